	.target	sm_80

	.elftype	@"ET_EXEC"


//--------------------- .note.nv.tkinfo           --------------------------
	.section	.note.nv.tkinfo,"",@"SHT_NOTE"
	.sectionflags	@"SHF_NOTE_NV_TKINFO"
	.tkinfo
        /*0018*/ 	.word	0x00000002
        /*0030*/ 	.string	""
        /*0030*/ 	.string	"ptxas"
        /*0030*/ 	.string	"Cuda compilation tools, release 13.0, V13.0.88"
        /*0030*/ 	.string	"Build cuda_13.0.r13.0/compiler.36424714_0"
        /*0030*/ 	.string	"-arch sm_80 -m 64 "



//--------------------- .note.nv.cuinfo           --------------------------
	.section	.note.nv.cuinfo,"",@"SHT_NOTE"
	.sectionflags	@"SHF_NOTE_NV_CUINFO"
        /*0018*/ 	.short	0x0002
        /*001a*/ 	.short	0x0050
        /*001c*/ 	.short	0x0082
	.zero		2


//--------------------- .nv.info                  --------------------------
	.section	.nv.info,"",@"SHT_CUDA_INFO"
	.align	4


	//----- nvinfo : EIATTR_REGCOUNT
	.align		4
        /*0000*/ 	.byte	0x04, 0x2f
        /*0002*/ 	.short	(.L_12 - .L_11)
	.align		4
.L_11:
        /*0004*/ 	.word	index@(_ZN7cutlass13device_kernelIN5flash19enable_sm80_to_sm89INS1_16FlashAttnFwdSm80INS1_25CollectiveMainloopFwdSm80ILi8ELi1ELb0EN4cute5tupleIJNS5_1CILi128EEENS7_ILi48EEENS7_ILi256EEEEEELi256ENS_6half_tEfNS_4arch4Sm80ELb1ELb0ELb1ELb1ELb1ELb1ELb1ELb1EEENS1_21CollectiveEpilogueFwdINS6_IJS8_SA_S9_EEENS6_IJNS7_ILi1EEESI_SI_EEESC_SE_Li256ELb1ELb1ELb1ELb0EEENS1_36VarlenDynamicPersistentTileSchedulerILi128ELi48ELi256ELi256ELb1ELb1ELb0ELb1ELb1ELb1EEEEEEEEEvNT_6ParamsE)
        /*0008*/ 	.word	0x000000ff


	//----- nvinfo : EIATTR_FRAME_SIZE
	.align		4
.L_12:
        /*000c*/ 	.byte	0x04, 0x11
        /*000e*/ 	.short	(.L_14 - .L_13)
	.align		4
.L_13:
        /*0010*/ 	.word	index@($__internal_52_$__cuda_sm70_votesync_ballot)
        /*0014*/ 	.word	0x00000000


	//----- nvinfo : EIATTR_FRAME_SIZE
	.align		4
.L_14:
        /*0018*/ 	.byte	0x04, 0x11
        /*001a*/ 	.short	(.L_16 - .L_15)
	.align		4
.L_15:
        /*001c*/ 	.word	index@($__internal_51_$__cuda_sm70_shflsync_up_p)
        /*0020*/ 	.word	0x00000000


	//----- nvinfo : EIATTR_FRAME_SIZE
	.align		4
.L_16:
        /*0024*/ 	.byte	0x04, 0x11
        /*0026*/ 	.short	(.L_18 - .L_17)
	.align		4
.L_17:
        /*0028*/ 	.word	index@($__internal_50_$__cuda_sm70_shflsync_idx_p)
        /*002c*/ 	.word	0x00000000


	//----- nvinfo : EIATTR_FRAME_SIZE
	.align		4
.L_18:
        /*0030*/ 	.byte	0x04, 0x11
        /*0032*/ 	.short	(.L_20 - .L_19)
	.align		4
.L_19:
        /*0034*/ 	.word	index@($__internal_49_$__cuda_sm70_shflsync_bfly_p)
        /*0038*/ 	.word	0x00000000


	//----- nvinfo : EIATTR_FRAME_SIZE
	.align		4
.L_20:
        /*003c*/ 	.byte	0x04, 0x11
        /*003e*/ 	.short	(.L_22 - .L_21)
	.align		4
.L_21:
        /*0040*/ 	.word	index@(_ZN7cutlass13device_kernelIN5flash19enable_sm80_to_sm89INS1_16FlashAttnFwdSm80INS1_25CollectiveMainloopFwdSm80ILi8ELi1ELb0EN4cute5tupleIJNS5_1CILi128EEENS7_ILi48EEENS7_ILi256EEEEEELi256ENS_6half_tEfNS_4arch4Sm80ELb1ELb0ELb1ELb1ELb1ELb1ELb1ELb1EEENS1_21CollectiveEpilogueFwdINS6_IJS8_SA_S9_EEENS6_IJNS7_ILi1EEESI_SI_EEESC_SE_Li256ELb1ELb1ELb1ELb0EEENS1_36VarlenDynamicPersistentTileSchedulerILi128ELi48ELi256ELi256ELb1ELb1ELb0ELb1ELb1ELb1EEEEEEEEEvNT_6ParamsE)
        /*0044*/ 	.word	0x00000198


	//----- nvinfo : EIATTR_REGCOUNT
	.align		4
.L_22:
        /*0048*/ 	.byte	0x04, 0x2f
        /*004a*/ 	.short	(.L_24 - .L_23)
	.align		4
.L_23:
        /*004c*/ 	.word	index@(_ZN7cutlass13device_kernelIN5flash19enable_sm80_to_sm89INS1_16FlashAttnFwdSm80INS1_25CollectiveMainloopFwdSm80ILi8ELi1ELb0EN4cute5tupleIJNS5_1CILi128EEENS7_ILi64EEENS7_ILi256EEEEEELi256ENS_6half_tEfNS_4arch4Sm80ELb1ELb0ELb1ELb1ELb1ELb0ELb1ELb1EEENS1_21CollectiveEpilogueFwdINS6_IJS8_SA_S9_EEENS6_IJNS7_ILi1EEESI_SI_EEESC_SE_Li256ELb1ELb1ELb1ELb0EEENS1_36VarlenDynamicPersistentTileSchedulerILi128ELi64ELi256ELi256ELb1ELb1ELb0ELb1ELb1ELb1EEEEEEEEEvNT_6ParamsE)
        /*0050*/ 	.word	0x000000ff


	//----- nvinfo : EIATTR_FRAME_SIZE
	.align		4
.L_24:
        /*0054*/ 	.byte	0x04, 0x11
        /*0056*/ 	.short	(.L_26 - .L_25)
	.align		4
.L_25:
        /*0058*/ 	.word	index@($__internal_48_$__cuda_sm70_votesync_ballot)
        /*005c*/ 	.word	0x00000000


	//----- nvinfo : EIATTR_FRAME_SIZE
	.align		4
.L_26:
        /*0060*/ 	.byte	0x04, 0x11
        /*0062*/ 	.short	(.L_28 - .L_27)
	.align		4
.L_27:
        /*0064*/ 	.word	index@($__internal_47_$__cuda_sm70_shflsync_up_p)
        /*0068*/ 	.word	0x00000000


	//----- nvinfo : EIATTR_FRAME_SIZE
	.align		4
.L_28:
        /*006c*/ 	.byte	0x04, 0x11
        /*006e*/ 	.short	(.L_30 - .L_29)
	.align		4
.L_29:
        /*0070*/ 	.word	index@($__internal_46_$__cuda_sm70_shflsync_idx_p)
        /*0074*/ 	.word	0x00000000


	//----- nvinfo : EIATTR_FRAME_SIZE
	.align		4
.L_30:
        /*0078*/ 	.byte	0x04, 0x11
        /*007a*/ 	.short	(.L_32 - .L_31)
	.align		4
.L_31:
        /*007c*/ 	.word	index@($__internal_45_$__cuda_sm70_shflsync_bfly_p)
        /*0080*/ 	.word	0x00000000


	//----- nvinfo : EIATTR_FRAME_SIZE
	.align		4
.L_32:
        /*0084*/ 	.byte	0x04, 0x11
        /*0086*/ 	.short	(.L_34 - .L_33)
	.align		4
.L_33:
        /*0088*/ 	.word	index@(_ZN7cutlass13device_kernelIN5flash19enable_sm80_to_sm89INS1_16FlashAttnFwdSm80INS1_25CollectiveMainloopFwdSm80ILi8ELi1ELb0EN4cute5tupleIJNS5_1CILi128EEENS7_ILi64EEENS7_ILi256EEEEEELi256ENS_6half_tEfNS_4arch4Sm80ELb1ELb0ELb1ELb1ELb1ELb0ELb1ELb1EEENS1_21CollectiveEpilogueFwdINS6_IJS8_SA_S9_EEENS6_IJNS7_ILi1EEESI_SI_EEESC_SE_Li256ELb1ELb1ELb1ELb0EEENS1_36VarlenDynamicPersistentTileSchedulerILi128ELi64ELi256ELi256ELb1ELb1ELb0ELb1ELb1ELb1EEEEEEEEEvNT_6ParamsE)
        /*008c*/ 	.word	0x00000038


	//----- nvinfo : EIATTR_REGCOUNT
	.align		4
.L_34:
        /*0090*/ 	.byte	0x04, 0x2f
        /*0092*/ 	.short	(.L_36 - .L_35)
	.align		4
.L_35:
        /*0094*/ 	.word	index@(_ZN7cutlass13device_kernelIN5flash19enable_sm80_to_sm89INS1_16FlashAttnFwdSm80INS1_25CollectiveMainloopFwdSm80ILi8ELi1ELb0EN4cute5tupleIJNS5_1CILi128EEENS7_ILi96EEENS7_ILi256EEEEEELi256ENS_6half_tEfNS_4arch4Sm80ELb1ELb0ELb1ELb0ELb1ELb0ELb1ELb1EEENS1_21CollectiveEpilogueFwdINS6_IJS8_SA_S9_EEENS6_IJNS7_ILi1EEESI_SI_EEESC_SE_Li256ELb0ELb1ELb1ELb0EEENS1_30DynamicPersistentTileSchedulerILi256ELi256ELb1ELb1ELb0EEEEEEEEEvNT_6ParamsE)
        /*0098*/ 	.word	0x000000ff


	//----- nvinfo : EIATTR_FRAME_SIZE
	.align		4
.L_36:
        /*009c*/ 	.byte	0x04, 0x11
        /*009e*/ 	.short	(.L_38 - .L_37)
	.align		4
.L_37:
        /*00a0*/ 	.word	index@($__internal_44_$__cuda_sm70_shflsync_idx_p)
        /*00a4*/ 	.word	0x00000000


	//----- nvinfo : EIATTR_FRAME_SIZE
	.align		4
.L_38:
        /*00a8*/ 	.byte	0x04, 0x11
        /*00aa*/ 	.short	(.L_40 - .L_39)
	.align		4
.L_39:
        /*00ac*/ 	.word	index@($__internal_43_$__cuda_sm70_shflsync_bfly_p)
        /*00b0*/ 	.word	0x00000000


	//----- nvinfo : EIATTR_FRAME_SIZE
	.align		4
.L_40:
        /*00b4*/ 	.byte	0x04, 0x11
        /*00b6*/ 	.short	(.L_42 - .L_41)
	.align		4
.L_41:
        /*00b8*/ 	.word	index@(_ZN7cutlass13device_kernelIN5flash19enable_sm80_to_sm89INS1_16FlashAttnFwdSm80INS1_25CollectiveMainloopFwdSm80ILi8ELi1ELb0EN4cute5tupleIJNS5_1CILi128EEENS7_ILi96EEENS7_ILi256EEEEEELi256ENS_6half_tEfNS_4arch4Sm80ELb1ELb0ELb1ELb0ELb1ELb0ELb1ELb1EEENS1_21CollectiveEpilogueFwdINS6_IJS8_SA_S9_EEENS6_IJNS7_ILi1EEESI_SI_EEESC_SE_Li256ELb0ELb1ELb1ELb0EEENS1_30DynamicPersistentTileSchedulerILi256ELi256ELb1ELb1ELb0EEEEEEEEEvNT_6ParamsE)
        /*00bc*/ 	.word	0x000001a0


	//----- nvinfo : EIATTR_REGCOUNT
	.align		4
.L_42:
        /*00c0*/ 	.byte	0x04, 0x2f
        /*00c2*/ 	.short	(.L_44 - .L_43)
	.align		4
.L_43:
        /*00c4*/ 	.word	index@(_ZN7cutlass13device_kernelIN5flash19enable_sm80_to_sm89INS1_16FlashAttnFwdSm80INS1_25CollectiveMainloopFwdSm80ILi8ELi1ELb0EN4cute5tupleIJNS5_1CILi128EEENS7_ILi48EEENS7_ILi256EEEEEELi256ENS_6half_tEfNS_4arch4Sm80ELb0ELb1ELb1ELb1ELb1ELb1ELb1ELb1EEENS1_21CollectiveEpilogueFwdINS6_IJS8_SA_S9_EEENS6_IJNS7_ILi1EEESI_SI_EEESC_SE_Li256ELb1ELb1ELb1ELb0EEENS1_36VarlenDynamicPersistentTileSchedulerILi128ELi48ELi256ELi256ELb1ELb1ELb0ELb1ELb0ELb1EEEEEEEEEvNT_6ParamsE)
        /*00c8*/ 	.word	0x000000ff


	//----- nvinfo : EIATTR_FRAME_SIZE
	.align		4
.L_44:
        /*00cc*/ 	.byte	0x04, 0x11
        /*00ce*/ 	.short	(.L_46 - .L_45)
	.align		4
.L_45:
        /*00d0*/ 	.word	index@($__internal_42_$__cuda_sm70_votesync_ballot)
        /*00d4*/ 	.word	0x00000000


	//----- nvinfo : EIATTR_FRAME_SIZE
	.align		4
.L_46:
        /*00d8*/ 	.byte	0x04, 0x11
        /*00da*/ 	.short	(.L_48 - .L_47)
	.align		4
.L_47:
        /*00dc*/ 	.word	index@($__internal_41_$__cuda_sm70_shflsync_up_p)
        /*00e0*/ 	.word	0x00000000


	//----- nvinfo : EIATTR_FRAME_SIZE
	.align		4
.L_48:
        /*00e4*/ 	.byte	0x04, 0x11
        /*00e6*/ 	.short	(.L_50 - .L_49)
	.align		4
.L_49:
        /*00e8*/ 	.word	index@($__internal_40_$__cuda_sm70_shflsync_idx_p)
        /*00ec*/ 	.word	0x00000000


	//----- nvinfo : EIATTR_FRAME_SIZE
	.align		4
.L_50:
        /*00f0*/ 	.byte	0x04, 0x11
        /*00f2*/ 	.short	(.L_52 - .L_51)
	.align		4
.L_51:
        /*00f4*/ 	.word	index@($__internal_39_$__cuda_sm70_shflsync_bfly_p)
        /*00f8*/ 	.word	0x00000000


	//----- nvinfo : EIATTR_FRAME_SIZE
	.align		4
.L_52:
        /*00fc*/ 	.byte	0x04, 0x11
        /*00fe*/ 	.short	(.L_54 - .L_53)
	.align		4
.L_53:
        /*0100*/ 	.word	index@($_ZN7cutlass13device_kernelIN5flash19enable_sm80_to_sm89INS1_16FlashAttnFwdSm80INS1_25CollectiveMainloopFwdSm80ILi8ELi1ELb0EN4cute5tupleIJNS5_1CILi128EEENS7_ILi48EEENS7_ILi256EEEEEELi256ENS_6half_tEfNS_4arch4Sm80ELb0ELb1ELb1ELb1ELb1ELb1ELb1ELb1EEENS1_21CollectiveEpilogueFwdINS6_IJS8_SA_S9_EEENS6_IJNS7_ILi1EEESI_SI_EEESC_SE_Li256ELb1ELb1ELb1ELb0EEENS1_36VarlenDynamicPersistentTileSchedulerILi128ELi48ELi256ELi256ELb1ELb1ELb0ELb1ELb0ELb1EEEEEEEEEvNT_6ParamsE$_ZZN5flash25CollectiveMainloopFwdSm80ILi8ELi1ELb0EN4cute5tupleIJNS1_1CILi128EEENS3_ILi48EEENS3_ILi256EEEEEELi256EN7cutlass6half_tEfNS8_4arch4Sm80ELb0ELb1ELb1ELb1ELb1ELb1ELb1ELb1EE3mmaINS_16FlashAttnFwdSm80ISC_NS_21CollectiveEpilogueFwdINS2_IJS4_S6_S5_EEENS2_IJNS3_ILi1EEESH_SH_EEES9_SB_Li256ELb1ELb1ELb1ELb0EEENS_36VarlenDynamicPersistentTileSchedulerILi128ELi48ELi256ELi256ELb1ELb1ELb0ELb1ELb0ELb1EEEE13SharedStorageENS1_6TensorINS1_11ArrayEngineIfLm128EEENS1_6LayoutINS2_IJNS2_IJNS3_ILi2EEESS_EEESH_NS3_ILi32EEEEEENS2_IJNS2_IJSH_SS_EEENS3_ILi0EEENS3_ILi4EEEEEEEEEENS_7SoftmaxILi2ELi0EEEEEbRKNSC_6ParamsERT0_RT1_iRKNS_16SeqlenInfoQKNewKILb1ELb1EEENS2_IJiiiiEEERT_ENKUlvE_clEv)
        /*0104*/ 	.word	0x00000000


	//----- nvinfo : EIATTR_FRAME_SIZE
	.align		4
.L_54:
        /*0108*/ 	.byte	0x04, 0x11
        /*010a*/ 	.short	(.L_56 - .L_55)
	.align		4
.L_55:
        /*010c*/ 	.word	index@(_ZN7cutlass13device_kernelIN5flash19enable_sm80_to_sm89INS1_16FlashAttnFwdSm80INS1_25CollectiveMainloopFwdSm80ILi8ELi1ELb0EN4cute5tupleIJNS5_1CILi128EEENS7_ILi48EEENS7_ILi256EEEEEELi256ENS_6half_tEfNS_4arch4Sm80ELb0ELb1ELb1ELb1ELb1ELb1ELb1ELb1EEENS1_21CollectiveEpilogueFwdINS6_IJS8_SA_S9_EEENS6_IJNS7_ILi1EEESI_SI_EEESC_SE_Li256ELb1ELb1ELb1ELb0EEENS1_36VarlenDynamicPersistentTileSchedulerILi128ELi48ELi256ELi256ELb1ELb1ELb0ELb1ELb0ELb1EEEEEEEEEvNT_6ParamsE)
        /*0110*/ 	.word	0x000001e8


	//----- nvinfo : EIATTR_REGCOUNT
	.align		4
.L_56:
        /*0114*/ 	.byte	0x04, 0x2f
        /*0116*/ 	.short	(.L_58 - .L_57)
	.align		4
.L_57:
        /*0118*/ 	.word	index@(_ZN7cutlass13device_kernelIN5flash19enable_sm80_to_sm89INS1_16FlashAttnFwdSm80INS1_25CollectiveMainloopFwdSm80ILi8ELi1ELb0EN4cute5tupleIJNS5_1CILi128EEENS7_ILi64EEENS7_ILi256EEEEEELi256ENS_6half_tEfNS_4arch4Sm80ELb0ELb1ELb1ELb1ELb1ELb0ELb1ELb1EEENS1_21CollectiveEpilogueFwdINS6_IJS8_SA_S9_EEENS6_IJNS7_ILi1EEESI_SI_EEESC_SE_Li256ELb1ELb1ELb1ELb0EEENS1_36VarlenDynamicPersistentTileSchedulerILi128ELi64ELi256ELi256ELb1ELb1ELb0ELb1ELb0ELb1EEEEEEEEEvNT_6ParamsE)
        /*011c*/ 	.word	0x000000ff


	//----- nvinfo : EIATTR_FRAME_SIZE
	.align		4
.L_58:
        /*0120*/ 	.byte	0x04, 0x11
        /*0122*/ 	.short	(.L_60 - .L_59)
	.align		4
.L_59:
        /*0124*/ 	.word	index@($__internal_38_$__cuda_sm70_votesync_ballot)
        /*0128*/ 	.word	0x00000000


	//----- nvinfo : EIATTR_FRAME_SIZE
	.align		4
.L_60:
        /*012c*/ 	.byte	0x04, 0x11
        /*012e*/ 	.short	(.L_62 - .L_61)
	.align		4
.L_61:
        /*0130*/ 	.word	index@($__internal_37_$__cuda_sm70_shflsync_up_p)
        /*0134*/ 	.word	0x00000000


	//----- nvinfo : EIATTR_FRAME_SIZE
	.align		4
.L_62:
        /*0138*/ 	.byte	0x04, 0x11
        /*013a*/ 	.short	(.L_64 - .L_63)
	.align		4
.L_63:
        /*013c*/ 	.word	index@($__internal_36_$__cuda_sm70_shflsync_idx_p)
        /*0140*/ 	.word	0x00000000


	//----- nvinfo : EIATTR_FRAME_SIZE
	.align		4
.L_64:
        /*0144*/ 	.byte	0x04, 0x11
        /*0146*/ 	.short	(.L_66 - .L_65)
	.align		4
.L_65:
        /*0148*/ 	.word	index@($__internal_35_$__cuda_sm70_shflsync_bfly_p)
        /*014c*/ 	.word	0x00000000


	//----- nvinfo : EIATTR_FRAME_SIZE
	.align		4
.L_66:
        /*0150*/ 	.byte	0x04, 0x11
        /*0152*/ 	.short	(.L_68 - .L_67)
	.align		4
.L_67:
        /*0154*/ 	.word	index@(_ZN7cutlass13device_kernelIN5flash19enable_sm80_to_sm89INS1_16FlashAttnFwdSm80INS1_25CollectiveMainloopFwdSm80ILi8ELi1ELb0EN4cute5tupleIJNS5_1CILi128EEENS7_ILi64EEENS7_ILi256EEEEEELi256ENS_6half_tEfNS_4arch4Sm80ELb0ELb1ELb1ELb1ELb1ELb0ELb1ELb1EEENS1_21CollectiveEpilogueFwdINS6_IJS8_SA_S9_EEENS6_IJNS7_ILi1EEESI_SI_EEESC_SE_Li256ELb1ELb1ELb1ELb0EEENS1_36VarlenDynamicPersistentTileSchedulerILi128ELi64ELi256ELi256ELb1ELb1ELb0ELb1ELb0ELb1EEEEEEEEEvNT_6ParamsE)
        /*0158*/ 	.word	0x00000030


	//----- nvinfo : EIATTR_REGCOUNT
	.align		4
.L_68:
        /*015c*/ 	.byte	0x04, 0x2f
        /*015e*/ 	.short	(.L_70 - .L_69)
	.align		4
.L_69:
        /*0160*/ 	.word	index@(_ZN7cutlass13device_kernelIN5flash19enable_sm80_to_sm89INS1_16FlashAttnFwdSm80INS1_25CollectiveMainloopFwdSm80ILi8ELi1ELb0EN4cute5tupleIJNS5_1CILi128EEENS7_ILi64EEENS7_ILi256EEEEEELi256ENS_6half_tEfNS_4arch4Sm80ELb0ELb1ELb1ELb0ELb1ELb0ELb1ELb1EEENS1_21CollectiveEpilogueFwdINS6_IJS8_SA_S9_EEENS6_IJNS7_ILi1EEESI_SI_EEESC_SE_Li256ELb0ELb1ELb1ELb0EEENS1_19SingleTileSchedulerILb0ELb1ELb1ELi128EEEEEEEEEvNT_6ParamsE)
        /*0164*/ 	.word	0x000000ff


	//----- nvinfo : EIATTR_FRAME_SIZE
	.align		4
.L_70:
        /*0168*/ 	.byte	0x04, 0x11
        /*016a*/ 	.short	(.L_72 - .L_71)
	.align		4
.L_71:
        /*016c*/ 	.word	index@(_ZN7cutlass13device_kernelIN5flash19enable_sm80_to_sm89INS1_16FlashAttnFwdSm80INS1_25CollectiveMainloopFwdSm80ILi8ELi1ELb0EN4cute5tupleIJNS5_1CILi128EEENS7_ILi64EEENS7_ILi256EEEEEELi256ENS_6half_tEfNS_4arch4Sm80ELb0ELb1ELb1ELb0ELb1ELb0ELb1ELb1EEENS1_21CollectiveEpilogueFwdINS6_IJS8_SA_S9_EEENS6_IJNS7_ILi1EEESI_SI_EEESC_SE_Li256ELb0ELb1ELb1ELb0EEENS1_19SingleTileSchedulerILb0ELb1ELb1ELi128EEEEEEEEEvNT_6ParamsE)
        /*0170*/ 	.word	0x00000008


	//----- nvinfo : EIATTR_REGCOUNT
	.align		4
.L_72:
        /*0174*/ 	.byte	0x04, 0x2f
        /*0176*/ 	.short	(.L_74 - .L_73)
	.align		4
.L_73:
        /*0178*/ 	.word	index@(_ZN7cutlass13device_kernelIN5flash19enable_sm80_to_sm89INS1_16FlashAttnFwdSm80INS1_25CollectiveMainloopFwdSm80ILi8ELi1ELb0EN4cute5tupleIJNS5_1CILi128EEENS7_ILi48EEENS7_ILi256EEEEEELi256ENS_6half_tEfNS_4arch4Sm80ELb0ELb0ELb1ELb1ELb1ELb1ELb1ELb1EEENS1_21CollectiveEpilogueFwdINS6_IJS8_SA_S9_EEENS6_IJNS7_ILi1EEESI_SI_EEESC_SE_Li256ELb1ELb1ELb1ELb0EEENS1_36VarlenDynamicPersistentTileSchedulerILi128ELi48ELi256ELi256ELb1ELb1ELb0ELb0ELb1ELb1EEEEEEEEEvNT_6ParamsE)
        /*017c*/ 	.word	0x000000ff


	//----- nvinfo : EIATTR_FRAME_SIZE
	.align		4
.L_74:
        /*0180*/ 	.byte	0x04, 0x11
        /*0182*/ 	.short	(.L_76 - .L_75)
	.align		4
.L_75:
        /*0184*/ 	.word	index@($__internal_34_$__cuda_sm70_votesync_ballot)
        /*0188*/ 	.word	0x00000000


	//----- nvinfo : EIATTR_FRAME_SIZE
	.align		4
.L_76:
        /*018c*/ 	.byte	0x04, 0x11
        /*018e*/ 	.short	(.L_78 - .L_77)
	.align		4
.L_77:
        /*0190*/ 	.word	index@($__internal_33_$__cuda_sm70_shflsync_up_p)
        /*0194*/ 	.word	0x00000000


	//----- nvinfo : EIATTR_FRAME_SIZE
	.align		4
.L_78:
        /*0198*/ 	.byte	0x04, 0x11
        /*019a*/ 	.short	(.L_80 - .L_79)
	.align		4
.L_79:
        /*019c*/ 	.word	index@($__internal_32_$__cuda_sm70_shflsync_idx_p)
        /*01a0*/ 	.word	0x00000000


	//----- nvinfo : EIATTR_FRAME_SIZE
	.align		4
.L_80:
        /*01a4*/ 	.byte	0x04, 0x11
        /*01a6*/ 	.short	(.L_82 - .L_81)
	.align		4
.L_81:
        /*01a8*/ 	.word	index@($__internal_31_$__cuda_sm70_shflsync_bfly_p)
        /*01ac*/ 	.word	0x00000000


	//----- nvinfo : EIATTR_FRAME_SIZE
	.align		4
.L_82:
        /*01b0*/ 	.byte	0x04, 0x11
        /*01b2*/ 	.short	(.L_84 - .L_83)
	.align		4
.L_83:
        /*01b4*/ 	.word	index@(_ZN7cutlass13device_kernelIN5flash19enable_sm80_to_sm89INS1_16FlashAttnFwdSm80INS1_25CollectiveMainloopFwdSm80ILi8ELi1ELb0EN4cute5tupleIJNS5_1CILi128EEENS7_ILi48EEENS7_ILi256EEEEEELi256ENS_6half_tEfNS_4arch4Sm80ELb0ELb0ELb1ELb1ELb1ELb1ELb1ELb1EEENS1_21CollectiveEpilogueFwdINS6_IJS8_SA_S9_EEENS6_IJNS7_ILi1EEESI_SI_EEESC_SE_Li256ELb1ELb1ELb1ELb0EEENS1_36VarlenDynamicPersistentTileSchedulerILi128ELi48ELi256ELi256ELb1ELb1ELb0ELb0ELb1ELb1EEEEEEEEEvNT_6ParamsE)
        /*01b8*/ 	.word	0x00000190


	//----- nvinfo : EIATTR_REGCOUNT
	.align		4
.L_84:
        /*01bc*/ 	.byte	0x04, 0x2f
        /*01be*/ 	.short	(.L_86 - .L_85)
	.align		4
.L_85:
        /*01c0*/ 	.word	index@(_ZN7cutlass13device_kernelIN5flash19enable_sm80_to_sm89INS1_16FlashAttnFwdSm80INS1_25CollectiveMainloopFwdSm80ILi8ELi1ELb0EN4cute5tupleIJNS5_1CILi128EEENS7_ILi64EEENS7_ILi256EEEEEELi256ENS_6half_tEfNS_4arch4Sm80ELb0ELb0ELb1ELb1ELb1ELb0ELb1ELb1EEENS1_21CollectiveEpilogueFwdINS6_IJS8_SA_S9_EEENS6_IJNS7_ILi1EEESI_SI_EEESC_SE_Li256ELb1ELb1ELb1ELb0EEENS1_36VarlenDynamicPersistentTileSchedulerILi128ELi64ELi256ELi256ELb1ELb1ELb0ELb0ELb1ELb1EEEEEEEEEvNT_6ParamsE)
        /*01c4*/ 	.word	0x000000ff


	//----- nvinfo : EIATTR_FRAME_SIZE
	.align		4
.L_86:
        /*01c8*/ 	.byte	0x04, 0x11
        /*01ca*/ 	.short	(.L_88 - .L_87)
	.align		4
.L_87:
        /*01cc*/ 	.word	index@($__internal_30_$__cuda_sm70_votesync_ballot)
        /*01d0*/ 	.word	0x00000000


	//----- nvinfo : EIATTR_FRAME_SIZE
	.align		4
.L_88:
        /*01d4*/ 	.byte	0x04, 0x11
        /*01d6*/ 	.short	(.L_90 - .L_89)
	.align		4
.L_89:
        /*01d8*/ 	.word	index@($__internal_29_$__cuda_sm70_shflsync_up_p)
        /*01dc*/ 	.word	0x00000000


	//----- nvinfo : EIATTR_FRAME_SIZE
	.align		4
.L_90:
        /*01e0*/ 	.byte	0x04, 0x11
        /*01e2*/ 	.short	(.L_92 - .L_91)
	.align		4
.L_91:
        /*01e4*/ 	.word	index@($__internal_28_$__cuda_sm70_shflsync_idx_p)
        /*01e8*/ 	.word	0x00000000


	//----- nvinfo : EIATTR_FRAME_SIZE
	.align		4
.L_92:
        /*01ec*/ 	.byte	0x04, 0x11
        /*01ee*/ 	.short	(.L_94 - .L_93)
	.align		4
.L_93:
        /*01f0*/ 	.word	index@($__internal_27_$__cuda_sm70_shflsync_bfly_p)
        /*01f4*/ 	.word	0x00000000


	//----- nvinfo : EIATTR_FRAME_SIZE
	.align		4
.L_94:
        /*01f8*/ 	.byte	0x04, 0x11
        /*01fa*/ 	.short	(.L_96 - .L_95)
	.align		4
.L_95:
        /*01fc*/ 	.word	index@(_ZN7cutlass13device_kernelIN5flash19enable_sm80_to_sm89INS1_16FlashAttnFwdSm80INS1_25CollectiveMainloopFwdSm80ILi8ELi1ELb0EN4cute5tupleIJNS5_1CILi128EEENS7_ILi64EEENS7_ILi256EEEEEELi256ENS_6half_tEfNS_4arch4Sm80ELb0ELb0ELb1ELb1ELb1ELb0ELb1ELb1EEENS1_21CollectiveEpilogueFwdINS6_IJS8_SA_S9_EEENS6_IJNS7_ILi1EEESI_SI_EEESC_SE_Li256ELb1ELb1ELb1ELb0EEENS1_36VarlenDynamicPersistentTileSchedulerILi128ELi64ELi256ELi256ELb1ELb1ELb0ELb0ELb1ELb1EEEEEEEEEvNT_6ParamsE)
        /*0200*/ 	.word	0x00000158


	//----- nvinfo : EIATTR_REGCOUNT
	.align		4
.L_96:
        /*0204*/ 	.byte	0x04, 0x2f
        /*0206*/ 	.short	(.L_98 - .L_97)
	.align		4
.L_97:
        /*0208*/ 	.word	index@(_ZN7cutlass13device_kernelIN5flash19enable_sm80_to_sm89INS1_16FlashAttnFwdSm80INS1_25CollectiveMainloopFwdSm80ILi8ELi1ELb0EN4cute5tupleIJNS5_1CILi128EEENS7_ILi96EEENS7_ILi256EEEEEELi256ENS_6half_tEfNS_4arch4Sm80ELb0ELb0ELb1ELb0ELb1ELb0ELb1ELb1EEENS1_21CollectiveEpilogueFwdINS6_IJS8_SA_S9_EEENS6_IJNS7_ILi1EEESI_SI_EEESC_SE_Li256ELb0ELb1ELb1ELb0EEENS1_19SingleTileSchedulerILb0ELb1ELb1ELi128EEEEEEEEEvNT_6ParamsE)
        /*020c*/ 	.word	0x000000ff


	//----- nvinfo : EIATTR_FRAME_SIZE
	.align		4
.L_98:
        /*0210*/ 	.byte	0x04, 0x11
        /*0212*/ 	.short	(.L_100 - .L_99)
	.align		4
.L_99:
        /*0214*/ 	.word	index@(_ZN7cutlass13device_kernelIN5flash19enable_sm80_to_sm89INS1_16FlashAttnFwdSm80INS1_25CollectiveMainloopFwdSm80ILi8ELi1ELb0EN4cute5tupleIJNS5_1CILi128EEENS7_ILi96EEENS7_ILi256EEEEEELi256ENS_6half_tEfNS_4arch4Sm80ELb0ELb0ELb1ELb0ELb1ELb0ELb1ELb1EEENS1_21CollectiveEpilogueFwdINS6_IJS8_SA_S9_EEENS6_IJNS7_ILi1EEESI_SI_EEESC_SE_Li256ELb0ELb1ELb1ELb0EEENS1_19SingleTileSchedulerILb0ELb1ELb1ELi128EEEEEEEEEvNT_6ParamsE)
        /*0218*/ 	.word	0x00000060


	//----- nvinfo : EIATTR_REGCOUNT
	.align		4
.L_100:
        /*021c*/ 	.byte	0x04, 0x2f
        /*021e*/ 	.short	(.L_102 - .L_101)
	.align		4
.L_101:
        /*0220*/ 	.word	index@(_ZN7cutlass13device_kernelIN5flash19enable_sm80_to_sm89INS1_16FlashAttnFwdSm80INS1_25CollectiveMainloopFwdSm80ILi8ELi1ELb0EN4cute5tupleIJNS5_1CILi128EEENS7_ILi32EEENS7_ILi256EEEEEELi256ENS_6half_tEfNS_4arch4Sm80ELb1ELb0ELb1ELb1ELb1ELb1ELb1ELb1EEENS1_21CollectiveEpilogueFwdINS6_IJS8_SA_S9_EEENS6_IJNS7_ILi1EEESI_SI_EEESC_SE_Li256ELb1ELb1ELb1ELb0EEENS1_36VarlenDynamicPersistentTileSchedulerILi128ELi32ELi256ELi256ELb1ELb1ELb0ELb1ELb1ELb1EEEEEEEEEvNT_6ParamsE)
        /*0224*/ 	.word	0x000000ff


	//----- nvinfo : EIATTR_FRAME_SIZE
	.align		4
.L_102:
        /*0228*/ 	.byte	0x04, 0x11
        /*022a*/ 	.short	(.L_104 - .L_103)
	.align		4
.L_103:
        /*022c*/ 	.word	index@($__internal_26_$__cuda_sm70_votesync_ballot)
        /*0230*/ 	.word	0x00000000


	//----- nvinfo : EIATTR_FRAME_SIZE
	.align		4
.L_104:
        /*0234*/ 	.byte	0x04, 0x11
        /*0236*/ 	.short	(.L_106 - .L_105)
	.align		4
.L_105:
        /*0238*/ 	.word	index@($__internal_25_$__cuda_sm70_shflsync_up_p)
        /*023c*/ 	.word	0x00000000


	//----- nvinfo : EIATTR_FRAME_SIZE
	.align		4
.L_106:
        /*0240*/ 	.byte	0x04, 0x11
        /*0242*/ 	.short	(.L_108 - .L_107)
	.align		4
.L_107:
        /*0244*/ 	.word	index@($__internal_24_$__cuda_sm70_shflsync_idx_p)
        /*0248*/ 	.word	0x00000000


	//----- nvinfo : EIATTR_FRAME_SIZE
	.align		4
.L_108:
        /*024c*/ 	.byte	0x04, 0x11
        /*024e*/ 	.short	(.L_110 - .L_109)
	.align		4
.L_109:
        /*0250*/ 	.word	index@($__internal_23_$__cuda_sm70_shflsync_bfly_p)
        /*0254*/ 	.word	0x00000000


	//----- nvinfo : EIATTR_FRAME_SIZE
	.align		4
.L_110:
        /*0258*/ 	.byte	0x04, 0x11
        /*025a*/ 	.short	(.L_112 - .L_111)
	.align		4
.L_111:
        /*025c*/ 	.word	index@(_ZN7cutlass13device_kernelIN5flash19enable_sm80_to_sm89INS1_16FlashAttnFwdSm80INS1_25CollectiveMainloopFwdSm80ILi8ELi1ELb0EN4cute5tupleIJNS5_1CILi128EEENS7_ILi32EEENS7_ILi256EEEEEELi256ENS_6half_tEfNS_4arch4Sm80ELb1ELb0ELb1ELb1ELb1ELb1ELb1ELb1EEENS1_21CollectiveEpilogueFwdINS6_IJS8_SA_S9_EEENS6_IJNS7_ILi1EEESI_SI_EEESC_SE_Li256ELb1ELb1ELb1ELb0EEENS1_36VarlenDynamicPersistentTileSchedulerILi128ELi32ELi256ELi256ELb1ELb1ELb0ELb1ELb1ELb1EEEEEEEEEvNT_6ParamsE)
        /*0260*/ 	.word	0x00000048


	//----- nvinfo : EIATTR_REGCOUNT
	.align		4
.L_112:
        /*0264*/ 	.byte	0x04, 0x2f
        /*0266*/ 	.short	(.L_114 - .L_113)
	.align		4
.L_113:
        /*0268*/ 	.word	index@(_ZN7cutlass13device_kernelIN5flash19enable_sm80_to_sm89INS1_16FlashAttnFwdSm80INS1_25CollectiveMainloopFwdSm80ILi8ELi1ELb1EN4cute5tupleIJNS5_1CILi128EEENS7_ILi48EEENS7_ILi256EEEEEELi256ENS_6half_tEfNS_4arch4Sm80ELb1ELb0ELb1ELb1ELb1ELb0ELb1ELb1EEENS1_21CollectiveEpilogueFwdINS6_IJS8_SA_S9_EEENS6_IJNS7_ILi1EEESI_SI_EEESC_SE_Li256ELb1ELb1ELb1ELb0EEENS1_36VarlenDynamicPersistentTileSchedulerILi128ELi48ELi256ELi256ELb1ELb1ELb0ELb1ELb1ELb1EEEEEEEEEvNT_6ParamsE)
        /*026c*/ 	.word	0x000000ff


	//----- nvinfo : EIATTR_FRAME_SIZE
	.align		4
.L_114:
        /*0270*/ 	.byte	0x04, 0x11
        /*0272*/ 	.short	(.L_116 - .L_115)
	.align		4
.L_115:
        /*0274*/ 	.word	index@($__internal_22_$__cuda_sm70_votesync_ballot)
        /*0278*/ 	.word	0x00000000


	//----- nvinfo : EIATTR_FRAME_SIZE
	.align		4
.L_116:
        /*027c*/ 	.byte	0x04, 0x11
        /*027e*/ 	.short	(.L_118 - .L_117)
	.align		4
.L_117:
        /*0280*/ 	.word	index@($__internal_21_$__cuda_sm70_shflsync_up_p)
        /*0284*/ 	.word	0x00000000


	//----- nvinfo : EIATTR_FRAME_SIZE
	.align		4
.L_118:
        /*0288*/ 	.byte	0x04, 0x11
        /*028a*/ 	.short	(.L_120 - .L_119)
	.align		4
.L_119:
        /*028c*/ 	.word	index@($__internal_20_$__cuda_sm70_shflsync_idx_p)
        /*0290*/ 	.word	0x00000000


	//----- nvinfo : EIATTR_FRAME_SIZE
	.align		4
.L_120:
        /*0294*/ 	.byte	0x04, 0x11
        /*0296*/ 	.short	(.L_122 - .L_121)
	.align		4
.L_121:
        /*0298*/ 	.word	index@($__internal_19_$__cuda_sm70_shflsync_bfly_p)
        /*029c*/ 	.word	0x00000000


	//----- nvinfo : EIATTR_FRAME_SIZE
	.align		4
.L_122:
        /*02a0*/ 	.byte	0x04, 0x11
        /*02a2*/ 	.short	(.L_124 - .L_123)
	.align		4
.L_123:
        /*02a4*/ 	.word	index@(_ZN7cutlass13device_kernelIN5flash19enable_sm80_to_sm89INS1_16FlashAttnFwdSm80INS1_25CollectiveMainloopFwdSm80ILi8ELi1ELb1EN4cute5tupleIJNS5_1CILi128EEENS7_ILi48EEENS7_ILi256EEEEEELi256ENS_6half_tEfNS_4arch4Sm80ELb1ELb0ELb1ELb1ELb1ELb0ELb1ELb1EEENS1_21CollectiveEpilogueFwdINS6_IJS8_SA_S9_EEENS6_IJNS7_ILi1EEESI_SI_EEESC_SE_Li256ELb1ELb1ELb1ELb0EEENS1_36VarlenDynamicPersistentTileSchedulerILi128ELi48ELi256ELi256ELb1ELb1ELb0ELb1ELb1ELb1EEEEEEEEEvNT_6ParamsE)
        /*02a8*/ 	.word	0x00000220


	//----- nvinfo : EIATTR_REGCOUNT
	.align		4
.L_124:
        /*02ac*/ 	.byte	0x04, 0x2f
        /*02ae*/ 	.short	(.L_126 - .L_125)
	.align		4
.L_125:
        /*02b0*/ 	.word	index@(_ZN7cutlass13device_kernelIN5flash19enable_sm80_to_sm89INS1_16FlashAttnFwdSm80INS1_25CollectiveMainloopFwdSm80ILi8ELi1ELb1EN4cute5tupleIJNS5_1CILi128EEENS7_ILi64EEENS7_ILi256EEEEEELi256ENS_6half_tEfNS_4arch4Sm80ELb1ELb0ELb1ELb0ELb1ELb0ELb1ELb1EEENS1_21CollectiveEpilogueFwdINS6_IJS8_SA_S9_EEENS6_IJNS7_ILi1EEESI_SI_EEESC_SE_Li256ELb0ELb1ELb1ELb0EEENS1_30DynamicPersistentTileSchedulerILi256ELi256ELb1ELb1ELb0EEEEEEEEEvNT_6ParamsE)
        /*02b4*/ 	.word	0x000000ff


	//----- nvinfo : EIATTR_FRAME_SIZE
	.align		4
.L_126:
        /*02b8*/ 	.byte	0x04, 0x11
        /*02ba*/ 	.short	(.L_128 - .L_127)
	.align		4
.L_127:
        /*02bc*/ 	.word	index@($__internal_18_$__cuda_sm70_shflsync_idx_p)
        /*02c0*/ 	.word	0x00000000


	//----- nvinfo : EIATTR_FRAME_SIZE
	.align		4
.L_128:
        /*02c4*/ 	.byte	0x04, 0x11
        /*02c6*/ 	.short	(.L_130 - .L_129)
	.align		4
.L_129:
        /*02c8*/ 	.word	index@($__internal_17_$__cuda_sm70_shflsync_bfly_p)
        /*02cc*/ 	.word	0x00000000


	//----- nvinfo : EIATTR_FRAME_SIZE
	.align		4
.L_130:
        /*02d0*/ 	.byte	0x04, 0x11
        /*02d2*/ 	.short	(.L_132 - .L_131)
	.align		4
.L_131:
        /*02d4*/ 	.word	index@(_ZN7cutlass13device_kernelIN5flash19enable_sm80_to_sm89INS1_16FlashAttnFwdSm80INS1_25CollectiveMainloopFwdSm80ILi8ELi1ELb1EN4cute5tupleIJNS5_1CILi128EEENS7_ILi64EEENS7_ILi256EEEEEELi256ENS_6half_tEfNS_4arch4Sm80ELb1ELb0ELb1ELb0ELb1ELb0ELb1ELb1EEENS1_21CollectiveEpilogueFwdINS6_IJS8_SA_S9_EEENS6_IJNS7_ILi1EEESI_SI_EEESC_SE_Li256ELb0ELb1ELb1ELb0EEENS1_30DynamicPersistentTileSchedulerILi256ELi256ELb1ELb1ELb0EEEEEEEEEvNT_6ParamsE)
        /*02d8*/ 	.word	0x00000210


	//----- nvinfo : EIATTR_REGCOUNT
	.align		4
.L_132:
        /*02dc*/ 	.byte	0x04, 0x2f
        /*02de*/ 	.short	(.L_134 - .L_133)
	.align		4
.L_133:
        /*02e0*/ 	.word	index@(_ZN7cutlass13device_kernelIN5flash19enable_sm80_to_sm89INS1_16FlashAttnFwdSm80INS1_25CollectiveMainloopFwdSm80ILi8ELi1ELb0EN4cute5tupleIJNS5_1CILi128EEENS7_ILi32EEENS7_ILi256EEEEEELi256ENS_6half_tEfNS_4arch4Sm80ELb0ELb1ELb1ELb1ELb1ELb1ELb1ELb1EEENS1_21CollectiveEpilogueFwdINS6_IJS8_SA_S9_EEENS6_IJNS7_ILi1EEESI_SI_EEESC_SE_Li256ELb1ELb1ELb1ELb0EEENS1_36VarlenDynamicPersistentTileSchedulerILi128ELi32ELi256ELi256ELb1ELb1ELb0ELb1ELb0ELb1EEEEEEEEEvNT_6ParamsE)
        /*02e4*/ 	.word	0x000000ff


	//----- nvinfo : EIATTR_FRAME_SIZE
	.align		4
.L_134:
        /*02e8*/ 	.byte	0x04, 0x11
        /*02ea*/ 	.short	(.L_136 - .L_135)
	.align		4
.L_135:
        /*02ec*/ 	.word	index@($__internal_16_$__cuda_sm70_votesync_ballot)
        /*02f0*/ 	.word	0x00000000


	//----- nvinfo : EIATTR_FRAME_SIZE
	.align		4
.L_136:
        /*02f4*/ 	.byte	0x04, 0x11
        /*02f6*/ 	.short	(.L_138 - .L_137)
	.align		4
.L_137:
        /*02f8*/ 	.word	index@($__internal_15_$__cuda_sm70_shflsync_up_p)
        /*02fc*/ 	.word	0x00000000


	//----- nvinfo : EIATTR_FRAME_SIZE
	.align		4
.L_138:
        /*0300*/ 	.byte	0x04, 0x11
        /*0302*/ 	.short	(.L_140 - .L_139)
	.align		4
.L_139:
        /*0304*/ 	.word	index@($__internal_14_$__cuda_sm70_shflsync_idx_p)
        /*0308*/ 	.word	0x00000000


	//----- nvinfo : EIATTR_FRAME_SIZE
	.align		4
.L_140:
        /*030c*/ 	.byte	0x04, 0x11
        /*030e*/ 	.short	(.L_142 - .L_141)
	.align		4
.L_141:
        /*0310*/ 	.word	index@($__internal_13_$__cuda_sm70_shflsync_bfly_p)
        /*0314*/ 	.word	0x00000000


	//----- nvinfo : EIATTR_FRAME_SIZE
	.align		4
.L_142:
        /*0318*/ 	.byte	0x04, 0x11
        /*031a*/ 	.short	(.L_144 - .L_143)
	.align		4
.L_143:
        /*031c*/ 	.word	index@(_ZN7cutlass13device_kernelIN5flash19enable_sm80_to_sm89INS1_16FlashAttnFwdSm80INS1_25CollectiveMainloopFwdSm80ILi8ELi1ELb0EN4cute5tupleIJNS5_1CILi128EEENS7_ILi32EEENS7_ILi256EEEEEELi256ENS_6half_tEfNS_4arch4Sm80ELb0ELb1ELb1ELb1ELb1ELb1ELb1ELb1EEENS1_21CollectiveEpilogueFwdINS6_IJS8_SA_S9_EEENS6_IJNS7_ILi1EEESI_SI_EEESC_SE_Li256ELb1ELb1ELb1ELb0EEENS1_36VarlenDynamicPersistentTileSchedulerILi128ELi32ELi256ELi256ELb1ELb1ELb0ELb1ELb0ELb1EEEEEEEEEvNT_6ParamsE)
        /*0320*/ 	.word	0x00000048


	//----- nvinfo : EIATTR_REGCOUNT
	.align		4
.L_144:
        /*0324*/ 	.byte	0x04, 0x2f
        /*0326*/ 	.short	(.L_146 - .L_145)
	.align		4
.L_145:
        /*0328*/ 	.word	index@(_ZN7cutlass13device_kernelIN5flash19enable_sm80_to_sm89INS1_16FlashAttnFwdSm80INS1_25CollectiveMainloopFwdSm80ILi8ELi1ELb1EN4cute5tupleIJNS5_1CILi128EEENS7_ILi48EEENS7_ILi256EEEEEELi256ENS_6half_tEfNS_4arch4Sm80ELb0ELb1ELb1ELb1ELb1ELb0ELb1ELb1EEENS1_21CollectiveEpilogueFwdINS6_IJS8_SA_S9_EEENS6_IJNS7_ILi1EEESI_SI_EEESC_SE_Li256ELb1ELb1ELb1ELb0EEENS1_36VarlenDynamicPersistentTileSchedulerILi128ELi48ELi256ELi256ELb1ELb1ELb0ELb1ELb0ELb1EEEEEEEEEvNT_6ParamsE)
        /*032c*/ 	.word	0x000000ff


	//----- nvinfo : EIATTR_FRAME_SIZE
	.align		4
.L_146:
        /*0330*/ 	.byte	0x04, 0x11
        /*0332*/ 	.short	(.L_148 - .L_147)
	.align		4
.L_147:
        /*0334*/ 	.word	index@($__internal_12_$__cuda_sm70_votesync_ballot)
        /*0338*/ 	.word	0x00000000


	//----- nvinfo : EIATTR_FRAME_SIZE
	.align		4
.L_148:
        /*033c*/ 	.byte	0x04, 0x11
        /*033e*/ 	.short	(.L_150 - .L_149)
	.align		4
.L_149:
        /*0340*/ 	.word	index@($__internal_11_$__cuda_sm70_shflsync_up_p)
        /*0344*/ 	.word	0x00000000


	//----- nvinfo : EIATTR_FRAME_SIZE
	.align		4
.L_150:
        /*0348*/ 	.byte	0x04, 0x11
        /*034a*/ 	.short	(.L_152 - .L_151)
	.align		4
.L_151:
        /*034c*/ 	.word	index@($__internal_10_$__cuda_sm70_shflsync_idx_p)
        /*0350*/ 	.word	0x00000000


	//----- nvinfo : EIATTR_FRAME_SIZE
	.align		4
.L_152:
        /*0354*/ 	.byte	0x04, 0x11
        /*0356*/ 	.short	(.L_154 - .L_153)
	.align		4
.L_153:
        /*0358*/ 	.word	index@($__internal_9_$__cuda_sm70_shflsync_bfly_p)
        /*035c*/ 	.word	0x00000000


	//----- nvinfo : EIATTR_FRAME_SIZE
	.align		4
.L_154:
        /*0360*/ 	.byte	0x04, 0x11
        /*0362*/ 	.short	(.L_156 - .L_155)
	.align		4
.L_155:
        /*0364*/ 	.word	index@(_ZN7cutlass13device_kernelIN5flash19enable_sm80_to_sm89INS1_16FlashAttnFwdSm80INS1_25CollectiveMainloopFwdSm80ILi8ELi1ELb1EN4cute5tupleIJNS5_1CILi128EEENS7_ILi48EEENS7_ILi256EEEEEELi256ENS_6half_tEfNS_4arch4Sm80ELb0ELb1ELb1ELb1ELb1ELb0ELb1ELb1EEENS1_21CollectiveEpilogueFwdINS6_IJS8_SA_S9_EEENS6_IJNS7_ILi1EEESI_SI_EEESC_SE_Li256ELb1ELb1ELb1ELb0EEENS1_36VarlenDynamicPersistentTileSchedulerILi128ELi48ELi256ELi256ELb1ELb1ELb0ELb1ELb0ELb1EEEEEEEEEvNT_6ParamsE)
        /*0368*/ 	.word	0x00000218


	//----- nvinfo : EIATTR_REGCOUNT
	.align		4
.L_156:
        /*036c*/ 	.byte	0x04, 0x2f
        /*036e*/ 	.short	(.L_158 - .L_157)
	.align		4
.L_157:
        /*0370*/ 	.word	index@(_ZN7cutlass13device_kernelIN5flash19enable_sm80_to_sm89INS1_16FlashAttnFwdSm80INS1_25CollectiveMainloopFwdSm80ILi8ELi1ELb1EN4cute5tupleIJNS5_1CILi128EEENS7_ILi48EEENS7_ILi256EEEEEELi256ENS_6half_tEfNS_4arch4Sm80ELb0ELb1ELb1ELb0ELb1ELb0ELb1ELb1EEENS1_21CollectiveEpilogueFwdINS6_IJS8_SA_S9_EEENS6_IJNS7_ILi1EEESI_SI_EEESC_SE_Li256ELb0ELb1ELb1ELb0EEENS1_19SingleTileSchedulerILb0ELb1ELb1ELi128EEEEEEEEEvNT_6ParamsE)
        /*0374*/ 	.word	0x000000ff


	//----- nvinfo : EIATTR_FRAME_SIZE
	.align		4
.L_158:
        /*0378*/ 	.byte	0x04, 0x11
        /*037a*/ 	.short	(.L_160 - .L_159)
	.align		4
.L_159:
        /*037c*/ 	.word	index@($__internal_8_$__cuda_sm70_shflsync_idx_p)
        /*0380*/ 	.word	0x00000000


	//----- nvinfo : EIATTR_FRAME_SIZE
	.align		4
.L_160:
        /*0384*/ 	.byte	0x04, 0x11
        /*0386*/ 	.short	(.L_162 - .L_161)
	.align		4
.L_161:
        /*0388*/ 	.word	index@(_ZN7cutlass13device_kernelIN5flash19enable_sm80_to_sm89INS1_16FlashAttnFwdSm80INS1_25CollectiveMainloopFwdSm80ILi8ELi1ELb1EN4cute5tupleIJNS5_1CILi128EEENS7_ILi48EEENS7_ILi256EEEEEELi256ENS_6half_tEfNS_4arch4Sm80ELb0ELb1ELb1ELb0ELb1ELb0ELb1ELb1EEENS1_21CollectiveEpilogueFwdINS6_IJS8_SA_S9_EEENS6_IJNS7_ILi1EEESI_SI_EEESC_SE_Li256ELb0ELb1ELb1ELb0EEENS1_19SingleTileSchedulerILb0ELb1ELb1ELi128EEEEEEEEEvNT_6ParamsE)
        /*038c*/ 	.word	0x00000060


	//----- nvinfo : EIATTR_REGCOUNT
	.align		4
.L_162:
        /*0390*/ 	.byte	0x04, 0x2f
        /*0392*/ 	.short	(.L_164 - .L_163)
	.align		4
.L_163:
        /*0394*/ 	.word	index@(_ZN7cutlass13device_kernelIN5flash19enable_sm80_to_sm89INS1_16FlashAttnFwdSm80INS1_25CollectiveMainloopFwdSm80ILi8ELi1ELb0EN4cute5tupleIJNS5_1CILi128EEENS7_ILi32EEENS7_ILi256EEEEEELi256ENS_6half_tEfNS_4arch4Sm80ELb0ELb0ELb1ELb1ELb1ELb1ELb1ELb1EEENS1_21CollectiveEpilogueFwdINS6_IJS8_SA_S9_EEENS6_IJNS7_ILi1EEESI_SI_EEESC_SE_Li256ELb1ELb1ELb1ELb0EEENS1_36VarlenDynamicPersistentTileSchedulerILi128ELi32ELi256ELi256ELb1ELb1ELb0ELb0ELb1ELb1EEEEEEEEEvNT_6ParamsE)
        /*0398*/ 	.word	0x000000ff


	//----- nvinfo : EIATTR_FRAME_SIZE
	.align		4
.L_164:
        /*039c*/ 	.byte	0x04, 0x11
        /*039e*/ 	.short	(.L_166 - .L_165)
	.align		4
.L_165:
        /*03a0*/ 	.word	index@($__internal_7_$__cuda_sm70_votesync_ballot)
        /*03a4*/ 	.word	0x00000000


	//----- nvinfo : EIATTR_FRAME_SIZE
	.align		4
.L_166:
        /*03a8*/ 	.byte	0x04, 0x11
        /*03aa*/ 	.short	(.L_168 - .L_167)
	.align		4
.L_167:
        /*03ac*/ 	.word	index@($__internal_6_$__cuda_sm70_shflsync_up_p)
        /*03b0*/ 	.word	0x00000000


	//----- nvinfo : EIATTR_FRAME_SIZE
	.align		4
.L_168:
        /*03b4*/ 	.byte	0x04, 0x11
        /*03b6*/ 	.short	(.L_170 - .L_169)
	.align		4
.L_169:
        /*03b8*/ 	.word	index@($__internal_5_$__cuda_sm70_shflsync_idx_p)
        /*03bc*/ 	.word	0x00000000


	//----- nvinfo : EIATTR_FRAME_SIZE
	.align		4
.L_170:
        /*03c0*/ 	.byte	0x04, 0x11
        /*03c2*/ 	.short	(.L_172 - .L_171)
	.align		4
.L_171:
        /*03c4*/ 	.word	index@($__internal_4_$__cuda_sm70_shflsync_bfly_p)
        /*03c8*/ 	.word	0x00000000


	//----- nvinfo : EIATTR_FRAME_SIZE
	.align		4
.L_172:
        /*03cc*/ 	.byte	0x04, 0x11
        /*03ce*/ 	.short	(.L_174 - .L_173)
	.align		4
.L_173:
        /*03d0*/ 	.word	index@(_ZN7cutlass13device_kernelIN5flash19enable_sm80_to_sm89INS1_16FlashAttnFwdSm80INS1_25CollectiveMainloopFwdSm80ILi8ELi1ELb0EN4cute5tupleIJNS5_1CILi128EEENS7_ILi32EEENS7_ILi256EEEEEELi256ENS_6half_tEfNS_4arch4Sm80ELb0ELb0ELb1ELb1ELb1ELb1ELb1ELb1EEENS1_21CollectiveEpilogueFwdINS6_IJS8_SA_S9_EEENS6_IJNS7_ILi1EEESI_SI_EEESC_SE_Li256ELb1ELb1ELb1ELb0EEENS1_36VarlenDynamicPersistentTileSchedulerILi128ELi32ELi256ELi256ELb1ELb1ELb0ELb0ELb1ELb1EEEEEEEEEvNT_6ParamsE)
        /*03d4*/ 	.word	0x00000058


	//----- nvinfo : EIATTR_REGCOUNT
	.align		4
.L_174:
        /*03d8*/ 	.byte	0x04, 0x2f
        /*03da*/ 	.short	(.L_176 - .L_175)
	.align		4
.L_175:
        /*03dc*/ 	.word	index@(_ZN7cutlass13device_kernelIN5flash19enable_sm80_to_sm89INS1_16FlashAttnFwdSm80INS1_25CollectiveMainloopFwdSm80ILi8ELi1ELb1EN4cute5tupleIJNS5_1CILi128EEENS7_ILi48EEENS7_ILi256EEEEEELi256ENS_6half_tEfNS_4arch4Sm80ELb0ELb0ELb1ELb1ELb1ELb0ELb1ELb1EEENS1_21CollectiveEpilogueFwdINS6_IJS8_SA_S9_EEENS6_IJNS7_ILi1EEESI_SI_EEESC_SE_Li256ELb1ELb1ELb1ELb0EEENS1_36VarlenDynamicPersistentTileSchedulerILi128ELi48ELi256ELi256ELb1ELb1ELb0ELb0ELb1ELb1EEEEEEEEEvNT_6ParamsE)
        /*03e0*/ 	.word	0x000000ff


	//----- nvinfo : EIATTR_FRAME_SIZE
	.align		4
.L_176:
        /*03e4*/ 	.byte	0x04, 0x11
        /*03e6*/ 	.short	(.L_178 - .L_177)
	.align		4
.L_177:
        /*03e8*/ 	.word	index@($__internal_3_$__cuda_sm70_votesync_ballot)
        /*03ec*/ 	.word	0x00000000


	//----- nvinfo : EIATTR_FRAME_SIZE
	.align		4
.L_178:
        /*03f0*/ 	.byte	0x04, 0x11
        /*03f2*/ 	.short	(.L_180 - .L_179)
	.align		4
.L_179:
        /*03f4*/ 	.word	index@($__internal_2_$__cuda_sm70_shflsync_up_p)
        /*03f8*/ 	.word	0x00000000


	//----- nvinfo : EIATTR_FRAME_SIZE
	.align		4
.L_180:
        /*03fc*/ 	.byte	0x04, 0x11
        /*03fe*/ 	.short	(.L_182 - .L_181)
	.align		4
.L_181:
        /*0400*/ 	.word	index@($__internal_1_$__cuda_sm70_shflsync_idx_p)
        /*0404*/ 	.word	0x00000000


	//----- nvinfo : EIATTR_FRAME_SIZE
	.align		4
.L_182:
        /*0408*/ 	.byte	0x04, 0x11
        /*040a*/ 	.short	(.L_184 - .L_183)
	.align		4
.L_183:
        /*040c*/ 	.word	index@($__internal_0_$__cuda_sm70_shflsync_bfly_p)
        /*0410*/ 	.word	0x00000000


	//----- nvinfo : EIATTR_FRAME_SIZE
	.align		4
.L_184:
        /*0414*/ 	.byte	0x04, 0x11
        /*0416*/ 	.short	(.L_186 - .L_185)
	.align		4
.L_185:
        /*0418*/ 	.word	index@(_ZN7cutlass13device_kernelIN5flash19enable_sm80_to_sm89INS1_16FlashAttnFwdSm80INS1_25CollectiveMainloopFwdSm80ILi8ELi1ELb1EN4cute5tupleIJNS5_1CILi128EEENS7_ILi48EEENS7_ILi256EEEEEELi256ENS_6half_tEfNS_4arch4Sm80ELb0ELb0ELb1ELb1ELb1ELb0ELb1ELb1EEENS1_21CollectiveEpilogueFwdINS6_IJS8_SA_S9_EEENS6_IJNS7_ILi1EEESI_SI_EEESC_SE_Li256ELb1ELb1ELb1ELb0EEENS1_36VarlenDynamicPersistentTileSchedulerILi128ELi48ELi256ELi256ELb1ELb1ELb0ELb0ELb1ELb1EEEEEEEEEvNT_6ParamsE)
        /*041c*/ 	.word	0x00000190


	//----- nvinfo : EIATTR_REGCOUNT
	.align		4
.L_186:
        /*0420*/ 	.byte	0x04, 0x2f
        /*0422*/ 	.short	(.L_188 - .L_187)
	.align		4
.L_187:
        /*0424*/ 	.word	index@(_ZN7cutlass13device_kernelIN5flash19enable_sm80_to_sm89INS1_16FlashAttnFwdSm80INS1_25CollectiveMainloopFwdSm80ILi8ELi1ELb1EN4cute5tupleIJNS5_1CILi128EEENS7_ILi64EEENS7_ILi256EEEEEELi256ENS_6half_tEfNS_4arch4Sm80ELb0ELb0ELb1ELb0ELb1ELb0ELb1ELb1EEENS1_21CollectiveEpilogueFwdINS6_IJS8_SA_S9_EEENS6_IJNS7_ILi1EEESI_SI_EEESC_SE_Li256ELb0ELb1ELb1ELb0EEENS1_19SingleTileSchedulerILb0ELb1ELb1ELi128EEEEEEEEEvNT_6ParamsE)
        /*0428*/ 	.word	0x000000ff


	//----- nvinfo : EIATTR_FRAME_SIZE
	.align		4
.L_188:
        /*042c*/ 	.byte	0x04, 0x11
        /*042e*/ 	.short	(.L_190 - .L_189)
	.align		4
.L_189:
        /*0430*/ 	.word	index@(_ZN7cutlass13device_kernelIN5flash19enable_sm80_to_sm89INS1_16FlashAttnFwdSm80INS1_25CollectiveMainloopFwdSm80ILi8ELi1ELb1EN4cute5tupleIJNS5_1CILi128EEENS7_ILi64EEENS7_ILi256EEEEEELi256ENS_6half_tEfNS_4arch4Sm80ELb0ELb0ELb1ELb0ELb1ELb0ELb1ELb1EEENS1_21CollectiveEpilogueFwdINS6_IJS8_SA_S9_EEENS6_IJNS7_ILi1EEESI_SI_EEESC_SE_Li256ELb0ELb1ELb1ELb0EEENS1_19SingleTileSchedulerILb0ELb1ELb1ELi128EEEEEEEEEvNT_6ParamsE)
        /*0434*/ 	.word	0x00000068


	//----- nvinfo : EIATTR_MIN_STACK_SIZE
	.align		4
.L_190:
        /*0438*/ 	.byte	0x04, 0x12
        /*043a*/ 	.short	(.L_192 - .L_191)
	.align		4
.L_191:
        /*043c*/ 	.word	index@(_ZN7cutlass13device_kernelIN5flash19enable_sm80_to_sm89INS1_16FlashAttnFwdSm80INS1_25CollectiveMainloopFwdSm80ILi8ELi1ELb1EN4cute5tupleIJNS5_1CILi128EEENS7_ILi64EEENS7_ILi256EEEEEELi256ENS_6half_tEfNS_4arch4Sm80ELb0ELb0ELb1ELb0ELb1ELb0ELb1ELb1EEENS1_21CollectiveEpilogueFwdINS6_IJS8_SA_S9_EEENS6_IJNS7_ILi1EEESI_SI_EEESC_SE_Li256ELb0ELb1ELb1ELb0EEENS1_19SingleTileSchedulerILb0ELb1ELb1ELi128EEEEEEEEEvNT_6ParamsE)
        /*0440*/ 	.word	0x00000068


	//----- nvinfo : EIATTR_MIN_STACK_SIZE
	.align		4
.L_192:
        /*0444*/ 	.byte	0x04, 0x12
        /*0446*/ 	.short	(.L_194 - .L_193)
	.align		4
.L_193:
        /*0448*/ 	.word	index@(_ZN7cutlass13device_kernelIN5flash19enable_sm80_to_sm89INS1_16FlashAttnFwdSm80INS1_25CollectiveMainloopFwdSm80ILi8ELi1ELb1EN4cute5tupleIJNS5_1CILi128EEENS7_ILi48EEENS7_ILi256EEEEEELi256ENS_6half_tEfNS_4arch4Sm80ELb0ELb0ELb1ELb1ELb1ELb0ELb1ELb1EEENS1_21CollectiveEpilogueFwdINS6_IJS8_SA_S9_EEENS6_IJNS7_ILi1EEESI_SI_EEESC_SE_Li256ELb1ELb1ELb1ELb0EEENS1_36VarlenDynamicPersistentTileSchedulerILi128ELi48ELi256ELi256ELb1ELb1ELb0ELb0ELb1ELb1EEEEEEEEEvNT_6ParamsE)
        /*044c*/ 	.word	0x00000190


	//----- nvinfo : EIATTR_MIN_STACK_SIZE
	.align		4
.L_194:
        /*0450*/ 	.byte	0x04, 0x12
        /*0452*/ 	.short	(.L_196 - .L_195)
	.align		4
.L_195:
        /*0454*/ 	.word	index@(_ZN7cutlass13device_kernelIN5flash19enable_sm80_to_sm89INS1_16FlashAttnFwdSm80INS1_25CollectiveMainloopFwdSm80ILi8ELi1ELb0EN4cute5tupleIJNS5_1CILi128EEENS7_ILi32EEENS7_ILi256EEEEEELi256ENS_6half_tEfNS_4arch4Sm80ELb0ELb0ELb1ELb1ELb1ELb1ELb1ELb1EEENS1_21CollectiveEpilogueFwdINS6_IJS8_SA_S9_EEENS6_IJNS7_ILi1EEESI_SI_EEESC_SE_Li256ELb1ELb1ELb1ELb0EEENS1_36VarlenDynamicPersistentTileSchedulerILi128ELi32ELi256ELi256ELb1ELb1ELb0ELb0ELb1ELb1EEEEEEEEEvNT_6ParamsE)
        /*0458*/ 	.word	0x00000058


	//----- nvinfo : EIATTR_MIN_STACK_SIZE
	.align		4
.L_196:
        /*045c*/ 	.byte	0x04, 0x12
        /*045e*/ 	.short	(.L_198 - .L_197)
	.align		4
.L_197:
        /*0460*/ 	.word	index@(_ZN7cutlass13device_kernelIN5flash19enable_sm80_to_sm89INS1_16FlashAttnFwdSm80INS1_25CollectiveMainloopFwdSm80ILi8ELi1ELb1EN4cute5tupleIJNS5_1CILi128EEENS7_ILi48EEENS7_ILi256EEEEEELi256ENS_6half_tEfNS_4arch4Sm80ELb0ELb1ELb1ELb0ELb1ELb0ELb1ELb1EEENS1_21CollectiveEpilogueFwdINS6_IJS8_SA_S9_EEENS6_IJNS7_ILi1EEESI_SI_EEESC_SE_Li256ELb0ELb1ELb1ELb0EEENS1_19SingleTileSchedulerILb0ELb1ELb1ELi128EEEEEEEEEvNT_6ParamsE)
        /*0464*/ 	.word	0x00000060


	//----- nvinfo : EIATTR_MIN_STACK_SIZE
	.align		4
.L_198:
        /*0468*/ 	.byte	0x04, 0x12
        /*046a*/ 	.short	(.L_200 - .L_199)
	.align		4
.L_199:
        /*046c*/ 	.word	index@(_ZN7cutlass13device_kernelIN5flash19enable_sm80_to_sm89INS1_16FlashAttnFwdSm80INS1_25CollectiveMainloopFwdSm80ILi8ELi1ELb1EN4cute5tupleIJNS5_1CILi128EEENS7_ILi48EEENS7_ILi256EEEEEELi256ENS_6half_tEfNS_4arch4Sm80ELb0ELb1ELb1ELb1ELb1ELb0ELb1ELb1EEENS1_21CollectiveEpilogueFwdINS6_IJS8_SA_S9_EEENS6_IJNS7_ILi1EEESI_SI_EEESC_SE_Li256ELb1ELb1ELb1ELb0EEENS1_36VarlenDynamicPersistentTileSchedulerILi128ELi48ELi256ELi256ELb1ELb1ELb0ELb1ELb0ELb1EEEEEEEEEvNT_6ParamsE)
        /*0470*/ 	.word	0x00000218


	//----- nvinfo : EIATTR_MIN_STACK_SIZE
	.align		4
.L_200:
        /*0474*/ 	.byte	0x04, 0x12
        /*0476*/ 	.short	(.L_202 - .L_201)
	.align		4
.L_201:
        /*0478*/ 	.word	index@(_ZN7cutlass13device_kernelIN5flash19enable_sm80_to_sm89INS1_16FlashAttnFwdSm80INS1_25CollectiveMainloopFwdSm80ILi8ELi1ELb0EN4cute5tupleIJNS5_1CILi128EEENS7_ILi32EEENS7_ILi256EEEEEELi256ENS_6half_tEfNS_4arch4Sm80ELb0ELb1ELb1ELb1ELb1ELb1ELb1ELb1EEENS1_21CollectiveEpilogueFwdINS6_IJS8_SA_S9_EEENS6_IJNS7_ILi1EEESI_SI_EEESC_SE_Li256ELb1ELb1ELb1ELb0EEENS1_36VarlenDynamicPersistentTileSchedulerILi128ELi32ELi256ELi256ELb1ELb1ELb0ELb1ELb0ELb1EEEEEEEEEvNT_6ParamsE)
        /*047c*/ 	.word	0x00000048


	//----- nvinfo : EIATTR_MIN_STACK_SIZE
	.align		4
.L_202:
        /*0480*/ 	.byte	0x04, 0x12
        /*0482*/ 	.short	(.L_204 - .L_203)
	.align		4
.L_203:
        /*0484*/ 	.word	index@(_ZN7cutlass13device_kernelIN5flash19enable_sm80_to_sm89INS1_16FlashAttnFwdSm80INS1_25CollectiveMainloopFwdSm80ILi8ELi1ELb1EN4cute5tupleIJNS5_1CILi128EEENS7_ILi64EEENS7_ILi256EEEEEELi256ENS_6half_tEfNS_4arch4Sm80ELb1ELb0ELb1ELb0ELb1ELb0ELb1ELb1EEENS1_21CollectiveEpilogueFwdINS6_IJS8_SA_S9_EEENS6_IJNS7_ILi1EEESI_SI_EEESC_SE_Li256ELb0ELb1ELb1ELb0EEENS1_30DynamicPersistentTileSchedulerILi256ELi256ELb1ELb1ELb0EEEEEEEEEvNT_6ParamsE)
        /*0488*/ 	.word	0x00000210


	//----- nvinfo : EIATTR_MIN_STACK_SIZE
	.align		4
.L_204:
        /*048c*/ 	.byte	0x04, 0x12
        /*048e*/ 	.short	(.L_206 - .L_205)
	.align		4
.L_205:
        /*0490*/ 	.word	index@(_ZN7cutlass13device_kernelIN5flash19enable_sm80_to_sm89INS1_16FlashAttnFwdSm80INS1_25CollectiveMainloopFwdSm80ILi8ELi1ELb1EN4cute5tupleIJNS5_1CILi128EEENS7_ILi48EEENS7_ILi256EEEEEELi256ENS_6half_tEfNS_4arch4Sm80ELb1ELb0ELb1ELb1ELb1ELb0ELb1ELb1EEENS1_21CollectiveEpilogueFwdINS6_IJS8_SA_S9_EEENS6_IJNS7_ILi1EEESI_SI_EEESC_SE_Li256ELb1ELb1ELb1ELb0EEENS1_36VarlenDynamicPersistentTileSchedulerILi128ELi48ELi256ELi256ELb1ELb1ELb0ELb1ELb1ELb1EEEEEEEEEvNT_6ParamsE)
        /*0494*/ 	.word	0x00000220


	//----- nvinfo : EIATTR_MIN_STACK_SIZE
	.align		4
.L_206:
        /*0498*/ 	.byte	0x04, 0x12
        /*049a*/ 	.short	(.L_208 - .L_207)
	.align		4
.L_207:
        /*049c*/ 	.word	index@(_ZN7cutlass13device_kernelIN5flash19enable_sm80_to_sm89INS1_16FlashAttnFwdSm80INS1_25CollectiveMainloopFwdSm80ILi8ELi1ELb0EN4cute5tupleIJNS5_1CILi128EEENS7_ILi32EEENS7_ILi256EEEEEELi256ENS_6half_tEfNS_4arch4Sm80ELb1ELb0ELb1ELb1ELb1ELb1ELb1ELb1EEENS1_21CollectiveEpilogueFwdINS6_IJS8_SA_S9_EEENS6_IJNS7_ILi1EEESI_SI_EEESC_SE_Li256ELb1ELb1ELb1ELb0EEENS1_36VarlenDynamicPersistentTileSchedulerILi128ELi32ELi256ELi256ELb1ELb1ELb0ELb1ELb1ELb1EEEEEEEEEvNT_6ParamsE)
        /*04a0*/ 	.word	0x00000048


	//----- nvinfo : EIATTR_MIN_STACK_SIZE
	.align		4
.L_208:
        /*04a4*/ 	.byte	0x04, 0x12
        /*04a6*/ 	.short	(.L_210 - .L_209)
	.align		4
.L_209:
        /*04a8*/ 	.word	index@(_ZN7cutlass13device_kernelIN5flash19enable_sm80_to_sm89INS1_16FlashAttnFwdSm80INS1_25CollectiveMainloopFwdSm80ILi8ELi1ELb0EN4cute5tupleIJNS5_1CILi128EEENS7_ILi96EEENS7_ILi256EEEEEELi256ENS_6half_tEfNS_4arch4Sm80ELb0ELb0ELb1ELb0ELb1ELb0ELb1ELb1EEENS1_21CollectiveEpilogueFwdINS6_IJS8_SA_S9_EEENS6_IJNS7_ILi1EEESI_SI_EEESC_SE_Li256ELb0ELb1ELb1ELb0EEENS1_19SingleTileSchedulerILb0ELb1ELb1ELi128EEEEEEEEEvNT_6ParamsE)
        /*04ac*/ 	.word	0x00000060


	//----- nvinfo : EIATTR_MIN_STACK_SIZE
	.align		4
.L_210:
        /*04b0*/ 	.byte	0x04, 0x12
        /*04b2*/ 	.short	(.L_212 - .L_211)
	.align		4
.L_211:
        /*04b4*/ 	.word	index@(_ZN7cutlass13device_kernelIN5flash19enable_sm80_to_sm89INS1_16FlashAttnFwdSm80INS1_25CollectiveMainloopFwdSm80ILi8ELi1ELb0EN4cute5tupleIJNS5_1CILi128EEENS7_ILi64EEENS7_ILi256EEEEEELi256ENS_6half_tEfNS_4arch4Sm80ELb0ELb0ELb1ELb1ELb1ELb0ELb1ELb1EEENS1_21CollectiveEpilogueFwdINS6_IJS8_SA_S9_EEENS6_IJNS7_ILi1EEESI_SI_EEESC_SE_Li256ELb1ELb1ELb1ELb0EEENS1_36VarlenDynamicPersistentTileSchedulerILi128ELi64ELi256ELi256ELb1ELb1ELb0ELb0ELb1ELb1EEEEEEEEEvNT_6ParamsE)
        /*04b8*/ 	.word	0x00000158


	//----- nvinfo : EIATTR_MIN_STACK_SIZE
	.align		4
.L_212:
        /*04bc*/ 	.byte	0x04, 0x12
        /*04be*/ 	.short	(.L_214 - .L_213)
	.align		4
.L_213:
        /*04c0*/ 	.word	index@(_ZN7cutlass13device_kernelIN5flash19enable_sm80_to_sm89INS1_16FlashAttnFwdSm80INS1_25CollectiveMainloopFwdSm80ILi8ELi1ELb0EN4cute5tupleIJNS5_1CILi128EEENS7_ILi48EEENS7_ILi256EEEEEELi256ENS_6half_tEfNS_4arch4Sm80ELb0ELb0ELb1ELb1ELb1ELb1ELb1ELb1EEENS1_21CollectiveEpilogueFwdINS6_IJS8_SA_S9_EEENS6_IJNS7_ILi1EEESI_SI_EEESC_SE_Li256ELb1ELb1ELb1ELb0EEENS1_36VarlenDynamicPersistentTileSchedulerILi128ELi48ELi256ELi256ELb1ELb1ELb0ELb0ELb1ELb1EEEEEEEEEvNT_6ParamsE)
        /*04c4*/ 	.word	0x00000190


	//----- nvinfo : EIATTR_MIN_STACK_SIZE
	.align		4
.L_214:
        /*04c8*/ 	.byte	0x04, 0x12
        /*04ca*/ 	.short	(.L_216 - .L_215)
	.align		4
.L_215:
        /*04cc*/ 	.word	index@(_ZN7cutlass13device_kernelIN5flash19enable_sm80_to_sm89INS1_16FlashAttnFwdSm80INS1_25CollectiveMainloopFwdSm80ILi8ELi1ELb0EN4cute5tupleIJNS5_1CILi128EEENS7_ILi64EEENS7_ILi256EEEEEELi256ENS_6half_tEfNS_4arch4Sm80ELb0ELb1ELb1ELb0ELb1ELb0ELb1ELb1EEENS1_21CollectiveEpilogueFwdINS6_IJS8_SA_S9_EEENS6_IJNS7_ILi1EEESI_SI_EEESC_SE_Li256ELb0ELb1ELb1ELb0EEENS1_19SingleTileSchedulerILb0ELb1ELb1ELi128EEEEEEEEEvNT_6ParamsE)
        /*04d0*/ 	.word	0x00000008


	//----- nvinfo : EIATTR_MIN_STACK_SIZE
	.align		4
.L_216:
        /*04d4*/ 	.byte	0x04, 0x12
        /*04d6*/ 	.short	(.L_218 - .L_217)
	.align		4
.L_217:
        /*04d8*/ 	.word	index@(_ZN7cutlass13device_kernelIN5flash19enable_sm80_to_sm89INS1_16FlashAttnFwdSm80INS1_25CollectiveMainloopFwdSm80ILi8ELi1ELb0EN4cute5tupleIJNS5_1CILi128EEENS7_ILi64EEENS7_ILi256EEEEEELi256ENS_6half_tEfNS_4arch4Sm80ELb0ELb1ELb1ELb1ELb1ELb0ELb1ELb1EEENS1_21CollectiveEpilogueFwdINS6_IJS8_SA_S9_EEENS6_IJNS7_ILi1EEESI_SI_EEESC_SE_Li256ELb1ELb1ELb1ELb0EEENS1_36VarlenDynamicPersistentTileSchedulerILi128ELi64ELi256ELi256ELb1ELb1ELb0ELb1ELb0ELb1EEEEEEEEEvNT_6ParamsE)
        /*04dc*/ 	.word	0x00000030


	//----- nvinfo : EIATTR_MIN_STACK_SIZE
	.align		4
.L_218:
        /*04e0*/ 	.byte	0x04, 0x12
        /*04e2*/ 	.short	(.L_220 - .L_219)
	.align		4
.L_219:
        /*04e4*/ 	.word	index@(_ZN7cutlass13device_kernelIN5flash19enable_sm80_to_sm89INS1_16FlashAttnFwdSm80INS1_25CollectiveMainloopFwdSm80ILi8ELi1ELb0EN4cute5tupleIJNS5_1CILi128EEENS7_ILi48EEENS7_ILi256EEEEEELi256ENS_6half_tEfNS_4arch4Sm80ELb0ELb1ELb1ELb1ELb1ELb1ELb1ELb1EEENS1_21CollectiveEpilogueFwdINS6_IJS8_SA_S9_EEENS6_IJNS7_ILi1EEESI_SI_EEESC_SE_Li256ELb1ELb1ELb1ELb0EEENS1_36VarlenDynamicPersistentTileSchedulerILi128ELi48ELi256ELi256ELb1ELb1ELb0ELb1ELb0ELb1EEEEEEEEEvNT_6ParamsE)
        /*04e8*/ 	.word	0x000001e8


	//----- nvinfo : EIATTR_MIN_STACK_SIZE
	.align		4
.L_220:
        /*04ec*/ 	.byte	0x04, 0x12
        /*04ee*/ 	.short	(.L_222 - .L_221)
	.align		4
.L_221:
        /*04f0*/ 	.word	index@(_ZN7cutlass13device_kernelIN5flash19enable_sm80_to_sm89INS1_16FlashAttnFwdSm80INS1_25CollectiveMainloopFwdSm80ILi8ELi1ELb0EN4cute5tupleIJNS5_1CILi128EEENS7_ILi96EEENS7_ILi256EEEEEELi256ENS_6half_tEfNS_4arch4Sm80ELb1ELb0ELb1ELb0ELb1ELb0ELb1ELb1EEENS1_21CollectiveEpilogueFwdINS6_IJS8_SA_S9_EEENS6_IJNS7_ILi1EEESI_SI_EEESC_SE_Li256ELb0ELb1ELb1ELb0EEENS1_30DynamicPersistentTileSchedulerILi256ELi256ELb1ELb1ELb0EEEEEEEEEvNT_6ParamsE)
        /*04f4*/ 	.word	0x000001a0


	//----- nvinfo : EIATTR_MIN_STACK_SIZE
	.align		4
.L_222:
        /*04f8*/ 	.byte	0x04, 0x12
        /*04fa*/ 	.short	(.L_224 - .L_223)
	.align		4
.L_223:
        /*04fc*/ 	.word	index@(_ZN7cutlass13device_kernelIN5flash19enable_sm80_to_sm89INS1_16FlashAttnFwdSm80INS1_25CollectiveMainloopFwdSm80ILi8ELi1ELb0EN4cute5tupleIJNS5_1CILi128EEENS7_ILi64EEENS7_ILi256EEEEEELi256ENS_6half_tEfNS_4arch4Sm80ELb1ELb0ELb1ELb1ELb1ELb0ELb1ELb1EEENS1_21CollectiveEpilogueFwdINS6_IJS8_SA_S9_EEENS6_IJNS7_ILi1EEESI_SI_EEESC_SE_Li256ELb1ELb1ELb1ELb0EEENS1_36VarlenDynamicPersistentTileSchedulerILi128ELi64ELi256ELi256ELb1ELb1ELb0ELb1ELb1ELb1EEEEEEEEEvNT_6ParamsE)
        /*0500*/ 	.word	0x00000038


	//----- nvinfo : EIATTR_MIN_STACK_SIZE
	.align		4
.L_224:
        /*0504*/ 	.byte	0x04, 0x12
        /*0506*/ 	.short	(.L_226 - .L_225)
	.align		4
.L_225:
        /*0508*/ 	.word	index@(_ZN7cutlass13device_kernelIN5flash19enable_sm80_to_sm89INS1_16FlashAttnFwdSm80INS1_25CollectiveMainloopFwdSm80ILi8ELi1ELb0EN4cute5tupleIJNS5_1CILi128EEENS7_ILi48EEENS7_ILi256EEEEEELi256ENS_6half_tEfNS_4arch4Sm80ELb1ELb0ELb1ELb1ELb1ELb1ELb1ELb1EEENS1_21CollectiveEpilogueFwdINS6_IJS8_SA_S9_EEENS6_IJNS7_ILi1EEESI_SI_EEESC_SE_Li256ELb1ELb1ELb1ELb0EEENS1_36VarlenDynamicPersistentTileSchedulerILi128ELi48ELi256ELi256ELb1ELb1ELb0ELb1ELb1ELb1EEEEEEEEEvNT_6ParamsE)
        /*050c*/ 	.word	0x00000198
.L_226:


//--------------------- .nv.info._ZN7cutlass13device_kernelIN5flash19enable_sm80_to_sm89INS1_16FlashAttnFwdSm80INS1_25CollectiveMainloopFwdSm80ILi8ELi1ELb1EN4cute5tupleIJNS5_1CILi128EEENS7_ILi64EEENS7_ILi256EEEEEELi256ENS_6half_tEfNS_4arch4Sm80ELb0ELb0ELb1ELb0ELb1ELb0ELb1ELb1EEENS1_21CollectiveEpilogueFwdINS6_IJS8_SA_S9_EEENS6_IJNS7_ILi1EEESI_SI_EEESC_SE_Li256ELb0ELb1ELb1ELb0EEENS1_19SingleTileSchedulerILb0ELb1ELb1ELi128EEEEEEEEEvNT_6ParamsE --------------------------
	.section	.nv.info._ZN7cutlass13device_kernelIN5flash19enable_sm80_to_sm89INS1_16FlashAttnFwdSm80INS1_25CollectiveMainloopFwdSm80ILi8ELi1ELb1EN4cute5tupleIJNS5_1CILi128EEENS7_ILi64EEENS7_ILi256EEEEEELi256ENS_6half_tEfNS_4arch4Sm80ELb0ELb0ELb1ELb0ELb1ELb0ELb1ELb1EEENS1_21CollectiveEpilogueFwdINS6_IJS8_SA_S9_EEENS6_IJNS7_ILi1EEESI_SI_EEESC_SE_Li256ELb0ELb1ELb1ELb0EEENS1_19SingleTileSchedulerILb0ELb1ELb1ELi128EEEEEEEEEvNT_6ParamsE,"",@"SHT_CUDA_INFO"
	.sectionflags	@""
	.align	4


	//----- nvinfo : EIATTR_CUDA_API_VERSION
	.align		4
        /*0000*/ 	.byte	0x04, 0x37
        /*0002*/ 	.short	(.L_228 - .L_227)
.L_227:
        /*0004*/ 	.word	0x00000082


	//----- nvinfo : EIATTR_SW2861232_WAR
	.align		4
.L_228:
        /*0008*/ 	.byte	0x01, 0x35
	.zero		2


	//----- nvinfo : EIATTR_PARAM_CBANK
	.align		4
        /*000c*/ 	.byte	0x04, 0x0a
        /*000e*/ 	.short	(.L_230 - .L_229)
	.align		4
.L_229:
        /*0010*/ 	.word	index@(.nv.constant0._ZN7cutlass13device_kernelIN5flash19enable_sm80_to_sm89INS1_16FlashAttnFwdSm80INS1_25CollectiveMainloopFwdSm80ILi8ELi1ELb1EN4cute5tupleIJNS5_1CILi128EEENS7_ILi64EEENS7_ILi256EEEEEELi256ENS_6half_tEfNS_4arch4Sm80ELb0ELb0ELb1ELb0ELb1ELb0ELb1ELb1EEENS1_21CollectiveEpilogueFwdINS6_IJS8_SA_S9_EEENS6_IJNS7_ILi1EEESI_SI_EEESC_SE_Li256ELb0ELb1ELb1ELb0EEENS1_19SingleTileSchedulerILb0ELb1ELb1ELi128EEEEEEEEEvNT_6ParamsE)
        /*0014*/ 	.short	0x0160
        /*0016*/ 	.short	0x0418


	//----- nvinfo : EIATTR_CBANK_PARAM_SIZE
	.align		4
.L_230:
        /*0018*/ 	.byte	0x03, 0x19
        /*001a*/ 	.short	0x0418


	//----- nvinfo : EIATTR_KPARAM_INFO
	.align		4
        /*001c*/ 	.byte	0x04, 0x17
        /*001e*/ 	.short	(.L_232 - .L_231)
.L_231:
        /*0020*/ 	.word	0x00000000
        /*0024*/ 	.short	0x0000
        /*0026*/ 	.short	0x0000
        /*0028*/ 	.byte	0x00, 0xf0, 0x61, 0x10


	//----- nvinfo : EIATTR_MAXREG_COUNT
	.align		4
.L_232:
        /*002c*/ 	.byte	0x03, 0x1b
        /*002e*/ 	.short	0x00ff


	//----- nvinfo : EIATTR_NUM_BARRIERS
	.align		4
        /*0030*/ 	.byte	0x02, 0x4c
        /*0032*/ 	.byte	0x02
	.zero		1


	//----- nvinfo : EIATTR_ANNOTATIONS
	.align		4
        /*0034*/ 	.byte	0x04, 0x55
        /*0036*/ 	.short	(.L_234 - .L_233)


	//   ....[0]....
.L_233:
        /*0038*/ 	.word	0x00000001
        /*003c*/ 	.byte	0xc0, 0x0c, 0x00, 0x00, 0x01, 0x00, 0x00, 0x00, 0x30, 0x14, 0x00, 0x00, 0x01, 0x00, 0x00, 0x00
        /* <DEDUP_REMOVED lines=32> */
        /*024c*/ 	.byte	0xd0, 0x96, 0x00, 0x00, 0x01, 0x00, 0x00, 0x00, 0xe0, 0x96, 0x00, 0x00


	//----- nvinfo : EIATTR_MERCURY_ISA_VERSION
	.align		4
.L_234:
        /*0258*/ 	.byte	0x03, 0x5f
        /*025a*/ 	.short	0x0000


	//----- nvinfo : EIATTR_COOP_GROUP_MASK_REGIDS
	.align		4
        /*025c*/ 	.byte	0x04, 0x29
        /*025e*/ 	.short	(.L_236 - .L_235)


	//   ....[0]....
.L_235:
        /*0260*/ 	.word	0xffffffff


	//   ....[1]....
        /*0264*/ 	.word	0xffffffff


	//   ....[2]....
        /*0268*/ 	.word	0xffffffff


	//   ....[3]....
        /*026c*/ 	.word	0xffffffff


	//   ....[4]....
        /*0270*/ 	.word	0xffffffff


	//   ....[5]....
        /*0274*/ 	.word	0xffffffff


	//   ....[6]....
        /*0278*/ 	.word	0xffffffff


	//   ....[7]....
        /*027c*/ 	.word	0xffffffff


	//   ....[8]....
        /*0280*/ 	.word	0xffffffff


	//   ....[9]....
        /*0284*/ 	.word	0xffffffff


	//   ....[10]....
        /*0288*/ 	.word	0xffffffff


	//   ....[11]....
        /*028c*/ 	.word	0xffffffff


	//   ....[12]....
        /*0290*/ 	.word	0xffffffff


	//   ....[13]....
        /*0294*/ 	.word	0xffffffff


	//   ....[14]....
        /*0298*/ 	.word	0xffffffff


	//   ....[15]....
        /*029c*/ 	.word	0xffffffff


	//   ....[16]....
        /*02a0*/ 	.word	0xffffffff


	//   ....[17]....
        /*02a4*/ 	.word	0xffffffff


	//   ....[18]....
        /*02a8*/ 	.word	0xffffffff


	//   ....[19]....
        /*02ac*/ 	.word	0xffffffff


	//   ....[20]....
        /*02b0*/ 	.word	0xffffffff


	//   ....[21]....
        /*02b4*/ 	.word	0xffffffff


	//   ....[22]....
        /*02b8*/ 	.word	0xffffffff


	//   ....[23]....
        /*02bc*/ 	.word	0xffffffff


	//   ....[24]....
        /*02c0*/ 	.word	0xffffffff


	//   ....[25]....
        /*02c4*/ 	.word	0xffffffff


	//   ....[26]....
        /*02c8*/ 	.word	0xffffffff


	//   ....[27]....
        /*02cc*/ 	.word	0xffffffff


	//   ....[28]....
        /*02d0*/ 	.word	0xffffffff


	//   ....[29]....
        /*02d4*/ 	.word	0xffffffff


	//   ....[30]....
        /*02d8*/ 	.word	0xffffffff


	//   ....[31]....
        /*02dc*/ 	.word	0xffffffff


	//   ....[32]....
        /*02e0*/ 	.word	0xffffffff


	//   ....[33]....
        /*02e4*/ 	.word	0xffffffff


	//   ....[34]....
        /*02e8*/ 	.word	0xffffffff


	//   ....[35]....
        /*02ec*/ 	.word	0xffffffff


	//   ....[36]....
        /*02f0*/ 	.word	0xffffffff


	//   ....[37]....
        /*02f4*/ 	.word	0xffffffff


	//   ....[38]....
        /*02f8*/ 	.word	0xffffffff


	//   ....[39]....
        /*02fc*/ 	.word	0xffffffff


	//   ....[40]....
        /*0300*/ 	.word	0xffffffff


	//   ....[41]....
        /*0304*/ 	.word	0xffffffff


	//   ....[42]....
        /*0308*/ 	.word	0xffffffff


	//   ....[43]....
        /*030c*/ 	.word	0xffffffff


	//   ....[44]....
        /*0310*/ 	.word	0xffffffff


	//   ....[45]....
        /*0314*/ 	.word	0xffffffff


	//   ....[46]....
        /*0318*/ 	.word	0xffffffff


	//   ....[47]....
        /*031c*/ 	.word	0xffffffff


	//   ....[48]....
        /*0320*/ 	.word	0xffffffff


	//----- nvinfo : EIATTR_COOP_GROUP_INSTR_OFFSETS
	.align		4
.L_236:
        /*0324*/ 	.byte	0x04, 0x28
        /*0326*/ 	.short	(.L_238 - .L_237)


	//   ....[0]....
.L_237:
        /*0328*/ 	.word	0x00000060


	//   ....[1]....
        /*032c*/ 	.word	0x00001100


	//   ....[2]....
        /*0330*/ 	.word	0x00001140


	//   ....[3]....
        /*0334*/ 	.word	0x000011d0


	//   ....[4]....
        /*0338*/ 	.word	0x00001230


	//   ....[5]....
        /*033c*/ 	.word	0x00001450


	//   ....[6]....
        /*0340*/ 	.word	0x00001470


	//   ....[7]....
        /*0344*/ 	.word	0x000014f0


	//   ....[8]....
        /*0348*/ 	.word	0x00001500


	//   ....[9]....
        /*034c*/ 	.word	0x000015a0


	//   ....[10]....
        /*0350*/ 	.word	0x000015e0


	//   ....[11]....
        /*0354*/ 	.word	0x00001610


	//   ....[12]....
        /*0358*/ 	.word	0x00001620


	//   ....[13]....
        /*035c*/ 	.word	0x00001660


	//   ....[14]....
        /*0360*/ 	.word	0x00001680


	//   ....[15]....
        /*0364*/ 	.word	0x00001860


	//   ....[16]....
        /*0368*/ 	.word	0x00001880


	//   ....[17]....
        /*036c*/ 	.word	0x000033e0


	//   ....[18]....
        /*0370*/ 	.word	0x000033f0


	//   ....[19]....
        /*0374*/ 	.word	0x00003480


	//   ....[20]....
        /*0378*/ 	.word	0x000034a0


	//   ....[21]....
        /*037c*/ 	.word	0x00003bd0


	//   ....[22]....
        /*0380*/ 	.word	0x00003c70


	//   ....[23]....
        /*0384*/ 	.word	0x00003c90


	//   ....[24]....
        /*0388*/ 	.word	0x00003cf0


	//   ....[25]....
        /*038c*/ 	.word	0x00005fb0


	//   ....[26]....
        /*0390*/ 	.word	0x00005fc0


	//   ....[27]....
        /*0394*/ 	.word	0x00005fd0


	//   ....[28]....
        /*0398*/ 	.word	0x00005fe0


	//   ....[29]....
        /*039c*/ 	.word	0x00006410


	//   ....[30]....
        /*03a0*/ 	.word	0x00006420


	//   ....[31]....
        /*03a4*/ 	.word	0x00006430


	//   ....[32]....
        /*03a8*/ 	.word	0x00006440


	//   ....[33]....
        /*03ac*/ 	.word	0x000077f0


	//   ....[34]....
        /*03b0*/ 	.word	0x00007810


	//   ....[35]....
        /*03b4*/ 	.word	0x00007ec0


	//   ....[36]....
        /*03b8*/ 	.word	0x00007ee0


	//   ....[37]....
        /*03bc*/ 	.word	0x00009720


	//   ....[38]....
        /*03c0*/ 	.word	0x00009730


	//   ....[39]....
        /*03c4*/ 	.word	0x00009760


	//   ....[40]....
        /*03c8*/ 	.word	0x00009770


	//   ....[41]....
        /*03cc*/ 	.word	0x0000a650


	//   ....[42]....
        /*03d0*/ 	.word	0x0000a690


	//   ....[43]....
        /*03d4*/ 	.word	0x0000a6d0


	//   ....[44]....
        /*03d8*/ 	.word	0x0000a700


	//   ....[45]....
        /*03dc*/ 	.word	0x0000a7f0


	//   ....[46]....
        /*03e0*/ 	.word	0x0000a810


	//   ....[47]....
        /*03e4*/ 	.word	0x0000b430


	//   ....[48]....
        /*03e8*/ 	.word	0x0000b440


	//----- nvinfo : EIATTR_EXIT_INSTR_OFFSETS
	.align		4
.L_238:
        /*03ec*/ 	.byte	0x04, 0x1c
        /*03ee*/ 	.short	(.L_240 - .L_239)


	//   ....[0]....
.L_239:
        /*03f0*/ 	.word	0x000001c0


	//   ....[1]....
        /*03f4*/ 	.word	0x0000b450


	//   ....[2]....
        /*03f8*/ 	.word	0x0000bff0


	//   ....[3]....
        /*03fc*/ 	.word	0x0000c040


	//   ....[4]....
        /*0400*/ 	.word	0x0000c070


	//   ....[5]....
        /*0404*/ 	.word	0x0000c0d0


	//   ....[6]....
        /*0408*/ 	.word	0x0000c360


	//----- nvinfo : EIATTR_CTAIDZ_USED
	.align		4
.L_240:
        /*040c*/ 	.byte	0x01, 0x04
	.zero		2


	//----- nvinfo : EIATTR_MAX_THREADS
	.align		4
        /*0410*/ 	.byte	0x04, 0x05
        /*0412*/ 	.short	(.L_242 - .L_241)
.L_241:
        /*0414*/ 	.word	0x00000100
        /*0418*/ 	.word	0x00000001
        /*041c*/ 	.word	0x00000001


	//----- nvinfo : EIATTR_CRS_STACK_SIZE
	.align		4
.L_242:
        /*0420*/ 	.byte	0x04, 0x1e
        /*0422*/ 	.short	(.L_244 - .L_243)
.L_243:
        /*0424*/ 	.word	0x00000000
.L_244:


//--------------------- .nv.info._ZN7cutlass13device_kernelIN5flash19enable_sm80_to_sm89INS1_16FlashAttnFwdSm80INS1_25CollectiveMainloopFwdSm80ILi8ELi1ELb1EN4cute5tupleIJNS5_1CILi128EEENS7_ILi48EEENS7_ILi256EEEEEELi256ENS_6half_tEfNS_4arch4Sm80ELb0ELb0ELb1ELb1ELb1ELb0ELb1ELb1EEENS1_21CollectiveEpilogueFwdINS6_IJS8_SA_S9_EEENS6_IJNS7_ILi1EEESI_SI_EEESC_SE_Li256ELb1ELb1ELb1ELb0EEENS1_36VarlenDynamicPersistentTileSchedulerILi128ELi48ELi256ELi256ELb1ELb1ELb0ELb0ELb1ELb1EEEEEEEEEvNT_6ParamsE --------------------------
	.section	.nv.info._ZN7cutlass13device_kernelIN5flash19enable_sm80_to_sm89INS1_16FlashAttnFwdSm80INS1_25CollectiveMainloopFwdSm80ILi8ELi1ELb1EN4cute5tupleIJNS5_1CILi128EEENS7_ILi48EEENS7_ILi256EEEEEELi256ENS_6half_tEfNS_4arch4Sm80ELb0ELb0ELb1ELb1ELb1ELb0ELb1ELb1EEENS1_21CollectiveEpilogueFwdINS6_IJS8_SA_S9_EEENS6_IJNS7_ILi1EEESI_SI_EEESC_SE_Li256ELb1ELb1ELb1ELb0EEENS1_36VarlenDynamicPersistentTileSchedulerILi128ELi48ELi256ELi256ELb1ELb1ELb0ELb0ELb1ELb1EEEEEEEEEvNT_6ParamsE,"",@"SHT_CUDA_INFO"
	.sectionflags	@""
	.align	4


	//----- nvinfo : EIATTR_CUDA_API_VERSION
	.align		4
        /*0000*/ 	.byte	0x04, 0x37
        /*0002*/ 	.short	(.L_246 - .L_245)
.L_245:
        /*0004*/ 	.word	0x00000082


	//----- nvinfo : EIATTR_SW2861232_WAR
	.align		4
.L_246:
        /*0008*/ 	.byte	0x01, 0x35
	.zero		2


	//----- nvinfo : EIATTR_PARAM_CBANK
	.align		4
        /*000c*/ 	.byte	0x04, 0x0a
        /*000e*/ 	.short	(.L_248 - .L_247)
	.align		4
.L_247:
        /*0010*/ 	.word	index@(.nv.constant0._ZN7cutlass13device_kernelIN5flash19enable_sm80_to_sm89INS1_16FlashAttnFwdSm80INS1_25CollectiveMainloopFwdSm80ILi8ELi1ELb1EN4cute5tupleIJNS5_1CILi128EEENS7_ILi48EEENS7_ILi256EEEEEELi256ENS_6half_tEfNS_4arch4Sm80ELb0ELb0ELb1ELb1ELb1ELb0ELb1ELb1EEENS1_21CollectiveEpilogueFwdINS6_IJS8_SA_S9_EEENS6_IJNS7_ILi1EEESI_SI_EEESC_SE_Li256ELb1ELb1ELb1ELb0EEENS1_36VarlenDynamicPersistentTileSchedulerILi128ELi48ELi256ELi256ELb1ELb1ELb0ELb0ELb1ELb1EEEEEEEEEvNT_6ParamsE)
        /*0014*/ 	.short	0x0160
        /*0016*/ 	.short	0x0438


	//----- nvinfo : EIATTR_CBANK_PARAM_SIZE
	.align		4
.L_248:
        /*0018*/ 	.byte	0x03, 0x19
        /*001a*/ 	.short	0x0438


	//----- nvinfo : EIATTR_KPARAM_INFO
	.align		4
        /*001c*/ 	.byte	0x04, 0x17
        /*001e*/ 	.short	(.L_250 - .L_249)
.L_249:
        /*0020*/ 	.word	0x00000000
        /*0024*/ 	.short	0x0000
        /*0026*/ 	.short	0x0000
        /*0028*/ 	.byte	0x00, 0xf0, 0xe1, 0x10


	//----- nvinfo : EIATTR_MAXREG_COUNT
	.align		4
.L_250:
        /*002c*/ 	.byte	0x03, 0x1b
        /*002e*/ 	.short	0x00ff


	//----- nvinfo : EIATTR_NUM_BARRIERS
	.align		4
        /*0030*/ 	.byte	0x02, 0x4c
        /*0032*/ 	.byte	0x06
	.zero		1


	//----- nvinfo : EIATTR_ANNOTATIONS
	.align		4
        /*0034*/ 	.byte	0x04, 0x55
        /*0036*/ 	.short	(.L_252 - .L_251)


	//   ....[0]....
.L_251:
        /* <DEDUP_REMOVED lines=162> */
        /*0a4c*/ 	.byte	0xe0, 0x13, 0x01, 0x00


	//----- nvinfo : EIATTR_MERCURY_ISA_VERSION
	.align		4
.L_252:
        /*0a50*/ 	.byte	0x03, 0x5f
        /*0a52*/ 	.short	0x0000


	//----- nvinfo : EIATTR_INT_WARP_WIDE_INSTR_OFFSETS
	.align		4
        /*0a54*/ 	.byte	0x04, 0x31
        /*0a56*/ 	.short	(.L_254 - .L_253)


	//   ....[0]....
.L_253:
        /*0a58*/ 	.word	0x0000a4c0


	//   ....[1]....
        /*0a5c*/ 	.word	0x0000a540


	//----- nvinfo : EIATTR_COOP_GROUP_MASK_REGIDS
	.align		4
.L_254:
        /*0a60*/ 	.byte	0x04, 0x29
        /*0a62*/ 	.short	(.L_256 - .L_255)


	//   ....[0]....
.L_255:
        /*0a64*/ 	.word	0xffffffff


	//   ....[1]....
        /*0a68*/ 	.word	0xffffffff


	//   ....[2]....
        /*0a6c*/ 	.word	0xffffffff


	//   ....[3]....
        /*0a70*/ 	.word	0xffffffff


	//   ....[4]....
        /*0a74*/ 	.word	0xffffffff


	//   ....[5]....
        /*0a78*/ 	.word	0xffffffff


	//   ....[6]....
        /*0a7c*/ 	.word	0xffffffff


	//   ....[7]....
        /*0a80*/ 	.word	0xffffffff


	//   ....[8]....
        /*0a84*/ 	.word	0xffffffff


	//   ....[9]....
        /*0a88*/ 	.word	0xffffffff


	//   ....[10]....
        /*0a8c*/ 	.word	0xffffffff


	//   ....[11]....
        /*0a90*/ 	.word	0xffffffff


	//   ....[12]....
        /*0a94*/ 	.word	0xffffffff


	//   ....[13]....
        /*0a98*/ 	.word	0xffffffff


	//   ....[14]....
        /*0a9c*/ 	.word	0xffffffff


	//   ....[15]....
        /*0aa0*/ 	.word	0xffffffff


	//   ....[16]....
        /*0aa4*/ 	.word	0xffffffff


	//   ....[17]....
        /*0aa8*/ 	.word	0xffffffff


	//   ....[18]....
        /*0aac*/ 	.word	0xffffffff


	//   ....[19]....
        /*0ab0*/ 	.word	0xffffffff


	//   ....[20]....
        /*0ab4*/ 	.word	0xffffffff


	//   ....[21]....
        /*0ab8*/ 	.word	0xffffffff


	//   ....[22]....
        /*0abc*/ 	.word	0xffffffff


	//   ....[23]....
        /*0ac0*/ 	.word	0xffffffff


	//   ....[24]....
        /*0ac4*/ 	.word	0xffffffff


	//   ....[25]....
        /*0ac8*/ 	.word	0xffffffff


	//   ....[26]....
        /*0acc*/ 	.word	0xffffffff


	//   ....[27]....
        /*0ad0*/ 	.word	0xffffffff


	//   ....[28]....
        /*0ad4*/ 	.word	0xffffffff


	//   ....[29]....
        /*0ad8*/ 	.word	0xffffffff


	//   ....[30]....
        /*0adc*/ 	.word	0xffffffff


	//   ....[31]....
        /*0ae0*/ 	.word	0xffffffff


	//   ....[32]....
        /*0ae4*/ 	.word	0xffffffff


	//   ....[33]....
        /*0ae8*/ 	.word	0xffffffff


	//   ....[34]....
        /*0aec*/ 	.word	0xffffffff


	//   ....[35]....
        /*0af0*/ 	.word	0xffffffff


	//   ....[36]....
        /*0af4*/ 	.word	0xffffffff


	//   ....[37]....
        /*0af8*/ 	.word	0xffffffff


	//   ....[38]....
        /*0afc*/ 	.word	0xffffffff


	//   ....[39]....
        /*0b00*/ 	.word	0xffffffff


	//   ....[40]....
        /*0b04*/ 	.word	0xffffffff


	//   ....[41]....
        /*0b08*/ 	.word	0xffffffff


	//   ....[42]....
        /*0b0c*/ 	.word	0xffffffff


	//   ....[43]....
        /*0b10*/ 	.word	0xffffffff


	//   ....[44]....
        /*0b14*/ 	.word	0xffffffff


	//   ....[45]....
        /*0b18*/ 	.word	0xffffffff


	//   ....[46]....
        /*0b1c*/ 	.word	0xffffffff


	//   ....[47]....
        /*0b20*/ 	.word	0xffffffff


	//   ....[48]....
        /*0b24*/ 	.word	0xffffffff


	//   ....[49]....
        /*0b28*/ 	.word	0xffffffff


	//   ....[50]....
        /*0b2c*/ 	.word	0xffffffff


	//   ....[51]....
        /*0b30*/ 	.word	0xffffffff


	//   ....[52]....
        /*0b34*/ 	.word	0xffffffff


	//   ....[53]....
        /*0b38*/ 	.word	0xffffffff


	//   ....[54]....
        /*0b3c*/ 	.word	0xffffffff


	//   ....[55]....
        /*0b40*/ 	.word	0xffffffff


	//   ....[56]....
        /*0b44*/ 	.word	0xffffffff


	//   ....[57]....
        /*0b48*/ 	.word	0xffffffff


	//   ....[58]....
        /*0b4c*/ 	.word	0xffffffff


	//   ....[59]....
        /*0b50*/ 	.word	0xffffffff


	//   ....[60]....
        /*0b54*/ 	.word	0xffffffff


	//   ....[61]....
        /*0b58*/ 	.word	0xffffffff


	//   ....[62]....
        /*0b5c*/ 	.word	0xffffffff


	//   ....[63]....
        /*0b60*/ 	.word	0xffffffff


	//   ....[64]....
        /*0b64*/ 	.word	0xffffffff


	//   ....[65]....
        /*0b68*/ 	.word	0xffffffff


	//   ....[66]....
        /*0b6c*/ 	.word	0xffffffff


	//   ....[67]....
        /*0b70*/ 	.word	0xffffffff


	//   ....[68]....
        /*0b74*/ 	.word	0xffffffff


	//   ....[69]....
        /*0b78*/ 	.word	0xffffffff


	//   ....[70]....
        /*0b7c*/ 	.word	0xffffffff


	//   ....[71]....
        /*0b80*/ 	.word	0xffffffff


	//   ....[72]....
        /*0b84*/ 	.word	0xffffffff


	//   ....[73]....
        /*0b88*/ 	.word	0xffffffff


	//   ....[74]....
        /*0b8c*/ 	.word	0xffffffff


	//   ....[75]....
        /*0b90*/ 	.word	0xffffffff


	//   ....[76]....
        /*0b94*/ 	.word	0xffffffff


	//   ....[77]....
        /*0b98*/ 	.word	0xffffffff


	//   ....[78]....
        /*0b9c*/ 	.word	0xffffffff


	//   ....[79]....
        /*0ba0*/ 	.word	0xffffffff


	//   ....[80]....
        /*0ba4*/ 	.word	0xffffffff


	//   ....[81]....
        /*0ba8*/ 	.word	0xffffffff


	//   ....[82]....
        /*0bac*/ 	.word	0xffffffff


	//   ....[83]....
        /*0bb0*/ 	.word	0xffffffff


	//   ....[84]....
        /*0bb4*/ 	.word	0xffffffff


	//   ....[85]....
        /*0bb8*/ 	.word	0xffffffff


	//   ....[86]....
        /*0bbc*/ 	.word	0xffffffff


	//   ....[87]....
        /*0bc0*/ 	.word	0xffffffff


	//   ....[88]....
        /*0bc4*/ 	.word	0xffffffff


	//   ....[89]....
        /*0bc8*/ 	.word	0xffffffff


	//   ....[90]....
        /*0bcc*/ 	.word	0xffffffff


	//   ....[91]....
        /*0bd0*/ 	.word	0xffffffff


	//   ....[92]....
        /*0bd4*/ 	.word	0xffffffff


	//   ....[93]....
        /*0bd8*/ 	.word	0xffffffff


	//   ....[94]....
        /*0bdc*/ 	.word	0xffffffff


	//   ....[95]....
        /*0be0*/ 	.word	0xffffffff


	//   ....[96]....
        /*0be4*/ 	.word	0xffffffff


	//   ....[97]....
        /*0be8*/ 	.word	0xffffffff


	//   ....[98]....
        /*0bec*/ 	.word	0xffffffff


	//   ....[99]....
        /*0bf0*/ 	.word	0xffffffff


	//   ....[100]....
        /*0bf4*/ 	.word	0xffffffff


	//   ....[101]....
        /*0bf8*/ 	.word	0xffffffff


	//   ....[102]....
        /*0bfc*/ 	.word	0xffffffff


	//   ....[103]....
        /*0c00*/ 	.word	0xffffffff


	//   ....[104]....
        /*0c04*/ 	.word	0xffffffff


	//   ....[105]....
        /*0c08*/ 	.word	0xffffffff


	//   ....[106]....
        /*0c0c*/ 	.word	0xffffffff


	//   ....[107]....
        /*0c10*/ 	.word	0xffffffff


	//   ....[108]....
        /*0c14*/ 	.word	0xffffffff


	//   ....[109]....
        /*0c18*/ 	.word	0xffffffff


	//   ....[110]....
        /*0c1c*/ 	.word	0xffffffff


	//   ....[111]....
        /*0c20*/ 	.word	0xffffffff


	//   ....[112]....
        /*0c24*/ 	.word	0xffffffff


	//   ....[113]....
        /*0c28*/ 	.word	0xffffffff


	//   ....[114]....
        /*0c2c*/ 	.word	0xffffffff


	//   ....[115]....
        /*0c30*/ 	.word	0xffffffff


	//   ....[116]....
        /*0c34*/ 	.word	0xffffffff


	//   ....[117]....
        /*0c38*/ 	.word	0xffffffff


	//   ....[118]....
        /*0c3c*/ 	.word	0xffffffff


	//   ....[119]....
        /*0c40*/ 	.word	0xffffffff


	//   ....[120]....
        /*0c44*/ 	.word	0xffffffff


	//   ....[121]....
        /*0c48*/ 	.word	0xffffffff


	//   ....[122]....
        /*0c4c*/ 	.word	0xffffffff


	//   ....[123]....
        /*0c50*/ 	.word	0xffffffff


	//   ....[124]....
        /*0c54*/ 	.word	0xffffffff


	//   ....[125]....
        /*0c58*/ 	.word	0xffffffff


	//   ....[126]....
        /*0c5c*/ 	.word	0xffffffff


	//   ....[127]....
        /*0c60*/ 	.word	0xffffffff


	//   ....[128]....
        /*0c64*/ 	.word	0xffffffff


	//   ....[129]....
        /*0c68*/ 	.word	0xffffffff


	//   ....[130]....
        /*0c6c*/ 	.word	0xffffffff


	//   ....[131]....
        /*0c70*/ 	.word	0xffffffff


	//   ....[132]....
        /*0c74*/ 	.word	0xffffffff


	//   ....[133]....
        /*0c78*/ 	.word	0xffffffff


	//   ....[134]....
        /*0c7c*/ 	.word	0xffffffff


	//   ....[135]....
        /*0c80*/ 	.word	0xffffffff


	//   ....[136]....
        /*0c84*/ 	.word	0xffffffff


	//   ....[137]....
        /*0c88*/ 	.word	0xffffffff


	//   ....[138]....
        /*0c8c*/ 	.word	0xffffffff


	//   ....[139]....
        /*0c90*/ 	.word	0xffffffff


	//   ....[140]....
        /*0c94*/ 	.word	0xffffffff


	//   ....[141]....
        /*0c98*/ 	.word	0xffffffff


	//   ....[142]....
        /*0c9c*/ 	.word	0xffffffff


	//   ....[143]....
        /*0ca0*/ 	.word	0xffffffff


	//   ....[144]....
        /*0ca4*/ 	.word	0xffffffff


	//   ....[145]....
        /*0ca8*/ 	.word	0xffffffff


	//   ....[146]....
        /*0cac*/ 	.word	0xffffffff


	//   ....[147]....
        /*0cb0*/ 	.word	0xffffffff


	//   ....[148]....
        /*0cb4*/ 	.word	0xffffffff


	//   ....[149]....
        /*0cb8*/ 	.word	0xffffffff


	//   ....[150]....
        /*0cbc*/ 	.word	0xffffffff


	//   ....[151]....
        /*0cc0*/ 	.word	0xffffffff


	//   ....[152]....
        /*0cc4*/ 	.word	0xffffffff


	//   ....[153]....
        /*0cc8*/ 	.word	0xffffffff


	//   ....[154]....
        /*0ccc*/ 	.word	0xffffffff


	//   ....[155]....
        /*0cd0*/ 	.word	0xffffffff


	//   ....[156]....
        /*0cd4*/ 	.word	0xffffffff


	//   ....[157]....
        /*0cd8*/ 	.word	0xffffffff


	//   ....[158]....
        /*0cdc*/ 	.word	0xffffffff


	//   ....[159]....
        /*0ce0*/ 	.word	0xffffffff


	//   ....[160]....
        /*0ce4*/ 	.word	0xffffffff


	//   ....[161]....
        /*0ce8*/ 	.word	0xffffffff


	//   ....[162]....
        /*0cec*/ 	.word	0xffffffff


	//   ....[163]....
        /*0cf0*/ 	.word	0xffffffff


	//   ....[164]....
        /*0cf4*/ 	.word	0xffffffff


	//   ....[165]....
        /*0cf8*/ 	.word	0xffffffff


	//   ....[166]....
        /*0cfc*/ 	.word	0xffffffff


	//   ....[167]....
        /*0d00*/ 	.word	0xffffffff


	//   ....[168]....
        /*0d04*/ 	.word	0xffffffff


	//   ....[169]....
        /*0d08*/ 	.word	0xffffffff


	//   ....[170]....
        /*0d0c*/ 	.word	0xffffffff


	//   ....[171]....
        /*0d10*/ 	.word	0xffffffff


	//----- nvinfo : EIATTR_COOP_GROUP_INSTR_OFFSETS
	.align		4
.L_256:
        /*0d14*/ 	.byte	0x04, 0x28
        /*0d16*/ 	.short	(.L_258 - .L_257)


	//   ....[0]....
.L_257:
        /*0d18*/ 	.word	0x00000050


	//   ....[1]....
        /*0d1c*/ 	.word	0x00000200


	//   ....[2]....
        /*0d20*/ 	.word	0x00000230


	//   ....[3]....
        /*0d24*/ 	.word	0x00000260


	//   ....[4]....
        /*0d28*/ 	.word	0x00000290


	//   ....[5]....
        /*0d2c*/ 	.word	0x000002c0


	//   ....[6]....
        /*0d30*/ 	.word	0x000002f0


	//   ....[7]....
        /*0d34*/ 	.word	0x00000460


	//   ....[8]....
        /*0d38*/ 	.word	0x000004a0


	//   ....[9]....
        /*0d3c*/ 	.word	0x000004d0


	//   ....[10]....
        /*0d40*/ 	.word	0x00000500


	//   ....[11]....
        /*0d44*/ 	.word	0x00000530


	//   ....[12]....
        /*0d48*/ 	.word	0x00000560


	//   ....[13]....
        /*0d4c*/ 	.word	0x000005f0


	//   ....[14]....
        /*0d50*/ 	.word	0x00000620


	//   ....[15]....
        /*0d54*/ 	.word	0x00000640


	//   ....[16]....
        /*0d58*/ 	.word	0x000006a0


	//   ....[17]....
        /*0d5c*/ 	.word	0x00002b60


	//   ....[18]....
        /*0d60*/ 	.word	0x00002b80


	//   ....[19]....
        /*0d64*/ 	.word	0x00002bb0


	//   ....[20]....
        /*0d68*/ 	.word	0x00002c20


	//   ....[21]....
        /*0d6c*/ 	.word	0x00002db0


	//   ....[22]....
        /*0d70*/ 	.word	0x00002df0


	//   ....[23]....
        /*0d74*/ 	.word	0x00002f30


	//   ....[24]....
        /*0d78*/ 	.word	0x00002fd0


	//   ....[25]....
        /*0d7c*/ 	.word	0x00003100


	//   ....[26]....
        /*0d80*/ 	.word	0x00003120


	//   ....[27]....
        /*0d84*/ 	.word	0x000031b0


	//   ....[28]....
        /*0d88*/ 	.word	0x00003210


	//   ....[29]....
        /*0d8c*/ 	.word	0x000034d0


	//   ....[30]....
        /*0d90*/ 	.word	0x000034e0


	//   ....[31]....
        /*0d94*/ 	.word	0x000038e0


	//   ....[32]....
        /*0d98*/ 	.word	0x000038f0


	//   ....[33]....
        /*0d9c*/ 	.word	0x00004a70


	//   ....[34]....
        /*0da0*/ 	.word	0x00004a90


	//   ....[35]....
        /*0da4*/ 	.word	0x00004c80


	//   ....[36]....
        /*0da8*/ 	.word	0x00004c90


	//   ....[37]....
        /*0dac*/ 	.word	0x00005230


	//   ....[38]....
        /*0db0*/ 	.word	0x00005260


	//   ....[39]....
        /*0db4*/ 	.word	0x00005270


	//   ....[40]....
        /*0db8*/ 	.word	0x000052a0


	//   ....[41]....
        /*0dbc*/ 	.word	0x00006910


	//   ....[42]....
        /*0dc0*/ 	.word	0x00006930


	//   ....[43]....
        /*0dc4*/ 	.word	0x00006b10


	//   ....[44]....
        /*0dc8*/ 	.word	0x00006b20


	//   ....[45]....
        /*0dcc*/ 	.word	0x00007c70


	//   ....[46]....
        /*0dd0*/ 	.word	0x00007c90


	//   ....[47]....
        /*0dd4*/ 	.word	0x00007e50


	//   ....[48]....
        /*0dd8*/ 	.word	0x00007e60


	//   ....[49]....
        /*0ddc*/ 	.word	0x000081b0


	//   ....[50]....
        /*0de0*/ 	.word	0x000081e0


	//   ....[51]....
        /*0de4*/ 	.word	0x00008200


	//   ....[52]....
        /*0de8*/ 	.word	0x00008220


	//   ....[53]....
        /*0dec*/ 	.word	0x00009ab0


	//   ....[54]....
        /*0df0*/ 	.word	0x00009ac0


	//   ....[55]....
        /*0df4*/ 	.word	0x00009af0


	//   ....[56]....
        /*0df8*/ 	.word	0x00009b00


	//   ....[57]....
        /*0dfc*/ 	.word	0x0000b3b0


	//   ....[58]....
        /*0e00*/ 	.word	0x0000b3c0


	//   ....[59]....
        /*0e04*/ 	.word	0x0000b3e0


	//   ....[60]....
        /*0e08*/ 	.word	0x0000b3f0


	//   ....[61]....
        /*0e0c*/ 	.word	0x0000b820


	//   ....[62]....
        /*0e10*/ 	.word	0x0000b840


	//   ....[63]....
        /*0e14*/ 	.word	0x0000baa0


	//   ....[64]....
        /*0e18*/ 	.word	0x0000bab0


	//   ....[65]....
        /*0e1c*/ 	.word	0x0000bcc0


	//   ....[66]....
        /*0e20*/ 	.word	0x0000bce0


	//   ....[67]....
        /*0e24*/ 	.word	0x0000bef0


	//   ....[68]....
        /*0e28*/ 	.word	0x0000bf00


	//   ....[69]....
        /*0e2c*/ 	.word	0x0000c300


	//   ....[70]....
        /*0e30*/ 	.word	0x0000c320


	//   ....[71]....
        /*0e34*/ 	.word	0x0000cf70


	//   ....[72]....
        /*0e38*/ 	.word	0x0000cf80


	//   ....[73]....
        /*0e3c*/ 	.word	0x0000e3b0


	//   ....[74]....
        /*0e40*/ 	.word	0x0000e3d0


	//   ....[75]....
        /*0e44*/ 	.word	0x0000e640


	//   ....[76]....
        /*0e48*/ 	.word	0x0000e650


	//   ....[77]....
        /*0e4c*/ 	.word	0x0000e860


	//   ....[78]....
        /*0e50*/ 	.word	0x0000e880


	//   ....[79]....
        /*0e54*/ 	.word	0x0000ea90


	//   ....[80]....
        /*0e58*/ 	.word	0x0000eaa0


	//   ....[81]....
        /*0e5c*/ 	.word	0x0000ed70


	//   ....[82]....
        /*0e60*/ 	.word	0x0000ed90


	//   ....[83]....
        /*0e64*/ 	.word	0x0000eec0


	//   ....[84]....
        /*0e68*/ 	.word	0x0000ef00


	//   ....[85]....
        /*0e6c*/ 	.word	0x0000ef30


	//   ....[86]....
        /*0e70*/ 	.word	0x0000ef60


	//   ....[87]....
        /*0e74*/ 	.word	0x0000ef90


	//   ....[88]....
        /*0e78*/ 	.word	0x0000efc0


	//   ....[89]....
        /*0e7c*/ 	.word	0x0000f120


	//   ....[90]....
        /*0e80*/ 	.word	0x0000f160


	//   ....[91]....
        /*0e84*/ 	.word	0x0000f190


	//   ....[92]....
        /*0e88*/ 	.word	0x0000f1c0


	//   ....[93]....
        /*0e8c*/ 	.word	0x0000f1f0


	//   ....[94]....
        /*0e90*/ 	.word	0x0000f220


	//   ....[95]....
        /*0e94*/ 	.word	0x0000f2b0


	//   ....[96]....
        /*0e98*/ 	.word	0x0000f2e0


	//   ....[97]....
        /*0e9c*/ 	.word	0x0000f2f0


	//   ....[98]....
        /*0ea0*/ 	.word	0x0000f350


	//   ....[99]....
        /*0ea4*/ 	.word	0x0000f930


	//   ....[100]....
        /*0ea8*/ 	.word	0x0000f990


	//   ....[101]....
        /*0eac*/ 	.word	0x0000f9e0


	//   ....[102]....
        /*0eb0*/ 	.word	0x0000fa30


	//   ....[103]....
        /*0eb4*/ 	.word	0x0000fa80


	//   ....[104]....
        /*0eb8*/ 	.word	0x0000faf0


	//   ....[105]....
        /*0ebc*/ 	.word	0x0000fb30


	//   ....[106]....
        /*0ec0*/ 	.word	0x0000fba0


	//   ....[107]....
        /*0ec4*/ 	.word	0x0000fc10


	//   ....[108]....
        /*0ec8*/ 	.word	0x0000fc70


	//   ....[109]....
        /*0ecc*/ 	.word	0x0000fce0


	//   ....[110]....
        /*0ed0*/ 	.word	0x0000fd40


	//   ....[111]....
        /*0ed4*/ 	.word	0x0000fda0


	//   ....[112]....
        /*0ed8*/ 	.word	0x0000fe10


	//   ....[113]....
        /*0edc*/ 	.word	0x0000fe70


	//   ....[114]....
        /*0ee0*/ 	.word	0x0000fed0


	//   ....[115]....
        /*0ee4*/ 	.word	0x0000ff10


	//   ....[116]....
        /*0ee8*/ 	.word	0x0000ff50


	//   ....[117]....
        /*0eec*/ 	.word	0x0000ffa0


	//   ....[118]....
        /*0ef0*/ 	.word	0x0000fff0


	//   ....[119]....
        /*0ef4*/ 	.word	0x00010060


	//   ....[120]....
        /*0ef8*/ 	.word	0x000100c0


	//   ....[121]....
        /*0efc*/ 	.word	0x00010120


	//   ....[122]....
        /*0f00*/ 	.word	0x00010180


	//   ....[123]....
        /*0f04*/ 	.word	0x000101f0


	//   ....[124]....
        /*0f08*/ 	.word	0x00010250


	//   ....[125]....
        /*0f0c*/ 	.word	0x000102b0


	//   ....[126]....
        /*0f10*/ 	.word	0x000102f0


	//   ....[127]....
        /*0f14*/ 	.word	0x00010330


	//   ....[128]....
        /*0f18*/ 	.word	0x00010380


	//   ....[129]....
        /*0f1c*/ 	.word	0x000103c0


	//   ....[130]....
        /*0f20*/ 	.word	0x00010410


	//   ....[131]....
        /*0f24*/ 	.word	0x00010460


	//   ....[132]....
        /*0f28*/ 	.word	0x000104b0


	//   ....[133]....
        /*0f2c*/ 	.word	0x00010500


	//   ....[134]....
        /*0f30*/ 	.word	0x00010570


	//   ....[135]....
        /*0f34*/ 	.word	0x000105e0


	//   ....[136]....
        /*0f38*/ 	.word	0x00010640


	//   ....[137]....
        /*0f3c*/ 	.word	0x000106a0


	//   ....[138]....
        /*0f40*/ 	.word	0x00010700


	//   ....[139]....
        /*0f44*/ 	.word	0x00010770


	//   ....[140]....
        /*0f48*/ 	.word	0x000107d0


	//   ....[141]....
        /*0f4c*/ 	.word	0x00010830


	//   ....[142]....
        /*0f50*/ 	.word	0x00010890


	//   ....[143]....
        /*0f54*/ 	.word	0x00010900


	//   ....[144]....
        /*0f58*/ 	.word	0x00010960


	//   ....[145]....
        /*0f5c*/ 	.word	0x000109c0


	//   ....[146]....
        /*0f60*/ 	.word	0x00010a20


	//   ....[147]....
        /*0f64*/ 	.word	0x00010a90


	//   ....[148]....
        /*0f68*/ 	.word	0x00010af0


	//   ....[149]....
        /*0f6c*/ 	.word	0x00010b50


	//   ....[150]....
        /*0f70*/ 	.word	0x00010bb0


	//   ....[151]....
        /*0f74*/ 	.word	0x00010c20


	//   ....[152]....
        /*0f78*/ 	.word	0x00010c80


	//   ....[153]....
        /*0f7c*/ 	.word	0x00010ce0


	//   ....[154]....
        /*0f80*/ 	.word	0x00010d40


	//   ....[155]....
        /*0f84*/ 	.word	0x00010db0


	//   ....[156]....
        /*0f88*/ 	.word	0x00010e00


	//   ....[157]....
        /*0f8c*/ 	.word	0x00010e40


	//   ....[158]....
        /*0f90*/ 	.word	0x00010e90


	//   ....[159]....
        /*0f94*/ 	.word	0x00010ee0


	//   ....[160]....
        /*0f98*/ 	.word	0x00010f30


	//   ....[161]....
        /*0f9c*/ 	.word	0x00010fa0


	//   ....[162]....
        /*0fa0*/ 	.word	0x00010fe0


	//   ....[163]....
        /*0fa4*/ 	.word	0x00011030


	//   ....[164]....
        /*0fa8*/ 	.word	0x00011080


	//   ....[165]....
        /*0fac*/ 	.word	0x000110d0


	//   ....[166]....
        /*0fb0*/ 	.word	0x00011120


	//   ....[167]....
        /*0fb4*/ 	.word	0x00011190


	//   ....[168]....
        /*0fb8*/ 	.word	0x000111d0


	//   ....[169]....
        /*0fbc*/ 	.word	0x00011240


	//   ....[170]....
        /*0fc0*/ 	.word	0x000112a0


	//   ....[171]....
        /*0fc4*/ 	.word	0x00011310


	//----- nvinfo : EIATTR_EXIT_INSTR_OFFSETS
	.align		4
.L_258:
        /*0fc8*/ 	.byte	0x04, 0x1c
        /*0fca*/ 	.short	(.L_260 - .L_259)


	//   ....[0]....
.L_259:
        /*0fcc*/ 	.word	0x00000c10


	//   ....[1]....
        /*0fd0*/ 	.word	0x0000f8f0


	//----- nvinfo : EIATTR_MAX_THREADS
	.align		4
.L_260:
        /*0fd4*/ 	.byte	0x04, 0x05
        /*0fd6*/ 	.short	(.L_262 - .L_261)
.L_261:
        /*0fd8*/ 	.word	0x00000100
        /*0fdc*/ 	.word	0x00000001
        /*0fe0*/ 	.word	0x00000001


	//----- nvinfo : EIATTR_CRS_STACK_SIZE
	.align		4
.L_262:
        /*0fe4*/ 	.byte	0x04, 0x1e
        /*0fe6*/ 	.short	(.L_264 - .L_263)
.L_263:
        /*0fe8*/ 	.word	0x00000000
.L_264:


//--------------------- .nv.info._ZN7cutlass13device_kernelIN5flash19enable_sm80_to_sm89INS1_16FlashAttnFwdSm80INS1_25CollectiveMainloopFwdSm80ILi8ELi1ELb0EN4cute5tupleIJNS5_1CILi128EEENS7_ILi32EEENS7_ILi256EEEEEELi256ENS_6half_tEfNS_4arch4Sm80ELb0ELb0ELb1ELb1ELb1ELb1ELb1ELb1EEENS1_21CollectiveEpilogueFwdINS6_IJS8_SA_S9_EEENS6_IJNS7_ILi1EEESI_SI_EEESC_SE_Li256ELb1ELb1ELb1ELb0EEENS1_36VarlenDynamicPersistentTileSchedulerILi128ELi32ELi256ELi256ELb1ELb1ELb0ELb0ELb1ELb1EEEEEEEEEvNT_6ParamsE --------------------------
	.section	.nv.info._ZN7cutlass13device_kernelIN5flash19enable_sm80_to_sm89INS1_16FlashAttnFwdSm80INS1_25CollectiveMainloopFwdSm80ILi8ELi1ELb0EN4cute5tupleIJNS5_1CILi128EEENS7_ILi32EEENS7_ILi256EEEEEELi256ENS_6half_tEfNS_4arch4Sm80ELb0ELb0ELb1ELb1ELb1ELb1ELb1ELb1EEENS1_21CollectiveEpilogueFwdINS6_IJS8_SA_S9_EEENS6_IJNS7_ILi1EEESI_SI_EEESC_SE_Li256ELb1ELb1ELb1ELb0EEENS1_36VarlenDynamicPersistentTileSchedulerILi128ELi32ELi256ELi256ELb1ELb1ELb0ELb0ELb1ELb1EEEEEEEEEvNT_6ParamsE,"",@"SHT_CUDA_INFO"
	.sectionflags	@""
	.align	4


	//----- nvinfo : EIATTR_CUDA_API_VERSION
	.align		4
        /*0000*/ 	.byte	0x04, 0x37
        /*0002*/ 	.short	(.L_266 - .L_265)
.L_265:
        /*0004*/ 	.word	0x00000082


	//----- nvinfo : EIATTR_SW2861232_WAR
	.align		4
.L_266:
        /*0008*/ 	.byte	0x01, 0x35
	.zero		2


	//----- nvinfo : EIATTR_PARAM_CBANK
	.align		4
        /*000c*/ 	.byte	0x04, 0x0a
        /*000e*/ 	.short	(.L_268 - .L_267)
	.align		4
.L_267:
        /*0010*/ 	.word	index@(.nv.constant0._ZN7cutlass13device_kernelIN5flash19enable_sm80_to_sm89INS1_16FlashAttnFwdSm80INS1_25CollectiveMainloopFwdSm80ILi8ELi1ELb0EN4cute5tupleIJNS5_1CILi128EEENS7_ILi32EEENS7_ILi256EEEEEELi256ENS_6half_tEfNS_4arch4Sm80ELb0ELb0ELb1ELb1ELb1ELb1ELb1ELb1EEENS1_21CollectiveEpilogueFwdINS6_IJS8_SA_S9_EEENS6_IJNS7_ILi1EEESI_SI_EEESC_SE_Li256ELb1ELb1ELb1ELb0EEENS1_36VarlenDynamicPersistentTileSchedulerILi128ELi32ELi256ELi256ELb1ELb1ELb0ELb0ELb1ELb1EEEEEEEEEvNT_6ParamsE)
        /*0014*/ 	.short	0x0160
        /*0016*/ 	.short	0x0438


	//----- nvinfo : EIATTR_CBANK_PARAM_SIZE
	.align		4
.L_268:
        /*0018*/ 	.byte	0x03, 0x19
        /*001a*/ 	.short	0x0438


	//----- nvinfo : EIATTR_KPARAM_INFO
	.align		4
        /*001c*/ 	.byte	0x04, 0x17
        /*001e*/ 	.short	(.L_270 - .L_269)
.L_269:
        /*0020*/ 	.word	0x00000000
        /*0024*/ 	.short	0x0000
        /*0026*/ 	.short	0x0000
        /*0028*/ 	.byte	0x00, 0xf0, 0xe1, 0x10


	//----- nvinfo : EIATTR_MAXREG_COUNT
	.align		4
.L_270:
        /*002c*/ 	.byte	0x03, 0x1b
        /*002e*/ 	.short	0x00ff


	//----- nvinfo : EIATTR_NUM_BARRIERS
	.align		4
        /*0030*/ 	.byte	0x02, 0x4c
        /*0032*/ 	.byte	0x06
	.zero		1


	//----- nvinfo : EIATTR_ANNOTATIONS
	.align		4
        /*0034*/ 	.byte	0x04, 0x55
        /*0036*/ 	.short	(.L_272 - .L_271)


	//   ....[0]....
.L_271:
        /* <DEDUP_REMOVED lines=25> */


	//----- nvinfo : EIATTR_MERCURY_ISA_VERSION
	.align		4
.L_272:
        /*01b0*/ 	.byte	0x03, 0x5f
        /*01b2*/ 	.short	0x0000


	//----- nvinfo : EIATTR_INT_WARP_WIDE_INSTR_OFFSETS
	.align		4
        /*01b4*/ 	.byte	0x04, 0x31
        /*01b6*/ 	.short	(.L_274 - .L_273)


	//   ....[0]....
.L_273:
        /*01b8*/ 	.word	0x00012560


	//   ....[1]....
        /*01bc*/ 	.word	0x000125d0


	//----- nvinfo : EIATTR_COOP_GROUP_MASK_REGIDS
	.align		4
.L_274:
        /*01c0*/ 	.byte	0x04, 0x29
        /*01c2*/ 	.short	(.L_276 - .L_275)


	//   ....[0]....
.L_275:
        /*01c4*/ 	.word	0xffffffff


	//   ....[1]....
        /*01c8*/ 	.word	0xffffffff


	//   ....[2]....
        /*01cc*/ 	.word	0xffffffff


	//   ....[3]....
        /*01d0*/ 	.word	0xffffffff


	//   ....[4]....
        /*01d4*/ 	.word	0xffffffff


	//   ....[5]....
        /*01d8*/ 	.word	0xffffffff


	//   ....[6]....
        /*01dc*/ 	.word	0xffffffff


	//   ....[7]....
        /*01e0*/ 	.word	0xffffffff


	//   ....[8]....
        /*01e4*/ 	.word	0xffffffff


	//   ....[9]....
        /*01e8*/ 	.word	0xffffffff


	//   ....[10]....
        /*01ec*/ 	.word	0xffffffff


	//   ....[11]....
        /*01f0*/ 	.word	0xffffffff


	//   ....[12]....
        /*01f4*/ 	.word	0xffffffff


	//   ....[13]....
        /*01f8*/ 	.word	0xffffffff


	//   ....[14]....
        /*01fc*/ 	.word	0xffffffff


	//   ....[15]....
        /*0200*/ 	.word	0xffffffff


	//   ....[16]....
        /*0204*/ 	.word	0xffffffff


	//   ....[17]....
        /*0208*/ 	.word	0xffffffff


	//   ....[18]....
        /*020c*/ 	.word	0xffffffff


	//   ....[19]....
        /*0210*/ 	.word	0xffffffff


	//   ....[20]....
        /*0214*/ 	.word	0xffffffff


	//   ....[21]....
        /*0218*/ 	.word	0xffffffff


	//   ....[22]....
        /*021c*/ 	.word	0xffffffff


	//   ....[23]....
        /*0220*/ 	.word	0xffffffff


	//   ....[24]....
        /*0224*/ 	.word	0xffffffff


	//   ....[25]....
        /*0228*/ 	.word	0xffffffff


	//   ....[26]....
        /*022c*/ 	.word	0xffffffff


	//   ....[27]....
        /*0230*/ 	.word	0xffffffff


	//   ....[28]....
        /*0234*/ 	.word	0xffffffff


	//   ....[29]....
        /*0238*/ 	.word	0xffffffff


	//   ....[30]....
        /*023c*/ 	.word	0xffffffff


	//   ....[31]....
        /*0240*/ 	.word	0xffffffff


	//   ....[32]....
        /*0244*/ 	.word	0xffffffff


	//   ....[33]....
        /*0248*/ 	.word	0xffffffff


	//   ....[34]....
        /*024c*/ 	.word	0xffffffff


	//   ....[35]....
        /*0250*/ 	.word	0xffffffff


	//   ....[36]....
        /*0254*/ 	.word	0xffffffff


	//   ....[37]....
        /*0258*/ 	.word	0xffffffff


	//   ....[38]....
        /*025c*/ 	.word	0xffffffff


	//   ....[39]....
        /*0260*/ 	.word	0xffffffff


	//   ....[40]....
        /*0264*/ 	.word	0xffffffff


	//   ....[41]....
        /*0268*/ 	.word	0xffffffff


	//   ....[42]....
        /*026c*/ 	.word	0xffffffff


	//   ....[43]....
        /*0270*/ 	.word	0xffffffff


	//   ....[44]....
        /*0274*/ 	.word	0xffffffff


	//   ....[45]....
        /*0278*/ 	.word	0xffffffff


	//   ....[46]....
        /*027c*/ 	.word	0xffffffff


	//   ....[47]....
        /*0280*/ 	.word	0xffffffff


	//   ....[48]....
        /*0284*/ 	.word	0xffffffff


	//   ....[49]....
        /*0288*/ 	.word	0xffffffff


	//   ....[50]....
        /*028c*/ 	.word	0xffffffff


	//   ....[51]....
        /*0290*/ 	.word	0xffffffff


	//   ....[52]....
        /*0294*/ 	.word	0xffffffff


	//   ....[53]....
        /*0298*/ 	.word	0xffffffff


	//   ....[54]....
        /*029c*/ 	.word	0xffffffff


	//   ....[55]....
        /*02a0*/ 	.word	0xffffffff


	//   ....[56]....
        /*02a4*/ 	.word	0xffffffff


	//   ....[57]....
        /*02a8*/ 	.word	0xffffffff


	//   ....[58]....
        /*02ac*/ 	.word	0xffffffff


	//   ....[59]....
        /*02b0*/ 	.word	0xffffffff


	//   ....[60]....
        /*02b4*/ 	.word	0xffffffff


	//   ....[61]....
        /*02b8*/ 	.word	0xffffffff


	//   ....[62]....
        /*02bc*/ 	.word	0xffffffff


	//   ....[63]....
        /*02c0*/ 	.word	0xffffffff


	//   ....[64]....
        /*02c4*/ 	.word	0xffffffff


	//   ....[65]....
        /*02c8*/ 	.word	0xffffffff


	//   ....[66]....
        /*02cc*/ 	.word	0xffffffff


	//   ....[67]....
        /*02d0*/ 	.word	0xffffffff


	//   ....[68]....
        /*02d4*/ 	.word	0xffffffff


	//   ....[69]....
        /*02d8*/ 	.word	0xffffffff


	//   ....[70]....
        /*02dc*/ 	.word	0xffffffff


	//   ....[71]....
        /*02e0*/ 	.word	0xffffffff


	//   ....[72]....
        /*02e4*/ 	.word	0xffffffff


	//   ....[73]....
        /*02e8*/ 	.word	0xffffffff


	//   ....[74]....
        /*02ec*/ 	.word	0xffffffff


	//   ....[75]....
        /*02f0*/ 	.word	0xffffffff


	//   ....[76]....
        /*02f4*/ 	.word	0xffffffff


	//   ....[77]....
        /*02f8*/ 	.word	0xffffffff


	//   ....[78]....
        /*02fc*/ 	.word	0xffffffff


	//   ....[79]....
        /*0300*/ 	.word	0xffffffff


	//   ....[80]....
        /*0304*/ 	.word	0xffffffff


	//   ....[81]....
        /*0308*/ 	.word	0xffffffff


	//   ....[82]....
        /*030c*/ 	.word	0xffffffff


	//   ....[83]....
        /*0310*/ 	.word	0xffffffff


	//   ....[84]....
        /*0314*/ 	.word	0xffffffff


	//   ....[85]....
        /*0318*/ 	.word	0xffffffff


	//   ....[86]....
        /*031c*/ 	.word	0xffffffff


	//   ....[87]....
        /*0320*/ 	.word	0xffffffff


	//   ....[88]....
        /*0324*/ 	.word	0xffffffff


	//   ....[89]....
        /*0328*/ 	.word	0xffffffff


	//   ....[90]....
        /*032c*/ 	.word	0xffffffff


	//   ....[91]....
        /*0330*/ 	.word	0xffffffff


	//   ....[92]....
        /*0334*/ 	.word	0xffffffff


	//   ....[93]....
        /*0338*/ 	.word	0xffffffff


	//   ....[94]....
        /*033c*/ 	.word	0xffffffff


	//   ....[95]....
        /*0340*/ 	.word	0xffffffff


	//   ....[96]....
        /*0344*/ 	.word	0xffffffff


	//   ....[97]....
        /*0348*/ 	.word	0xffffffff


	//   ....[98]....
        /*034c*/ 	.word	0xffffffff


	//   ....[99]....
        /*0350*/ 	.word	0xffffffff


	//   ....[100]....
        /*0354*/ 	.word	0xffffffff


	//   ....[101]....
        /*0358*/ 	.word	0xffffffff


	//   ....[102]....
        /*035c*/ 	.word	0xffffffff


	//   ....[103]....
        /*0360*/ 	.word	0xffffffff


	//   ....[104]....
        /*0364*/ 	.word	0xffffffff


	//   ....[105]....
        /*0368*/ 	.word	0xffffffff


	//   ....[106]....
        /*036c*/ 	.word	0xffffffff


	//   ....[107]....
        /*0370*/ 	.word	0xffffffff


	//   ....[108]....
        /*0374*/ 	.word	0xffffffff


	//   ....[109]....
        /*0378*/ 	.word	0xffffffff


	//   ....[110]....
        /*037c*/ 	.word	0xffffffff


	//   ....[111]....
        /*0380*/ 	.word	0xffffffff


	//   ....[112]....
        /*0384*/ 	.word	0xffffffff


	//   ....[113]....
        /*0388*/ 	.word	0xffffffff


	//   ....[114]....
        /*038c*/ 	.word	0xffffffff


	//   ....[115]....
        /*0390*/ 	.word	0xffffffff


	//   ....[116]....
        /*0394*/ 	.word	0xffffffff


	//   ....[117]....
        /*0398*/ 	.word	0xffffffff


	//   ....[118]....
        /*039c*/ 	.word	0xffffffff


	//   ....[119]....
        /*03a0*/ 	.word	0xffffffff


	//   ....[120]....
        /*03a4*/ 	.word	0xffffffff


	//   ....[121]....
        /*03a8*/ 	.word	0xffffffff


	//   ....[122]....
        /*03ac*/ 	.word	0xffffffff


	//   ....[123]....
        /*03b0*/ 	.word	0xffffffff


	//   ....[124]....
        /*03b4*/ 	.word	0xffffffff


	//   ....[125]....
        /*03b8*/ 	.word	0xffffffff


	//   ....[126]....
        /*03bc*/ 	.word	0xffffffff


	//   ....[127]....
        /*03c0*/ 	.word	0xffffffff


	//   ....[128]....
        /*03c4*/ 	.word	0xffffffff


	//   ....[129]....
        /*03c8*/ 	.word	0xffffffff


	//   ....[130]....
        /*03cc*/ 	.word	0xffffffff


	//   ....[131]....
        /*03d0*/ 	.word	0xffffffff


	//   ....[132]....
        /*03d4*/ 	.word	0xffffffff


	//   ....[133]....
        /*03d8*/ 	.word	0xffffffff


	//   ....[134]....
        /*03dc*/ 	.word	0xffffffff


	//   ....[135]....
        /*03e0*/ 	.word	0xffffffff


	//   ....[136]....
        /*03e4*/ 	.word	0xffffffff


	//   ....[137]....
        /*03e8*/ 	.word	0xffffffff


	//   ....[138]....
        /*03ec*/ 	.word	0xffffffff


	//   ....[139]....
        /*03f0*/ 	.word	0xffffffff


	//   ....[140]....
        /*03f4*/ 	.word	0xffffffff


	//   ....[141]....
        /*03f8*/ 	.word	0xffffffff


	//   ....[142]....
        /*03fc*/ 	.word	0xffffffff


	//   ....[143]....
        /*0400*/ 	.word	0xffffffff


	//   ....[144]....
        /*0404*/ 	.word	0xffffffff


	//   ....[145]....
        /*0408*/ 	.word	0xffffffff


	//   ....[146]....
        /*040c*/ 	.word	0xffffffff


	//   ....[147]....
        /*0410*/ 	.word	0xffffffff


	//   ....[148]....
        /*0414*/ 	.word	0xffffffff


	//   ....[149]....
        /*0418*/ 	.word	0xffffffff


	//   ....[150]....
        /*041c*/ 	.word	0xffffffff


	//   ....[151]....
        /*0420*/ 	.word	0xffffffff


	//   ....[152]....
        /*0424*/ 	.word	0xffffffff


	//   ....[153]....
        /*0428*/ 	.word	0xffffffff


	//   ....[154]....
        /*042c*/ 	.word	0xffffffff


	//   ....[155]....
        /*0430*/ 	.word	0xffffffff


	//   ....[156]....
        /*0434*/ 	.word	0xffffffff


	//   ....[157]....
        /*0438*/ 	.word	0xffffffff


	//   ....[158]....
        /*043c*/ 	.word	0xffffffff


	//   ....[159]....
        /*0440*/ 	.word	0xffffffff


	//   ....[160]....
        /*0444*/ 	.word	0xffffffff


	//   ....[161]....
        /*0448*/ 	.word	0xffffffff


	//   ....[162]....
        /*044c*/ 	.word	0xffffffff


	//   ....[163]....
        /*0450*/ 	.word	0xffffffff


	//   ....[164]....
        /*0454*/ 	.word	0xffffffff


	//   ....[165]....
        /*0458*/ 	.word	0xffffffff


	//   ....[166]....
        /*045c*/ 	.word	0xffffffff


	//   ....[167]....
        /*0460*/ 	.word	0xffffffff


	//   ....[168]....
        /*0464*/ 	.word	0xffffffff


	//   ....[169]....
        /*0468*/ 	.word	0xffffffff


	//   ....[170]....
        /*046c*/ 	.word	0xffffffff


	//   ....[171]....
        /*0470*/ 	.word	0xffffffff


	//   ....[172]....
        /*0474*/ 	.word	0xffffffff


	//   ....[173]....
        /*0478*/ 	.word	0xffffffff


	//   ....[174]....
        /*047c*/ 	.word	0xffffffff


	//   ....[175]....
        /*0480*/ 	.word	0xffffffff


	//   ....[176]....
        /*0484*/ 	.word	0xffffffff


	//   ....[177]....
        /*0488*/ 	.word	0xffffffff


	//----- nvinfo : EIATTR_COOP_GROUP_INSTR_OFFSETS
	.align		4
.L_276:
        /*048c*/ 	.byte	0x04, 0x28
        /*048e*/ 	.short	(.L_278 - .L_277)


	//   ....[0]....
.L_277:
        /*0490*/ 	.word	0x00000050


	//   ....[1]....
        /*0494*/ 	.word	0x000001e0


	//   ....[2]....
        /*0498*/ 	.word	0x00000210


	//   ....[3]....
        /*049c*/ 	.word	0x00000240


	//   ....[4]....
        /*04a0*/ 	.word	0x00000270


	//   ....[5]....
        /*04a4*/ 	.word	0x000002a0


	//   ....[6]....
        /*04a8*/ 	.word	0x000002d0


	//   ....[7]....
        /*04ac*/ 	.word	0x00000440


	//   ....[8]....
        /*04b0*/ 	.word	0x00000480


	//   ....[9]....
        /*04b4*/ 	.word	0x000004b0


	//   ....[10]....
        /*04b8*/ 	.word	0x000004e0


	//   ....[11]....
        /*04bc*/ 	.word	0x00000510


	//   ....[12]....
        /*04c0*/ 	.word	0x00000540


	//   ....[13]....
        /*04c4*/ 	.word	0x000005d0


	//   ....[14]....
        /*04c8*/ 	.word	0x00000600


	//   ....[15]....
        /*04cc*/ 	.word	0x00000620


	//   ....[16]....
        /*04d0*/ 	.word	0x00000680


	//   ....[17]....
        /*04d4*/ 	.word	0x000033b0


	//   ....[18]....
        /*04d8*/ 	.word	0x000033c0


	//   ....[19]....
        /*04dc*/ 	.word	0x000045d0


	//   ....[20]....
        /*04e0*/ 	.word	0x000045e0


	//   ....[21]....
        /*04e4*/ 	.word	0x000056f0


	//   ....[22]....
        /*04e8*/ 	.word	0x00005710


	//   ....[23]....
        /*04ec*/ 	.word	0x00005ad0


	//   ....[24]....
        /*04f0*/ 	.word	0x00005ae0


	//   ....[25]....
        /*04f4*/ 	.word	0x00006790


	//   ....[26]....
        /*04f8*/ 	.word	0x000067b0


	//   ....[27]....
        /*04fc*/ 	.word	0x00006930


	//   ....[28]....
        /*0500*/ 	.word	0x00006940


	//   ....[29]....
        /*0504*/ 	.word	0x00006aa0


	//   ....[30]....
        /*0508*/ 	.word	0x00006ac0


	//   ....[31]....
        /*050c*/ 	.word	0x00006c20


	//   ....[32]....
        /*0510*/ 	.word	0x00006c30


	//   ....[33]....
        /*0514*/ 	.word	0x00007040


	//   ....[34]....
        /*0518*/ 	.word	0x00007050


	//   ....[35]....
        /*051c*/ 	.word	0x000072c0


	//   ....[36]....
        /*0520*/ 	.word	0x00007300


	//   ....[37]....
        /*0524*/ 	.word	0x00007340


	//   ....[38]....
        /*0528*/ 	.word	0x00007370


	//   ....[39]....
        /*052c*/ 	.word	0x0000a490


	//   ....[40]....
        /*0530*/ 	.word	0x0000a4d0


	//   ....[41]....
        /*0534*/ 	.word	0x0000a510


	//   ....[42]....
        /*0538*/ 	.word	0x0000a540


	//   ....[43]....
        /*053c*/ 	.word	0x0000dbb0


	//   ....[44]....
        /*0540*/ 	.word	0x0000dbc0


	//   ....[45]....
        /*0544*/ 	.word	0x0000e870


	//   ....[46]....
        /*0548*/ 	.word	0x0000e890


	//   ....[47]....
        /*054c*/ 	.word	0x0000ec40


	//   ....[48]....
        /*0550*/ 	.word	0x0000ec50


	//   ....[49]....
        /*0554*/ 	.word	0x0000ec80


	//   ....[50]....
        /*0558*/ 	.word	0x0000ec90


	//   ....[51]....
        /*055c*/ 	.word	0x0000f9e0


	//   ....[52]....
        /*0560*/ 	.word	0x0000f9f0


	//   ....[53]....
        /*0564*/ 	.word	0x000105d0


	//   ....[54]....
        /*0568*/ 	.word	0x000105f0


	//   ....[55]....
        /*056c*/ 	.word	0x00010830


	//   ....[56]....
        /*0570*/ 	.word	0x00010850


	//   ....[57]....
        /*0574*/ 	.word	0x00010870


	//   ....[58]....
        /*0578*/ 	.word	0x00010890


	//   ....[59]....
        /*057c*/ 	.word	0x00011b50


	//   ....[60]....
        /*0580*/ 	.word	0x00011b80


	//   ....[61]....
        /*0584*/ 	.word	0x00011ba0


	//   ....[62]....
        /*0588*/ 	.word	0x00011bc0


	//   ....[63]....
        /*058c*/ 	.word	0x00013340


	//   ....[64]....
        /*0590*/ 	.word	0x00013360


	//   ....[65]....
        /*0594*/ 	.word	0x00013370


	//   ....[66]....
        /*0598*/ 	.word	0x00013390


	//   ....[67]....
        /*059c*/ 	.word	0x00013750


	//   ....[68]....
        /*05a0*/ 	.word	0x00013770


	//   ....[69]....
        /*05a4*/ 	.word	0x000138d0


	//   ....[70]....
        /*05a8*/ 	.word	0x000138e0


	//   ....[71]....
        /*05ac*/ 	.word	0x00013a50


	//   ....[72]....
        /*05b0*/ 	.word	0x00013a70


	//   ....[73]....
        /*05b4*/ 	.word	0x00013be0


	//   ....[74]....
        /*05b8*/ 	.word	0x00013bf0


	//   ....[75]....
        /*05bc*/ 	.word	0x00013f50


	//   ....[76]....
        /*05c0*/ 	.word	0x00013f70


	//   ....[77]....
        /*05c4*/ 	.word	0x00014ce0


	//   ....[78]....
        /*05c8*/ 	.word	0x00014cf0


	//   ....[79]....
        /*05cc*/ 	.word	0x00016230


	//   ....[80]....
        /*05d0*/ 	.word	0x00016250


	//   ....[81]....
        /*05d4*/ 	.word	0x000163c0


	//   ....[82]....
        /*05d8*/ 	.word	0x000163d0


	//   ....[83]....
        /*05dc*/ 	.word	0x00016540


	//   ....[84]....
        /*05e0*/ 	.word	0x00016560


	//   ....[85]....
        /*05e4*/ 	.word	0x000166d0


	//   ....[86]....
        /*05e8*/ 	.word	0x000166e0


	//   ....[87]....
        /*05ec*/ 	.word	0x000168f0


	//   ....[88]....
        /*05f0*/ 	.word	0x00016910


	//   ....[89]....
        /*05f4*/ 	.word	0x00016a30


	//   ....[90]....
        /*05f8*/ 	.word	0x00016a70


	//   ....[91]....
        /*05fc*/ 	.word	0x00016aa0


	//   ....[92]....
        /*0600*/ 	.word	0x00016ad0


	//   ....[93]....
        /*0604*/ 	.word	0x00016b00


	//   ....[94]....
        /*0608*/ 	.word	0x00016b30


	//   ....[95]....
        /*060c*/ 	.word	0x00016c90


	//   ....[96]....
        /*0610*/ 	.word	0x00016cd0


	//   ....[97]....
        /*0614*/ 	.word	0x00016d00


	//   ....[98]....
        /*0618*/ 	.word	0x00016d30


	//   ....[99]....
        /*061c*/ 	.word	0x00016d60


	//   ....[100]....
        /*0620*/ 	.word	0x00016d90


	//   ....[101]....
        /*0624*/ 	.word	0x00016e20


	//   ....[102]....
        /*0628*/ 	.word	0x00016e50


	//   ....[103]....
        /*062c*/ 	.word	0x00016e60


	//   ....[104]....
        /*0630*/ 	.word	0x00016ec0


	//   ....[105]....
        /*0634*/ 	.word	0x00017400


	//   ....[106]....
        /*0638*/ 	.word	0x00017460


	//   ....[107]....
        /*063c*/ 	.word	0x000174b0


	//   ....[108]....
        /*0640*/ 	.word	0x00017500


	//   ....[109]....
        /*0644*/ 	.word	0x00017550


	//   ....[110]....
        /*0648*/ 	.word	0x000175c0


	//   ....[111]....
        /*064c*/ 	.word	0x00017610


	//   ....[112]....
        /*0650*/ 	.word	0x00017670


	//   ....[113]....
        /*0654*/ 	.word	0x000176e0


	//   ....[114]....
        /*0658*/ 	.word	0x00017740


	//   ....[115]....
        /*065c*/ 	.word	0x000177b0


	//   ....[116]....
        /*0660*/ 	.word	0x00017820


	//   ....[117]....
        /*0664*/ 	.word	0x00017890


	//   ....[118]....
        /*0668*/ 	.word	0x000178f0


	//   ....[119]....
        /*066c*/ 	.word	0x00017960


	//   ....[120]....
        /*0670*/ 	.word	0x000179d0


	//   ....[121]....
        /*0674*/ 	.word	0x00017a40


	//   ....[122]....
        /*0678*/ 	.word	0x00017aa0


	//   ....[123]....
        /*067c*/ 	.word	0x00017b10


	//   ....[124]....
        /*0680*/ 	.word	0x00017b80


	//   ....[125]....
        /*0684*/ 	.word	0x00017bd0


	//   ....[126]....
        /*0688*/ 	.word	0x00017c10


	//   ....[127]....
        /*068c*/ 	.word	0x00017c60


	//   ....[128]....
        /*0690*/ 	.word	0x00017cb0


	//   ....[129]....
        /*0694*/ 	.word	0x00017d10


	//   ....[130]....
        /*0698*/ 	.word	0x00017d80


	//   ....[131]....
        /*069c*/ 	.word	0x00017df0


	//   ....[132]....
        /*06a0*/ 	.word	0x00017e40


	//   ....[133]....
        /*06a4*/ 	.word	0x00017e80


	//   ....[134]....
        /*06a8*/ 	.word	0x00017ed0


	//   ....[135]....
        /*06ac*/ 	.word	0x00017f10


	//   ....[136]....
        /*06b0*/ 	.word	0x00017f60


	//   ....[137]....
        /*06b4*/ 	.word	0x00017fb0


	//   ....[138]....
        /*06b8*/ 	.word	0x00018000


	//   ....[139]....
        /*06bc*/ 	.word	0x00018040


	//   ....[140]....
        /*06c0*/ 	.word	0x000180b0


	//   ....[141]....
        /*06c4*/ 	.word	0x00018120


	//   ....[142]....
        /*06c8*/ 	.word	0x00018190


	//   ....[143]....
        /*06cc*/ 	.word	0x000181f0


	//   ....[144]....
        /*06d0*/ 	.word	0x00018260


	//   ....[145]....
        /*06d4*/ 	.word	0x000182d0


	//   ....[146]....
        /*06d8*/ 	.word	0x00018340


	//   ....[147]....
        /*06dc*/ 	.word	0x000183a0


	//   ....[148]....
        /*06e0*/ 	.word	0x00018410


	//   ....[149]....
        /*06e4*/ 	.word	0x00018480


	//   ....[150]....
        /*06e8*/ 	.word	0x000184f0


	//   ....[151]....
        /*06ec*/ 	.word	0x00018550


	//   ....[152]....
        /*06f0*/ 	.word	0x000185c0


	//   ....[153]....
        /*06f4*/ 	.word	0x00018630


	//   ....[154]....
        /*06f8*/ 	.word	0x000186a0


	//   ....[155]....
        /*06fc*/ 	.word	0x00018700


	//   ....[156]....
        /*0700*/ 	.word	0x00018770


	//   ....[157]....
        /*0704*/ 	.word	0x000187e0


	//   ....[158]....
        /*0708*/ 	.word	0x00018850


	//   ....[159]....
        /*070c*/ 	.word	0x000188b0


	//   ....[160]....
        /*0710*/ 	.word	0x00018920


	//   ....[161]....
        /*0714*/ 	.word	0x00018990


	//   ....[162]....
        /*0718*/ 	.word	0x000189e0


	//   ....[163]....
        /*071c*/ 	.word	0x00018a20


	//   ....[164]....
        /*0720*/ 	.word	0x00018a70


	//   ....[165]....
        /*0724*/ 	.word	0x00018ac0


	//   ....[166]....
        /*0728*/ 	.word	0x00018b10


	//   ....[167]....
        /*072c*/ 	.word	0x00018b80


	//   ....[168]....
        /*0730*/ 	.word	0x00018bd0


	//   ....[169]....
        /*0734*/ 	.word	0x00018c20


	//   ....[170]....
        /*0738*/ 	.word	0x00018c70


	//   ....[171]....
        /*073c*/ 	.word	0x00018cc0


	//   ....[172]....
        /*0740*/ 	.word	0x00018d10


	//   ....[173]....
        /*0744*/ 	.word	0x00018d80


	//   ....[174]....
        /*0748*/ 	.word	0x00018dd0


	//   ....[175]....
        /*074c*/ 	.word	0x00018e30


	//   ....[176]....
        /*0750*/ 	.word	0x00018e90


	//   ....[177]....
        /*0754*/ 	.word	0x00018f00


	//----- nvinfo : EIATTR_EXIT_INSTR_OFFSETS
	.align		4
.L_278:
        /*0758*/ 	.byte	0x04, 0x1c
        /*075a*/ 	.short	(.L_280 - .L_279)


	//   ....[0]....
.L_279:
        /*075c*/ 	.word	0x00000b40


	//   ....[1]....
        /*0760*/ 	.word	0x000173c0


	//----- nvinfo : EIATTR_MAX_THREADS
	.align		4
.L_280:
        /*0764*/ 	.byte	0x04, 0x05
        /*0766*/ 	.short	(.L_282 - .L_281)
.L_281:
        /*0768*/ 	.word	0x00000100
        /*076c*/ 	.word	0x00000001
        /*0770*/ 	.word	0x00000001


	//----- nvinfo : EIATTR_CRS_STACK_SIZE
	.align		4
.L_282:
        /*0774*/ 	.byte	0x04, 0x1e
        /*0776*/ 	.short	(.L_284 - .L_283)
.L_283:
        /*0778*/ 	.word	0x00000000
.L_284:


//--------------------- .nv.info._ZN7cutlass13device_kernelIN5flash19enable_sm80_to_sm89INS1_16FlashAttnFwdSm80INS1_25CollectiveMainloopFwdSm80ILi8ELi1ELb1EN4cute5tupleIJNS5_1CILi128EEENS7_ILi48EEENS7_ILi256EEEEEELi256ENS_6half_tEfNS_4arch4Sm80ELb0ELb1ELb1ELb0ELb1ELb0ELb1ELb1EEENS1_21CollectiveEpilogueFwdINS6_IJS8_SA_S9_EEENS6_IJNS7_ILi1EEESI_SI_EEESC_SE_Li256ELb0ELb1ELb1ELb0EEENS1_19SingleTileSchedulerILb0ELb1ELb1ELi128EEEEEEEEEvNT_6ParamsE --------------------------
	.section	.nv.info._ZN7cutlass13device_kernelIN5flash19enable_sm80_to_sm89INS1_16FlashAttnFwdSm80INS1_25CollectiveMainloopFwdSm80ILi8ELi1ELb1EN4cute5tupleIJNS5_1CILi128EEENS7_ILi48EEENS7_ILi256EEEEEELi256ENS_6half_tEfNS_4arch4Sm80ELb0ELb1ELb1ELb0ELb1ELb0ELb1ELb1EEENS1_21CollectiveEpilogueFwdINS6_IJS8_SA_S9_EEENS6_IJNS7_ILi1EEESI_SI_EEESC_SE_Li256ELb0ELb1ELb1ELb0EEENS1_19SingleTileSchedulerILb0ELb1ELb1ELi128EEEEEEEEEvNT_6ParamsE,"",@"SHT_CUDA_INFO"
	.sectionflags	@""
	.align	4


	//----- nvinfo : EIATTR_CUDA_API_VERSION
	.align		4
        /*0000*/ 	.byte	0x04, 0x37
        /*0002*/ 	.short	(.L_286 - .L_285)
.L_285:
        /*0004*/ 	.word	0x00000082


	//----- nvinfo : EIATTR_SW2861232_WAR
	.align		4
.L_286:
        /*0008*/ 	.byte	0x01, 0x35
	.zero		2


	//----- nvinfo : EIATTR_PARAM_CBANK
	.align		4
        /*000c*/ 	.byte	0x04, 0x0a
        /*000e*/ 	.short	(.L_288 - .L_287)
	.align		4
.L_287:
        /*0010*/ 	.word	index@(.nv.constant0._ZN7cutlass13device_kernelIN5flash19enable_sm80_to_sm89INS1_16FlashAttnFwdSm80INS1_25CollectiveMainloopFwdSm80ILi8ELi1ELb1EN4cute5tupleIJNS5_1CILi128EEENS7_ILi48EEENS7_ILi256EEEEEELi256ENS_6half_tEfNS_4arch4Sm80ELb0ELb1ELb1ELb0ELb1ELb0ELb1ELb1EEENS1_21CollectiveEpilogueFwdINS6_IJS8_SA_S9_EEENS6_IJNS7_ILi1EEESI_SI_EEESC_SE_Li256ELb0ELb1ELb1ELb0EEENS1_19SingleTileSchedulerILb0ELb1ELb1ELi128EEEEEEEEEvNT_6ParamsE)
        /*0014*/ 	.short	0x0160
        /*0016*/ 	.short	0x0418


	//----- nvinfo : EIATTR_CBANK_PARAM_SIZE
	.align		4
.L_288:
        /*0018*/ 	.byte	0x03, 0x19
        /*001a*/ 	.short	0x0418


	//----- nvinfo : EIATTR_KPARAM_INFO
	.align		4
        /*001c*/ 	.byte	0x04, 0x17
        /*001e*/ 	.short	(.L_290 - .L_289)
.L_289:
        /*0020*/ 	.word	0x00000000
        /*0024*/ 	.short	0x0000
        /*0026*/ 	.short	0x0000
        /*0028*/ 	.byte	0x00, 0xf0, 0x61, 0x10


	//----- nvinfo : EIATTR_MAXREG_COUNT
	.align		4
.L_290:
        /*002c*/ 	.byte	0x03, 0x1b
        /*002e*/ 	.short	0x00ff


	//----- nvinfo : EIATTR_NUM_BARRIERS
	.align		4
        /*0030*/ 	.byte	0x02, 0x4c
        /*0032*/ 	.byte	0x02
	.zero		1


	//----- nvinfo : EIATTR_ANNOTATIONS
	.align		4
        /*0034*/ 	.byte	0x04, 0x55
        /*0036*/ 	.short	(.L_292 - .L_291)


	//   ....[0]....
.L_291:
        /* <DEDUP_REMOVED lines=81> */


	//----- nvinfo : EIATTR_MERCURY_ISA_VERSION
	.align		4
.L_292:
        /*0538*/ 	.byte	0x03, 0x5f
        /*053a*/ 	.short	0x0000


	//----- nvinfo : EIATTR_COOP_GROUP_MASK_REGIDS
	.align		4
        /*053c*/ 	.byte	0x04, 0x29
        /*053e*/ 	.short	(.L_294 - .L_293)


	//   ....[0]....
.L_293:
        /*0540*/ 	.word	0xffffffff


	//   ....[1]....
        /*0544*/ 	.word	0xffffffff


	//   ....[2]....
        /*0548*/ 	.word	0xffffffff


	//   ....[3]....
        /*054c*/ 	.word	0xffffffff


	//   ....[4]....
        /*0550*/ 	.word	0xffffffff


	//   ....[5]....
        /*0554*/ 	.word	0xffffffff


	//   ....[6]....
        /*0558*/ 	.word	0xffffffff


	//   ....[7]....
        /*055c*/ 	.word	0xffffffff


	//   ....[8]....
        /*0560*/ 	.word	0xffffffff


	//   ....[9]....
        /*0564*/ 	.word	0xffffffff


	//   ....[10]....
        /*0568*/ 	.word	0xffffffff


	//   ....[11]....
        /*056c*/ 	.word	0xffffffff


	//   ....[12]....
        /*0570*/ 	.word	0xffffffff


	//   ....[13]....
        /*0574*/ 	.word	0xffffffff


	//   ....[14]....
        /*0578*/ 	.word	0xffffffff


	//   ....[15]....
        /*057c*/ 	.word	0xffffffff


	//   ....[16]....
        /*0580*/ 	.word	0xffffffff


	//   ....[17]....
        /*0584*/ 	.word	0xffffffff


	//   ....[18]....
        /*0588*/ 	.word	0xffffffff


	//   ....[19]....
        /*058c*/ 	.word	0xffffffff


	//   ....[20]....
        /*0590*/ 	.word	0xffffffff


	//   ....[21]....
        /*0594*/ 	.word	0xffffffff


	//   ....[22]....
        /*0598*/ 	.word	0xffffffff


	//   ....[23]....
        /*059c*/ 	.word	0xffffffff


	//   ....[24]....
        /*05a0*/ 	.word	0xffffffff


	//   ....[25]....
        /*05a4*/ 	.word	0xffffffff


	//   ....[26]....
        /*05a8*/ 	.word	0xffffffff


	//   ....[27]....
        /*05ac*/ 	.word	0xffffffff


	//   ....[28]....
        /*05b0*/ 	.word	0xffffffff


	//   ....[29]....
        /*05b4*/ 	.word	0xffffffff


	//   ....[30]....
        /*05b8*/ 	.word	0xffffffff


	//   ....[31]....
        /*05bc*/ 	.word	0xffffffff


	//   ....[32]....
        /*05c0*/ 	.word	0xffffffff


	//   ....[33]....
        /*05c4*/ 	.word	0xffffffff


	//   ....[34]....
        /*05c8*/ 	.word	0xffffffff


	//   ....[35]....
        /*05cc*/ 	.word	0xffffffff


	//   ....[36]....
        /*05d0*/ 	.word	0xffffffff


	//   ....[37]....
        /*05d4*/ 	.word	0xffffffff


	//   ....[38]....
        /*05d8*/ 	.word	0xffffffff


	//   ....[39]....
        /*05dc*/ 	.word	0xffffffff


	//   ....[40]....
        /*05e0*/ 	.word	0xffffffff


	//   ....[41]....
        /*05e4*/ 	.word	0xffffffff


	//   ....[42]....
        /*05e8*/ 	.word	0xffffffff


	//   ....[43]....
        /*05ec*/ 	.word	0xffffffff


	//   ....[44]....
        /*05f0*/ 	.word	0xffffffff


	//   ....[45]....
        /*05f4*/ 	.word	0xffffffff


	//   ....[46]....
        /*05f8*/ 	.word	0xffffffff


	//   ....[47]....
        /*05fc*/ 	.word	0xffffffff


	//   ....[48]....
        /*0600*/ 	.word	0xffffffff


	//   ....[49]....
        /*0604*/ 	.word	0xffffffff


	//   ....[50]....
        /*0608*/ 	.word	0xffffffff


	//   ....[51]....
        /*060c*/ 	.word	0xffffffff


	//   ....[52]....
        /*0610*/ 	.word	0xffffffff


	//   ....[53]....
        /*0614*/ 	.word	0xffffffff


	//   ....[54]....
        /*0618*/ 	.word	0xffffffff


	//   ....[55]....
        /*061c*/ 	.word	0xffffffff


	//   ....[56]....
        /*0620*/ 	.word	0xffffffff


	//   ....[57]....
        /*0624*/ 	.word	0xffffffff


	//   ....[58]....
        /*0628*/ 	.word	0xffffffff


	//   ....[59]....
        /*062c*/ 	.word	0xffffffff


	//   ....[60]....
        /*0630*/ 	.word	0xffffffff


	//   ....[61]....
        /*0634*/ 	.word	0xffffffff


	//   ....[62]....
        /*0638*/ 	.word	0xffffffff


	//   ....[63]....
        /*063c*/ 	.word	0xffffffff


	//   ....[64]....
        /*0640*/ 	.word	0xffffffff


	//   ....[65]....
        /*0644*/ 	.word	0xffffffff


	//   ....[66]....
        /*0648*/ 	.word	0xffffffff


	//   ....[67]....
        /*064c*/ 	.word	0xffffffff


	//   ....[68]....
        /*0650*/ 	.word	0xffffffff


	//   ....[69]....
        /*0654*/ 	.word	0xffffffff


	//   ....[70]....
        /*0658*/ 	.word	0xffffffff


	//   ....[71]....
        /*065c*/ 	.word	0xffffffff


	//   ....[72]....
        /*0660*/ 	.word	0xffffffff


	//   ....[73]....
        /*0664*/ 	.word	0xffffffff


	//   ....[74]....
        /*0668*/ 	.word	0xffffffff


	//   ....[75]....
        /*066c*/ 	.word	0xffffffff


	//   ....[76]....
        /*0670*/ 	.word	0xffffffff


	//   ....[77]....
        /*0674*/ 	.word	0xffffffff


	//   ....[78]....
        /*0678*/ 	.word	0xffffffff


	//   ....[79]....
        /*067c*/ 	.word	0xffffffff


	//   ....[80]....
        /*0680*/ 	.word	0xffffffff


	//   ....[81]....
        /*0684*/ 	.word	0xffffffff


	//   ....[82]....
        /*0688*/ 	.word	0xffffffff


	//   ....[83]....
        /*068c*/ 	.word	0xffffffff


	//   ....[84]....
        /*0690*/ 	.word	0xffffffff


	//   ....[85]....
        /*0694*/ 	.word	0xffffffff


	//   ....[86]....
        /*0698*/ 	.word	0xffffffff


	//----- nvinfo : EIATTR_COOP_GROUP_INSTR_OFFSETS
	.align		4
.L_294:
        /*069c*/ 	.byte	0x04, 0x28
        /*069e*/ 	.short	(.L_296 - .L_295)


	//   ....[0]....
.L_295:
        /*06a0*/ 	.word	0x00000060


	//   ....[1]....
        /*06a4*/ 	.word	0x00001710


	//   ....[2]....
        /*06a8*/ 	.word	0x00001740


	//   ....[3]....
        /*06ac*/ 	.word	0x00001770


	//   ....[4]....
        /*06b0*/ 	.word	0x000017b0


	//   ....[5]....
        /*06b4*/ 	.word	0x000017e0


	//   ....[6]....
        /*06b8*/ 	.word	0x000019d0


	//   ....[7]....
        /*06bc*/ 	.word	0x000019f0


	//   ....[8]....
        /*06c0*/ 	.word	0x00001a00


	//   ....[9]....
        /*06c4*/ 	.word	0x00001b70


	//   ....[10]....
        /*06c8*/ 	.word	0x00001bb0


	//   ....[11]....
        /*06cc*/ 	.word	0x00001bd0


	//   ....[12]....
        /*06d0*/ 	.word	0x00001c60


	//   ....[13]....
        /*06d4*/ 	.word	0x00002100


	//   ....[14]....
        /*06d8*/ 	.word	0x00002130


	//   ....[15]....
        /*06dc*/ 	.word	0x000025a0


	//   ....[16]....
        /*06e0*/ 	.word	0x000025b0


	//   ....[17]....
        /*06e4*/ 	.word	0x00003680


	//   ....[18]....
        /*06e8*/ 	.word	0x00003690


	//   ....[19]....
        /*06ec*/ 	.word	0x000037a0


	//   ....[20]....
        /*06f0*/ 	.word	0x000037c0


	//   ....[21]....
        /*06f4*/ 	.word	0x00003c40


	//   ....[22]....
        /*06f8*/ 	.word	0x00004340


	//   ....[23]....
        /*06fc*/ 	.word	0x00004bf0


	//   ....[24]....
        /*0700*/ 	.word	0x00004c90


	//   ....[25]....
        /*0704*/ 	.word	0x00004cb0


	//   ....[26]....
        /*0708*/ 	.word	0x00004db0


	//   ....[27]....
        /*070c*/ 	.word	0x00006060


	//   ....[28]....
        /*0710*/ 	.word	0x00006080


	//   ....[29]....
        /*0714*/ 	.word	0x000061d0


	//   ....[30]....
        /*0718*/ 	.word	0x000061e0


	//   ....[31]....
        /*071c*/ 	.word	0x00007280


	//   ....[32]....
        /*0720*/ 	.word	0x000072c0


	//   ....[33]....
        /*0724*/ 	.word	0x000072d0


	//   ....[34]....
        /*0728*/ 	.word	0x000072e0


	//   ....[35]....
        /*072c*/ 	.word	0x00007590


	//   ....[36]....
        /*0730*/ 	.word	0x000078c0


	//   ....[37]....
        /*0734*/ 	.word	0x00007f70


	//   ....[38]....
        /*0738*/ 	.word	0x00007f90


	//   ....[39]....
        /*073c*/ 	.word	0x000087b0


	//   ....[40]....
        /*0740*/ 	.word	0x000088b0


	//   ....[41]....
        /*0744*/ 	.word	0x0000a210


	//   ....[42]....
        /*0748*/ 	.word	0x0000a220


	//   ....[43]....
        /*074c*/ 	.word	0x0000a390


	//   ....[44]....
        /*0750*/ 	.word	0x0000a3a0


	//   ....[45]....
        /*0754*/ 	.word	0x0000b3b0


	//   ....[46]....
        /*0758*/ 	.word	0x0000b3f0


	//   ....[47]....
        /*075c*/ 	.word	0x0000b400


	//   ....[48]....
        /*0760*/ 	.word	0x0000b410


	//   ....[49]....
        /*0764*/ 	.word	0x0000b700


	//   ....[50]....
        /*0768*/ 	.word	0x0000b720


	//   ....[51]....
        /*076c*/ 	.word	0x0000bd30


	//   ....[52]....
        /*0770*/ 	.word	0x0000bd50


	//   ....[53]....
        /*0774*/ 	.word	0x0000d3a0


	//   ....[54]....
        /*0778*/ 	.word	0x0000d3c0


	//   ....[55]....
        /*077c*/ 	.word	0x0000d570


	//   ....[56]....
        /*0780*/ 	.word	0x0000d580


	//   ....[57]....
        /*0784*/ 	.word	0x0000e580


	//   ....[58]....
        /*0788*/ 	.word	0x0000e5a0


	//   ....[59]....
        /*078c*/ 	.word	0x0000e5b0


	//   ....[60]....
        /*0790*/ 	.word	0x0000e5c0


	//   ....[61]....
        /*0794*/ 	.word	0x0000e8d0


	//   ....[62]....
        /*0798*/ 	.word	0x0000eda0


	//   ....[63]....
        /*079c*/ 	.word	0x0000f280


	//   ....[64]....
        /*07a0*/ 	.word	0x0000f2a0


	//   ....[65]....
        /*07a4*/ 	.word	0x0000faa0


	//   ....[66]....
        /*07a8*/ 	.word	0x0000fbc0


	//   ....[67]....
        /*07ac*/ 	.word	0x00010f80


	//   ....[68]....
        /*07b0*/ 	.word	0x00010f90


	//   ....[69]....
        /*07b4*/ 	.word	0x00010fc0


	//   ....[70]....
        /*07b8*/ 	.word	0x00010fd0


	//   ....[71]....
        /*07bc*/ 	.word	0x00011ef0


	//   ....[72]....
        /*07c0*/ 	.word	0x00011f20


	//   ....[73]....
        /*07c4*/ 	.word	0x00011f50


	//   ....[74]....
        /*07c8*/ 	.word	0x00011f80


	//   ....[75]....
        /*07cc*/ 	.word	0x00012020


	//   ....[76]....
        /*07d0*/ 	.word	0x00012070


	//   ....[77]....
        /*07d4*/ 	.word	0x00012c80


	//   ....[78]....
        /*07d8*/ 	.word	0x00012c90


	//   ....[79]....
        /*07dc*/ 	.word	0x00013c00


	//   ....[80]....
        /*07e0*/ 	.word	0x00013c60


	//   ....[81]....
        /*07e4*/ 	.word	0x00013cc0


	//   ....[82]....
        /*07e8*/ 	.word	0x00013d20


	//   ....[83]....
        /*07ec*/ 	.word	0x00013d70


	//   ....[84]....
        /*07f0*/ 	.word	0x00013dd0


	//   ....[85]....
        /*07f4*/ 	.word	0x00013e20


	//   ....[86]....
        /*07f8*/ 	.word	0x00013e80


	//----- nvinfo : EIATTR_EXIT_INSTR_OFFSETS
	.align		4
.L_296:
        /*07fc*/ 	.byte	0x04, 0x1c
        /*07fe*/ 	.short	(.L_298 - .L_297)


	//   ....[0]....
.L_297:
        /*0800*/ 	.word	0x000001c0


	//   ....[1]....
        /*0804*/ 	.word	0x00012ca0


	//   ....[2]....
        /*0808*/ 	.word	0x00013840


	//   ....[3]....
        /*080c*/ 	.word	0x00013890


	//   ....[4]....
        /*0810*/ 	.word	0x000138c0


	//   ....[5]....
        /*0814*/ 	.word	0x00013920


	//   ....[6]....
        /*0818*/ 	.word	0x00013bb0


	//----- nvinfo : EIATTR_CTAIDZ_USED
	.align		4
.L_298:
        /*081c*/ 	.byte	0x01, 0x04
	.zero		2


	//----- nvinfo : EIATTR_MAX_THREADS
	.align		4
        /*0820*/ 	.byte	0x04, 0x05
        /*0822*/ 	.short	(.L_300 - .L_299)
.L_299:
        /*0824*/ 	.word	0x00000100
        /*0828*/ 	.word	0x00000001
        /*082c*/ 	.word	0x00000001


	//----- nvinfo : EIATTR_CRS_STACK_SIZE
	.align		4
.L_300:
        /*0830*/ 	.byte	0x04, 0x1e
        /*0832*/ 	.short	(.L_302 - .L_301)
.L_301:
        /*0834*/ 	.word	0x00000000
.L_302:


//--------------------- .nv.info._ZN7cutlass13device_kernelIN5flash19enable_sm80_to_sm89INS1_16FlashAttnFwdSm80INS1_25CollectiveMainloopFwdSm80ILi8ELi1ELb1EN4cute5tupleIJNS5_1CILi128EEENS7_ILi48EEENS7_ILi256EEEEEELi256ENS_6half_tEfNS_4arch4Sm80ELb0ELb1ELb1ELb1ELb1ELb0ELb1ELb1EEENS1_21CollectiveEpilogueFwdINS6_IJS8_SA_S9_EEENS6_IJNS7_ILi1EEESI_SI_EEESC_SE_Li256ELb1ELb1ELb1ELb0EEENS1_36VarlenDynamicPersistentTileSchedulerILi128ELi48ELi256ELi256ELb1ELb1ELb0ELb1ELb0ELb1EEEEEEEEEvNT_6ParamsE --------------------------
	.section	.nv.info._ZN7cutlass13device_kernelIN5flash19enable_sm80_to_sm89INS1_16FlashAttnFwdSm80INS1_25CollectiveMainloopFwdSm80ILi8ELi1ELb1EN4cute5tupleIJNS5_1CILi128EEENS7_ILi48EEENS7_ILi256EEEEEELi256ENS_6half_tEfNS_4arch4Sm80ELb0ELb1ELb1ELb1ELb1ELb0ELb1ELb1EEENS1_21CollectiveEpilogueFwdINS6_IJS8_SA_S9_EEENS6_IJNS7_ILi1EEESI_SI_EEESC_SE_Li256ELb1ELb1ELb1ELb0EEENS1_36VarlenDynamicPersistentTileSchedulerILi128ELi48ELi256ELi256ELb1ELb1ELb0ELb1ELb0ELb1EEEEEEEEEvNT_6ParamsE,"",@"SHT_CUDA_INFO"
	.sectionflags	@""
	.align	4


	//----- nvinfo : EIATTR_CUDA_API_VERSION
	.align		4
        /*0000*/ 	.byte	0x04, 0x37
        /*0002*/ 	.short	(.L_304 - .L_303)
.L_303:
        /*0004*/ 	.word	0x00000082


	//----- nvinfo : EIATTR_SW2861232_WAR
	.align		4
.L_304:
        /*0008*/ 	.byte	0x01, 0x35
	.zero		2


	//----- nvinfo : EIATTR_PARAM_CBANK
	.align		4
        /*000c*/ 	.byte	0x04, 0x0a
        /*000e*/ 	.short	(.L_306 - .L_305)
	.align		4
.L_305:
        /*0010*/ 	.word	index@(.nv.constant0._ZN7cutlass13device_kernelIN5flash19enable_sm80_to_sm89INS1_16FlashAttnFwdSm80INS1_25CollectiveMainloopFwdSm80ILi8ELi1ELb1EN4cute5tupleIJNS5_1CILi128EEENS7_ILi48EEENS7_ILi256EEEEEELi256ENS_6half_tEfNS_4arch4Sm80ELb0ELb1ELb1ELb1ELb1ELb0ELb1ELb1EEENS1_21CollectiveEpilogueFwdINS6_IJS8_SA_S9_EEENS6_IJNS7_ILi1EEESI_SI_EEESC_SE_Li256ELb1ELb1ELb1ELb0EEENS1_36VarlenDynamicPersistentTileSchedulerILi128ELi48ELi256ELi256ELb1ELb1ELb0ELb1ELb0ELb1EEEEEEEEEvNT_6ParamsE)
        /*0014*/ 	.short	0x0160
        /*0016*/ 	.short	0x0438


	//----- nvinfo : EIATTR_CBANK_PARAM_SIZE
	.align		4
.L_306:
        /*0018*/ 	.byte	0x03, 0x19
        /*001a*/ 	.short	0x0438


	//----- nvinfo : EIATTR_KPARAM_INFO
	.align		4
        /*001c*/ 	.byte	0x04, 0x17
        /*001e*/ 	.short	(.L_308 - .L_307)
.L_307:
        /*0020*/ 	.word	0x00000000
        /*0024*/ 	.short	0x0000
        /*0026*/ 	.short	0x0000
        /*0028*/ 	.byte	0x00, 0xf0, 0xe1, 0x10


	//----- nvinfo : EIATTR_MAXREG_COUNT
	.align		4
.L_308:
        /*002c*/ 	.byte	0x03, 0x1b
        /*002e*/ 	.short	0x00ff


	//----- nvinfo : EIATTR_NUM_BARRIERS
	.align		4
        /*0030*/ 	.byte	0x02, 0x4c
        /*0032*/ 	.byte	0x06
	.zero		1


	//----- nvinfo : EIATTR_ANNOTATIONS
	.align		4
        /*0034*/ 	.byte	0x04, 0x55
        /*0036*/ 	.short	(.L_310 - .L_309)


	//   ....[0]....
.L_309:
        /* <DEDUP_REMOVED lines=476> */


	//----- nvinfo : EIATTR_MERCURY_ISA_VERSION
	.align		4
.L_310:
        /*1de8*/ 	.byte	0x03, 0x5f
        /*1dea*/ 	.short	0x0000


	//----- nvinfo : EIATTR_INT_WARP_WIDE_INSTR_OFFSETS
	.align		4
        /*1dec*/ 	.byte	0x04, 0x31
        /*1dee*/ 	.short	(.L_312 - .L_311)


	//   ....[0]....
.L_311:
        /*1df0*/ 	.word	0x000144f0


	//   ....[1]....
        /*1df4*/ 	.word	0x00014570


	//----- nvinfo : EIATTR_COOP_GROUP_MASK_REGIDS
	.align		4
.L_312:
        /*1df8*/ 	.byte	0x04, 0x29
        /*1dfa*/ 	.short	(.L_314 - .L_313)


	//   ....[0]....
.L_313:
        /*1dfc*/ 	.word	0xffffffff


	//   ....[1]....
        /*1e00*/ 	.word	0xffffffff


	//   ....[2]....
        /*1e04*/ 	.word	0xffffffff


	//   ....[3]....
        /*1e08*/ 	.word	0xffffffff


	//   ....[4]....
        /*1e0c*/ 	.word	0xffffffff


	//   ....[5]....
        /*1e10*/ 	.word	0xffffffff


	//   ....[6]....
        /*1e14*/ 	.word	0xffffffff


	//   ....[7]....
        /*1e18*/ 	.word	0xffffffff


	//   ....[8]....
        /*1e1c*/ 	.word	0xffffffff


	//   ....[9]....
        /*1e20*/ 	.word	0xffffffff


	//   ....[10]....
        /*1e24*/ 	.word	0xffffffff


	//   ....[11]....
        /*1e28*/ 	.word	0xffffffff


	//   ....[12]....
        /*1e2c*/ 	.word	0xffffffff


	//   ....[13]....
        /*1e30*/ 	.word	0xffffffff


	//   ....[14]....
        /*1e34*/ 	.word	0xffffffff


	//   ....[15]....
        /*1e38*/ 	.word	0xffffffff


	//   ....[16]....
        /*1e3c*/ 	.word	0xffffffff


	//   ....[17]....
        /*1e40*/ 	.word	0xffffffff


	//   ....[18]....
        /*1e44*/ 	.word	0xffffffff


	//   ....[19]....
        /*1e48*/ 	.word	0xffffffff


	//   ....[20]....
        /*1e4c*/ 	.word	0xffffffff


	//   ....[21]....
        /*1e50*/ 	.word	0xffffffff


	//   ....[22]....
        /*1e54*/ 	.word	0xffffffff


	//   ....[23]....
        /*1e58*/ 	.word	0xffffffff


	//   ....[24]....
        /*1e5c*/ 	.word	0xffffffff


	//   ....[25]....
        /*1e60*/ 	.word	0xffffffff


	//   ....[26]....
        /*1e64*/ 	.word	0xffffffff


	//   ....[27]....
        /*1e68*/ 	.word	0xffffffff


	//   ....[28]....
        /*1e6c*/ 	.word	0xffffffff


	//   ....[29]....
        /*1e70*/ 	.word	0xffffffff


	//   ....[30]....
        /*1e74*/ 	.word	0xffffffff


	//   ....[31]....
        /*1e78*/ 	.word	0xffffffff


	//   ....[32]....
        /*1e7c*/ 	.word	0xffffffff


	//   ....[33]....
        /*1e80*/ 	.word	0xffffffff


	//   ....[34]....
        /*1e84*/ 	.word	0xffffffff


	//   ....[35]....
        /*1e88*/ 	.word	0xffffffff


	//   ....[36]....
        /*1e8c*/ 	.word	0xffffffff


	//   ....[37]....
        /*1e90*/ 	.word	0xffffffff


	//   ....[38]....
        /*1e94*/ 	.word	0xffffffff


	//   ....[39]....
        /*1e98*/ 	.word	0xffffffff


	//   ....[40]....
        /*1e9c*/ 	.word	0xffffffff


	//   ....[41]....
        /*1ea0*/ 	.word	0xffffffff


	//   ....[42]....
        /*1ea4*/ 	.word	0xffffffff


	//   ....[43]....
        /*1ea8*/ 	.word	0xffffffff


	//   ....[44]....
        /*1eac*/ 	.word	0xffffffff


	//   ....[45]....
        /*1eb0*/ 	.word	0xffffffff


	//   ....[46]....
        /*1eb4*/ 	.word	0xffffffff


	//   ....[47]....
        /*1eb8*/ 	.word	0xffffffff


	//   ....[48]....
        /*1ebc*/ 	.word	0xffffffff


	//   ....[49]....
        /*1ec0*/ 	.word	0xffffffff


	//   ....[50]....
        /*1ec4*/ 	.word	0xffffffff


	//   ....[51]....
        /*1ec8*/ 	.word	0xffffffff


	//   ....[52]....
        /*1ecc*/ 	.word	0xffffffff


	//   ....[53]....
        /*1ed0*/ 	.word	0xffffffff


	//   ....[54]....
        /*1ed4*/ 	.word	0xffffffff


	//   ....[55]....
        /*1ed8*/ 	.word	0xffffffff


	//   ....[56]....
        /*1edc*/ 	.word	0xffffffff


	//   ....[57]....
        /*1ee0*/ 	.word	0xffffffff


	//   ....[58]....
        /*1ee4*/ 	.word	0xffffffff


	//   ....[59]....
        /*1ee8*/ 	.word	0xffffffff


	//   ....[60]....
        /*1eec*/ 	.word	0xffffffff


	//   ....[61]....
        /*1ef0*/ 	.word	0xffffffff


	//   ....[62]....
        /*1ef4*/ 	.word	0xffffffff


	//   ....[63]....
        /*1ef8*/ 	.word	0xffffffff


	//   ....[64]....
        /*1efc*/ 	.word	0xffffffff


	//   ....[65]....
        /*1f00*/ 	.word	0xffffffff


	//   ....[66]....
        /*1f04*/ 	.word	0xffffffff


	//   ....[67]....
        /*1f08*/ 	.word	0xffffffff


	//   ....[68]....
        /*1f0c*/ 	.word	0xffffffff


	//   ....[69]....
        /*1f10*/ 	.word	0xffffffff


	//   ....[70]....
        /*1f14*/ 	.word	0xffffffff


	//   ....[71]....
        /*1f18*/ 	.word	0xffffffff


	//   ....[72]....
        /*1f1c*/ 	.word	0xffffffff


	//   ....[73]....
        /*1f20*/ 	.word	0xffffffff


	//   ....[74]....
        /*1f24*/ 	.word	0xffffffff


	//   ....[75]....
        /*1f28*/ 	.word	0xffffffff


	//   ....[76]....
        /*1f2c*/ 	.word	0xffffffff


	//   ....[77]....
        /*1f30*/ 	.word	0xffffffff


	//   ....[78]....
        /*1f34*/ 	.word	0xffffffff


	//   ....[79]....
        /*1f38*/ 	.word	0xffffffff


	//   ....[80]....
        /*1f3c*/ 	.word	0xffffffff


	//   ....[81]....
        /*1f40*/ 	.word	0xffffffff


	//   ....[82]....
        /*1f44*/ 	.word	0xffffffff


	//   ....[83]....
        /*1f48*/ 	.word	0xffffffff


	//   ....[84]....
        /*1f4c*/ 	.word	0xffffffff


	//   ....[85]....
        /*1f50*/ 	.word	0xffffffff


	//   ....[86]....
        /*1f54*/ 	.word	0xffffffff


	//   ....[87]....
        /*1f58*/ 	.word	0xffffffff


	//   ....[88]....
        /*1f5c*/ 	.word	0xffffffff


	//   ....[89]....
        /*1f60*/ 	.word	0xffffffff


	//   ....[90]....
        /*1f64*/ 	.word	0xffffffff


	//   ....[91]....
        /*1f68*/ 	.word	0xffffffff


	//   ....[92]....
        /*1f6c*/ 	.word	0xffffffff


	//   ....[93]....
        /*1f70*/ 	.word	0xffffffff


	//   ....[94]....
        /*1f74*/ 	.word	0xffffffff


	//   ....[95]....
        /*1f78*/ 	.word	0xffffffff


	//   ....[96]....
        /*1f7c*/ 	.word	0xffffffff


	//   ....[97]....
        /*1f80*/ 	.word	0xffffffff


	//   ....[98]....
        /*1f84*/ 	.word	0xffffffff


	//   ....[99]....
        /*1f88*/ 	.word	0xffffffff


	//   ....[100]....
        /*1f8c*/ 	.word	0xffffffff


	//   ....[101]....
        /*1f90*/ 	.word	0xffffffff


	//   ....[102]....
        /*1f94*/ 	.word	0xffffffff


	//   ....[103]....
        /*1f98*/ 	.word	0xffffffff


	//   ....[104]....
        /*1f9c*/ 	.word	0xffffffff


	//   ....[105]....
        /*1fa0*/ 	.word	0xffffffff


	//   ....[106]....
        /*1fa4*/ 	.word	0xffffffff


	//   ....[107]....
        /*1fa8*/ 	.word	0xffffffff


	//   ....[108]....
        /*1fac*/ 	.word	0xffffffff


	//   ....[109]....
        /*1fb0*/ 	.word	0xffffffff


	//   ....[110]....
        /*1fb4*/ 	.word	0xffffffff


	//   ....[111]....
        /*1fb8*/ 	.word	0xffffffff


	//   ....[112]....
        /*1fbc*/ 	.word	0xffffffff


	//   ....[113]....
        /*1fc0*/ 	.word	0xffffffff


	//   ....[114]....
        /*1fc4*/ 	.word	0xffffffff


	//   ....[115]....
        /*1fc8*/ 	.word	0xffffffff


	//   ....[116]....
        /*1fcc*/ 	.word	0xffffffff


	//   ....[117]....
        /*1fd0*/ 	.word	0xffffffff


	//   ....[118]....
        /*1fd4*/ 	.word	0xffffffff


	//   ....[119]....
        /*1fd8*/ 	.word	0xffffffff


	//   ....[120]....
        /*1fdc*/ 	.word	0xffffffff


	//   ....[121]....
        /*1fe0*/ 	.word	0xffffffff


	//   ....[122]....
        /*1fe4*/ 	.word	0xffffffff


	//   ....[123]....
        /*1fe8*/ 	.word	0xffffffff


	//   ....[124]....
        /*1fec*/ 	.word	0xffffffff


	//   ....[125]....
        /*1ff0*/ 	.word	0xffffffff


	//   ....[126]....
        /*1ff4*/ 	.word	0xffffffff


	//   ....[127]....
        /*1ff8*/ 	.word	0xffffffff


	//   ....[128]....
        /*1ffc*/ 	.word	0xffffffff


	//   ....[129]....
        /*2000*/ 	.word	0xffffffff


	//   ....[130]....
        /*2004*/ 	.word	0xffffffff


	//   ....[131]....
        /*2008*/ 	.word	0xffffffff


	//   ....[132]....
        /*200c*/ 	.word	0xffffffff


	//   ....[133]....
        /*2010*/ 	.word	0xffffffff


	//   ....[134]....
        /*2014*/ 	.word	0xffffffff


	//   ....[135]....
        /*2018*/ 	.word	0xffffffff


	//   ....[136]....
        /*201c*/ 	.word	0xffffffff


	//   ....[137]....
        /*2020*/ 	.word	0xffffffff


	//   ....[138]....
        /*2024*/ 	.word	0xffffffff


	//   ....[139]....
        /*2028*/ 	.word	0xffffffff


	//   ....[140]....
        /*202c*/ 	.word	0xffffffff


	//   ....[141]....
        /*2030*/ 	.word	0xffffffff


	//   ....[142]....
        /*2034*/ 	.word	0xffffffff


	//   ....[143]....
        /*2038*/ 	.word	0xffffffff


	//   ....[144]....
        /*203c*/ 	.word	0xffffffff


	//   ....[145]....
        /*2040*/ 	.word	0xffffffff


	//   ....[146]....
        /*2044*/ 	.word	0xffffffff


	//   ....[147]....
        /*2048*/ 	.word	0xffffffff


	//   ....[148]....
        /*204c*/ 	.word	0xffffffff


	//   ....[149]....
        /*2050*/ 	.word	0xffffffff


	//   ....[150]....
        /*2054*/ 	.word	0xffffffff


	//   ....[151]....
        /*2058*/ 	.word	0xffffffff


	//   ....[152]....
        /*205c*/ 	.word	0xffffffff


	//   ....[153]....
        /*2060*/ 	.word	0xffffffff


	//   ....[154]....
        /*2064*/ 	.word	0xffffffff


	//   ....[155]....
        /*2068*/ 	.word	0xffffffff


	//   ....[156]....
        /*206c*/ 	.word	0xffffffff


	//   ....[157]....
        /*2070*/ 	.word	0xffffffff


	//   ....[158]....
        /*2074*/ 	.word	0xffffffff


	//   ....[159]....
        /*2078*/ 	.word	0xffffffff


	//   ....[160]....
        /*207c*/ 	.word	0xffffffff


	//   ....[161]....
        /*2080*/ 	.word	0xffffffff


	//   ....[162]....
        /*2084*/ 	.word	0xffffffff


	//   ....[163]....
        /*2088*/ 	.word	0xffffffff


	//   ....[164]....
        /*208c*/ 	.word	0xffffffff


	//   ....[165]....
        /*2090*/ 	.word	0xffffffff


	//   ....[166]....
        /*2094*/ 	.word	0xffffffff


	//   ....[167]....
        /*2098*/ 	.word	0xffffffff


	//   ....[168]....
        /*209c*/ 	.word	0xffffffff


	//   ....[169]....
        /*20a0*/ 	.word	0xffffffff


	//   ....[170]....
        /*20a4*/ 	.word	0xffffffff


	//   ....[171]....
        /*20a8*/ 	.word	0xffffffff


	//   ....[172]....
        /*20ac*/ 	.word	0xffffffff


	//   ....[173]....
        /*20b0*/ 	.word	0xffffffff


	//   ....[174]....
        /*20b4*/ 	.word	0xffffffff


	//   ....[175]....
        /*20b8*/ 	.word	0xffffffff


	//   ....[176]....
        /*20bc*/ 	.word	0xffffffff


	//   ....[177]....
        /*20c0*/ 	.word	0xffffffff


	//   ....[178]....
        /*20c4*/ 	.word	0xffffffff


	//   ....[179]....
        /*20c8*/ 	.word	0xffffffff


	//   ....[180]....
        /*20cc*/ 	.word	0xffffffff


	//   ....[181]....
        /*20d0*/ 	.word	0xffffffff


	//   ....[182]....
        /*20d4*/ 	.word	0xffffffff


	//   ....[183]....
        /*20d8*/ 	.word	0xffffffff


	//   ....[184]....
        /*20dc*/ 	.word	0xffffffff


	//   ....[185]....
        /*20e0*/ 	.word	0xffffffff


	//   ....[186]....
        /*20e4*/ 	.word	0xffffffff


	//   ....[187]....
        /*20e8*/ 	.word	0xffffffff


	//   ....[188]....
        /*20ec*/ 	.word	0xffffffff


	//   ....[189]....
        /*20f0*/ 	.word	0xffffffff


	//   ....[190]....
        /*20f4*/ 	.word	0xffffffff


	//   ....[191]....
        /*20f8*/ 	.word	0xffffffff


	//   ....[192]....
        /*20fc*/ 	.word	0xffffffff


	//   ....[193]....
        /*2100*/ 	.word	0xffffffff


	//   ....[194]....
        /*2104*/ 	.word	0xffffffff


	//   ....[195]....
        /*2108*/ 	.word	0xffffffff


	//   ....[196]....
        /*210c*/ 	.word	0xffffffff


	//   ....[197]....
        /*2110*/ 	.word	0xffffffff


	//   ....[198]....
        /*2114*/ 	.word	0xffffffff


	//   ....[199]....
        /*2118*/ 	.word	0xffffffff


	//   ....[200]....
        /*211c*/ 	.word	0xffffffff


	//   ....[201]....
        /*2120*/ 	.word	0xffffffff


	//   ....[202]....
        /*2124*/ 	.word	0xffffffff


	//   ....[203]....
        /*2128*/ 	.word	0xffffffff


	//   ....[204]....
        /*212c*/ 	.word	0xffffffff


	//   ....[205]....
        /*2130*/ 	.word	0xffffffff


	//   ....[206]....
        /*2134*/ 	.word	0xffffffff


	//   ....[207]....
        /*2138*/ 	.word	0xffffffff


	//   ....[208]....
        /*213c*/ 	.word	0xffffffff


	//   ....[209]....
        /*2140*/ 	.word	0xffffffff


	//   ....[210]....
        /*2144*/ 	.word	0xffffffff


	//   ....[211]....
        /*2148*/ 	.word	0xffffffff


	//   ....[212]....
        /*214c*/ 	.word	0xffffffff


	//   ....[213]....
        /*2150*/ 	.word	0xffffffff


	//   ....[214]....
        /*2154*/ 	.word	0xffffffff


	//   ....[215]....
        /*2158*/ 	.word	0xffffffff


	//   ....[216]....
        /*215c*/ 	.word	0xffffffff


	//   ....[217]....
        /*2160*/ 	.word	0xffffffff


	//   ....[218]....
        /*2164*/ 	.word	0xffffffff


	//   ....[219]....
        /*2168*/ 	.word	0xffffffff


	//   ....[220]....
        /*216c*/ 	.word	0xffffffff


	//   ....[221]....
        /*2170*/ 	.word	0xffffffff


	//   ....[222]....
        /*2174*/ 	.word	0xffffffff


	//   ....[223]....
        /*2178*/ 	.word	0xffffffff


	//   ....[224]....
        /*217c*/ 	.word	0xffffffff


	//   ....[225]....
        /*2180*/ 	.word	0xffffffff


	//   ....[226]....
        /*2184*/ 	.word	0xffffffff


	//   ....[227]....
        /*2188*/ 	.word	0xffffffff


	//   ....[228]....
        /*218c*/ 	.word	0xffffffff


	//   ....[229]....
        /*2190*/ 	.word	0xffffffff


	//   ....[230]....
        /*2194*/ 	.word	0xffffffff


	//   ....[231]....
        /*2198*/ 	.word	0xffffffff


	//----- nvinfo : EIATTR_COOP_GROUP_INSTR_OFFSETS
	.align		4
.L_314:
        /*219c*/ 	.byte	0x04, 0x28
        /*219e*/ 	.short	(.L_316 - .L_315)


	//   ....[0]....
.L_315:
        /*21a0*/ 	.word	0x00000050


	//   ....[1]....
        /*21a4*/ 	.word	0x00000200


	//   ....[2]....
        /*21a8*/ 	.word	0x00000230


	//   ....[3]....
        /*21ac*/ 	.word	0x00000260


	//   ....[4]....
        /*21b0*/ 	.word	0x00000290


	//   ....[5]....
        /*21b4*/ 	.word	0x000002c0


	//   ....[6]....
        /*21b8*/ 	.word	0x000002f0


	//   ....[7]....
        /*21bc*/ 	.word	0x00000450


	//   ....[8]....
        /*21c0*/ 	.word	0x00000490


	//   ....[9]....
        /*21c4*/ 	.word	0x000004c0


	//   ....[10]....
        /*21c8*/ 	.word	0x000004f0


	//   ....[11]....
        /*21cc*/ 	.word	0x00000520


	//   ....[12]....
        /*21d0*/ 	.word	0x00000550


	//   ....[13]....
        /*21d4*/ 	.word	0x000005e0


	//   ....[14]....
        /*21d8*/ 	.word	0x00000630


	//   ....[15]....
        /*21dc*/ 	.word	0x00000650


	//   ....[16]....
        /*21e0*/ 	.word	0x000006b0


	//   ....[17]....
        /*21e4*/ 	.word	0x00003550


	//   ....[18]....
        /*21e8*/ 	.word	0x00003580


	//   ....[19]....
        /*21ec*/ 	.word	0x000035b0


	//   ....[20]....
        /*21f0*/ 	.word	0x000035d0


	//   ....[21]....
        /*21f4*/ 	.word	0x000037b0


	//   ....[22]....
        /*21f8*/ 	.word	0x000037d0


	//   ....[23]....
        /*21fc*/ 	.word	0x00003810


	//   ....[24]....
        /*2200*/ 	.word	0x00003840


	//   ....[25]....
        /*2204*/ 	.word	0x00003a90


	//   ....[26]....
        /*2208*/ 	.word	0x00003ac0


	//   ....[27]....
        /*220c*/ 	.word	0x00003cc0


	//   ....[28]....
        /*2210*/ 	.word	0x00003d10


	//   ....[29]....
        /*2214*/ 	.word	0x00003ff0


	//   ....[30]....
        /*2218*/ 	.word	0x00004000


	//   ....[31]....
        /*221c*/ 	.word	0x00004500


	//   ....[32]....
        /*2220*/ 	.word	0x00004510


	//   ....[33]....
        /*2224*/ 	.word	0x00005760


	//   ....[34]....
        /*2228*/ 	.word	0x00005780


	//   ....[35]....
        /*222c*/ 	.word	0x000059e0


	//   ....[36]....
        /*2230*/ 	.word	0x000059f0


	//   ....[37]....
        /*2234*/ 	.word	0x00005d60


	//   ....[38]....
        /*2238*/ 	.word	0x00006320


	//   ....[39]....
        /*223c*/ 	.word	0x00006910


	//   ....[40]....
        /*2240*/ 	.word	0x00006940


	//   ....[41]....
        /*2244*/ 	.word	0x00006960


	//   ....[42]....
        /*2248*/ 	.word	0x00006970


	//   ....[43]....
        /*224c*/ 	.word	0x00008190


	//   ....[44]....
        /*2250*/ 	.word	0x000081b0


	//   ....[45]....
        /*2254*/ 	.word	0x00008400


	//   ....[46]....
        /*2258*/ 	.word	0x00008410


	//   ....[47]....
        /*225c*/ 	.word	0x00009500


	//   ....[48]....
        /*2260*/ 	.word	0x00009520


	//   ....[49]....
        /*2264*/ 	.word	0x00009790


	//   ....[50]....
        /*2268*/ 	.word	0x000097a0


	//   ....[51]....
        /*226c*/ 	.word	0x00009b20


	//   ....[52]....
        /*2270*/ 	.word	0x0000a140


	//   ....[53]....
        /*2274*/ 	.word	0x0000a7f0


	//   ....[54]....
        /*2278*/ 	.word	0x0000a820


	//   ....[55]....
        /*227c*/ 	.word	0x0000a840


	//   ....[56]....
        /*2280*/ 	.word	0x0000a860


	//   ....[57]....
        /*2284*/ 	.word	0x0000c690


	//   ....[58]....
        /*2288*/ 	.word	0x0000c6b0


	//   ....[59]....
        /*228c*/ 	.word	0x0000c900


	//   ....[60]....
        /*2290*/ 	.word	0x0000c910


	//   ....[61]....
        /*2294*/ 	.word	0x0000d9d0


	//   ....[62]....
        /*2298*/ 	.word	0x0000d9f0


	//   ....[63]....
        /*229c*/ 	.word	0x0000dc60


	//   ....[64]....
        /*22a0*/ 	.word	0x0000dc70


	//   ....[65]....
        /*22a4*/ 	.word	0x0000e090


	//   ....[66]....
        /*22a8*/ 	.word	0x0000e0c0


	//   ....[67]....
        /*22ac*/ 	.word	0x0000e0e0


	//   ....[68]....
        /*22b0*/ 	.word	0x0000e100


	//   ....[69]....
        /*22b4*/ 	.word	0x0000fc10


	//   ....[70]....
        /*22b8*/ 	.word	0x0000fd00


	//   ....[71]....
        /*22bc*/ 	.word	0x0000fe70


	//   ....[72]....
        /*22c0*/ 	.word	0x0000fe80


	//   ....[73]....
        /*22c4*/ 	.word	0x00010f70


	//   ....[74]....
        /*22c8*/ 	.word	0x00010f90


	//   ....[75]....
        /*22cc*/ 	.word	0x00011140


	//   ....[76]....
        /*22d0*/ 	.word	0x00011150


	//   ....[77]....
        /*22d4*/ 	.word	0x00011410


	//   ....[78]....
        /*22d8*/ 	.word	0x00011a30


	//   ....[79]....
        /*22dc*/ 	.word	0x000120e0


	//   ....[80]....
        /*22e0*/ 	.word	0x00012110


	//   ....[81]....
        /*22e4*/ 	.word	0x00012130


	//   ....[82]....
        /*22e8*/ 	.word	0x00012150


	//   ....[83]....
        /*22ec*/ 	.word	0x00013ab0


	//   ....[84]....
        /*22f0*/ 	.word	0x00013b00


	//   ....[85]....
        /*22f4*/ 	.word	0x00013b20


	//   ....[86]....
        /*22f8*/ 	.word	0x00013b30


	//   ....[87]....
        /*22fc*/ 	.word	0x000153b0


	//   ....[88]....
        /*2300*/ 	.word	0x000153d0


	//   ....[89]....
        /*2304*/ 	.word	0x000153f0


	//   ....[90]....
        /*2308*/ 	.word	0x00015410


	//   ....[91]....
        /*230c*/ 	.word	0x000157d0


	//   ....[92]....
        /*2310*/ 	.word	0x000157f0


	//   ....[93]....
        /*2314*/ 	.word	0x00015a30


	//   ....[94]....
        /*2318*/ 	.word	0x00015a40


	//   ....[95]....
        /*231c*/ 	.word	0x00015c30


	//   ....[96]....
        /*2320*/ 	.word	0x00015c50


	//   ....[97]....
        /*2324*/ 	.word	0x00015e40


	//   ....[98]....
        /*2328*/ 	.word	0x00015e50


	//   ....[99]....
        /*232c*/ 	.word	0x00016230


	//   ....[100]....
        /*2330*/ 	.word	0x00016250


	//   ....[101]....
        /*2334*/ 	.word	0x00016ea0


	//   ....[102]....
        /*2338*/ 	.word	0x00016eb0


	//   ....[103]....
        /*233c*/ 	.word	0x00018330


	//   ....[104]....
        /*2340*/ 	.word	0x00018350


	//   ....[105]....
        /*2344*/ 	.word	0x000185a0


	//   ....[106]....
        /*2348*/ 	.word	0x000185b0


	//   ....[107]....
        /*234c*/ 	.word	0x000187a0


	//   ....[108]....
        /*2350*/ 	.word	0x000187c0


	//   ....[109]....
        /*2354*/ 	.word	0x000189b0


	//   ....[110]....
        /*2358*/ 	.word	0x000189c0


	//   ....[111]....
        /*235c*/ 	.word	0x00018c70


	//   ....[112]....
        /*2360*/ 	.word	0x00018c90


	//   ....[113]....
        /*2364*/ 	.word	0x00018dc0


	//   ....[114]....
        /*2368*/ 	.word	0x00018e00


	//   ....[115]....
        /*236c*/ 	.word	0x00018e30


	//   ....[116]....
        /*2370*/ 	.word	0x00018e60


	//   ....[117]....
        /*2374*/ 	.word	0x00018e90


	//   ....[118]....
        /*2378*/ 	.word	0x00018ec0


	//   ....[119]....
        /*237c*/ 	.word	0x00019020


	//   ....[120]....
        /*2380*/ 	.word	0x00019060


	//   ....[121]....
        /*2384*/ 	.word	0x00019090


	//   ....[122]....
        /*2388*/ 	.word	0x000190c0


	//   ....[123]....
        /*238c*/ 	.word	0x000190f0


	//   ....[124]....
        /*2390*/ 	.word	0x00019120


	//   ....[125]....
        /*2394*/ 	.word	0x000191b0


	//   ....[126]....
        /*2398*/ 	.word	0x00019210


	//   ....[127]....
        /*239c*/ 	.word	0x00019220


	//   ....[128]....
        /*23a0*/ 	.word	0x00019280


	//   ....[129]....
        /*23a4*/ 	.word	0x00019cf0


	//   ....[130]....
        /*23a8*/ 	.word	0x00019d50


	//   ....[131]....
        /*23ac*/ 	.word	0x00019da0


	//   ....[132]....
        /*23b0*/ 	.word	0x00019df0


	//   ....[133]....
        /*23b4*/ 	.word	0x00019e40


	//   ....[134]....
        /*23b8*/ 	.word	0x00019ed0


	//   ....[135]....
        /*23bc*/ 	.word	0x00019f20


	//   ....[136]....
        /*23c0*/ 	.word	0x00019fb0


	//   ....[137]....
        /*23c4*/ 	.word	0x0001a040


	//   ....[138]....
        /*23c8*/ 	.word	0x0001a0d0


	//   ....[139]....
        /*23cc*/ 	.word	0x0001a160


	//   ....[140]....
        /*23d0*/ 	.word	0x0001a1e0


	//   ....[141]....
        /*23d4*/ 	.word	0x0001a270


	//   ....[142]....
        /*23d8*/ 	.word	0x0001a300


	//   ....[143]....
        /*23dc*/ 	.word	0x0001a390


	//   ....[144]....
        /*23e0*/ 	.word	0x0001a410


	//   ....[145]....
        /*23e4*/ 	.word	0x0001a4a0


	//   ....[146]....
        /*23e8*/ 	.word	0x0001a530


	//   ....[147]....
        /*23ec*/ 	.word	0x0001a580


	//   ....[148]....
        /*23f0*/ 	.word	0x0001a5c0


	//   ....[149]....
        /*23f4*/ 	.word	0x0001a610


	//   ....[150]....
        /*23f8*/ 	.word	0x0001a660


	//   ....[151]....
        /*23fc*/ 	.word	0x0001a6f0


	//   ....[152]....
        /*2400*/ 	.word	0x0001a780


	//   ....[153]....
        /*2404*/ 	.word	0x0001a810


	//   ....[154]....
        /*2408*/ 	.word	0x0001a890


	//   ....[155]....
        /*240c*/ 	.word	0x0001a920


	//   ....[156]....
        /*2410*/ 	.word	0x0001a9b0


	//   ....[157]....
        /*2414*/ 	.word	0x0001aa40


	//   ....[158]....
        /*2418*/ 	.word	0x0001aac0


	//   ....[159]....
        /*241c*/ 	.word	0x0001ab50


	//   ....[160]....
        /*2420*/ 	.word	0x0001abe0


	//   ....[161]....
        /*2424*/ 	.word	0x0001ac30


	//   ....[162]....
        /*2428*/ 	.word	0x0001ac70


	//   ....[163]....
        /*242c*/ 	.word	0x0001acc0


	//   ....[164]....
        /*2430*/ 	.word	0x0001ad00


	//   ....[165]....
        /*2434*/ 	.word	0x0001ad80


	//   ....[166]....
        /*2438*/ 	.word	0x0001ae10


	//   ....[167]....
        /*243c*/ 	.word	0x0001aea0


	//   ....[168]....
        /*2440*/ 	.word	0x0001af20


	//   ....[169]....
        /*2444*/ 	.word	0x0001afb0


	//   ....[170]....
        /*2448*/ 	.word	0x0001b040


	//   ....[171]....
        /*244c*/ 	.word	0x0001b0d0


	//   ....[172]....
        /*2450*/ 	.word	0x0001b150


	//   ....[173]....
        /*2454*/ 	.word	0x0001b1a0


	//   ....[174]....
        /*2458*/ 	.word	0x0001b1e0


	//   ....[175]....
        /*245c*/ 	.word	0x0001b230


	//   ....[176]....
        /*2460*/ 	.word	0x0001b270


	//   ....[177]....
        /*2464*/ 	.word	0x0001b2f0


	//   ....[178]....
        /*2468*/ 	.word	0x0001b380


	//   ....[179]....
        /*246c*/ 	.word	0x0001b400


	//   ....[180]....
        /*2470*/ 	.word	0x0001b490


	//   ....[181]....
        /*2474*/ 	.word	0x0001b520


	//   ....[182]....
        /*2478*/ 	.word	0x0001b5b0


	//   ....[183]....
        /*247c*/ 	.word	0x0001b630


	//   ....[184]....
        /*2480*/ 	.word	0x0001b6c0


	//   ....[185]....
        /*2484*/ 	.word	0x0001b750


	//   ....[186]....
        /*2488*/ 	.word	0x0001b7a0


	//   ....[187]....
        /*248c*/ 	.word	0x0001b7e0


	//   ....[188]....
        /*2490*/ 	.word	0x0001b830


	//   ....[189]....
        /*2494*/ 	.word	0x0001b870


	//   ....[190]....
        /*2498*/ 	.word	0x0001b8c0


	//   ....[191]....
        /*249c*/ 	.word	0x0001b910


	//   ....[192]....
        /*24a0*/ 	.word	0x0001b960


	//   ....[193]....
        /*24a4*/ 	.word	0x0001b9b0


	//   ....[194]....
        /*24a8*/ 	.word	0x0001ba40


	//   ....[195]....
        /*24ac*/ 	.word	0x0001bad0


	//   ....[196]....
        /*24b0*/ 	.word	0x0001bb60


	//   ....[197]....
        /*24b4*/ 	.word	0x0001bbe0


	//   ....[198]....
        /*24b8*/ 	.word	0x0001bc70


	//   ....[199]....
        /*24bc*/ 	.word	0x0001bd00


	//   ....[200]....
        /*24c0*/ 	.word	0x0001bd90


	//   ....[201]....
        /*24c4*/ 	.word	0x0001be10


	//   ....[202]....
        /*24c8*/ 	.word	0x0001bea0


	//   ....[203]....
        /*24cc*/ 	.word	0x0001bf30


	//   ....[204]....
        /*24d0*/ 	.word	0x0001bfc0


	//   ....[205]....
        /*24d4*/ 	.word	0x0001c040


	//   ....[206]....
        /*24d8*/ 	.word	0x0001c0d0


	//   ....[207]....
        /*24dc*/ 	.word	0x0001c160


	//   ....[208]....
        /*24e0*/ 	.word	0x0001c1f0


	//   ....[209]....
        /*24e4*/ 	.word	0x0001c270


	//   ....[210]....
        /*24e8*/ 	.word	0x0001c300


	//   ....[211]....
        /*24ec*/ 	.word	0x0001c390


	//   ....[212]....
        /*24f0*/ 	.word	0x0001c420


	//   ....[213]....
        /*24f4*/ 	.word	0x0001c4a0


	//   ....[214]....
        /*24f8*/ 	.word	0x0001c530


	//   ....[215]....
        /*24fc*/ 	.word	0x0001c5c0


	//   ....[216]....
        /*2500*/ 	.word	0x0001c610


	//   ....[217]....
        /*2504*/ 	.word	0x0001c650


	//   ....[218]....
        /*2508*/ 	.word	0x0001c6a0


	//   ....[219]....
        /*250c*/ 	.word	0x0001c6f0


	//   ....[220]....
        /*2510*/ 	.word	0x0001c740


	//   ....[221]....
        /*2514*/ 	.word	0x0001c7d0


	//   ....[222]....
        /*2518*/ 	.word	0x0001c820


	//   ....[223]....
        /*251c*/ 	.word	0x0001c870


	//   ....[224]....
        /*2520*/ 	.word	0x0001c8c0


	//   ....[225]....
        /*2524*/ 	.word	0x0001c910


	//   ....[226]....
        /*2528*/ 	.word	0x0001c960


	//   ....[227]....
        /*252c*/ 	.word	0x0001c9f0


	//   ....[228]....
        /*2530*/ 	.word	0x0001ca40


	//   ....[229]....
        /*2534*/ 	.word	0x0001cad0


	//   ....[230]....
        /*2538*/ 	.word	0x0001cb50


	//   ....[231]....
        /*253c*/ 	.word	0x0001cbe0


	//----- nvinfo : EIATTR_EXIT_INSTR_OFFSETS
	.align		4
.L_316:
        /*2540*/ 	.byte	0x04, 0x1c
        /*2542*/ 	.short	(.L_318 - .L_317)


	//   ....[0]....
.L_317:
        /*2544*/ 	.word	0x000010d0


	//   ....[1]....
        /*2548*/ 	.word	0x00019cb0


	//----- nvinfo : EIATTR_MAX_THREADS
	.align		4
.L_318:
        /*254c*/ 	.byte	0x04, 0x05
        /*254e*/ 	.short	(.L_320 - .L_319)
.L_319:
        /*2550*/ 	.word	0x00000100
        /*2554*/ 	.word	0x00000001
        /*2558*/ 	.word	0x00000001


	//----- nvinfo : EIATTR_CRS_STACK_SIZE
	.align		4
.L_320:
        /*255c*/ 	.byte	0x04, 0x1e
        /*255e*/ 	.short	(.L_322 - .L_321)
.L_321:
        /*2560*/ 	.word	0x00000000
.L_322:


//--------------------- .nv.info._ZN7cutlass13device_kernelIN5flash19enable_sm80_to_sm89INS1_16FlashAttnFwdSm80INS1_25CollectiveMainloopFwdSm80ILi8ELi1ELb0EN4cute5tupleIJNS5_1CILi128EEENS7_ILi32EEENS7_ILi256EEEEEELi256ENS_6half_tEfNS_4arch4Sm80ELb0ELb1ELb1ELb1ELb1ELb1ELb1ELb1EEENS1_21CollectiveEpilogueFwdINS6_IJS8_SA_S9_EEENS6_IJNS7_ILi1EEESI_SI_EEESC_SE_Li256ELb1ELb1ELb1ELb0EEENS1_36VarlenDynamicPersistentTileSchedulerILi128ELi32ELi256ELi256ELb1ELb1ELb0ELb1ELb0ELb1EEEEEEEEEvNT_6ParamsE --------------------------
	.section	.nv.info._ZN7cutlass13device_kernelIN5flash19enable_sm80_to_sm89INS1_16FlashAttnFwdSm80INS1_25CollectiveMainloopFwdSm80ILi8ELi1ELb0EN4cute5tupleIJNS5_1CILi128EEENS7_ILi32EEENS7_ILi256EEEEEELi256ENS_6half_tEfNS_4arch4Sm80ELb0ELb1ELb1ELb1ELb1ELb1ELb1ELb1EEENS1_21CollectiveEpilogueFwdINS6_IJS8_SA_S9_EEENS6_IJNS7_ILi1EEESI_SI_EEESC_SE_Li256ELb1ELb1ELb1ELb0EEENS1_36VarlenDynamicPersistentTileSchedulerILi128ELi32ELi256ELi256ELb1ELb1ELb0ELb1ELb0ELb1EEEEEEEEEvNT_6ParamsE,"",@"SHT_CUDA_INFO"
	.sectionflags	@""
	.align	4


	//----- nvinfo : EIATTR_CUDA_API_VERSION
	.align		4
        /*0000*/ 	.byte	0x04, 0x37
        /*0002*/ 	.short	(.L_324 - .L_323)
.L_323:
        /*0004*/ 	.word	0x00000082


	//----- nvinfo : EIATTR_SW2861232_WAR
	.align		4
.L_324:
        /*0008*/ 	.byte	0x01, 0x35
	.zero		2


	//----- nvinfo : EIATTR_PARAM_CBANK
	.align		4
        /*000c*/ 	.byte	0x04, 0x0a
        /*000e*/ 	.short	(.L_326 - .L_325)
	.align		4
.L_325:
        /*0010*/ 	.word	index@(.nv.constant0._ZN7cutlass13device_kernelIN5flash19enable_sm80_to_sm89INS1_16FlashAttnFwdSm80INS1_25CollectiveMainloopFwdSm80ILi8ELi1ELb0EN4cute5tupleIJNS5_1CILi128EEENS7_ILi32EEENS7_ILi256EEEEEELi256ENS_6half_tEfNS_4arch4Sm80ELb0ELb1ELb1ELb1ELb1ELb1ELb1ELb1EEENS1_21CollectiveEpilogueFwdINS6_IJS8_SA_S9_EEENS6_IJNS7_ILi1EEESI_SI_EEESC_SE_Li256ELb1ELb1ELb1ELb0EEENS1_36VarlenDynamicPersistentTileSchedulerILi128ELi32ELi256ELi256ELb1ELb1ELb0ELb1ELb0ELb1EEEEEEEEEvNT_6ParamsE)
        /*0014*/ 	.short	0x0160
        /*0016*/ 	.short	0x0438


	//----- nvinfo : EIATTR_CBANK_PARAM_SIZE
	.align		4
.L_326:
        /*0018*/ 	.byte	0x03, 0x19
        /*001a*/ 	.short	0x0438


	//----- nvinfo : EIATTR_KPARAM_INFO
	.align		4
        /*001c*/ 	.byte	0x04, 0x17
        /*001e*/ 	.short	(.L_328 - .L_327)
.L_327:
        /*0020*/ 	.word	0x00000000
        /*0024*/ 	.short	0x0000
        /*0026*/ 	.short	0x0000
        /*0028*/ 	.byte	0x00, 0xf0, 0xe1, 0x10


	//----- nvinfo : EIATTR_MAXREG_COUNT
	.align		4
.L_328:
        /*002c*/ 	.byte	0x03, 0x1b
        /*002e*/ 	.short	0x00ff


	//----- nvinfo : EIATTR_NUM_BARRIERS
	.align		4
        /*0030*/ 	.byte	0x02, 0x4c
        /*0032*/ 	.byte	0x06
	.zero		1


	//----- nvinfo : EIATTR_ANNOTATIONS
	.align		4
        /*0034*/ 	.byte	0x04, 0x55
        /*0036*/ 	.short	(.L_330 - .L_329)


	//   ....[0]....
.L_329:
        /* <DEDUP_REMOVED lines=21> */


	//----- nvinfo : EIATTR_MERCURY_ISA_VERSION
	.align		4
.L_330:
        /*0170*/ 	.byte	0x03, 0x5f
        /*0172*/ 	.short	0x0000


	//----- nvinfo : EIATTR_INT_WARP_WIDE_INSTR_OFFSETS
	.align		4
        /*0174*/ 	.byte	0x04, 0x31
        /*0176*/ 	.short	(.L_332 - .L_331)


	//   ....[0]....
.L_331:
        /*0178*/ 	.word	0x0001b7a0


	//   ....[1]....
        /*017c*/ 	.word	0x0001b810


	//----- nvinfo : EIATTR_COOP_GROUP_MASK_REGIDS
	.align		4
.L_332:
        /*0180*/ 	.byte	0x04, 0x29
        /*0182*/ 	.short	(.L_334 - .L_333)


	//   ....[0]....
.L_333:
        /*0184*/ 	.word	0xffffffff


	//   ....[1]....
        /*0188*/ 	.word	0xffffffff


	//   ....[2]....
        /*018c*/ 	.word	0xffffffff


	//   ....[3]....
        /*0190*/ 	.word	0xffffffff


	//   ....[4]....
        /*0194*/ 	.word	0xffffffff


	//   ....[5]....
        /*0198*/ 	.word	0xffffffff


	//   ....[6]....
        /*019c*/ 	.word	0xffffffff


	//   ....[7]....
        /*01a0*/ 	.word	0xffffffff


	//   ....[8]....
        /*01a4*/ 	.word	0xffffffff


	//   ....[9]....
        /*01a8*/ 	.word	0xffffffff


	//   ....[10]....
        /*01ac*/ 	.word	0xffffffff


	//   ....[11]....
        /*01b0*/ 	.word	0xffffffff


	//   ....[12]....
        /*01b4*/ 	.word	0xffffffff


	//   ....[13]....
        /*01b8*/ 	.word	0xffffffff


	//   ....[14]....
        /*01bc*/ 	.word	0xffffffff


	//   ....[15]....
        /*01c0*/ 	.word	0xffffffff


	//   ....[16]....
        /*01c4*/ 	.word	0xffffffff


	//   ....[17]....
        /*01c8*/ 	.word	0xffffffff


	//   ....[18]....
        /*01cc*/ 	.word	0xffffffff


	//   ....[19]....
        /*01d0*/ 	.word	0xffffffff


	//   ....[20]....
        /*01d4*/ 	.word	0xffffffff


	//   ....[21]....
        /*01d8*/ 	.word	0xffffffff


	//   ....[22]....
        /*01dc*/ 	.word	0xffffffff


	//   ....[23]....
        /*01e0*/ 	.word	0xffffffff


	//   ....[24]....
        /*01e4*/ 	.word	0xffffffff


	//   ....[25]....
        /*01e8*/ 	.word	0xffffffff


	//   ....[26]....
        /*01ec*/ 	.word	0xffffffff


	//   ....[27]....
        /*01f0*/ 	.word	0xffffffff


	//   ....[28]....
        /*01f4*/ 	.word	0xffffffff


	//   ....[29]....
        /*01f8*/ 	.word	0xffffffff


	//   ....[30]....
        /*01fc*/ 	.word	0xffffffff


	//   ....[31]....
        /*0200*/ 	.word	0xffffffff


	//   ....[32]....
        /*0204*/ 	.word	0xffffffff


	//   ....[33]....
        /*0208*/ 	.word	0xffffffff


	//   ....[34]....
        /*020c*/ 	.word	0xffffffff


	//   ....[35]....
        /*0210*/ 	.word	0xffffffff


	//   ....[36]....
        /*0214*/ 	.word	0xffffffff


	//   ....[37]....
        /*0218*/ 	.word	0xffffffff


	//   ....[38]....
        /*021c*/ 	.word	0xffffffff


	//   ....[39]....
        /*0220*/ 	.word	0xffffffff


	//   ....[40]....
        /*0224*/ 	.word	0xffffffff


	//   ....[41]....
        /*0228*/ 	.word	0xffffffff


	//   ....[42]....
        /*022c*/ 	.word	0xffffffff


	//   ....[43]....
        /*0230*/ 	.word	0xffffffff


	//   ....[44]....
        /*0234*/ 	.word	0xffffffff


	//   ....[45]....
        /*0238*/ 	.word	0xffffffff


	//   ....[46]....
        /*023c*/ 	.word	0xffffffff


	//   ....[47]....
        /*0240*/ 	.word	0xffffffff


	//   ....[48]....
        /*0244*/ 	.word	0xffffffff


	//   ....[49]....
        /*0248*/ 	.word	0xffffffff


	//   ....[50]....
        /*024c*/ 	.word	0xffffffff


	//   ....[51]....
        /*0250*/ 	.word	0xffffffff


	//   ....[52]....
        /*0254*/ 	.word	0xffffffff


	//   ....[53]....
        /*0258*/ 	.word	0xffffffff


	//   ....[54]....
        /*025c*/ 	.word	0xffffffff


	//   ....[55]....
        /*0260*/ 	.word	0xffffffff


	//   ....[56]....
        /*0264*/ 	.word	0xffffffff


	//   ....[57]....
        /*0268*/ 	.word	0xffffffff


	//   ....[58]....
        /*026c*/ 	.word	0xffffffff


	//   ....[59]....
        /*0270*/ 	.word	0xffffffff


	//   ....[60]....
        /*0274*/ 	.word	0xffffffff


	//   ....[61]....
        /*0278*/ 	.word	0xffffffff


	//   ....[62]....
        /*027c*/ 	.word	0xffffffff


	//   ....[63]....
        /*0280*/ 	.word	0xffffffff


	//   ....[64]....
        /*0284*/ 	.word	0xffffffff


	//   ....[65]....
        /*0288*/ 	.word	0xffffffff


	//   ....[66]....
        /*028c*/ 	.word	0xffffffff


	//   ....[67]....
        /*0290*/ 	.word	0xffffffff


	//   ....[68]....
        /*0294*/ 	.word	0xffffffff


	//   ....[69]....
        /*0298*/ 	.word	0xffffffff


	//   ....[70]....
        /*029c*/ 	.word	0xffffffff


	//   ....[71]....
        /*02a0*/ 	.word	0xffffffff


	//   ....[72]....
        /*02a4*/ 	.word	0xffffffff


	//   ....[73]....
        /*02a8*/ 	.word	0xffffffff


	//   ....[74]....
        /*02ac*/ 	.word	0xffffffff


	//   ....[75]....
        /*02b0*/ 	.word	0xffffffff


	//   ....[76]....
        /*02b4*/ 	.word	0xffffffff


	//   ....[77]....
        /*02b8*/ 	.word	0xffffffff


	//   ....[78]....
        /*02bc*/ 	.word	0xffffffff


	//   ....[79]....
        /*02c0*/ 	.word	0xffffffff


	//   ....[80]....
        /*02c4*/ 	.word	0xffffffff


	//   ....[81]....
        /*02c8*/ 	.word	0xffffffff


	//   ....[82]....
        /*02cc*/ 	.word	0xffffffff


	//   ....[83]....
        /*02d0*/ 	.word	0xffffffff


	//   ....[84]....
        /*02d4*/ 	.word	0xffffffff


	//   ....[85]....
        /*02d8*/ 	.word	0xffffffff


	//   ....[86]....
        /*02dc*/ 	.word	0xffffffff


	//   ....[87]....
        /*02e0*/ 	.word	0xffffffff


	//   ....[88]....
        /*02e4*/ 	.word	0xffffffff


	//   ....[89]....
        /*02e8*/ 	.word	0xffffffff


	//   ....[90]....
        /*02ec*/ 	.word	0xffffffff


	//   ....[91]....
        /*02f0*/ 	.word	0xffffffff


	//   ....[92]....
        /*02f4*/ 	.word	0xffffffff


	//   ....[93]....
        /*02f8*/ 	.word	0xffffffff


	//   ....[94]....
        /*02fc*/ 	.word	0xffffffff


	//   ....[95]....
        /*0300*/ 	.word	0xffffffff


	//   ....[96]....
        /*0304*/ 	.word	0xffffffff


	//   ....[97]....
        /*0308*/ 	.word	0xffffffff


	//   ....[98]....
        /*030c*/ 	.word	0xffffffff


	//   ....[99]....
        /*0310*/ 	.word	0xffffffff


	//   ....[100]....
        /*0314*/ 	.word	0xffffffff


	//   ....[101]....
        /*0318*/ 	.word	0xffffffff


	//   ....[102]....
        /*031c*/ 	.word	0xffffffff


	//   ....[103]....
        /*0320*/ 	.word	0xffffffff


	//   ....[104]....
        /*0324*/ 	.word	0xffffffff


	//   ....[105]....
        /*0328*/ 	.word	0xffffffff


	//   ....[106]....
        /*032c*/ 	.word	0xffffffff


	//   ....[107]....
        /*0330*/ 	.word	0xffffffff


	//   ....[108]....
        /*0334*/ 	.word	0xffffffff


	//   ....[109]....
        /*0338*/ 	.word	0xffffffff


	//   ....[110]....
        /*033c*/ 	.word	0xffffffff


	//   ....[111]....
        /*0340*/ 	.word	0xffffffff


	//   ....[112]....
        /*0344*/ 	.word	0xffffffff


	//   ....[113]....
        /*0348*/ 	.word	0xffffffff


	//   ....[114]....
        /*034c*/ 	.word	0xffffffff


	//   ....[115]....
        /*0350*/ 	.word	0xffffffff


	//   ....[116]....
        /*0354*/ 	.word	0xffffffff


	//   ....[117]....
        /*0358*/ 	.word	0xffffffff


	//   ....[118]....
        /*035c*/ 	.word	0xffffffff


	//   ....[119]....
        /*0360*/ 	.word	0xffffffff


	//   ....[120]....
        /*0364*/ 	.word	0xffffffff


	//   ....[121]....
        /*0368*/ 	.word	0xffffffff


	//   ....[122]....
        /*036c*/ 	.word	0xffffffff


	//   ....[123]....
        /*0370*/ 	.word	0xffffffff


	//   ....[124]....
        /*0374*/ 	.word	0xffffffff


	//   ....[125]....
        /*0378*/ 	.word	0xffffffff


	//   ....[126]....
        /*037c*/ 	.word	0xffffffff


	//   ....[127]....
        /*0380*/ 	.word	0xffffffff


	//   ....[128]....
        /*0384*/ 	.word	0xffffffff


	//   ....[129]....
        /*0388*/ 	.word	0xffffffff


	//   ....[130]....
        /*038c*/ 	.word	0xffffffff


	//   ....[131]....
        /*0390*/ 	.word	0xffffffff


	//   ....[132]....
        /*0394*/ 	.word	0xffffffff


	//   ....[133]....
        /*0398*/ 	.word	0xffffffff


	//   ....[134]....
        /*039c*/ 	.word	0xffffffff


	//   ....[135]....
        /*03a0*/ 	.word	0xffffffff


	//   ....[136]....
        /*03a4*/ 	.word	0xffffffff


	//   ....[137]....
        /*03a8*/ 	.word	0xffffffff


	//   ....[138]....
        /*03ac*/ 	.word	0xffffffff


	//   ....[139]....
        /*03b0*/ 	.word	0xffffffff


	//   ....[140]....
        /*03b4*/ 	.word	0xffffffff


	//   ....[141]....
        /*03b8*/ 	.word	0xffffffff


	//   ....[142]....
        /*03bc*/ 	.word	0xffffffff


	//   ....[143]....
        /*03c0*/ 	.word	0xffffffff


	//   ....[144]....
        /*03c4*/ 	.word	0xffffffff


	//   ....[145]....
        /*03c8*/ 	.word	0xffffffff


	//   ....[146]....
        /*03cc*/ 	.word	0xffffffff


	//   ....[147]....
        /*03d0*/ 	.word	0xffffffff


	//   ....[148]....
        /*03d4*/ 	.word	0xffffffff


	//   ....[149]....
        /*03d8*/ 	.word	0xffffffff


	//   ....[150]....
        /*03dc*/ 	.word	0xffffffff


	//   ....[151]....
        /*03e0*/ 	.word	0xffffffff


	//   ....[152]....
        /*03e4*/ 	.word	0xffffffff


	//   ....[153]....
        /*03e8*/ 	.word	0xffffffff


	//   ....[154]....
        /*03ec*/ 	.word	0xffffffff


	//   ....[155]....
        /*03f0*/ 	.word	0xffffffff


	//   ....[156]....
        /*03f4*/ 	.word	0xffffffff


	//   ....[157]....
        /*03f8*/ 	.word	0xffffffff


	//   ....[158]....
        /*03fc*/ 	.word	0xffffffff


	//   ....[159]....
        /*0400*/ 	.word	0xffffffff


	//   ....[160]....
        /*0404*/ 	.word	0xffffffff


	//   ....[161]....
        /*0408*/ 	.word	0xffffffff


	//   ....[162]....
        /*040c*/ 	.word	0xffffffff


	//   ....[163]....
        /*0410*/ 	.word	0xffffffff


	//   ....[164]....
        /*0414*/ 	.word	0xffffffff


	//   ....[165]....
        /*0418*/ 	.word	0xffffffff


	//   ....[166]....
        /*041c*/ 	.word	0xffffffff


	//   ....[167]....
        /*0420*/ 	.word	0xffffffff


	//   ....[168]....
        /*0424*/ 	.word	0xffffffff


	//   ....[169]....
        /*0428*/ 	.word	0xffffffff


	//   ....[170]....
        /*042c*/ 	.word	0xffffffff


	//   ....[171]....
        /*0430*/ 	.word	0xffffffff


	//   ....[172]....
        /*0434*/ 	.word	0xffffffff


	//   ....[173]....
        /*0438*/ 	.word	0xffffffff


	//   ....[174]....
        /*043c*/ 	.word	0xffffffff


	//   ....[175]....
        /*0440*/ 	.word	0xffffffff


	//   ....[176]....
        /*0444*/ 	.word	0xffffffff


	//   ....[177]....
        /*0448*/ 	.word	0xffffffff


	//   ....[178]....
        /*044c*/ 	.word	0xffffffff


	//   ....[179]....
        /*0450*/ 	.word	0xffffffff


	//   ....[180]....
        /*0454*/ 	.word	0xffffffff


	//   ....[181]....
        /*0458*/ 	.word	0xffffffff


	//   ....[182]....
        /*045c*/ 	.word	0xffffffff


	//   ....[183]....
        /*0460*/ 	.word	0xffffffff


	//   ....[184]....
        /*0464*/ 	.word	0xffffffff


	//   ....[185]....
        /*0468*/ 	.word	0xffffffff


	//   ....[186]....
        /*046c*/ 	.word	0xffffffff


	//   ....[187]....
        /*0470*/ 	.word	0xffffffff


	//   ....[188]....
        /*0474*/ 	.word	0xffffffff


	//   ....[189]....
        /*0478*/ 	.word	0xffffffff


	//   ....[190]....
        /*047c*/ 	.word	0xffffffff


	//   ....[191]....
        /*0480*/ 	.word	0xffffffff


	//   ....[192]....
        /*0484*/ 	.word	0xffffffff


	//   ....[193]....
        /*0488*/ 	.word	0xffffffff


	//   ....[194]....
        /*048c*/ 	.word	0xffffffff


	//   ....[195]....
        /*0490*/ 	.word	0xffffffff


	//   ....[196]....
        /*0494*/ 	.word	0xffffffff


	//   ....[197]....
        /*0498*/ 	.word	0xffffffff


	//   ....[198]....
        /*049c*/ 	.word	0xffffffff


	//   ....[199]....
        /*04a0*/ 	.word	0xffffffff


	//   ....[200]....
        /*04a4*/ 	.word	0xffffffff


	//   ....[201]....
        /*04a8*/ 	.word	0xffffffff


	//   ....[202]....
        /*04ac*/ 	.word	0xffffffff


	//   ....[203]....
        /*04b0*/ 	.word	0xffffffff


	//   ....[204]....
        /*04b4*/ 	.word	0xffffffff


	//   ....[205]....
        /*04b8*/ 	.word	0xffffffff


	//   ....[206]....
        /*04bc*/ 	.word	0xffffffff


	//   ....[207]....
        /*04c0*/ 	.word	0xffffffff


	//   ....[208]....
        /*04c4*/ 	.word	0xffffffff


	//   ....[209]....
        /*04c8*/ 	.word	0xffffffff


	//   ....[210]....
        /*04cc*/ 	.word	0xffffffff


	//   ....[211]....
        /*04d0*/ 	.word	0xffffffff


	//   ....[212]....
        /*04d4*/ 	.word	0xffffffff


	//   ....[213]....
        /*04d8*/ 	.word	0xffffffff


	//   ....[214]....
        /*04dc*/ 	.word	0xffffffff


	//   ....[215]....
        /*04e0*/ 	.word	0xffffffff


	//   ....[216]....
        /*04e4*/ 	.word	0xffffffff


	//   ....[217]....
        /*04e8*/ 	.word	0xffffffff


	//   ....[218]....
        /*04ec*/ 	.word	0xffffffff


	//   ....[219]....
        /*04f0*/ 	.word	0xffffffff


	//   ....[220]....
        /*04f4*/ 	.word	0xffffffff


	//   ....[221]....
        /*04f8*/ 	.word	0xffffffff


	//   ....[222]....
        /*04fc*/ 	.word	0xffffffff


	//   ....[223]....
        /*0500*/ 	.word	0xffffffff


	//   ....[224]....
        /*0504*/ 	.word	0xffffffff


	//   ....[225]....
        /*0508*/ 	.word	0xffffffff


	//   ....[226]....
        /*050c*/ 	.word	0xffffffff


	//   ....[227]....
        /*0510*/ 	.word	0xffffffff


	//   ....[228]....
        /*0514*/ 	.word	0xffffffff


	//   ....[229]....
        /*0518*/ 	.word	0xffffffff


	//   ....[230]....
        /*051c*/ 	.word	0xffffffff


	//   ....[231]....
        /*0520*/ 	.word	0xffffffff


	//   ....[232]....
        /*0524*/ 	.word	0xffffffff


	//   ....[233]....
        /*0528*/ 	.word	0xffffffff


	//   ....[234]....
        /*052c*/ 	.word	0xffffffff


	//   ....[235]....
        /*0530*/ 	.word	0xffffffff


	//   ....[236]....
        /*0534*/ 	.word	0xffffffff


	//   ....[237]....
        /*0538*/ 	.word	0xffffffff


	//   ....[238]....
        /*053c*/ 	.word	0xffffffff


	//   ....[239]....
        /*0540*/ 	.word	0xffffffff


	//   ....[240]....
        /*0544*/ 	.word	0xffffffff


	//   ....[241]....
        /*0548*/ 	.word	0xffffffff


	//   ....[242]....
        /*054c*/ 	.word	0xffffffff


	//   ....[243]....
        /*0550*/ 	.word	0xffffffff


	//   ....[244]....
        /*0554*/ 	.word	0xffffffff


	//   ....[245]....
        /*0558*/ 	.word	0xffffffff


	//----- nvinfo : EIATTR_COOP_GROUP_INSTR_OFFSETS
	.align		4
.L_334:
        /*055c*/ 	.byte	0x04, 0x28
        /*055e*/ 	.short	(.L_336 - .L_335)


	//   ....[0]....
.L_335:
        /*0560*/ 	.word	0x00000050


	//   ....[1]....
        /*0564*/ 	.word	0x000001e0


	//   ....[2]....
        /*0568*/ 	.word	0x00000210


	//   ....[3]....
        /*056c*/ 	.word	0x00000240


	//   ....[4]....
        /*0570*/ 	.word	0x00000270


	//   ....[5]....
        /*0574*/ 	.word	0x000002a0


	//   ....[6]....
        /*0578*/ 	.word	0x000002d0


	//   ....[7]....
        /*057c*/ 	.word	0x00000430


	//   ....[8]....
        /*0580*/ 	.word	0x00000470


	//   ....[9]....
        /*0584*/ 	.word	0x000004a0


	//   ....[10]....
        /*0588*/ 	.word	0x000004d0


	//   ....[11]....
        /*058c*/ 	.word	0x00000500


	//   ....[12]....
        /*0590*/ 	.word	0x00000530


	//   ....[13]....
        /*0594*/ 	.word	0x000005c0


	//   ....[14]....
        /*0598*/ 	.word	0x00000600


	//   ....[15]....
        /*059c*/ 	.word	0x00000620


	//   ....[16]....
        /*05a0*/ 	.word	0x00000680


	//   ....[17]....
        /*05a4*/ 	.word	0x00003b00


	//   ....[18]....
        /*05a8*/ 	.word	0x00003b10


	//   ....[19]....
        /*05ac*/ 	.word	0x00004d20


	//   ....[20]....
        /*05b0*/ 	.word	0x00004d30


	//   ....[21]....
        /*05b4*/ 	.word	0x00005e40


	//   ....[22]....
        /*05b8*/ 	.word	0x00005e60


	//   ....[23]....
        /*05bc*/ 	.word	0x00006220


	//   ....[24]....
        /*05c0*/ 	.word	0x00006230


	//   ....[25]....
        /*05c4*/ 	.word	0x000072a0


	//   ....[26]....
        /*05c8*/ 	.word	0x000072c0


	//   ....[27]....
        /*05cc*/ 	.word	0x00007440


	//   ....[28]....
        /*05d0*/ 	.word	0x00007450


	//   ....[29]....
        /*05d4*/ 	.word	0x000075d0


	//   ....[30]....
        /*05d8*/ 	.word	0x000075f0


	//   ....[31]....
        /*05dc*/ 	.word	0x00007770


	//   ....[32]....
        /*05e0*/ 	.word	0x00007780


	//   ....[33]....
        /*05e4*/ 	.word	0x00007b70


	//   ....[34]....
        /*05e8*/ 	.word	0x00007b80


	//   ....[35]....
        /*05ec*/ 	.word	0x00007f60


	//   ....[36]....
        /*05f0*/ 	.word	0x00007f80


	//   ....[37]....
        /*05f4*/ 	.word	0x00007fa0


	//   ....[38]....
        /*05f8*/ 	.word	0x00007fc0


	//   ....[39]....
        /*05fc*/ 	.word	0x000084a0


	//   ....[40]....
        /*0600*/ 	.word	0x000084e0


	//   ....[41]....
        /*0604*/ 	.word	0x00008520


	//   ....[42]....
        /*0608*/ 	.word	0x00008560


	//   ....[43]....
        /*060c*/ 	.word	0x00008a10


	//   ....[44]....
        /*0610*/ 	.word	0x00008a50


	//   ....[45]....
        /*0614*/ 	.word	0x00008a90


	//   ....[46]....
        /*0618*/ 	.word	0x00008ad0


	//   ....[47]....
        /*061c*/ 	.word	0x00008e10


	//   ....[48]....
        /*0620*/ 	.word	0x00008e50


	//   ....[49]....
        /*0624*/ 	.word	0x00008e90


	//   ....[50]....
        /*0628*/ 	.word	0x00009000


	//   ....[51]....
        /*062c*/ 	.word	0x0000c570


	//   ....[52]....
        /*0630*/ 	.word	0x0000c5c0


	//   ....[53]....
        /*0634*/ 	.word	0x0000c5e0


	//   ....[54]....
        /*0638*/ 	.word	0x0000c5f0


	//   ....[55]....
        /*063c*/ 	.word	0x0000c7f0


	//   ....[56]....
        /*0640*/ 	.word	0x0000c890


	//   ....[57]....
        /*0644*/ 	.word	0x0000c900


	//   ....[58]....
        /*0648*/ 	.word	0x0000c9c0


	//   ....[59]....
        /*064c*/ 	.word	0x0000cc50


	//   ....[60]....
        /*0650*/ 	.word	0x0000cd00


	//   ....[61]....
        /*0654*/ 	.word	0x0000cd80


	//   ....[62]....
        /*0658*/ 	.word	0x0000ce00


	//   ....[63]....
        /*065c*/ 	.word	0x0000d0a0


	//   ....[64]....
        /*0660*/ 	.word	0x0000d0e0


	//   ....[65]....
        /*0664*/ 	.word	0x0000d120


	//   ....[66]....
        /*0668*/ 	.word	0x0000d190


	//   ....[67]....
        /*066c*/ 	.word	0x00010c80


	//   ....[68]....
        /*0670*/ 	.word	0x00010ca0


	//   ....[69]....
        /*0674*/ 	.word	0x000119a0


	//   ....[70]....
        /*0678*/ 	.word	0x000119c0


	//   ....[71]....
        /*067c*/ 	.word	0x00011c00


	//   ....[72]....
        /*0680*/ 	.word	0x00011f60


	//   ....[73]....
        /*0684*/ 	.word	0x00012390


	//   ....[74]....
        /*0688*/ 	.word	0x000123c0


	//   ....[75]....
        /*068c*/ 	.word	0x000123d0


	//   ....[76]....
        /*0690*/ 	.word	0x00012400


	//   ....[77]....
        /*0694*/ 	.word	0x00013250


	//   ....[78]....
        /*0698*/ 	.word	0x00013270


	//   ....[79]....
        /*069c*/ 	.word	0x00013e80


	//   ....[80]....
        /*06a0*/ 	.word	0x00013ea0


	//   ....[81]....
        /*06a4*/ 	.word	0x000140c0


	//   ....[82]....
        /*06a8*/ 	.word	0x00014450


	//   ....[83]....
        /*06ac*/ 	.word	0x000148d0


	//   ....[84]....
        /*06b0*/ 	.word	0x00014900


	//   ....[85]....
        /*06b4*/ 	.word	0x00014920


	//   ....[86]....
        /*06b8*/ 	.word	0x00014940


	//   ....[87]....
        /*06bc*/ 	.word	0x00016030


	//   ....[88]....
        /*06c0*/ 	.word	0x00016050


	//   ....[89]....
        /*06c4*/ 	.word	0x00016c90


	//   ....[90]....
        /*06c8*/ 	.word	0x00016cb0


	//   ....[91]....
        /*06cc*/ 	.word	0x00016f30


	//   ....[92]....
        /*06d0*/ 	.word	0x00016f60


	//   ....[93]....
        /*06d4*/ 	.word	0x00016f80


	//   ....[94]....
        /*06d8*/ 	.word	0x00016fa0


	//   ....[95]....
        /*06dc*/ 	.word	0x000183e0


	//   ....[96]....
        /*06e0*/ 	.word	0x00018400


	//   ....[97]....
        /*06e4*/ 	.word	0x00018ff0


	//   ....[98]....
        /*06e8*/ 	.word	0x00019010


	//   ....[99]....
        /*06ec*/ 	.word	0x000191f0


	//   ....[100]....
        /*06f0*/ 	.word	0x00019580


	//   ....[101]....
        /*06f4*/ 	.word	0x00019a00


	//   ....[102]....
        /*06f8*/ 	.word	0x00019a30


	//   ....[103]....
        /*06fc*/ 	.word	0x00019a50


	//   ....[104]....
        /*0700*/ 	.word	0x00019a70


	//   ....[105]....
        /*0704*/ 	.word	0x0001ad90


	//   ....[106]....
        /*0708*/ 	.word	0x0001adc0


	//   ....[107]....
        /*070c*/ 	.word	0x0001ade0


	//   ....[108]....
        /*0710*/ 	.word	0x0001ae00


	//   ....[109]....
        /*0714*/ 	.word	0x0001c580


	//   ....[110]....
        /*0718*/ 	.word	0x0001c5a0


	//   ....[111]....
        /*071c*/ 	.word	0x0001c5b0


	//   ....[112]....
        /*0720*/ 	.word	0x0001c5c0


	//   ....[113]....
        /*0724*/ 	.word	0x0001c980


	//   ....[114]....
        /*0728*/ 	.word	0x0001c9a0


	//   ....[115]....
        /*072c*/ 	.word	0x0001cb00


	//   ....[116]....
        /*0730*/ 	.word	0x0001cb10


	//   ....[117]....
        /*0734*/ 	.word	0x0001cc80


	//   ....[118]....
        /*0738*/ 	.word	0x0001cca0


	//   ....[119]....
        /*073c*/ 	.word	0x0001ce10


	//   ....[120]....
        /*0740*/ 	.word	0x0001ce20


	//   ....[121]....
        /*0744*/ 	.word	0x0001d180


	//   ....[122]....
        /*0748*/ 	.word	0x0001d1a0


	//   ....[123]....
        /*074c*/ 	.word	0x0001ded0


	//   ....[124]....
        /*0750*/ 	.word	0x0001dee0


	//   ....[125]....
        /*0754*/ 	.word	0x0001f3e0


	//   ....[126]....
        /*0758*/ 	.word	0x0001f400


	//   ....[127]....
        /*075c*/ 	.word	0x0001f570


	//   ....[128]....
        /*0760*/ 	.word	0x0001f580


	//   ....[129]....
        /*0764*/ 	.word	0x0001f6f0


	//   ....[130]....
        /*0768*/ 	.word	0x0001f710


	//   ....[131]....
        /*076c*/ 	.word	0x0001f880


	//   ....[132]....
        /*0770*/ 	.word	0x0001f890


	//   ....[133]....
        /*0774*/ 	.word	0x0001faa0


	//   ....[134]....
        /*0778*/ 	.word	0x0001fac0


	//   ....[135]....
        /*077c*/ 	.word	0x0001fbe0


	//   ....[136]....
        /*0780*/ 	.word	0x0001fc20


	//   ....[137]....
        /*0784*/ 	.word	0x0001fc50


	//   ....[138]....
        /*0788*/ 	.word	0x0001fc80


	//   ....[139]....
        /*078c*/ 	.word	0x0001fcb0


	//   ....[140]....
        /*0790*/ 	.word	0x0001fce0


	//   ....[141]....
        /*0794*/ 	.word	0x0001fe40


	//   ....[142]....
        /*0798*/ 	.word	0x0001fe80


	//   ....[143]....
        /*079c*/ 	.word	0x0001feb0


	//   ....[144]....
        /*07a0*/ 	.word	0x0001fee0


	//   ....[145]....
        /*07a4*/ 	.word	0x0001ff10


	//   ....[146]....
        /*07a8*/ 	.word	0x0001ff40


	//   ....[147]....
        /*07ac*/ 	.word	0x0001ffd0


	//   ....[148]....
        /*07b0*/ 	.word	0x00020010


	//   ....[149]....
        /*07b4*/ 	.word	0x00020020


	//   ....[150]....
        /*07b8*/ 	.word	0x00020080


	//   ....[151]....
        /*07bc*/ 	.word	0x00020a50


	//   ....[152]....
        /*07c0*/ 	.word	0x00020ab0


	//   ....[153]....
        /*07c4*/ 	.word	0x00020b00


	//   ....[154]....
        /*07c8*/ 	.word	0x00020b50


	//   ....[155]....
        /*07cc*/ 	.word	0x00020ba0


	//   ....[156]....
        /*07d0*/ 	.word	0x00020c10


	//   ....[157]....
        /*07d4*/ 	.word	0x00020c50


	//   ....[158]....
        /*07d8*/ 	.word	0x00020cc0


	//   ....[159]....
        /*07dc*/ 	.word	0x00020d30


	//   ....[160]....
        /*07e0*/ 	.word	0x00020d90


	//   ....[161]....
        /*07e4*/ 	.word	0x00020e00


	//   ....[162]....
        /*07e8*/ 	.word	0x00020e70


	//   ....[163]....
        /*07ec*/ 	.word	0x00020ed0


	//   ....[164]....
        /*07f0*/ 	.word	0x00020f30


	//   ....[165]....
        /*07f4*/ 	.word	0x00020f90


	//   ....[166]....
        /*07f8*/ 	.word	0x00021000


	//   ....[167]....
        /*07fc*/ 	.word	0x00021060


	//   ....[168]....
        /*0800*/ 	.word	0x000210c0


	//   ....[169]....
        /*0804*/ 	.word	0x00021110


	//   ....[170]....
        /*0808*/ 	.word	0x00021180


	//   ....[171]....
        /*080c*/ 	.word	0x000211e0


	//   ....[172]....
        /*0810*/ 	.word	0x00021250


	//   ....[173]....
        /*0814*/ 	.word	0x000212a0


	//   ....[174]....
        /*0818*/ 	.word	0x000212e0


	//   ....[175]....
        /*081c*/ 	.word	0x00021330


	//   ....[176]....
        /*0820*/ 	.word	0x00021380


	//   ....[177]....
        /*0824*/ 	.word	0x000213e0


	//   ....[178]....
        /*0828*/ 	.word	0x00021450


	//   ....[179]....
        /*082c*/ 	.word	0x000214a0


	//   ....[180]....
        /*0830*/ 	.word	0x00021510


	//   ....[181]....
        /*0834*/ 	.word	0x00021570


	//   ....[182]....
        /*0838*/ 	.word	0x000215e0


	//   ....[183]....
        /*083c*/ 	.word	0x00021630


	//   ....[184]....
        /*0840*/ 	.word	0x00021670


	//   ....[185]....
        /*0844*/ 	.word	0x000216c0


	//   ....[186]....
        /*0848*/ 	.word	0x00021700


	//   ....[187]....
        /*084c*/ 	.word	0x00021750


	//   ....[188]....
        /*0850*/ 	.word	0x000217c0


	//   ....[189]....
        /*0854*/ 	.word	0x00021810


	//   ....[190]....
        /*0858*/ 	.word	0x00021880


	//   ....[191]....
        /*085c*/ 	.word	0x000218c0


	//   ....[192]....
        /*0860*/ 	.word	0x00021900


	//   ....[193]....
        /*0864*/ 	.word	0x00021950


	//   ....[194]....
        /*0868*/ 	.word	0x00021990


	//   ....[195]....
        /*086c*/ 	.word	0x000219e0


	//   ....[196]....
        /*0870*/ 	.word	0x00021a30


	//   ....[197]....
        /*0874*/ 	.word	0x00021aa0


	//   ....[198]....
        /*0878*/ 	.word	0x00021b00


	//   ....[199]....
        /*087c*/ 	.word	0x00021b70


	//   ....[200]....
        /*0880*/ 	.word	0x00021bc0


	//   ....[201]....
        /*0884*/ 	.word	0x00021c00


	//   ....[202]....
        /*0888*/ 	.word	0x00021c50


	//   ....[203]....
        /*088c*/ 	.word	0x00021c90


	//   ....[204]....
        /*0890*/ 	.word	0x00021ce0


	//   ....[205]....
        /*0894*/ 	.word	0x00021d30


	//   ....[206]....
        /*0898*/ 	.word	0x00021d80


	//   ....[207]....
        /*089c*/ 	.word	0x00021dc0


	//   ....[208]....
        /*08a0*/ 	.word	0x00021e30


	//   ....[209]....
        /*08a4*/ 	.word	0x00021ea0


	//   ....[210]....
        /*08a8*/ 	.word	0x00021f00


	//   ....[211]....
        /*08ac*/ 	.word	0x00021f60


	//   ....[212]....
        /*08b0*/ 	.word	0x00021fc0


	//   ....[213]....
        /*08b4*/ 	.word	0x00022030


	//   ....[214]....
        /*08b8*/ 	.word	0x00022090


	//   ....[215]....
        /*08bc*/ 	.word	0x000220f0


	//   ....[216]....
        /*08c0*/ 	.word	0x00022150


	//   ....[217]....
        /*08c4*/ 	.word	0x000221c0


	//   ....[218]....
        /*08c8*/ 	.word	0x00022220


	//   ....[219]....
        /*08cc*/ 	.word	0x00022280


	//   ....[220]....
        /*08d0*/ 	.word	0x000222e0


	//   ....[221]....
        /*08d4*/ 	.word	0x00022350


	//   ....[222]....
        /*08d8*/ 	.word	0x000223b0


	//   ....[223]....
        /*08dc*/ 	.word	0x00022410


	//   ....[224]....
        /*08e0*/ 	.word	0x00022470


	//   ....[225]....
        /*08e4*/ 	.word	0x000224e0


	//   ....[226]....
        /*08e8*/ 	.word	0x00022540


	//   ....[227]....
        /*08ec*/ 	.word	0x000225a0


	//   ....[228]....
        /*08f0*/ 	.word	0x00022600


	//   ....[229]....
        /*08f4*/ 	.word	0x00022670


	//   ....[230]....
        /*08f8*/ 	.word	0x000226c0


	//   ....[231]....
        /*08fc*/ 	.word	0x00022700


	//   ....[232]....
        /*0900*/ 	.word	0x00022750


	//   ....[233]....
        /*0904*/ 	.word	0x000227a0


	//   ....[234]....
        /*0908*/ 	.word	0x000227f0


	//   ....[235]....
        /*090c*/ 	.word	0x00022860


	//   ....[236]....
        /*0910*/ 	.word	0x000228a0


	//   ....[237]....
        /*0914*/ 	.word	0x000228f0


	//   ....[238]....
        /*0918*/ 	.word	0x00022940


	//   ....[239]....
        /*091c*/ 	.word	0x00022990


	//   ....[240]....
        /*0920*/ 	.word	0x000229e0


	//   ....[241]....
        /*0924*/ 	.word	0x00022a50


	//   ....[242]....
        /*0928*/ 	.word	0x00022a90


	//   ....[243]....
        /*092c*/ 	.word	0x00022b00


	//   ....[244]....
        /*0930*/ 	.word	0x00022b60


	//   ....[245]....
        /*0934*/ 	.word	0x00022bd0


	//----- nvinfo : EIATTR_EXIT_INSTR_OFFSETS
	.align		4
.L_336:
        /*0938*/ 	.byte	0x04, 0x1c
        /*093a*/ 	.short	(.L_338 - .L_337)


	//   ....[0]....
.L_337:
        /*093c*/ 	.word	0x00000fe0


	//   ....[1]....
        /*0940*/ 	.word	0x00020a10


	//----- nvinfo : EIATTR_MAX_THREADS
	.align		4
.L_338:
        /*0944*/ 	.byte	0x04, 0x05
        /*0946*/ 	.short	(.L_340 - .L_339)
.L_339:
        /*0948*/ 	.word	0x00000100
        /*094c*/ 	.word	0x00000001
        /*0950*/ 	.word	0x00000001


	//----- nvinfo : EIATTR_CRS_STACK_SIZE
	.align		4
.L_340:
        /*0954*/ 	.byte	0x04, 0x1e
        /*0956*/ 	.short	(.L_342 - .L_341)
.L_341:
        /*0958*/ 	.word	0x00000000
.L_342:


//--------------------- .nv.info._ZN7cutlass13device_kernelIN5flash19enable_sm80_to_sm89INS1_16FlashAttnFwdSm80INS1_25CollectiveMainloopFwdSm80ILi8ELi1ELb1EN4cute5tupleIJNS5_1CILi128EEENS7_ILi64EEENS7_ILi256EEEEEELi256ENS_6half_tEfNS_4arch4Sm80ELb1ELb0ELb1ELb0ELb1ELb0ELb1ELb1EEENS1_21CollectiveEpilogueFwdINS6_IJS8_SA_S9_EEENS6_IJNS7_ILi1EEESI_SI_EEESC_SE_Li256ELb0ELb1ELb1ELb0EEENS1_30DynamicPersistentTileSchedulerILi256ELi256ELb1ELb1ELb0EEEEEEEEEvNT_6ParamsE --------------------------
	.section	.nv.info._ZN7cutlass13device_kernelIN5flash19enable_sm80_to_sm89INS1_16FlashAttnFwdSm80INS1_25CollectiveMainloopFwdSm80ILi8ELi1ELb1EN4cute5tupleIJNS5_1CILi128EEENS7_ILi64EEENS7_ILi256EEEEEELi256ENS_6half_tEfNS_4arch4Sm80ELb1ELb0ELb1ELb0ELb1ELb0ELb1ELb1EEENS1_21CollectiveEpilogueFwdINS6_IJS8_SA_S9_EEENS6_IJNS7_ILi1EEESI_SI_EEESC_SE_Li256ELb0ELb1ELb1ELb0EEENS1_30DynamicPersistentTileSchedulerILi256ELi256ELb1ELb1ELb0EEEEEEEEEvNT_6ParamsE,"",@"SHT_CUDA_INFO"
	.sectionflags	@""
	.align	4


	//----- nvinfo : EIATTR_CUDA_API_VERSION
	.align		4
        /*0000*/ 	.byte	0x04, 0x37
        /*0002*/ 	.short	(.L_344 - .L_343)
.L_343:
        /*0004*/ 	.word	0x00000082


	//----- nvinfo : EIATTR_SW2861232_WAR
	.align		4
.L_344:
        /*0008*/ 	.byte	0x01, 0x35
	.zero		2


	//----- nvinfo : EIATTR_PARAM_CBANK
	.align		4
        /*000c*/ 	.byte	0x04, 0x0a
        /*000e*/ 	.short	(.L_346 - .L_345)
	.align		4
.L_345:
        /*0010*/ 	.word	index@(.nv.constant0._ZN7cutlass13device_kernelIN5flash19enable_sm80_to_sm89INS1_16FlashAttnFwdSm80INS1_25CollectiveMainloopFwdSm80ILi8ELi1ELb1EN4cute5tupleIJNS5_1CILi128EEENS7_ILi64EEENS7_ILi256EEEEEELi256ENS_6half_tEfNS_4arch4Sm80ELb1ELb0ELb1ELb0ELb1ELb0ELb1ELb1EEENS1_21CollectiveEpilogueFwdINS6_IJS8_SA_S9_EEENS6_IJNS7_ILi1EEESI_SI_EEESC_SE_Li256ELb0ELb1ELb1ELb0EEENS1_30DynamicPersistentTileSchedulerILi256ELi256ELb1ELb1ELb0EEEEEEEEEvNT_6ParamsE)
        /*0014*/ 	.short	0x0160
        /*0016*/ 	.short	0x0428


	//----- nvinfo : EIATTR_CBANK_PARAM_SIZE
	.align		4
.L_346:
        /*0018*/ 	.byte	0x03, 0x19
        /*001a*/ 	.short	0x0428


	//----- nvinfo : EIATTR_KPARAM_INFO
	.align		4
        /*001c*/ 	.byte	0x04, 0x17
        /*001e*/ 	.short	(.L_348 - .L_347)
.L_347:
        /*0020*/ 	.word	0x00000000
        /*0024*/ 	.short	0x0000
        /*0026*/ 	.short	0x0000
        /*0028*/ 	.byte	0x00, 0xf0, 0xa1, 0x10


	//----- nvinfo : EIATTR_MAXREG_COUNT
	.align		4
.L_348:
        /*002c*/ 	.byte	0x03, 0x1b
        /*002e*/ 	.short	0x00ff


	//----- nvinfo : EIATTR_NUM_BARRIERS
	.align		4
        /*0030*/ 	.byte	0x02, 0x4c
        /*0032*/ 	.byte	0x06
	.zero		1


	//----- nvinfo : EIATTR_ANNOTATIONS
	.align		4
        /*0034*/ 	.byte	0x04, 0x55
        /*0036*/ 	.short	(.L_350 - .L_349)


	//   ....[0]....
.L_349:
        /* <DEDUP_REMOVED lines=223> */


	//----- nvinfo : EIATTR_MERCURY_ISA_VERSION
	.align		4
.L_350:
        /*0e10*/ 	.byte	0x03, 0x5f
        /*0e12*/ 	.short	0x0000


	//----- nvinfo : EIATTR_INT_WARP_WIDE_INSTR_OFFSETS
	.align		4
        /*0e14*/ 	.byte	0x04, 0x31
        /*0e16*/ 	.short	(.L_352 - .L_351)


	//   ....[0]....
.L_351:
        /*0e18*/ 	.word	0x0000faa0


	//   ....[1]....
        /*0e1c*/ 	.word	0x0000fb20


	//----- nvinfo : EIATTR_COOP_GROUP_MASK_REGIDS
	.align		4
.L_352:
        /*0e20*/ 	.byte	0x04, 0x29
        /*0e22*/ 	.short	(.L_354 - .L_353)


	//   ....[0]....
.L_353:
        /*0e24*/ 	.word	0xffffffff


	//   ....[1]....
        /*0e28*/ 	.word	0xffffffff


	//   ....[2]....
        /*0e2c*/ 	.word	0xffffffff


	//   ....[3]....
        /*0e30*/ 	.word	0xffffffff


	//   ....[4]....
        /*0e34*/ 	.word	0xffffffff


	//   ....[5]....
        /*0e38*/ 	.word	0xffffffff


	//   ....[6]....
        /*0e3c*/ 	.word	0xffffffff


	//   ....[7]....
        /*0e40*/ 	.word	0xffffffff


	//   ....[8]....
        /*0e44*/ 	.word	0xffffffff


	//   ....[9]....
        /*0e48*/ 	.word	0xffffffff


	//   ....[10]....
        /*0e4c*/ 	.word	0xffffffff


	//   ....[11]....
        /*0e50*/ 	.word	0xffffffff


	//   ....[12]....
        /*0e54*/ 	.word	0xffffffff


	//   ....[13]....
        /*0e58*/ 	.word	0xffffffff


	//   ....[14]....
        /*0e5c*/ 	.word	0xffffffff


	//   ....[15]....
        /*0e60*/ 	.word	0xffffffff


	//   ....[16]....
        /*0e64*/ 	.word	0xffffffff


	//   ....[17]....
        /*0e68*/ 	.word	0xffffffff


	//   ....[18]....
        /*0e6c*/ 	.word	0xffffffff


	//   ....[19]....
        /*0e70*/ 	.word	0xffffffff


	//   ....[20]....
        /*0e74*/ 	.word	0xffffffff


	//   ....[21]....
        /*0e78*/ 	.word	0xffffffff


	//   ....[22]....
        /*0e7c*/ 	.word	0xffffffff


	//   ....[23]....
        /*0e80*/ 	.word	0xffffffff


	//   ....[24]....
        /*0e84*/ 	.word	0xffffffff


	//   ....[25]....
        /*0e88*/ 	.word	0xffffffff


	//   ....[26]....
        /*0e8c*/ 	.word	0xffffffff


	//   ....[27]....
        /*0e90*/ 	.word	0xffffffff


	//   ....[28]....
        /*0e94*/ 	.word	0xffffffff


	//   ....[29]....
        /*0e98*/ 	.word	0xffffffff


	//   ....[30]....
        /*0e9c*/ 	.word	0xffffffff


	//   ....[31]....
        /*0ea0*/ 	.word	0xffffffff


	//   ....[32]....
        /*0ea4*/ 	.word	0xffffffff


	//   ....[33]....
        /*0ea8*/ 	.word	0xffffffff


	//   ....[34]....
        /*0eac*/ 	.word	0xffffffff


	//   ....[35]....
        /*0eb0*/ 	.word	0xffffffff


	//   ....[36]....
        /*0eb4*/ 	.word	0xffffffff


	//   ....[37]....
        /*0eb8*/ 	.word	0xffffffff


	//   ....[38]....
        /*0ebc*/ 	.word	0xffffffff


	//   ....[39]....
        /*0ec0*/ 	.word	0xffffffff


	//   ....[40]....
        /*0ec4*/ 	.word	0xffffffff


	//   ....[41]....
        /*0ec8*/ 	.word	0xffffffff


	//   ....[42]....
        /*0ecc*/ 	.word	0xffffffff


	//   ....[43]....
        /*0ed0*/ 	.word	0xffffffff


	//   ....[44]....
        /*0ed4*/ 	.word	0xffffffff


	//   ....[45]....
        /*0ed8*/ 	.word	0xffffffff


	//   ....[46]....
        /*0edc*/ 	.word	0xffffffff


	//   ....[47]....
        /*0ee0*/ 	.word	0xffffffff


	//   ....[48]....
        /*0ee4*/ 	.word	0xffffffff


	//   ....[49]....
        /*0ee8*/ 	.word	0xffffffff


	//   ....[50]....
        /*0eec*/ 	.word	0xffffffff


	//   ....[51]....
        /*0ef0*/ 	.word	0xffffffff


	//   ....[52]....
        /*0ef4*/ 	.word	0xffffffff


	//   ....[53]....
        /*0ef8*/ 	.word	0xffffffff


	//   ....[54]....
        /*0efc*/ 	.word	0xffffffff


	//   ....[55]....
        /*0f00*/ 	.word	0xffffffff


	//   ....[56]....
        /*0f04*/ 	.word	0xffffffff


	//   ....[57]....
        /*0f08*/ 	.word	0xffffffff


	//   ....[58]....
        /*0f0c*/ 	.word	0xffffffff


	//   ....[59]....
        /*0f10*/ 	.word	0xffffffff


	//   ....[60]....
        /*0f14*/ 	.word	0xffffffff


	//   ....[61]....
        /*0f18*/ 	.word	0xffffffff


	//   ....[62]....
        /*0f1c*/ 	.word	0xffffffff


	//   ....[63]....
        /*0f20*/ 	.word	0xffffffff


	//   ....[64]....
        /*0f24*/ 	.word	0xffffffff


	//   ....[65]....
        /*0f28*/ 	.word	0xffffffff


	//   ....[66]....
        /*0f2c*/ 	.word	0xffffffff


	//   ....[67]....
        /*0f30*/ 	.word	0xffffffff


	//   ....[68]....
        /*0f34*/ 	.word	0xffffffff


	//   ....[69]....
        /*0f38*/ 	.word	0xffffffff


	//   ....[70]....
        /*0f3c*/ 	.word	0xffffffff


	//   ....[71]....
        /*0f40*/ 	.word	0xffffffff


	//   ....[72]....
        /*0f44*/ 	.word	0xffffffff


	//   ....[73]....
        /*0f48*/ 	.word	0xffffffff


	//   ....[74]....
        /*0f4c*/ 	.word	0xffffffff


	//   ....[75]....
        /*0f50*/ 	.word	0xffffffff


	//   ....[76]....
        /*0f54*/ 	.word	0xffffffff


	//   ....[77]....
        /*0f58*/ 	.word	0xffffffff


	//   ....[78]....
        /*0f5c*/ 	.word	0xffffffff


	//   ....[79]....
        /*0f60*/ 	.word	0xffffffff


	//   ....[80]....
        /*0f64*/ 	.word	0xffffffff


	//   ....[81]....
        /*0f68*/ 	.word	0xffffffff


	//   ....[82]....
        /*0f6c*/ 	.word	0xffffffff


	//   ....[83]....
        /*0f70*/ 	.word	0xffffffff


	//   ....[84]....
        /*0f74*/ 	.word	0xffffffff


	//   ....[85]....
        /*0f78*/ 	.word	0xffffffff


	//   ....[86]....
        /*0f7c*/ 	.word	0xffffffff


	//   ....[87]....
        /*0f80*/ 	.word	0xffffffff


	//   ....[88]....
        /*0f84*/ 	.word	0xffffffff


	//   ....[89]....
        /*0f88*/ 	.word	0xffffffff


	//   ....[90]....
        /*0f8c*/ 	.word	0xffffffff


	//   ....[91]....
        /*0f90*/ 	.word	0xffffffff


	//   ....[92]....
        /*0f94*/ 	.word	0xffffffff


	//   ....[93]....
        /*0f98*/ 	.word	0xffffffff


	//   ....[94]....
        /*0f9c*/ 	.word	0xffffffff


	//   ....[95]....
        /*0fa0*/ 	.word	0xffffffff


	//   ....[96]....
        /*0fa4*/ 	.word	0xffffffff


	//   ....[97]....
        /*0fa8*/ 	.word	0xffffffff


	//   ....[98]....
        /*0fac*/ 	.word	0xffffffff


	//   ....[99]....
        /*0fb0*/ 	.word	0xffffffff


	//   ....[100]....
        /*0fb4*/ 	.word	0xffffffff


	//   ....[101]....
        /*0fb8*/ 	.word	0xffffffff


	//   ....[102]....
        /*0fbc*/ 	.word	0xffffffff


	//   ....[103]....
        /*0fc0*/ 	.word	0xffffffff


	//   ....[104]....
        /*0fc4*/ 	.word	0xffffffff


	//----- nvinfo : EIATTR_COOP_GROUP_INSTR_OFFSETS
	.align		4
.L_354:
        /*0fc8*/ 	.byte	0x04, 0x28
        /*0fca*/ 	.short	(.L_356 - .L_355)


	//   ....[0]....
.L_355:
        /*0fcc*/ 	.word	0x00000050


	//   ....[1]....
        /*0fd0*/ 	.word	0x00002010


	//   ....[2]....
        /*0fd4*/ 	.word	0x00002030


	//   ....[3]....
        /*0fd8*/ 	.word	0x00002060


	//   ....[4]....
        /*0fdc*/ 	.word	0x00002080


	//   ....[5]....
        /*0fe0*/ 	.word	0x00002250


	//   ....[6]....
        /*0fe4*/ 	.word	0x00002270


	//   ....[7]....
        /*0fe8*/ 	.word	0x000022b0


	//   ....[8]....
        /*0fec*/ 	.word	0x000022f0


	//   ....[9]....
        /*0ff0*/ 	.word	0x000025f0


	//   ....[10]....
        /*0ff4*/ 	.word	0x00002610


	//   ....[11]....
        /*0ff8*/ 	.word	0x00002650


	//   ....[12]....
        /*0ffc*/ 	.word	0x00002670


	//   ....[13]....
        /*1000*/ 	.word	0x00002a50


	//   ....[14]....
        /*1004*/ 	.word	0x00002b50


	//   ....[15]....
        /*1008*/ 	.word	0x00002ba0


	//   ....[16]....
        /*100c*/ 	.word	0x00002bc0


	//   ....[17]....
        /*1010*/ 	.word	0x00004320


	//   ....[18]....
        /*1014*/ 	.word	0x00004390


	//   ....[19]....
        /*1018*/ 	.word	0x00004430


	//   ....[20]....
        /*101c*/ 	.word	0x00004470


	//   ....[21]....
        /*1020*/ 	.word	0x000047e0


	//   ....[22]....
        /*1024*/ 	.word	0x00004a20


	//   ....[23]....
        /*1028*/ 	.word	0x00004e20


	//   ....[24]....
        /*102c*/ 	.word	0x00004e40


	//   ....[25]....
        /*1030*/ 	.word	0x00004e60


	//   ....[26]....
        /*1034*/ 	.word	0x00004e80


	//   ....[27]....
        /*1038*/ 	.word	0x00006b60


	//   ....[28]....
        /*103c*/ 	.word	0x00006be0


	//   ....[29]....
        /*1040*/ 	.word	0x00006ce0


	//   ....[30]....
        /*1044*/ 	.word	0x00006d10


	//   ....[31]....
        /*1048*/ 	.word	0x000084c0


	//   ....[32]....
        /*104c*/ 	.word	0x00008530


	//   ....[33]....
        /*1050*/ 	.word	0x00008640


	//   ....[34]....
        /*1054*/ 	.word	0x00008670


	//   ....[35]....
        /*1058*/ 	.word	0x00008990


	//   ....[36]....
        /*105c*/ 	.word	0x00008c40


	//   ....[37]....
        /*1060*/ 	.word	0x00008f80


	//   ....[38]....
        /*1064*/ 	.word	0x00008fa0


	//   ....[39]....
        /*1068*/ 	.word	0x000090d0


	//   ....[40]....
        /*106c*/ 	.word	0x000090f0


	//   ....[41]....
        /*1070*/ 	.word	0x0000b350


	//   ....[42]....
        /*1074*/ 	.word	0x0000b3d0


	//   ....[43]....
        /*1078*/ 	.word	0x0000b4c0


	//   ....[44]....
        /*107c*/ 	.word	0x0000b4d0


	//   ....[45]....
        /*1080*/ 	.word	0x0000cbe0


	//   ....[46]....
        /*1084*/ 	.word	0x0000cc20


	//   ....[47]....
        /*1088*/ 	.word	0x0000cd10


	//   ....[48]....
        /*108c*/ 	.word	0x0000cd40


	//   ....[49]....
        /*1090*/ 	.word	0x0000d100


	//   ....[50]....
        /*1094*/ 	.word	0x0000d120


	//   ....[51]....
        /*1098*/ 	.word	0x0000d140


	//   ....[52]....
        /*109c*/ 	.word	0x0000d160


	//   ....[53]....
        /*10a0*/ 	.word	0x0000f010


	//   ....[54]....
        /*10a4*/ 	.word	0x0000f060


	//   ....[55]....
        /*10a8*/ 	.word	0x0000f080


	//   ....[56]....
        /*10ac*/ 	.word	0x0000f0a0


	//   ....[57]....
        /*10b0*/ 	.word	0x0000fc70


	//   ....[58]....
        /*10b4*/ 	.word	0x000104a0


	//   ....[59]....
        /*10b8*/ 	.word	0x000104b0


	//   ....[60]....
        /*10bc*/ 	.word	0x000104c0


	//   ....[61]....
        /*10c0*/ 	.word	0x000104d0


	//   ....[62]....
        /*10c4*/ 	.word	0x00010600


	//   ....[63]....
        /*10c8*/ 	.word	0x00010620


	//   ....[64]....
        /*10cc*/ 	.word	0x00010e50


	//   ....[65]....
        /*10d0*/ 	.word	0x00010e60


	//   ....[66]....
        /*10d4*/ 	.word	0x000119f0


	//   ....[67]....
        /*10d8*/ 	.word	0x00011b00


	//   ....[68]....
        /*10dc*/ 	.word	0x00011b70


	//   ....[69]....
        /*10e0*/ 	.word	0x00011d80


	//   ....[70]....
        /*10e4*/ 	.word	0x00011de0


	//   ....[71]....
        /*10e8*/ 	.word	0x00011e40


	//   ....[72]....
        /*10ec*/ 	.word	0x00011ea0


	//   ....[73]....
        /*10f0*/ 	.word	0x000122e0


	//   ....[74]....
        /*10f4*/ 	.word	0x00012330


	//   ....[75]....
        /*10f8*/ 	.word	0x00012380


	//   ....[76]....
        /*10fc*/ 	.word	0x000123d0


	//   ....[77]....
        /*1100*/ 	.word	0x00012440


	//   ....[78]....
        /*1104*/ 	.word	0x000124b0


	//   ....[79]....
        /*1108*/ 	.word	0x000126d0


	//   ....[80]....
        /*110c*/ 	.word	0x00012730


	//   ....[81]....
        /*1110*/ 	.word	0x00012790


	//   ....[82]....
        /*1114*/ 	.word	0x00012800


	//   ....[83]....
        /*1118*/ 	.word	0x00012a10


	//   ....[84]....
        /*111c*/ 	.word	0x00012a70


	//   ....[85]....
        /*1120*/ 	.word	0x00012ad0


	//   ....[86]....
        /*1124*/ 	.word	0x00012b30


	//   ....[87]....
        /*1128*/ 	.word	0x00013000


	//   ....[88]....
        /*112c*/ 	.word	0x00013040


	//   ....[89]....
        /*1130*/ 	.word	0x00013090


	//   ....[90]....
        /*1134*/ 	.word	0x000130d0


	//   ....[91]....
        /*1138*/ 	.word	0x00013130


	//   ....[92]....
        /*113c*/ 	.word	0x00013190


	//   ....[93]....
        /*1140*/ 	.word	0x00013200


	//   ....[94]....
        /*1144*/ 	.word	0x00013390


	//   ....[95]....
        /*1148*/ 	.word	0x000133f0


	//   ....[96]....
        /*114c*/ 	.word	0x00013430


	//   ....[97]....
        /*1150*/ 	.word	0x00013470


	//   ....[98]....
        /*1154*/ 	.word	0x000134c0


	//   ....[99]....
        /*1158*/ 	.word	0x00013500


	//   ....[100]....
        /*115c*/ 	.word	0x00013550


	//   ....[101]....
        /*1160*/ 	.word	0x000135b0


	//   ....[102]....
        /*1164*/ 	.word	0x00013600


	//   ....[103]....
        /*1168*/ 	.word	0x00013650


	//   ....[104]....
        /*116c*/ 	.word	0x000136c0


	//----- nvinfo : EIATTR_EXIT_INSTR_OFFSETS
	.align		4
.L_356:
        /*1170*/ 	.byte	0x04, 0x1c
        /*1172*/ 	.short	(.L_358 - .L_357)


	//   ....[0]....
.L_357:
        /*1174*/ 	.word	0x000000a0


	//   ....[1]....
        /*1178*/ 	.word	0x00011ab0


	//----- nvinfo : EIATTR_MAX_THREADS
	.align		4
.L_358:
        /*117c*/ 	.byte	0x04, 0x05
        /*117e*/ 	.short	(.L_360 - .L_359)
.L_359:
        /*1180*/ 	.word	0x00000100
        /*1184*/ 	.word	0x00000001
        /*1188*/ 	.word	0x00000001


	//----- nvinfo : EIATTR_CRS_STACK_SIZE
	.align		4
.L_360:
        /*118c*/ 	.byte	0x04, 0x1e
        /*118e*/ 	.short	(.L_362 - .L_361)
.L_361:
        /*1190*/ 	.word	0x00000000
.L_362:


//--------------------- .nv.info._ZN7cutlass13device_kernelIN5flash19enable_sm80_to_sm89INS1_16FlashAttnFwdSm80INS1_25CollectiveMainloopFwdSm80ILi8ELi1ELb1EN4cute5tupleIJNS5_1CILi128EEENS7_ILi48EEENS7_ILi256EEEEEELi256ENS_6half_tEfNS_4arch4Sm80ELb1ELb0ELb1ELb1ELb1ELb0ELb1ELb1EEENS1_21CollectiveEpilogueFwdINS6_IJS8_SA_S9_EEENS6_IJNS7_ILi1EEESI_SI_EEESC_SE_Li256ELb1ELb1ELb1ELb0EEENS1_36VarlenDynamicPersistentTileSchedulerILi128ELi48ELi256ELi256ELb1ELb1ELb0ELb1ELb1ELb1EEEEEEEEEvNT_6ParamsE --------------------------
	.section	.nv.info._ZN7cutlass13device_kernelIN5flash19enable_sm80_to_sm89INS1_16FlashAttnFwdSm80INS1_25CollectiveMainloopFwdSm80ILi8ELi1ELb1EN4cute5tupleIJNS5_1CILi128EEENS7_ILi48EEENS7_ILi256EEEEEELi256ENS_6half_tEfNS_4arch4Sm80ELb1ELb0ELb1ELb1ELb1ELb0ELb1ELb1EEENS1_21CollectiveEpilogueFwdINS6_IJS8_SA_S9_EEENS6_IJNS7_ILi1EEESI_SI_EEESC_SE_Li256ELb1ELb1ELb1ELb0EEENS1_36VarlenDynamicPersistentTileSchedulerILi128ELi48ELi256ELi256ELb1ELb1ELb0ELb1ELb1ELb1EEEEEEEEEvNT_6ParamsE,"",@"SHT_CUDA_INFO"
	.sectionflags	@""
	.align	4


	//----- nvinfo : EIATTR_CUDA_API_VERSION
	.align		4
        /*0000*/ 	.byte	0x04, 0x37
        /*0002*/ 	.short	(.L_364 - .L_363)
.L_363:
        /*0004*/ 	.word	0x00000082


	//----- nvinfo : EIATTR_SW2861232_WAR
	.align		4
.L_364:
        /*0008*/ 	.byte	0x01, 0x35
	.zero		2


	//----- nvinfo : EIATTR_PARAM_CBANK
	.align		4
        /*000c*/ 	.byte	0x04, 0x0a
        /*000e*/ 	.short	(.L_366 - .L_365)
	.align		4
.L_365:
        /*0010*/ 	.word	index@(.nv.constant0._ZN7cutlass13device_kernelIN5flash19enable_sm80_to_sm89INS1_16FlashAttnFwdSm80INS1_25CollectiveMainloopFwdSm80ILi8ELi1ELb1EN4cute5tupleIJNS5_1CILi128EEENS7_ILi48EEENS7_ILi256EEEEEELi256ENS_6half_tEfNS_4arch4Sm80ELb1ELb0ELb1ELb1ELb1ELb0ELb1ELb1EEENS1_21CollectiveEpilogueFwdINS6_IJS8_SA_S9_EEENS6_IJNS7_ILi1EEESI_SI_EEESC_SE_Li256ELb1ELb1ELb1ELb0EEENS1_36VarlenDynamicPersistentTileSchedulerILi128ELi48ELi256ELi256ELb1ELb1ELb0ELb1ELb1ELb1EEEEEEEEEvNT_6ParamsE)
        /*0014*/ 	.short	0x0160
        /*0016*/ 	.short	0x0438


	//----- nvinfo : EIATTR_CBANK_PARAM_SIZE
	.align		4
.L_366:
        /*0018*/ 	.byte	0x03, 0x19
        /*001a*/ 	.short	0x0438


	//----- nvinfo : EIATTR_KPARAM_INFO
	.align		4
        /*001c*/ 	.byte	0x04, 0x17
        /*001e*/ 	.short	(.L_368 - .L_367)
.L_367:
        /*0020*/ 	.word	0x00000000
        /*0024*/ 	.short	0x0000
        /*0026*/ 	.short	0x0000
        /*0028*/ 	.byte	0x00, 0xf0, 0xe1, 0x10


	//----- nvinfo : EIATTR_MAXREG_COUNT
	.align		4
.L_368:
        /*002c*/ 	.byte	0x03, 0x1b
        /*002e*/ 	.short	0x00ff


	//----- nvinfo : EIATTR_NUM_BARRIERS
	.align		4
        /*0030*/ 	.byte	0x02, 0x4c
        /*0032*/ 	.byte	0x06
	.zero		1


	//----- nvinfo : EIATTR_ANNOTATIONS
	.align		4
        /*0034*/ 	.byte	0x04, 0x55
        /*0036*/ 	.short	(.L_370 - .L_369)


	//   ....[0]....
.L_369:
        /* <DEDUP_REMOVED lines=350> */


	//----- nvinfo : EIATTR_MERCURY_ISA_VERSION
	.align		4
.L_370:
        /*1608*/ 	.byte	0x03, 0x5f
        /*160a*/ 	.short	0x0000


	//----- nvinfo : EIATTR_INT_WARP_WIDE_INSTR_OFFSETS
	.align		4
        /*160c*/ 	.byte	0x04, 0x31
        /*160e*/ 	.short	(.L_372 - .L_371)


	//   ....[0]....
.L_371:
        /*1610*/ 	.word	0x0000ec10


	//   ....[1]....
        /*1614*/ 	.word	0x0000ec90


	//----- nvinfo : EIATTR_COOP_GROUP_MASK_REGIDS
	.align		4
.L_372:
        /*1618*/ 	.byte	0x04, 0x29
        /*161a*/ 	.short	(.L_374 - .L_373)


	//   ....[0]....
.L_373:
        /*161c*/ 	.word	0xffffffff


	//   ....[1]....
        /*1620*/ 	.word	0xffffffff


	//   ....[2]....
        /*1624*/ 	.word	0xffffffff


	//   ....[3]....
        /*1628*/ 	.word	0xffffffff


	//   ....[4]....
        /*162c*/ 	.word	0xffffffff


	//   ....[5]....
        /*1630*/ 	.word	0xffffffff


	//   ....[6]....
        /*1634*/ 	.word	0xffffffff


	//   ....[7]....
        /*1638*/ 	.word	0xffffffff


	//   ....[8]....
        /*163c*/ 	.word	0xffffffff


	//   ....[9]....
        /*1640*/ 	.word	0xffffffff


	//   ....[10]....
        /*1644*/ 	.word	0xffffffff


	//   ....[11]....
        /*1648*/ 	.word	0xffffffff


	//   ....[12]....
        /*164c*/ 	.word	0xffffffff


	//   ....[13]....
        /*1650*/ 	.word	0xffffffff


	//   ....[14]....
        /*1654*/ 	.word	0xffffffff


	//   ....[15]....
        /*1658*/ 	.word	0xffffffff


	//   ....[16]....
        /*165c*/ 	.word	0xffffffff


	//   ....[17]....
        /*1660*/ 	.word	0xffffffff


	//   ....[18]....
        /*1664*/ 	.word	0xffffffff


	//   ....[19]....
        /*1668*/ 	.word	0xffffffff


	//   ....[20]....
        /*166c*/ 	.word	0xffffffff


	//   ....[21]....
        /*1670*/ 	.word	0xffffffff


	//   ....[22]....
        /*1674*/ 	.word	0xffffffff


	//   ....[23]....
        /*1678*/ 	.word	0xffffffff


	//   ....[24]....
        /*167c*/ 	.word	0xffffffff


	//   ....[25]....
        /*1680*/ 	.word	0xffffffff


	//   ....[26]....
        /*1684*/ 	.word	0xffffffff


	//   ....[27]....
        /*1688*/ 	.word	0xffffffff


	//   ....[28]....
        /*168c*/ 	.word	0xffffffff


	//   ....[29]....
        /*1690*/ 	.word	0xffffffff


	//   ....[30]....
        /*1694*/ 	.word	0xffffffff


	//   ....[31]....
        /*1698*/ 	.word	0xffffffff


	//   ....[32]....
        /*169c*/ 	.word	0xffffffff


	//   ....[33]....
        /*16a0*/ 	.word	0xffffffff


	//   ....[34]....
        /*16a4*/ 	.word	0xffffffff


	//   ....[35]....
        /*16a8*/ 	.word	0xffffffff


	//   ....[36]....
        /*16ac*/ 	.word	0xffffffff


	//   ....[37]....
        /*16b0*/ 	.word	0xffffffff


	//   ....[38]....
        /*16b4*/ 	.word	0xffffffff


	//   ....[39]....
        /*16b8*/ 	.word	0xffffffff


	//   ....[40]....
        /*16bc*/ 	.word	0xffffffff


	//   ....[41]....
        /*16c0*/ 	.word	0xffffffff


	//   ....[42]....
        /*16c4*/ 	.word	0xffffffff


	//   ....[43]....
        /*16c8*/ 	.word	0xffffffff


	//   ....[44]....
        /*16cc*/ 	.word	0xffffffff


	//   ....[45]....
        /*16d0*/ 	.word	0xffffffff


	//   ....[46]....
        /*16d4*/ 	.word	0xffffffff


	//   ....[47]....
        /*16d8*/ 	.word	0xffffffff


	//   ....[48]....
        /*16dc*/ 	.word	0xffffffff


	//   ....[49]....
        /*16e0*/ 	.word	0xffffffff


	//   ....[50]....
        /*16e4*/ 	.word	0xffffffff


	//   ....[51]....
        /*16e8*/ 	.word	0xffffffff


	//   ....[52]....
        /*16ec*/ 	.word	0xffffffff


	//   ....[53]....
        /*16f0*/ 	.word	0xffffffff


	//   ....[54]....
        /*16f4*/ 	.word	0xffffffff


	//   ....[55]....
        /*16f8*/ 	.word	0xffffffff


	//   ....[56]....
        /*16fc*/ 	.word	0xffffffff


	//   ....[57]....
        /*1700*/ 	.word	0xffffffff


	//   ....[58]....
        /*1704*/ 	.word	0xffffffff


	//   ....[59]....
        /*1708*/ 	.word	0xffffffff


	//   ....[60]....
        /*170c*/ 	.word	0xffffffff


	//   ....[61]....
        /*1710*/ 	.word	0xffffffff


	//   ....[62]....
        /*1714*/ 	.word	0xffffffff


	//   ....[63]....
        /*1718*/ 	.word	0xffffffff


	//   ....[64]....
        /*171c*/ 	.word	0xffffffff


	//   ....[65]....
        /*1720*/ 	.word	0xffffffff


	//   ....[66]....
        /*1724*/ 	.word	0xffffffff


	//   ....[67]....
        /*1728*/ 	.word	0xffffffff


	//   ....[68]....
        /*172c*/ 	.word	0xffffffff


	//   ....[69]....
        /*1730*/ 	.word	0xffffffff


	//   ....[70]....
        /*1734*/ 	.word	0xffffffff


	//   ....[71]....
        /*1738*/ 	.word	0xffffffff


	//   ....[72]....
        /*173c*/ 	.word	0xffffffff


	//   ....[73]....
        /*1740*/ 	.word	0xffffffff


	//   ....[74]....
        /*1744*/ 	.word	0xffffffff


	//   ....[75]....
        /*1748*/ 	.word	0xffffffff


	//   ....[76]....
        /*174c*/ 	.word	0xffffffff


	//   ....[77]....
        /*1750*/ 	.word	0xffffffff


	//   ....[78]....
        /*1754*/ 	.word	0xffffffff


	//   ....[79]....
        /*1758*/ 	.word	0xffffffff


	//   ....[80]....
        /*175c*/ 	.word	0xffffffff


	//   ....[81]....
        /*1760*/ 	.word	0xffffffff


	//   ....[82]....
        /*1764*/ 	.word	0xffffffff


	//   ....[83]....
        /*1768*/ 	.word	0xffffffff


	//   ....[84]....
        /*176c*/ 	.word	0xffffffff


	//   ....[85]....
        /*1770*/ 	.word	0xffffffff


	//   ....[86]....
        /*1774*/ 	.word	0xffffffff


	//   ....[87]....
        /*1778*/ 	.word	0xffffffff


	//   ....[88]....
        /*177c*/ 	.word	0xffffffff


	//   ....[89]....
        /*1780*/ 	.word	0xffffffff


	//   ....[90]....
        /*1784*/ 	.word	0xffffffff


	//   ....[91]....
        /*1788*/ 	.word	0xffffffff


	//   ....[92]....
        /*178c*/ 	.word	0xffffffff


	//   ....[93]....
        /*1790*/ 	.word	0xffffffff


	//   ....[94]....
        /*1794*/ 	.word	0xffffffff


	//   ....[95]....
        /*1798*/ 	.word	0xffffffff


	//   ....[96]....
        /*179c*/ 	.word	0xffffffff


	//   ....[97]....
        /*17a0*/ 	.word	0xffffffff


	//   ....[98]....
        /*17a4*/ 	.word	0xffffffff


	//   ....[99]....
        /*17a8*/ 	.word	0xffffffff


	//   ....[100]....
        /*17ac*/ 	.word	0xffffffff


	//   ....[101]....
        /*17b0*/ 	.word	0xffffffff


	//   ....[102]....
        /*17b4*/ 	.word	0xffffffff


	//   ....[103]....
        /*17b8*/ 	.word	0xffffffff


	//   ....[104]....
        /*17bc*/ 	.word	0xffffffff


	//   ....[105]....
        /*17c0*/ 	.word	0xffffffff


	//   ....[106]....
        /*17c4*/ 	.word	0xffffffff


	//   ....[107]....
        /*17c8*/ 	.word	0xffffffff


	//   ....[108]....
        /*17cc*/ 	.word	0xffffffff


	//   ....[109]....
        /*17d0*/ 	.word	0xffffffff


	//   ....[110]....
        /*17d4*/ 	.word	0xffffffff


	//   ....[111]....
        /*17d8*/ 	.word	0xffffffff


	//   ....[112]....
        /*17dc*/ 	.word	0xffffffff


	//   ....[113]....
        /*17e0*/ 	.word	0xffffffff


	//   ....[114]....
        /*17e4*/ 	.word	0xffffffff


	//   ....[115]....
        /*17e8*/ 	.word	0xffffffff


	//   ....[116]....
        /*17ec*/ 	.word	0xffffffff


	//   ....[117]....
        /*17f0*/ 	.word	0xffffffff


	//   ....[118]....
        /*17f4*/ 	.word	0xffffffff


	//   ....[119]....
        /*17f8*/ 	.word	0xffffffff


	//   ....[120]....
        /*17fc*/ 	.word	0xffffffff


	//   ....[121]....
        /*1800*/ 	.word	0xffffffff


	//   ....[122]....
        /*1804*/ 	.word	0xffffffff


	//   ....[123]....
        /*1808*/ 	.word	0xffffffff


	//   ....[124]....
        /*180c*/ 	.word	0xffffffff


	//   ....[125]....
        /*1810*/ 	.word	0xffffffff


	//   ....[126]....
        /*1814*/ 	.word	0xffffffff


	//   ....[127]....
        /*1818*/ 	.word	0xffffffff


	//   ....[128]....
        /*181c*/ 	.word	0xffffffff


	//   ....[129]....
        /*1820*/ 	.word	0xffffffff


	//   ....[130]....
        /*1824*/ 	.word	0xffffffff


	//   ....[131]....
        /*1828*/ 	.word	0xffffffff


	//   ....[132]....
        /*182c*/ 	.word	0xffffffff


	//   ....[133]....
        /*1830*/ 	.word	0xffffffff


	//   ....[134]....
        /*1834*/ 	.word	0xffffffff


	//   ....[135]....
        /*1838*/ 	.word	0xffffffff


	//   ....[136]....
        /*183c*/ 	.word	0xffffffff


	//   ....[137]....
        /*1840*/ 	.word	0xffffffff


	//   ....[138]....
        /*1844*/ 	.word	0xffffffff


	//   ....[139]....
        /*1848*/ 	.word	0xffffffff


	//   ....[140]....
        /*184c*/ 	.word	0xffffffff


	//   ....[141]....
        /*1850*/ 	.word	0xffffffff


	//   ....[142]....
        /*1854*/ 	.word	0xffffffff


	//   ....[143]....
        /*1858*/ 	.word	0xffffffff


	//   ....[144]....
        /*185c*/ 	.word	0xffffffff


	//   ....[145]....
        /*1860*/ 	.word	0xffffffff


	//   ....[146]....
        /*1864*/ 	.word	0xffffffff


	//   ....[147]....
        /*1868*/ 	.word	0xffffffff


	//   ....[148]....
        /*186c*/ 	.word	0xffffffff


	//   ....[149]....
        /*1870*/ 	.word	0xffffffff


	//   ....[150]....
        /*1874*/ 	.word	0xffffffff


	//   ....[151]....
        /*1878*/ 	.word	0xffffffff


	//   ....[152]....
        /*187c*/ 	.word	0xffffffff


	//   ....[153]....
        /*1880*/ 	.word	0xffffffff


	//   ....[154]....
        /*1884*/ 	.word	0xffffffff


	//   ....[155]....
        /*1888*/ 	.word	0xffffffff


	//   ....[156]....
        /*188c*/ 	.word	0xffffffff


	//   ....[157]....
        /*1890*/ 	.word	0xffffffff


	//   ....[158]....
        /*1894*/ 	.word	0xffffffff


	//   ....[159]....
        /*1898*/ 	.word	0xffffffff


	//   ....[160]....
        /*189c*/ 	.word	0xffffffff


	//   ....[161]....
        /*18a0*/ 	.word	0xffffffff


	//   ....[162]....
        /*18a4*/ 	.word	0xffffffff


	//   ....[163]....
        /*18a8*/ 	.word	0xffffffff


	//   ....[164]....
        /*18ac*/ 	.word	0xffffffff


	//   ....[165]....
        /*18b0*/ 	.word	0xffffffff


	//   ....[166]....
        /*18b4*/ 	.word	0xffffffff


	//   ....[167]....
        /*18b8*/ 	.word	0xffffffff


	//   ....[168]....
        /*18bc*/ 	.word	0xffffffff


	//   ....[169]....
        /*18c0*/ 	.word	0xffffffff


	//   ....[170]....
        /*18c4*/ 	.word	0xffffffff


	//   ....[171]....
        /*18c8*/ 	.word	0xffffffff


	//   ....[172]....
        /*18cc*/ 	.word	0xffffffff


	//   ....[173]....
        /*18d0*/ 	.word	0xffffffff


	//   ....[174]....
        /*18d4*/ 	.word	0xffffffff


	//   ....[175]....
        /*18d8*/ 	.word	0xffffffff


	//   ....[176]....
        /*18dc*/ 	.word	0xffffffff


	//   ....[177]....
        /*18e0*/ 	.word	0xffffffff


	//   ....[178]....
        /*18e4*/ 	.word	0xffffffff


	//   ....[179]....
        /*18e8*/ 	.word	0xffffffff


	//   ....[180]....
        /*18ec*/ 	.word	0xffffffff


	//   ....[181]....
        /*18f0*/ 	.word	0xffffffff


	//   ....[182]....
        /*18f4*/ 	.word	0xffffffff


	//   ....[183]....
        /*18f8*/ 	.word	0xffffffff


	//   ....[184]....
        /*18fc*/ 	.word	0xffffffff


	//   ....[185]....
        /*1900*/ 	.word	0xffffffff


	//   ....[186]....
        /*1904*/ 	.word	0xffffffff


	//   ....[187]....
        /*1908*/ 	.word	0xffffffff


	//   ....[188]....
        /*190c*/ 	.word	0xffffffff


	//   ....[189]....
        /*1910*/ 	.word	0xffffffff


	//   ....[190]....
        /*1914*/ 	.word	0xffffffff


	//   ....[191]....
        /*1918*/ 	.word	0xffffffff


	//   ....[192]....
        /*191c*/ 	.word	0xffffffff


	//   ....[193]....
        /*1920*/ 	.word	0xffffffff


	//   ....[194]....
        /*1924*/ 	.word	0xffffffff


	//   ....[195]....
        /*1928*/ 	.word	0xffffffff


	//   ....[196]....
        /*192c*/ 	.word	0xffffffff


	//   ....[197]....
        /*1930*/ 	.word	0xffffffff


	//   ....[198]....
        /*1934*/ 	.word	0xffffffff


	//   ....[199]....
        /*1938*/ 	.word	0xffffffff


	//   ....[200]....
        /*193c*/ 	.word	0xffffffff


	//   ....[201]....
        /*1940*/ 	.word	0xffffffff


	//   ....[202]....
        /*1944*/ 	.word	0xffffffff


	//   ....[203]....
        /*1948*/ 	.word	0xffffffff


	//----- nvinfo : EIATTR_COOP_GROUP_INSTR_OFFSETS
	.align		4
.L_374:
        /*194c*/ 	.byte	0x04, 0x28
        /*194e*/ 	.short	(.L_376 - .L_375)


	//   ....[0]....
.L_375:
        /*1950*/ 	.word	0x00000050


	//   ....[1]....
        /*1954*/ 	.word	0x00000200


	//   ....[2]....
        /*1958*/ 	.word	0x00000230


	//   ....[3]....
        /*195c*/ 	.word	0x00000260


	//   ....[4]....
        /*1960*/ 	.word	0x00000290


	//   ....[5]....
        /*1964*/ 	.word	0x000002c0


	//   ....[6]....
        /*1968*/ 	.word	0x000002f0


	//   ....[7]....
        /*196c*/ 	.word	0x00000450


	//   ....[8]....
        /*1970*/ 	.word	0x00000490


	//   ....[9]....
        /*1974*/ 	.word	0x000004c0


	//   ....[10]....
        /*1978*/ 	.word	0x000004f0


	//   ....[11]....
        /*197c*/ 	.word	0x00000520


	//   ....[12]....
        /*1980*/ 	.word	0x00000550


	//   ....[13]....
        /*1984*/ 	.word	0x000005e0


	//   ....[14]....
        /*1988*/ 	.word	0x00000630


	//   ....[15]....
        /*198c*/ 	.word	0x00000650


	//   ....[16]....
        /*1990*/ 	.word	0x000006b0


	//   ....[17]....
        /*1994*/ 	.word	0x000032f0


	//   ....[18]....
        /*1998*/ 	.word	0x00003320


	//   ....[19]....
        /*199c*/ 	.word	0x00003350


	//   ....[20]....
        /*19a0*/ 	.word	0x00003370


	//   ....[21]....
        /*19a4*/ 	.word	0x00003560


	//   ....[22]....
        /*19a8*/ 	.word	0x00003580


	//   ....[23]....
        /*19ac*/ 	.word	0x00003660


	//   ....[24]....
        /*19b0*/ 	.word	0x000036b0


	//   ....[25]....
        /*19b4*/ 	.word	0x00003820


	//   ....[26]....
        /*19b8*/ 	.word	0x00003840


	//   ....[27]....
        /*19bc*/ 	.word	0x00003960


	//   ....[28]....
        /*19c0*/ 	.word	0x00003af0


	//   ....[29]....
        /*19c4*/ 	.word	0x00003d80


	//   ....[30]....
        /*19c8*/ 	.word	0x00003d90


	//   ....[31]....
        /*19cc*/ 	.word	0x00004260


	//   ....[32]....
        /*19d0*/ 	.word	0x00004270


	//   ....[33]....
        /*19d4*/ 	.word	0x00005490


	//   ....[34]....
        /*19d8*/ 	.word	0x000054b0


	//   ....[35]....
        /*19dc*/ 	.word	0x00005710


	//   ....[36]....
        /*19e0*/ 	.word	0x00005720


	//   ....[37]....
        /*19e4*/ 	.word	0x00005a40


	//   ....[38]....
        /*19e8*/ 	.word	0x00005c00


	//   ....[39]....
        /*19ec*/ 	.word	0x00005f00


	//   ....[40]....
        /*19f0*/ 	.word	0x00005f20


	//   ....[41]....
        /*19f4*/ 	.word	0x00005f50


	//   ....[42]....
        /*19f8*/ 	.word	0x00005f60


	//   ....[43]....
        /*19fc*/ 	.word	0x00007630


	//   ....[44]....
        /*1a00*/ 	.word	0x00007650


	//   ....[45]....
        /*1a04*/ 	.word	0x000078b0


	//   ....[46]....
        /*1a08*/ 	.word	0x000078c0


	//   ....[47]....
        /*1a0c*/ 	.word	0x00008990


	//   ....[48]....
        /*1a10*/ 	.word	0x000089b0


	//   ....[49]....
        /*1a14*/ 	.word	0x00008be0


	//   ....[50]....
        /*1a18*/ 	.word	0x00008bf0


	//   ....[51]....
        /*1a1c*/ 	.word	0x00008f10


	//   ....[52]....
        /*1a20*/ 	.word	0x00009100


	//   ....[53]....
        /*1a24*/ 	.word	0x00009360


	//   ....[54]....
        /*1a28*/ 	.word	0x00009380


	//   ....[55]....
        /*1a2c*/ 	.word	0x00009460


	//   ....[56]....
        /*1a30*/ 	.word	0x00009480


	//   ....[57]....
        /*1a34*/ 	.word	0x0000aff0


	//   ....[58]....
        /*1a38*/ 	.word	0x0000b0d0


	//   ....[59]....
        /*1a3c*/ 	.word	0x0000b250


	//   ....[60]....
        /*1a40*/ 	.word	0x0000b260


	//   ....[61]....
        /*1a44*/ 	.word	0x0000c310


	//   ....[62]....
        /*1a48*/ 	.word	0x0000c330


	//   ....[63]....
        /*1a4c*/ 	.word	0x0000c4e0


	//   ....[64]....
        /*1a50*/ 	.word	0x0000c4f0


	//   ....[65]....
        /*1a54*/ 	.word	0x0000c850


	//   ....[66]....
        /*1a58*/ 	.word	0x0000c880


	//   ....[67]....
        /*1a5c*/ 	.word	0x0000c8a0


	//   ....[68]....
        /*1a60*/ 	.word	0x0000c8c0


	//   ....[69]....
        /*1a64*/ 	.word	0x0000e1d0


	//   ....[70]....
        /*1a68*/ 	.word	0x0000e220


	//   ....[71]....
        /*1a6c*/ 	.word	0x0000e240


	//   ....[72]....
        /*1a70*/ 	.word	0x0000e250


	//   ....[73]....
        /*1a74*/ 	.word	0x0000fb00


	//   ....[74]....
        /*1a78*/ 	.word	0x0000fb20


	//   ....[75]....
        /*1a7c*/ 	.word	0x0000fb40


	//   ....[76]....
        /*1a80*/ 	.word	0x0000fb60


	//   ....[77]....
        /*1a84*/ 	.word	0x0000ff10


	//   ....[78]....
        /*1a88*/ 	.word	0x0000ff30


	//   ....[79]....
        /*1a8c*/ 	.word	0x00010170


	//   ....[80]....
        /*1a90*/ 	.word	0x00010180


	//   ....[81]....
        /*1a94*/ 	.word	0x00010370


	//   ....[82]....
        /*1a98*/ 	.word	0x00010390


	//   ....[83]....
        /*1a9c*/ 	.word	0x00010580


	//   ....[84]....
        /*1aa0*/ 	.word	0x00010590


	//   ....[85]....
        /*1aa4*/ 	.word	0x00010970


	//   ....[86]....
        /*1aa8*/ 	.word	0x00010990


	//   ....[87]....
        /*1aac*/ 	.word	0x000115e0


	//   ....[88]....
        /*1ab0*/ 	.word	0x000115f0


	//   ....[89]....
        /*1ab4*/ 	.word	0x00012aa0


	//   ....[90]....
        /*1ab8*/ 	.word	0x00012ac0


	//   ....[91]....
        /*1abc*/ 	.word	0x00012d10


	//   ....[92]....
        /*1ac0*/ 	.word	0x00012d20


	//   ....[93]....
        /*1ac4*/ 	.word	0x00012f10


	//   ....[94]....
        /*1ac8*/ 	.word	0x00012f30


	//   ....[95]....
        /*1acc*/ 	.word	0x00013120


	//   ....[96]....
        /*1ad0*/ 	.word	0x00013130


	//   ....[97]....
        /*1ad4*/ 	.word	0x000133e0


	//   ....[98]....
        /*1ad8*/ 	.word	0x00013400


	//   ....[99]....
        /*1adc*/ 	.word	0x00013530


	//   ....[100]....
        /*1ae0*/ 	.word	0x00013570


	//   ....[101]....
        /*1ae4*/ 	.word	0x000135a0


	//   ....[102]....
        /*1ae8*/ 	.word	0x000135d0


	//   ....[103]....
        /*1aec*/ 	.word	0x00013600


	//   ....[104]....
        /*1af0*/ 	.word	0x00013630


	//   ....[105]....
        /*1af4*/ 	.word	0x00013790


	//   ....[106]....
        /*1af8*/ 	.word	0x000137d0


	//   ....[107]....
        /*1afc*/ 	.word	0x00013800


	//   ....[108]....
        /*1b00*/ 	.word	0x00013830


	//   ....[109]....
        /*1b04*/ 	.word	0x00013860


	//   ....[110]....
        /*1b08*/ 	.word	0x00013890


	//   ....[111]....
        /*1b0c*/ 	.word	0x00013920


	//   ....[112]....
        /*1b10*/ 	.word	0x00013980


	//   ....[113]....
        /*1b14*/ 	.word	0x00013990


	//   ....[114]....
        /*1b18*/ 	.word	0x000139f0


	//   ....[115]....
        /*1b1c*/ 	.word	0x00014460


	//   ....[116]....
        /*1b20*/ 	.word	0x000144c0


	//   ....[117]....
        /*1b24*/ 	.word	0x00014510


	//   ....[118]....
        /*1b28*/ 	.word	0x00014560


	//   ....[119]....
        /*1b2c*/ 	.word	0x000145b0


	//   ....[120]....
        /*1b30*/ 	.word	0x00014620


	//   ....[121]....
        /*1b34*/ 	.word	0x00014660


	//   ....[122]....
        /*1b38*/ 	.word	0x000146d0


	//   ....[123]....
        /*1b3c*/ 	.word	0x00014740


	//   ....[124]....
        /*1b40*/ 	.word	0x000147a0


	//   ....[125]....
        /*1b44*/ 	.word	0x00014810


	//   ....[126]....
        /*1b48*/ 	.word	0x00014870


	//   ....[127]....
        /*1b4c*/ 	.word	0x000148d0


	//   ....[128]....
        /*1b50*/ 	.word	0x00014940


	//   ....[129]....
        /*1b54*/ 	.word	0x000149a0


	//   ....[130]....
        /*1b58*/ 	.word	0x00014a00


	//   ....[131]....
        /*1b5c*/ 	.word	0x00014a60


	//   ....[132]....
        /*1b60*/ 	.word	0x00014ac0


	//   ....[133]....
        /*1b64*/ 	.word	0x00014e00


	//   ....[134]....
        /*1b68*/ 	.word	0x00014e50


	//   ....[135]....
        /*1b6c*/ 	.word	0x00014ea0


	//   ....[136]....
        /*1b70*/ 	.word	0x00014ee0


	//   ....[137]....
        /*1b74*/ 	.word	0x00014f50


	//   ....[138]....
        /*1b78*/ 	.word	0x00014fc0


	//   ....[139]....
        /*1b7c*/ 	.word	0x00015020


	//   ....[140]....
        /*1b80*/ 	.word	0x00015080


	//   ....[141]....
        /*1b84*/ 	.word	0x000150e0


	//   ....[142]....
        /*1b88*/ 	.word	0x00015150


	//   ....[143]....
        /*1b8c*/ 	.word	0x000151b0


	//   ....[144]....
        /*1b90*/ 	.word	0x00015210


	//   ....[145]....
        /*1b94*/ 	.word	0x00015270


	//   ....[146]....
        /*1b98*/ 	.word	0x000152d0


	//   ....[147]....
        /*1b9c*/ 	.word	0x00015650


	//   ....[148]....
        /*1ba0*/ 	.word	0x00015690


	//   ....[149]....
        /*1ba4*/ 	.word	0x000156e0


	//   ....[150]....
        /*1ba8*/ 	.word	0x00015720


	//   ....[151]....
        /*1bac*/ 	.word	0x00015780


	//   ....[152]....
        /*1bb0*/ 	.word	0x000157e0


	//   ....[153]....
        /*1bb4*/ 	.word	0x00015840


	//   ....[154]....
        /*1bb8*/ 	.word	0x000158a0


	//   ....[155]....
        /*1bbc*/ 	.word	0x00015910


	//   ....[156]....
        /*1bc0*/ 	.word	0x00015970


	//   ....[157]....
        /*1bc4*/ 	.word	0x000159d0


	//   ....[158]....
        /*1bc8*/ 	.word	0x00015a10


	//   ....[159]....
        /*1bcc*/ 	.word	0x00015a50


	//   ....[160]....
        /*1bd0*/ 	.word	0x00015aa0


	//   ....[161]....
        /*1bd4*/ 	.word	0x00015ae0


	//   ....[162]....
        /*1bd8*/ 	.word	0x00015b30


	//   ....[163]....
        /*1bdc*/ 	.word	0x00015b80


	//   ....[164]....
        /*1be0*/ 	.word	0x00015bd0


	//   ....[165]....
        /*1be4*/ 	.word	0x00015c20


	//   ....[166]....
        /*1be8*/ 	.word	0x00015c90


	//   ....[167]....
        /*1bec*/ 	.word	0x00015d00


	//   ....[168]....
        /*1bf0*/ 	.word	0x00015d60


	//   ....[169]....
        /*1bf4*/ 	.word	0x00015dc0


	//   ....[170]....
        /*1bf8*/ 	.word	0x00015e20


	//   ....[171]....
        /*1bfc*/ 	.word	0x00015e90


	//   ....[172]....
        /*1c00*/ 	.word	0x00015ef0


	//   ....[173]....
        /*1c04*/ 	.word	0x00015f50


	//   ....[174]....
        /*1c08*/ 	.word	0x00015fb0


	//   ....[175]....
        /*1c0c*/ 	.word	0x00016020


	//   ....[176]....
        /*1c10*/ 	.word	0x00016080


	//   ....[177]....
        /*1c14*/ 	.word	0x000160e0


	//   ....[178]....
        /*1c18*/ 	.word	0x00016140


	//   ....[179]....
        /*1c1c*/ 	.word	0x000161b0


	//   ....[180]....
        /*1c20*/ 	.word	0x00016210


	//   ....[181]....
        /*1c24*/ 	.word	0x00016270


	//   ....[182]....
        /*1c28*/ 	.word	0x000162d0


	//   ....[183]....
        /*1c2c*/ 	.word	0x00016340


	//   ....[184]....
        /*1c30*/ 	.word	0x000163a0


	//   ....[185]....
        /*1c34*/ 	.word	0x00016400


	//   ....[186]....
        /*1c38*/ 	.word	0x00016460


	//   ....[187]....
        /*1c3c*/ 	.word	0x000164d0


	//   ....[188]....
        /*1c40*/ 	.word	0x00016520


	//   ....[189]....
        /*1c44*/ 	.word	0x00016560


	//   ....[190]....
        /*1c48*/ 	.word	0x000165b0


	//   ....[191]....
        /*1c4c*/ 	.word	0x00016600


	//   ....[192]....
        /*1c50*/ 	.word	0x00016650


	//   ....[193]....
        /*1c54*/ 	.word	0x000166c0


	//   ....[194]....
        /*1c58*/ 	.word	0x00016700


	//   ....[195]....
        /*1c5c*/ 	.word	0x00016750


	//   ....[196]....
        /*1c60*/ 	.word	0x000167a0


	//   ....[197]....
        /*1c64*/ 	.word	0x000167f0


	//   ....[198]....
        /*1c68*/ 	.word	0x00016840


	//   ....[199]....
        /*1c6c*/ 	.word	0x000168b0


	//   ....[200]....
        /*1c70*/ 	.word	0x000168f0


	//   ....[201]....
        /*1c74*/ 	.word	0x00016960


	//   ....[202]....
        /*1c78*/ 	.word	0x000169c0


	//   ....[203]....
        /*1c7c*/ 	.word	0x00016a30


	//----- nvinfo : EIATTR_EXIT_INSTR_OFFSETS
	.align		4
.L_376:
        /*1c80*/ 	.byte	0x04, 0x1c
        /*1c82*/ 	.short	(.L_378 - .L_377)


	//   ....[0]....
.L_377:
        /*1c84*/ 	.word	0x000010d0


	//   ....[1]....
        /*1c88*/ 	.word	0x00014420


	//----- nvinfo : EIATTR_MAX_THREADS
	.align		4
.L_378:
        /*1c8c*/ 	.byte	0x04, 0x05
        /*1c8e*/ 	.short	(.L_380 - .L_379)
.L_379:
        /*1c90*/ 	.word	0x00000100
        /*1c94*/ 	.word	0x00000001
        /*1c98*/ 	.word	0x00000001


	//----- nvinfo : EIATTR_CRS_STACK_SIZE
	.align		4
.L_380:
        /*1c9c*/ 	.byte	0x04, 0x1e
        /*1c9e*/ 	.short	(.L_382 - .L_381)
.L_381:
        /*1ca0*/ 	.word	0x00000000
.L_382:


//--------------------- .nv.info._ZN7cutlass13device_kernelIN5flash19enable_sm80_to_sm89INS1_16FlashAttnFwdSm80INS1_25CollectiveMainloopFwdSm80ILi8ELi1ELb0EN4cute5tupleIJNS5_1CILi128EEENS7_ILi32EEENS7_ILi256EEEEEELi256ENS_6half_tEfNS_4arch4Sm80ELb1ELb0ELb1ELb1ELb1ELb1ELb1ELb1EEENS1_21CollectiveEpilogueFwdINS6_IJS8_SA_S9_EEENS6_IJNS7_ILi1EEESI_SI_EEESC_SE_Li256ELb1ELb1ELb1ELb0EEENS1_36VarlenDynamicPersistentTileSchedulerILi128ELi32ELi256ELi256ELb1ELb1ELb0ELb1ELb1ELb1EEEEEEEEEvNT_6ParamsE --------------------------
	.section	.nv.info._ZN7cutlass13device_kernelIN5flash19enable_sm80_to_sm89INS1_16FlashAttnFwdSm80INS1_25CollectiveMainloopFwdSm80ILi8ELi1ELb0EN4cute5tupleIJNS5_1CILi128EEENS7_ILi32EEENS7_ILi256EEEEEELi256ENS_6half_tEfNS_4arch4Sm80ELb1ELb0ELb1ELb1ELb1ELb1ELb1ELb1EEENS1_21CollectiveEpilogueFwdINS6_IJS8_SA_S9_EEENS6_IJNS7_ILi1EEESI_SI_EEESC_SE_Li256ELb1ELb1ELb1ELb0EEENS1_36VarlenDynamicPersistentTileSchedulerILi128ELi32ELi256ELi256ELb1ELb1ELb0ELb1ELb1ELb1EEEEEEEEEvNT_6ParamsE,"",@"SHT_CUDA_INFO"
	.sectionflags	@""
	.align	4


	//----- nvinfo : EIATTR_CUDA_API_VERSION
	.align		4
        /*0000*/ 	.byte	0x04, 0x37
        /*0002*/ 	.short	(.L_384 - .L_383)
.L_383:
        /*0004*/ 	.word	0x00000082


	//----- nvinfo : EIATTR_SW2861232_WAR
	.align		4
.L_384:
        /*0008*/ 	.byte	0x01, 0x35
	.zero		2


	//----- nvinfo : EIATTR_PARAM_CBANK
	.align		4
        /*000c*/ 	.byte	0x04, 0x0a
        /*000e*/ 	.short	(.L_386 - .L_385)
	.align		4
.L_385:
        /*0010*/ 	.word	index@(.nv.constant0._ZN7cutlass13device_kernelIN5flash19enable_sm80_to_sm89INS1_16FlashAttnFwdSm80INS1_25CollectiveMainloopFwdSm80ILi8ELi1ELb0EN4cute5tupleIJNS5_1CILi128EEENS7_ILi32EEENS7_ILi256EEEEEELi256ENS_6half_tEfNS_4arch4Sm80ELb1ELb0ELb1ELb1ELb1ELb1ELb1ELb1EEENS1_21CollectiveEpilogueFwdINS6_IJS8_SA_S9_EEENS6_IJNS7_ILi1EEESI_SI_EEESC_SE_Li256ELb1ELb1ELb1ELb0EEENS1_36VarlenDynamicPersistentTileSchedulerILi128ELi32ELi256ELi256ELb1ELb1ELb0ELb1ELb1ELb1EEEEEEEEEvNT_6ParamsE)
        /*0014*/ 	.short	0x0160
        /*0016*/ 	.short	0x0438


	//----- nvinfo : EIATTR_CBANK_PARAM_SIZE
	.align		4
.L_386:
        /*0018*/ 	.byte	0x03, 0x19
        /*001a*/ 	.short	0x0438


	//----- nvinfo : EIATTR_KPARAM_INFO
	.align		4
        /*001c*/ 	.byte	0x04, 0x17
        /*001e*/ 	.short	(.L_388 - .L_387)
.L_387:
        /*0020*/ 	.word	0x00000000
        /*0024*/ 	.short	0x0000
        /*0026*/ 	.short	0x0000
        /*0028*/ 	.byte	0x00, 0xf0, 0xe1, 0x10


	//----- nvinfo : EIATTR_MAXREG_COUNT
	.align		4
.L_388:
        /*002c*/ 	.byte	0x03, 0x1b
        /*002e*/ 	.short	0x00ff


	//----- nvinfo : EIATTR_NUM_BARRIERS
	.align		4
        /*0030*/ 	.byte	0x02, 0x4c
        /*0032*/ 	.byte	0x06
	.zero		1


	//----- nvinfo : EIATTR_ANNOTATIONS
	.align		4
        /*0034*/ 	.byte	0x04, 0x55
        /*0036*/ 	.short	(.L_390 - .L_389)


	//   ....[0]....
.L_389:
        /* <DEDUP_REMOVED lines=21> */


	//----- nvinfo : EIATTR_MERCURY_ISA_VERSION
	.align		4
.L_390:
        /*0170*/ 	.byte	0x03, 0x5f
        /*0172*/ 	.short	0x0000


	//----- nvinfo : EIATTR_INT_WARP_WIDE_INSTR_OFFSETS
	.align		4
        /*0174*/ 	.byte	0x04, 0x31
        /*0176*/ 	.short	(.L_392 - .L_391)


	//   ....[0]....
.L_391:
        /*0178*/ 	.word	0x00017920


	//   ....[1]....
        /*017c*/ 	.word	0x00017990


	//----- nvinfo : EIATTR_COOP_GROUP_MASK_REGIDS
	.align		4
.L_392:
        /*0180*/ 	.byte	0x04, 0x29
        /*0182*/ 	.short	(.L_394 - .L_393)


	//   ....[0]....
.L_393:
        /*0184*/ 	.word	0xffffffff


	//   ....[1]....
        /*0188*/ 	.word	0xffffffff


	//   ....[2]....
        /*018c*/ 	.word	0xffffffff


	//   ....[3]....
        /*0190*/ 	.word	0xffffffff


	//   ....[4]....
        /*0194*/ 	.word	0xffffffff


	//   ....[5]....
        /*0198*/ 	.word	0xffffffff


	//   ....[6]....
        /*019c*/ 	.word	0xffffffff


	//   ....[7]....
        /*01a0*/ 	.word	0xffffffff


	//   ....[8]....
        /*01a4*/ 	.word	0xffffffff


	//   ....[9]....
        /*01a8*/ 	.word	0xffffffff


	//   ....[10]....
        /*01ac*/ 	.word	0xffffffff


	//   ....[11]....
        /*01b0*/ 	.word	0xffffffff


	//   ....[12]....
        /*01b4*/ 	.word	0xffffffff


	//   ....[13]....
        /*01b8*/ 	.word	0xffffffff


	//   ....[14]....
        /*01bc*/ 	.word	0xffffffff


	//   ....[15]....
        /*01c0*/ 	.word	0xffffffff


	//   ....[16]....
        /*01c4*/ 	.word	0xffffffff


	//   ....[17]....
        /*01c8*/ 	.word	0xffffffff


	//   ....[18]....
        /*01cc*/ 	.word	0xffffffff


	//   ....[19]....
        /*01d0*/ 	.word	0xffffffff


	//   ....[20]....
        /*01d4*/ 	.word	0xffffffff


	//   ....[21]....
        /*01d8*/ 	.word	0xffffffff


	//   ....[22]....
        /*01dc*/ 	.word	0xffffffff


	//   ....[23]....
        /*01e0*/ 	.word	0xffffffff


	//   ....[24]....
        /*01e4*/ 	.word	0xffffffff


	//   ....[25]....
        /*01e8*/ 	.word	0xffffffff


	//   ....[26]....
        /*01ec*/ 	.word	0xffffffff


	//   ....[27]....
        /*01f0*/ 	.word	0xffffffff


	//   ....[28]....
        /*01f4*/ 	.word	0xffffffff


	//   ....[29]....
        /*01f8*/ 	.word	0xffffffff


	//   ....[30]....
        /*01fc*/ 	.word	0xffffffff


	//   ....[31]....
        /*0200*/ 	.word	0xffffffff


	//   ....[32]....
        /*0204*/ 	.word	0xffffffff


	//   ....[33]....
        /*0208*/ 	.word	0xffffffff


	//   ....[34]....
        /*020c*/ 	.word	0xffffffff


	//   ....[35]....
        /*0210*/ 	.word	0xffffffff


	//   ....[36]....
        /*0214*/ 	.word	0xffffffff


	//   ....[37]....
        /*0218*/ 	.word	0xffffffff


	//   ....[38]....
        /*021c*/ 	.word	0xffffffff


	//   ....[39]....
        /*0220*/ 	.word	0xffffffff


	//   ....[40]....
        /*0224*/ 	.word	0xffffffff


	//   ....[41]....
        /*0228*/ 	.word	0xffffffff


	//   ....[42]....
        /*022c*/ 	.word	0xffffffff


	//   ....[43]....
        /*0230*/ 	.word	0xffffffff


	//   ....[44]....
        /*0234*/ 	.word	0xffffffff


	//   ....[45]....
        /*0238*/ 	.word	0xffffffff


	//   ....[46]....
        /*023c*/ 	.word	0xffffffff


	//   ....[47]....
        /*0240*/ 	.word	0xffffffff


	//   ....[48]....
        /*0244*/ 	.word	0xffffffff


	//   ....[49]....
        /*0248*/ 	.word	0xffffffff


	//   ....[50]....
        /*024c*/ 	.word	0xffffffff


	//   ....[51]....
        /*0250*/ 	.word	0xffffffff


	//   ....[52]....
        /*0254*/ 	.word	0xffffffff


	//   ....[53]....
        /*0258*/ 	.word	0xffffffff


	//   ....[54]....
        /*025c*/ 	.word	0xffffffff


	//   ....[55]....
        /*0260*/ 	.word	0xffffffff


	//   ....[56]....
        /*0264*/ 	.word	0xffffffff


	//   ....[57]....
        /*0268*/ 	.word	0xffffffff


	//   ....[58]....
        /*026c*/ 	.word	0xffffffff


	//   ....[59]....
        /*0270*/ 	.word	0xffffffff


	//   ....[60]....
        /*0274*/ 	.word	0xffffffff


	//   ....[61]....
        /*0278*/ 	.word	0xffffffff


	//   ....[62]....
        /*027c*/ 	.word	0xffffffff


	//   ....[63]....
        /*0280*/ 	.word	0xffffffff


	//   ....[64]....
        /*0284*/ 	.word	0xffffffff


	//   ....[65]....
        /*0288*/ 	.word	0xffffffff


	//   ....[66]....
        /*028c*/ 	.word	0xffffffff


	//   ....[67]....
        /*0290*/ 	.word	0xffffffff


	//   ....[68]....
        /*0294*/ 	.word	0xffffffff


	//   ....[69]....
        /*0298*/ 	.word	0xffffffff


	//   ....[70]....
        /*029c*/ 	.word	0xffffffff


	//   ....[71]....
        /*02a0*/ 	.word	0xffffffff


	//   ....[72]....
        /*02a4*/ 	.word	0xffffffff


	//   ....[73]....
        /*02a8*/ 	.word	0xffffffff


	//   ....[74]....
        /*02ac*/ 	.word	0xffffffff


	//   ....[75]....
        /*02b0*/ 	.word	0xffffffff


	//   ....[76]....
        /*02b4*/ 	.word	0xffffffff


	//   ....[77]....
        /*02b8*/ 	.word	0xffffffff


	//   ....[78]....
        /*02bc*/ 	.word	0xffffffff


	//   ....[79]....
        /*02c0*/ 	.word	0xffffffff


	//   ....[80]....
        /*02c4*/ 	.word	0xffffffff


	//   ....[81]....
        /*02c8*/ 	.word	0xffffffff


	//   ....[82]....
        /*02cc*/ 	.word	0xffffffff


	//   ....[83]....
        /*02d0*/ 	.word	0xffffffff


	//   ....[84]....
        /*02d4*/ 	.word	0xffffffff


	//   ....[85]....
        /*02d8*/ 	.word	0xffffffff


	//   ....[86]....
        /*02dc*/ 	.word	0xffffffff


	//   ....[87]....
        /*02e0*/ 	.word	0xffffffff


	//   ....[88]....
        /*02e4*/ 	.word	0xffffffff


	//   ....[89]....
        /*02e8*/ 	.word	0xffffffff


	//   ....[90]....
        /*02ec*/ 	.word	0xffffffff


	//   ....[91]....
        /*02f0*/ 	.word	0xffffffff


	//   ....[92]....
        /*02f4*/ 	.word	0xffffffff


	//   ....[93]....
        /*02f8*/ 	.word	0xffffffff


	//   ....[94]....
        /*02fc*/ 	.word	0xffffffff


	//   ....[95]....
        /*0300*/ 	.word	0xffffffff


	//   ....[96]....
        /*0304*/ 	.word	0xffffffff


	//   ....[97]....
        /*0308*/ 	.word	0xffffffff


	//   ....[98]....
        /*030c*/ 	.word	0xffffffff


	//   ....[99]....
        /*0310*/ 	.word	0xffffffff


	//   ....[100]....
        /*0314*/ 	.word	0xffffffff


	//   ....[101]....
        /*0318*/ 	.word	0xffffffff


	//   ....[102]....
        /*031c*/ 	.word	0xffffffff


	//   ....[103]....
        /*0320*/ 	.word	0xffffffff


	//   ....[104]....
        /*0324*/ 	.word	0xffffffff


	//   ....[105]....
        /*0328*/ 	.word	0xffffffff


	//   ....[106]....
        /*032c*/ 	.word	0xffffffff


	//   ....[107]....
        /*0330*/ 	.word	0xffffffff


	//   ....[108]....
        /*0334*/ 	.word	0xffffffff


	//   ....[109]....
        /*0338*/ 	.word	0xffffffff


	//   ....[110]....
        /*033c*/ 	.word	0xffffffff


	//   ....[111]....
        /*0340*/ 	.word	0xffffffff


	//   ....[112]....
        /*0344*/ 	.word	0xffffffff


	//   ....[113]....
        /*0348*/ 	.word	0xffffffff


	//   ....[114]....
        /*034c*/ 	.word	0xffffffff


	//   ....[115]....
        /*0350*/ 	.word	0xffffffff


	//   ....[116]....
        /*0354*/ 	.word	0xffffffff


	//   ....[117]....
        /*0358*/ 	.word	0xffffffff


	//   ....[118]....
        /*035c*/ 	.word	0xffffffff


	//   ....[119]....
        /*0360*/ 	.word	0xffffffff


	//   ....[120]....
        /*0364*/ 	.word	0xffffffff


	//   ....[121]....
        /*0368*/ 	.word	0xffffffff


	//   ....[122]....
        /*036c*/ 	.word	0xffffffff


	//   ....[123]....
        /*0370*/ 	.word	0xffffffff


	//   ....[124]....
        /*0374*/ 	.word	0xffffffff


	//   ....[125]....
        /*0378*/ 	.word	0xffffffff


	//   ....[126]....
        /*037c*/ 	.word	0xffffffff


	//   ....[127]....
        /*0380*/ 	.word	0xffffffff


	//   ....[128]....
        /*0384*/ 	.word	0xffffffff


	//   ....[129]....
        /*0388*/ 	.word	0xffffffff


	//   ....[130]....
        /*038c*/ 	.word	0xffffffff


	//   ....[131]....
        /*0390*/ 	.word	0xffffffff


	//   ....[132]....
        /*0394*/ 	.word	0xffffffff


	//   ....[133]....
        /*0398*/ 	.word	0xffffffff


	//   ....[134]....
        /*039c*/ 	.word	0xffffffff


	//   ....[135]....
        /*03a0*/ 	.word	0xffffffff


	//   ....[136]....
        /*03a4*/ 	.word	0xffffffff


	//   ....[137]....
        /*03a8*/ 	.word	0xffffffff


	//   ....[138]....
        /*03ac*/ 	.word	0xffffffff


	//   ....[139]....
        /*03b0*/ 	.word	0xffffffff


	//   ....[140]....
        /*03b4*/ 	.word	0xffffffff


	//   ....[141]....
        /*03b8*/ 	.word	0xffffffff


	//   ....[142]....
        /*03bc*/ 	.word	0xffffffff


	//   ....[143]....
        /*03c0*/ 	.word	0xffffffff


	//   ....[144]....
        /*03c4*/ 	.word	0xffffffff


	//   ....[145]....
        /*03c8*/ 	.word	0xffffffff


	//   ....[146]....
        /*03cc*/ 	.word	0xffffffff


	//   ....[147]....
        /*03d0*/ 	.word	0xffffffff


	//   ....[148]....
        /*03d4*/ 	.word	0xffffffff


	//   ....[149]....
        /*03d8*/ 	.word	0xffffffff


	//   ....[150]....
        /*03dc*/ 	.word	0xffffffff


	//   ....[151]....
        /*03e0*/ 	.word	0xffffffff


	//   ....[152]....
        /*03e4*/ 	.word	0xffffffff


	//   ....[153]....
        /*03e8*/ 	.word	0xffffffff


	//   ....[154]....
        /*03ec*/ 	.word	0xffffffff


	//   ....[155]....
        /*03f0*/ 	.word	0xffffffff


	//   ....[156]....
        /*03f4*/ 	.word	0xffffffff


	//   ....[157]....
        /*03f8*/ 	.word	0xffffffff


	//   ....[158]....
        /*03fc*/ 	.word	0xffffffff


	//   ....[159]....
        /*0400*/ 	.word	0xffffffff


	//   ....[160]....
        /*0404*/ 	.word	0xffffffff


	//   ....[161]....
        /*0408*/ 	.word	0xffffffff


	//   ....[162]....
        /*040c*/ 	.word	0xffffffff


	//   ....[163]....
        /*0410*/ 	.word	0xffffffff


	//   ....[164]....
        /*0414*/ 	.word	0xffffffff


	//   ....[165]....
        /*0418*/ 	.word	0xffffffff


	//   ....[166]....
        /*041c*/ 	.word	0xffffffff


	//   ....[167]....
        /*0420*/ 	.word	0xffffffff


	//   ....[168]....
        /*0424*/ 	.word	0xffffffff


	//   ....[169]....
        /*0428*/ 	.word	0xffffffff


	//   ....[170]....
        /*042c*/ 	.word	0xffffffff


	//   ....[171]....
        /*0430*/ 	.word	0xffffffff


	//   ....[172]....
        /*0434*/ 	.word	0xffffffff


	//   ....[173]....
        /*0438*/ 	.word	0xffffffff


	//   ....[174]....
        /*043c*/ 	.word	0xffffffff


	//   ....[175]....
        /*0440*/ 	.word	0xffffffff


	//   ....[176]....
        /*0444*/ 	.word	0xffffffff


	//   ....[177]....
        /*0448*/ 	.word	0xffffffff


	//   ....[178]....
        /*044c*/ 	.word	0xffffffff


	//   ....[179]....
        /*0450*/ 	.word	0xffffffff


	//   ....[180]....
        /*0454*/ 	.word	0xffffffff


	//   ....[181]....
        /*0458*/ 	.word	0xffffffff


	//   ....[182]....
        /*045c*/ 	.word	0xffffffff


	//   ....[183]....
        /*0460*/ 	.word	0xffffffff


	//   ....[184]....
        /*0464*/ 	.word	0xffffffff


	//   ....[185]....
        /*0468*/ 	.word	0xffffffff


	//   ....[186]....
        /*046c*/ 	.word	0xffffffff


	//   ....[187]....
        /*0470*/ 	.word	0xffffffff


	//   ....[188]....
        /*0474*/ 	.word	0xffffffff


	//   ....[189]....
        /*0478*/ 	.word	0xffffffff


	//   ....[190]....
        /*047c*/ 	.word	0xffffffff


	//   ....[191]....
        /*0480*/ 	.word	0xffffffff


	//   ....[192]....
        /*0484*/ 	.word	0xffffffff


	//   ....[193]....
        /*0488*/ 	.word	0xffffffff


	//   ....[194]....
        /*048c*/ 	.word	0xffffffff


	//   ....[195]....
        /*0490*/ 	.word	0xffffffff


	//   ....[196]....
        /*0494*/ 	.word	0xffffffff


	//   ....[197]....
        /*0498*/ 	.word	0xffffffff


	//   ....[198]....
        /*049c*/ 	.word	0xffffffff


	//   ....[199]....
        /*04a0*/ 	.word	0xffffffff


	//   ....[200]....
        /*04a4*/ 	.word	0xffffffff


	//   ....[201]....
        /*04a8*/ 	.word	0xffffffff


	//   ....[202]....
        /*04ac*/ 	.word	0xffffffff


	//   ....[203]....
        /*04b0*/ 	.word	0xffffffff


	//   ....[204]....
        /*04b4*/ 	.word	0xffffffff


	//   ....[205]....
        /*04b8*/ 	.word	0xffffffff


	//   ....[206]....
        /*04bc*/ 	.word	0xffffffff


	//   ....[207]....
        /*04c0*/ 	.word	0xffffffff


	//   ....[208]....
        /*04c4*/ 	.word	0xffffffff


	//   ....[209]....
        /*04c8*/ 	.word	0xffffffff


	//   ....[210]....
        /*04cc*/ 	.word	0xffffffff


	//   ....[211]....
        /*04d0*/ 	.word	0xffffffff


	//   ....[212]....
        /*04d4*/ 	.word	0xffffffff


	//   ....[213]....
        /*04d8*/ 	.word	0xffffffff


	//   ....[214]....
        /*04dc*/ 	.word	0xffffffff


	//   ....[215]....
        /*04e0*/ 	.word	0xffffffff


	//   ....[216]....
        /*04e4*/ 	.word	0xffffffff


	//   ....[217]....
        /*04e8*/ 	.word	0xffffffff


	//   ....[218]....
        /*04ec*/ 	.word	0xffffffff


	//   ....[219]....
        /*04f0*/ 	.word	0xffffffff


	//   ....[220]....
        /*04f4*/ 	.word	0xffffffff


	//   ....[221]....
        /*04f8*/ 	.word	0xffffffff


	//   ....[222]....
        /*04fc*/ 	.word	0xffffffff


	//   ....[223]....
        /*0500*/ 	.word	0xffffffff


	//   ....[224]....
        /*0504*/ 	.word	0xffffffff


	//   ....[225]....
        /*0508*/ 	.word	0xffffffff


	//----- nvinfo : EIATTR_COOP_GROUP_INSTR_OFFSETS
	.align		4
.L_394:
        /*050c*/ 	.byte	0x04, 0x28
        /*050e*/ 	.short	(.L_396 - .L_395)


	//   ....[0]....
.L_395:
        /*0510*/ 	.word	0x00000050


	//   ....[1]....
        /*0514*/ 	.word	0x000001e0


	//   ....[2]....
        /*0518*/ 	.word	0x00000210


	//   ....[3]....
        /*051c*/ 	.word	0x00000240


	//   ....[4]....
        /*0520*/ 	.word	0x00000270


	//   ....[5]....
        /*0524*/ 	.word	0x000002a0


	//   ....[6]....
        /*0528*/ 	.word	0x000002d0


	//   ....[7]....
        /*052c*/ 	.word	0x00000430


	//   ....[8]....
        /*0530*/ 	.word	0x00000470


	//   ....[9]....
        /*0534*/ 	.word	0x000004a0


	//   ....[10]....
        /*0538*/ 	.word	0x000004d0


	//   ....[11]....
        /*053c*/ 	.word	0x00000500


	//   ....[12]....
        /*0540*/ 	.word	0x00000530


	//   ....[13]....
        /*0544*/ 	.word	0x000005c0


	//   ....[14]....
        /*0548*/ 	.word	0x00000600


	//   ....[15]....
        /*054c*/ 	.word	0x00000620


	//   ....[16]....
        /*0550*/ 	.word	0x00000680


	//   ....[17]....
        /*0554*/ 	.word	0x00003890


	//   ....[18]....
        /*0558*/ 	.word	0x000038a0


	//   ....[19]....
        /*055c*/ 	.word	0x00004ab0


	//   ....[20]....
        /*0560*/ 	.word	0x00004ac0


	//   ....[21]....
        /*0564*/ 	.word	0x00005bd0


	//   ....[22]....
        /*0568*/ 	.word	0x00005bf0


	//   ....[23]....
        /*056c*/ 	.word	0x00005fb0


	//   ....[24]....
        /*0570*/ 	.word	0x00005fc0


	//   ....[25]....
        /*0574*/ 	.word	0x00006cf0


	//   ....[26]....
        /*0578*/ 	.word	0x00006d10


	//   ....[27]....
        /*057c*/ 	.word	0x00006e90


	//   ....[28]....
        /*0580*/ 	.word	0x00006ea0


	//   ....[29]....
        /*0584*/ 	.word	0x00007020


	//   ....[30]....
        /*0588*/ 	.word	0x00007040


	//   ....[31]....
        /*058c*/ 	.word	0x000071c0


	//   ....[32]....
        /*0590*/ 	.word	0x000071d0


	//   ....[33]....
        /*0594*/ 	.word	0x000075d0


	//   ....[34]....
        /*0598*/ 	.word	0x000075e0


	//   ....[35]....
        /*059c*/ 	.word	0x000079c0


	//   ....[36]....
        /*05a0*/ 	.word	0x000079e0


	//   ....[37]....
        /*05a4*/ 	.word	0x00007a00


	//   ....[38]....
        /*05a8*/ 	.word	0x00007a20


	//   ....[39]....
        /*05ac*/ 	.word	0x00007db0


	//   ....[40]....
        /*05b0*/ 	.word	0x00007ee0


	//   ....[41]....
        /*05b4*/ 	.word	0x00007f40


	//   ....[42]....
        /*05b8*/ 	.word	0x00007f80


	//   ....[43]....
        /*05bc*/ 	.word	0x00008460


	//   ....[44]....
        /*05c0*/ 	.word	0x000084a0


	//   ....[45]....
        /*05c4*/ 	.word	0x000084e0


	//   ....[46]....
        /*05c8*/ 	.word	0x00008520


	//   ....[47]....
        /*05cc*/ 	.word	0x00008870


	//   ....[48]....
        /*05d0*/ 	.word	0x000088d0


	//   ....[49]....
        /*05d4*/ 	.word	0x00008910


	//   ....[50]....
        /*05d8*/ 	.word	0x00008a50


	//   ....[51]....
        /*05dc*/ 	.word	0x0000bfc0


	//   ....[52]....
        /*05e0*/ 	.word	0x0000c010


	//   ....[53]....
        /*05e4*/ 	.word	0x0000c030


	//   ....[54]....
        /*05e8*/ 	.word	0x0000c040


	//   ....[55]....
        /*05ec*/ 	.word	0x0000c240


	//   ....[56]....
        /*05f0*/ 	.word	0x0000c2e0


	//   ....[57]....
        /*05f4*/ 	.word	0x0000c330


	//   ....[58]....
        /*05f8*/ 	.word	0x0000c3b0


	//   ....[59]....
        /*05fc*/ 	.word	0x0000c6a0


	//   ....[60]....
        /*0600*/ 	.word	0x0000c750


	//   ....[61]....
        /*0604*/ 	.word	0x0000c7d0


	//   ....[62]....
        /*0608*/ 	.word	0x0000c850


	//   ....[63]....
        /*060c*/ 	.word	0x0000cb10


	//   ....[64]....
        /*0610*/ 	.word	0x0000cb70


	//   ....[65]....
        /*0614*/ 	.word	0x0000cbe0


	//   ....[66]....
        /*0618*/ 	.word	0x0000cc20


	//   ....[67]....
        /*061c*/ 	.word	0x000106f0


	//   ....[68]....
        /*0620*/ 	.word	0x00010710


	//   ....[69]....
        /*0624*/ 	.word	0x00011400


	//   ....[70]....
        /*0628*/ 	.word	0x00011420


	//   ....[71]....
        /*062c*/ 	.word	0x00011640


	//   ....[72]....
        /*0630*/ 	.word	0x00011780


	//   ....[73]....
        /*0634*/ 	.word	0x00011980


	//   ....[74]....
        /*0638*/ 	.word	0x000119a0


	//   ....[75]....
        /*063c*/ 	.word	0x000119c0


	//   ....[76]....
        /*0640*/ 	.word	0x000119e0


	//   ....[77]....
        /*0644*/ 	.word	0x000126a0


	//   ....[78]....
        /*0648*/ 	.word	0x000126c0


	//   ....[79]....
        /*064c*/ 	.word	0x00013300


	//   ....[80]....
        /*0650*/ 	.word	0x00013320


	//   ....[81]....
        /*0654*/ 	.word	0x00013540


	//   ....[82]....
        /*0658*/ 	.word	0x00013670


	//   ....[83]....
        /*065c*/ 	.word	0x00013810


	//   ....[84]....
        /*0660*/ 	.word	0x00013830


	//   ....[85]....
        /*0664*/ 	.word	0x000138d0


	//   ....[86]....
        /*0668*/ 	.word	0x000138f0


	//   ....[87]....
        /*066c*/ 	.word	0x00014d90


	//   ....[88]....
        /*0670*/ 	.word	0x00014db0


	//   ....[89]....
        /*0674*/ 	.word	0x000159a0


	//   ....[90]....
        /*0678*/ 	.word	0x000159c0


	//   ....[91]....
        /*067c*/ 	.word	0x00015bf0


	//   ....[92]....
        /*0680*/ 	.word	0x00015c10


	//   ....[93]....
        /*0684*/ 	.word	0x00015c30


	//   ....[94]....
        /*0688*/ 	.word	0x00015c50


	//   ....[95]....
        /*068c*/ 	.word	0x00016f10


	//   ....[96]....
        /*0690*/ 	.word	0x00016f40


	//   ....[97]....
        /*0694*/ 	.word	0x00016f60


	//   ....[98]....
        /*0698*/ 	.word	0x00016f80


	//   ....[99]....
        /*069c*/ 	.word	0x00018700


	//   ....[100]....
        /*06a0*/ 	.word	0x00018720


	//   ....[101]....
        /*06a4*/ 	.word	0x00018730


	//   ....[102]....
        /*06a8*/ 	.word	0x00018740


	//   ....[103]....
        /*06ac*/ 	.word	0x00018b00


	//   ....[104]....
        /*06b0*/ 	.word	0x00018b20


	//   ....[105]....
        /*06b4*/ 	.word	0x00018c80


	//   ....[106]....
        /*06b8*/ 	.word	0x00018c90


	//   ....[107]....
        /*06bc*/ 	.word	0x00018e00


	//   ....[108]....
        /*06c0*/ 	.word	0x00018e20


	//   ....[109]....
        /*06c4*/ 	.word	0x00018f90


	//   ....[110]....
        /*06c8*/ 	.word	0x00018fa0


	//   ....[111]....
        /*06cc*/ 	.word	0x00019300


	//   ....[112]....
        /*06d0*/ 	.word	0x00019320


	//   ....[113]....
        /*06d4*/ 	.word	0x0001a0b0


	//   ....[114]....
        /*06d8*/ 	.word	0x0001a0c0


	//   ....[115]....
        /*06dc*/ 	.word	0x0001b620


	//   ....[116]....
        /*06e0*/ 	.word	0x0001b640


	//   ....[117]....
        /*06e4*/ 	.word	0x0001b7b0


	//   ....[118]....
        /*06e8*/ 	.word	0x0001b7c0


	//   ....[119]....
        /*06ec*/ 	.word	0x0001b930


	//   ....[120]....
        /*06f0*/ 	.word	0x0001b950


	//   ....[121]....
        /*06f4*/ 	.word	0x0001bac0


	//   ....[122]....
        /*06f8*/ 	.word	0x0001bad0


	//   ....[123]....
        /*06fc*/ 	.word	0x0001bce0


	//   ....[124]....
        /*0700*/ 	.word	0x0001bd00


	//   ....[125]....
        /*0704*/ 	.word	0x0001be20


	//   ....[126]....
        /*0708*/ 	.word	0x0001be60


	//   ....[127]....
        /*070c*/ 	.word	0x0001be90


	//   ....[128]....
        /*0710*/ 	.word	0x0001bec0


	//   ....[129]....
        /*0714*/ 	.word	0x0001bef0


	//   ....[130]....
        /*0718*/ 	.word	0x0001bf20


	//   ....[131]....
        /*071c*/ 	.word	0x0001c080


	//   ....[132]....
        /*0720*/ 	.word	0x0001c0c0


	//   ....[133]....
        /*0724*/ 	.word	0x0001c0f0


	//   ....[134]....
        /*0728*/ 	.word	0x0001c120


	//   ....[135]....
        /*072c*/ 	.word	0x0001c150


	//   ....[136]....
        /*0730*/ 	.word	0x0001c180


	//   ....[137]....
        /*0734*/ 	.word	0x0001c210


	//   ....[138]....
        /*0738*/ 	.word	0x0001c250


	//   ....[139]....
        /*073c*/ 	.word	0x0001c260


	//   ....[140]....
        /*0740*/ 	.word	0x0001c2c0


	//   ....[141]....
        /*0744*/ 	.word	0x0001cc90


	//   ....[142]....
        /*0748*/ 	.word	0x0001ccf0


	//   ....[143]....
        /*074c*/ 	.word	0x0001cd40


	//   ....[144]....
        /*0750*/ 	.word	0x0001cd90


	//   ....[145]....
        /*0754*/ 	.word	0x0001cde0


	//   ....[146]....
        /*0758*/ 	.word	0x0001ce50


	//   ....[147]....
        /*075c*/ 	.word	0x0001ce90


	//   ....[148]....
        /*0760*/ 	.word	0x0001cf00


	//   ....[149]....
        /*0764*/ 	.word	0x0001cf70


	//   ....[150]....
        /*0768*/ 	.word	0x0001cfd0


	//   ....[151]....
        /*076c*/ 	.word	0x0001d040


	//   ....[152]....
        /*0770*/ 	.word	0x0001d0b0


	//   ....[153]....
        /*0774*/ 	.word	0x0001d110


	//   ....[154]....
        /*0778*/ 	.word	0x0001d170


	//   ....[155]....
        /*077c*/ 	.word	0x0001d1d0


	//   ....[156]....
        /*0780*/ 	.word	0x0001d240


	//   ....[157]....
        /*0784*/ 	.word	0x0001d2a0


	//   ....[158]....
        /*0788*/ 	.word	0x0001d300


	//   ....[159]....
        /*078c*/ 	.word	0x0001d350


	//   ....[160]....
        /*0790*/ 	.word	0x0001d3c0


	//   ....[161]....
        /*0794*/ 	.word	0x0001d420


	//   ....[162]....
        /*0798*/ 	.word	0x0001d480


	//   ....[163]....
        /*079c*/ 	.word	0x0001d6c0


	//   ....[164]....
        /*07a0*/ 	.word	0x0001d710


	//   ....[165]....
        /*07a4*/ 	.word	0x0001d760


	//   ....[166]....
        /*07a8*/ 	.word	0x0001d7b0


	//   ....[167]....
        /*07ac*/ 	.word	0x0001d810


	//   ....[168]....
        /*07b0*/ 	.word	0x0001d880


	//   ....[169]....
        /*07b4*/ 	.word	0x0001d8d0


	//   ....[170]....
        /*07b8*/ 	.word	0x0001d940


	//   ....[171]....
        /*07bc*/ 	.word	0x0001d9a0


	//   ....[172]....
        /*07c0*/ 	.word	0x0001da00


	//   ....[173]....
        /*07c4*/ 	.word	0x0001dc40


	//   ....[174]....
        /*07c8*/ 	.word	0x0001dc80


	//   ....[175]....
        /*07cc*/ 	.word	0x0001dcd0


	//   ....[176]....
        /*07d0*/ 	.word	0x0001dd10


	//   ....[177]....
        /*07d4*/ 	.word	0x0001dd60


	//   ....[178]....
        /*07d8*/ 	.word	0x0001ddb0


	//   ....[179]....
        /*07dc*/ 	.word	0x0001de20


	//   ....[180]....
        /*07e0*/ 	.word	0x0001de60


	//   ....[181]....
        /*07e4*/ 	.word	0x0001dea0


	//   ....[182]....
        /*07e8*/ 	.word	0x0001def0


	//   ....[183]....
        /*07ec*/ 	.word	0x0001df30


	//   ....[184]....
        /*07f0*/ 	.word	0x0001df80


	//   ....[185]....
        /*07f4*/ 	.word	0x0001dfd0


	//   ....[186]....
        /*07f8*/ 	.word	0x0001e020


	//   ....[187]....
        /*07fc*/ 	.word	0x0001e060


	//   ....[188]....
        /*0800*/ 	.word	0x0001e0d0


	//   ....[189]....
        /*0804*/ 	.word	0x0001e140


	//   ....[190]....
        /*0808*/ 	.word	0x0001e1a0


	//   ....[191]....
        /*080c*/ 	.word	0x0001e200


	//   ....[192]....
        /*0810*/ 	.word	0x0001e260


	//   ....[193]....
        /*0814*/ 	.word	0x0001e2d0


	//   ....[194]....
        /*0818*/ 	.word	0x0001e330


	//   ....[195]....
        /*081c*/ 	.word	0x0001e390


	//   ....[196]....
        /*0820*/ 	.word	0x0001e3f0


	//   ....[197]....
        /*0824*/ 	.word	0x0001e460


	//   ....[198]....
        /*0828*/ 	.word	0x0001e4c0


	//   ....[199]....
        /*082c*/ 	.word	0x0001e520


	//   ....[200]....
        /*0830*/ 	.word	0x0001e580


	//   ....[201]....
        /*0834*/ 	.word	0x0001e5f0


	//   ....[202]....
        /*0838*/ 	.word	0x0001e650


	//   ....[203]....
        /*083c*/ 	.word	0x0001e6b0


	//   ....[204]....
        /*0840*/ 	.word	0x0001e710


	//   ....[205]....
        /*0844*/ 	.word	0x0001e780


	//   ....[206]....
        /*0848*/ 	.word	0x0001e7e0


	//   ....[207]....
        /*084c*/ 	.word	0x0001e840


	//   ....[208]....
        /*0850*/ 	.word	0x0001e8a0


	//   ....[209]....
        /*0854*/ 	.word	0x0001e910


	//   ....[210]....
        /*0858*/ 	.word	0x0001e960


	//   ....[211]....
        /*085c*/ 	.word	0x0001e9a0


	//   ....[212]....
        /*0860*/ 	.word	0x0001e9f0


	//   ....[213]....
        /*0864*/ 	.word	0x0001ea40


	//   ....[214]....
        /*0868*/ 	.word	0x0001ea90


	//   ....[215]....
        /*086c*/ 	.word	0x0001eb00


	//   ....[216]....
        /*0870*/ 	.word	0x0001eb40


	//   ....[217]....
        /*0874*/ 	.word	0x0001eb90


	//   ....[218]....
        /*0878*/ 	.word	0x0001ebe0


	//   ....[219]....
        /*087c*/ 	.word	0x0001ec30


	//   ....[220]....
        /*0880*/ 	.word	0x0001ec80


	//   ....[221]....
        /*0884*/ 	.word	0x0001ecf0


	//   ....[222]....
        /*0888*/ 	.word	0x0001ed30


	//   ....[223]....
        /*088c*/ 	.word	0x0001eda0


	//   ....[224]....
        /*0890*/ 	.word	0x0001ee00


	//   ....[225]....
        /*0894*/ 	.word	0x0001ee70


	//----- nvinfo : EIATTR_EXIT_INSTR_OFFSETS
	.align		4
.L_396:
        /*0898*/ 	.byte	0x04, 0x1c
        /*089a*/ 	.short	(.L_398 - .L_397)


	//   ....[0]....
.L_397:
        /*089c*/ 	.word	0x00000fe0


	//   ....[1]....
        /*08a0*/ 	.word	0x0001cc50


	//----- nvinfo : EIATTR_MAX_THREADS
	.align		4
.L_398:
        /*08a4*/ 	.byte	0x04, 0x05
        /*08a6*/ 	.short	(.L_400 - .L_399)
.L_399:
        /*08a8*/ 	.word	0x00000100
        /*08ac*/ 	.word	0x00000001
        /*08b0*/ 	.word	0x00000001


	//----- nvinfo : EIATTR_CRS_STACK_SIZE
	.align		4
.L_400:
        /*08b4*/ 	.byte	0x04, 0x1e
        /*08b6*/ 	.short	(.L_402 - .L_401)
.L_401:
        /*08b8*/ 	.word	0x00000000
.L_402:


//--------------------- .nv.info._ZN7cutlass13device_kernelIN5flash19enable_sm80_to_sm89INS1_16FlashAttnFwdSm80INS1_25CollectiveMainloopFwdSm80ILi8ELi1ELb0EN4cute5tupleIJNS5_1CILi128EEENS7_ILi96EEENS7_ILi256EEEEEELi256ENS_6half_tEfNS_4arch4Sm80ELb0ELb0ELb1ELb0ELb1ELb0ELb1ELb1EEENS1_21CollectiveEpilogueFwdINS6_IJS8_SA_S9_EEENS6_IJNS7_ILi1EEESI_SI_EEESC_SE_Li256ELb0ELb1ELb1ELb0EEENS1_19SingleTileSchedulerILb0ELb1ELb1ELi128EEEEEEEEEvNT_6ParamsE --------------------------
	.section	.nv.info._ZN7cutlass13device_kernelIN5flash19enable_sm80_to_sm89INS1_16FlashAttnFwdSm80INS1_25CollectiveMainloopFwdSm80ILi8ELi1ELb0EN4cute5tupleIJNS5_1CILi128EEENS7_ILi96EEENS7_ILi256EEEEEELi256ENS_6half_tEfNS_4arch4Sm80ELb0ELb0ELb1ELb0ELb1ELb0ELb1ELb1EEENS1_21CollectiveEpilogueFwdINS6_IJS8_SA_S9_EEENS6_IJNS7_ILi1EEESI_SI_EEESC_SE_Li256ELb0ELb1ELb1ELb0EEENS1_19SingleTileSchedulerILb0ELb1ELb1ELi128EEEEEEEEEvNT_6ParamsE,"",@"SHT_CUDA_INFO"
	.sectionflags	@""
	.align	4


	//----- nvinfo : EIATTR_CUDA_API_VERSION
	.align		4
        /*0000*/ 	.byte	0x04, 0x37
        /*0002*/ 	.short	(.L_404 - .L_403)
.L_403:
        /*0004*/ 	.word	0x00000082


	//----- nvinfo : EIATTR_SW2861232_WAR
	.align		4
.L_404:
        /*0008*/ 	.byte	0x01, 0x35
	.zero		2


	//----- nvinfo : EIATTR_PARAM_CBANK
	.align		4
        /*000c*/ 	.byte	0x04, 0x0a
        /*000e*/ 	.short	(.L_406 - .L_405)
	.align		4
.L_405:
        /*0010*/ 	.word	index@(.nv.constant0._ZN7cutlass13device_kernelIN5flash19enable_sm80_to_sm89INS1_16FlashAttnFwdSm80INS1_25CollectiveMainloopFwdSm80ILi8ELi1ELb0EN4cute5tupleIJNS5_1CILi128EEENS7_ILi96EEENS7_ILi256EEEEEELi256ENS_6half_tEfNS_4arch4Sm80ELb0ELb0ELb1ELb0ELb1ELb0ELb1ELb1EEENS1_21CollectiveEpilogueFwdINS6_IJS8_SA_S9_EEENS6_IJNS7_ILi1EEESI_SI_EEESC_SE_Li256ELb0ELb1ELb1ELb0EEENS1_19SingleTileSchedulerILb0ELb1ELb1ELi128EEEEEEEEEvNT_6ParamsE)
        /*0014*/ 	.short	0x0160
        /*0016*/ 	.short	0x0418


	//----- nvinfo : EIATTR_CBANK_PARAM_SIZE
	.align		4
.L_406:
        /*0018*/ 	.byte	0x03, 0x19
        /*001a*/ 	.short	0x0418


	//----- nvinfo : EIATTR_KPARAM_INFO
	.align		4
        /*001c*/ 	.byte	0x04, 0x17
        /*001e*/ 	.short	(.L_408 - .L_407)
.L_407:
        /*0020*/ 	.word	0x00000000
        /*0024*/ 	.short	0x0000
        /*0026*/ 	.short	0x0000
        /*0028*/ 	.byte	0x00, 0xf0, 0x61, 0x10


	//----- nvinfo : EIATTR_MAXREG_COUNT
	.align		4
.L_408:
        /*002c*/ 	.byte	0x03, 0x1b
        /*002e*/ 	.short	0x00ff


	//----- nvinfo : EIATTR_NUM_BARRIERS
	.align		4
        /*0030*/ 	.byte	0x02, 0x4c
        /*0032*/ 	.byte	0x02
	.zero		1


	//----- nvinfo : EIATTR_ANNOTATIONS
	.align		4
        /*0034*/ 	.byte	0x04, 0x55
        /*0036*/ 	.short	(.L_410 - .L_409)


	//   ....[0]....
.L_409:
        /* <DEDUP_REMOVED lines=31> */


	//----- nvinfo : EIATTR_MERCURY_ISA_VERSION
	.align		4
.L_410:
        /*0218*/ 	.byte	0x03, 0x5f
        /*021a*/ 	.short	0x0000


	//----- nvinfo : EIATTR_COOP_GROUP_MASK_REGIDS
	.align		4
        /*021c*/ 	.byte	0x04, 0x29
        /*021e*/ 	.short	(.L_412 - .L_411)


	//   ....[0]....
.L_411:
        /*0220*/ 	.word	0xffffffff


	//   ....[1]....
        /*0224*/ 	.word	0xffffffff


	//   ....[2]....
        /*0228*/ 	.word	0xffffffff


	//   ....[3]....
        /*022c*/ 	.word	0xffffffff


	//   ....[4]....
        /*0230*/ 	.word	0xffffffff


	//   ....[5]....
        /*0234*/ 	.word	0xffffffff


	//   ....[6]....
        /*0238*/ 	.word	0xffffffff


	//   ....[7]....
        /*023c*/ 	.word	0xffffffff


	//   ....[8]....
        /*0240*/ 	.word	0xffffffff


	//   ....[9]....
        /*0244*/ 	.word	0xffffffff


	//   ....[10]....
        /*0248*/ 	.word	0xffffffff


	//   ....[11]....
        /*024c*/ 	.word	0xffffffff


	//   ....[12]....
        /*0250*/ 	.word	0xffffffff


	//   ....[13]....
        /*0254*/ 	.word	0xffffffff


	//   ....[14]....
        /*0258*/ 	.word	0xffffffff


	//   ....[15]....
        /*025c*/ 	.word	0xffffffff


	//   ....[16]....
        /*0260*/ 	.word	0xffffffff


	//   ....[17]....
        /*0264*/ 	.word	0xffffffff


	//   ....[18]....
        /*0268*/ 	.word	0xffffffff


	//   ....[19]....
        /*026c*/ 	.word	0xffffffff


	//   ....[20]....
        /*0270*/ 	.word	0xffffffff


	//   ....[21]....
        /*0274*/ 	.word	0xffffffff


	//   ....[22]....
        /*0278*/ 	.word	0xffffffff


	//   ....[23]....
        /*027c*/ 	.word	0xffffffff


	//   ....[24]....
        /*0280*/ 	.word	0xffffffff


	//   ....[25]....
        /*0284*/ 	.word	0xffffffff


	//   ....[26]....
        /*0288*/ 	.word	0xffffffff


	//   ....[27]....
        /*028c*/ 	.word	0xffffffff


	//   ....[28]....
        /*0290*/ 	.word	0xffffffff


	//   ....[29]....
        /*0294*/ 	.word	0xffffffff


	//   ....[30]....
        /*0298*/ 	.word	0xffffffff


	//   ....[31]....
        /*029c*/ 	.word	0xffffffff


	//   ....[32]....
        /*02a0*/ 	.word	0xffffffff


	//   ....[33]....
        /*02a4*/ 	.word	0xffffffff


	//   ....[34]....
        /*02a8*/ 	.word	0xffffffff


	//   ....[35]....
        /*02ac*/ 	.word	0xffffffff


	//   ....[36]....
        /*02b0*/ 	.word	0xffffffff


	//   ....[37]....
        /*02b4*/ 	.word	0xffffffff


	//   ....[38]....
        /*02b8*/ 	.word	0xffffffff


	//   ....[39]....
        /*02bc*/ 	.word	0xffffffff


	//   ....[40]....
        /*02c0*/ 	.word	0xffffffff


	//   ....[41]....
        /*02c4*/ 	.word	0xffffffff


	//   ....[42]....
        /*02c8*/ 	.word	0xffffffff


	//   ....[43]....
        /*02cc*/ 	.word	0xffffffff


	//   ....[44]....
        /*02d0*/ 	.word	0xffffffff


	//   ....[45]....
        /*02d4*/ 	.word	0xffffffff


	//   ....[46]....
        /*02d8*/ 	.word	0xffffffff


	//   ....[47]....
        /*02dc*/ 	.word	0xffffffff


	//   ....[48]....
        /*02e0*/ 	.word	0xffffffff


	//   ....[49]....
        /*02e4*/ 	.word	0xffffffff


	//   ....[50]....
        /*02e8*/ 	.word	0xffffffff


	//   ....[51]....
        /*02ec*/ 	.word	0xffffffff


	//   ....[52]....
        /*02f0*/ 	.word	0xffffffff


	//   ....[53]....
        /*02f4*/ 	.word	0xffffffff


	//   ....[54]....
        /*02f8*/ 	.word	0xffffffff


	//   ....[55]....
        /*02fc*/ 	.word	0xffffffff


	//   ....[56]....
        /*0300*/ 	.word	0xffffffff


	//   ....[57]....
        /*0304*/ 	.word	0xffffffff


	//   ....[58]....
        /*0308*/ 	.word	0xffffffff


	//----- nvinfo : EIATTR_COOP_GROUP_INSTR_OFFSETS
	.align		4
.L_412:
        /*030c*/ 	.byte	0x04, 0x28
        /*030e*/ 	.short	(.L_414 - .L_413)


	//   ....[0]....
.L_413:
        /*0310*/ 	.word	0x00000060


	//   ....[1]....
        /*0314*/ 	.word	0x00000ea0


	//   ....[2]....
        /*0318*/ 	.word	0x00000ed0


	//   ....[3]....
        /*031c*/ 	.word	0x00001150


	//   ....[4]....
        /*0320*/ 	.word	0x00001180


	//   ....[5]....
        /*0324*/ 	.word	0x000012f0


	//   ....[6]....
        /*0328*/ 	.word	0x00001320


	//   ....[7]....
        /*032c*/ 	.word	0x00001480


	//   ....[8]....
        /*0330*/ 	.word	0x000014c0


	//   ....[9]....
        /*0334*/ 	.word	0x00001c50


	//   ....[10]....
        /*0338*/ 	.word	0x00001c80


	//   ....[11]....
        /*033c*/ 	.word	0x00001cb0


	//   ....[12]....
        /*0340*/ 	.word	0x00001cf0


	//   ....[13]....
        /*0344*/ 	.word	0x00001d30


	//   ....[14]....
        /*0348*/ 	.word	0x00001d70


	//   ....[15]....
        /*034c*/ 	.word	0x00001da0


	//   ....[16]....
        /*0350*/ 	.word	0x00001dd0


	//   ....[17]....
        /*0354*/ 	.word	0x00001e00


	//   ....[18]....
        /*0358*/ 	.word	0x00001e30


	//   ....[19]....
        /*035c*/ 	.word	0x00001f40


	//   ....[20]....
        /*0360*/ 	.word	0x00001f80


	//   ....[21]....
        /*0364*/ 	.word	0x000041b0


	//   ....[22]....
        /*0368*/ 	.word	0x000041e0


	//   ....[23]....
        /*036c*/ 	.word	0x00004210


	//   ....[24]....
        /*0370*/ 	.word	0x00004230


	//   ....[25]....
        /*0374*/ 	.word	0x000042d0


	//   ....[26]....
        /*0378*/ 	.word	0x000042e0


	//   ....[27]....
        /*037c*/ 	.word	0x00004dc0


	//   ....[28]....
        /*0380*/ 	.word	0x00004e50


	//   ....[29]....
        /*0384*/ 	.word	0x00004e80


	//   ....[30]....
        /*0388*/ 	.word	0x00004f00


	//   ....[31]....
        /*038c*/ 	.word	0x00006e50


	//   ....[32]....
        /*0390*/ 	.word	0x00006e60


	//   ....[33]....
        /*0394*/ 	.word	0x00006e70


	//   ....[34]....
        /*0398*/ 	.word	0x00006e80


	//   ....[35]....
        /*039c*/ 	.word	0x00006e90


	//   ....[36]....
        /*03a0*/ 	.word	0x00006ea0


	//   ....[37]....
        /*03a4*/ 	.word	0x000073e0


	//   ....[38]....
        /*03a8*/ 	.word	0x00007400


	//   ....[39]....
        /*03ac*/ 	.word	0x00007420


	//   ....[40]....
        /*03b0*/ 	.word	0x00007430


	//   ....[41]....
        /*03b4*/ 	.word	0x00007450


	//   ....[42]....
        /*03b8*/ 	.word	0x00007480


	//   ....[43]....
        /*03bc*/ 	.word	0x00009450


	//   ....[44]....
        /*03c0*/ 	.word	0x00009460


	//   ....[45]....
        /*03c4*/ 	.word	0x00009480


	//   ....[46]....
        /*03c8*/ 	.word	0x000094a0


	//   ....[47]....
        /*03cc*/ 	.word	0x0000bcc0


	//   ....[48]....
        /*03d0*/ 	.word	0x0000bce0


	//   ....[49]....
        /*03d4*/ 	.word	0x0000bd50


	//   ....[50]....
        /*03d8*/ 	.word	0x0000bd80


	//   ....[51]....
        /*03dc*/ 	.word	0x0000cc00


	//   ....[52]....
        /*03e0*/ 	.word	0x0000cc40


	//   ....[53]....
        /*03e4*/ 	.word	0x0000cc70


	//   ....[54]....
        /*03e8*/ 	.word	0x0000ccb0


	//   ....[55]....
        /*03ec*/ 	.word	0x0000cd50


	//   ....[56]....
        /*03f0*/ 	.word	0x0000cd70


	//   ....[57]....
        /*03f4*/ 	.word	0x0000d9c0


	//   ....[58]....
        /*03f8*/ 	.word	0x0000d9d0


	//----- nvinfo : EIATTR_EXIT_INSTR_OFFSETS
	.align		4
.L_414:
        /*03fc*/ 	.byte	0x04, 0x1c
        /*03fe*/ 	.short	(.L_416 - .L_415)


	//   ....[0]....
.L_415:
        /*0400*/ 	.word	0x000001c0


	//   ....[1]....
        /*0404*/ 	.word	0x0000d9e0


	//   ....[2]....
        /*0408*/ 	.word	0x0000e580


	//   ....[3]....
        /*040c*/ 	.word	0x0000e5d0


	//   ....[4]....
        /*0410*/ 	.word	0x0000e600


	//   ....[5]....
        /*0414*/ 	.word	0x0000e660


	//   ....[6]....
        /*0418*/ 	.word	0x0000e8f0


	//----- nvinfo : EIATTR_CTAIDZ_USED
	.align		4
.L_416:
        /*041c*/ 	.byte	0x01, 0x04
	.zero		2


	//----- nvinfo : EIATTR_MAX_THREADS
	.align		4
        /*0420*/ 	.byte	0x04, 0x05
        /*0422*/ 	.short	(.L_418 - .L_417)
.L_417:
        /*0424*/ 	.word	0x00000100
        /*0428*/ 	.word	0x00000001
        /*042c*/ 	.word	0x00000001


	//----- nvinfo : EIATTR_CRS_STACK_SIZE
	.align		4
.L_418:
        /*0430*/ 	.byte	0x04, 0x1e
        /*0432*/ 	.short	(.L_420 - .L_419)
.L_419:
        /*0434*/ 	.word	0x00000000
.L_420:


//--------------------- .nv.info._ZN7cutlass13device_kernelIN5flash19enable_sm80_to_sm89INS1_16FlashAttnFwdSm80INS1_25CollectiveMainloopFwdSm80ILi8ELi1ELb0EN4cute5tupleIJNS5_1CILi128EEENS7_ILi64EEENS7_ILi256EEEEEELi256ENS_6half_tEfNS_4arch4Sm80ELb0ELb0ELb1ELb1ELb1ELb0ELb1ELb1EEENS1_21CollectiveEpilogueFwdINS6_IJS8_SA_S9_EEENS6_IJNS7_ILi1EEESI_SI_EEESC_SE_Li256ELb1ELb1ELb1ELb0EEENS1_36VarlenDynamicPersistentTileSchedulerILi128ELi64ELi256ELi256ELb1ELb1ELb0ELb0ELb1ELb1EEEEEEEEEvNT_6ParamsE --------------------------
	.section	.nv.info._ZN7cutlass13device_kernelIN5flash19enable_sm80_to_sm89INS1_16FlashAttnFwdSm80INS1_25CollectiveMainloopFwdSm80ILi8ELi1ELb0EN4cute5tupleIJNS5_1CILi128EEENS7_ILi64EEENS7_ILi256EEEEEELi256ENS_6half_tEfNS_4arch4Sm80ELb0ELb0ELb1ELb1ELb1ELb0ELb1ELb1EEENS1_21CollectiveEpilogueFwdINS6_IJS8_SA_S9_EEENS6_IJNS7_ILi1EEESI_SI_EEESC_SE_Li256ELb1ELb1ELb1ELb0EEENS1_36VarlenDynamicPersistentTileSchedulerILi128ELi64ELi256ELi256ELb1ELb1ELb0ELb0ELb1ELb1EEEEEEEEEvNT_6ParamsE,"",@"SHT_CUDA_INFO"
	.sectionflags	@""
	.align	4


	//----- nvinfo : EIATTR_CUDA_API_VERSION
	.align		4
        /*0000*/ 	.byte	0x04, 0x37
        /*0002*/ 	.short	(.L_422 - .L_421)
.L_421:
        /*0004*/ 	.word	0x00000082


	//----- nvinfo : EIATTR_SW2861232_WAR
	.align		4
.L_422:
        /*0008*/ 	.byte	0x01, 0x35
	.zero		2


	//----- nvinfo : EIATTR_PARAM_CBANK
	.align		4
        /*000c*/ 	.byte	0x04, 0x0a
        /*000e*/ 	.short	(.L_424 - .L_423)
	.align		4
.L_423:
        /*0010*/ 	.word	index@(.nv.constant0._ZN7cutlass13device_kernelIN5flash19enable_sm80_to_sm89INS1_16FlashAttnFwdSm80INS1_25CollectiveMainloopFwdSm80ILi8ELi1ELb0EN4cute5tupleIJNS5_1CILi128EEENS7_ILi64EEENS7_ILi256EEEEEELi256ENS_6half_tEfNS_4arch4Sm80ELb0ELb0ELb1ELb1ELb1ELb0ELb1ELb1EEENS1_21CollectiveEpilogueFwdINS6_IJS8_SA_S9_EEENS6_IJNS7_ILi1EEESI_SI_EEESC_SE_Li256ELb1ELb1ELb1ELb0EEENS1_36VarlenDynamicPersistentTileSchedulerILi128ELi64ELi256ELi256ELb1ELb1ELb0ELb0ELb1ELb1EEEEEEEEEvNT_6ParamsE)
        /*0014*/ 	.short	0x0160
        /*0016*/ 	.short	0x0438


	//----- nvinfo : EIATTR_CBANK_PARAM_SIZE
	.align		4
.L_424:
        /*0018*/ 	.byte	0x03, 0x19
        /*001a*/ 	.short	0x0438


	//----- nvinfo : EIATTR_KPARAM_INFO
	.align		4
        /*001c*/ 	.byte	0x04, 0x17
        /*001e*/ 	.short	(.L_426 - .L_425)
.L_425:
        /*0020*/ 	.word	0x00000000
        /*0024*/ 	.short	0x0000
        /*0026*/ 	.short	0x0000
        /*0028*/ 	.byte	0x00, 0xf0, 0xe1, 0x10


	//----- nvinfo : EIATTR_MAXREG_COUNT
	.align		4
.L_426:
        /*002c*/ 	.byte	0x03, 0x1b
        /*002e*/ 	.short	0x00ff


	//----- nvinfo : EIATTR_NUM_BARRIERS
	.align		4
        /*0030*/ 	.byte	0x02, 0x4c
        /*0032*/ 	.byte	0x06
	.zero		1


	//----- nvinfo : EIATTR_ANNOTATIONS
	.align		4
        /*0034*/ 	.byte	0x04, 0x55
        /*0036*/ 	.short	(.L_428 - .L_427)


	//   ....[0]....
.L_427:
        /* <DEDUP_REMOVED lines=141> */


	//----- nvinfo : EIATTR_MERCURY_ISA_VERSION
	.align		4
.L_428:
        /*08f0*/ 	.byte	0x03, 0x5f
        /*08f2*/ 	.short	0x0000


	//----- nvinfo : EIATTR_INT_WARP_WIDE_INSTR_OFFSETS
	.align		4
        /*08f4*/ 	.byte	0x04, 0x31
        /*08f6*/ 	.short	(.L_430 - .L_429)


	//   ....[0]....
.L_429:
        /*08f8*/ 	.word	0x0000b150


	//   ....[1]....
        /*08fc*/ 	.word	0x0000b1d0


	//----- nvinfo : EIATTR_COOP_GROUP_MASK_REGIDS
	.align		4
.L_430:
        /*0900*/ 	.byte	0x04, 0x29
        /*0902*/ 	.short	(.L_432 - .L_431)


	//   ....[0]....
.L_431:
        /*0904*/ 	.word	0xffffffff


	//   ....[1]....
        /*0908*/ 	.word	0xffffffff


	//   ....[2]....
        /*090c*/ 	.word	0xffffffff


	//   ....[3]....
        /*0910*/ 	.word	0xffffffff


	//   ....[4]....
        /*0914*/ 	.word	0xffffffff


	//   ....[5]....
        /*0918*/ 	.word	0xffffffff


	//   ....[6]....
        /*091c*/ 	.word	0xffffffff


	//   ....[7]....
        /*0920*/ 	.word	0xffffffff


	//   ....[8]....
        /*0924*/ 	.word	0xffffffff


	//   ....[9]....
        /*0928*/ 	.word	0xffffffff


	//   ....[10]....
        /*092c*/ 	.word	0xffffffff


	//   ....[11]....
        /*0930*/ 	.word	0xffffffff


	//   ....[12]....
        /*0934*/ 	.word	0xffffffff


	//   ....[13]....
        /*0938*/ 	.word	0xffffffff


	//   ....[14]....
        /*093c*/ 	.word	0xffffffff


	//   ....[15]....
        /*0940*/ 	.word	0xffffffff


	//   ....[16]....
        /*0944*/ 	.word	0xffffffff


	//   ....[17]....
        /*0948*/ 	.word	0xffffffff


	//   ....[18]....
        /*094c*/ 	.word	0xffffffff


	//   ....[19]....
        /*0950*/ 	.word	0xffffffff


	//   ....[20]....
        /*0954*/ 	.word	0xffffffff


	//   ....[21]....
        /*0958*/ 	.word	0xffffffff


	//   ....[22]....
        /*095c*/ 	.word	0xffffffff


	//   ....[23]....
        /*0960*/ 	.word	0xffffffff


	//   ....[24]....
        /*0964*/ 	.word	0xffffffff


	//   ....[25]....
        /*0968*/ 	.word	0xffffffff


	//   ....[26]....
        /*096c*/ 	.word	0xffffffff


	//   ....[27]....
        /*0970*/ 	.word	0xffffffff


	//   ....[28]....
        /*0974*/ 	.word	0xffffffff


	//   ....[29]....
        /*0978*/ 	.word	0xffffffff


	//   ....[30]....
        /*097c*/ 	.word	0xffffffff


	//   ....[31]....
        /*0980*/ 	.word	0xffffffff


	//   ....[32]....
        /*0984*/ 	.word	0xffffffff


	//   ....[33]....
        /*0988*/ 	.word	0xffffffff


	//   ....[34]....
        /*098c*/ 	.word	0xffffffff


	//   ....[35]....
        /*0990*/ 	.word	0xffffffff


	//   ....[36]....
        /*0994*/ 	.word	0xffffffff


	//   ....[37]....
        /*0998*/ 	.word	0xffffffff


	//   ....[38]....
        /*099c*/ 	.word	0xffffffff


	//   ....[39]....
        /*09a0*/ 	.word	0xffffffff


	//   ....[40]....
        /*09a4*/ 	.word	0xffffffff


	//   ....[41]....
        /*09a8*/ 	.word	0xffffffff


	//   ....[42]....
        /*09ac*/ 	.word	0xffffffff


	//   ....[43]....
        /*09b0*/ 	.word	0xffffffff


	//   ....[44]....
        /*09b4*/ 	.word	0xffffffff


	//   ....[45]....
        /*09b8*/ 	.word	0xffffffff


	//   ....[46]....
        /*09bc*/ 	.word	0xffffffff


	//   ....[47]....
        /*09c0*/ 	.word	0xffffffff


	//   ....[48]....
        /*09c4*/ 	.word	0xffffffff


	//   ....[49]....
        /*09c8*/ 	.word	0xffffffff


	//   ....[50]....
        /*09cc*/ 	.word	0xffffffff


	//   ....[51]....
        /*09d0*/ 	.word	0xffffffff


	//   ....[52]....
        /*09d4*/ 	.word	0xffffffff


	//   ....[53]....
        /*09d8*/ 	.word	0xffffffff


	//   ....[54]....
        /*09dc*/ 	.word	0xffffffff


	//   ....[55]....
        /*09e0*/ 	.word	0xffffffff


	//   ....[56]....
        /*09e4*/ 	.word	0xffffffff


	//   ....[57]....
        /*09e8*/ 	.word	0xffffffff


	//   ....[58]....
        /*09ec*/ 	.word	0xffffffff


	//   ....[59]....
        /*09f0*/ 	.word	0xffffffff


	//   ....[60]....
        /*09f4*/ 	.word	0xffffffff


	//   ....[61]....
        /*09f8*/ 	.word	0xffffffff


	//   ....[62]....
        /*09fc*/ 	.word	0xffffffff


	//   ....[63]....
        /*0a00*/ 	.word	0xffffffff


	//   ....[64]....
        /*0a04*/ 	.word	0xffffffff


	//   ....[65]....
        /*0a08*/ 	.word	0xffffffff


	//   ....[66]....
        /*0a0c*/ 	.word	0xffffffff


	//   ....[67]....
        /*0a10*/ 	.word	0xffffffff


	//   ....[68]....
        /*0a14*/ 	.word	0xffffffff


	//   ....[69]....
        /*0a18*/ 	.word	0xffffffff


	//   ....[70]....
        /*0a1c*/ 	.word	0xffffffff


	//   ....[71]....
        /*0a20*/ 	.word	0xffffffff


	//   ....[72]....
        /*0a24*/ 	.word	0xffffffff


	//   ....[73]....
        /*0a28*/ 	.word	0xffffffff


	//   ....[74]....
        /*0a2c*/ 	.word	0xffffffff


	//   ....[75]....
        /*0a30*/ 	.word	0xffffffff


	//   ....[76]....
        /*0a34*/ 	.word	0xffffffff


	//   ....[77]....
        /*0a38*/ 	.word	0xffffffff


	//   ....[78]....
        /*0a3c*/ 	.word	0xffffffff


	//   ....[79]....
        /*0a40*/ 	.word	0xffffffff


	//   ....[80]....
        /*0a44*/ 	.word	0xffffffff


	//   ....[81]....
        /*0a48*/ 	.word	0xffffffff


	//   ....[82]....
        /*0a4c*/ 	.word	0xffffffff


	//   ....[83]....
        /*0a50*/ 	.word	0xffffffff


	//   ....[84]....
        /*0a54*/ 	.word	0xffffffff


	//   ....[85]....
        /*0a58*/ 	.word	0xffffffff


	//   ....[86]....
        /*0a5c*/ 	.word	0xffffffff


	//   ....[87]....
        /*0a60*/ 	.word	0xffffffff


	//   ....[88]....
        /*0a64*/ 	.word	0xffffffff


	//   ....[89]....
        /*0a68*/ 	.word	0xffffffff


	//   ....[90]....
        /*0a6c*/ 	.word	0xffffffff


	//   ....[91]....
        /*0a70*/ 	.word	0xffffffff


	//   ....[92]....
        /*0a74*/ 	.word	0xffffffff


	//   ....[93]....
        /*0a78*/ 	.word	0xffffffff


	//   ....[94]....
        /*0a7c*/ 	.word	0xffffffff


	//   ....[95]....
        /*0a80*/ 	.word	0xffffffff


	//   ....[96]....
        /*0a84*/ 	.word	0xffffffff


	//   ....[97]....
        /*0a88*/ 	.word	0xffffffff


	//   ....[98]....
        /*0a8c*/ 	.word	0xffffffff


	//   ....[99]....
        /*0a90*/ 	.word	0xffffffff


	//   ....[100]....
        /*0a94*/ 	.word	0xffffffff


	//   ....[101]....
        /*0a98*/ 	.word	0xffffffff


	//   ....[102]....
        /*0a9c*/ 	.word	0xffffffff


	//   ....[103]....
        /*0aa0*/ 	.word	0xffffffff


	//   ....[104]....
        /*0aa4*/ 	.word	0xffffffff


	//   ....[105]....
        /*0aa8*/ 	.word	0xffffffff


	//   ....[106]....
        /*0aac*/ 	.word	0xffffffff


	//   ....[107]....
        /*0ab0*/ 	.word	0xffffffff


	//   ....[108]....
        /*0ab4*/ 	.word	0xffffffff


	//   ....[109]....
        /*0ab8*/ 	.word	0xffffffff


	//   ....[110]....
        /*0abc*/ 	.word	0xffffffff


	//   ....[111]....
        /*0ac0*/ 	.word	0xffffffff


	//   ....[112]....
        /*0ac4*/ 	.word	0xffffffff


	//   ....[113]....
        /*0ac8*/ 	.word	0xffffffff


	//   ....[114]....
        /*0acc*/ 	.word	0xffffffff


	//   ....[115]....
        /*0ad0*/ 	.word	0xffffffff


	//   ....[116]....
        /*0ad4*/ 	.word	0xffffffff


	//   ....[117]....
        /*0ad8*/ 	.word	0xffffffff


	//   ....[118]....
        /*0adc*/ 	.word	0xffffffff


	//   ....[119]....
        /*0ae0*/ 	.word	0xffffffff


	//   ....[120]....
        /*0ae4*/ 	.word	0xffffffff


	//   ....[121]....
        /*0ae8*/ 	.word	0xffffffff


	//   ....[122]....
        /*0aec*/ 	.word	0xffffffff


	//   ....[123]....
        /*0af0*/ 	.word	0xffffffff


	//   ....[124]....
        /*0af4*/ 	.word	0xffffffff


	//   ....[125]....
        /*0af8*/ 	.word	0xffffffff


	//   ....[126]....
        /*0afc*/ 	.word	0xffffffff


	//   ....[127]....
        /*0b00*/ 	.word	0xffffffff


	//   ....[128]....
        /*0b04*/ 	.word	0xffffffff


	//   ....[129]....
        /*0b08*/ 	.word	0xffffffff


	//   ....[130]....
        /*0b0c*/ 	.word	0xffffffff


	//   ....[131]....
        /*0b10*/ 	.word	0xffffffff


	//   ....[132]....
        /*0b14*/ 	.word	0xffffffff


	//   ....[133]....
        /*0b18*/ 	.word	0xffffffff


	//   ....[134]....
        /*0b1c*/ 	.word	0xffffffff


	//   ....[135]....
        /*0b20*/ 	.word	0xffffffff


	//   ....[136]....
        /*0b24*/ 	.word	0xffffffff


	//   ....[137]....
        /*0b28*/ 	.word	0xffffffff


	//   ....[138]....
        /*0b2c*/ 	.word	0xffffffff


	//   ....[139]....
        /*0b30*/ 	.word	0xffffffff


	//   ....[140]....
        /*0b34*/ 	.word	0xffffffff


	//   ....[141]....
        /*0b38*/ 	.word	0xffffffff


	//   ....[142]....
        /*0b3c*/ 	.word	0xffffffff


	//   ....[143]....
        /*0b40*/ 	.word	0xffffffff


	//   ....[144]....
        /*0b44*/ 	.word	0xffffffff


	//   ....[145]....
        /*0b48*/ 	.word	0xffffffff


	//   ....[146]....
        /*0b4c*/ 	.word	0xffffffff


	//   ....[147]....
        /*0b50*/ 	.word	0xffffffff


	//   ....[148]....
        /*0b54*/ 	.word	0xffffffff


	//   ....[149]....
        /*0b58*/ 	.word	0xffffffff


	//   ....[150]....
        /*0b5c*/ 	.word	0xffffffff


	//   ....[151]....
        /*0b60*/ 	.word	0xffffffff


	//   ....[152]....
        /*0b64*/ 	.word	0xffffffff


	//   ....[153]....
        /*0b68*/ 	.word	0xffffffff


	//   ....[154]....
        /*0b6c*/ 	.word	0xffffffff


	//   ....[155]....
        /*0b70*/ 	.word	0xffffffff


	//   ....[156]....
        /*0b74*/ 	.word	0xffffffff


	//   ....[157]....
        /*0b78*/ 	.word	0xffffffff


	//   ....[158]....
        /*0b7c*/ 	.word	0xffffffff


	//   ....[159]....
        /*0b80*/ 	.word	0xffffffff


	//   ....[160]....
        /*0b84*/ 	.word	0xffffffff


	//   ....[161]....
        /*0b88*/ 	.word	0xffffffff


	//   ....[162]....
        /*0b8c*/ 	.word	0xffffffff


	//   ....[163]....
        /*0b90*/ 	.word	0xffffffff


	//   ....[164]....
        /*0b94*/ 	.word	0xffffffff


	//   ....[165]....
        /*0b98*/ 	.word	0xffffffff


	//   ....[166]....
        /*0b9c*/ 	.word	0xffffffff


	//   ....[167]....
        /*0ba0*/ 	.word	0xffffffff


	//   ....[168]....
        /*0ba4*/ 	.word	0xffffffff


	//   ....[169]....
        /*0ba8*/ 	.word	0xffffffff


	//   ....[170]....
        /*0bac*/ 	.word	0xffffffff


	//   ....[171]....
        /*0bb0*/ 	.word	0xffffffff


	//   ....[172]....
        /*0bb4*/ 	.word	0xffffffff


	//   ....[173]....
        /*0bb8*/ 	.word	0xffffffff


	//   ....[174]....
        /*0bbc*/ 	.word	0xffffffff


	//   ....[175]....
        /*0bc0*/ 	.word	0xffffffff


	//----- nvinfo : EIATTR_COOP_GROUP_INSTR_OFFSETS
	.align		4
.L_432:
        /*0bc4*/ 	.byte	0x04, 0x28
        /*0bc6*/ 	.short	(.L_434 - .L_433)


	//   ....[0]....
.L_433:
        /*0bc8*/ 	.word	0x00000050


	//   ....[1]....
        /*0bcc*/ 	.word	0x00000200


	//   ....[2]....
        /*0bd0*/ 	.word	0x00000230


	//   ....[3]....
        /*0bd4*/ 	.word	0x00000260


	//   ....[4]....
        /*0bd8*/ 	.word	0x00000290


	//   ....[5]....
        /*0bdc*/ 	.word	0x000002c0


	//   ....[6]....
        /*0be0*/ 	.word	0x000002f0


	//   ....[7]....
        /*0be4*/ 	.word	0x00000460


	//   ....[8]....
        /*0be8*/ 	.word	0x000004a0


	//   ....[9]....
        /*0bec*/ 	.word	0x000004d0


	//   ....[10]....
        /*0bf0*/ 	.word	0x00000500


	//   ....[11]....
        /*0bf4*/ 	.word	0x00000530


	//   ....[12]....
        /*0bf8*/ 	.word	0x00000560


	//   ....[13]....
        /*0bfc*/ 	.word	0x000005f0


	//   ....[14]....
        /*0c00*/ 	.word	0x00000620


	//   ....[15]....
        /*0c04*/ 	.word	0x00000640


	//   ....[16]....
        /*0c08*/ 	.word	0x000006a0


	//   ....[17]....
        /*0c0c*/ 	.word	0x00002960


	//   ....[18]....
        /*0c10*/ 	.word	0x00002980


	//   ....[19]....
        /*0c14*/ 	.word	0x00002b50


	//   ....[20]....
        /*0c18*/ 	.word	0x00002b60


	//   ....[21]....
        /*0c1c*/ 	.word	0x00002d10


	//   ....[22]....
        /*0c20*/ 	.word	0x00002d30


	//   ....[23]....
        /*0c24*/ 	.word	0x00002ee0


	//   ....[24]....
        /*0c28*/ 	.word	0x00002ef0


	//   ....[25]....
        /*0c2c*/ 	.word	0x000034a0


	//   ....[26]....
        /*0c30*/ 	.word	0x000034d0


	//   ....[27]....
        /*0c34*/ 	.word	0x000034f0


	//   ....[28]....
        /*0c38*/ 	.word	0x00003500


	//   ....[29]....
        /*0c3c*/ 	.word	0x00003700


	//   ....[30]....
        /*0c40*/ 	.word	0x00003720


	//   ....[31]....
        /*0c44*/ 	.word	0x00003870


	//   ....[32]....
        /*0c48*/ 	.word	0x000039f0


	//   ....[33]....
        /*0c4c*/ 	.word	0x00004e10


	//   ....[34]....
        /*0c50*/ 	.word	0x00004e30


	//   ....[35]....
        /*0c54*/ 	.word	0x00004f00


	//   ....[36]....
        /*0c58*/ 	.word	0x00004f60


	//   ....[37]....
        /*0c5c*/ 	.word	0x00005670


	//   ....[38]....
        /*0c60*/ 	.word	0x00005680


	//   ....[39]....
        /*0c64*/ 	.word	0x000056b0


	//   ....[40]....
        /*0c68*/ 	.word	0x000056c0


	//   ....[41]....
        /*0c6c*/ 	.word	0x00006fa0


	//   ....[42]....
        /*0c70*/ 	.word	0x00006fb0


	//   ....[43]....
        /*0c74*/ 	.word	0x00006ff0


	//   ....[44]....
        /*0c78*/ 	.word	0x00007000


	//   ....[45]....
        /*0c7c*/ 	.word	0x000085d0


	//   ....[46]....
        /*0c80*/ 	.word	0x000085f0


	//   ....[47]....
        /*0c84*/ 	.word	0x00008700


	//   ....[48]....
        /*0c88*/ 	.word	0x00008720


	//   ....[49]....
        /*0c8c*/ 	.word	0x00008a90


	//   ....[50]....
        /*0c90*/ 	.word	0x00008ab0


	//   ....[51]....
        /*0c94*/ 	.word	0x00008ad0


	//   ....[52]....
        /*0c98*/ 	.word	0x00008af0


	//   ....[53]....
        /*0c9c*/ 	.word	0x0000a730


	//   ....[54]....
        /*0ca0*/ 	.word	0x0000a760


	//   ....[55]....
        /*0ca4*/ 	.word	0x0000a780


	//   ....[56]....
        /*0ca8*/ 	.word	0x0000a790


	//   ....[57]....
        /*0cac*/ 	.word	0x0000c030


	//   ....[58]....
        /*0cb0*/ 	.word	0x0000c040


	//   ....[59]....
        /*0cb4*/ 	.word	0x0000c060


	//   ....[60]....
        /*0cb8*/ 	.word	0x0000c080


	//   ....[61]....
        /*0cbc*/ 	.word	0x0000c430


	//   ....[62]....
        /*0cc0*/ 	.word	0x0000c450


	//   ....[63]....
        /*0cc4*/ 	.word	0x0000c610


	//   ....[64]....
        /*0cc8*/ 	.word	0x0000c620


	//   ....[65]....
        /*0ccc*/ 	.word	0x0000c7d0


	//   ....[66]....
        /*0cd0*/ 	.word	0x0000c7f0


	//   ....[67]....
        /*0cd4*/ 	.word	0x0000c9a0


	//   ....[68]....
        /*0cd8*/ 	.word	0x0000c9b0


	//   ....[69]....
        /*0cdc*/ 	.word	0x0000cd50


	//   ....[70]....
        /*0ce0*/ 	.word	0x0000cd70


	//   ....[71]....
        /*0ce4*/ 	.word	0x0000d9c0


	//   ....[72]....
        /*0ce8*/ 	.word	0x0000d9d0


	//   ....[73]....
        /*0cec*/ 	.word	0x0000ee70


	//   ....[74]....
        /*0cf0*/ 	.word	0x0000ee90


	//   ....[75]....
        /*0cf4*/ 	.word	0x0000f060


	//   ....[76]....
        /*0cf8*/ 	.word	0x0000f070


	//   ....[77]....
        /*0cfc*/ 	.word	0x0000f220


	//   ....[78]....
        /*0d00*/ 	.word	0x0000f240


	//   ....[79]....
        /*0d04*/ 	.word	0x0000f3f0


	//   ....[80]....
        /*0d08*/ 	.word	0x0000f400


	//   ....[81]....
        /*0d0c*/ 	.word	0x0000f670


	//   ....[82]....
        /*0d10*/ 	.word	0x0000f690


	//   ....[83]....
        /*0d14*/ 	.word	0x0000f7c0


	//   ....[84]....
        /*0d18*/ 	.word	0x0000f800


	//   ....[85]....
        /*0d1c*/ 	.word	0x0000f830


	//   ....[86]....
        /*0d20*/ 	.word	0x0000f860


	//   ....[87]....
        /*0d24*/ 	.word	0x0000f890


	//   ....[88]....
        /*0d28*/ 	.word	0x0000f8c0


	//   ....[89]....
        /*0d2c*/ 	.word	0x0000fa20


	//   ....[90]....
        /*0d30*/ 	.word	0x0000fa60


	//   ....[91]....
        /*0d34*/ 	.word	0x0000fa90


	//   ....[92]....
        /*0d38*/ 	.word	0x0000fac0


	//   ....[93]....
        /*0d3c*/ 	.word	0x0000faf0


	//   ....[94]....
        /*0d40*/ 	.word	0x0000fb20


	//   ....[95]....
        /*0d44*/ 	.word	0x0000fbb0


	//   ....[96]....
        /*0d48*/ 	.word	0x0000fbe0


	//   ....[97]....
        /*0d4c*/ 	.word	0x0000fbf0


	//   ....[98]....
        /*0d50*/ 	.word	0x0000fc50


	//   ....[99]....
        /*0d54*/ 	.word	0x00010230


	//   ....[100]....
        /*0d58*/ 	.word	0x00010290


	//   ....[101]....
        /*0d5c*/ 	.word	0x000102e0


	//   ....[102]....
        /*0d60*/ 	.word	0x00010330


	//   ....[103]....
        /*0d64*/ 	.word	0x00010380


	//   ....[104]....
        /*0d68*/ 	.word	0x000103f0


	//   ....[105]....
        /*0d6c*/ 	.word	0x00010440


	//   ....[106]....
        /*0d70*/ 	.word	0x000104a0


	//   ....[107]....
        /*0d74*/ 	.word	0x00010510


	//   ....[108]....
        /*0d78*/ 	.word	0x00010570


	//   ....[109]....
        /*0d7c*/ 	.word	0x000105e0


	//   ....[110]....
        /*0d80*/ 	.word	0x00010650


	//   ....[111]....
        /*0d84*/ 	.word	0x000106c0


	//   ....[112]....
        /*0d88*/ 	.word	0x00010720


	//   ....[113]....
        /*0d8c*/ 	.word	0x00010790


	//   ....[114]....
        /*0d90*/ 	.word	0x00010800


	//   ....[115]....
        /*0d94*/ 	.word	0x00010870


	//   ....[116]....
        /*0d98*/ 	.word	0x000108d0


	//   ....[117]....
        /*0d9c*/ 	.word	0x00010940


	//   ....[118]....
        /*0da0*/ 	.word	0x000109b0


	//   ....[119]....
        /*0da4*/ 	.word	0x00010b50


	//   ....[120]....
        /*0da8*/ 	.word	0x00010bb0


	//   ....[121]....
        /*0dac*/ 	.word	0x00010c00


	//   ....[122]....
        /*0db0*/ 	.word	0x00010c40


	//   ....[123]....
        /*0db4*/ 	.word	0x00010c90


	//   ....[124]....
        /*0db8*/ 	.word	0x00010ce0


	//   ....[125]....
        /*0dbc*/ 	.word	0x00010d50


	//   ....[126]....
        /*0dc0*/ 	.word	0x00010dc0


	//   ....[127]....
        /*0dc4*/ 	.word	0x00010e30


	//   ....[128]....
        /*0dc8*/ 	.word	0x00010fb0


	//   ....[129]....
        /*0dcc*/ 	.word	0x00011010


	//   ....[130]....
        /*0dd0*/ 	.word	0x00011060


	//   ....[131]....
        /*0dd4*/ 	.word	0x000110a0


	//   ....[132]....
        /*0dd8*/ 	.word	0x000110f0


	//   ....[133]....
        /*0ddc*/ 	.word	0x00011130


	//   ....[134]....
        /*0de0*/ 	.word	0x00011180


	//   ....[135]....
        /*0de4*/ 	.word	0x000111d0


	//   ....[136]....
        /*0de8*/ 	.word	0x00011220


	//   ....[137]....
        /*0dec*/ 	.word	0x00011260


	//   ....[138]....
        /*0df0*/ 	.word	0x000112d0


	//   ....[139]....
        /*0df4*/ 	.word	0x00011340


	//   ....[140]....
        /*0df8*/ 	.word	0x000113b0


	//   ....[141]....
        /*0dfc*/ 	.word	0x00011410


	//   ....[142]....
        /*0e00*/ 	.word	0x00011480


	//   ....[143]....
        /*0e04*/ 	.word	0x000114f0


	//   ....[144]....
        /*0e08*/ 	.word	0x00011560


	//   ....[145]....
        /*0e0c*/ 	.word	0x000115c0


	//   ....[146]....
        /*0e10*/ 	.word	0x00011630


	//   ....[147]....
        /*0e14*/ 	.word	0x000116a0


	//   ....[148]....
        /*0e18*/ 	.word	0x00011710


	//   ....[149]....
        /*0e1c*/ 	.word	0x00011770


	//   ....[150]....
        /*0e20*/ 	.word	0x000117e0


	//   ....[151]....
        /*0e24*/ 	.word	0x00011850


	//   ....[152]....
        /*0e28*/ 	.word	0x000118c0


	//   ....[153]....
        /*0e2c*/ 	.word	0x00011920


	//   ....[154]....
        /*0e30*/ 	.word	0x00011990


	//   ....[155]....
        /*0e34*/ 	.word	0x00011a00


	//   ....[156]....
        /*0e38*/ 	.word	0x00011a70


	//   ....[157]....
        /*0e3c*/ 	.word	0x00011ad0


	//   ....[158]....
        /*0e40*/ 	.word	0x00011b40


	//   ....[159]....
        /*0e44*/ 	.word	0x00011bb0


	//   ....[160]....
        /*0e48*/ 	.word	0x00011c00


	//   ....[161]....
        /*0e4c*/ 	.word	0x00011c40


	//   ....[162]....
        /*0e50*/ 	.word	0x00011c90


	//   ....[163]....
        /*0e54*/ 	.word	0x00011ce0


	//   ....[164]....
        /*0e58*/ 	.word	0x00011d30


	//   ....[165]....
        /*0e5c*/ 	.word	0x00011da0


	//   ....[166]....
        /*0e60*/ 	.word	0x00011df0


	//   ....[167]....
        /*0e64*/ 	.word	0x00011e40


	//   ....[168]....
        /*0e68*/ 	.word	0x00011e90


	//   ....[169]....
        /*0e6c*/ 	.word	0x00011ee0


	//   ....[170]....
        /*0e70*/ 	.word	0x00011f30


	//   ....[171]....
        /*0e74*/ 	.word	0x00011fa0


	//   ....[172]....
        /*0e78*/ 	.word	0x00011ff0


	//   ....[173]....
        /*0e7c*/ 	.word	0x00012050


	//   ....[174]....
        /*0e80*/ 	.word	0x000120b0


	//   ....[175]....
        /*0e84*/ 	.word	0x00012120


	//----- nvinfo : EIATTR_EXIT_INSTR_OFFSETS
	.align		4
.L_434:
        /*0e88*/ 	.byte	0x04, 0x1c
        /*0e8a*/ 	.short	(.L_436 - .L_435)


	//   ....[0]....
.L_435:
        /*0e8c*/ 	.word	0x00000c10


	//   ....[1]....
        /*0e90*/ 	.word	0x000101f0


	//----- nvinfo : EIATTR_MAX_THREADS
	.align		4
.L_436:
        /*0e94*/ 	.byte	0x04, 0x05
        /*0e96*/ 	.short	(.L_438 - .L_437)
.L_437:
        /*0e98*/ 	.word	0x00000100
        /*0e9c*/ 	.word	0x00000001
        /*0ea0*/ 	.word	0x00000001


	//----- nvinfo : EIATTR_CRS_STACK_SIZE
	.align		4
.L_438:
        /*0ea4*/ 	.byte	0x04, 0x1e
        /*0ea6*/ 	.short	(.L_440 - .L_439)
.L_439:
        /*0ea8*/ 	.word	0x00000000
.L_440:


//--------------------- .nv.info._ZN7cutlass13device_kernelIN5flash19enable_sm80_to_sm89INS1_16FlashAttnFwdSm80INS1_25CollectiveMainloopFwdSm80ILi8ELi1ELb0EN4cute5tupleIJNS5_1CILi128EEENS7_ILi48EEENS7_ILi256EEEEEELi256ENS_6half_tEfNS_4arch4Sm80ELb0ELb0ELb1ELb1ELb1ELb1ELb1ELb1EEENS1_21CollectiveEpilogueFwdINS6_IJS8_SA_S9_EEENS6_IJNS7_ILi1EEESI_SI_EEESC_SE_Li256ELb1ELb1ELb1ELb0EEENS1_36VarlenDynamicPersistentTileSchedulerILi128ELi48ELi256ELi256ELb1ELb1ELb0ELb0ELb1ELb1EEEEEEEEEvNT_6ParamsE --------------------------
	.section	.nv.info._ZN7cutlass13device_kernelIN5flash19enable_sm80_to_sm89INS1_16FlashAttnFwdSm80INS1_25CollectiveMainloopFwdSm80ILi8ELi1ELb0EN4cute5tupleIJNS5_1CILi128EEENS7_ILi48EEENS7_ILi256EEEEEELi256ENS_6half_tEfNS_4arch4Sm80ELb0ELb0ELb1ELb1ELb1ELb1ELb1ELb1EEENS1_21CollectiveEpilogueFwdINS6_IJS8_SA_S9_EEENS6_IJNS7_ILi1EEESI_SI_EEESC_SE_Li256ELb1ELb1ELb1ELb0EEENS1_36VarlenDynamicPersistentTileSchedulerILi128ELi48ELi256ELi256ELb1ELb1ELb0ELb0ELb1ELb1EEEEEEEEEvNT_6ParamsE,"",@"SHT_CUDA_INFO"
	.sectionflags	@""
	.align	4


	//----- nvinfo : EIATTR_CUDA_API_VERSION
	.align		4
        /*0000*/ 	.byte	0x04, 0x37
        /*0002*/ 	.short	(.L_442 - .L_441)
.L_441:
        /*0004*/ 	.word	0x00000082


	//----- nvinfo : EIATTR_SW2861232_WAR
	.align		4
.L_442:
        /*0008*/ 	.byte	0x01, 0x35
	.zero		2


	//----- nvinfo : EIATTR_PARAM_CBANK
	.align		4
        /*000c*/ 	.byte	0x04, 0x0a
        /*000e*/ 	.short	(.L_444 - .L_443)
	.align		4
.L_443:
        /*0010*/ 	.word	index@(.nv.constant0._ZN7cutlass13device_kernelIN5flash19enable_sm80_to_sm89INS1_16FlashAttnFwdSm80INS1_25CollectiveMainloopFwdSm80ILi8ELi1ELb0EN4cute5tupleIJNS5_1CILi128EEENS7_ILi48EEENS7_ILi256EEEEEELi256ENS_6half_tEfNS_4arch4Sm80ELb0ELb0ELb1ELb1ELb1ELb1ELb1ELb1EEENS1_21CollectiveEpilogueFwdINS6_IJS8_SA_S9_EEENS6_IJNS7_ILi1EEESI_SI_EEESC_SE_Li256ELb1ELb1ELb1ELb0EEENS1_36VarlenDynamicPersistentTileSchedulerILi128ELi48ELi256ELi256ELb1ELb1ELb0ELb0ELb1ELb1EEEEEEEEEvNT_6ParamsE)
        /*0014*/ 	.short	0x0160
        /*0016*/ 	.short	0x0438


	//----- nvinfo : EIATTR_CBANK_PARAM_SIZE
	.align		4
.L_444:
        /*0018*/ 	.byte	0x03, 0x19
        /*001a*/ 	.short	0x0438


	//----- nvinfo : EIATTR_KPARAM_INFO
	.align		4
        /*001c*/ 	.byte	0x04, 0x17
        /*001e*/ 	.short	(.L_446 - .L_445)
.L_445:
        /*0020*/ 	.word	0x00000000
        /*0024*/ 	.short	0x0000
        /*0026*/ 	.short	0x0000
        /*0028*/ 	.byte	0x00, 0xf0, 0xe1, 0x10


	//----- nvinfo : EIATTR_MAXREG_COUNT
	.align		4
.L_446:
        /*002c*/ 	.byte	0x03, 0x1b
        /*002e*/ 	.short	0x00ff


	//----- nvinfo : EIATTR_NUM_BARRIERS
	.align		4
        /*0030*/ 	.byte	0x02, 0x4c
        /*0032*/ 	.byte	0x06
	.zero		1


	//----- nvinfo : EIATTR_ANNOTATIONS
	.align		4
        /*0034*/ 	.byte	0x04, 0x55
        /*0036*/ 	.short	(.L_448 - .L_447)


	//   ....[0]....
.L_447:
        /* <DEDUP_REMOVED lines=159> */


	//----- nvinfo : EIATTR_MERCURY_ISA_VERSION
	.align		4
.L_448:
        /*0a18*/ 	.byte	0x03, 0x5f
        /*0a1a*/ 	.short	0x0000


	//----- nvinfo : EIATTR_INT_WARP_WIDE_INSTR_OFFSETS
	.align		4
        /*0a1c*/ 	.byte	0x04, 0x31
        /*0a1e*/ 	.short	(.L_450 - .L_449)


	//   ....[0]....
.L_449:
        /*0a20*/ 	.word	0x00017690


	//   ....[1]....
        /*0a24*/ 	.word	0x00017700


	//----- nvinfo : EIATTR_COOP_GROUP_MASK_REGIDS
	.align		4
.L_450:
        /*0a28*/ 	.byte	0x04, 0x29
        /*0a2a*/ 	.short	(.L_452 - .L_451)


	//   ....[0]....
.L_451:
        /*0a2c*/ 	.word	0xffffffff


	//   ....[1]....
        /*0a30*/ 	.word	0xffffffff


	//   ....[2]....
        /*0a34*/ 	.word	0xffffffff


	//   ....[3]....
        /*0a38*/ 	.word	0xffffffff


	//   ....[4]....
        /*0a3c*/ 	.word	0xffffffff


	//   ....[5]....
        /*0a40*/ 	.word	0xffffffff


	//   ....[6]....
        /*0a44*/ 	.word	0xffffffff


	//   ....[7]....
        /*0a48*/ 	.word	0xffffffff


	//   ....[8]....
        /*0a4c*/ 	.word	0xffffffff


	//   ....[9]....
        /*0a50*/ 	.word	0xffffffff


	//   ....[10]....
        /*0a54*/ 	.word	0xffffffff


	//   ....[11]....
        /*0a58*/ 	.word	0xffffffff


	//   ....[12]....
        /*0a5c*/ 	.word	0xffffffff


	//   ....[13]....
        /*0a60*/ 	.word	0xffffffff


	//   ....[14]....
        /*0a64*/ 	.word	0xffffffff


	//   ....[15]....
        /*0a68*/ 	.word	0xffffffff


	//   ....[16]....
        /*0a6c*/ 	.word	0xffffffff


	//   ....[17]....
        /*0a70*/ 	.word	0xffffffff


	//   ....[18]....
        /*0a74*/ 	.word	0xffffffff


	//   ....[19]....
        /*0a78*/ 	.word	0xffffffff


	//   ....[20]....
        /*0a7c*/ 	.word	0xffffffff


	//   ....[21]....
        /*0a80*/ 	.word	0xffffffff


	//   ....[22]....
        /*0a84*/ 	.word	0xffffffff


	//   ....[23]....
        /*0a88*/ 	.word	0xffffffff


	//   ....[24]....
        /*0a8c*/ 	.word	0xffffffff


	//   ....[25]....
        /*0a90*/ 	.word	0xffffffff


	//   ....[26]....
        /*0a94*/ 	.word	0xffffffff


	//   ....[27]....
        /*0a98*/ 	.word	0xffffffff


	//   ....[28]....
        /*0a9c*/ 	.word	0xffffffff


	//   ....[29]....
        /*0aa0*/ 	.word	0xffffffff


	//   ....[30]....
        /*0aa4*/ 	.word	0xffffffff


	//   ....[31]....
        /*0aa8*/ 	.word	0xffffffff


	//   ....[32]....
        /*0aac*/ 	.word	0xffffffff


	//   ....[33]....
        /*0ab0*/ 	.word	0xffffffff


	//   ....[34]....
        /*0ab4*/ 	.word	0xffffffff


	//   ....[35]....
        /*0ab8*/ 	.word	0xffffffff


	//   ....[36]....
        /*0abc*/ 	.word	0xffffffff


	//   ....[37]....
        /*0ac0*/ 	.word	0xffffffff


	//   ....[38]....
        /*0ac4*/ 	.word	0xffffffff


	//   ....[39]....
        /*0ac8*/ 	.word	0xffffffff


	//   ....[40]....
        /*0acc*/ 	.word	0xffffffff


	//   ....[41]....
        /*0ad0*/ 	.word	0xffffffff


	//   ....[42]....
        /*0ad4*/ 	.word	0xffffffff


	//   ....[43]....
        /*0ad8*/ 	.word	0xffffffff


	//   ....[44]....
        /*0adc*/ 	.word	0xffffffff


	//   ....[45]....
        /*0ae0*/ 	.word	0xffffffff


	//   ....[46]....
        /*0ae4*/ 	.word	0xffffffff


	//   ....[47]....
        /*0ae8*/ 	.word	0xffffffff


	//   ....[48]....
        /*0aec*/ 	.word	0xffffffff


	//   ....[49]....
        /*0af0*/ 	.word	0xffffffff


	//   ....[50]....
        /*0af4*/ 	.word	0xffffffff


	//   ....[51]....
        /*0af8*/ 	.word	0xffffffff


	//   ....[52]....
        /*0afc*/ 	.word	0xffffffff


	//   ....[53]....
        /*0b00*/ 	.word	0xffffffff


	//   ....[54]....
        /*0b04*/ 	.word	0xffffffff


	//   ....[55]....
        /*0b08*/ 	.word	0xffffffff


	//   ....[56]....
        /*0b0c*/ 	.word	0xffffffff


	//   ....[57]....
        /*0b10*/ 	.word	0xffffffff


	//   ....[58]....
        /*0b14*/ 	.word	0xffffffff


	//   ....[59]....
        /*0b18*/ 	.word	0xffffffff


	//   ....[60]....
        /*0b1c*/ 	.word	0xffffffff


	//   ....[61]....
        /*0b20*/ 	.word	0xffffffff


	//   ....[62]....
        /*0b24*/ 	.word	0xffffffff


	//   ....[63]....
        /*0b28*/ 	.word	0xffffffff


	//   ....[64]....
        /*0b2c*/ 	.word	0xffffffff


	//   ....[65]....
        /*0b30*/ 	.word	0xffffffff


	//   ....[66]....
        /*0b34*/ 	.word	0xffffffff


	//   ....[67]....
        /*0b38*/ 	.word	0xffffffff


	//   ....[68]....
        /*0b3c*/ 	.word	0xffffffff


	//   ....[69]....
        /*0b40*/ 	.word	0xffffffff


	//   ....[70]....
        /*0b44*/ 	.word	0xffffffff


	//   ....[71]....
        /*0b48*/ 	.word	0xffffffff


	//   ....[72]....
        /*0b4c*/ 	.word	0xffffffff


	//   ....[73]....
        /*0b50*/ 	.word	0xffffffff


	//   ....[74]....
        /*0b54*/ 	.word	0xffffffff


	//   ....[75]....
        /*0b58*/ 	.word	0xffffffff


	//   ....[76]....
        /*0b5c*/ 	.word	0xffffffff


	//   ....[77]....
        /*0b60*/ 	.word	0xffffffff


	//   ....[78]....
        /*0b64*/ 	.word	0xffffffff


	//   ....[79]....
        /*0b68*/ 	.word	0xffffffff


	//   ....[80]....
        /*0b6c*/ 	.word	0xffffffff


	//   ....[81]....
        /*0b70*/ 	.word	0xffffffff


	//   ....[82]....
        /*0b74*/ 	.word	0xffffffff


	//   ....[83]....
        /*0b78*/ 	.word	0xffffffff


	//   ....[84]....
        /*0b7c*/ 	.word	0xffffffff


	//   ....[85]....
        /*0b80*/ 	.word	0xffffffff


	//   ....[86]....
        /*0b84*/ 	.word	0xffffffff


	//   ....[87]....
        /*0b88*/ 	.word	0xffffffff


	//   ....[88]....
        /*0b8c*/ 	.word	0xffffffff


	//   ....[89]....
        /*0b90*/ 	.word	0xffffffff


	//   ....[90]....
        /*0b94*/ 	.word	0xffffffff


	//   ....[91]....
        /*0b98*/ 	.word	0xffffffff


	//   ....[92]....
        /*0b9c*/ 	.word	0xffffffff


	//   ....[93]....
        /*0ba0*/ 	.word	0xffffffff


	//   ....[94]....
        /*0ba4*/ 	.word	0xffffffff


	//   ....[95]....
        /*0ba8*/ 	.word	0xffffffff


	//   ....[96]....
        /*0bac*/ 	.word	0xffffffff


	//   ....[97]....
        /*0bb0*/ 	.word	0xffffffff


	//   ....[98]....
        /*0bb4*/ 	.word	0xffffffff


	//   ....[99]....
        /*0bb8*/ 	.word	0xffffffff


	//   ....[100]....
        /*0bbc*/ 	.word	0xffffffff


	//   ....[101]....
        /*0bc0*/ 	.word	0xffffffff


	//   ....[102]....
        /*0bc4*/ 	.word	0xffffffff


	//   ....[103]....
        /*0bc8*/ 	.word	0xffffffff


	//   ....[104]....
        /*0bcc*/ 	.word	0xffffffff


	//   ....[105]....
        /*0bd0*/ 	.word	0xffffffff


	//   ....[106]....
        /*0bd4*/ 	.word	0xffffffff


	//   ....[107]....
        /*0bd8*/ 	.word	0xffffffff


	//   ....[108]....
        /*0bdc*/ 	.word	0xffffffff


	//   ....[109]....
        /*0be0*/ 	.word	0xffffffff


	//   ....[110]....
        /*0be4*/ 	.word	0xffffffff


	//   ....[111]....
        /*0be8*/ 	.word	0xffffffff


	//   ....[112]....
        /*0bec*/ 	.word	0xffffffff


	//   ....[113]....
        /*0bf0*/ 	.word	0xffffffff


	//   ....[114]....
        /*0bf4*/ 	.word	0xffffffff


	//   ....[115]....
        /*0bf8*/ 	.word	0xffffffff


	//   ....[116]....
        /*0bfc*/ 	.word	0xffffffff


	//   ....[117]....
        /*0c00*/ 	.word	0xffffffff


	//   ....[118]....
        /*0c04*/ 	.word	0xffffffff


	//   ....[119]....
        /*0c08*/ 	.word	0xffffffff


	//   ....[120]....
        /*0c0c*/ 	.word	0xffffffff


	//   ....[121]....
        /*0c10*/ 	.word	0xffffffff


	//   ....[122]....
        /*0c14*/ 	.word	0xffffffff


	//   ....[123]....
        /*0c18*/ 	.word	0xffffffff


	//   ....[124]....
        /*0c1c*/ 	.word	0xffffffff


	//   ....[125]....
        /*0c20*/ 	.word	0xffffffff


	//   ....[126]....
        /*0c24*/ 	.word	0xffffffff


	//   ....[127]....
        /*0c28*/ 	.word	0xffffffff


	//   ....[128]....
        /*0c2c*/ 	.word	0xffffffff


	//   ....[129]....
        /*0c30*/ 	.word	0xffffffff


	//   ....[130]....
        /*0c34*/ 	.word	0xffffffff


	//   ....[131]....
        /*0c38*/ 	.word	0xffffffff


	//   ....[132]....
        /*0c3c*/ 	.word	0xffffffff


	//   ....[133]....
        /*0c40*/ 	.word	0xffffffff


	//   ....[134]....
        /*0c44*/ 	.word	0xffffffff


	//   ....[135]....
        /*0c48*/ 	.word	0xffffffff


	//   ....[136]....
        /*0c4c*/ 	.word	0xffffffff


	//   ....[137]....
        /*0c50*/ 	.word	0xffffffff


	//   ....[138]....
        /*0c54*/ 	.word	0xffffffff


	//   ....[139]....
        /*0c58*/ 	.word	0xffffffff


	//   ....[140]....
        /*0c5c*/ 	.word	0xffffffff


	//   ....[141]....
        /*0c60*/ 	.word	0xffffffff


	//   ....[142]....
        /*0c64*/ 	.word	0xffffffff


	//   ....[143]....
        /*0c68*/ 	.word	0xffffffff


	//   ....[144]....
        /*0c6c*/ 	.word	0xffffffff


	//   ....[145]....
        /*0c70*/ 	.word	0xffffffff


	//   ....[146]....
        /*0c74*/ 	.word	0xffffffff


	//   ....[147]....
        /*0c78*/ 	.word	0xffffffff


	//   ....[148]....
        /*0c7c*/ 	.word	0xffffffff


	//   ....[149]....
        /*0c80*/ 	.word	0xffffffff


	//   ....[150]....
        /*0c84*/ 	.word	0xffffffff


	//   ....[151]....
        /*0c88*/ 	.word	0xffffffff


	//   ....[152]....
        /*0c8c*/ 	.word	0xffffffff


	//   ....[153]....
        /*0c90*/ 	.word	0xffffffff


	//   ....[154]....
        /*0c94*/ 	.word	0xffffffff


	//   ....[155]....
        /*0c98*/ 	.word	0xffffffff


	//   ....[156]....
        /*0c9c*/ 	.word	0xffffffff


	//   ....[157]....
        /*0ca0*/ 	.word	0xffffffff


	//   ....[158]....
        /*0ca4*/ 	.word	0xffffffff


	//   ....[159]....
        /*0ca8*/ 	.word	0xffffffff


	//   ....[160]....
        /*0cac*/ 	.word	0xffffffff


	//   ....[161]....
        /*0cb0*/ 	.word	0xffffffff


	//   ....[162]....
        /*0cb4*/ 	.word	0xffffffff


	//   ....[163]....
        /*0cb8*/ 	.word	0xffffffff


	//   ....[164]....
        /*0cbc*/ 	.word	0xffffffff


	//   ....[165]....
        /*0cc0*/ 	.word	0xffffffff


	//   ....[166]....
        /*0cc4*/ 	.word	0xffffffff


	//   ....[167]....
        /*0cc8*/ 	.word	0xffffffff


	//   ....[168]....
        /*0ccc*/ 	.word	0xffffffff


	//   ....[169]....
        /*0cd0*/ 	.word	0xffffffff


	//   ....[170]....
        /*0cd4*/ 	.word	0xffffffff


	//   ....[171]....
        /*0cd8*/ 	.word	0xffffffff


	//   ....[172]....
        /*0cdc*/ 	.word	0xffffffff


	//   ....[173]....
        /*0ce0*/ 	.word	0xffffffff


	//   ....[174]....
        /*0ce4*/ 	.word	0xffffffff


	//   ....[175]....
        /*0ce8*/ 	.word	0xffffffff


	//   ....[176]....
        /*0cec*/ 	.word	0xffffffff


	//   ....[177]....
        /*0cf0*/ 	.word	0xffffffff


	//   ....[178]....
        /*0cf4*/ 	.word	0xffffffff


	//   ....[179]....
        /*0cf8*/ 	.word	0xffffffff


	//   ....[180]....
        /*0cfc*/ 	.word	0xffffffff


	//   ....[181]....
        /*0d00*/ 	.word	0xffffffff


	//   ....[182]....
        /*0d04*/ 	.word	0xffffffff


	//   ....[183]....
        /*0d08*/ 	.word	0xffffffff


	//   ....[184]....
        /*0d0c*/ 	.word	0xffffffff


	//   ....[185]....
        /*0d10*/ 	.word	0xffffffff


	//   ....[186]....
        /*0d14*/ 	.word	0xffffffff


	//   ....[187]....
        /*0d18*/ 	.word	0xffffffff


	//   ....[188]....
        /*0d1c*/ 	.word	0xffffffff


	//   ....[189]....
        /*0d20*/ 	.word	0xffffffff


	//   ....[190]....
        /*0d24*/ 	.word	0xffffffff


	//   ....[191]....
        /*0d28*/ 	.word	0xffffffff


	//   ....[192]....
        /*0d2c*/ 	.word	0xffffffff


	//   ....[193]....
        /*0d30*/ 	.word	0xffffffff


	//   ....[194]....
        /*0d34*/ 	.word	0xffffffff


	//   ....[195]....
        /*0d38*/ 	.word	0xffffffff


	//   ....[196]....
        /*0d3c*/ 	.word	0xffffffff


	//   ....[197]....
        /*0d40*/ 	.word	0xffffffff


	//   ....[198]....
        /*0d44*/ 	.word	0xffffffff


	//   ....[199]....
        /*0d48*/ 	.word	0xffffffff


	//   ....[200]....
        /*0d4c*/ 	.word	0xffffffff


	//   ....[201]....
        /*0d50*/ 	.word	0xffffffff


	//   ....[202]....
        /*0d54*/ 	.word	0xffffffff


	//   ....[203]....
        /*0d58*/ 	.word	0xffffffff


	//----- nvinfo : EIATTR_COOP_GROUP_INSTR_OFFSETS
	.align		4
.L_452:
        /*0d5c*/ 	.byte	0x04, 0x28
        /*0d5e*/ 	.short	(.L_454 - .L_453)


	//   ....[0]....
.L_453:
        /*0d60*/ 	.word	0x00000050


	//   ....[1]....
        /*0d64*/ 	.word	0x00000200


	//   ....[2]....
        /*0d68*/ 	.word	0x00000230


	//   ....[3]....
        /*0d6c*/ 	.word	0x00000260


	//   ....[4]....
        /*0d70*/ 	.word	0x00000290


	//   ....[5]....
        /*0d74*/ 	.word	0x000002c0


	//   ....[6]....
        /*0d78*/ 	.word	0x000002f0


	//   ....[7]....
        /*0d7c*/ 	.word	0x00000460


	//   ....[8]....
        /*0d80*/ 	.word	0x000004a0


	//   ....[9]....
        /*0d84*/ 	.word	0x000004d0


	//   ....[10]....
        /*0d88*/ 	.word	0x00000500


	//   ....[11]....
        /*0d8c*/ 	.word	0x00000530


	//   ....[12]....
        /*0d90*/ 	.word	0x00000560


	//   ....[13]....
        /*0d94*/ 	.word	0x000005f0


	//   ....[14]....
        /*0d98*/ 	.word	0x00000620


	//   ....[15]....
        /*0d9c*/ 	.word	0x00000640


	//   ....[16]....
        /*0da0*/ 	.word	0x000006a0


	//   ....[17]....
        /*0da4*/ 	.word	0x00003fd0


	//   ....[18]....
        /*0da8*/ 	.word	0x00004060


	//   ....[19]....
        /*0dac*/ 	.word	0x00005070


	//   ....[20]....
        /*0db0*/ 	.word	0x00005080


	//   ....[21]....
        /*0db4*/ 	.word	0x00006590


	//   ....[22]....
        /*0db8*/ 	.word	0x00006600


	//   ....[23]....
        /*0dbc*/ 	.word	0x000076a0


	//   ....[24]....
        /*0dc0*/ 	.word	0x000076b0


	//   ....[25]....
        /*0dc4*/ 	.word	0x00008650


	//   ....[26]....
        /*0dc8*/ 	.word	0x00008680


	//   ....[27]....
        /*0dcc*/ 	.word	0x00008840


	//   ....[28]....
        /*0dd0*/ 	.word	0x00008860


	//   ....[29]....
        /*0dd4*/ 	.word	0x00008c90


	//   ....[30]....
        /*0dd8*/ 	.word	0x00008d50


	//   ....[31]....
        /*0ddc*/ 	.word	0x00008ef0


	//   ....[32]....
        /*0de0*/ 	.word	0x00008f10


	//   ....[33]....
        /*0de4*/ 	.word	0x00009db0


	//   ....[34]....
        /*0de8*/ 	.word	0x00009dd0


	//   ....[35]....
        /*0dec*/ 	.word	0x00009f60


	//   ....[36]....
        /*0df0*/ 	.word	0x00009f70


	//   ....[37]....
        /*0df4*/ 	.word	0x0000a0e0


	//   ....[38]....
        /*0df8*/ 	.word	0x0000a100


	//   ....[39]....
        /*0dfc*/ 	.word	0x0000a270


	//   ....[40]....
        /*0e00*/ 	.word	0x0000a280


	//   ....[41]....
        /*0e04*/ 	.word	0x0000a6f0


	//   ....[42]....
        /*0e08*/ 	.word	0x0000a710


	//   ....[43]....
        /*0e0c*/ 	.word	0x0000a800


	//   ....[44]....
        /*0e10*/ 	.word	0x0000a810


	//   ....[45]....
        /*0e14*/ 	.word	0x0000aa70


	//   ....[46]....
        /*0e18*/ 	.word	0x0000aab0


	//   ....[47]....
        /*0e1c*/ 	.word	0x0000aaf0


	//   ....[48]....
        /*0e20*/ 	.word	0x0000ab20


	//   ....[49]....
        /*0e24*/ 	.word	0x0000dc60


	//   ....[50]....
        /*0e28*/ 	.word	0x0000dca0


	//   ....[51]....
        /*0e2c*/ 	.word	0x0000dce0


	//   ....[52]....
        /*0e30*/ 	.word	0x0000dd10


	//   ....[53]....
        /*0e34*/ 	.word	0x00011380


	//   ....[54]....
        /*0e38*/ 	.word	0x000113b0


	//   ....[55]....
        /*0e3c*/ 	.word	0x000115a0


	//   ....[56]....
        /*0e40*/ 	.word	0x000115b0


	//   ....[57]....
        /*0e44*/ 	.word	0x00012660


	//   ....[58]....
        /*0e48*/ 	.word	0x00012680


	//   ....[59]....
        /*0e4c*/ 	.word	0x000127e0


	//   ....[60]....
        /*0e50*/ 	.word	0x000127f0


	//   ....[61]....
        /*0e54*/ 	.word	0x00012d00


	//   ....[62]....
        /*0e58*/ 	.word	0x00012d30


	//   ....[63]....
        /*0e5c*/ 	.word	0x00012d40


	//   ....[64]....
        /*0e60*/ 	.word	0x00012d70


	//   ....[65]....
        /*0e64*/ 	.word	0x00013f10


	//   ....[66]....
        /*0e68*/ 	.word	0x00013f20


	//   ....[67]....
        /*0e6c*/ 	.word	0x00014060


	//   ....[68]....
        /*0e70*/ 	.word	0x00014070


	//   ....[69]....
        /*0e74*/ 	.word	0x000150b0


	//   ....[70]....
        /*0e78*/ 	.word	0x000150d0


	//   ....[71]....
        /*0e7c*/ 	.word	0x000151f0


	//   ....[72]....
        /*0e80*/ 	.word	0x00015200


	//   ....[73]....
        /*0e84*/ 	.word	0x000154b0


	//   ....[74]....
        /*0e88*/ 	.word	0x000154e0


	//   ....[75]....
        /*0e8c*/ 	.word	0x00015500


	//   ....[76]....
        /*0e90*/ 	.word	0x00015520


	//   ....[77]....
        /*0e94*/ 	.word	0x00016c80


	//   ....[78]....
        /*0e98*/ 	.word	0x00016ca0


	//   ....[79]....
        /*0e9c*/ 	.word	0x00016cc0


	//   ....[80]....
        /*0ea0*/ 	.word	0x00016ce0


	//   ....[81]....
        /*0ea4*/ 	.word	0x00018570


	//   ....[82]....
        /*0ea8*/ 	.word	0x00018590


	//   ....[83]....
        /*0eac*/ 	.word	0x000185b0


	//   ....[84]....
        /*0eb0*/ 	.word	0x000185d0


	//   ....[85]....
        /*0eb4*/ 	.word	0x00018970


	//   ....[86]....
        /*0eb8*/ 	.word	0x00018990


	//   ....[87]....
        /*0ebc*/ 	.word	0x00018af0


	//   ....[88]....
        /*0ec0*/ 	.word	0x00018b00


	//   ....[89]....
        /*0ec4*/ 	.word	0x00018c70


	//   ....[90]....
        /*0ec8*/ 	.word	0x00018c90


	//   ....[91]....
        /*0ecc*/ 	.word	0x00018e00


	//   ....[92]....
        /*0ed0*/ 	.word	0x00018e10


	//   ....[93]....
        /*0ed4*/ 	.word	0x000191b0


	//   ....[94]....
        /*0ed8*/ 	.word	0x000191d0


	//   ....[95]....
        /*0edc*/ 	.word	0x00019e10


	//   ....[96]....
        /*0ee0*/ 	.word	0x00019e20


	//   ....[97]....
        /*0ee4*/ 	.word	0x0001b2b0


	//   ....[98]....
        /*0ee8*/ 	.word	0x0001b2d0


	//   ....[99]....
        /*0eec*/ 	.word	0x0001b440


	//   ....[100]....
        /*0ef0*/ 	.word	0x0001b450


	//   ....[101]....
        /*0ef4*/ 	.word	0x0001b5c0


	//   ....[102]....
        /*0ef8*/ 	.word	0x0001b5e0


	//   ....[103]....
        /*0efc*/ 	.word	0x0001b750


	//   ....[104]....
        /*0f00*/ 	.word	0x0001b760


	//   ....[105]....
        /*0f04*/ 	.word	0x0001b990


	//   ....[106]....
        /*0f08*/ 	.word	0x0001b9b0


	//   ....[107]....
        /*0f0c*/ 	.word	0x0001bae0


	//   ....[108]....
        /*0f10*/ 	.word	0x0001bb20


	//   ....[109]....
        /*0f14*/ 	.word	0x0001bb50


	//   ....[110]....
        /*0f18*/ 	.word	0x0001bb80


	//   ....[111]....
        /*0f1c*/ 	.word	0x0001bbb0


	//   ....[112]....
        /*0f20*/ 	.word	0x0001bbe0


	//   ....[113]....
        /*0f24*/ 	.word	0x0001bd40


	//   ....[114]....
        /*0f28*/ 	.word	0x0001bd80


	//   ....[115]....
        /*0f2c*/ 	.word	0x0001bdb0


	//   ....[116]....
        /*0f30*/ 	.word	0x0001bde0


	//   ....[117]....
        /*0f34*/ 	.word	0x0001be10


	//   ....[118]....
        /*0f38*/ 	.word	0x0001be40


	//   ....[119]....
        /*0f3c*/ 	.word	0x0001bed0


	//   ....[120]....
        /*0f40*/ 	.word	0x0001bf00


	//   ....[121]....
        /*0f44*/ 	.word	0x0001bf10


	//   ....[122]....
        /*0f48*/ 	.word	0x0001bf70


	//   ....[123]....
        /*0f4c*/ 	.word	0x0001c560


	//   ....[124]....
        /*0f50*/ 	.word	0x0001c5c0


	//   ....[125]....
        /*0f54*/ 	.word	0x0001c620


	//   ....[126]....
        /*0f58*/ 	.word	0x0001c680


	//   ....[127]....
        /*0f5c*/ 	.word	0x0001c6e0


	//   ....[128]....
        /*0f60*/ 	.word	0x0001c750


	//   ....[129]....
        /*0f64*/ 	.word	0x0001c7a0


	//   ....[130]....
        /*0f68*/ 	.word	0x0001c800


	//   ....[131]....
        /*0f6c*/ 	.word	0x0001c870


	//   ....[132]....
        /*0f70*/ 	.word	0x0001c8d0


	//   ....[133]....
        /*0f74*/ 	.word	0x0001c940


	//   ....[134]....
        /*0f78*/ 	.word	0x0001c9b0


	//   ....[135]....
        /*0f7c*/ 	.word	0x0001ca20


	//   ....[136]....
        /*0f80*/ 	.word	0x0001ca80


	//   ....[137]....
        /*0f84*/ 	.word	0x0001caf0


	//   ....[138]....
        /*0f88*/ 	.word	0x0001cb60


	//   ....[139]....
        /*0f8c*/ 	.word	0x0001cbd0


	//   ....[140]....
        /*0f90*/ 	.word	0x0001cc30


	//   ....[141]....
        /*0f94*/ 	.word	0x0001cca0


	//   ....[142]....
        /*0f98*/ 	.word	0x0001cd00


	//   ....[143]....
        /*0f9c*/ 	.word	0x0001cd70


	//   ....[144]....
        /*0fa0*/ 	.word	0x0001cde0


	//   ....[145]....
        /*0fa4*/ 	.word	0x0001ce50


	//   ....[146]....
        /*0fa8*/ 	.word	0x0001ceb0


	//   ....[147]....
        /*0fac*/ 	.word	0x0001cf10


	//   ....[148]....
        /*0fb0*/ 	.word	0x0001cf70


	//   ....[149]....
        /*0fb4*/ 	.word	0x0001cfc0


	//   ....[150]....
        /*0fb8*/ 	.word	0x0001d010


	//   ....[151]....
        /*0fbc*/ 	.word	0x0001d080


	//   ....[152]....
        /*0fc0*/ 	.word	0x0001d0f0


	//   ....[153]....
        /*0fc4*/ 	.word	0x0001d150


	//   ....[154]....
        /*0fc8*/ 	.word	0x0001d1c0


	//   ....[155]....
        /*0fcc*/ 	.word	0x0001d230


	//   ....[156]....
        /*0fd0*/ 	.word	0x0001d2a0


	//   ....[157]....
        /*0fd4*/ 	.word	0x0001d300


	//   ....[158]....
        /*0fd8*/ 	.word	0x0001d350


	//   ....[159]....
        /*0fdc*/ 	.word	0x0001d3a0


	//   ....[160]....
        /*0fe0*/ 	.word	0x0001d3f0


	//   ....[161]....
        /*0fe4*/ 	.word	0x0001d430


	//   ....[162]....
        /*0fe8*/ 	.word	0x0001d490


	//   ....[163]....
        /*0fec*/ 	.word	0x0001d4d0


	//   ....[164]....
        /*0ff0*/ 	.word	0x0001d520


	//   ....[165]....
        /*0ff4*/ 	.word	0x0001d560


	//   ....[166]....
        /*0ff8*/ 	.word	0x0001d5d0


	//   ....[167]....
        /*0ffc*/ 	.word	0x0001d640


	//   ....[168]....
        /*1000*/ 	.word	0x0001d6b0


	//   ....[169]....
        /*1004*/ 	.word	0x0001d710


	//   ....[170]....
        /*1008*/ 	.word	0x0001d780


	//   ....[171]....
        /*100c*/ 	.word	0x0001d7f0


	//   ....[172]....
        /*1010*/ 	.word	0x0001d860


	//   ....[173]....
        /*1014*/ 	.word	0x0001d8c0


	//   ....[174]....
        /*1018*/ 	.word	0x0001d930


	//   ....[175]....
        /*101c*/ 	.word	0x0001d9a0


	//   ....[176]....
        /*1020*/ 	.word	0x0001da10


	//   ....[177]....
        /*1024*/ 	.word	0x0001da70


	//   ....[178]....
        /*1028*/ 	.word	0x0001dae0


	//   ....[179]....
        /*102c*/ 	.word	0x0001db50


	//   ....[180]....
        /*1030*/ 	.word	0x0001dbc0


	//   ....[181]....
        /*1034*/ 	.word	0x0001dc20


	//   ....[182]....
        /*1038*/ 	.word	0x0001dc90


	//   ....[183]....
        /*103c*/ 	.word	0x0001dd00


	//   ....[184]....
        /*1040*/ 	.word	0x0001dd70


	//   ....[185]....
        /*1044*/ 	.word	0x0001ddd0


	//   ....[186]....
        /*1048*/ 	.word	0x0001de40


	//   ....[187]....
        /*104c*/ 	.word	0x0001deb0


	//   ....[188]....
        /*1050*/ 	.word	0x0001df10


	//   ....[189]....
        /*1054*/ 	.word	0x0001df60


	//   ....[190]....
        /*1058*/ 	.word	0x0001dfc0


	//   ....[191]....
        /*105c*/ 	.word	0x0001e020


	//   ....[192]....
        /*1060*/ 	.word	0x0001e080


	//   ....[193]....
        /*1064*/ 	.word	0x0001e0f0


	//   ....[194]....
        /*1068*/ 	.word	0x0001e150


	//   ....[195]....
        /*106c*/ 	.word	0x0001e1b0


	//   ....[196]....
        /*1070*/ 	.word	0x0001e210


	//   ....[197]....
        /*1074*/ 	.word	0x0001e270


	//   ....[198]....
        /*1078*/ 	.word	0x0001e2d0


	//   ....[199]....
        /*107c*/ 	.word	0x0001e340


	//   ....[200]....
        /*1080*/ 	.word	0x0001e390


	//   ....[201]....
        /*1084*/ 	.word	0x0001e3f0


	//   ....[202]....
        /*1088*/ 	.word	0x0001e450


	//   ....[203]....
        /*108c*/ 	.word	0x0001e4c0


	//----- nvinfo : EIATTR_EXIT_INSTR_OFFSETS
	.align		4
.L_454:
        /*1090*/ 	.byte	0x04, 0x1c
        /*1092*/ 	.short	(.L_456 - .L_455)


	//   ....[0]....
.L_455:
        /*1094*/ 	.word	0x00000c10


	//   ....[1]....
        /*1098*/ 	.word	0x0001c520


	//----- nvinfo : EIATTR_MAX_THREADS
	.align		4
.L_456:
        /*109c*/ 	.byte	0x04, 0x05
        /*109e*/ 	.short	(.L_458 - .L_457)
.L_457:
        /*10a0*/ 	.word	0x00000100
        /*10a4*/ 	.word	0x00000001
        /*10a8*/ 	.word	0x00000001


	//----- nvinfo : EIATTR_CRS_STACK_SIZE
	.align		4
.L_458:
        /*10ac*/ 	.byte	0x04, 0x1e
        /*10ae*/ 	.short	(.L_460 - .L_459)
.L_459:
        /*10b0*/ 	.word	0x00000000
.L_460:


//--------------------- .nv.info._ZN7cutlass13device_kernelIN5flash19enable_sm80_to_sm89INS1_16FlashAttnFwdSm80INS1_25CollectiveMainloopFwdSm80ILi8ELi1ELb0EN4cute5tupleIJNS5_1CILi128EEENS7_ILi64EEENS7_ILi256EEEEEELi256ENS_6half_tEfNS_4arch4Sm80ELb0ELb1ELb1ELb0ELb1ELb0ELb1ELb1EEENS1_21CollectiveEpilogueFwdINS6_IJS8_SA_S9_EEENS6_IJNS7_ILi1EEESI_SI_EEESC_SE_Li256ELb0ELb1ELb1ELb0EEENS1_19SingleTileSchedulerILb0ELb1ELb1ELi128EEEEEEEEEvNT_6ParamsE --------------------------
	.section	.nv.info._ZN7cutlass13device_kernelIN5flash19enable_sm80_to_sm89INS1_16FlashAttnFwdSm80INS1_25CollectiveMainloopFwdSm80ILi8ELi1ELb0EN4cute5tupleIJNS5_1CILi128EEENS7_ILi64EEENS7_ILi256EEEEEELi256ENS_6half_tEfNS_4arch4Sm80ELb0ELb1ELb1ELb0ELb1ELb0ELb1ELb1EEENS1_21CollectiveEpilogueFwdINS6_IJS8_SA_S9_EEENS6_IJNS7_ILi1EEESI_SI_EEESC_SE_Li256ELb0ELb1ELb1ELb0EEENS1_19SingleTileSchedulerILb0ELb1ELb1ELi128EEEEEEEEEvNT_6ParamsE,"",@"SHT_CUDA_INFO"
	.sectionflags	@""
	.align	4


	//----- nvinfo : EIATTR_CUDA_API_VERSION
	.align		4
        /*0000*/ 	.byte	0x04, 0x37
        /*0002*/ 	.short	(.L_462 - .L_461)
.L_461:
        /*0004*/ 	.word	0x00000082


	//----- nvinfo : EIATTR_SW2861232_WAR
	.align		4
.L_462:
        /*0008*/ 	.byte	0x01, 0x35
	.zero		2


	//----- nvinfo : EIATTR_PARAM_CBANK
	.align		4
        /*000c*/ 	.byte	0x04, 0x0a
        /*000e*/ 	.short	(.L_464 - .L_463)
	.align		4
.L_463:
        /*0010*/ 	.word	index@(.nv.constant0._ZN7cutlass13device_kernelIN5flash19enable_sm80_to_sm89INS1_16FlashAttnFwdSm80INS1_25CollectiveMainloopFwdSm80ILi8ELi1ELb0EN4cute5tupleIJNS5_1CILi128EEENS7_ILi64EEENS7_ILi256EEEEEELi256ENS_6half_tEfNS_4arch4Sm80ELb0ELb1ELb1ELb0ELb1ELb0ELb1ELb1EEENS1_21CollectiveEpilogueFwdINS6_IJS8_SA_S9_EEENS6_IJNS7_ILi1EEESI_SI_EEESC_SE_Li256ELb0ELb1ELb1ELb0EEENS1_19SingleTileSchedulerILb0ELb1ELb1ELi128EEEEEEEEEvNT_6ParamsE)
        /*0014*/ 	.short	0x0160
        /*0016*/ 	.short	0x0418


	//----- nvinfo : EIATTR_CBANK_PARAM_SIZE
	.align		4
.L_464:
        /*0018*/ 	.byte	0x03, 0x19
        /*001a*/ 	.short	0x0418


	//----- nvinfo : EIATTR_KPARAM_INFO
	.align		4
        /*001c*/ 	.byte	0x04, 0x17
        /*001e*/ 	.short	(.L_466 - .L_465)
.L_465:
        /*0020*/ 	.word	0x00000000
        /*0024*/ 	.short	0x0000
        /*0026*/ 	.short	0x0000
        /*0028*/ 	.byte	0x00, 0xf0, 0x61, 0x10


	//----- nvinfo : EIATTR_MAXREG_COUNT
	.align		4
.L_466:
        /*002c*/ 	.byte	0x03, 0x1b
        /*002e*/ 	.short	0x00ff


	//----- nvinfo : EIATTR_NUM_BARRIERS
	.align		4
        /*0030*/ 	.byte	0x02, 0x4c
        /*0032*/ 	.byte	0x02
	.zero		1


	//----- nvinfo : EIATTR_ANNOTATIONS
	.align		4
        /*0034*/ 	.byte	0x04, 0x55
        /*0036*/ 	.short	(.L_468 - .L_467)


	//   ....[0]....
.L_467:
        /*0038*/ 	.word	0x00000001
        /*003c*/ 	.byte	0xd0, 0xc1, 0x00, 0x00, 0x01, 0x00, 0x00, 0x00, 0xb0, 0xc8, 0x00, 0x00


	//----- nvinfo : EIATTR_MERCURY_ISA_VERSION
	.align		4
.L_468:
        /*0048*/ 	.byte	0x03, 0x5f
        /*004a*/ 	.short	0x0000


	//----- nvinfo : EIATTR_COOP_GROUP_MASK_REGIDS
	.align		4
        /*004c*/ 	.byte	0x04, 0x29
        /*004e*/ 	.short	(.L_470 - .L_469)


	//   ....[0]....
.L_469:
        /*0050*/ 	.word	0xffffffff


	//   ....[1]....
        /*0054*/ 	.word	0xffffffff


	//   ....[2]....
        /*0058*/ 	.word	0xffffffff


	//   ....[3]....
        /*005c*/ 	.word	0xffffffff


	//   ....[4]....
        /*0060*/ 	.word	0xffffffff


	//   ....[5]....
        /*0064*/ 	.word	0xffffffff


	//   ....[6]....
        /*0068*/ 	.word	0xffffffff


	//   ....[7]....
        /*006c*/ 	.word	0xffffffff


	//   ....[8]....
        /*0070*/ 	.word	0xffffffff


	//   ....[9]....
        /*0074*/ 	.word	0xffffffff


	//   ....[10]....
        /*0078*/ 	.word	0xffffffff


	//   ....[11]....
        /*007c*/ 	.word	0xffffffff


	//   ....[12]....
        /*0080*/ 	.word	0xffffffff


	//   ....[13]....
        /*0084*/ 	.word	0xffffffff


	//   ....[14]....
        /*0088*/ 	.word	0xffffffff


	//   ....[15]....
        /*008c*/ 	.word	0xffffffff


	//   ....[16]....
        /*0090*/ 	.word	0xffffffff


	//   ....[17]....
        /*0094*/ 	.word	0xffffffff


	//   ....[18]....
        /*0098*/ 	.word	0xffffffff


	//   ....[19]....
        /*009c*/ 	.word	0xffffffff


	//   ....[20]....
        /*00a0*/ 	.word	0xffffffff


	//   ....[21]....
        /*00a4*/ 	.word	0xffffffff


	//   ....[22]....
        /*00a8*/ 	.word	0xffffffff


	//   ....[23]....
        /*00ac*/ 	.word	0xffffffff


	//   ....[24]....
        /*00b0*/ 	.word	0xffffffff


	//   ....[25]....
        /*00b4*/ 	.word	0xffffffff


	//   ....[26]....
        /*00b8*/ 	.word	0xffffffff


	//   ....[27]....
        /*00bc*/ 	.word	0xffffffff


	//   ....[28]....
        /*00c0*/ 	.word	0xffffffff


	//   ....[29]....
        /*00c4*/ 	.word	0xffffffff


	//   ....[30]....
        /*00c8*/ 	.word	0xffffffff


	//   ....[31]....
        /*00cc*/ 	.word	0xffffffff


	//   ....[32]....
        /*00d0*/ 	.word	0xffffffff


	//   ....[33]....
        /*00d4*/ 	.word	0xffffffff


	//   ....[34]....
        /*00d8*/ 	.word	0xffffffff


	//   ....[35]....
        /*00dc*/ 	.word	0xffffffff


	//   ....[36]....
        /*00e0*/ 	.word	0xffffffff


	//   ....[37]....
        /*00e4*/ 	.word	0xffffffff


	//   ....[38]....
        /*00e8*/ 	.word	0xffffffff


	//   ....[39]....
        /*00ec*/ 	.word	0xffffffff


	//   ....[40]....
        /*00f0*/ 	.word	0xffffffff


	//   ....[41]....
        /*00f4*/ 	.word	0xffffffff


	//   ....[42]....
        /*00f8*/ 	.word	0xffffffff


	//   ....[43]....
        /*00fc*/ 	.word	0xffffffff


	//   ....[44]....
        /*0100*/ 	.word	0xffffffff


	//   ....[45]....
        /*0104*/ 	.word	0xffffffff


	//   ....[46]....
        /*0108*/ 	.word	0xffffffff


	//   ....[47]....
        /*010c*/ 	.word	0xffffffff


	//   ....[48]....
        /*0110*/ 	.word	0xffffffff


	//   ....[49]....
        /*0114*/ 	.word	0xffffffff


	//   ....[50]....
        /*0118*/ 	.word	0xffffffff


	//   ....[51]....
        /*011c*/ 	.word	0xffffffff


	//   ....[52]....
        /*0120*/ 	.word	0xffffffff


	//   ....[53]....
        /*0124*/ 	.word	0xffffffff


	//   ....[54]....
        /*0128*/ 	.word	0xffffffff


	//   ....[55]....
        /*012c*/ 	.word	0xffffffff


	//   ....[56]....
        /*0130*/ 	.word	0xffffffff


	//   ....[57]....
        /*0134*/ 	.word	0xffffffff


	//   ....[58]....
        /*0138*/ 	.word	0xffffffff


	//   ....[59]....
        /*013c*/ 	.word	0xffffffff


	//   ....[60]....
        /*0140*/ 	.word	0xffffffff


	//   ....[61]....
        /*0144*/ 	.word	0xffffffff


	//   ....[62]....
        /*0148*/ 	.word	0xffffffff


	//   ....[63]....
        /*014c*/ 	.word	0xffffffff


	//   ....[64]....
        /*0150*/ 	.word	0xffffffff


	//   ....[65]....
        /*0154*/ 	.word	0xffffffff


	//   ....[66]....
        /*0158*/ 	.word	0xffffffff


	//   ....[67]....
        /*015c*/ 	.word	0xffffffff


	//   ....[68]....
        /*0160*/ 	.word	0xffffffff


	//   ....[69]....
        /*0164*/ 	.word	0xffffffff


	//   ....[70]....
        /*0168*/ 	.word	0xffffffff


	//   ....[71]....
        /*016c*/ 	.word	0xffffffff


	//   ....[72]....
        /*0170*/ 	.word	0xffffffff


	//   ....[73]....
        /*0174*/ 	.word	0xffffffff


	//   ....[74]....
        /*0178*/ 	.word	0xffffffff


	//   ....[75]....
        /*017c*/ 	.word	0xffffffff


	//   ....[76]....
        /*0180*/ 	.word	0xffffffff


	//   ....[77]....
        /*0184*/ 	.word	0xffffffff


	//   ....[78]....
        /*0188*/ 	.word	0xffffffff


	//----- nvinfo : EIATTR_COOP_GROUP_INSTR_OFFSETS
	.align		4
.L_470:
        /*018c*/ 	.byte	0x04, 0x28
        /*018e*/ 	.short	(.L_472 - .L_471)


	//   ....[0]....
.L_471:
        /*0190*/ 	.word	0x00000060


	//   ....[1]....
        /*0194*/ 	.word	0x000013e0


	//   ....[2]....
        /*0198*/ 	.word	0x00001410


	//   ....[3]....
        /*019c*/ 	.word	0x000016a0


	//   ....[4]....
        /*01a0*/ 	.word	0x000016d0


	//   ....[5]....
        /*01a4*/ 	.word	0x00001840


	//   ....[6]....
        /*01a8*/ 	.word	0x00001870


	//   ....[7]....
        /*01ac*/ 	.word	0x000019d0


	//   ....[8]....
        /*01b0*/ 	.word	0x00001a10


	//   ....[9]....
        /*01b4*/ 	.word	0x00002140


	//   ....[10]....
        /*01b8*/ 	.word	0x00002170


	//   ....[11]....
        /*01bc*/ 	.word	0x000021a0


	//   ....[12]....
        /*01c0*/ 	.word	0x000021d0


	//   ....[13]....
        /*01c4*/ 	.word	0x00002200


	//   ....[14]....
        /*01c8*/ 	.word	0x00002230


	//   ....[15]....
        /*01cc*/ 	.word	0x00002250


	//   ....[16]....
        /*01d0*/ 	.word	0x00002270


	//   ....[17]....
        /*01d4*/ 	.word	0x00003870


	//   ....[18]....
        /*01d8*/ 	.word	0x000038a0


	//   ....[19]....
        /*01dc*/ 	.word	0x000038b0


	//   ....[20]....
        /*01e0*/ 	.word	0x000038c0


	//   ....[21]....
        /*01e4*/ 	.word	0x00003e00


	//   ....[22]....
        /*01e8*/ 	.word	0x00004080


	//   ....[23]....
        /*01ec*/ 	.word	0x00004d20


	//   ....[24]....
        /*01f0*/ 	.word	0x00004db0


	//   ....[25]....
        /*01f4*/ 	.word	0x00004e10


	//   ....[26]....
        /*01f8*/ 	.word	0x00004ee0


	//   ....[27]....
        /*01fc*/ 	.word	0x000065b0


	//   ....[28]....
        /*0200*/ 	.word	0x000065d0


	//   ....[29]....
        /*0204*/ 	.word	0x000065e0


	//   ....[30]....
        /*0208*/ 	.word	0x000065f0


	//   ....[31]....
        /*020c*/ 	.word	0x00007b00


	//   ....[32]....
        /*0210*/ 	.word	0x00007b30


	//   ....[33]....
        /*0214*/ 	.word	0x00007b40


	//   ....[34]....
        /*0218*/ 	.word	0x00007b50


	//   ....[35]....
        /*021c*/ 	.word	0x00007de0


	//   ....[36]....
        /*0220*/ 	.word	0x00008020


	//   ....[37]....
        /*0224*/ 	.word	0x00008980


	//   ....[38]....
        /*0228*/ 	.word	0x00008bd0


	//   ....[39]....
        /*022c*/ 	.word	0x00008ca0


	//   ....[40]....
        /*0230*/ 	.word	0x00008db0


	//   ....[41]....
        /*0234*/ 	.word	0x0000b110


	//   ....[42]....
        /*0238*/ 	.word	0x0000b140


	//   ....[43]....
        /*023c*/ 	.word	0x0000b150


	//   ....[44]....
        /*0240*/ 	.word	0x0000b160


	//   ....[45]....
        /*0244*/ 	.word	0x0000c680


	//   ....[46]....
        /*0248*/ 	.word	0x0000c6b0


	//   ....[47]....
        /*024c*/ 	.word	0x0000c6c0


	//   ....[48]....
        /*0250*/ 	.word	0x0000c6d0


	//   ....[49]....
        /*0254*/ 	.word	0x0000ca60


	//   ....[50]....
        /*0258*/ 	.word	0x0000caf0


	//   ....[51]....
        /*025c*/ 	.word	0x0000cb80


	//   ....[52]....
        /*0260*/ 	.word	0x0000cba0


	//   ....[53]....
        /*0264*/ 	.word	0x0000eb90


	//   ....[54]....
        /*0268*/ 	.word	0x0000eba0


	//   ....[55]....
        /*026c*/ 	.word	0x0000ecc0


	//   ....[56]....
        /*0270*/ 	.word	0x0000ed10


	//   ....[57]....
        /*0274*/ 	.word	0x00010060


	//   ....[58]....
        /*0278*/ 	.word	0x00010070


	//   ....[59]....
        /*027c*/ 	.word	0x00010080


	//   ....[60]....
        /*0280*/ 	.word	0x00010090


	//   ....[61]....
        /*0284*/ 	.word	0x000102d0


	//   ....[62]....
        /*0288*/ 	.word	0x00010500


	//   ....[63]....
        /*028c*/ 	.word	0x00010fd0


	//   ....[64]....
        /*0290*/ 	.word	0x00011140


	//   ....[65]....
        /*0294*/ 	.word	0x00011170


	//   ....[66]....
        /*0298*/ 	.word	0x00011200


	//   ....[67]....
        /*029c*/ 	.word	0x00012de0


	//   ....[68]....
        /*02a0*/ 	.word	0x00012e10


	//   ....[69]....
        /*02a4*/ 	.word	0x00012e60


	//   ....[70]....
        /*02a8*/ 	.word	0x00012e70


	//   ....[71]....
        /*02ac*/ 	.word	0x00013d40


	//   ....[72]....
        /*02b0*/ 	.word	0x00013d70


	//   ....[73]....
        /*02b4*/ 	.word	0x00013db0


	//   ....[74]....
        /*02b8*/ 	.word	0x00013de0


	//   ....[75]....
        /*02bc*/ 	.word	0x00013ed0


	//   ....[76]....
        /*02c0*/ 	.word	0x00013ee0


	//   ....[77]....
        /*02c4*/ 	.word	0x00014b10


	//   ....[78]....
        /*02c8*/ 	.word	0x00014b20


	//----- nvinfo : EIATTR_EXIT_INSTR_OFFSETS
	.align		4
.L_472:
        /*02cc*/ 	.byte	0x04, 0x1c
        /*02ce*/ 	.short	(.L_474 - .L_473)


	//   ....[0]....
.L_473:
        /*02d0*/ 	.word	0x000001c0


	//   ....[1]....
        /*02d4*/ 	.word	0x00014b30


	//   ....[2]....
        /*02d8*/ 	.word	0x000156d0


	//   ....[3]....
        /*02dc*/ 	.word	0x00015720


	//   ....[4]....
        /*02e0*/ 	.word	0x00015750


	//   ....[5]....
        /*02e4*/ 	.word	0x000157b0


	//   ....[6]....
        /*02e8*/ 	.word	0x00015a40


	//----- nvinfo : EIATTR_CTAIDZ_USED
	.align		4
.L_474:
        /*02ec*/ 	.byte	0x01, 0x04
	.zero		2


	//----- nvinfo : EIATTR_MAX_THREADS
	.align		4
        /*02f0*/ 	.byte	0x04, 0x05
        /*02f2*/ 	.short	(.L_476 - .L_475)
.L_475:
        /*02f4*/ 	.word	0x00000100
        /*02f8*/ 	.word	0x00000001
        /*02fc*/ 	.word	0x00000001


	//----- nvinfo : EIATTR_CRS_STACK_SIZE
	.align		4
.L_476:
        /*0300*/ 	.byte	0x04, 0x1e
        /*0302*/ 	.short	(.L_478 - .L_477)
.L_477:
        /*0304*/ 	.word	0x00000000
.L_478:


//--------------------- .nv.info._ZN7cutlass13device_kernelIN5flash19enable_sm80_to_sm89INS1_16FlashAttnFwdSm80INS1_25CollectiveMainloopFwdSm80ILi8ELi1ELb0EN4cute5tupleIJNS5_1CILi128EEENS7_ILi64EEENS7_ILi256EEEEEELi256ENS_6half_tEfNS_4arch4Sm80ELb0ELb1ELb1ELb1ELb1ELb0ELb1ELb1EEENS1_21CollectiveEpilogueFwdINS6_IJS8_SA_S9_EEENS6_IJNS7_ILi1EEESI_SI_EEESC_SE_Li256ELb1ELb1ELb1ELb0EEENS1_36VarlenDynamicPersistentTileSchedulerILi128ELi64ELi256ELi256ELb1ELb1ELb0ELb1ELb0ELb1EEEEEEEEEvNT_6ParamsE --------------------------
	.section	.nv.info._ZN7cutlass13device_kernelIN5flash19enable_sm80_to_sm89INS1_16FlashAttnFwdSm80INS1_25CollectiveMainloopFwdSm80ILi8ELi1ELb0EN4cute5tupleIJNS5_1CILi128EEENS7_ILi64EEENS7_ILi256EEEEEELi256ENS_6half_tEfNS_4arch4Sm80ELb0ELb1ELb1ELb1ELb1ELb0ELb1ELb1EEENS1_21CollectiveEpilogueFwdINS6_IJS8_SA_S9_EEENS6_IJNS7_ILi1EEESI_SI_EEESC_SE_Li256ELb1ELb1ELb1ELb0EEENS1_36VarlenDynamicPersistentTileSchedulerILi128ELi64ELi256ELi256ELb1ELb1ELb0ELb1ELb0ELb1EEEEEEEEEvNT_6ParamsE,"",@"SHT_CUDA_INFO"
	.sectionflags	@""
	.align	4


	//----- nvinfo : EIATTR_CUDA_API_VERSION
	.align		4
        /*0000*/ 	.byte	0x04, 0x37
        /*0002*/ 	.short	(.L_480 - .L_479)
.L_479:
        /*0004*/ 	.word	0x00000082


	//----- nvinfo : EIATTR_SW2861232_WAR
	.align		4
.L_480:
        /*0008*/ 	.byte	0x01, 0x35
	.zero		2


	//----- nvinfo : EIATTR_PARAM_CBANK
	.align		4
        /*000c*/ 	.byte	0x04, 0x0a
        /*000e*/ 	.short	(.L_482 - .L_481)
	.align		4
.L_481:
        /*0010*/ 	.word	index@(.nv.constant0._ZN7cutlass13device_kernelIN5flash19enable_sm80_to_sm89INS1_16FlashAttnFwdSm80INS1_25CollectiveMainloopFwdSm80ILi8ELi1ELb0EN4cute5tupleIJNS5_1CILi128EEENS7_ILi64EEENS7_ILi256EEEEEELi256ENS_6half_tEfNS_4arch4Sm80ELb0ELb1ELb1ELb1ELb1ELb0ELb1ELb1EEENS1_21CollectiveEpilogueFwdINS6_IJS8_SA_S9_EEENS6_IJNS7_ILi1EEESI_SI_EEESC_SE_Li256ELb1ELb1ELb1ELb0EEENS1_36VarlenDynamicPersistentTileSchedulerILi128ELi64ELi256ELi256ELb1ELb1ELb0ELb1ELb0ELb1EEEEEEEEEvNT_6ParamsE)
        /*0014*/ 	.short	0x0160
        /*0016*/ 	.short	0x0438


	//----- nvinfo : EIATTR_CBANK_PARAM_SIZE
	.align		4
.L_482:
        /*0018*/ 	.byte	0x03, 0x19
        /*001a*/ 	.short	0x0438


	//----- nvinfo : EIATTR_KPARAM_INFO
	.align		4
        /*001c*/ 	.byte	0x04, 0x17
        /*001e*/ 	.short	(.L_484 - .L_483)
.L_483:
        /*0020*/ 	.word	0x00000000
        /*0024*/ 	.short	0x0000
        /*0026*/ 	.short	0x0000
        /*0028*/ 	.byte	0x00, 0xf0, 0xe1, 0x10


	//----- nvinfo : EIATTR_MAXREG_COUNT
	.align		4
.L_484:
        /*002c*/ 	.byte	0x03, 0x1b
        /*002e*/ 	.short	0x00ff


	//----- nvinfo : EIATTR_NUM_BARRIERS
	.align		4
        /*0030*/ 	.byte	0x02, 0x4c
        /*0032*/ 	.byte	0x06
	.zero		1


	//----- nvinfo : EIATTR_ANNOTATIONS
	.align		4
        /*0034*/ 	.byte	0x04, 0x55
        /*0036*/ 	.short	(.L_486 - .L_485)


	//   ....[0]....
.L_485:
        /* <DEDUP_REMOVED lines=15> */


	//----- nvinfo : EIATTR_MERCURY_ISA_VERSION
	.align		4
.L_486:
        /*0118*/ 	.byte	0x03, 0x5f
        /*011a*/ 	.short	0x0000


	//----- nvinfo : EIATTR_INT_WARP_WIDE_INSTR_OFFSETS
	.align		4
        /*011c*/ 	.byte	0x04, 0x31
        /*011e*/ 	.short	(.L_488 - .L_487)


	//   ....[0]....
.L_487:
        /*0120*/ 	.word	0x00014c30


	//   ....[1]....
        /*0124*/ 	.word	0x00014cb0


	//----- nvinfo : EIATTR_COOP_GROUP_MASK_REGIDS
	.align		4
.L_488:
        /*0128*/ 	.byte	0x04, 0x29
        /*012a*/ 	.short	(.L_490 - .L_489)


	//   ....[0]....
.L_489:
        /*012c*/ 	.word	0xffffffff


	//   ....[1]....
        /*0130*/ 	.word	0xffffffff


	//   ....[2]....
        /*0134*/ 	.word	0xffffffff


	//   ....[3]....
        /*0138*/ 	.word	0xffffffff


	//   ....[4]....
        /*013c*/ 	.word	0xffffffff


	//   ....[5]....
        /*0140*/ 	.word	0xffffffff


	//   ....[6]....
        /*0144*/ 	.word	0xffffffff


	//   ....[7]....
        /*0148*/ 	.word	0xffffffff


	//   ....[8]....
        /*014c*/ 	.word	0xffffffff


	//   ....[9]....
        /*0150*/ 	.word	0xffffffff


	//   ....[10]....
        /*0154*/ 	.word	0xffffffff


	//   ....[11]....
        /*0158*/ 	.word	0xffffffff


	//   ....[12]....
        /*015c*/ 	.word	0xffffffff


	//   ....[13]....
        /*0160*/ 	.word	0xffffffff


	//   ....[14]....
        /*0164*/ 	.word	0xffffffff


	//   ....[15]....
        /*0168*/ 	.word	0xffffffff


	//   ....[16]....
        /*016c*/ 	.word	0xffffffff


	//   ....[17]....
        /*0170*/ 	.word	0xffffffff


	//   ....[18]....
        /*0174*/ 	.word	0xffffffff


	//   ....[19]....
        /*0178*/ 	.word	0xffffffff


	//   ....[20]....
        /*017c*/ 	.word	0xffffffff


	//   ....[21]....
        /*0180*/ 	.word	0xffffffff


	//   ....[22]....
        /*0184*/ 	.word	0xffffffff


	//   ....[23]....
        /*0188*/ 	.word	0xffffffff


	//   ....[24]....
        /*018c*/ 	.word	0xffffffff


	//   ....[25]....
        /*0190*/ 	.word	0xffffffff


	//   ....[26]....
        /*0194*/ 	.word	0xffffffff


	//   ....[27]....
        /*0198*/ 	.word	0xffffffff


	//   ....[28]....
        /*019c*/ 	.word	0xffffffff


	//   ....[29]....
        /*01a0*/ 	.word	0xffffffff


	//   ....[30]....
        /*01a4*/ 	.word	0xffffffff


	//   ....[31]....
        /*01a8*/ 	.word	0xffffffff


	//   ....[32]....
        /*01ac*/ 	.word	0xffffffff


	//   ....[33]....
        /*01b0*/ 	.word	0xffffffff


	//   ....[34]....
        /*01b4*/ 	.word	0xffffffff


	//   ....[35]....
        /*01b8*/ 	.word	0xffffffff


	//   ....[36]....
        /*01bc*/ 	.word	0xffffffff


	//   ....[37]....
        /*01c0*/ 	.word	0xffffffff


	//   ....[38]....
        /*01c4*/ 	.word	0xffffffff


	//   ....[39]....
        /*01c8*/ 	.word	0xffffffff


	//   ....[40]....
        /*01cc*/ 	.word	0xffffffff


	//   ....[41]....
        /*01d0*/ 	.word	0xffffffff


	//   ....[42]....
        /*01d4*/ 	.word	0xffffffff


	//   ....[43]....
        /*01d8*/ 	.word	0xffffffff


	//   ....[44]....
        /*01dc*/ 	.word	0xffffffff


	//   ....[45]....
        /*01e0*/ 	.word	0xffffffff


	//   ....[46]....
        /*01e4*/ 	.word	0xffffffff


	//   ....[47]....
        /*01e8*/ 	.word	0xffffffff


	//   ....[48]....
        /*01ec*/ 	.word	0xffffffff


	//   ....[49]....
        /*01f0*/ 	.word	0xffffffff


	//   ....[50]....
        /*01f4*/ 	.word	0xffffffff


	//   ....[51]....
        /*01f8*/ 	.word	0xffffffff


	//   ....[52]....
        /*01fc*/ 	.word	0xffffffff


	//   ....[53]....
        /*0200*/ 	.word	0xffffffff


	//   ....[54]....
        /*0204*/ 	.word	0xffffffff


	//   ....[55]....
        /*0208*/ 	.word	0xffffffff


	//   ....[56]....
        /*020c*/ 	.word	0xffffffff


	//   ....[57]....
        /*0210*/ 	.word	0xffffffff


	//   ....[58]....
        /*0214*/ 	.word	0xffffffff


	//   ....[59]....
        /*0218*/ 	.word	0xffffffff


	//   ....[60]....
        /*021c*/ 	.word	0xffffffff


	//   ....[61]....
        /*0220*/ 	.word	0xffffffff


	//   ....[62]....
        /*0224*/ 	.word	0xffffffff


	//   ....[63]....
        /*0228*/ 	.word	0xffffffff


	//   ....[64]....
        /*022c*/ 	.word	0xffffffff


	//   ....[65]....
        /*0230*/ 	.word	0xffffffff


	//   ....[66]....
        /*0234*/ 	.word	0xffffffff


	//   ....[67]....
        /*0238*/ 	.word	0xffffffff


	//   ....[68]....
        /*023c*/ 	.word	0xffffffff


	//   ....[69]....
        /*0240*/ 	.word	0xffffffff


	//   ....[70]....
        /*0244*/ 	.word	0xffffffff


	//   ....[71]....
        /*0248*/ 	.word	0xffffffff


	//   ....[72]....
        /*024c*/ 	.word	0xffffffff


	//   ....[73]....
        /*0250*/ 	.word	0xffffffff


	//   ....[74]....
        /*0254*/ 	.word	0xffffffff


	//   ....[75]....
        /*0258*/ 	.word	0xffffffff


	//   ....[76]....
        /*025c*/ 	.word	0xffffffff


	//   ....[77]....
        /*0260*/ 	.word	0xffffffff


	//   ....[78]....
        /*0264*/ 	.word	0xffffffff


	//   ....[79]....
        /*0268*/ 	.word	0xffffffff


	//   ....[80]....
        /*026c*/ 	.word	0xffffffff


	//   ....[81]....
        /*0270*/ 	.word	0xffffffff


	//   ....[82]....
        /*0274*/ 	.word	0xffffffff


	//   ....[83]....
        /*0278*/ 	.word	0xffffffff


	//   ....[84]....
        /*027c*/ 	.word	0xffffffff


	//   ....[85]....
        /*0280*/ 	.word	0xffffffff


	//   ....[86]....
        /*0284*/ 	.word	0xffffffff


	//   ....[87]....
        /*0288*/ 	.word	0xffffffff


	//   ....[88]....
        /*028c*/ 	.word	0xffffffff


	//   ....[89]....
        /*0290*/ 	.word	0xffffffff


	//   ....[90]....
        /*0294*/ 	.word	0xffffffff


	//   ....[91]....
        /*0298*/ 	.word	0xffffffff


	//   ....[92]....
        /*029c*/ 	.word	0xffffffff


	//   ....[93]....
        /*02a0*/ 	.word	0xffffffff


	//   ....[94]....
        /*02a4*/ 	.word	0xffffffff


	//   ....[95]....
        /*02a8*/ 	.word	0xffffffff


	//   ....[96]....
        /*02ac*/ 	.word	0xffffffff


	//   ....[97]....
        /*02b0*/ 	.word	0xffffffff


	//   ....[98]....
        /*02b4*/ 	.word	0xffffffff


	//   ....[99]....
        /*02b8*/ 	.word	0xffffffff


	//   ....[100]....
        /*02bc*/ 	.word	0xffffffff


	//   ....[101]....
        /*02c0*/ 	.word	0xffffffff


	//   ....[102]....
        /*02c4*/ 	.word	0xffffffff


	//   ....[103]....
        /*02c8*/ 	.word	0xffffffff


	//   ....[104]....
        /*02cc*/ 	.word	0xffffffff


	//   ....[105]....
        /*02d0*/ 	.word	0xffffffff


	//   ....[106]....
        /*02d4*/ 	.word	0xffffffff


	//   ....[107]....
        /*02d8*/ 	.word	0xffffffff


	//   ....[108]....
        /*02dc*/ 	.word	0xffffffff


	//   ....[109]....
        /*02e0*/ 	.word	0xffffffff


	//   ....[110]....
        /*02e4*/ 	.word	0xffffffff


	//   ....[111]....
        /*02e8*/ 	.word	0xffffffff


	//   ....[112]....
        /*02ec*/ 	.word	0xffffffff


	//   ....[113]....
        /*02f0*/ 	.word	0xffffffff


	//   ....[114]....
        /*02f4*/ 	.word	0xffffffff


	//   ....[115]....
        /*02f8*/ 	.word	0xffffffff


	//   ....[116]....
        /*02fc*/ 	.word	0xffffffff


	//   ....[117]....
        /*0300*/ 	.word	0xffffffff


	//   ....[118]....
        /*0304*/ 	.word	0xffffffff


	//   ....[119]....
        /*0308*/ 	.word	0xffffffff


	//   ....[120]....
        /*030c*/ 	.word	0xffffffff


	//   ....[121]....
        /*0310*/ 	.word	0xffffffff


	//   ....[122]....
        /*0314*/ 	.word	0xffffffff


	//   ....[123]....
        /*0318*/ 	.word	0xffffffff


	//   ....[124]....
        /*031c*/ 	.word	0xffffffff


	//   ....[125]....
        /*0320*/ 	.word	0xffffffff


	//   ....[126]....
        /*0324*/ 	.word	0xffffffff


	//   ....[127]....
        /*0328*/ 	.word	0xffffffff


	//   ....[128]....
        /*032c*/ 	.word	0xffffffff


	//   ....[129]....
        /*0330*/ 	.word	0xffffffff


	//   ....[130]....
        /*0334*/ 	.word	0xffffffff


	//   ....[131]....
        /*0338*/ 	.word	0xffffffff


	//   ....[132]....
        /*033c*/ 	.word	0xffffffff


	//   ....[133]....
        /*0340*/ 	.word	0xffffffff


	//   ....[134]....
        /*0344*/ 	.word	0xffffffff


	//   ....[135]....
        /*0348*/ 	.word	0xffffffff


	//   ....[136]....
        /*034c*/ 	.word	0xffffffff


	//   ....[137]....
        /*0350*/ 	.word	0xffffffff


	//   ....[138]....
        /*0354*/ 	.word	0xffffffff


	//   ....[139]....
        /*0358*/ 	.word	0xffffffff


	//   ....[140]....
        /*035c*/ 	.word	0xffffffff


	//   ....[141]....
        /*0360*/ 	.word	0xffffffff


	//   ....[142]....
        /*0364*/ 	.word	0xffffffff


	//   ....[143]....
        /*0368*/ 	.word	0xffffffff


	//   ....[144]....
        /*036c*/ 	.word	0xffffffff


	//   ....[145]....
        /*0370*/ 	.word	0xffffffff


	//   ....[146]....
        /*0374*/ 	.word	0xffffffff


	//   ....[147]....
        /*0378*/ 	.word	0xffffffff


	//   ....[148]....
        /*037c*/ 	.word	0xffffffff


	//   ....[149]....
        /*0380*/ 	.word	0xffffffff


	//   ....[150]....
        /*0384*/ 	.word	0xffffffff


	//   ....[151]....
        /*0388*/ 	.word	0xffffffff


	//   ....[152]....
        /*038c*/ 	.word	0xffffffff


	//   ....[153]....
        /*0390*/ 	.word	0xffffffff


	//   ....[154]....
        /*0394*/ 	.word	0xffffffff


	//   ....[155]....
        /*0398*/ 	.word	0xffffffff


	//   ....[156]....
        /*039c*/ 	.word	0xffffffff


	//   ....[157]....
        /*03a0*/ 	.word	0xffffffff


	//   ....[158]....
        /*03a4*/ 	.word	0xffffffff


	//   ....[159]....
        /*03a8*/ 	.word	0xffffffff


	//   ....[160]....
        /*03ac*/ 	.word	0xffffffff


	//   ....[161]....
        /*03b0*/ 	.word	0xffffffff


	//   ....[162]....
        /*03b4*/ 	.word	0xffffffff


	//   ....[163]....
        /*03b8*/ 	.word	0xffffffff


	//   ....[164]....
        /*03bc*/ 	.word	0xffffffff


	//   ....[165]....
        /*03c0*/ 	.word	0xffffffff


	//   ....[166]....
        /*03c4*/ 	.word	0xffffffff


	//   ....[167]....
        /*03c8*/ 	.word	0xffffffff


	//   ....[168]....
        /*03cc*/ 	.word	0xffffffff


	//   ....[169]....
        /*03d0*/ 	.word	0xffffffff


	//   ....[170]....
        /*03d4*/ 	.word	0xffffffff


	//   ....[171]....
        /*03d8*/ 	.word	0xffffffff


	//   ....[172]....
        /*03dc*/ 	.word	0xffffffff


	//   ....[173]....
        /*03e0*/ 	.word	0xffffffff


	//   ....[174]....
        /*03e4*/ 	.word	0xffffffff


	//   ....[175]....
        /*03e8*/ 	.word	0xffffffff


	//   ....[176]....
        /*03ec*/ 	.word	0xffffffff


	//   ....[177]....
        /*03f0*/ 	.word	0xffffffff


	//   ....[178]....
        /*03f4*/ 	.word	0xffffffff


	//   ....[179]....
        /*03f8*/ 	.word	0xffffffff


	//   ....[180]....
        /*03fc*/ 	.word	0xffffffff


	//   ....[181]....
        /*0400*/ 	.word	0xffffffff


	//   ....[182]....
        /*0404*/ 	.word	0xffffffff


	//   ....[183]....
        /*0408*/ 	.word	0xffffffff


	//   ....[184]....
        /*040c*/ 	.word	0xffffffff


	//   ....[185]....
        /*0410*/ 	.word	0xffffffff


	//   ....[186]....
        /*0414*/ 	.word	0xffffffff


	//   ....[187]....
        /*0418*/ 	.word	0xffffffff


	//   ....[188]....
        /*041c*/ 	.word	0xffffffff


	//   ....[189]....
        /*0420*/ 	.word	0xffffffff


	//   ....[190]....
        /*0424*/ 	.word	0xffffffff


	//   ....[191]....
        /*0428*/ 	.word	0xffffffff


	//   ....[192]....
        /*042c*/ 	.word	0xffffffff


	//   ....[193]....
        /*0430*/ 	.word	0xffffffff


	//   ....[194]....
        /*0434*/ 	.word	0xffffffff


	//   ....[195]....
        /*0438*/ 	.word	0xffffffff


	//   ....[196]....
        /*043c*/ 	.word	0xffffffff


	//   ....[197]....
        /*0440*/ 	.word	0xffffffff


	//   ....[198]....
        /*0444*/ 	.word	0xffffffff


	//   ....[199]....
        /*0448*/ 	.word	0xffffffff


	//   ....[200]....
        /*044c*/ 	.word	0xffffffff


	//   ....[201]....
        /*0450*/ 	.word	0xffffffff


	//   ....[202]....
        /*0454*/ 	.word	0xffffffff


	//   ....[203]....
        /*0458*/ 	.word	0xffffffff


	//   ....[204]....
        /*045c*/ 	.word	0xffffffff


	//   ....[205]....
        /*0460*/ 	.word	0xffffffff


	//   ....[206]....
        /*0464*/ 	.word	0xffffffff


	//   ....[207]....
        /*0468*/ 	.word	0xffffffff


	//   ....[208]....
        /*046c*/ 	.word	0xffffffff


	//   ....[209]....
        /*0470*/ 	.word	0xffffffff


	//   ....[210]....
        /*0474*/ 	.word	0xffffffff


	//   ....[211]....
        /*0478*/ 	.word	0xffffffff


	//   ....[212]....
        /*047c*/ 	.word	0xffffffff


	//   ....[213]....
        /*0480*/ 	.word	0xffffffff


	//   ....[214]....
        /*0484*/ 	.word	0xffffffff


	//   ....[215]....
        /*0488*/ 	.word	0xffffffff


	//   ....[216]....
        /*048c*/ 	.word	0xffffffff


	//   ....[217]....
        /*0490*/ 	.word	0xffffffff


	//   ....[218]....
        /*0494*/ 	.word	0xffffffff


	//   ....[219]....
        /*0498*/ 	.word	0xffffffff


	//   ....[220]....
        /*049c*/ 	.word	0xffffffff


	//   ....[221]....
        /*04a0*/ 	.word	0xffffffff


	//   ....[222]....
        /*04a4*/ 	.word	0xffffffff


	//   ....[223]....
        /*04a8*/ 	.word	0xffffffff


	//   ....[224]....
        /*04ac*/ 	.word	0xffffffff


	//   ....[225]....
        /*04b0*/ 	.word	0xffffffff


	//   ....[226]....
        /*04b4*/ 	.word	0xffffffff


	//   ....[227]....
        /*04b8*/ 	.word	0xffffffff


	//   ....[228]....
        /*04bc*/ 	.word	0xffffffff


	//   ....[229]....
        /*04c0*/ 	.word	0xffffffff


	//   ....[230]....
        /*04c4*/ 	.word	0xffffffff


	//   ....[231]....
        /*04c8*/ 	.word	0xffffffff


	//   ....[232]....
        /*04cc*/ 	.word	0xffffffff


	//   ....[233]....
        /*04d0*/ 	.word	0xffffffff


	//   ....[234]....
        /*04d4*/ 	.word	0xffffffff


	//   ....[235]....
        /*04d8*/ 	.word	0xffffffff


	//----- nvinfo : EIATTR_COOP_GROUP_INSTR_OFFSETS
	.align		4
.L_490:
        /*04dc*/ 	.byte	0x04, 0x28
        /*04de*/ 	.short	(.L_492 - .L_491)


	//   ....[0]....
.L_491:
        /*04e0*/ 	.word	0x00000050


	//   ....[1]....
        /*04e4*/ 	.word	0x000001e0


	//   ....[2]....
        /*04e8*/ 	.word	0x00000210


	//   ....[3]....
        /*04ec*/ 	.word	0x00000240


	//   ....[4]....
        /*04f0*/ 	.word	0x00000270


	//   ....[5]....
        /*04f4*/ 	.word	0x000002a0


	//   ....[6]....
        /*04f8*/ 	.word	0x000002d0


	//   ....[7]....
        /*04fc*/ 	.word	0x00000430


	//   ....[8]....
        /*0500*/ 	.word	0x00000470


	//   ....[9]....
        /*0504*/ 	.word	0x000004a0


	//   ....[10]....
        /*0508*/ 	.word	0x000004d0


	//   ....[11]....
        /*050c*/ 	.word	0x00000500


	//   ....[12]....
        /*0510*/ 	.word	0x00000530


	//   ....[13]....
        /*0514*/ 	.word	0x000005c0


	//   ....[14]....
        /*0518*/ 	.word	0x00000600


	//   ....[15]....
        /*051c*/ 	.word	0x00000620


	//   ....[16]....
        /*0520*/ 	.word	0x00000680


	//   ....[17]....
        /*0524*/ 	.word	0x00002c40


	//   ....[18]....
        /*0528*/ 	.word	0x00002c60


	//   ....[19]....
        /*052c*/ 	.word	0x00002e10


	//   ....[20]....
        /*0530*/ 	.word	0x00002e20


	//   ....[21]....
        /*0534*/ 	.word	0x00002fc0


	//   ....[22]....
        /*0538*/ 	.word	0x00002fe0


	//   ....[23]....
        /*053c*/ 	.word	0x00003180


	//   ....[24]....
        /*0540*/ 	.word	0x00003190


	//   ....[25]....
        /*0544*/ 	.word	0x000036a0


	//   ....[26]....
        /*0548*/ 	.word	0x000036c0


	//   ....[27]....
        /*054c*/ 	.word	0x000036d0


	//   ....[28]....
        /*0550*/ 	.word	0x00003720


	//   ....[29]....
        /*0554*/ 	.word	0x00003950


	//   ....[30]....
        /*0558*/ 	.word	0x00003970


	//   ....[31]....
        /*055c*/ 	.word	0x00003980


	//   ....[32]....
        /*0560*/ 	.word	0x00003990


	//   ....[33]....
        /*0564*/ 	.word	0x00005070


	//   ....[34]....
        /*0568*/ 	.word	0x00005090


	//   ....[35]....
        /*056c*/ 	.word	0x000051d0


	//   ....[36]....
        /*0570*/ 	.word	0x000051f0


	//   ....[37]....
        /*0574*/ 	.word	0x000054d0


	//   ....[38]....
        /*0578*/ 	.word	0x000059b0


	//   ....[39]....
        /*057c*/ 	.word	0x00006060


	//   ....[40]....
        /*0580*/ 	.word	0x00006090


	//   ....[41]....
        /*0584*/ 	.word	0x000060a0


	//   ....[42]....
        /*0588*/ 	.word	0x000060d0


	//   ....[43]....
        /*058c*/ 	.word	0x00007990


	//   ....[44]....
        /*0590*/ 	.word	0x000079b0


	//   ....[45]....
        /*0594*/ 	.word	0x00007aa0


	//   ....[46]....
        /*0598*/ 	.word	0x00007ad0


	//   ....[47]....
        /*059c*/ 	.word	0x00009060


	//   ....[48]....
        /*05a0*/ 	.word	0x00009080


	//   ....[49]....
        /*05a4*/ 	.word	0x000091a0


	//   ....[50]....
        /*05a8*/ 	.word	0x000091d0


	//   ....[51]....
        /*05ac*/ 	.word	0x000094c0


	//   ....[52]....
        /*05b0*/ 	.word	0x000099d0


	//   ....[53]....
        /*05b4*/ 	.word	0x0000a0d0


	//   ....[54]....
        /*05b8*/ 	.word	0x0000a100


	//   ....[55]....
        /*05bc*/ 	.word	0x0000a120


	//   ....[56]....
        /*05c0*/ 	.word	0x0000a140


	//   ....[57]....
        /*05c4*/ 	.word	0x0000c2a0


	//   ....[58]....
        /*05c8*/ 	.word	0x0000c2c0


	//   ....[59]....
        /*05cc*/ 	.word	0x0000c3b0


	//   ....[60]....
        /*05d0*/ 	.word	0x0000c3e0


	//   ....[61]....
        /*05d4*/ 	.word	0x0000d970


	//   ....[62]....
        /*05d8*/ 	.word	0x0000d990


	//   ....[63]....
        /*05dc*/ 	.word	0x0000dab0


	//   ....[64]....
        /*05e0*/ 	.word	0x0000dae0


	//   ....[65]....
        /*05e4*/ 	.word	0x0000df00


	//   ....[66]....
        /*05e8*/ 	.word	0x0000df30


	//   ....[67]....
        /*05ec*/ 	.word	0x0000df50


	//   ....[68]....
        /*05f0*/ 	.word	0x0000df70


	//   ....[69]....
        /*05f4*/ 	.word	0x0000fef0


	//   ....[70]....
        /*05f8*/ 	.word	0x0000ff00


	//   ....[71]....
        /*05fc*/ 	.word	0x0000ff50


	//   ....[72]....
        /*0600*/ 	.word	0x0000ff80


	//   ....[73]....
        /*0604*/ 	.word	0x00011590


	//   ....[74]....
        /*0608*/ 	.word	0x000115b0


	//   ....[75]....
        /*060c*/ 	.word	0x000116c0


	//   ....[76]....
        /*0610*/ 	.word	0x000116e0


	//   ....[77]....
        /*0614*/ 	.word	0x00011900


	//   ....[78]....
        /*0618*/ 	.word	0x00011e10


	//   ....[79]....
        /*061c*/ 	.word	0x00012510


	//   ....[80]....
        /*0620*/ 	.word	0x00012540


	//   ....[81]....
        /*0624*/ 	.word	0x00012560


	//   ....[82]....
        /*0628*/ 	.word	0x00012580


	//   ....[83]....
        /*062c*/ 	.word	0x00014220


	//   ....[84]....
        /*0630*/ 	.word	0x00014250


	//   ....[85]....
        /*0634*/ 	.word	0x00014270


	//   ....[86]....
        /*0638*/ 	.word	0x00014280


	//   ....[87]....
        /*063c*/ 	.word	0x00015aa0


	//   ....[88]....
        /*0640*/ 	.word	0x00015ab0


	//   ....[89]....
        /*0644*/ 	.word	0x00015ad0


	//   ....[90]....
        /*0648*/ 	.word	0x00015af0


	//   ....[91]....
        /*064c*/ 	.word	0x00015e80


	//   ....[92]....
        /*0650*/ 	.word	0x00015ea0


	//   ....[93]....
        /*0654*/ 	.word	0x00016050


	//   ....[94]....
        /*0658*/ 	.word	0x00016060


	//   ....[95]....
        /*065c*/ 	.word	0x00016210


	//   ....[96]....
        /*0660*/ 	.word	0x00016230


	//   ....[97]....
        /*0664*/ 	.word	0x000163e0


	//   ....[98]....
        /*0668*/ 	.word	0x000163f0


	//   ....[99]....
        /*066c*/ 	.word	0x00016790


	//   ....[100]....
        /*0670*/ 	.word	0x000167b0


	//   ....[101]....
        /*0674*/ 	.word	0x000175e0


	//   ....[102]....
        /*0678*/ 	.word	0x000175f0


	//   ....[103]....
        /*067c*/ 	.word	0x00018bf0


	//   ....[104]....
        /*0680*/ 	.word	0x00018c10


	//   ....[105]....
        /*0684*/ 	.word	0x00018dd0


	//   ....[106]....
        /*0688*/ 	.word	0x00018de0


	//   ....[107]....
        /*068c*/ 	.word	0x00018f90


	//   ....[108]....
        /*0690*/ 	.word	0x00018fb0


	//   ....[109]....
        /*0694*/ 	.word	0x00019160


	//   ....[110]....
        /*0698*/ 	.word	0x00019170


	//   ....[111]....
        /*069c*/ 	.word	0x000193c0


	//   ....[112]....
        /*06a0*/ 	.word	0x000193e0


	//   ....[113]....
        /*06a4*/ 	.word	0x00019500


	//   ....[114]....
        /*06a8*/ 	.word	0x00019540


	//   ....[115]....
        /*06ac*/ 	.word	0x00019570


	//   ....[116]....
        /*06b0*/ 	.word	0x000195a0


	//   ....[117]....
        /*06b4*/ 	.word	0x000195d0


	//   ....[118]....
        /*06b8*/ 	.word	0x00019600


	//   ....[119]....
        /*06bc*/ 	.word	0x00019750


	//   ....[120]....
        /*06c0*/ 	.word	0x00019790


	//   ....[121]....
        /*06c4*/ 	.word	0x000197c0


	//   ....[122]....
        /*06c8*/ 	.word	0x000197f0


	//   ....[123]....
        /*06cc*/ 	.word	0x00019820


	//   ....[124]....
        /*06d0*/ 	.word	0x00019850


	//   ....[125]....
        /*06d4*/ 	.word	0x000198e0


	//   ....[126]....
        /*06d8*/ 	.word	0x00019920


	//   ....[127]....
        /*06dc*/ 	.word	0x00019930


	//   ....[128]....
        /*06e0*/ 	.word	0x00019990


	//   ....[129]....
        /*06e4*/ 	.word	0x0001a340


	//   ....[130]....
        /*06e8*/ 	.word	0x0001a3a0


	//   ....[131]....
        /*06ec*/ 	.word	0x0001a3f0


	//   ....[132]....
        /*06f0*/ 	.word	0x0001a440


	//   ....[133]....
        /*06f4*/ 	.word	0x0001a490


	//   ....[134]....
        /*06f8*/ 	.word	0x0001a500


	//   ....[135]....
        /*06fc*/ 	.word	0x0001a550


	//   ....[136]....
        /*0700*/ 	.word	0x0001a5c0


	//   ....[137]....
        /*0704*/ 	.word	0x0001a630


	//   ....[138]....
        /*0708*/ 	.word	0x0001a6a0


	//   ....[139]....
        /*070c*/ 	.word	0x0001a710


	//   ....[140]....
        /*0710*/ 	.word	0x0001a780


	//   ....[141]....
        /*0714*/ 	.word	0x0001a7f0


	//   ....[142]....
        /*0718*/ 	.word	0x0001a850


	//   ....[143]....
        /*071c*/ 	.word	0x0001a8c0


	//   ....[144]....
        /*0720*/ 	.word	0x0001a930


	//   ....[145]....
        /*0724*/ 	.word	0x0001a9a0


	//   ....[146]....
        /*0728*/ 	.word	0x0001aa00


	//   ....[147]....
        /*072c*/ 	.word	0x0001aa70


	//   ....[148]....
        /*0730*/ 	.word	0x0001aae0


	//   ....[149]....
        /*0734*/ 	.word	0x0001aca0


	//   ....[150]....
        /*0738*/ 	.word	0x0001ad00


	//   ....[151]....
        /*073c*/ 	.word	0x0001ad70


	//   ....[152]....
        /*0740*/ 	.word	0x0001ade0


	//   ....[153]....
        /*0744*/ 	.word	0x0001ae30


	//   ....[154]....
        /*0748*/ 	.word	0x0001ae70


	//   ....[155]....
        /*074c*/ 	.word	0x0001aec0


	//   ....[156]....
        /*0750*/ 	.word	0x0001af10


	//   ....[157]....
        /*0754*/ 	.word	0x0001af80


	//   ....[158]....
        /*0758*/ 	.word	0x0001aff0


	//   ....[159]....
        /*075c*/ 	.word	0x0001b1b0


	//   ....[160]....
        /*0760*/ 	.word	0x0001b210


	//   ....[161]....
        /*0764*/ 	.word	0x0001b280


	//   ....[162]....
        /*0768*/ 	.word	0x0001b2f0


	//   ....[163]....
        /*076c*/ 	.word	0x0001b4b0


	//   ....[164]....
        /*0770*/ 	.word	0x0001b510


	//   ....[165]....
        /*0774*/ 	.word	0x0001b580


	//   ....[166]....
        /*0778*/ 	.word	0x0001b5f0


	//   ....[167]....
        /*077c*/ 	.word	0x0001b640


	//   ....[168]....
        /*0780*/ 	.word	0x0001b680


	//   ....[169]....
        /*0784*/ 	.word	0x0001b6d0


	//   ....[170]....
        /*0788*/ 	.word	0x0001b710


	//   ....[171]....
        /*078c*/ 	.word	0x0001b770


	//   ....[172]....
        /*0790*/ 	.word	0x0001b7e0


	//   ....[173]....
        /*0794*/ 	.word	0x0001b9a0


	//   ....[174]....
        /*0798*/ 	.word	0x0001ba00


	//   ....[175]....
        /*079c*/ 	.word	0x0001ba70


	//   ....[176]....
        /*07a0*/ 	.word	0x0001bae0


	//   ....[177]....
        /*07a4*/ 	.word	0x0001bca0


	//   ....[178]....
        /*07a8*/ 	.word	0x0001bd00


	//   ....[179]....
        /*07ac*/ 	.word	0x0001bd50


	//   ....[180]....
        /*07b0*/ 	.word	0x0001bd90


	//   ....[181]....
        /*07b4*/ 	.word	0x0001bde0


	//   ....[182]....
        /*07b8*/ 	.word	0x0001be20


	//   ....[183]....
        /*07bc*/ 	.word	0x0001be80


	//   ....[184]....
        /*07c0*/ 	.word	0x0001bef0


	//   ....[185]....
        /*07c4*/ 	.word	0x0001bf60


	//   ....[186]....
        /*07c8*/ 	.word	0x0001c0e0


	//   ....[187]....
        /*07cc*/ 	.word	0x0001c140


	//   ....[188]....
        /*07d0*/ 	.word	0x0001c1b0


	//   ....[189]....
        /*07d4*/ 	.word	0x0001c220


	//   ....[190]....
        /*07d8*/ 	.word	0x0001c270


	//   ....[191]....
        /*07dc*/ 	.word	0x0001c2b0


	//   ....[192]....
        /*07e0*/ 	.word	0x0001c300


	//   ....[193]....
        /*07e4*/ 	.word	0x0001c340


	//   ....[194]....
        /*07e8*/ 	.word	0x0001c390


	//   ....[195]....
        /*07ec*/ 	.word	0x0001c3e0


	//   ....[196]....
        /*07f0*/ 	.word	0x0001c430


	//   ....[197]....
        /*07f4*/ 	.word	0x0001c470


	//   ....[198]....
        /*07f8*/ 	.word	0x0001c4e0


	//   ....[199]....
        /*07fc*/ 	.word	0x0001c550


	//   ....[200]....
        /*0800*/ 	.word	0x0001c5c0


	//   ....[201]....
        /*0804*/ 	.word	0x0001c620


	//   ....[202]....
        /*0808*/ 	.word	0x0001c690


	//   ....[203]....
        /*080c*/ 	.word	0x0001c700


	//   ....[204]....
        /*0810*/ 	.word	0x0001c770


	//   ....[205]....
        /*0814*/ 	.word	0x0001c7d0


	//   ....[206]....
        /*0818*/ 	.word	0x0001c840


	//   ....[207]....
        /*081c*/ 	.word	0x0001c8b0


	//   ....[208]....
        /*0820*/ 	.word	0x0001c920


	//   ....[209]....
        /*0824*/ 	.word	0x0001c980


	//   ....[210]....
        /*0828*/ 	.word	0x0001c9f0


	//   ....[211]....
        /*082c*/ 	.word	0x0001ca60


	//   ....[212]....
        /*0830*/ 	.word	0x0001cad0


	//   ....[213]....
        /*0834*/ 	.word	0x0001cb30


	//   ....[214]....
        /*0838*/ 	.word	0x0001cba0


	//   ....[215]....
        /*083c*/ 	.word	0x0001cc10


	//   ....[216]....
        /*0840*/ 	.word	0x0001cc80


	//   ....[217]....
        /*0844*/ 	.word	0x0001cce0


	//   ....[218]....
        /*0848*/ 	.word	0x0001cd50


	//   ....[219]....
        /*084c*/ 	.word	0x0001cdc0


	//   ....[220]....
        /*0850*/ 	.word	0x0001ce10


	//   ....[221]....
        /*0854*/ 	.word	0x0001ce50


	//   ....[222]....
        /*0858*/ 	.word	0x0001cea0


	//   ....[223]....
        /*085c*/ 	.word	0x0001cef0


	//   ....[224]....
        /*0860*/ 	.word	0x0001cf40


	//   ....[225]....
        /*0864*/ 	.word	0x0001cfb0


	//   ....[226]....
        /*0868*/ 	.word	0x0001d000


	//   ....[227]....
        /*086c*/ 	.word	0x0001d050


	//   ....[228]....
        /*0870*/ 	.word	0x0001d0a0


	//   ....[229]....
        /*0874*/ 	.word	0x0001d0f0


	//   ....[230]....
        /*0878*/ 	.word	0x0001d140


	//   ....[231]....
        /*087c*/ 	.word	0x0001d1b0


	//   ....[232]....
        /*0880*/ 	.word	0x0001d200


	//   ....[233]....
        /*0884*/ 	.word	0x0001d270


	//   ....[234]....
        /*0888*/ 	.word	0x0001d2d0


	//   ....[235]....
        /*088c*/ 	.word	0x0001d340


	//----- nvinfo : EIATTR_EXIT_INSTR_OFFSETS
	.align		4
.L_492:
        /*0890*/ 	.byte	0x04, 0x1c
        /*0892*/ 	.short	(.L_494 - .L_493)


	//   ....[0]....
.L_493:
        /*0894*/ 	.word	0x00000fe0


	//   ....[1]....
        /*0898*/ 	.word	0x0001a300


	//----- nvinfo : EIATTR_MAX_THREADS
	.align		4
.L_494:
        /*089c*/ 	.byte	0x04, 0x05
        /*089e*/ 	.short	(.L_496 - .L_495)
.L_495:
        /*08a0*/ 	.word	0x00000100
        /*08a4*/ 	.word	0x00000001
        /*08a8*/ 	.word	0x00000001


	//----- nvinfo : EIATTR_CRS_STACK_SIZE
	.align		4
.L_496:
        /*08ac*/ 	.byte	0x04, 0x1e
        /*08ae*/ 	.short	(.L_498 - .L_497)
.L_497:
        /*08b0*/ 	.word	0x00000000
.L_498:


//--------------------- .nv.info._ZN7cutlass13device_kernelIN5flash19enable_sm80_to_sm89INS1_16FlashAttnFwdSm80INS1_25CollectiveMainloopFwdSm80ILi8ELi1ELb0EN4cute5tupleIJNS5_1CILi128EEENS7_ILi48EEENS7_ILi256EEEEEELi256ENS_6half_tEfNS_4arch4Sm80ELb0ELb1ELb1ELb1ELb1ELb1ELb1ELb1EEENS1_21CollectiveEpilogueFwdINS6_IJS8_SA_S9_EEENS6_IJNS7_ILi1EEESI_SI_EEESC_SE_Li256ELb1ELb1ELb1ELb0EEENS1_36VarlenDynamicPersistentTileSchedulerILi128ELi48ELi256ELi256ELb1ELb1ELb0ELb1ELb0ELb1EEEEEEEEEvNT_6ParamsE --------------------------
	.section	.nv.info._ZN7cutlass13device_kernelIN5flash19enable_sm80_to_sm89INS1_16FlashAttnFwdSm80INS1_25CollectiveMainloopFwdSm80ILi8ELi1ELb0EN4cute5tupleIJNS5_1CILi128EEENS7_ILi48EEENS7_ILi256EEEEEELi256ENS_6half_tEfNS_4arch4Sm80ELb0ELb1ELb1ELb1ELb1ELb1ELb1ELb1EEENS1_21CollectiveEpilogueFwdINS6_IJS8_SA_S9_EEENS6_IJNS7_ILi1EEESI_SI_EEESC_SE_Li256ELb1ELb1ELb1ELb0EEENS1_36VarlenDynamicPersistentTileSchedulerILi128ELi48ELi256ELi256ELb1ELb1ELb0ELb1ELb0ELb1EEEEEEEEEvNT_6ParamsE,"",@"SHT_CUDA_INFO"
	.sectionflags	@""
	.align	4


	//----- nvinfo : EIATTR_CUDA_API_VERSION
	.align		4
        /*0000*/ 	.byte	0x04, 0x37
        /*0002*/ 	.short	(.L_500 - .L_499)
.L_499:
        /*0004*/ 	.word	0x00000082


	//----- nvinfo : EIATTR_SW2861232_WAR
	.align		4
.L_500:
        /*0008*/ 	.byte	0x01, 0x35
	.zero		2


	//----- nvinfo : EIATTR_PARAM_CBANK
	.align		4
        /*000c*/ 	.byte	0x04, 0x0a
        /*000e*/ 	.short	(.L_502 - .L_501)
	.align		4
.L_501:
        /*0010*/ 	.word	index@(.nv.constant0._ZN7cutlass13device_kernelIN5flash19enable_sm80_to_sm89INS1_16FlashAttnFwdSm80INS1_25CollectiveMainloopFwdSm80ILi8ELi1ELb0EN4cute5tupleIJNS5_1CILi128EEENS7_ILi48EEENS7_ILi256EEEEEELi256ENS_6half_tEfNS_4arch4Sm80ELb0ELb1ELb1ELb1ELb1ELb1ELb1ELb1EEENS1_21CollectiveEpilogueFwdINS6_IJS8_SA_S9_EEENS6_IJNS7_ILi1EEESI_SI_EEESC_SE_Li256ELb1ELb1ELb1ELb0EEENS1_36VarlenDynamicPersistentTileSchedulerILi128ELi48ELi256ELi256ELb1ELb1ELb0ELb1ELb0ELb1EEEEEEEEEvNT_6ParamsE)
        /*0014*/ 	.short	0x0160
        /*0016*/ 	.short	0x0438


	//----- nvinfo : EIATTR_CBANK_PARAM_SIZE
	.align		4
.L_502:
        /*0018*/ 	.byte	0x03, 0x19
        /*001a*/ 	.short	0x0438


	//----- nvinfo : EIATTR_KPARAM_INFO
	.align		4
        /*001c*/ 	.byte	0x04, 0x17
        /*001e*/ 	.short	(.L_504 - .L_503)
.L_503:
        /*0020*/ 	.word	0x00000000
        /*0024*/ 	.short	0x0000
        /*0026*/ 	.short	0x0000
        /*0028*/ 	.byte	0x00, 0xf0, 0xe1, 0x10


	//----- nvinfo : EIATTR_MAXREG_COUNT
	.align		4
.L_504:
        /*002c*/ 	.byte	0x03, 0x1b
        /*002e*/ 	.short	0x00ff


	//----- nvinfo : EIATTR_NUM_BARRIERS
	.align		4
        /*0030*/ 	.byte	0x02, 0x4c
        /*0032*/ 	.byte	0x06
	.zero		1


	//----- nvinfo : EIATTR_ANNOTATIONS
	.align		4
        /*0034*/ 	.byte	0x04, 0x55
        /*0036*/ 	.short	(.L_506 - .L_505)


	//   ....[0]....
.L_505:
        /* <DEDUP_REMOVED lines=160> */


	//----- nvinfo : EIATTR_MERCURY_ISA_VERSION
	.align		4
.L_506:
        /*0a20*/ 	.byte	0x03, 0x5f
        /*0a22*/ 	.short	0x0000


	//----- nvinfo : EIATTR_INT_WARP_WIDE_INSTR_OFFSETS
	.align		4
        /*0a24*/ 	.byte	0x04, 0x31
        /*0a26*/ 	.short	(.L_508 - .L_507)


	//   ....[0]....
.L_507:
        /*0a28*/ 	.word	0x0001acd0


	//   ....[1]....
        /*0a2c*/ 	.word	0x0001ad50


	//----- nvinfo : EIATTR_COOP_GROUP_MASK_REGIDS
	.align		4
.L_508:
        /*0a30*/ 	.byte	0x04, 0x29
        /*0a32*/ 	.short	(.L_510 - .L_509)


	//   ....[0]....
.L_509:
        /*0a34*/ 	.word	0xffffffff


	//   ....[1]....
        /*0a38*/ 	.word	0xffffffff


	//   ....[2]....
        /*0a3c*/ 	.word	0xffffffff


	//   ....[3]....
        /*0a40*/ 	.word	0xffffffff


	//   ....[4]....
        /*0a44*/ 	.word	0xffffffff


	//   ....[5]....
        /*0a48*/ 	.word	0xffffffff


	//   ....[6]....
        /*0a4c*/ 	.word	0xffffffff


	//   ....[7]....
        /*0a50*/ 	.word	0xffffffff


	//   ....[8]....
        /*0a54*/ 	.word	0xffffffff


	//   ....[9]....
        /*0a58*/ 	.word	0xffffffff


	//   ....[10]....
        /*0a5c*/ 	.word	0xffffffff


	//   ....[11]....
        /*0a60*/ 	.word	0xffffffff


	//   ....[12]....
        /*0a64*/ 	.word	0xffffffff


	//   ....[13]....
        /*0a68*/ 	.word	0xffffffff


	//   ....[14]....
        /*0a6c*/ 	.word	0xffffffff


	//   ....[15]....
        /*0a70*/ 	.word	0xffffffff


	//   ....[16]....
        /*0a74*/ 	.word	0xffffffff


	//   ....[17]....
        /*0a78*/ 	.word	0xffffffff


	//   ....[18]....
        /*0a7c*/ 	.word	0xffffffff


	//   ....[19]....
        /*0a80*/ 	.word	0xffffffff


	//   ....[20]....
        /*0a84*/ 	.word	0xffffffff


	//   ....[21]....
        /*0a88*/ 	.word	0xffffffff


	//   ....[22]....
        /*0a8c*/ 	.word	0xffffffff


	//   ....[23]....
        /*0a90*/ 	.word	0xffffffff


	//   ....[24]....
        /*0a94*/ 	.word	0xffffffff


	//   ....[25]....
        /*0a98*/ 	.word	0xffffffff


	//   ....[26]....
        /*0a9c*/ 	.word	0xffffffff


	//   ....[27]....
        /*0aa0*/ 	.word	0xffffffff


	//   ....[28]....
        /*0aa4*/ 	.word	0xffffffff


	//   ....[29]....
        /*0aa8*/ 	.word	0xffffffff


	//   ....[30]....
        /*0aac*/ 	.word	0xffffffff


	//   ....[31]....
        /*0ab0*/ 	.word	0xffffffff


	//   ....[32]....
        /*0ab4*/ 	.word	0xffffffff


	//   ....[33]....
        /*0ab8*/ 	.word	0xffffffff


	//   ....[34]....
        /*0abc*/ 	.word	0xffffffff


	//   ....[35]....
        /*0ac0*/ 	.word	0xffffffff


	//   ....[36]....
        /*0ac4*/ 	.word	0xffffffff


	//   ....[37]....
        /*0ac8*/ 	.word	0xffffffff


	//   ....[38]....
        /*0acc*/ 	.word	0xffffffff


	//   ....[39]....
        /*0ad0*/ 	.word	0xffffffff


	//   ....[40]....
        /*0ad4*/ 	.word	0xffffffff


	//   ....[41]....
        /*0ad8*/ 	.word	0xffffffff


	//   ....[42]....
        /*0adc*/ 	.word	0xffffffff


	//   ....[43]....
        /*0ae0*/ 	.word	0xffffffff


	//   ....[44]....
        /*0ae4*/ 	.word	0xffffffff


	//   ....[45]....
        /*0ae8*/ 	.word	0xffffffff


	//   ....[46]....
        /*0aec*/ 	.word	0xffffffff


	//   ....[47]....
        /*0af0*/ 	.word	0xffffffff


	//   ....[48]....
        /*0af4*/ 	.word	0xffffffff


	//   ....[49]....
        /*0af8*/ 	.word	0xffffffff


	//   ....[50]....
        /*0afc*/ 	.word	0xffffffff


	//   ....[51]....
        /*0b00*/ 	.word	0xffffffff


	//   ....[52]....
        /*0b04*/ 	.word	0xffffffff


	//   ....[53]....
        /*0b08*/ 	.word	0xffffffff


	//   ....[54]....
        /*0b0c*/ 	.word	0xffffffff


	//   ....[55]....
        /*0b10*/ 	.word	0xffffffff


	//   ....[56]....
        /*0b14*/ 	.word	0xffffffff


	//   ....[57]....
        /*0b18*/ 	.word	0xffffffff


	//   ....[58]....
        /*0b1c*/ 	.word	0xffffffff


	//   ....[59]....
        /*0b20*/ 	.word	0xffffffff


	//   ....[60]....
        /*0b24*/ 	.word	0xffffffff


	//   ....[61]....
        /*0b28*/ 	.word	0xffffffff


	//   ....[62]....
        /*0b2c*/ 	.word	0xffffffff


	//   ....[63]....
        /*0b30*/ 	.word	0xffffffff


	//   ....[64]....
        /*0b34*/ 	.word	0xffffffff


	//   ....[65]....
        /*0b38*/ 	.word	0xffffffff


	//   ....[66]....
        /*0b3c*/ 	.word	0xffffffff


	//   ....[67]....
        /*0b40*/ 	.word	0xffffffff


	//   ....[68]....
        /*0b44*/ 	.word	0xffffffff


	//   ....[69]....
        /*0b48*/ 	.word	0xffffffff


	//   ....[70]....
        /*0b4c*/ 	.word	0xffffffff


	//   ....[71]....
        /*0b50*/ 	.word	0xffffffff


	//   ....[72]....
        /*0b54*/ 	.word	0xffffffff


	//   ....[73]....
        /*0b58*/ 	.word	0xffffffff


	//   ....[74]....
        /*0b5c*/ 	.word	0xffffffff


	//   ....[75]....
        /*0b60*/ 	.word	0xffffffff


	//   ....[76]....
        /*0b64*/ 	.word	0xffffffff


	//   ....[77]....
        /*0b68*/ 	.word	0xffffffff


	//   ....[78]....
        /*0b6c*/ 	.word	0xffffffff


	//   ....[79]....
        /*0b70*/ 	.word	0xffffffff


	//   ....[80]....
        /*0b74*/ 	.word	0xffffffff


	//   ....[81]....
        /*0b78*/ 	.word	0xffffffff


	//   ....[82]....
        /*0b7c*/ 	.word	0xffffffff


	//   ....[83]....
        /*0b80*/ 	.word	0xffffffff


	//   ....[84]....
        /*0b84*/ 	.word	0xffffffff


	//   ....[85]....
        /*0b88*/ 	.word	0xffffffff


	//   ....[86]....
        /*0b8c*/ 	.word	0xffffffff


	//   ....[87]....
        /*0b90*/ 	.word	0xffffffff


	//   ....[88]....
        /*0b94*/ 	.word	0xffffffff


	//   ....[89]....
        /*0b98*/ 	.word	0xffffffff


	//   ....[90]....
        /*0b9c*/ 	.word	0xffffffff


	//   ....[91]....
        /*0ba0*/ 	.word	0xffffffff


	//   ....[92]....
        /*0ba4*/ 	.word	0xffffffff


	//   ....[93]....
        /*0ba8*/ 	.word	0xffffffff


	//   ....[94]....
        /*0bac*/ 	.word	0xffffffff


	//   ....[95]....
        /*0bb0*/ 	.word	0xffffffff


	//   ....[96]....
        /*0bb4*/ 	.word	0xffffffff


	//   ....[97]....
        /*0bb8*/ 	.word	0xffffffff


	//   ....[98]....
        /*0bbc*/ 	.word	0xffffffff


	//   ....[99]....
        /*0bc0*/ 	.word	0xffffffff


	//   ....[100]....
        /*0bc4*/ 	.word	0xffffffff


	//   ....[101]....
        /*0bc8*/ 	.word	0xffffffff


	//   ....[102]....
        /*0bcc*/ 	.word	0xffffffff


	//   ....[103]....
        /*0bd0*/ 	.word	0xffffffff


	//   ....[104]....
        /*0bd4*/ 	.word	0xffffffff


	//   ....[105]....
        /*0bd8*/ 	.word	0xffffffff


	//   ....[106]....
        /*0bdc*/ 	.word	0xffffffff


	//   ....[107]....
        /*0be0*/ 	.word	0xffffffff


	//   ....[108]....
        /*0be4*/ 	.word	0xffffffff


	//   ....[109]....
        /*0be8*/ 	.word	0xffffffff


	//   ....[110]....
        /*0bec*/ 	.word	0xffffffff


	//   ....[111]....
        /*0bf0*/ 	.word	0xffffffff


	//   ....[112]....
        /*0bf4*/ 	.word	0xffffffff


	//   ....[113]....
        /*0bf8*/ 	.word	0xffffffff


	//   ....[114]....
        /*0bfc*/ 	.word	0xffffffff


	//   ....[115]....
        /*0c00*/ 	.word	0xffffffff


	//   ....[116]....
        /*0c04*/ 	.word	0xffffffff


	//   ....[117]....
        /*0c08*/ 	.word	0xffffffff


	//   ....[118]....
        /*0c0c*/ 	.word	0xffffffff


	//   ....[119]....
        /*0c10*/ 	.word	0xffffffff


	//   ....[120]....
        /*0c14*/ 	.word	0xffffffff


	//   ....[121]....
        /*0c18*/ 	.word	0xffffffff


	//   ....[122]....
        /*0c1c*/ 	.word	0xffffffff


	//   ....[123]....
        /*0c20*/ 	.word	0xffffffff


	//   ....[124]....
        /*0c24*/ 	.word	0xffffffff


	//   ....[125]....
        /*0c28*/ 	.word	0xffffffff


	//   ....[126]....
        /*0c2c*/ 	.word	0xffffffff


	//   ....[127]....
        /*0c30*/ 	.word	0xffffffff


	//   ....[128]....
        /*0c34*/ 	.word	0xffffffff


	//   ....[129]....
        /*0c38*/ 	.word	0xffffffff


	//   ....[130]....
        /*0c3c*/ 	.word	0xffffffff


	//   ....[131]....
        /*0c40*/ 	.word	0xffffffff


	//   ....[132]....
        /*0c44*/ 	.word	0xffffffff


	//   ....[133]....
        /*0c48*/ 	.word	0xffffffff


	//   ....[134]....
        /*0c4c*/ 	.word	0xffffffff


	//   ....[135]....
        /*0c50*/ 	.word	0xffffffff


	//   ....[136]....
        /*0c54*/ 	.word	0xffffffff


	//   ....[137]....
        /*0c58*/ 	.word	0xffffffff


	//   ....[138]....
        /*0c5c*/ 	.word	0xffffffff


	//   ....[139]....
        /*0c60*/ 	.word	0xffffffff


	//   ....[140]....
        /*0c64*/ 	.word	0xffffffff


	//   ....[141]....
        /*0c68*/ 	.word	0xffffffff


	//   ....[142]....
        /*0c6c*/ 	.word	0xffffffff


	//   ....[143]....
        /*0c70*/ 	.word	0xffffffff


	//   ....[144]....
        /*0c74*/ 	.word	0xffffffff


	//   ....[145]....
        /*0c78*/ 	.word	0xffffffff


	//   ....[146]....
        /*0c7c*/ 	.word	0xffffffff


	//   ....[147]....
        /*0c80*/ 	.word	0xffffffff


	//   ....[148]....
        /*0c84*/ 	.word	0xffffffff


	//   ....[149]....
        /*0c88*/ 	.word	0xffffffff


	//   ....[150]....
        /*0c8c*/ 	.word	0xffffffff


	//   ....[151]....
        /*0c90*/ 	.word	0xffffffff


	//   ....[152]....
        /*0c94*/ 	.word	0xffffffff


	//   ....[153]....
        /*0c98*/ 	.word	0xffffffff


	//   ....[154]....
        /*0c9c*/ 	.word	0xffffffff


	//   ....[155]....
        /*0ca0*/ 	.word	0xffffffff


	//   ....[156]....
        /*0ca4*/ 	.word	0xffffffff


	//   ....[157]....
        /*0ca8*/ 	.word	0xffffffff


	//   ....[158]....
        /*0cac*/ 	.word	0xffffffff


	//   ....[159]....
        /*0cb0*/ 	.word	0xffffffff


	//   ....[160]....
        /*0cb4*/ 	.word	0xffffffff


	//   ....[161]....
        /*0cb8*/ 	.word	0xffffffff


	//   ....[162]....
        /*0cbc*/ 	.word	0xffffffff


	//   ....[163]....
        /*0cc0*/ 	.word	0xffffffff


	//   ....[164]....
        /*0cc4*/ 	.word	0xffffffff


	//   ....[165]....
        /*0cc8*/ 	.word	0xffffffff


	//   ....[166]....
        /*0ccc*/ 	.word	0xffffffff


	//   ....[167]....
        /*0cd0*/ 	.word	0xffffffff


	//   ....[168]....
        /*0cd4*/ 	.word	0xffffffff


	//   ....[169]....
        /*0cd8*/ 	.word	0xffffffff


	//   ....[170]....
        /*0cdc*/ 	.word	0xffffffff


	//   ....[171]....
        /*0ce0*/ 	.word	0xffffffff


	//   ....[172]....
        /*0ce4*/ 	.word	0xffffffff


	//   ....[173]....
        /*0ce8*/ 	.word	0xffffffff


	//   ....[174]....
        /*0cec*/ 	.word	0xffffffff


	//   ....[175]....
        /*0cf0*/ 	.word	0xffffffff


	//   ....[176]....
        /*0cf4*/ 	.word	0xffffffff


	//   ....[177]....
        /*0cf8*/ 	.word	0xffffffff


	//   ....[178]....
        /*0cfc*/ 	.word	0xffffffff


	//   ....[179]....
        /*0d00*/ 	.word	0xffffffff


	//   ....[180]....
        /*0d04*/ 	.word	0xffffffff


	//   ....[181]....
        /*0d08*/ 	.word	0xffffffff


	//   ....[182]....
        /*0d0c*/ 	.word	0xffffffff


	//   ....[183]....
        /*0d10*/ 	.word	0xffffffff


	//   ....[184]....
        /*0d14*/ 	.word	0xffffffff


	//   ....[185]....
        /*0d18*/ 	.word	0xffffffff


	//   ....[186]....
        /*0d1c*/ 	.word	0xffffffff


	//   ....[187]....
        /*0d20*/ 	.word	0xffffffff


	//   ....[188]....
        /*0d24*/ 	.word	0xffffffff


	//   ....[189]....
        /*0d28*/ 	.word	0xffffffff


	//   ....[190]....
        /*0d2c*/ 	.word	0xffffffff


	//   ....[191]....
        /*0d30*/ 	.word	0xffffffff


	//   ....[192]....
        /*0d34*/ 	.word	0xffffffff


	//   ....[193]....
        /*0d38*/ 	.word	0xffffffff


	//   ....[194]....
        /*0d3c*/ 	.word	0xffffffff


	//   ....[195]....
        /*0d40*/ 	.word	0xffffffff


	//   ....[196]....
        /*0d44*/ 	.word	0xffffffff


	//   ....[197]....
        /*0d48*/ 	.word	0xffffffff


	//   ....[198]....
        /*0d4c*/ 	.word	0xffffffff


	//   ....[199]....
        /*0d50*/ 	.word	0xffffffff


	//   ....[200]....
        /*0d54*/ 	.word	0xffffffff


	//   ....[201]....
        /*0d58*/ 	.word	0xffffffff


	//   ....[202]....
        /*0d5c*/ 	.word	0xffffffff


	//   ....[203]....
        /*0d60*/ 	.word	0xffffffff


	//   ....[204]....
        /*0d64*/ 	.word	0xffffffff


	//   ....[205]....
        /*0d68*/ 	.word	0xffffffff


	//   ....[206]....
        /*0d6c*/ 	.word	0xffffffff


	//   ....[207]....
        /*0d70*/ 	.word	0xffffffff


	//   ....[208]....
        /*0d74*/ 	.word	0xffffffff


	//   ....[209]....
        /*0d78*/ 	.word	0xffffffff


	//   ....[210]....
        /*0d7c*/ 	.word	0xffffffff


	//   ....[211]....
        /*0d80*/ 	.word	0xffffffff


	//   ....[212]....
        /*0d84*/ 	.word	0xffffffff


	//   ....[213]....
        /*0d88*/ 	.word	0xffffffff


	//   ....[214]....
        /*0d8c*/ 	.word	0xffffffff


	//   ....[215]....
        /*0d90*/ 	.word	0xffffffff


	//   ....[216]....
        /*0d94*/ 	.word	0xffffffff


	//   ....[217]....
        /*0d98*/ 	.word	0xffffffff


	//   ....[218]....
        /*0d9c*/ 	.word	0xffffffff


	//   ....[219]....
        /*0da0*/ 	.word	0xffffffff


	//   ....[220]....
        /*0da4*/ 	.word	0xffffffff


	//   ....[221]....
        /*0da8*/ 	.word	0xffffffff


	//   ....[222]....
        /*0dac*/ 	.word	0xffffffff


	//   ....[223]....
        /*0db0*/ 	.word	0xffffffff


	//   ....[224]....
        /*0db4*/ 	.word	0xffffffff


	//   ....[225]....
        /*0db8*/ 	.word	0xffffffff


	//   ....[226]....
        /*0dbc*/ 	.word	0xffffffff


	//   ....[227]....
        /*0dc0*/ 	.word	0xffffffff


	//   ....[228]....
        /*0dc4*/ 	.word	0xffffffff


	//   ....[229]....
        /*0dc8*/ 	.word	0xffffffff


	//   ....[230]....
        /*0dcc*/ 	.word	0xffffffff


	//   ....[231]....
        /*0dd0*/ 	.word	0xffffffff


	//   ....[232]....
        /*0dd4*/ 	.word	0xffffffff


	//   ....[233]....
        /*0dd8*/ 	.word	0xffffffff


	//   ....[234]....
        /*0ddc*/ 	.word	0xffffffff


	//   ....[235]....
        /*0de0*/ 	.word	0xffffffff


	//   ....[236]....
        /*0de4*/ 	.word	0xffffffff


	//   ....[237]....
        /*0de8*/ 	.word	0xffffffff


	//   ....[238]....
        /*0dec*/ 	.word	0xffffffff


	//   ....[239]....
        /*0df0*/ 	.word	0xffffffff


	//   ....[240]....
        /*0df4*/ 	.word	0xffffffff


	//   ....[241]....
        /*0df8*/ 	.word	0xffffffff


	//   ....[242]....
        /*0dfc*/ 	.word	0xffffffff


	//   ....[243]....
        /*0e00*/ 	.word	0xffffffff


	//   ....[244]....
        /*0e04*/ 	.word	0xffffffff


	//   ....[245]....
        /*0e08*/ 	.word	0xffffffff


	//   ....[246]....
        /*0e0c*/ 	.word	0xffffffff


	//   ....[247]....
        /*0e10*/ 	.word	0xffffffff


	//   ....[248]....
        /*0e14*/ 	.word	0xffffffff


	//   ....[249]....
        /*0e18*/ 	.word	0xffffffff


	//   ....[250]....
        /*0e1c*/ 	.word	0xffffffff


	//   ....[251]....
        /*0e20*/ 	.word	0xffffffff


	//   ....[252]....
        /*0e24*/ 	.word	0xffffffff


	//   ....[253]....
        /*0e28*/ 	.word	0xffffffff


	//   ....[254]....
        /*0e2c*/ 	.word	0xffffffff


	//   ....[255]....
        /*0e30*/ 	.word	0xffffffff


	//   ....[0]....
        /*0e34*/ 	.word	0xffffffff


	//   ....[1]....
        /*0e38*/ 	.word	0xffffffff


	//   ....[2]....
        /*0e3c*/ 	.word	0xffffffff


	//   ....[3]....
        /*0e40*/ 	.word	0xffffffff


	//   ....[4]....
        /*0e44*/ 	.word	0xffffffff


	//   ....[5]....
        /*0e48*/ 	.word	0xffffffff


	//   ....[6]....
        /*0e4c*/ 	.word	0xffffffff


	//   ....[7]....
        /*0e50*/ 	.word	0xffffffff


	//   ....[8]....
        /*0e54*/ 	.word	0xffffffff


	//   ....[9]....
        /*0e58*/ 	.word	0xffffffff


	//   ....[10]....
        /*0e5c*/ 	.word	0xffffffff


	//   ....[11]....
        /*0e60*/ 	.word	0xffffffff


	//   ....[12]....
        /*0e64*/ 	.word	0xffffffff


	//   ....[13]....
        /*0e68*/ 	.word	0xffffffff


	//   ....[14]....
        /*0e6c*/ 	.word	0xffffffff


	//   ....[15]....
        /*0e70*/ 	.word	0xffffffff


	//   ....[16]....
        /*0e74*/ 	.word	0xffffffff


	//   ....[17]....
        /*0e78*/ 	.word	0xffffffff


	//   ....[18]....
        /*0e7c*/ 	.word	0xffffffff


	//   ....[19]....
        /*0e80*/ 	.word	0xffffffff


	//   ....[20]....
        /*0e84*/ 	.word	0xffffffff


	//   ....[21]....
        /*0e88*/ 	.word	0xffffffff


	//   ....[22]....
        /*0e8c*/ 	.word	0xffffffff


	//   ....[23]....
        /*0e90*/ 	.word	0xffffffff


	//   ....[24]....
        /*0e94*/ 	.word	0xffffffff


	//   ....[25]....
        /*0e98*/ 	.word	0xffffffff


	//   ....[26]....
        /*0e9c*/ 	.word	0xffffffff


	//   ....[27]....
        /*0ea0*/ 	.word	0xffffffff


	//   ....[28]....
        /*0ea4*/ 	.word	0xffffffff


	//   ....[29]....
        /*0ea8*/ 	.word	0xffffffff


	//   ....[30]....
        /*0eac*/ 	.word	0xffffffff


	//   ....[31]....
        /*0eb0*/ 	.word	0xffffffff


	//   ....[32]....
        /*0eb4*/ 	.word	0xffffffff


	//   ....[33]....
        /*0eb8*/ 	.word	0xffffffff


	//   ....[34]....
        /*0ebc*/ 	.word	0xffffffff


	//   ....[35]....
        /*0ec0*/ 	.word	0xffffffff


	//   ....[36]....
        /*0ec4*/ 	.word	0xffffffff


	//   ....[37]....
        /*0ec8*/ 	.word	0xffffffff


	//   ....[38]....
        /*0ecc*/ 	.word	0xffffffff


	//   ....[39]....
        /*0ed0*/ 	.word	0xffffffff


	//   ....[40]....
        /*0ed4*/ 	.word	0xffffffff


	//   ....[41]....
        /*0ed8*/ 	.word	0xffffffff


	//   ....[42]....
        /*0edc*/ 	.word	0xffffffff


	//   ....[43]....
        /*0ee0*/ 	.word	0xffffffff


	//   ....[44]....
        /*0ee4*/ 	.word	0xffffffff


	//   ....[45]....
        /*0ee8*/ 	.word	0xffffffff


	//   ....[46]....
        /*0eec*/ 	.word	0xffffffff


	//   ....[47]....
        /*0ef0*/ 	.word	0xffffffff


	//   ....[48]....
        /*0ef4*/ 	.word	0xffffffff


	//   ....[49]....
        /*0ef8*/ 	.word	0xffffffff


	//   ....[50]....
        /*0efc*/ 	.word	0xffffffff


	//   ....[51]....
        /*0f00*/ 	.word	0xffffffff


	//   ....[52]....
        /*0f04*/ 	.word	0xffffffff


	//   ....[53]....
        /*0f08*/ 	.word	0xffffffff


	//   ....[54]....
        /*0f0c*/ 	.word	0xffffffff


	//   ....[55]....
        /*0f10*/ 	.word	0xffffffff


	//   ....[56]....
        /*0f14*/ 	.word	0xffffffff


	//   ....[57]....
        /*0f18*/ 	.word	0xffffffff


	//   ....[58]....
        /*0f1c*/ 	.word	0xffffffff


	//   ....[59]....
        /*0f20*/ 	.word	0xffffffff


	//   ....[60]....
        /*0f24*/ 	.word	0xffffffff


	//   ....[61]....
        /*0f28*/ 	.word	0xffffffff


	//   ....[62]....
        /*0f2c*/ 	.word	0xffffffff


	//   ....[63]....
        /*0f30*/ 	.word	0xffffffff


	//   ....[64]....
        /*0f34*/ 	.word	0xffffffff


	//----- nvinfo : EIATTR_COOP_GROUP_INSTR_OFFSETS
	.align		4
.L_510:
        /*0f38*/ 	.byte	0x04, 0x28
        /*0f3a*/ 	.short	(.L_512 - .L_511)


	//   ....[0]....
.L_511:
        /*0f3c*/ 	.word	0x00000060


	//   ....[1]....
        /*0f40*/ 	.word	0x00000260


	//   ....[2]....
        /*0f44*/ 	.word	0x00000290


	//   ....[3]....
        /*0f48*/ 	.word	0x000002c0


	//   ....[4]....
        /*0f4c*/ 	.word	0x000002f0


	//   ....[5]....
        /*0f50*/ 	.word	0x00000320


	//   ....[6]....
        /*0f54*/ 	.word	0x00000350


	//   ....[7]....
        /*0f58*/ 	.word	0x000004d0


	//   ....[8]....
        /*0f5c*/ 	.word	0x00000510


	//   ....[9]....
        /*0f60*/ 	.word	0x00000540


	//   ....[10]....
        /*0f64*/ 	.word	0x00000570


	//   ....[11]....
        /*0f68*/ 	.word	0x000005a0


	//   ....[12]....
        /*0f6c*/ 	.word	0x000005d0


	//   ....[13]....
        /*0f70*/ 	.word	0x00000660


	//   ....[14]....
        /*0f74*/ 	.word	0x000006b0


	//   ....[15]....
        /*0f78*/ 	.word	0x000006d0


	//   ....[16]....
        /*0f7c*/ 	.word	0x00000730


	//   ....[17]....
        /*0f80*/ 	.word	0x000044d0


	//   ....[18]....
        /*0f84*/ 	.word	0x00004530


	//   ....[19]....
        /*0f88*/ 	.word	0x00005570


	//   ....[20]....
        /*0f8c*/ 	.word	0x00005580


	//   ....[21]....
        /*0f90*/ 	.word	0x00006b00


	//   ....[22]....
        /*0f94*/ 	.word	0x00006b80


	//   ....[23]....
        /*0f98*/ 	.word	0x00007c80


	//   ....[24]....
        /*0f9c*/ 	.word	0x00007c90


	//   ....[25]....
        /*0fa0*/ 	.word	0x00008c50


	//   ....[26]....
        /*0fa4*/ 	.word	0x00008c80


	//   ....[27]....
        /*0fa8*/ 	.word	0x00008e40


	//   ....[28]....
        /*0fac*/ 	.word	0x00008e60


	//   ....[29]....
        /*0fb0*/ 	.word	0x00009340


	//   ....[30]....
        /*0fb4*/ 	.word	0x00009360


	//   ....[31]....
        /*0fb8*/ 	.word	0x000094f0


	//   ....[32]....
        /*0fbc*/ 	.word	0x00009510


	//   ....[33]....
        /*0fc0*/ 	.word	0x0000a900


	//   ....[34]....
        /*0fc4*/ 	.word	0x0000a920


	//   ....[35]....
        /*0fc8*/ 	.word	0x0000aa90


	//   ....[36]....
        /*0fcc*/ 	.word	0x0000aaa0


	//   ....[37]....
        /*0fd0*/ 	.word	0x0000ac10


	//   ....[38]....
        /*0fd4*/ 	.word	0x0000ac30


	//   ....[39]....
        /*0fd8*/ 	.word	0x0000ada0


	//   ....[40]....
        /*0fdc*/ 	.word	0x0000adb0


	//   ....[41]....
        /*0fe0*/ 	.word	0x0000b490


	//   ....[42]....
        /*0fe4*/ 	.word	0x0000b4d0


	//   ....[43]....
        /*0fe8*/ 	.word	0x0000b500


	//   ....[44]....
        /*0fec*/ 	.word	0x0000b530


	//   ....[45]....
        /*0ff0*/ 	.word	0x0000ba00


	//   ....[46]....
        /*0ff4*/ 	.word	0x0000ba10


	//   ....[47]....
        /*0ff8*/ 	.word	0x0000bbf0


	//   ....[48]....
        /*0ffc*/ 	.word	0x0000bc00


	//   ....[49]....
        /*1000*/ 	.word	0x0000cd90


	//   ....[50]....
        /*1004*/ 	.word	0x0000cdb0


	//   ....[51]....
        /*1008*/ 	.word	0x0000cf70


	//   ....[52]....
        /*100c*/ 	.word	0x0000cf80


	//   ....[53]....
        /*1010*/ 	.word	0x0000d3e0


	//   ....[54]....
        /*1014*/ 	.word	0x0000d960


	//   ....[55]....
        /*1018*/ 	.word	0x0000df10


	//   ....[56]....
        /*101c*/ 	.word	0x0000df40


	//   ....[57]....
        /*1020*/ 	.word	0x0000df50


	//   ....[58]....
        /*1024*/ 	.word	0x0000df80


	//   ....[59]....
        /*1028*/ 	.word	0x0000f4f0


	//   ....[60]....
        /*102c*/ 	.word	0x0000f510


	//   ....[61]....
        /*1030*/ 	.word	0x0000f740


	//   ....[62]....
        /*1034*/ 	.word	0x0000f750


	//   ....[63]....
        /*1038*/ 	.word	0x00010840


	//   ....[64]....
        /*103c*/ 	.word	0x00010860


	//   ....[65]....
        /*1040*/ 	.word	0x00010a00


	//   ....[66]....
        /*1044*/ 	.word	0x00010a10


	//   ....[67]....
        /*1048*/ 	.word	0x00010cd0


	//   ....[68]....
        /*104c*/ 	.word	0x00011270


	//   ....[69]....
        /*1050*/ 	.word	0x00011860


	//   ....[70]....
        /*1054*/ 	.word	0x00011890


	//   ....[71]....
        /*1058*/ 	.word	0x000118b0


	//   ....[72]....
        /*105c*/ 	.word	0x000118d0


	//   ....[73]....
        /*1060*/ 	.word	0x000134f0


	//   ....[74]....
        /*1064*/ 	.word	0x00013510


	//   ....[75]....
        /*1068*/ 	.word	0x00013740


	//   ....[76]....
        /*106c*/ 	.word	0x00013750


	//   ....[77]....
        /*1070*/ 	.word	0x00014840


	//   ....[78]....
        /*1074*/ 	.word	0x00014860


	//   ....[79]....
        /*1078*/ 	.word	0x00014a00


	//   ....[80]....
        /*107c*/ 	.word	0x00014a10


	//   ....[81]....
        /*1080*/ 	.word	0x00014d40


	//   ....[82]....
        /*1084*/ 	.word	0x00014d70


	//   ....[83]....
        /*1088*/ 	.word	0x00014d90


	//   ....[84]....
        /*108c*/ 	.word	0x00014db0


	//   ....[85]....
        /*1090*/ 	.word	0x000166e0


	//   ....[86]....
        /*1094*/ 	.word	0x00016700


	//   ....[87]....
        /*1098*/ 	.word	0x00016930


	//   ....[88]....
        /*109c*/ 	.word	0x00016940


	//   ....[89]....
        /*10a0*/ 	.word	0x00017a10


	//   ....[90]....
        /*10a4*/ 	.word	0x00017a30


	//   ....[91]....
        /*10a8*/ 	.word	0x00017bc0


	//   ....[92]....
        /*10ac*/ 	.word	0x00017bd0


	//   ....[93]....
        /*10b0*/ 	.word	0x00017e90


	//   ....[94]....
        /*10b4*/ 	.word	0x00018450


	//   ....[95]....
        /*10b8*/ 	.word	0x00018a60


	//   ....[96]....
        /*10bc*/ 	.word	0x00018a90


	//   ....[97]....
        /*10c0*/ 	.word	0x00018ab0


	//   ....[98]....
        /*10c4*/ 	.word	0x00018ad0


	//   ....[99]....
        /*10c8*/ 	.word	0x0001a2b0


	//   ....[100]....
        /*10cc*/ 	.word	0x0001a2e0


	//   ....[101]....
        /*10d0*/ 	.word	0x0001a300


	//   ....[102]....
        /*10d4*/ 	.word	0x0001a310


	//   ....[103]....
        /*10d8*/ 	.word	0x0001bba0


	//   ....[104]....
        /*10dc*/ 	.word	0x0001bbb0


	//   ....[105]....
        /*10e0*/ 	.word	0x0001bbd0


	//   ....[106]....
        /*10e4*/ 	.word	0x0001bbe0


	//   ....[107]....
        /*10e8*/ 	.word	0x0001bf90


	//   ....[108]....
        /*10ec*/ 	.word	0x0001bfb0


	//   ....[109]....
        /*10f0*/ 	.word	0x0001c120


	//   ....[110]....
        /*10f4*/ 	.word	0x0001c130


	//   ....[111]....
        /*10f8*/ 	.word	0x0001c2a0


	//   ....[112]....
        /*10fc*/ 	.word	0x0001c2c0


	//   ....[113]....
        /*1100*/ 	.word	0x0001c430


	//   ....[114]....
        /*1104*/ 	.word	0x0001c440


	//   ....[115]....
        /*1108*/ 	.word	0x0001c7c0


	//   ....[116]....
        /*110c*/ 	.word	0x0001c7e0


	//   ....[117]....
        /*1110*/ 	.word	0x0001d4d0


	//   ....[118]....
        /*1114*/ 	.word	0x0001d4e0


	//   ....[119]....
        /*1118*/ 	.word	0x0001e970


	//   ....[120]....
        /*111c*/ 	.word	0x0001e990


	//   ....[121]....
        /*1120*/ 	.word	0x0001eb00


	//   ....[122]....
        /*1124*/ 	.word	0x0001eb10


	//   ....[123]....
        /*1128*/ 	.word	0x0001ec80


	//   ....[124]....
        /*112c*/ 	.word	0x0001eca0


	//   ....[125]....
        /*1130*/ 	.word	0x0001ee10


	//   ....[126]....
        /*1134*/ 	.word	0x0001ee20


	//   ....[127]....
        /*1138*/ 	.word	0x0001f080


	//   ....[128]....
        /*113c*/ 	.word	0x0001f0a0


	//   ....[129]....
        /*1140*/ 	.word	0x0001f1d0


	//   ....[130]....
        /*1144*/ 	.word	0x0001f210


	//   ....[131]....
        /*1148*/ 	.word	0x0001f240


	//   ....[132]....
        /*114c*/ 	.word	0x0001f270


	//   ....[133]....
        /*1150*/ 	.word	0x0001f2a0


	//   ....[134]....
        /*1154*/ 	.word	0x0001f2d0


	//   ....[135]....
        /*1158*/ 	.word	0x0001f440


	//   ....[136]....
        /*115c*/ 	.word	0x0001f480


	//   ....[137]....
        /*1160*/ 	.word	0x0001f4b0


	//   ....[138]....
        /*1164*/ 	.word	0x0001f4e0


	//   ....[139]....
        /*1168*/ 	.word	0x0001f510


	//   ....[140]....
        /*116c*/ 	.word	0x0001f540


	//   ....[141]....
        /*1170*/ 	.word	0x0001f5d0


	//   ....[142]....
        /*1174*/ 	.word	0x0001f630


	//   ....[143]....
        /*1178*/ 	.word	0x0001f640


	//   ....[144]....
        /*117c*/ 	.word	0x0001f6a0


	//   ....[145]....
        /*1180*/ 	.word	0x00020110


	//   ....[146]....
        /*1184*/ 	.word	0x00020170


	//   ....[147]....
        /*1188*/ 	.word	0x000201c0


	//   ....[148]....
        /*118c*/ 	.word	0x00020210


	//   ....[149]....
        /*1190*/ 	.word	0x00020260


	//   ....[150]....
        /*1194*/ 	.word	0x000202d0


	//   ....[151]....
        /*1198*/ 	.word	0x00020320


	//   ....[152]....
        /*119c*/ 	.word	0x00020390


	//   ....[153]....
        /*11a0*/ 	.word	0x00020400


	//   ....[154]....
        /*11a4*/ 	.word	0x00020470


	//   ....[155]....
        /*11a8*/ 	.word	0x000204e0


	//   ....[156]....
        /*11ac*/ 	.word	0x00020550


	//   ....[157]....
        /*11b0*/ 	.word	0x000205c0


	//   ....[158]....
        /*11b4*/ 	.word	0x00020620


	//   ....[159]....
        /*11b8*/ 	.word	0x00020690


	//   ....[160]....
        /*11bc*/ 	.word	0x00020700


	//   ....[161]....
        /*11c0*/ 	.word	0x00020770


	//   ....[162]....
        /*11c4*/ 	.word	0x000207d0


	//   ....[163]....
        /*11c8*/ 	.word	0x00020840


	//   ....[164]....
        /*11cc*/ 	.word	0x000208b0


	//   ....[165]....
        /*11d0*/ 	.word	0x00020910


	//   ....[166]....
        /*11d4*/ 	.word	0x00020980


	//   ....[167]....
        /*11d8*/ 	.word	0x000209f0


	//   ....[168]....
        /*11dc*/ 	.word	0x00020a60


	//   ....[169]....
        /*11e0*/ 	.word	0x00020ac0


	//   ....[170]....
        /*11e4*/ 	.word	0x00020b30


	//   ....[171]....
        /*11e8*/ 	.word	0x00020ba0


	//   ....[172]....
        /*11ec*/ 	.word	0x00020c00


	//   ....[173]....
        /*11f0*/ 	.word	0x00020c50


	//   ....[174]....
        /*11f4*/ 	.word	0x00020ca0


	//   ....[175]....
        /*11f8*/ 	.word	0x00020cf0


	//   ....[176]....
        /*11fc*/ 	.word	0x00020d50


	//   ....[177]....
        /*1200*/ 	.word	0x00020dc0


	//   ....[178]....
        /*1204*/ 	.word	0x00020e30


	//   ....[179]....
        /*1208*/ 	.word	0x00020e90


	//   ....[180]....
        /*120c*/ 	.word	0x00020f00


	//   ....[181]....
        /*1210*/ 	.word	0x00020f70


	//   ....[182]....
        /*1214*/ 	.word	0x00020fe0


	//   ....[183]....
        /*1218*/ 	.word	0x00021040


	//   ....[184]....
        /*121c*/ 	.word	0x000210b0


	//   ....[185]....
        /*1220*/ 	.word	0x00021120


	//   ....[186]....
        /*1224*/ 	.word	0x00021170


	//   ....[187]....
        /*1228*/ 	.word	0x000211c0


	//   ....[188]....
        /*122c*/ 	.word	0x00021210


	//   ....[189]....
        /*1230*/ 	.word	0x00021250


	//   ....[190]....
        /*1234*/ 	.word	0x000212c0


	//   ....[191]....
        /*1238*/ 	.word	0x00021330


	//   ....[192]....
        /*123c*/ 	.word	0x000213a0


	//   ....[193]....
        /*1240*/ 	.word	0x00021400


	//   ....[194]....
        /*1244*/ 	.word	0x00021470


	//   ....[195]....
        /*1248*/ 	.word	0x000214e0


	//   ....[196]....
        /*124c*/ 	.word	0x00021550


	//   ....[197]....
        /*1250*/ 	.word	0x000215b0


	//   ....[198]....
        /*1254*/ 	.word	0x00021600


	//   ....[199]....
        /*1258*/ 	.word	0x00021650


	//   ....[200]....
        /*125c*/ 	.word	0x000216a0


	//   ....[201]....
        /*1260*/ 	.word	0x000216e0


	//   ....[202]....
        /*1264*/ 	.word	0x00021750


	//   ....[203]....
        /*1268*/ 	.word	0x000217c0


	//   ....[204]....
        /*126c*/ 	.word	0x00021820


	//   ....[205]....
        /*1270*/ 	.word	0x00021890


	//   ....[206]....
        /*1274*/ 	.word	0x00021900


	//   ....[207]....
        /*1278*/ 	.word	0x00021970


	//   ....[208]....
        /*127c*/ 	.word	0x000219d0


	//   ....[209]....
        /*1280*/ 	.word	0x00021a40


	//   ....[210]....
        /*1284*/ 	.word	0x00021ab0


	//   ....[211]....
        /*1288*/ 	.word	0x00021b00


	//   ....[212]....
        /*128c*/ 	.word	0x00021b50


	//   ....[213]....
        /*1290*/ 	.word	0x00021ba0


	//   ....[214]....
        /*1294*/ 	.word	0x00021be0


	//   ....[215]....
        /*1298*/ 	.word	0x00021c40


	//   ....[216]....
        /*129c*/ 	.word	0x00021ca0


	//   ....[217]....
        /*12a0*/ 	.word	0x00021cf0


	//   ....[218]....
        /*12a4*/ 	.word	0x00021d40


	//   ....[219]....
        /*12a8*/ 	.word	0x00021db0


	//   ....[220]....
        /*12ac*/ 	.word	0x00021e20


	//   ....[221]....
        /*12b0*/ 	.word	0x00021e90


	//   ....[222]....
        /*12b4*/ 	.word	0x00021ef0


	//   ....[223]....
        /*12b8*/ 	.word	0x00021f60


	//   ....[224]....
        /*12bc*/ 	.word	0x00021fd0


	//   ....[225]....
        /*12c0*/ 	.word	0x00022040


	//   ....[226]....
        /*12c4*/ 	.word	0x000220a0


	//   ....[227]....
        /*12c8*/ 	.word	0x00022110


	//   ....[228]....
        /*12cc*/ 	.word	0x00022180


	//   ....[229]....
        /*12d0*/ 	.word	0x000221f0


	//   ....[230]....
        /*12d4*/ 	.word	0x00022250


	//   ....[231]....
        /*12d8*/ 	.word	0x000222c0


	//   ....[232]....
        /*12dc*/ 	.word	0x00022330


	//   ....[233]....
        /*12e0*/ 	.word	0x000223a0


	//   ....[234]....
        /*12e4*/ 	.word	0x00022400


	//   ....[235]....
        /*12e8*/ 	.word	0x00022470


	//   ....[236]....
        /*12ec*/ 	.word	0x000224e0


	//   ....[237]....
        /*12f0*/ 	.word	0x00022550


	//   ....[238]....
        /*12f4*/ 	.word	0x000225b0


	//   ....[239]....
        /*12f8*/ 	.word	0x00022620


	//   ....[240]....
        /*12fc*/ 	.word	0x00022690


	//   ....[241]....
        /*1300*/ 	.word	0x000226e0


	//   ....[242]....
        /*1304*/ 	.word	0x00022720


	//   ....[243]....
        /*1308*/ 	.word	0x00022770


	//   ....[244]....
        /*130c*/ 	.word	0x000227c0


	//   ....[245]....
        /*1310*/ 	.word	0x00022810


	//   ....[246]....
        /*1314*/ 	.word	0x00022880


	//   ....[247]....
        /*1318*/ 	.word	0x000228d0


	//   ....[248]....
        /*131c*/ 	.word	0x00022920


	//   ....[249]....
        /*1320*/ 	.word	0x00022970


	//   ....[250]....
        /*1324*/ 	.word	0x000229c0


	//   ....[251]....
        /*1328*/ 	.word	0x00022a10


	//   ....[252]....
        /*132c*/ 	.word	0x00022a80


	//   ....[253]....
        /*1330*/ 	.word	0x00022ad0


	//   ....[254]....
        /*1334*/ 	.word	0x00022b40


	//   ....[255]....
        /*1338*/ 	.word	0x00022ba0


	//   ....[0]....
        /*133c*/ 	.word	0x00022c10


	//   ....[1]....
        /*1340*/ 	.word	0x00023040


	//   ....[2]....
        /*1344*/ 	.word	0x00023060


	//   ....[3]....
        /*1348*/ 	.word	0x00023080


	//   ....[4]....
        /*134c*/ 	.word	0x00023090


	//   ....[5]....
        /*1350*/ 	.word	0x000235e0


	//   ....[6]....
        /*1354*/ 	.word	0x000235f0


	//   ....[7]....
        /*1358*/ 	.word	0x00023600


	//   ....[8]....
        /*135c*/ 	.word	0x00023610


	//   ....[9]....
        /*1360*/ 	.word	0x00023b80


	//   ....[10]....
        /*1364*/ 	.word	0x00023ba0


	//   ....[11]....
        /*1368*/ 	.word	0x00023bc0


	//   ....[12]....
        /*136c*/ 	.word	0x00023bd0


	//   ....[13]....
        /*1370*/ 	.word	0x000241a0


	//   ....[14]....
        /*1374*/ 	.word	0x000241c0


	//   ....[15]....
        /*1378*/ 	.word	0x000241d0


	//   ....[16]....
        /*137c*/ 	.word	0x000241e0


	//   ....[17]....
        /*1380*/ 	.word	0x00027a30


	//   ....[18]....
        /*1384*/ 	.word	0x00027a50


	//   ....[19]....
        /*1388*/ 	.word	0x00027a70


	//   ....[20]....
        /*138c*/ 	.word	0x00027a80


	//   ....[21]....
        /*1390*/ 	.word	0x00027ef0


	//   ....[22]....
        /*1394*/ 	.word	0x00027f00


	//   ....[23]....
        /*1398*/ 	.word	0x00027f10


	//   ....[24]....
        /*139c*/ 	.word	0x00027f20


	//   ....[25]....
        /*13a0*/ 	.word	0x00028350


	//   ....[26]....
        /*13a4*/ 	.word	0x00028370


	//   ....[27]....
        /*13a8*/ 	.word	0x00028390


	//   ....[28]....
        /*13ac*/ 	.word	0x000283a0


	//   ....[29]....
        /*13b0*/ 	.word	0x00028830


	//   ....[30]....
        /*13b4*/ 	.word	0x00028850


	//   ....[31]....
        /*13b8*/ 	.word	0x00028870


	//   ....[32]....
        /*13bc*/ 	.word	0x00028880


	//   ....[33]....
        /*13c0*/ 	.word	0x0002c520


	//   ....[34]....
        /*13c4*/ 	.word	0x0002c590


	//   ....[35]....
        /*13c8*/ 	.word	0x0002c600


	//   ....[36]....
        /*13cc*/ 	.word	0x0002c660


	//   ....[37]....
        /*13d0*/ 	.word	0x0002c6d0


	//   ....[38]....
        /*13d4*/ 	.word	0x0002c730


	//   ....[39]....
        /*13d8*/ 	.word	0x0002c7a0


	//   ....[40]....
        /*13dc*/ 	.word	0x0002c800


	//   ....[41]....
        /*13e0*/ 	.word	0x0002c870


	//   ....[42]....
        /*13e4*/ 	.word	0x0002c8e0


	//   ....[43]....
        /*13e8*/ 	.word	0x0002c950


	//   ....[44]....
        /*13ec*/ 	.word	0x0002c9b0


	//   ....[45]....
        /*13f0*/ 	.word	0x0002ca20


	//   ....[46]....
        /*13f4*/ 	.word	0x0002ca90


	//   ....[47]....
        /*13f8*/ 	.word	0x0002caf0


	//   ....[48]....
        /*13fc*/ 	.word	0x0002cb50


	//   ....[49]....
        /*1400*/ 	.word	0x0002cbc0


	//   ....[50]....
        /*1404*/ 	.word	0x0002cc30


	//   ....[51]....
        /*1408*/ 	.word	0x0002cca0


	//   ....[52]....
        /*140c*/ 	.word	0x0002cd00


	//   ....[53]....
        /*1410*/ 	.word	0x0002cd70


	//   ....[54]....
        /*1414*/ 	.word	0x0002cdd0


	//   ....[55]....
        /*1418*/ 	.word	0x0002ce30


	//   ....[56]....
        /*141c*/ 	.word	0x0002ce90


	//   ....[57]....
        /*1420*/ 	.word	0x0002cf00


	//   ....[58]....
        /*1424*/ 	.word	0x0002cf70


	//   ....[59]....
        /*1428*/ 	.word	0x0002cfe0


	//   ....[60]....
        /*142c*/ 	.word	0x0002d040


	//   ....[61]....
        /*1430*/ 	.word	0x0002d0b0


	//   ....[62]....
        /*1434*/ 	.word	0x0002d120


	//   ....[63]....
        /*1438*/ 	.word	0x0002d190


	//   ....[64]....
        /*143c*/ 	.word	0x0002d1f0


	//----- nvinfo : EIATTR_EXIT_INSTR_OFFSETS
	.align		4
.L_512:
        /*1440*/ 	.byte	0x04, 0x1c
        /*1442*/ 	.short	(.L_514 - .L_513)


	//   ....[0]....
.L_513:
        /*1444*/ 	.word	0x00001170


	//   ....[1]....
        /*1448*/ 	.word	0x000200d0


	//----- nvinfo : EIATTR_MAX_THREADS
	.align		4
.L_514:
        /*144c*/ 	.byte	0x04, 0x05
        /*144e*/ 	.short	(.L_516 - .L_515)
.L_515:
        /*1450*/ 	.word	0x00000100
        /*1454*/ 	.word	0x00000001
        /*1458*/ 	.word	0x00000001


	//----- nvinfo : EIATTR_CRS_STACK_SIZE
	.align		4
.L_516:
        /*145c*/ 	.byte	0x04, 0x1e
        /*145e*/ 	.short	(.L_518 - .L_517)
.L_517:
        /*1460*/ 	.word	0x00000000
.L_518:


//--------------------- .nv.info._ZN7cutlass13device_kernelIN5flash19enable_sm80_to_sm89INS1_16FlashAttnFwdSm80INS1_25CollectiveMainloopFwdSm80ILi8ELi1ELb0EN4cute5tupleIJNS5_1CILi128EEENS7_ILi96EEENS7_ILi256EEEEEELi256ENS_6half_tEfNS_4arch4Sm80ELb1ELb0ELb1ELb0ELb1ELb0ELb1ELb1EEENS1_21CollectiveEpilogueFwdINS6_IJS8_SA_S9_EEENS6_IJNS7_ILi1EEESI_SI_EEESC_SE_Li256ELb0ELb1ELb1ELb0EEENS1_30DynamicPersistentTileSchedulerILi256ELi256ELb1ELb1ELb0EEEEEEEEEvNT_6ParamsE --------------------------
	.section	.nv.info._ZN7cutlass13device_kernelIN5flash19enable_sm80_to_sm89INS1_16FlashAttnFwdSm80INS1_25CollectiveMainloopFwdSm80ILi8ELi1ELb0EN4cute5tupleIJNS5_1CILi128EEENS7_ILi96EEENS7_ILi256EEEEEELi256ENS_6half_tEfNS_4arch4Sm80ELb1ELb0ELb1ELb0ELb1ELb0ELb1ELb1EEENS1_21CollectiveEpilogueFwdINS6_IJS8_SA_S9_EEENS6_IJNS7_ILi1EEESI_SI_EEESC_SE_Li256ELb0ELb1ELb1ELb0EEENS1_30DynamicPersistentTileSchedulerILi256ELi256ELb1ELb1ELb0EEEEEEEEEvNT_6ParamsE,"",@"SHT_CUDA_INFO"
	.sectionflags	@""
	.align	4


	//----- nvinfo : EIATTR_CUDA_API_VERSION
	.align		4
        /*0000*/ 	.byte	0x04, 0x37
        /*0002*/ 	.short	(.L_520 - .L_519)
.L_519:
        /*0004*/ 	.word	0x00000082


	//----- nvinfo : EIATTR_SW2861232_WAR
	.align		4
.L_520:
        /*0008*/ 	.byte	0x01, 0x35
	.zero		2


	//----- nvinfo : EIATTR_PARAM_CBANK
	.align		4
        /*000c*/ 	.byte	0x04, 0x0a
        /*000e*/ 	.short	(.L_522 - .L_521)
	.align		4
.L_521:
        /*0010*/ 	.word	index@(.nv.constant0._ZN7cutlass13device_kernelIN5flash19enable_sm80_to_sm89INS1_16FlashAttnFwdSm80INS1_25CollectiveMainloopFwdSm80ILi8ELi1ELb0EN4cute5tupleIJNS5_1CILi128EEENS7_ILi96EEENS7_ILi256EEEEEELi256ENS_6half_tEfNS_4arch4Sm80ELb1ELb0ELb1ELb0ELb1ELb0ELb1ELb1EEENS1_21CollectiveEpilogueFwdINS6_IJS8_SA_S9_EEENS6_IJNS7_ILi1EEESI_SI_EEESC_SE_Li256ELb0ELb1ELb1ELb0EEENS1_30DynamicPersistentTileSchedulerILi256ELi256ELb1ELb1ELb0EEEEEEEEEvNT_6ParamsE)
        /*0014*/ 	.short	0x0160
        /*0016*/ 	.short	0x0428


	//----- nvinfo : EIATTR_CBANK_PARAM_SIZE
	.align		4
.L_522:
        /*0018*/ 	.byte	0x03, 0x19
        /*001a*/ 	.short	0x0428


	//----- nvinfo : EIATTR_KPARAM_INFO
	.align		4
        /*001c*/ 	.byte	0x04, 0x17
        /*001e*/ 	.short	(.L_524 - .L_523)
.L_523:
        /*0020*/ 	.word	0x00000000
        /*0024*/ 	.short	0x0000
        /*0026*/ 	.short	0x0000
        /*0028*/ 	.byte	0x00, 0xf0, 0xa1, 0x10


	//----- nvinfo : EIATTR_MAXREG_COUNT
	.align		4
.L_524:
        /*002c*/ 	.byte	0x03, 0x1b
        /*002e*/ 	.short	0x00ff


	//----- nvinfo : EIATTR_NUM_BARRIERS
	.align		4
        /*0030*/ 	.byte	0x02, 0x4c
        /*0032*/ 	.byte	0x06
	.zero		1


	//----- nvinfo : EIATTR_ANNOTATIONS
	.align		4
        /*0034*/ 	.byte	0x04, 0x55
        /*0036*/ 	.short	(.L_526 - .L_525)


	//   ....[0]....
.L_525:
        /* <DEDUP_REMOVED lines=175> */


	//----- nvinfo : EIATTR_MERCURY_ISA_VERSION
	.align		4
.L_526:
        /*0b10*/ 	.byte	0x03, 0x5f
        /*0b12*/ 	.short	0x0000


	//----- nvinfo : EIATTR_INT_WARP_WIDE_INSTR_OFFSETS
	.align		4
        /*0b14*/ 	.byte	0x04, 0x31
        /*0b16*/ 	.short	(.L_528 - .L_527)


	//   ....[0]....
.L_527:
        /*0b18*/ 	.word	0x00013a30


	//   ....[1]....
        /*0b1c*/ 	.word	0x00013ab0


	//----- nvinfo : EIATTR_COOP_GROUP_MASK_REGIDS
	.align		4
.L_528:
        /*0b20*/ 	.byte	0x04, 0x29
        /*0b22*/ 	.short	(.L_530 - .L_529)


	//   ....[0]....
.L_529:
        /*0b24*/ 	.word	0xffffffff


	//   ....[1]....
        /*0b28*/ 	.word	0xffffffff


	//   ....[2]....
        /*0b2c*/ 	.word	0xffffffff


	//   ....[3]....
        /*0b30*/ 	.word	0xffffffff


	//   ....[4]....
        /*0b34*/ 	.word	0xffffffff


	//   ....[5]....
        /*0b38*/ 	.word	0xffffffff


	//   ....[6]....
        /*0b3c*/ 	.word	0xffffffff


	//   ....[7]....
        /*0b40*/ 	.word	0xffffffff


	//   ....[8]....
        /*0b44*/ 	.word	0xffffffff


	//   ....[9]....
        /*0b48*/ 	.word	0xffffffff


	//   ....[10]....
        /*0b4c*/ 	.word	0xffffffff


	//   ....[11]....
        /*0b50*/ 	.word	0xffffffff


	//   ....[12]....
        /*0b54*/ 	.word	0xffffffff


	//   ....[13]....
        /*0b58*/ 	.word	0xffffffff


	//   ....[14]....
        /*0b5c*/ 	.word	0xffffffff


	//   ....[15]....
        /*0b60*/ 	.word	0xffffffff


	//   ....[16]....
        /*0b64*/ 	.word	0xffffffff


	//   ....[17]....
        /*0b68*/ 	.word	0xffffffff


	//   ....[18]....
        /*0b6c*/ 	.word	0xffffffff


	//   ....[19]....
        /*0b70*/ 	.word	0xffffffff


	//   ....[20]....
        /*0b74*/ 	.word	0xffffffff


	//   ....[21]....
        /*0b78*/ 	.word	0xffffffff


	//   ....[22]....
        /*0b7c*/ 	.word	0xffffffff


	//   ....[23]....
        /*0b80*/ 	.word	0xffffffff


	//   ....[24]....
        /*0b84*/ 	.word	0xffffffff


	//   ....[25]....
        /*0b88*/ 	.word	0xffffffff


	//   ....[26]....
        /*0b8c*/ 	.word	0xffffffff


	//   ....[27]....
        /*0b90*/ 	.word	0xffffffff


	//   ....[28]....
        /*0b94*/ 	.word	0xffffffff


	//   ....[29]....
        /*0b98*/ 	.word	0xffffffff


	//   ....[30]....
        /*0b9c*/ 	.word	0xffffffff


	//   ....[31]....
        /*0ba0*/ 	.word	0xffffffff


	//   ....[32]....
        /*0ba4*/ 	.word	0xffffffff


	//   ....[33]....
        /*0ba8*/ 	.word	0xffffffff


	//   ....[34]....
        /*0bac*/ 	.word	0xffffffff


	//   ....[35]....
        /*0bb0*/ 	.word	0xffffffff


	//   ....[36]....
        /*0bb4*/ 	.word	0xffffffff


	//   ....[37]....
        /*0bb8*/ 	.word	0xffffffff


	//   ....[38]....
        /*0bbc*/ 	.word	0xffffffff


	//   ....[39]....
        /*0bc0*/ 	.word	0xffffffff


	//   ....[40]....
        /*0bc4*/ 	.word	0xffffffff


	//   ....[41]....
        /*0bc8*/ 	.word	0xffffffff


	//   ....[42]....
        /*0bcc*/ 	.word	0xffffffff


	//   ....[43]....
        /*0bd0*/ 	.word	0xffffffff


	//   ....[44]....
        /*0bd4*/ 	.word	0xffffffff


	//   ....[45]....
        /*0bd8*/ 	.word	0xffffffff


	//   ....[46]....
        /*0bdc*/ 	.word	0xffffffff


	//   ....[47]....
        /*0be0*/ 	.word	0xffffffff


	//   ....[48]....
        /*0be4*/ 	.word	0xffffffff


	//   ....[49]....
        /*0be8*/ 	.word	0xffffffff


	//   ....[50]....
        /*0bec*/ 	.word	0xffffffff


	//   ....[51]....
        /*0bf0*/ 	.word	0xffffffff


	//   ....[52]....
        /*0bf4*/ 	.word	0xffffffff


	//   ....[53]....
        /*0bf8*/ 	.word	0xffffffff


	//   ....[54]....
        /*0bfc*/ 	.word	0xffffffff


	//   ....[55]....
        /*0c00*/ 	.word	0xffffffff


	//   ....[56]....
        /*0c04*/ 	.word	0xffffffff


	//   ....[57]....
        /*0c08*/ 	.word	0xffffffff


	//   ....[58]....
        /*0c0c*/ 	.word	0xffffffff


	//   ....[59]....
        /*0c10*/ 	.word	0xffffffff


	//   ....[60]....
        /*0c14*/ 	.word	0xffffffff


	//   ....[61]....
        /*0c18*/ 	.word	0xffffffff


	//   ....[62]....
        /*0c1c*/ 	.word	0xffffffff


	//   ....[63]....
        /*0c20*/ 	.word	0xffffffff


	//   ....[64]....
        /*0c24*/ 	.word	0xffffffff


	//   ....[65]....
        /*0c28*/ 	.word	0xffffffff


	//   ....[66]....
        /*0c2c*/ 	.word	0xffffffff


	//   ....[67]....
        /*0c30*/ 	.word	0xffffffff


	//   ....[68]....
        /*0c34*/ 	.word	0xffffffff


	//   ....[69]....
        /*0c38*/ 	.word	0xffffffff


	//   ....[70]....
        /*0c3c*/ 	.word	0xffffffff


	//   ....[71]....
        /*0c40*/ 	.word	0xffffffff


	//   ....[72]....
        /*0c44*/ 	.word	0xffffffff


	//   ....[73]....
        /*0c48*/ 	.word	0xffffffff


	//   ....[74]....
        /*0c4c*/ 	.word	0xffffffff


	//   ....[75]....
        /*0c50*/ 	.word	0xffffffff


	//   ....[76]....
        /*0c54*/ 	.word	0xffffffff


	//   ....[77]....
        /*0c58*/ 	.word	0xffffffff


	//   ....[78]....
        /*0c5c*/ 	.word	0xffffffff


	//   ....[79]....
        /*0c60*/ 	.word	0xffffffff


	//   ....[80]....
        /*0c64*/ 	.word	0xffffffff


	//   ....[81]....
        /*0c68*/ 	.word	0xffffffff


	//   ....[82]....
        /*0c6c*/ 	.word	0xffffffff


	//   ....[83]....
        /*0c70*/ 	.word	0xffffffff


	//   ....[84]....
        /*0c74*/ 	.word	0xffffffff


	//   ....[85]....
        /*0c78*/ 	.word	0xffffffff


	//   ....[86]....
        /*0c7c*/ 	.word	0xffffffff


	//   ....[87]....
        /*0c80*/ 	.word	0xffffffff


	//   ....[88]....
        /*0c84*/ 	.word	0xffffffff


	//   ....[89]....
        /*0c88*/ 	.word	0xffffffff


	//   ....[90]....
        /*0c8c*/ 	.word	0xffffffff


	//   ....[91]....
        /*0c90*/ 	.word	0xffffffff


	//   ....[92]....
        /*0c94*/ 	.word	0xffffffff


	//   ....[93]....
        /*0c98*/ 	.word	0xffffffff


	//   ....[94]....
        /*0c9c*/ 	.word	0xffffffff


	//   ....[95]....
        /*0ca0*/ 	.word	0xffffffff


	//   ....[96]....
        /*0ca4*/ 	.word	0xffffffff


	//   ....[97]....
        /*0ca8*/ 	.word	0xffffffff


	//   ....[98]....
        /*0cac*/ 	.word	0xffffffff


	//   ....[99]....
        /*0cb0*/ 	.word	0xffffffff


	//   ....[100]....
        /*0cb4*/ 	.word	0xffffffff


	//   ....[101]....
        /*0cb8*/ 	.word	0xffffffff


	//   ....[102]....
        /*0cbc*/ 	.word	0xffffffff


	//   ....[103]....
        /*0cc0*/ 	.word	0xffffffff


	//   ....[104]....
        /*0cc4*/ 	.word	0xffffffff


	//   ....[105]....
        /*0cc8*/ 	.word	0xffffffff


	//   ....[106]....
        /*0ccc*/ 	.word	0xffffffff


	//   ....[107]....
        /*0cd0*/ 	.word	0xffffffff


	//   ....[108]....
        /*0cd4*/ 	.word	0xffffffff


	//   ....[109]....
        /*0cd8*/ 	.word	0xffffffff


	//   ....[110]....
        /*0cdc*/ 	.word	0xffffffff


	//   ....[111]....
        /*0ce0*/ 	.word	0xffffffff


	//   ....[112]....
        /*0ce4*/ 	.word	0xffffffff


	//   ....[113]....
        /*0ce8*/ 	.word	0xffffffff


	//   ....[114]....
        /*0cec*/ 	.word	0xffffffff


	//   ....[115]....
        /*0cf0*/ 	.word	0xffffffff


	//   ....[116]....
        /*0cf4*/ 	.word	0xffffffff


	//   ....[117]....
        /*0cf8*/ 	.word	0xffffffff


	//   ....[118]....
        /*0cfc*/ 	.word	0xffffffff


	//   ....[119]....
        /*0d00*/ 	.word	0xffffffff


	//   ....[120]....
        /*0d04*/ 	.word	0xffffffff


	//   ....[121]....
        /*0d08*/ 	.word	0xffffffff


	//   ....[122]....
        /*0d0c*/ 	.word	0xffffffff


	//   ....[123]....
        /*0d10*/ 	.word	0xffffffff


	//   ....[124]....
        /*0d14*/ 	.word	0xffffffff


	//   ....[125]....
        /*0d18*/ 	.word	0xffffffff


	//   ....[126]....
        /*0d1c*/ 	.word	0xffffffff


	//   ....[127]....
        /*0d20*/ 	.word	0xffffffff


	//   ....[128]....
        /*0d24*/ 	.word	0xffffffff


	//   ....[129]....
        /*0d28*/ 	.word	0xffffffff


	//   ....[130]....
        /*0d2c*/ 	.word	0xffffffff


	//   ....[131]....
        /*0d30*/ 	.word	0xffffffff


	//   ....[132]....
        /*0d34*/ 	.word	0xffffffff


	//   ....[133]....
        /*0d38*/ 	.word	0xffffffff


	//   ....[134]....
        /*0d3c*/ 	.word	0xffffffff


	//----- nvinfo : EIATTR_COOP_GROUP_INSTR_OFFSETS
	.align		4
.L_530:
        /*0d40*/ 	.byte	0x04, 0x28
        /*0d42*/ 	.short	(.L_532 - .L_531)


	//   ....[0]....
.L_531:
        /*0d44*/ 	.word	0x00000050


	//   ....[1]....
        /*0d48*/ 	.word	0x00001dc0


	//   ....[2]....
        /*0d4c*/ 	.word	0x00001de0


	//   ....[3]....
        /*0d50*/ 	.word	0x00002030


	//   ....[4]....
        /*0d54*/ 	.word	0x00002040


	//   ....[5]....
        /*0d58*/ 	.word	0x00002220


	//   ....[6]....
        /*0d5c*/ 	.word	0x00002240


	//   ....[7]....
        /*0d60*/ 	.word	0x00002420


	//   ....[8]....
        /*0d64*/ 	.word	0x00002430


	//   ....[9]....
        /*0d68*/ 	.word	0x00002a90


	//   ....[10]....
        /*0d6c*/ 	.word	0x00002ab0


	//   ....[11]....
        /*0d70*/ 	.word	0x00002ac0


	//   ....[12]....
        /*0d74*/ 	.word	0x00002af0


	//   ....[13]....
        /*0d78*/ 	.word	0x00002c30


	//   ....[14]....
        /*0d7c*/ 	.word	0x00002c70


	//   ....[15]....
        /*0d80*/ 	.word	0x00002ec0


	//   ....[16]....
        /*0d84*/ 	.word	0x00002f80


	//   ....[17]....
        /*0d88*/ 	.word	0x00002f90


	//   ....[18]....
        /*0d8c*/ 	.word	0x00002fa0


	//   ....[19]....
        /*0d90*/ 	.word	0x00003290


	//   ....[20]....
        /*0d94*/ 	.word	0x000032d0


	//   ....[21]....
        /*0d98*/ 	.word	0x00005090


	//   ....[22]....
        /*0d9c*/ 	.word	0x000050f0


	//   ....[23]....
        /*0da0*/ 	.word	0x00005100


	//   ....[24]....
        /*0da4*/ 	.word	0x00005110


	//   ....[25]....
        /*0da8*/ 	.word	0x000051f0


	//   ....[26]....
        /*0dac*/ 	.word	0x00005240


	//   ....[27]....
        /*0db0*/ 	.word	0x000055f0


	//   ....[28]....
        /*0db4*/ 	.word	0x00005930


	//   ....[29]....
        /*0db8*/ 	.word	0x00005f30


	//   ....[30]....
        /*0dbc*/ 	.word	0x00005f50


	//   ....[31]....
        /*0dc0*/ 	.word	0x00005f70


	//   ....[32]....
        /*0dc4*/ 	.word	0x00005f90


	//   ....[33]....
        /*0dc8*/ 	.word	0x000085b0


	//   ....[34]....
        /*0dcc*/ 	.word	0x00008610


	//   ....[35]....
        /*0dd0*/ 	.word	0x00008620


	//   ....[36]....
        /*0dd4*/ 	.word	0x00008690


	//   ....[37]....
        /*0dd8*/ 	.word	0x00008750


	//   ....[38]....
        /*0ddc*/ 	.word	0x00008810


	//   ....[39]....
        /*0de0*/ 	.word	0x0000a6f0


	//   ....[40]....
        /*0de4*/ 	.word	0x0000a750


	//   ....[41]....
        /*0de8*/ 	.word	0x0000a760


	//   ....[42]....
        /*0dec*/ 	.word	0x0000a7d0


	//   ....[43]....
        /*0df0*/ 	.word	0x0000a890


	//   ....[44]....
        /*0df4*/ 	.word	0x0000a950


	//   ....[45]....
        /*0df8*/ 	.word	0x0000ac50


	//   ....[46]....
        /*0dfc*/ 	.word	0x0000afb0


	//   ....[47]....
        /*0e00*/ 	.word	0x0000b450


	//   ....[48]....
        /*0e04*/ 	.word	0x0000b470


	//   ....[49]....
        /*0e08*/ 	.word	0x0000b610


	//   ....[50]....
        /*0e0c*/ 	.word	0x0000b630


	//   ....[51]....
        /*0e10*/ 	.word	0x0000e110


	//   ....[52]....
        /*0e14*/ 	.word	0x0000e170


	//   ....[53]....
        /*0e18*/ 	.word	0x0000e180


	//   ....[54]....
        /*0e1c*/ 	.word	0x0000e190


	//   ....[55]....
        /*0e20*/ 	.word	0x0000e290


	//   ....[56]....
        /*0e24*/ 	.word	0x0000e350


	//   ....[57]....
        /*0e28*/ 	.word	0x000101a0


	//   ....[58]....
        /*0e2c*/ 	.word	0x000101c0


	//   ....[59]....
        /*0e30*/ 	.word	0x000102c0


	//   ....[60]....
        /*0e34*/ 	.word	0x000102e0


	//   ....[61]....
        /*0e38*/ 	.word	0x00010310


	//   ....[62]....
        /*0e3c*/ 	.word	0x000103a0


	//   ....[63]....
        /*0e40*/ 	.word	0x00010830


	//   ....[64]....
        /*0e44*/ 	.word	0x00010850


	//   ....[65]....
        /*0e48*/ 	.word	0x00010870


	//   ....[66]....
        /*0e4c*/ 	.word	0x00010890


	//   ....[67]....
        /*0e50*/ 	.word	0x00012fa0


	//   ....[68]....
        /*0e54*/ 	.word	0x00012ff0


	//   ....[69]....
        /*0e58*/ 	.word	0x00013010


	//   ....[70]....
        /*0e5c*/ 	.word	0x00013030


	//   ....[71]....
        /*0e60*/ 	.word	0x00013c00


	//   ....[72]....
        /*0e64*/ 	.word	0x00014420


	//   ....[73]....
        /*0e68*/ 	.word	0x00014430


	//   ....[74]....
        /*0e6c*/ 	.word	0x00014460


	//   ....[75]....
        /*0e70*/ 	.word	0x00014480


	//   ....[76]....
        /*0e74*/ 	.word	0x00014590


	//   ....[77]....
        /*0e78*/ 	.word	0x000145b0


	//   ....[78]....
        /*0e7c*/ 	.word	0x00014de0


	//   ....[79]....
        /*0e80*/ 	.word	0x00014df0


	//   ....[80]....
        /*0e84*/ 	.word	0x00015980


	//   ....[81]....
        /*0e88*/ 	.word	0x00015a90


	//   ....[82]....
        /*0e8c*/ 	.word	0x00015b00


	//   ....[83]....
        /*0e90*/ 	.word	0x00015b60


	//   ....[84]....
        /*0e94*/ 	.word	0x00015bc0


	//   ....[85]....
        /*0e98*/ 	.word	0x00015c20


	//   ....[86]....
        /*0e9c*/ 	.word	0x00015c90


	//   ....[87]....
        /*0ea0*/ 	.word	0x00015cf0


	//   ....[88]....
        /*0ea4*/ 	.word	0x00015d50


	//   ....[89]....
        /*0ea8*/ 	.word	0x00015db0


	//   ....[90]....
        /*0eac*/ 	.word	0x00015e20


	//   ....[91]....
        /*0eb0*/ 	.word	0x00016020


	//   ....[92]....
        /*0eb4*/ 	.word	0x00016080


	//   ....[93]....
        /*0eb8*/ 	.word	0x00016280


	//   ....[94]....
        /*0ebc*/ 	.word	0x000162e0


	//   ....[95]....
        /*0ec0*/ 	.word	0x00016340


	//   ....[96]....
        /*0ec4*/ 	.word	0x000163a0


	//   ....[97]....
        /*0ec8*/ 	.word	0x000169e0


	//   ....[98]....
        /*0ecc*/ 	.word	0x00016a30


	//   ....[99]....
        /*0ed0*/ 	.word	0x00016a80


	//   ....[100]....
        /*0ed4*/ 	.word	0x00016ad0


	//   ....[101]....
        /*0ed8*/ 	.word	0x00016b40


	//   ....[102]....
        /*0edc*/ 	.word	0x00016bb0


	//   ....[103]....
        /*0ee0*/ 	.word	0x00016db0


	//   ....[104]....
        /*0ee4*/ 	.word	0x00016e10


	//   ....[105]....
        /*0ee8*/ 	.word	0x00017010


	//   ....[106]....
        /*0eec*/ 	.word	0x00017070


	//   ....[107]....
        /*0ef0*/ 	.word	0x000170d0


	//   ....[108]....
        /*0ef4*/ 	.word	0x00017140


	//   ....[109]....
        /*0ef8*/ 	.word	0x00017340


	//   ....[110]....
        /*0efc*/ 	.word	0x000173a0


	//   ....[111]....
        /*0f00*/ 	.word	0x000175a0


	//   ....[112]....
        /*0f04*/ 	.word	0x00017600


	//   ....[113]....
        /*0f08*/ 	.word	0x00017660


	//   ....[114]....
        /*0f0c*/ 	.word	0x000176c0


	//   ....[115]....
        /*0f10*/ 	.word	0x00017d30


	//   ....[116]....
        /*0f14*/ 	.word	0x00017d70


	//   ....[117]....
        /*0f18*/ 	.word	0x00017dc0


	//   ....[118]....
        /*0f1c*/ 	.word	0x00017e00


	//   ....[119]....
        /*0f20*/ 	.word	0x00017e60


	//   ....[120]....
        /*0f24*/ 	.word	0x00017ec0


	//   ....[121]....
        /*0f28*/ 	.word	0x00017f30


	//   ....[122]....
        /*0f2c*/ 	.word	0x000180b0


	//   ....[123]....
        /*0f30*/ 	.word	0x00018110


	//   ....[124]....
        /*0f34*/ 	.word	0x00018290


	//   ....[125]....
        /*0f38*/ 	.word	0x000182f0


	//   ....[126]....
        /*0f3c*/ 	.word	0x00018330


	//   ....[127]....
        /*0f40*/ 	.word	0x00018370


	//   ....[128]....
        /*0f44*/ 	.word	0x000183c0


	//   ....[129]....
        /*0f48*/ 	.word	0x00018400


	//   ....[130]....
        /*0f4c*/ 	.word	0x00018450


	//   ....[131]....
        /*0f50*/ 	.word	0x000184b0


	//   ....[132]....
        /*0f54*/ 	.word	0x00018500


	//   ....[133]....
        /*0f58*/ 	.word	0x00018550


	//   ....[134]....
        /*0f5c*/ 	.word	0x000185c0


	//----- nvinfo : EIATTR_EXIT_INSTR_OFFSETS
	.align		4
.L_532:
        /*0f60*/ 	.byte	0x04, 0x1c
        /*0f62*/ 	.short	(.L_534 - .L_533)


	//   ....[0]....
.L_533:
        /*0f64*/ 	.word	0x000000a0


	//   ....[1]....
        /*0f68*/ 	.word	0x00015a40


	//----- nvinfo : EIATTR_MAX_THREADS
	.align		4
.L_534:
        /*0f6c*/ 	.byte	0x04, 0x05
        /*0f6e*/ 	.short	(.L_536 - .L_535)
.L_535:
        /*0f70*/ 	.word	0x00000100
        /*0f74*/ 	.word	0x00000001
        /*0f78*/ 	.word	0x00000001


	//----- nvinfo : EIATTR_CRS_STACK_SIZE
	.align		4
.L_536:
        /*0f7c*/ 	.byte	0x04, 0x1e
        /*0f7e*/ 	.short	(.L_538 - .L_537)
.L_537:
        /*0f80*/ 	.word	0x00000000
.L_538:


//--------------------- .nv.info._ZN7cutlass13device_kernelIN5flash19enable_sm80_to_sm89INS1_16FlashAttnFwdSm80INS1_25CollectiveMainloopFwdSm80ILi8ELi1ELb0EN4cute5tupleIJNS5_1CILi128EEENS7_ILi64EEENS7_ILi256EEEEEELi256ENS_6half_tEfNS_4arch4Sm80ELb1ELb0ELb1ELb1ELb1ELb0ELb1ELb1EEENS1_21CollectiveEpilogueFwdINS6_IJS8_SA_S9_EEENS6_IJNS7_ILi1EEESI_SI_EEESC_SE_Li256ELb1ELb1ELb1ELb0EEENS1_36VarlenDynamicPersistentTileSchedulerILi128ELi64ELi256ELi256ELb1ELb1ELb0ELb1ELb1ELb1EEEEEEEEEvNT_6ParamsE --------------------------
	.section	.nv.info._ZN7cutlass13device_kernelIN5flash19enable_sm80_to_sm89INS1_16FlashAttnFwdSm80INS1_25CollectiveMainloopFwdSm80ILi8ELi1ELb0EN4cute5tupleIJNS5_1CILi128EEENS7_ILi64EEENS7_ILi256EEEEEELi256ENS_6half_tEfNS_4arch4Sm80ELb1ELb0ELb1ELb1ELb1ELb0ELb1ELb1EEENS1_21CollectiveEpilogueFwdINS6_IJS8_SA_S9_EEENS6_IJNS7_ILi1EEESI_SI_EEESC_SE_Li256ELb1ELb1ELb1ELb0EEENS1_36VarlenDynamicPersistentTileSchedulerILi128ELi64ELi256ELi256ELb1ELb1ELb0ELb1ELb1ELb1EEEEEEEEEvNT_6ParamsE,"",@"SHT_CUDA_INFO"
	.sectionflags	@""
	.align	4


	//----- nvinfo : EIATTR_CUDA_API_VERSION
	.align		4
        /*0000*/ 	.byte	0x04, 0x37
        /*0002*/ 	.short	(.L_540 - .L_539)
.L_539:
        /*0004*/ 	.word	0x00000082


	//----- nvinfo : EIATTR_SW2861232_WAR
	.align		4
.L_540:
        /*0008*/ 	.byte	0x01, 0x35
	.zero		2


	//----- nvinfo : EIATTR_PARAM_CBANK
	.align		4
        /*000c*/ 	.byte	0x04, 0x0a
        /*000e*/ 	.short	(.L_542 - .L_541)
	.align		4
.L_541:
        /*0010*/ 	.word	index@(.nv.constant0._ZN7cutlass13device_kernelIN5flash19enable_sm80_to_sm89INS1_16FlashAttnFwdSm80INS1_25CollectiveMainloopFwdSm80ILi8ELi1ELb0EN4cute5tupleIJNS5_1CILi128EEENS7_ILi64EEENS7_ILi256EEEEEELi256ENS_6half_tEfNS_4arch4Sm80ELb1ELb0ELb1ELb1ELb1ELb0ELb1ELb1EEENS1_21CollectiveEpilogueFwdINS6_IJS8_SA_S9_EEENS6_IJNS7_ILi1EEESI_SI_EEESC_SE_Li256ELb1ELb1ELb1ELb0EEENS1_36VarlenDynamicPersistentTileSchedulerILi128ELi64ELi256ELi256ELb1ELb1ELb0ELb1ELb1ELb1EEEEEEEEEvNT_6ParamsE)
        /*0014*/ 	.short	0x0160
        /*0016*/ 	.short	0x0438


	//----- nvinfo : EIATTR_CBANK_PARAM_SIZE
	.align		4
.L_542:
        /*0018*/ 	.byte	0x03, 0x19
        /*001a*/ 	.short	0x0438


	//----- nvinfo : EIATTR_KPARAM_INFO
	.align		4
        /*001c*/ 	.byte	0x04, 0x17
        /*001e*/ 	.short	(.L_544 - .L_543)
.L_543:
        /*0020*/ 	.word	0x00000000
        /*0024*/ 	.short	0x0000
        /*0026*/ 	.short	0x0000
        /*0028*/ 	.byte	0x00, 0xf0, 0xe1, 0x10


	//----- nvinfo : EIATTR_MAXREG_COUNT
	.align		4
.L_544:
        /*002c*/ 	.byte	0x03, 0x1b
        /*002e*/ 	.short	0x00ff


	//----- nvinfo : EIATTR_NUM_BARRIERS
	.align		4
        /*0030*/ 	.byte	0x02, 0x4c
        /*0032*/ 	.byte	0x06
	.zero		1


	//----- nvinfo : EIATTR_ANNOTATIONS
	.align		4
        /*0034*/ 	.byte	0x04, 0x55
        /*0036*/ 	.short	(.L_546 - .L_545)


	//   ....[0]....
.L_545:
        /* <DEDUP_REMOVED lines=18> */


	//----- nvinfo : EIATTR_MERCURY_ISA_VERSION
	.align		4
.L_546:
        /*0140*/ 	.byte	0x03, 0x5f
        /*0142*/ 	.short	0x0000


	//----- nvinfo : EIATTR_INT_WARP_WIDE_INSTR_OFFSETS
	.align		4
        /*0144*/ 	.byte	0x04, 0x31
        /*0146*/ 	.short	(.L_548 - .L_547)


	//   ....[0]....
.L_547:
        /*0148*/ 	.word	0x0000f250


	//   ....[1]....
        /*014c*/ 	.word	0x0000f2d0


	//----- nvinfo : EIATTR_COOP_GROUP_MASK_REGIDS
	.align		4
.L_548:
        /*0150*/ 	.byte	0x04, 0x29
        /*0152*/ 	.short	(.L_550 - .L_549)


	//   ....[0]....
.L_549:
        /*0154*/ 	.word	0xffffffff


	//   ....[1]....
        /*0158*/ 	.word	0xffffffff


	//   ....[2]....
        /*015c*/ 	.word	0xffffffff


	//   ....[3]....
        /*0160*/ 	.word	0xffffffff


	//   ....[4]....
        /*0164*/ 	.word	0xffffffff


	//   ....[5]....
        /*0168*/ 	.word	0xffffffff


	//   ....[6]....
        /*016c*/ 	.word	0xffffffff


	//   ....[7]....
        /*0170*/ 	.word	0xffffffff


	//   ....[8]....
        /*0174*/ 	.word	0xffffffff


	//   ....[9]....
        /*0178*/ 	.word	0xffffffff


	//   ....[10]....
        /*017c*/ 	.word	0xffffffff


	//   ....[11]....
        /*0180*/ 	.word	0xffffffff


	//   ....[12]....
        /*0184*/ 	.word	0xffffffff


	//   ....[13]....
        /*0188*/ 	.word	0xffffffff


	//   ....[14]....
        /*018c*/ 	.word	0xffffffff


	//   ....[15]....
        /*0190*/ 	.word	0xffffffff


	//   ....[16]....
        /*0194*/ 	.word	0xffffffff


	//   ....[17]....
        /*0198*/ 	.word	0xffffffff


	//   ....[18]....
        /*019c*/ 	.word	0xffffffff


	//   ....[19]....
        /*01a0*/ 	.word	0xffffffff


	//   ....[20]....
        /*01a4*/ 	.word	0xffffffff


	//   ....[21]....
        /*01a8*/ 	.word	0xffffffff


	//   ....[22]....
        /*01ac*/ 	.word	0xffffffff


	//   ....[23]....
        /*01b0*/ 	.word	0xffffffff


	//   ....[24]....
        /*01b4*/ 	.word	0xffffffff


	//   ....[25]....
        /*01b8*/ 	.word	0xffffffff


	//   ....[26]....
        /*01bc*/ 	.word	0xffffffff


	//   ....[27]....
        /*01c0*/ 	.word	0xffffffff


	//   ....[28]....
        /*01c4*/ 	.word	0xffffffff


	//   ....[29]....
        /*01c8*/ 	.word	0xffffffff


	//   ....[30]....
        /*01cc*/ 	.word	0xffffffff


	//   ....[31]....
        /*01d0*/ 	.word	0xffffffff


	//   ....[32]....
        /*01d4*/ 	.word	0xffffffff


	//   ....[33]....
        /*01d8*/ 	.word	0xffffffff


	//   ....[34]....
        /*01dc*/ 	.word	0xffffffff


	//   ....[35]....
        /*01e0*/ 	.word	0xffffffff


	//   ....[36]....
        /*01e4*/ 	.word	0xffffffff


	//   ....[37]....
        /*01e8*/ 	.word	0xffffffff


	//   ....[38]....
        /*01ec*/ 	.word	0xffffffff


	//   ....[39]....
        /*01f0*/ 	.word	0xffffffff


	//   ....[40]....
        /*01f4*/ 	.word	0xffffffff


	//   ....[41]....
        /*01f8*/ 	.word	0xffffffff


	//   ....[42]....
        /*01fc*/ 	.word	0xffffffff


	//   ....[43]....
        /*0200*/ 	.word	0xffffffff


	//   ....[44]....
        /*0204*/ 	.word	0xffffffff


	//   ....[45]....
        /*0208*/ 	.word	0xffffffff


	//   ....[46]....
        /*020c*/ 	.word	0xffffffff


	//   ....[47]....
        /*0210*/ 	.word	0xffffffff


	//   ....[48]....
        /*0214*/ 	.word	0xffffffff


	//   ....[49]....
        /*0218*/ 	.word	0xffffffff


	//   ....[50]....
        /*021c*/ 	.word	0xffffffff


	//   ....[51]....
        /*0220*/ 	.word	0xffffffff


	//   ....[52]....
        /*0224*/ 	.word	0xffffffff


	//   ....[53]....
        /*0228*/ 	.word	0xffffffff


	//   ....[54]....
        /*022c*/ 	.word	0xffffffff


	//   ....[55]....
        /*0230*/ 	.word	0xffffffff


	//   ....[56]....
        /*0234*/ 	.word	0xffffffff


	//   ....[57]....
        /*0238*/ 	.word	0xffffffff


	//   ....[58]....
        /*023c*/ 	.word	0xffffffff


	//   ....[59]....
        /*0240*/ 	.word	0xffffffff


	//   ....[60]....
        /*0244*/ 	.word	0xffffffff


	//   ....[61]....
        /*0248*/ 	.word	0xffffffff


	//   ....[62]....
        /*024c*/ 	.word	0xffffffff


	//   ....[63]....
        /*0250*/ 	.word	0xffffffff


	//   ....[64]....
        /*0254*/ 	.word	0xffffffff


	//   ....[65]....
        /*0258*/ 	.word	0xffffffff


	//   ....[66]....
        /*025c*/ 	.word	0xffffffff


	//   ....[67]....
        /*0260*/ 	.word	0xffffffff


	//   ....[68]....
        /*0264*/ 	.word	0xffffffff


	//   ....[69]....
        /*0268*/ 	.word	0xffffffff


	//   ....[70]....
        /*026c*/ 	.word	0xffffffff


	//   ....[71]....
        /*0270*/ 	.word	0xffffffff


	//   ....[72]....
        /*0274*/ 	.word	0xffffffff


	//   ....[73]....
        /*0278*/ 	.word	0xffffffff


	//   ....[74]....
        /*027c*/ 	.word	0xffffffff


	//   ....[75]....
        /*0280*/ 	.word	0xffffffff


	//   ....[76]....
        /*0284*/ 	.word	0xffffffff


	//   ....[77]....
        /*0288*/ 	.word	0xffffffff


	//   ....[78]....
        /*028c*/ 	.word	0xffffffff


	//   ....[79]....
        /*0290*/ 	.word	0xffffffff


	//   ....[80]....
        /*0294*/ 	.word	0xffffffff


	//   ....[81]....
        /*0298*/ 	.word	0xffffffff


	//   ....[82]....
        /*029c*/ 	.word	0xffffffff


	//   ....[83]....
        /*02a0*/ 	.word	0xffffffff


	//   ....[84]....
        /*02a4*/ 	.word	0xffffffff


	//   ....[85]....
        /*02a8*/ 	.word	0xffffffff


	//   ....[86]....
        /*02ac*/ 	.word	0xffffffff


	//   ....[87]....
        /*02b0*/ 	.word	0xffffffff


	//   ....[88]....
        /*02b4*/ 	.word	0xffffffff


	//   ....[89]....
        /*02b8*/ 	.word	0xffffffff


	//   ....[90]....
        /*02bc*/ 	.word	0xffffffff


	//   ....[91]....
        /*02c0*/ 	.word	0xffffffff


	//   ....[92]....
        /*02c4*/ 	.word	0xffffffff


	//   ....[93]....
        /*02c8*/ 	.word	0xffffffff


	//   ....[94]....
        /*02cc*/ 	.word	0xffffffff


	//   ....[95]....
        /*02d0*/ 	.word	0xffffffff


	//   ....[96]....
        /*02d4*/ 	.word	0xffffffff


	//   ....[97]....
        /*02d8*/ 	.word	0xffffffff


	//   ....[98]....
        /*02dc*/ 	.word	0xffffffff


	//   ....[99]....
        /*02e0*/ 	.word	0xffffffff


	//   ....[100]....
        /*02e4*/ 	.word	0xffffffff


	//   ....[101]....
        /*02e8*/ 	.word	0xffffffff


	//   ....[102]....
        /*02ec*/ 	.word	0xffffffff


	//   ....[103]....
        /*02f0*/ 	.word	0xffffffff


	//   ....[104]....
        /*02f4*/ 	.word	0xffffffff


	//   ....[105]....
        /*02f8*/ 	.word	0xffffffff


	//   ....[106]....
        /*02fc*/ 	.word	0xffffffff


	//   ....[107]....
        /*0300*/ 	.word	0xffffffff


	//   ....[108]....
        /*0304*/ 	.word	0xffffffff


	//   ....[109]....
        /*0308*/ 	.word	0xffffffff


	//   ....[110]....
        /*030c*/ 	.word	0xffffffff


	//   ....[111]....
        /*0310*/ 	.word	0xffffffff


	//   ....[112]....
        /*0314*/ 	.word	0xffffffff


	//   ....[113]....
        /*0318*/ 	.word	0xffffffff


	//   ....[114]....
        /*031c*/ 	.word	0xffffffff


	//   ....[115]....
        /*0320*/ 	.word	0xffffffff


	//   ....[116]....
        /*0324*/ 	.word	0xffffffff


	//   ....[117]....
        /*0328*/ 	.word	0xffffffff


	//   ....[118]....
        /*032c*/ 	.word	0xffffffff


	//   ....[119]....
        /*0330*/ 	.word	0xffffffff


	//   ....[120]....
        /*0334*/ 	.word	0xffffffff


	//   ....[121]....
        /*0338*/ 	.word	0xffffffff


	//   ....[122]....
        /*033c*/ 	.word	0xffffffff


	//   ....[123]....
        /*0340*/ 	.word	0xffffffff


	//   ....[124]....
        /*0344*/ 	.word	0xffffffff


	//   ....[125]....
        /*0348*/ 	.word	0xffffffff


	//   ....[126]....
        /*034c*/ 	.word	0xffffffff


	//   ....[127]....
        /*0350*/ 	.word	0xffffffff


	//   ....[128]....
        /*0354*/ 	.word	0xffffffff


	//   ....[129]....
        /*0358*/ 	.word	0xffffffff


	//   ....[130]....
        /*035c*/ 	.word	0xffffffff


	//   ....[131]....
        /*0360*/ 	.word	0xffffffff


	//   ....[132]....
        /*0364*/ 	.word	0xffffffff


	//   ....[133]....
        /*0368*/ 	.word	0xffffffff


	//   ....[134]....
        /*036c*/ 	.word	0xffffffff


	//   ....[135]....
        /*0370*/ 	.word	0xffffffff


	//   ....[136]....
        /*0374*/ 	.word	0xffffffff


	//   ....[137]....
        /*0378*/ 	.word	0xffffffff


	//   ....[138]....
        /*037c*/ 	.word	0xffffffff


	//   ....[139]....
        /*0380*/ 	.word	0xffffffff


	//   ....[140]....
        /*0384*/ 	.word	0xffffffff


	//   ....[141]....
        /*0388*/ 	.word	0xffffffff


	//   ....[142]....
        /*038c*/ 	.word	0xffffffff


	//   ....[143]....
        /*0390*/ 	.word	0xffffffff


	//   ....[144]....
        /*0394*/ 	.word	0xffffffff


	//   ....[145]....
        /*0398*/ 	.word	0xffffffff


	//   ....[146]....
        /*039c*/ 	.word	0xffffffff


	//   ....[147]....
        /*03a0*/ 	.word	0xffffffff


	//   ....[148]....
        /*03a4*/ 	.word	0xffffffff


	//   ....[149]....
        /*03a8*/ 	.word	0xffffffff


	//   ....[150]....
        /*03ac*/ 	.word	0xffffffff


	//   ....[151]....
        /*03b0*/ 	.word	0xffffffff


	//   ....[152]....
        /*03b4*/ 	.word	0xffffffff


	//   ....[153]....
        /*03b8*/ 	.word	0xffffffff


	//   ....[154]....
        /*03bc*/ 	.word	0xffffffff


	//   ....[155]....
        /*03c0*/ 	.word	0xffffffff


	//   ....[156]....
        /*03c4*/ 	.word	0xffffffff


	//   ....[157]....
        /*03c8*/ 	.word	0xffffffff


	//   ....[158]....
        /*03cc*/ 	.word	0xffffffff


	//   ....[159]....
        /*03d0*/ 	.word	0xffffffff


	//   ....[160]....
        /*03d4*/ 	.word	0xffffffff


	//   ....[161]....
        /*03d8*/ 	.word	0xffffffff


	//   ....[162]....
        /*03dc*/ 	.word	0xffffffff


	//   ....[163]....
        /*03e0*/ 	.word	0xffffffff


	//   ....[164]....
        /*03e4*/ 	.word	0xffffffff


	//   ....[165]....
        /*03e8*/ 	.word	0xffffffff


	//   ....[166]....
        /*03ec*/ 	.word	0xffffffff


	//   ....[167]....
        /*03f0*/ 	.word	0xffffffff


	//   ....[168]....
        /*03f4*/ 	.word	0xffffffff


	//   ....[169]....
        /*03f8*/ 	.word	0xffffffff


	//   ....[170]....
        /*03fc*/ 	.word	0xffffffff


	//   ....[171]....
        /*0400*/ 	.word	0xffffffff


	//   ....[172]....
        /*0404*/ 	.word	0xffffffff


	//   ....[173]....
        /*0408*/ 	.word	0xffffffff


	//   ....[174]....
        /*040c*/ 	.word	0xffffffff


	//   ....[175]....
        /*0410*/ 	.word	0xffffffff


	//   ....[176]....
        /*0414*/ 	.word	0xffffffff


	//   ....[177]....
        /*0418*/ 	.word	0xffffffff


	//   ....[178]....
        /*041c*/ 	.word	0xffffffff


	//   ....[179]....
        /*0420*/ 	.word	0xffffffff


	//   ....[180]....
        /*0424*/ 	.word	0xffffffff


	//   ....[181]....
        /*0428*/ 	.word	0xffffffff


	//   ....[182]....
        /*042c*/ 	.word	0xffffffff


	//   ....[183]....
        /*0430*/ 	.word	0xffffffff


	//   ....[184]....
        /*0434*/ 	.word	0xffffffff


	//   ....[185]....
        /*0438*/ 	.word	0xffffffff


	//   ....[186]....
        /*043c*/ 	.word	0xffffffff


	//   ....[187]....
        /*0440*/ 	.word	0xffffffff


	//   ....[188]....
        /*0444*/ 	.word	0xffffffff


	//   ....[189]....
        /*0448*/ 	.word	0xffffffff


	//   ....[190]....
        /*044c*/ 	.word	0xffffffff


	//   ....[191]....
        /*0450*/ 	.word	0xffffffff


	//   ....[192]....
        /*0454*/ 	.word	0xffffffff


	//   ....[193]....
        /*0458*/ 	.word	0xffffffff


	//   ....[194]....
        /*045c*/ 	.word	0xffffffff


	//   ....[195]....
        /*0460*/ 	.word	0xffffffff


	//   ....[196]....
        /*0464*/ 	.word	0xffffffff


	//   ....[197]....
        /*0468*/ 	.word	0xffffffff


	//   ....[198]....
        /*046c*/ 	.word	0xffffffff


	//   ....[199]....
        /*0470*/ 	.word	0xffffffff


	//   ....[200]....
        /*0474*/ 	.word	0xffffffff


	//   ....[201]....
        /*0478*/ 	.word	0xffffffff


	//   ....[202]....
        /*047c*/ 	.word	0xffffffff


	//   ....[203]....
        /*0480*/ 	.word	0xffffffff


	//   ....[204]....
        /*0484*/ 	.word	0xffffffff


	//   ....[205]....
        /*0488*/ 	.word	0xffffffff


	//   ....[206]....
        /*048c*/ 	.word	0xffffffff


	//   ....[207]....
        /*0490*/ 	.word	0xffffffff


	//----- nvinfo : EIATTR_COOP_GROUP_INSTR_OFFSETS
	.align		4
.L_550:
        /*0494*/ 	.byte	0x04, 0x28
        /*0496*/ 	.short	(.L_552 - .L_551)


	//   ....[0]....
.L_551:
        /*0498*/ 	.word	0x00000050


	//   ....[1]....
        /*049c*/ 	.word	0x000001e0


	//   ....[2]....
        /*04a0*/ 	.word	0x00000210


	//   ....[3]....
        /*04a4*/ 	.word	0x00000240


	//   ....[4]....
        /*04a8*/ 	.word	0x00000270


	//   ....[5]....
        /*04ac*/ 	.word	0x000002a0


	//   ....[6]....
        /*04b0*/ 	.word	0x000002d0


	//   ....[7]....
        /*04b4*/ 	.word	0x00000430


	//   ....[8]....
        /*04b8*/ 	.word	0x00000470


	//   ....[9]....
        /*04bc*/ 	.word	0x000004a0


	//   ....[10]....
        /*04c0*/ 	.word	0x000004d0


	//   ....[11]....
        /*04c4*/ 	.word	0x00000500


	//   ....[12]....
        /*04c8*/ 	.word	0x00000530


	//   ....[13]....
        /*04cc*/ 	.word	0x000005c0


	//   ....[14]....
        /*04d0*/ 	.word	0x00000600


	//   ....[15]....
        /*04d4*/ 	.word	0x00000620


	//   ....[16]....
        /*04d8*/ 	.word	0x00000680


	//   ....[17]....
        /*04dc*/ 	.word	0x00002990


	//   ....[18]....
        /*04e0*/ 	.word	0x000029b0


	//   ....[19]....
        /*04e4*/ 	.word	0x00002b60


	//   ....[20]....
        /*04e8*/ 	.word	0x00002b70


	//   ....[21]....
        /*04ec*/ 	.word	0x00002d10


	//   ....[22]....
        /*04f0*/ 	.word	0x00002d30


	//   ....[23]....
        /*04f4*/ 	.word	0x00002ed0


	//   ....[24]....
        /*04f8*/ 	.word	0x00002ee0


	//   ....[25]....
        /*04fc*/ 	.word	0x000033f0


	//   ....[26]....
        /*0500*/ 	.word	0x00003410


	//   ....[27]....
        /*0504*/ 	.word	0x00003420


	//   ....[28]....
        /*0508*/ 	.word	0x00003430


	//   ....[29]....
        /*050c*/ 	.word	0x00003610


	//   ....[30]....
        /*0510*/ 	.word	0x00003640


	//   ....[31]....
        /*0514*/ 	.word	0x00003670


	//   ....[32]....
        /*0518*/ 	.word	0x00003690


	//   ....[33]....
        /*051c*/ 	.word	0x00004d30


	//   ....[34]....
        /*0520*/ 	.word	0x00004d50


	//   ....[35]....
        /*0524*/ 	.word	0x00004e70


	//   ....[36]....
        /*0528*/ 	.word	0x00004ec0


	//   ....[37]....
        /*052c*/ 	.word	0x00005150


	//   ....[38]....
        /*0530*/ 	.word	0x00005390


	//   ....[39]....
        /*0534*/ 	.word	0x00005790


	//   ....[40]....
        /*0538*/ 	.word	0x000057b0


	//   ....[41]....
        /*053c*/ 	.word	0x000057d0


	//   ....[42]....
        /*0540*/ 	.word	0x000057f0


	//   ....[43]....
        /*0544*/ 	.word	0x00006f30


	//   ....[44]....
        /*0548*/ 	.word	0x00006f50


	//   ....[45]....
        /*054c*/ 	.word	0x00007060


	//   ....[46]....
        /*0550*/ 	.word	0x00007090


	//   ....[47]....
        /*0554*/ 	.word	0x000085e0


	//   ....[48]....
        /*0558*/ 	.word	0x00008600


	//   ....[49]....
        /*055c*/ 	.word	0x00008700


	//   ....[50]....
        /*0560*/ 	.word	0x00008730


	//   ....[51]....
        /*0564*/ 	.word	0x000089f0


	//   ....[52]....
        /*0568*/ 	.word	0x00008c20


	//   ....[53]....
        /*056c*/ 	.word	0x00008f40


	//   ....[54]....
        /*0570*/ 	.word	0x00008f60


	//   ....[55]....
        /*0574*/ 	.word	0x00009080


	//   ....[56]....
        /*0578*/ 	.word	0x000090a0


	//   ....[57]....
        /*057c*/ 	.word	0x0000b080


	//   ....[58]....
        /*0580*/ 	.word	0x0000b090


	//   ....[59]....
        /*0584*/ 	.word	0x0000b0e0


	//   ....[60]....
        /*0588*/ 	.word	0x0000b100


	//   ....[61]....
        /*058c*/ 	.word	0x0000c6c0


	//   ....[62]....
        /*0590*/ 	.word	0x0000c6e0


	//   ....[63]....
        /*0594*/ 	.word	0x0000c7f0


	//   ....[64]....
        /*0598*/ 	.word	0x0000c810


	//   ....[65]....
        /*059c*/ 	.word	0x0000cba0


	//   ....[66]....
        /*05a0*/ 	.word	0x0000cbc0


	//   ....[67]....
        /*05a4*/ 	.word	0x0000cbe0


	//   ....[68]....
        /*05a8*/ 	.word	0x0000cc00


	//   ....[69]....
        /*05ac*/ 	.word	0x0000e840


	//   ....[70]....
        /*05b0*/ 	.word	0x0000e870


	//   ....[71]....
        /*05b4*/ 	.word	0x0000e890


	//   ....[72]....
        /*05b8*/ 	.word	0x0000e8a0


	//   ....[73]....
        /*05bc*/ 	.word	0x00010100


	//   ....[74]....
        /*05c0*/ 	.word	0x00010110


	//   ....[75]....
        /*05c4*/ 	.word	0x00010120


	//   ....[76]....
        /*05c8*/ 	.word	0x00010130


	//   ....[77]....
        /*05cc*/ 	.word	0x000104c0


	//   ....[78]....
        /*05d0*/ 	.word	0x000104e0


	//   ....[79]....
        /*05d4*/ 	.word	0x00010690


	//   ....[80]....
        /*05d8*/ 	.word	0x000106a0


	//   ....[81]....
        /*05dc*/ 	.word	0x00010850


	//   ....[82]....
        /*05e0*/ 	.word	0x00010870


	//   ....[83]....
        /*05e4*/ 	.word	0x00010a20


	//   ....[84]....
        /*05e8*/ 	.word	0x00010a30


	//   ....[85]....
        /*05ec*/ 	.word	0x00010dd0


	//   ....[86]....
        /*05f0*/ 	.word	0x00010df0


	//   ....[87]....
        /*05f4*/ 	.word	0x00011c20


	//   ....[88]....
        /*05f8*/ 	.word	0x00011c30


	//   ....[89]....
        /*05fc*/ 	.word	0x00013150


	//   ....[90]....
        /*0600*/ 	.word	0x00013170


	//   ....[91]....
        /*0604*/ 	.word	0x00013330


	//   ....[92]....
        /*0608*/ 	.word	0x00013340


	//   ....[93]....
        /*060c*/ 	.word	0x000134f0


	//   ....[94]....
        /*0610*/ 	.word	0x00013510


	//   ....[95]....
        /*0614*/ 	.word	0x000136c0


	//   ....[96]....
        /*0618*/ 	.word	0x000136d0


	//   ....[97]....
        /*061c*/ 	.word	0x00013920


	//   ....[98]....
        /*0620*/ 	.word	0x00013940


	//   ....[99]....
        /*0624*/ 	.word	0x00013a60


	//   ....[100]....
        /*0628*/ 	.word	0x00013aa0


	//   ....[101]....
        /*062c*/ 	.word	0x00013ad0


	//   ....[102]....
        /*0630*/ 	.word	0x00013b00


	//   ....[103]....
        /*0634*/ 	.word	0x00013b30


	//   ....[104]....
        /*0638*/ 	.word	0x00013b60


	//   ....[105]....
        /*063c*/ 	.word	0x00013cb0


	//   ....[106]....
        /*0640*/ 	.word	0x00013cf0


	//   ....[107]....
        /*0644*/ 	.word	0x00013d20


	//   ....[108]....
        /*0648*/ 	.word	0x00013d50


	//   ....[109]....
        /*064c*/ 	.word	0x00013d80


	//   ....[110]....
        /*0650*/ 	.word	0x00013db0


	//   ....[111]....
        /*0654*/ 	.word	0x00013e40


	//   ....[112]....
        /*0658*/ 	.word	0x00013e80


	//   ....[113]....
        /*065c*/ 	.word	0x00013e90


	//   ....[114]....
        /*0660*/ 	.word	0x00013ef0


	//   ....[115]....
        /*0664*/ 	.word	0x000148a0


	//   ....[116]....
        /*0668*/ 	.word	0x00014900


	//   ....[117]....
        /*066c*/ 	.word	0x00014950


	//   ....[118]....
        /*0670*/ 	.word	0x000149a0


	//   ....[119]....
        /*0674*/ 	.word	0x000149f0


	//   ....[120]....
        /*0678*/ 	.word	0x00014a60


	//   ....[121]....
        /*067c*/ 	.word	0x00014ab0


	//   ....[122]....
        /*0680*/ 	.word	0x00014b20


	//   ....[123]....
        /*0684*/ 	.word	0x00014b90


	//   ....[124]....
        /*0688*/ 	.word	0x00014c00


	//   ....[125]....
        /*068c*/ 	.word	0x00014c70


	//   ....[126]....
        /*0690*/ 	.word	0x00014ce0


	//   ....[127]....
        /*0694*/ 	.word	0x00014d50


	//   ....[128]....
        /*0698*/ 	.word	0x00014db0


	//   ....[129]....
        /*069c*/ 	.word	0x00014e20


	//   ....[130]....
        /*06a0*/ 	.word	0x00014e90


	//   ....[131]....
        /*06a4*/ 	.word	0x00014f00


	//   ....[132]....
        /*06a8*/ 	.word	0x00014f60


	//   ....[133]....
        /*06ac*/ 	.word	0x00014fd0


	//   ....[134]....
        /*06b0*/ 	.word	0x00015040


	//   ....[135]....
        /*06b4*/ 	.word	0x00015200


	//   ....[136]....
        /*06b8*/ 	.word	0x00015260


	//   ....[137]....
        /*06bc*/ 	.word	0x000152d0


	//   ....[138]....
        /*06c0*/ 	.word	0x00015340


	//   ....[139]....
        /*06c4*/ 	.word	0x00015780


	//   ....[140]....
        /*06c8*/ 	.word	0x000157d0


	//   ....[141]....
        /*06cc*/ 	.word	0x00015820


	//   ....[142]....
        /*06d0*/ 	.word	0x00015860


	//   ....[143]....
        /*06d4*/ 	.word	0x000158d0


	//   ....[144]....
        /*06d8*/ 	.word	0x00015940


	//   ....[145]....
        /*06dc*/ 	.word	0x00015b00


	//   ....[146]....
        /*06e0*/ 	.word	0x00015b60


	//   ....[147]....
        /*06e4*/ 	.word	0x00015bd0


	//   ....[148]....
        /*06e8*/ 	.word	0x00015c40


	//   ....[149]....
        /*06ec*/ 	.word	0x00015e00


	//   ....[150]....
        /*06f0*/ 	.word	0x00015e60


	//   ....[151]....
        /*06f4*/ 	.word	0x00015ed0


	//   ....[152]....
        /*06f8*/ 	.word	0x00015f40


	//   ....[153]....
        /*06fc*/ 	.word	0x00016380


	//   ....[154]....
        /*0700*/ 	.word	0x000163c0


	//   ....[155]....
        /*0704*/ 	.word	0x00016410


	//   ....[156]....
        /*0708*/ 	.word	0x00016450


	//   ....[157]....
        /*070c*/ 	.word	0x000164b0


	//   ....[158]....
        /*0710*/ 	.word	0x00016520


	//   ....[159]....
        /*0714*/ 	.word	0x00016590


	//   ....[160]....
        /*0718*/ 	.word	0x00016710


	//   ....[161]....
        /*071c*/ 	.word	0x00016770


	//   ....[162]....
        /*0720*/ 	.word	0x000167c0


	//   ....[163]....
        /*0724*/ 	.word	0x00016800


	//   ....[164]....
        /*0728*/ 	.word	0x00016850


	//   ....[165]....
        /*072c*/ 	.word	0x00016890


	//   ....[166]....
        /*0730*/ 	.word	0x000168e0


	//   ....[167]....
        /*0734*/ 	.word	0x00016930


	//   ....[168]....
        /*0738*/ 	.word	0x00016980


	//   ....[169]....
        /*073c*/ 	.word	0x000169c0


	//   ....[170]....
        /*0740*/ 	.word	0x00016a30


	//   ....[171]....
        /*0744*/ 	.word	0x00016aa0


	//   ....[172]....
        /*0748*/ 	.word	0x00016b10


	//   ....[173]....
        /*074c*/ 	.word	0x00016b70


	//   ....[174]....
        /*0750*/ 	.word	0x00016be0


	//   ....[175]....
        /*0754*/ 	.word	0x00016c50


	//   ....[176]....
        /*0758*/ 	.word	0x00016cc0


	//   ....[177]....
        /*075c*/ 	.word	0x00016d20


	//   ....[178]....
        /*0760*/ 	.word	0x00016d90


	//   ....[179]....
        /*0764*/ 	.word	0x00016e00


	//   ....[180]....
        /*0768*/ 	.word	0x00016e70


	//   ....[181]....
        /*076c*/ 	.word	0x00016ed0


	//   ....[182]....
        /*0770*/ 	.word	0x00016f40


	//   ....[183]....
        /*0774*/ 	.word	0x00016fb0


	//   ....[184]....
        /*0778*/ 	.word	0x00017020


	//   ....[185]....
        /*077c*/ 	.word	0x00017080


	//   ....[186]....
        /*0780*/ 	.word	0x000170f0


	//   ....[187]....
        /*0784*/ 	.word	0x00017160


	//   ....[188]....
        /*0788*/ 	.word	0x000171d0


	//   ....[189]....
        /*078c*/ 	.word	0x00017230


	//   ....[190]....
        /*0790*/ 	.word	0x000172a0


	//   ....[191]....
        /*0794*/ 	.word	0x00017310


	//   ....[192]....
        /*0798*/ 	.word	0x00017360


	//   ....[193]....
        /*079c*/ 	.word	0x000173a0


	//   ....[194]....
        /*07a0*/ 	.word	0x000173f0


	//   ....[195]....
        /*07a4*/ 	.word	0x00017440


	//   ....[196]....
        /*07a8*/ 	.word	0x00017490


	//   ....[197]....
        /*07ac*/ 	.word	0x00017500


	//   ....[198]....
        /*07b0*/ 	.word	0x00017550


	//   ....[199]....
        /*07b4*/ 	.word	0x000175a0


	//   ....[200]....
        /*07b8*/ 	.word	0x000175f0


	//   ....[201]....
        /*07bc*/ 	.word	0x00017640


	//   ....[202]....
        /*07c0*/ 	.word	0x00017690


	//   ....[203]....
        /*07c4*/ 	.word	0x00017700


	//   ....[204]....
        /*07c8*/ 	.word	0x00017750


	//   ....[205]....
        /*07cc*/ 	.word	0x000177c0


	//   ....[206]....
        /*07d0*/ 	.word	0x00017820


	//   ....[207]....
        /*07d4*/ 	.word	0x00017890


	//----- nvinfo : EIATTR_EXIT_INSTR_OFFSETS
	.align		4
.L_552:
        /*07d8*/ 	.byte	0x04, 0x1c
        /*07da*/ 	.short	(.L_554 - .L_553)


	//   ....[0]....
.L_553:
        /*07dc*/ 	.word	0x00000fe0


	//   ....[1]....
        /*07e0*/ 	.word	0x00014860


	//----- nvinfo : EIATTR_MAX_THREADS
	.align		4
.L_554:
        /*07e4*/ 	.byte	0x04, 0x05
        /*07e6*/ 	.short	(.L_556 - .L_555)
.L_555:
        /*07e8*/ 	.word	0x00000100
        /*07ec*/ 	.word	0x00000001
        /*07f0*/ 	.word	0x00000001


	//----- nvinfo : EIATTR_CRS_STACK_SIZE
	.align		4
.L_556:
        /*07f4*/ 	.byte	0x04, 0x1e
        /*07f6*/ 	.short	(.L_558 - .L_557)
.L_557:
        /*07f8*/ 	.word	0x00000000
.L_558:


//--------------------- .nv.info._ZN7cutlass13device_kernelIN5flash19enable_sm80_to_sm89INS1_16FlashAttnFwdSm80INS1_25CollectiveMainloopFwdSm80ILi8ELi1ELb0EN4cute5tupleIJNS5_1CILi128EEENS7_ILi48EEENS7_ILi256EEEEEELi256ENS_6half_tEfNS_4arch4Sm80ELb1ELb0ELb1ELb1ELb1ELb1ELb1ELb1EEENS1_21CollectiveEpilogueFwdINS6_IJS8_SA_S9_EEENS6_IJNS7_ILi1EEESI_SI_EEESC_SE_Li256ELb1ELb1ELb1ELb0EEENS1_36VarlenDynamicPersistentTileSchedulerILi128ELi48ELi256ELi256ELb1ELb1ELb0ELb1ELb1ELb1EEEEEEEEEvNT_6ParamsE --------------------------
	.section	.nv.info._ZN7cutlass13device_kernelIN5flash19enable_sm80_to_sm89INS1_16FlashAttnFwdSm80INS1_25CollectiveMainloopFwdSm80ILi8ELi1ELb0EN4cute5tupleIJNS5_1CILi128EEENS7_ILi48EEENS7_ILi256EEEEEELi256ENS_6half_tEfNS_4arch4Sm80ELb1ELb0ELb1ELb1ELb1ELb1ELb1ELb1EEENS1_21CollectiveEpilogueFwdINS6_IJS8_SA_S9_EEENS6_IJNS7_ILi1EEESI_SI_EEESC_SE_Li256ELb1ELb1ELb1ELb0EEENS1_36VarlenDynamicPersistentTileSchedulerILi128ELi48ELi256ELi256ELb1ELb1ELb0ELb1ELb1ELb1EEEEEEEEEvNT_6ParamsE,"",@"SHT_CUDA_INFO"
	.sectionflags	@""
	.align	4


	//----- nvinfo : EIATTR_CUDA_API_VERSION
	.align		4
        /*0000*/ 	.byte	0x04, 0x37
        /*0002*/ 	.short	(.L_560 - .L_559)
.L_559:
        /*0004*/ 	.word	0x00000082


	//----- nvinfo : EIATTR_SW2861232_WAR
	.align		4
.L_560:
        /*0008*/ 	.byte	0x01, 0x35
	.zero		2


	//----- nvinfo : EIATTR_PARAM_CBANK
	.align		4
        /*000c*/ 	.byte	0x04, 0x0a
        /*000e*/ 	.short	(.L_562 - .L_561)
	.align		4
.L_561:
        /*0010*/ 	.word	index@(.nv.constant0._ZN7cutlass13device_kernelIN5flash19enable_sm80_to_sm89INS1_16FlashAttnFwdSm80INS1_25CollectiveMainloopFwdSm80ILi8ELi1ELb0EN4cute5tupleIJNS5_1CILi128EEENS7_ILi48EEENS7_ILi256EEEEEELi256ENS_6half_tEfNS_4arch4Sm80ELb1ELb0ELb1ELb1ELb1ELb1ELb1ELb1EEENS1_21CollectiveEpilogueFwdINS6_IJS8_SA_S9_EEENS6_IJNS7_ILi1EEESI_SI_EEESC_SE_Li256ELb1ELb1ELb1ELb0EEENS1_36VarlenDynamicPersistentTileSchedulerILi128ELi48ELi256ELi256ELb1ELb1ELb0ELb1ELb1ELb1EEEEEEEEEvNT_6ParamsE)
        /*0014*/ 	.short	0x0160
        /*0016*/ 	.short	0x0438


	//----- nvinfo : EIATTR_CBANK_PARAM_SIZE
	.align		4
.L_562:
        /*0018*/ 	.byte	0x03, 0x19
        /*001a*/ 	.short	0x0438


	//----- nvinfo : EIATTR_KPARAM_INFO
	.align		4
        /*001c*/ 	.byte	0x04, 0x17
        /*001e*/ 	.short	(.L_564 - .L_563)
.L_563:
        /*0020*/ 	.word	0x00000000
        /*0024*/ 	.short	0x0000
        /*0026*/ 	.short	0x0000
        /*0028*/ 	.byte	0x00, 0xf0, 0xe1, 0x10


	//----- nvinfo : EIATTR_MAXREG_COUNT
	.align		4
.L_564:
        /*002c*/ 	.byte	0x03, 0x1b
        /*002e*/ 	.short	0x00ff


	//----- nvinfo : EIATTR_NUM_BARRIERS
	.align		4
        /*0030*/ 	.byte	0x02, 0x4c
        /*0032*/ 	.byte	0x06
	.zero		1


	//----- nvinfo : EIATTR_ANNOTATIONS
	.align		4
        /*0034*/ 	.byte	0x04, 0x55
        /*0036*/ 	.short	(.L_566 - .L_565)


	//   ....[0]....
.L_565:
        /* <DEDUP_REMOVED lines=171> */


	//----- nvinfo : EIATTR_MERCURY_ISA_VERSION
	.align		4
.L_566:
        /*0ad8*/ 	.byte	0x03, 0x5f
        /*0ada*/ 	.short	0x0000


	//----- nvinfo : EIATTR_INT_WARP_WIDE_INSTR_OFFSETS
	.align		4
        /*0adc*/ 	.byte	0x04, 0x31
        /*0ade*/ 	.short	(.L_568 - .L_567)


	//   ....[0]....
.L_567:
        /*0ae0*/ 	.word	0x0001dde0


	//   ....[1]....
        /*0ae4*/ 	.word	0x0001de50


	//----- nvinfo : EIATTR_COOP_GROUP_MASK_REGIDS
	.align		4
.L_568:
        /*0ae8*/ 	.byte	0x04, 0x29
        /*0aea*/ 	.short	(.L_570 - .L_569)


	//   ....[0]....
.L_569:
        /*0aec*/ 	.word	0xffffffff


	//   ....[1]....
        /*0af0*/ 	.word	0xffffffff


	//   ....[2]....
        /*0af4*/ 	.word	0xffffffff


	//   ....[3]....
        /*0af8*/ 	.word	0xffffffff


	//   ....[4]....
        /*0afc*/ 	.word	0xffffffff


	//   ....[5]....
        /*0b00*/ 	.word	0xffffffff


	//   ....[6]....
        /*0b04*/ 	.word	0xffffffff


	//   ....[7]....
        /*0b08*/ 	.word	0xffffffff


	//   ....[8]....
        /*0b0c*/ 	.word	0xffffffff


	//   ....[9]....
        /*0b10*/ 	.word	0xffffffff


	//   ....[10]....
        /*0b14*/ 	.word	0xffffffff


	//   ....[11]....
        /*0b18*/ 	.word	0xffffffff


	//   ....[12]....
        /*0b1c*/ 	.word	0xffffffff


	//   ....[13]....
        /*0b20*/ 	.word	0xffffffff


	//   ....[14]....
        /*0b24*/ 	.word	0xffffffff


	//   ....[15]....
        /*0b28*/ 	.word	0xffffffff


	//   ....[16]....
        /*0b2c*/ 	.word	0xffffffff


	//   ....[17]....
        /*0b30*/ 	.word	0xffffffff


	//   ....[18]....
        /*0b34*/ 	.word	0xffffffff


	//   ....[19]....
        /*0b38*/ 	.word	0xffffffff


	//   ....[20]....
        /*0b3c*/ 	.word	0xffffffff


	//   ....[21]....
        /*0b40*/ 	.word	0xffffffff


	//   ....[22]....
        /*0b44*/ 	.word	0xffffffff


	//   ....[23]....
        /*0b48*/ 	.word	0xffffffff


	//   ....[24]....
        /*0b4c*/ 	.word	0xffffffff


	//   ....[25]....
        /*0b50*/ 	.word	0xffffffff


	//   ....[26]....
        /*0b54*/ 	.word	0xffffffff


	//   ....[27]....
        /*0b58*/ 	.word	0xffffffff


	//   ....[28]....
        /*0b5c*/ 	.word	0xffffffff


	//   ....[29]....
        /*0b60*/ 	.word	0xffffffff


	//   ....[30]....
        /*0b64*/ 	.word	0xffffffff


	//   ....[31]....
        /*0b68*/ 	.word	0xffffffff


	//   ....[32]....
        /*0b6c*/ 	.word	0xffffffff


	//   ....[33]....
        /*0b70*/ 	.word	0xffffffff


	//   ....[34]....
        /*0b74*/ 	.word	0xffffffff


	//   ....[35]....
        /*0b78*/ 	.word	0xffffffff


	//   ....[36]....
        /*0b7c*/ 	.word	0xffffffff


	//   ....[37]....
        /*0b80*/ 	.word	0xffffffff


	//   ....[38]....
        /*0b84*/ 	.word	0xffffffff


	//   ....[39]....
        /*0b88*/ 	.word	0xffffffff


	//   ....[40]....
        /*0b8c*/ 	.word	0xffffffff


	//   ....[41]....
        /*0b90*/ 	.word	0xffffffff


	//   ....[42]....
        /*0b94*/ 	.word	0xffffffff


	//   ....[43]....
        /*0b98*/ 	.word	0xffffffff


	//   ....[44]....
        /*0b9c*/ 	.word	0xffffffff


	//   ....[45]....
        /*0ba0*/ 	.word	0xffffffff


	//   ....[46]....
        /*0ba4*/ 	.word	0xffffffff


	//   ....[47]....
        /*0ba8*/ 	.word	0xffffffff


	//   ....[48]....
        /*0bac*/ 	.word	0xffffffff


	//   ....[49]....
        /*0bb0*/ 	.word	0xffffffff


	//   ....[50]....
        /*0bb4*/ 	.word	0xffffffff


	//   ....[51]....
        /*0bb8*/ 	.word	0xffffffff


	//   ....[52]....
        /*0bbc*/ 	.word	0xffffffff


	//   ....[53]....
        /*0bc0*/ 	.word	0xffffffff


	//   ....[54]....
        /*0bc4*/ 	.word	0xffffffff


	//   ....[55]....
        /*0bc8*/ 	.word	0xffffffff


	//   ....[56]....
        /*0bcc*/ 	.word	0xffffffff


	//   ....[57]....
        /*0bd0*/ 	.word	0xffffffff


	//   ....[58]....
        /*0bd4*/ 	.word	0xffffffff


	//   ....[59]....
        /*0bd8*/ 	.word	0xffffffff


	//   ....[60]....
        /*0bdc*/ 	.word	0xffffffff


	//   ....[61]....
        /*0be0*/ 	.word	0xffffffff


	//   ....[62]....
        /*0be4*/ 	.word	0xffffffff


	//   ....[63]....
        /*0be8*/ 	.word	0xffffffff


	//   ....[64]....
        /*0bec*/ 	.word	0xffffffff


	//   ....[65]....
        /*0bf0*/ 	.word	0xffffffff


	//   ....[66]....
        /*0bf4*/ 	.word	0xffffffff


	//   ....[67]....
        /*0bf8*/ 	.word	0xffffffff


	//   ....[68]....
        /*0bfc*/ 	.word	0xffffffff


	//   ....[69]....
        /*0c00*/ 	.word	0xffffffff


	//   ....[70]....
        /*0c04*/ 	.word	0xffffffff


	//   ....[71]....
        /*0c08*/ 	.word	0xffffffff


	//   ....[72]....
        /*0c0c*/ 	.word	0xffffffff


	//   ....[73]....
        /*0c10*/ 	.word	0xffffffff


	//   ....[74]....
        /*0c14*/ 	.word	0xffffffff


	//   ....[75]....
        /*0c18*/ 	.word	0xffffffff


	//   ....[76]....
        /*0c1c*/ 	.word	0xffffffff


	//   ....[77]....
        /*0c20*/ 	.word	0xffffffff


	//   ....[78]....
        /*0c24*/ 	.word	0xffffffff


	//   ....[79]....
        /*0c28*/ 	.word	0xffffffff


	//   ....[80]....
        /*0c2c*/ 	.word	0xffffffff


	//   ....[81]....
        /*0c30*/ 	.word	0xffffffff


	//   ....[82]....
        /*0c34*/ 	.word	0xffffffff


	//   ....[83]....
        /*0c38*/ 	.word	0xffffffff


	//   ....[84]....
        /*0c3c*/ 	.word	0xffffffff


	//   ....[85]....
        /*0c40*/ 	.word	0xffffffff


	//   ....[86]....
        /*0c44*/ 	.word	0xffffffff


	//   ....[87]....
        /*0c48*/ 	.word	0xffffffff


	//   ....[88]....
        /*0c4c*/ 	.word	0xffffffff


	//   ....[89]....
        /*0c50*/ 	.word	0xffffffff


	//   ....[90]....
        /*0c54*/ 	.word	0xffffffff


	//   ....[91]....
        /*0c58*/ 	.word	0xffffffff


	//   ....[92]....
        /*0c5c*/ 	.word	0xffffffff


	//   ....[93]....
        /*0c60*/ 	.word	0xffffffff


	//   ....[94]....
        /*0c64*/ 	.word	0xffffffff


	//   ....[95]....
        /*0c68*/ 	.word	0xffffffff


	//   ....[96]....
        /*0c6c*/ 	.word	0xffffffff


	//   ....[97]....
        /*0c70*/ 	.word	0xffffffff


	//   ....[98]....
        /*0c74*/ 	.word	0xffffffff


	//   ....[99]....
        /*0c78*/ 	.word	0xffffffff


	//   ....[100]....
        /*0c7c*/ 	.word	0xffffffff


	//   ....[101]....
        /*0c80*/ 	.word	0xffffffff


	//   ....[102]....
        /*0c84*/ 	.word	0xffffffff


	//   ....[103]....
        /*0c88*/ 	.word	0xffffffff


	//   ....[104]....
        /*0c8c*/ 	.word	0xffffffff


	//   ....[105]....
        /*0c90*/ 	.word	0xffffffff


	//   ....[106]....
        /*0c94*/ 	.word	0xffffffff


	//   ....[107]....
        /*0c98*/ 	.word	0xffffffff


	//   ....[108]....
        /*0c9c*/ 	.word	0xffffffff


	//   ....[109]....
        /*0ca0*/ 	.word	0xffffffff


	//   ....[110]....
        /*0ca4*/ 	.word	0xffffffff


	//   ....[111]....
        /*0ca8*/ 	.word	0xffffffff


	//   ....[112]....
        /*0cac*/ 	.word	0xffffffff


	//   ....[113]....
        /*0cb0*/ 	.word	0xffffffff


	//   ....[114]....
        /*0cb4*/ 	.word	0xffffffff


	//   ....[115]....
        /*0cb8*/ 	.word	0xffffffff


	//   ....[116]....
        /*0cbc*/ 	.word	0xffffffff


	//   ....[117]....
        /*0cc0*/ 	.word	0xffffffff


	//   ....[118]....
        /*0cc4*/ 	.word	0xffffffff


	//   ....[119]....
        /*0cc8*/ 	.word	0xffffffff


	//   ....[120]....
        /*0ccc*/ 	.word	0xffffffff


	//   ....[121]....
        /*0cd0*/ 	.word	0xffffffff


	//   ....[122]....
        /*0cd4*/ 	.word	0xffffffff


	//   ....[123]....
        /*0cd8*/ 	.word	0xffffffff


	//   ....[124]....
        /*0cdc*/ 	.word	0xffffffff


	//   ....[125]....
        /*0ce0*/ 	.word	0xffffffff


	//   ....[126]....
        /*0ce4*/ 	.word	0xffffffff


	//   ....[127]....
        /*0ce8*/ 	.word	0xffffffff


	//   ....[128]....
        /*0cec*/ 	.word	0xffffffff


	//   ....[129]....
        /*0cf0*/ 	.word	0xffffffff


	//   ....[130]....
        /*0cf4*/ 	.word	0xffffffff


	//   ....[131]....
        /*0cf8*/ 	.word	0xffffffff


	//   ....[132]....
        /*0cfc*/ 	.word	0xffffffff


	//   ....[133]....
        /*0d00*/ 	.word	0xffffffff


	//   ....[134]....
        /*0d04*/ 	.word	0xffffffff


	//   ....[135]....
        /*0d08*/ 	.word	0xffffffff


	//   ....[136]....
        /*0d0c*/ 	.word	0xffffffff


	//   ....[137]....
        /*0d10*/ 	.word	0xffffffff


	//   ....[138]....
        /*0d14*/ 	.word	0xffffffff


	//   ....[139]....
        /*0d18*/ 	.word	0xffffffff


	//   ....[140]....
        /*0d1c*/ 	.word	0xffffffff


	//   ....[141]....
        /*0d20*/ 	.word	0xffffffff


	//   ....[142]....
        /*0d24*/ 	.word	0xffffffff


	//   ....[143]....
        /*0d28*/ 	.word	0xffffffff


	//   ....[144]....
        /*0d2c*/ 	.word	0xffffffff


	//   ....[145]....
        /*0d30*/ 	.word	0xffffffff


	//   ....[146]....
        /*0d34*/ 	.word	0xffffffff


	//   ....[147]....
        /*0d38*/ 	.word	0xffffffff


	//   ....[148]....
        /*0d3c*/ 	.word	0xffffffff


	//   ....[149]....
        /*0d40*/ 	.word	0xffffffff


	//   ....[150]....
        /*0d44*/ 	.word	0xffffffff


	//   ....[151]....
        /*0d48*/ 	.word	0xffffffff


	//   ....[152]....
        /*0d4c*/ 	.word	0xffffffff


	//   ....[153]....
        /*0d50*/ 	.word	0xffffffff


	//   ....[154]....
        /*0d54*/ 	.word	0xffffffff


	//   ....[155]....
        /*0d58*/ 	.word	0xffffffff


	//   ....[156]....
        /*0d5c*/ 	.word	0xffffffff


	//   ....[157]....
        /*0d60*/ 	.word	0xffffffff


	//   ....[158]....
        /*0d64*/ 	.word	0xffffffff


	//   ....[159]....
        /*0d68*/ 	.word	0xffffffff


	//   ....[160]....
        /*0d6c*/ 	.word	0xffffffff


	//   ....[161]....
        /*0d70*/ 	.word	0xffffffff


	//   ....[162]....
        /*0d74*/ 	.word	0xffffffff


	//   ....[163]....
        /*0d78*/ 	.word	0xffffffff


	//   ....[164]....
        /*0d7c*/ 	.word	0xffffffff


	//   ....[165]....
        /*0d80*/ 	.word	0xffffffff


	//   ....[166]....
        /*0d84*/ 	.word	0xffffffff


	//   ....[167]....
        /*0d88*/ 	.word	0xffffffff


	//   ....[168]....
        /*0d8c*/ 	.word	0xffffffff


	//   ....[169]....
        /*0d90*/ 	.word	0xffffffff


	//   ....[170]....
        /*0d94*/ 	.word	0xffffffff


	//   ....[171]....
        /*0d98*/ 	.word	0xffffffff


	//   ....[172]....
        /*0d9c*/ 	.word	0xffffffff


	//   ....[173]....
        /*0da0*/ 	.word	0xffffffff


	//   ....[174]....
        /*0da4*/ 	.word	0xffffffff


	//   ....[175]....
        /*0da8*/ 	.word	0xffffffff


	//   ....[176]....
        /*0dac*/ 	.word	0xffffffff


	//   ....[177]....
        /*0db0*/ 	.word	0xffffffff


	//   ....[178]....
        /*0db4*/ 	.word	0xffffffff


	//   ....[179]....
        /*0db8*/ 	.word	0xffffffff


	//   ....[180]....
        /*0dbc*/ 	.word	0xffffffff


	//   ....[181]....
        /*0dc0*/ 	.word	0xffffffff


	//   ....[182]....
        /*0dc4*/ 	.word	0xffffffff


	//   ....[183]....
        /*0dc8*/ 	.word	0xffffffff


	//   ....[184]....
        /*0dcc*/ 	.word	0xffffffff


	//   ....[185]....
        /*0dd0*/ 	.word	0xffffffff


	//   ....[186]....
        /*0dd4*/ 	.word	0xffffffff


	//   ....[187]....
        /*0dd8*/ 	.word	0xffffffff


	//   ....[188]....
        /*0ddc*/ 	.word	0xffffffff


	//   ....[189]....
        /*0de0*/ 	.word	0xffffffff


	//   ....[190]....
        /*0de4*/ 	.word	0xffffffff


	//   ....[191]....
        /*0de8*/ 	.word	0xffffffff


	//   ....[192]....
        /*0dec*/ 	.word	0xffffffff


	//   ....[193]....
        /*0df0*/ 	.word	0xffffffff


	//   ....[194]....
        /*0df4*/ 	.word	0xffffffff


	//   ....[195]....
        /*0df8*/ 	.word	0xffffffff


	//   ....[196]....
        /*0dfc*/ 	.word	0xffffffff


	//   ....[197]....
        /*0e00*/ 	.word	0xffffffff


	//   ....[198]....
        /*0e04*/ 	.word	0xffffffff


	//   ....[199]....
        /*0e08*/ 	.word	0xffffffff


	//   ....[200]....
        /*0e0c*/ 	.word	0xffffffff


	//   ....[201]....
        /*0e10*/ 	.word	0xffffffff


	//   ....[202]....
        /*0e14*/ 	.word	0xffffffff


	//   ....[203]....
        /*0e18*/ 	.word	0xffffffff


	//   ....[204]....
        /*0e1c*/ 	.word	0xffffffff


	//   ....[205]....
        /*0e20*/ 	.word	0xffffffff


	//   ....[206]....
        /*0e24*/ 	.word	0xffffffff


	//   ....[207]....
        /*0e28*/ 	.word	0xffffffff


	//   ....[208]....
        /*0e2c*/ 	.word	0xffffffff


	//   ....[209]....
        /*0e30*/ 	.word	0xffffffff


	//   ....[210]....
        /*0e34*/ 	.word	0xffffffff


	//   ....[211]....
        /*0e38*/ 	.word	0xffffffff


	//   ....[212]....
        /*0e3c*/ 	.word	0xffffffff


	//   ....[213]....
        /*0e40*/ 	.word	0xffffffff


	//   ....[214]....
        /*0e44*/ 	.word	0xffffffff


	//   ....[215]....
        /*0e48*/ 	.word	0xffffffff


	//   ....[216]....
        /*0e4c*/ 	.word	0xffffffff


	//   ....[217]....
        /*0e50*/ 	.word	0xffffffff


	//   ....[218]....
        /*0e54*/ 	.word	0xffffffff


	//   ....[219]....
        /*0e58*/ 	.word	0xffffffff


	//   ....[220]....
        /*0e5c*/ 	.word	0xffffffff


	//   ....[221]....
        /*0e60*/ 	.word	0xffffffff


	//   ....[222]....
        /*0e64*/ 	.word	0xffffffff


	//   ....[223]....
        /*0e68*/ 	.word	0xffffffff


	//   ....[224]....
        /*0e6c*/ 	.word	0xffffffff


	//   ....[225]....
        /*0e70*/ 	.word	0xffffffff


	//   ....[226]....
        /*0e74*/ 	.word	0xffffffff


	//   ....[227]....
        /*0e78*/ 	.word	0xffffffff


	//   ....[228]....
        /*0e7c*/ 	.word	0xffffffff


	//   ....[229]....
        /*0e80*/ 	.word	0xffffffff


	//   ....[230]....
        /*0e84*/ 	.word	0xffffffff


	//   ....[231]....
        /*0e88*/ 	.word	0xffffffff


	//   ....[232]....
        /*0e8c*/ 	.word	0xffffffff


	//   ....[233]....
        /*0e90*/ 	.word	0xffffffff


	//   ....[234]....
        /*0e94*/ 	.word	0xffffffff


	//   ....[235]....
        /*0e98*/ 	.word	0xffffffff


	//   ....[236]....
        /*0e9c*/ 	.word	0xffffffff


	//   ....[237]....
        /*0ea0*/ 	.word	0xffffffff


	//   ....[238]....
        /*0ea4*/ 	.word	0xffffffff


	//   ....[239]....
        /*0ea8*/ 	.word	0xffffffff


	//   ....[240]....
        /*0eac*/ 	.word	0xffffffff


	//   ....[241]....
        /*0eb0*/ 	.word	0xffffffff


	//   ....[242]....
        /*0eb4*/ 	.word	0xffffffff


	//   ....[243]....
        /*0eb8*/ 	.word	0xffffffff


	//   ....[244]....
        /*0ebc*/ 	.word	0xffffffff


	//   ....[245]....
        /*0ec0*/ 	.word	0xffffffff


	//   ....[246]....
        /*0ec4*/ 	.word	0xffffffff


	//   ....[247]....
        /*0ec8*/ 	.word	0xffffffff


	//   ....[248]....
        /*0ecc*/ 	.word	0xffffffff


	//   ....[249]....
        /*0ed0*/ 	.word	0xffffffff


	//   ....[250]....
        /*0ed4*/ 	.word	0xffffffff


	//   ....[251]....
        /*0ed8*/ 	.word	0xffffffff


	//   ....[252]....
        /*0edc*/ 	.word	0xffffffff


	//   ....[253]....
        /*0ee0*/ 	.word	0xffffffff


	//   ....[254]....
        /*0ee4*/ 	.word	0xffffffff


	//   ....[255]....
        /*0ee8*/ 	.word	0xffffffff


	//   ....[0]....
        /*0eec*/ 	.word	0xffffffff


	//   ....[1]....
        /*0ef0*/ 	.word	0xffffffff


	//   ....[2]....
        /*0ef4*/ 	.word	0xffffffff


	//   ....[3]....
        /*0ef8*/ 	.word	0xffffffff


	//----- nvinfo : EIATTR_COOP_GROUP_INSTR_OFFSETS
	.align		4
.L_570:
        /*0efc*/ 	.byte	0x04, 0x28
        /*0efe*/ 	.short	(.L_572 - .L_571)


	//   ....[0]....
.L_571:
        /*0f00*/ 	.word	0x00000050


	//   ....[1]....
        /*0f04*/ 	.word	0x00000200


	//   ....[2]....
        /*0f08*/ 	.word	0x00000230


	//   ....[3]....
        /*0f0c*/ 	.word	0x00000260


	//   ....[4]....
        /*0f10*/ 	.word	0x00000290


	//   ....[5]....
        /*0f14*/ 	.word	0x000002c0


	//   ....[6]....
        /*0f18*/ 	.word	0x000002f0


	//   ....[7]....
        /*0f1c*/ 	.word	0x00000450


	//   ....[8]....
        /*0f20*/ 	.word	0x00000490


	//   ....[9]....
        /*0f24*/ 	.word	0x000004c0


	//   ....[10]....
        /*0f28*/ 	.word	0x000004f0


	//   ....[11]....
        /*0f2c*/ 	.word	0x00000520


	//   ....[12]....
        /*0f30*/ 	.word	0x00000550


	//   ....[13]....
        /*0f34*/ 	.word	0x000005e0


	//   ....[14]....
        /*0f38*/ 	.word	0x00000630


	//   ....[15]....
        /*0f3c*/ 	.word	0x00000650


	//   ....[16]....
        /*0f40*/ 	.word	0x000006b0


	//   ....[17]....
        /*0f44*/ 	.word	0x00004550


	//   ....[18]....
        /*0f48*/ 	.word	0x000045e0


	//   ....[19]....
        /*0f4c*/ 	.word	0x000055f0


	//   ....[20]....
        /*0f50*/ 	.word	0x00005600


	//   ....[21]....
        /*0f54*/ 	.word	0x00006b20


	//   ....[22]....
        /*0f58*/ 	.word	0x00006b90


	//   ....[23]....
        /*0f5c*/ 	.word	0x00007c30


	//   ....[24]....
        /*0f60*/ 	.word	0x00007c40


	//   ....[25]....
        /*0f64*/ 	.word	0x00008be0


	//   ....[26]....
        /*0f68*/ 	.word	0x00008c10


	//   ....[27]....
        /*0f6c*/ 	.word	0x00008dd0


	//   ....[28]....
        /*0f70*/ 	.word	0x00008df0


	//   ....[29]....
        /*0f74*/ 	.word	0x00009220


	//   ....[30]....
        /*0f78*/ 	.word	0x000092e0


	//   ....[31]....
        /*0f7c*/ 	.word	0x00009480


	//   ....[32]....
        /*0f80*/ 	.word	0x000094a0


	//   ....[33]....
        /*0f84*/ 	.word	0x0000a3c0


	//   ....[34]....
        /*0f88*/ 	.word	0x0000a3e0


	//   ....[35]....
        /*0f8c*/ 	.word	0x0000a570


	//   ....[36]....
        /*0f90*/ 	.word	0x0000a580


	//   ....[37]....
        /*0f94*/ 	.word	0x0000a700


	//   ....[38]....
        /*0f98*/ 	.word	0x0000a720


	//   ....[39]....
        /*0f9c*/ 	.word	0x0000a8a0


	//   ....[40]....
        /*0fa0*/ 	.word	0x0000a8b0


	//   ....[41]....
        /*0fa4*/ 	.word	0x0000acf0


	//   ....[42]....
        /*0fa8*/ 	.word	0x0000ad10


	//   ....[43]....
        /*0fac*/ 	.word	0x0000ae50


	//   ....[44]....
        /*0fb0*/ 	.word	0x0000ae60


	//   ....[45]....
        /*0fb4*/ 	.word	0x0000b210


	//   ....[46]....
        /*0fb8*/ 	.word	0x0000b230


	//   ....[47]....
        /*0fbc*/ 	.word	0x0000b250


	//   ....[48]....
        /*0fc0*/ 	.word	0x0000b270


	//   ....[49]....
        /*0fc4*/ 	.word	0x0000b750


	//   ....[50]....
        /*0fc8*/ 	.word	0x0000b790


	//   ....[51]....
        /*0fcc*/ 	.word	0x0000b7d0


	//   ....[52]....
        /*0fd0*/ 	.word	0x0000b810


	//   ....[53]....
        /*0fd4*/ 	.word	0x0000bcc0


	//   ....[54]....
        /*0fd8*/ 	.word	0x0000bd00


	//   ....[55]....
        /*0fdc*/ 	.word	0x0000bd40


	//   ....[56]....
        /*0fe0*/ 	.word	0x0000bd80


	//   ....[57]....
        /*0fe4*/ 	.word	0x0000c0e0


	//   ....[58]....
        /*0fe8*/ 	.word	0x0000c140


	//   ....[59]....
        /*0fec*/ 	.word	0x0000c2f0


	//   ....[60]....
        /*0ff0*/ 	.word	0x0000c300


	//   ....[61]....
        /*0ff4*/ 	.word	0x0000f870


	//   ....[62]....
        /*0ff8*/ 	.word	0x0000f890


	//   ....[63]....
        /*0ffc*/ 	.word	0x0000f8b0


	//   ....[64]....
        /*1000*/ 	.word	0x0000f8c0


	//   ....[65]....
        /*1004*/ 	.word	0x0000fac0


	//   ....[66]....
        /*1008*/ 	.word	0x0000fc60


	//   ....[67]....
        /*100c*/ 	.word	0x0000fca0


	//   ....[68]....
        /*1010*/ 	.word	0x0000fce0


	//   ....[69]....
        /*1014*/ 	.word	0x0000ff40


	//   ....[70]....
        /*1018*/ 	.word	0x000100e0


	//   ....[71]....
        /*101c*/ 	.word	0x00010120


	//   ....[72]....
        /*1020*/ 	.word	0x00010160


	//   ....[73]....
        /*1024*/ 	.word	0x000103f0


	//   ....[74]....
        /*1028*/ 	.word	0x00010450


	//   ....[75]....
        /*102c*/ 	.word	0x000104b0


	//   ....[76]....
        /*1030*/ 	.word	0x00010510


	//   ....[77]....
        /*1034*/ 	.word	0x00014070


	//   ....[78]....
        /*1038*/ 	.word	0x00014080


	//   ....[79]....
        /*103c*/ 	.word	0x00014290


	//   ....[80]....
        /*1040*/ 	.word	0x000142a0


	//   ....[81]....
        /*1044*/ 	.word	0x000153b0


	//   ....[82]....
        /*1048*/ 	.word	0x000153d0


	//   ....[83]....
        /*104c*/ 	.word	0x00015560


	//   ....[84]....
        /*1050*/ 	.word	0x00015570


	//   ....[85]....
        /*1054*/ 	.word	0x000157c0


	//   ....[86]....
        /*1058*/ 	.word	0x00015980


	//   ....[87]....
        /*105c*/ 	.word	0x00015c80


	//   ....[88]....
        /*1060*/ 	.word	0x00015ca0


	//   ....[89]....
        /*1064*/ 	.word	0x00015cc0


	//   ....[90]....
        /*1068*/ 	.word	0x00015ce0


	//   ....[91]....
        /*106c*/ 	.word	0x00017200


	//   ....[92]....
        /*1070*/ 	.word	0x00017220


	//   ....[93]....
        /*1074*/ 	.word	0x000173a0


	//   ....[94]....
        /*1078*/ 	.word	0x000173b0


	//   ....[95]....
        /*107c*/ 	.word	0x000183b0


	//   ....[96]....
        /*1080*/ 	.word	0x000183d0


	//   ....[97]....
        /*1084*/ 	.word	0x00018540


	//   ....[98]....
        /*1088*/ 	.word	0x00018550


	//   ....[99]....
        /*108c*/ 	.word	0x000187a0


	//   ....[100]....
        /*1090*/ 	.word	0x00018950


	//   ....[101]....
        /*1094*/ 	.word	0x00018bb0


	//   ....[102]....
        /*1098*/ 	.word	0x00018bd0


	//   ....[103]....
        /*109c*/ 	.word	0x00018cb0


	//   ....[104]....
        /*10a0*/ 	.word	0x00018cd0


	//   ....[105]....
        /*10a4*/ 	.word	0x0001a650


	//   ....[106]....
        /*10a8*/ 	.word	0x0001a660


	//   ....[107]....
        /*10ac*/ 	.word	0x0001a7e0


	//   ....[108]....
        /*10b0*/ 	.word	0x0001a7f0


	//   ....[109]....
        /*10b4*/ 	.word	0x0001b7f0


	//   ....[110]....
        /*10b8*/ 	.word	0x0001b810


	//   ....[111]....
        /*10bc*/ 	.word	0x0001b930


	//   ....[112]....
        /*10c0*/ 	.word	0x0001b940


	//   ....[113]....
        /*10c4*/ 	.word	0x0001bbf0


	//   ....[114]....
        /*10c8*/ 	.word	0x0001bc20


	//   ....[115]....
        /*10cc*/ 	.word	0x0001bc40


	//   ....[116]....
        /*10d0*/ 	.word	0x0001bc60


	//   ....[117]....
        /*10d4*/ 	.word	0x0001d3c0


	//   ....[118]....
        /*10d8*/ 	.word	0x0001d3f0


	//   ....[119]....
        /*10dc*/ 	.word	0x0001d410


	//   ....[120]....
        /*10e0*/ 	.word	0x0001d430


	//   ....[121]....
        /*10e4*/ 	.word	0x0001ecd0


	//   ....[122]....
        /*10e8*/ 	.word	0x0001ecf0


	//   ....[123]....
        /*10ec*/ 	.word	0x0001ed10


	//   ....[124]....
        /*10f0*/ 	.word	0x0001ed30


	//   ....[125]....
        /*10f4*/ 	.word	0x0001f0e0


	//   ....[126]....
        /*10f8*/ 	.word	0x0001f100


	//   ....[127]....
        /*10fc*/ 	.word	0x0001f260


	//   ....[128]....
        /*1100*/ 	.word	0x0001f270


	//   ....[129]....
        /*1104*/ 	.word	0x0001f3e0


	//   ....[130]....
        /*1108*/ 	.word	0x0001f400


	//   ....[131]....
        /*110c*/ 	.word	0x0001f570


	//   ....[132]....
        /*1110*/ 	.word	0x0001f580


	//   ....[133]....
        /*1114*/ 	.word	0x0001f910


	//   ....[134]....
        /*1118*/ 	.word	0x0001f930


	//   ....[135]....
        /*111c*/ 	.word	0x00020570


	//   ....[136]....
        /*1120*/ 	.word	0x00020580


	//   ....[137]....
        /*1124*/ 	.word	0x00021a20


	//   ....[138]....
        /*1128*/ 	.word	0x00021a40


	//   ....[139]....
        /*112c*/ 	.word	0x00021bb0


	//   ....[140]....
        /*1130*/ 	.word	0x00021bc0


	//   ....[141]....
        /*1134*/ 	.word	0x00021d30


	//   ....[142]....
        /*1138*/ 	.word	0x00021d50


	//   ....[143]....
        /*113c*/ 	.word	0x00021ec0


	//   ....[144]....
        /*1140*/ 	.word	0x00021ed0


	//   ....[145]....
        /*1144*/ 	.word	0x00022100


	//   ....[146]....
        /*1148*/ 	.word	0x00022120


	//   ....[147]....
        /*114c*/ 	.word	0x00022250


	//   ....[148]....
        /*1150*/ 	.word	0x00022290


	//   ....[149]....
        /*1154*/ 	.word	0x000222c0


	//   ....[150]....
        /*1158*/ 	.word	0x000222f0


	//   ....[151]....
        /*115c*/ 	.word	0x00022320


	//   ....[152]....
        /*1160*/ 	.word	0x00022350


	//   ....[153]....
        /*1164*/ 	.word	0x000224b0


	//   ....[154]....
        /*1168*/ 	.word	0x000224f0


	//   ....[155]....
        /*116c*/ 	.word	0x00022520


	//   ....[156]....
        /*1170*/ 	.word	0x00022550


	//   ....[157]....
        /*1174*/ 	.word	0x00022580


	//   ....[158]....
        /*1178*/ 	.word	0x000225b0


	//   ....[159]....
        /*117c*/ 	.word	0x00022640


	//   ....[160]....
        /*1180*/ 	.word	0x000226a0


	//   ....[161]....
        /*1184*/ 	.word	0x000226b0


	//   ....[162]....
        /*1188*/ 	.word	0x00022710


	//   ....[163]....
        /*118c*/ 	.word	0x00023170


	//   ....[164]....
        /*1190*/ 	.word	0x000231d0


	//   ....[165]....
        /*1194*/ 	.word	0x00023230


	//   ....[166]....
        /*1198*/ 	.word	0x00023290


	//   ....[167]....
        /*119c*/ 	.word	0x000232f0


	//   ....[168]....
        /*11a0*/ 	.word	0x00023360


	//   ....[169]....
        /*11a4*/ 	.word	0x000233b0


	//   ....[170]....
        /*11a8*/ 	.word	0x00023410


	//   ....[171]....
        /*11ac*/ 	.word	0x00023480


	//   ....[172]....
        /*11b0*/ 	.word	0x000234e0


	//   ....[173]....
        /*11b4*/ 	.word	0x00023550


	//   ....[174]....
        /*11b8*/ 	.word	0x000235c0


	//   ....[175]....
        /*11bc*/ 	.word	0x00023630


	//   ....[176]....
        /*11c0*/ 	.word	0x00023690


	//   ....[177]....
        /*11c4*/ 	.word	0x00023700


	//   ....[178]....
        /*11c8*/ 	.word	0x00023770


	//   ....[179]....
        /*11cc*/ 	.word	0x000237e0


	//   ....[180]....
        /*11d0*/ 	.word	0x00023840


	//   ....[181]....
        /*11d4*/ 	.word	0x000238b0


	//   ....[182]....
        /*11d8*/ 	.word	0x00023910


	//   ....[183]....
        /*11dc*/ 	.word	0x00023980


	//   ....[184]....
        /*11e0*/ 	.word	0x000239f0


	//   ....[185]....
        /*11e4*/ 	.word	0x00023a60


	//   ....[186]....
        /*11e8*/ 	.word	0x00023ac0


	//   ....[187]....
        /*11ec*/ 	.word	0x00023b30


	//   ....[188]....
        /*11f0*/ 	.word	0x00023ba0


	//   ....[189]....
        /*11f4*/ 	.word	0x00023ee0


	//   ....[190]....
        /*11f8*/ 	.word	0x00023f30


	//   ....[191]....
        /*11fc*/ 	.word	0x00023f80


	//   ....[192]....
        /*1200*/ 	.word	0x00023fd0


	//   ....[193]....
        /*1204*/ 	.word	0x00024040


	//   ....[194]....
        /*1208*/ 	.word	0x000240b0


	//   ....[195]....
        /*120c*/ 	.word	0x00024120


	//   ....[196]....
        /*1210*/ 	.word	0x00024180


	//   ....[197]....
        /*1214*/ 	.word	0x000241f0


	//   ....[198]....
        /*1218*/ 	.word	0x00024260


	//   ....[199]....
        /*121c*/ 	.word	0x000242d0


	//   ....[200]....
        /*1220*/ 	.word	0x00024330


	//   ....[201]....
        /*1224*/ 	.word	0x000243a0


	//   ....[202]....
        /*1228*/ 	.word	0x00024410


	//   ....[203]....
        /*122c*/ 	.word	0x00024750


	//   ....[204]....
        /*1230*/ 	.word	0x00024790


	//   ....[205]....
        /*1234*/ 	.word	0x000247e0


	//   ....[206]....
        /*1238*/ 	.word	0x00024820


	//   ....[207]....
        /*123c*/ 	.word	0x00024890


	//   ....[208]....
        /*1240*/ 	.word	0x00024900


	//   ....[209]....
        /*1244*/ 	.word	0x00024960


	//   ....[210]....
        /*1248*/ 	.word	0x000249d0


	//   ....[211]....
        /*124c*/ 	.word	0x00024a40


	//   ....[212]....
        /*1250*/ 	.word	0x00024ab0


	//   ....[213]....
        /*1254*/ 	.word	0x00024b10


	//   ....[214]....
        /*1258*/ 	.word	0x00024b60


	//   ....[215]....
        /*125c*/ 	.word	0x00024bb0


	//   ....[216]....
        /*1260*/ 	.word	0x00024c00


	//   ....[217]....
        /*1264*/ 	.word	0x00024c40


	//   ....[218]....
        /*1268*/ 	.word	0x00024ca0


	//   ....[219]....
        /*126c*/ 	.word	0x00024cf0


	//   ....[220]....
        /*1270*/ 	.word	0x00024d40


	//   ....[221]....
        /*1274*/ 	.word	0x00024d80


	//   ....[222]....
        /*1278*/ 	.word	0x00024df0


	//   ....[223]....
        /*127c*/ 	.word	0x00024e60


	//   ....[224]....
        /*1280*/ 	.word	0x00024ed0


	//   ....[225]....
        /*1284*/ 	.word	0x00024f30


	//   ....[226]....
        /*1288*/ 	.word	0x00024fa0


	//   ....[227]....
        /*128c*/ 	.word	0x00025010


	//   ....[228]....
        /*1290*/ 	.word	0x00025080


	//   ....[229]....
        /*1294*/ 	.word	0x000250e0


	//   ....[230]....
        /*1298*/ 	.word	0x00025150


	//   ....[231]....
        /*129c*/ 	.word	0x000251c0


	//   ....[232]....
        /*12a0*/ 	.word	0x00025230


	//   ....[233]....
        /*12a4*/ 	.word	0x00025290


	//   ....[234]....
        /*12a8*/ 	.word	0x00025300


	//   ....[235]....
        /*12ac*/ 	.word	0x00025370


	//   ....[236]....
        /*12b0*/ 	.word	0x000253e0


	//   ....[237]....
        /*12b4*/ 	.word	0x00025440


	//   ....[238]....
        /*12b8*/ 	.word	0x000254b0


	//   ....[239]....
        /*12bc*/ 	.word	0x00025520


	//   ....[240]....
        /*12c0*/ 	.word	0x00025590


	//   ....[241]....
        /*12c4*/ 	.word	0x000255f0


	//   ....[242]....
        /*12c8*/ 	.word	0x00025660


	//   ....[243]....
        /*12cc*/ 	.word	0x000256d0


	//   ....[244]....
        /*12d0*/ 	.word	0x00025730


	//   ....[245]....
        /*12d4*/ 	.word	0x00025780


	//   ....[246]....
        /*12d8*/ 	.word	0x000257e0


	//   ....[247]....
        /*12dc*/ 	.word	0x00025840


	//   ....[248]....
        /*12e0*/ 	.word	0x000258a0


	//   ....[249]....
        /*12e4*/ 	.word	0x00025910


	//   ....[250]....
        /*12e8*/ 	.word	0x00025970


	//   ....[251]....
        /*12ec*/ 	.word	0x000259d0


	//   ....[252]....
        /*12f0*/ 	.word	0x00025a30


	//   ....[253]....
        /*12f4*/ 	.word	0x00025a90


	//   ....[254]....
        /*12f8*/ 	.word	0x00025af0


	//   ....[255]....
        /*12fc*/ 	.word	0x00025b60


	//   ....[0]....
        /*1300*/ 	.word	0x00025bb0


	//   ....[1]....
        /*1304*/ 	.word	0x00025c10


	//   ....[2]....
        /*1308*/ 	.word	0x00025c70


	//   ....[3]....
        /*130c*/ 	.word	0x00025ce0


	//----- nvinfo : EIATTR_EXIT_INSTR_OFFSETS
	.align		4
.L_572:
        /*1310*/ 	.byte	0x04, 0x1c
        /*1312*/ 	.short	(.L_574 - .L_573)


	//   ....[0]....
.L_573:
        /*1314*/ 	.word	0x000010d0


	//   ....[1]....
        /*1318*/ 	.word	0x00023130


	//----- nvinfo : EIATTR_MAX_THREADS
	.align		4
.L_574:
        /*131c*/ 	.byte	0x04, 0x05
        /*131e*/ 	.short	(.L_576 - .L_575)
.L_575:
        /*1320*/ 	.word	0x00000100
        /*1324*/ 	.word	0x00000001
        /*1328*/ 	.word	0x00000001


	//----- nvinfo : EIATTR_CRS_STACK_SIZE
	.align		4
.L_576:
        /*132c*/ 	.byte	0x04, 0x1e
        /*132e*/ 	.short	(.L_578 - .L_577)
.L_577:
        /*1330*/ 	.word	0x00000000
.L_578:


//--------------------- .nv.callgraph             --------------------------
	.section	.nv.callgraph,"",@"SHT_CUDA_CALLGRAPH"
	.align	4
	.sectionentsize	8
	.align		4
        /*0000*/ 	.word	0x00000000
	.align		4
        /*0004*/ 	.word	0xffffffff
	.align		4
        /*0008*/ 	.word	0x00000000
	.align		4
        /*000c*/ 	.word	0xfffffffe
	.align		4
        /*0010*/ 	.word	0x00000000
	.align		4
        /*0014*/ 	.word	0xfffffffd
	.align		4
        /*0018*/ 	.word	0x00000000
	.align		4
        /*001c*/ 	.word	0xfffffffc


//--------------------- .nv.rel.action            --------------------------
	.section	.nv.rel.action,"",@"SHT_CUDA_RELOCINFO"
	.align	8
	.sectionentsize	8
        /*0000*/ 	.byte	0x73, 0x00, 0x00, 0x00, 0x00, 0x00, 0x00, 0x00, 0x00, 0x00, 0x00, 0x11, 0x25, 0x00, 0x05, 0x36


//--------------------- .nv.constant4             --------------------------
	.section	.nv.constant4,"a",@progbits
	.align	8
	.align		8
.nv.constant4:
        /*0000*/ 	.dword	_ZN86_INTERNAL_97bd09b1_50_flash_fwd_hdim256_fp16_paged_split_softcap_sm80_cu_b81ac279_35434cuda3std3__45__cpo5beginE
	.align		8
        /*0008*/ 	.dword	_ZN86_INTERNAL_97bd09b1_50_flash_fwd_hdim256_fp16_paged_split_softcap_sm80_cu_b81ac279_35434cuda3std3__45__cpo3endE
	.align		8
        /*0010*/ 	.dword	_ZN86_INTERNAL_97bd09b1_50_flash_fwd_hdim256_fp16_paged_split_softcap_sm80_cu_b81ac279_35434cuda3std3__45__cpo6cbeginE
	.align		8
        /*0018*/ 	.dword	_ZN86_INTERNAL_97bd09b1_50_flash_fwd_hdim256_fp16_paged_split_softcap_sm80_cu_b81ac279_35434cuda3std3__45__cpo4cendE
	.align		8
        /*0020*/ 	.dword	_ZN86_INTERNAL_97bd09b1_50_flash_fwd_hdim256_fp16_paged_split_softcap_sm80_cu_b81ac279_35434cuda3std3__488_GLOBAL__N__97bd09b1_50_flash_fwd_hdim256_fp16_paged_split_softcap_sm80_cu_b81ac279_35436ignoreE
	.align		8
        /*0028*/ 	.dword	_ZN86_INTERNAL_97bd09b1_50_flash_fwd_hdim256_fp16_paged_split_softcap_sm80_cu_b81ac279_35434cuda3std3__419piecewise_constructE
	.align		8
        /*0030*/ 	.dword	_ZN86_INTERNAL_97bd09b1_50_flash_fwd_hdim256_fp16_paged_split_softcap_sm80_cu_b81ac279_35434cuda3std3__48in_placeE
	.align		8
        /*0038*/ 	.dword	_ZN86_INTERNAL_97bd09b1_50_flash_fwd_hdim256_fp16_paged_split_softcap_sm80_cu_b81ac279_35434cuda3std6ranges3__45__cpo4swapE
	.align		8
        /*0040*/ 	.dword	_ZN86_INTERNAL_97bd09b1_50_flash_fwd_hdim256_fp16_paged_split_softcap_sm80_cu_b81ac279_35434cuda3std6ranges3__45__cpo9iter_moveE
	.align		8
        /*0048*/ 	.dword	_ZN86_INTERNAL_97bd09b1_50_flash_fwd_hdim256_fp16_paged_split_softcap_sm80_cu_b81ac279_35434cute7productE
	.align		8
        /*0050*/ 	.dword	_ZN86_INTERNAL_97bd09b1_50_flash_fwd_hdim256_fp16_paged_split_softcap_sm80_cu_b81ac279_35434cute1_E


//--------------------- .nv.constant0._ZN7cutlass13device_kernelIN5flash19enable_sm80_to_sm89INS1_16FlashAttnFwdSm80INS1_25CollectiveMainloopFwdSm80ILi8ELi1ELb1EN4cute5tupleIJNS5_1CILi128EEENS7_ILi64EEENS7_ILi256EEEEEELi256ENS_6half_tEfNS_4arch4Sm80ELb0ELb0ELb1ELb0ELb1ELb0ELb1ELb1EEENS1_21CollectiveEpilogueFwdINS6_IJS8_SA_S9_EEENS6_IJNS7_ILi1EEESI_SI_EEESC_SE_Li256ELb0ELb1ELb1ELb0EEENS1_19SingleTileSchedulerILb0ELb1ELb1ELi128EEEEEEEEEvNT_6ParamsE --------------------------
	.section	.nv.constant0._ZN7cutlass13device_kernelIN5flash19enable_sm80_to_sm89INS1_16FlashAttnFwdSm80INS1_25CollectiveMainloopFwdSm80ILi8ELi1ELb1EN4cute5tupleIJNS5_1CILi128EEENS7_ILi64EEENS7_ILi256EEEEEELi256ENS_6half_tEfNS_4arch4Sm80ELb0ELb0ELb1ELb0ELb1ELb0ELb1ELb1EEENS1_21CollectiveEpilogueFwdINS6_IJS8_SA_S9_EEENS6_IJNS7_ILi1EEESI_SI_EEESC_SE_Li256ELb0ELb1ELb1ELb0EEENS1_19SingleTileSchedulerILb0ELb1ELb1ELi128EEEEEEEEEvNT_6ParamsE,"a",@progbits
	.sectionflags	@""
	.align	4
.nv.constant0._ZN7cutlass13device_kernelIN5flash19enable_sm80_to_sm89INS1_16FlashAttnFwdSm80INS1_25CollectiveMainloopFwdSm80ILi8ELi1ELb1EN4cute5tupleIJNS5_1CILi128EEENS7_ILi64EEENS7_ILi256EEEEEELi256ENS_6half_tEfNS_4arch4Sm80ELb0ELb0ELb1ELb0ELb1ELb0ELb1ELb1EEENS1_21CollectiveEpilogueFwdINS6_IJS8_SA_S9_EEENS6_IJNS7_ILi1EEESI_SI_EEESC_SE_Li256ELb0ELb1ELb1ELb0EEENS1_19SingleTileSchedulerILb0ELb1ELb1ELi128EEEEEEEEEvNT_6ParamsE:
	.zero		1400


//--------------------- .nv.constant0._ZN7cutlass13device_kernelIN5flash19enable_sm80_to_sm89INS1_16FlashAttnFwdSm80INS1_25CollectiveMainloopFwdSm80ILi8ELi1ELb1EN4cute5tupleIJNS5_1CILi128EEENS7_ILi48EEENS7_ILi256EEEEEELi256ENS_6half_tEfNS_4arch4Sm80ELb0ELb0ELb1ELb1ELb1ELb0ELb1ELb1EEENS1_21CollectiveEpilogueFwdINS6_IJS8_SA_S9_EEENS6_IJNS7_ILi1EEESI_SI_EEESC_SE_Li256ELb1ELb1ELb1ELb0EEENS1_36VarlenDynamicPersistentTileSchedulerILi128ELi48ELi256ELi256ELb1ELb1ELb0ELb0ELb1ELb1EEEEEEEEEvNT_6ParamsE --------------------------
	.section	.nv.constant0._ZN7cutlass13device_kernelIN5flash19enable_sm80_to_sm89INS1_16FlashAttnFwdSm80INS1_25CollectiveMainloopFwdSm80ILi8ELi1ELb1EN4cute5tupleIJNS5_1CILi128EEENS7_ILi48EEENS7_ILi256EEEEEELi256ENS_6half_tEfNS_4arch4Sm80ELb0ELb0ELb1ELb1ELb1ELb0ELb1ELb1EEENS1_21CollectiveEpilogueFwdINS6_IJS8_SA_S9_EEENS6_IJNS7_ILi1EEESI_SI_EEESC_SE_Li256ELb1ELb1ELb1ELb0EEENS1_36VarlenDynamicPersistentTileSchedulerILi128ELi48ELi256ELi256ELb1ELb1ELb0ELb0ELb1ELb1EEEEEEEEEvNT_6ParamsE,"a",@progbits
	.sectionflags	@""
	.align	4
.nv.constant0._ZN7cutlass13device_kernelIN5flash19enable_sm80_to_sm89INS1_16FlashAttnFwdSm80INS1_25CollectiveMainloopFwdSm80ILi8ELi1ELb1EN4cute5tupleIJNS5_1CILi128EEENS7_ILi48EEENS7_ILi256EEEEEELi256ENS_6half_tEfNS_4arch4Sm80ELb0ELb0ELb1ELb1ELb1ELb0ELb1ELb1EEENS1_21CollectiveEpilogueFwdINS6_IJS8_SA_S9_EEENS6_IJNS7_ILi1EEESI_SI_EEESC_SE_Li256ELb1ELb1ELb1ELb0EEENS1_36VarlenDynamicPersistentTileSchedulerILi128ELi48ELi256ELi256ELb1ELb1ELb0ELb0ELb1ELb1EEEEEEEEEvNT_6ParamsE:
	.zero		1432


//--------------------- .nv.constant0._ZN7cutlass13device_kernelIN5flash19enable_sm80_to_sm89INS1_16FlashAttnFwdSm80INS1_25CollectiveMainloopFwdSm80ILi8ELi1ELb0EN4cute5tupleIJNS5_1CILi128EEENS7_ILi32EEENS7_ILi256EEEEEELi256ENS_6half_tEfNS_4arch4Sm80ELb0ELb0ELb1ELb1ELb1ELb1ELb1ELb1EEENS1_21CollectiveEpilogueFwdINS6_IJS8_SA_S9_EEENS6_IJNS7_ILi1EEESI_SI_EEESC_SE_Li256ELb1ELb1ELb1ELb0EEENS1_36VarlenDynamicPersistentTileSchedulerILi128ELi32ELi256ELi256ELb1ELb1ELb0ELb0ELb1ELb1EEEEEEEEEvNT_6ParamsE --------------------------
	.section	.nv.constant0._ZN7cutlass13device_kernelIN5flash19enable_sm80_to_sm89INS1_16FlashAttnFwdSm80INS1_25CollectiveMainloopFwdSm80ILi8ELi1ELb0EN4cute5tupleIJNS5_1CILi128EEENS7_ILi32EEENS7_ILi256EEEEEELi256ENS_6half_tEfNS_4arch4Sm80ELb0ELb0ELb1ELb1ELb1ELb1ELb1ELb1EEENS1_21CollectiveEpilogueFwdINS6_IJS8_SA_S9_EEENS6_IJNS7_ILi1EEESI_SI_EEESC_SE_Li256ELb1ELb1ELb1ELb0EEENS1_36VarlenDynamicPersistentTileSchedulerILi128ELi32ELi256ELi256ELb1ELb1ELb0ELb0ELb1ELb1EEEEEEEEEvNT_6ParamsE,"a",@progbits
	.sectionflags	@""
	.align	4
.nv.constant0._ZN7cutlass13device_kernelIN5flash19enable_sm80_to_sm89INS1_16FlashAttnFwdSm80INS1_25CollectiveMainloopFwdSm80ILi8ELi1ELb0EN4cute5tupleIJNS5_1CILi128EEENS7_ILi32EEENS7_ILi256EEEEEELi256ENS_6half_tEfNS_4arch4Sm80ELb0ELb0ELb1ELb1ELb1ELb1ELb1ELb1EEENS1_21CollectiveEpilogueFwdINS6_IJS8_SA_S9_EEENS6_IJNS7_ILi1EEESI_SI_EEESC_SE_Li256ELb1ELb1ELb1ELb0EEENS1_36VarlenDynamicPersistentTileSchedulerILi128ELi32ELi256ELi256ELb1ELb1ELb0ELb0ELb1ELb1EEEEEEEEEvNT_6ParamsE:
	.zero		1432


//--------------------- .nv.constant0._ZN7cutlass13device_kernelIN5flash19enable_sm80_to_sm89INS1_16FlashAttnFwdSm80INS1_25CollectiveMainloopFwdSm80ILi8ELi1ELb1EN4cute5tupleIJNS5_1CILi128EEENS7_ILi48EEENS7_ILi256EEEEEELi256ENS_6half_tEfNS_4arch4Sm80ELb0ELb1ELb1ELb0ELb1ELb0ELb1ELb1EEENS1_21CollectiveEpilogueFwdINS6_IJS8_SA_S9_EEENS6_IJNS7_ILi1EEESI_SI_EEESC_SE_Li256ELb0ELb1ELb1ELb0EEENS1_19SingleTileSchedulerILb0ELb1ELb1ELi128EEEEEEEEEvNT_6ParamsE --------------------------
	.section	.nv.constant0._ZN7cutlass13device_kernelIN5flash19enable_sm80_to_sm89INS1_16FlashAttnFwdSm80INS1_25CollectiveMainloopFwdSm80ILi8ELi1ELb1EN4cute5tupleIJNS5_1CILi128EEENS7_ILi48EEENS7_ILi256EEEEEELi256ENS_6half_tEfNS_4arch4Sm80ELb0ELb1ELb1ELb0ELb1ELb0ELb1ELb1EEENS1_21CollectiveEpilogueFwdINS6_IJS8_SA_S9_EEENS6_IJNS7_ILi1EEESI_SI_EEESC_SE_Li256ELb0ELb1ELb1ELb0EEENS1_19SingleTileSchedulerILb0ELb1ELb1ELi128EEEEEEEEEvNT_6ParamsE,"a",@progbits
	.sectionflags	@""
	.align	4
.nv.constant0._ZN7cutlass13device_kernelIN5flash19enable_sm80_to_sm89INS1_16FlashAttnFwdSm80INS1_25CollectiveMainloopFwdSm80ILi8ELi1ELb1EN4cute5tupleIJNS5_1CILi128EEENS7_ILi48EEENS7_ILi256EEEEEELi256ENS_6half_tEfNS_4arch4Sm80ELb0ELb1ELb1ELb0ELb1ELb0ELb1ELb1EEENS1_21CollectiveEpilogueFwdINS6_IJS8_SA_S9_EEENS6_IJNS7_ILi1EEESI_SI_EEESC_SE_Li256ELb0ELb1ELb1ELb0EEENS1_19SingleTileSchedulerILb0ELb1ELb1ELi128EEEEEEEEEvNT_6ParamsE:
	.zero		1400


//--------------------- .nv.constant0._ZN7cutlass13device_kernelIN5flash19enable_sm80_to_sm89INS1_16FlashAttnFwdSm80INS1_25CollectiveMainloopFwdSm80ILi8ELi1ELb1EN4cute5tupleIJNS5_1CILi128EEENS7_ILi48EEENS7_ILi256EEEEEELi256ENS_6half_tEfNS_4arch4Sm80ELb0ELb1ELb1ELb1ELb1ELb0ELb1ELb1EEENS1_21CollectiveEpilogueFwdINS6_IJS8_SA_S9_EEENS6_IJNS7_ILi1EEESI_SI_EEESC_SE_Li256ELb1ELb1ELb1ELb0EEENS1_36VarlenDynamicPersistentTileSchedulerILi128ELi48ELi256ELi256ELb1ELb1ELb0ELb1ELb0ELb1EEEEEEEEEvNT_6ParamsE --------------------------
	.section	.nv.constant0._ZN7cutlass13device_kernelIN5flash19enable_sm80_to_sm89INS1_16FlashAttnFwdSm80INS1_25CollectiveMainloopFwdSm80ILi8ELi1ELb1EN4cute5tupleIJNS5_1CILi128EEENS7_ILi48EEENS7_ILi256EEEEEELi256ENS_6half_tEfNS_4arch4Sm80ELb0ELb1ELb1ELb1ELb1ELb0ELb1ELb1EEENS1_21CollectiveEpilogueFwdINS6_IJS8_SA_S9_EEENS6_IJNS7_ILi1EEESI_SI_EEESC_SE_Li256ELb1ELb1ELb1ELb0EEENS1_36VarlenDynamicPersistentTileSchedulerILi128ELi48ELi256ELi256ELb1ELb1ELb0ELb1ELb0ELb1EEEEEEEEEvNT_6ParamsE,"a",@progbits
	.sectionflags	@""
	.align	4
.nv.constant0._ZN7cutlass13device_kernelIN5flash19enable_sm80_to_sm89INS1_16FlashAttnFwdSm80INS1_25CollectiveMainloopFwdSm80ILi8ELi1ELb1EN4cute5tupleIJNS5_1CILi128EEENS7_ILi48EEENS7_ILi256EEEEEELi256ENS_6half_tEfNS_4arch4Sm80ELb0ELb1ELb1ELb1ELb1ELb0ELb1ELb1EEENS1_21CollectiveEpilogueFwdINS6_IJS8_SA_S9_EEENS6_IJNS7_ILi1EEESI_SI_EEESC_SE_Li256ELb1ELb1ELb1ELb0EEENS1_36VarlenDynamicPersistentTileSchedulerILi128ELi48ELi256ELi256ELb1ELb1ELb0ELb1ELb0ELb1EEEEEEEEEvNT_6ParamsE:
	.zero		1432


//--------------------- .nv.constant0._ZN7cutlass13device_kernelIN5flash19enable_sm80_to_sm89INS1_16FlashAttnFwdSm80INS1_25CollectiveMainloopFwdSm80ILi8ELi1ELb0EN4cute5tupleIJNS5_1CILi128EEENS7_ILi32EEENS7_ILi256EEEEEELi256ENS_6half_tEfNS_4arch4Sm80ELb0ELb1ELb1ELb1ELb1ELb1ELb1ELb1EEENS1_21CollectiveEpilogueFwdINS6_IJS8_SA_S9_EEENS6_IJNS7_ILi1EEESI_SI_EEESC_SE_Li256ELb1ELb1ELb1ELb0EEENS1_36VarlenDynamicPersistentTileSchedulerILi128ELi32ELi256ELi256ELb1ELb1ELb0ELb1ELb0ELb1EEEEEEEEEvNT_6ParamsE --------------------------
	.section	.nv.constant0._ZN7cutlass13device_kernelIN5flash19enable_sm80_to_sm89INS1_16FlashAttnFwdSm80INS1_25CollectiveMainloopFwdSm80ILi8ELi1ELb0EN4cute5tupleIJNS5_1CILi128EEENS7_ILi32EEENS7_ILi256EEEEEELi256ENS_6half_tEfNS_4arch4Sm80ELb0ELb1ELb1ELb1ELb1ELb1ELb1ELb1EEENS1_21CollectiveEpilogueFwdINS6_IJS8_SA_S9_EEENS6_IJNS7_ILi1EEESI_SI_EEESC_SE_Li256ELb1ELb1ELb1ELb0EEENS1_36VarlenDynamicPersistentTileSchedulerILi128ELi32ELi256ELi256ELb1ELb1ELb0ELb1ELb0ELb1EEEEEEEEEvNT_6ParamsE,"a",@progbits
	.sectionflags	@""
	.align	4
.nv.constant0._ZN7cutlass13device_kernelIN5flash19enable_sm80_to_sm89INS1_16FlashAttnFwdSm80INS1_25CollectiveMainloopFwdSm80ILi8ELi1ELb0EN4cute5tupleIJNS5_1CILi128EEENS7_ILi32EEENS7_ILi256EEEEEELi256ENS_6half_tEfNS_4arch4Sm80ELb0ELb1ELb1ELb1ELb1ELb1ELb1ELb1EEENS1_21CollectiveEpilogueFwdINS6_IJS8_SA_S9_EEENS6_IJNS7_ILi1EEESI_SI_EEESC_SE_Li256ELb1ELb1ELb1ELb0EEENS1_36VarlenDynamicPersistentTileSchedulerILi128ELi32ELi256ELi256ELb1ELb1ELb0ELb1ELb0ELb1EEEEEEEEEvNT_6ParamsE:
	.zero		1432


//--------------------- .nv.constant0._ZN7cutlass13device_kernelIN5flash19enable_sm80_to_sm89INS1_16FlashAttnFwdSm80INS1_25CollectiveMainloopFwdSm80ILi8ELi1ELb1EN4cute5tupleIJNS5_1CILi128EEENS7_ILi64EEENS7_ILi256EEEEEELi256ENS_6half_tEfNS_4arch4Sm80ELb1ELb0ELb1ELb0ELb1ELb0ELb1ELb1EEENS1_21CollectiveEpilogueFwdINS6_IJS8_SA_S9_EEENS6_IJNS7_ILi1EEESI_SI_EEESC_SE_Li256ELb0ELb1ELb1ELb0EEENS1_30DynamicPersistentTileSchedulerILi256ELi256ELb1ELb1ELb0EEEEEEEEEvNT_6ParamsE --------------------------
	.section	.nv.constant0._ZN7cutlass13device_kernelIN5flash19enable_sm80_to_sm89INS1_16FlashAttnFwdSm80INS1_25CollectiveMainloopFwdSm80ILi8ELi1ELb1EN4cute5tupleIJNS5_1CILi128EEENS7_ILi64EEENS7_ILi256EEEEEELi256ENS_6half_tEfNS_4arch4Sm80ELb1ELb0ELb1ELb0ELb1ELb0ELb1ELb1EEENS1_21CollectiveEpilogueFwdINS6_IJS8_SA_S9_EEENS6_IJNS7_ILi1EEESI_SI_EEESC_SE_Li256ELb0ELb1ELb1ELb0EEENS1_30DynamicPersistentTileSchedulerILi256ELi256ELb1ELb1ELb0EEEEEEEEEvNT_6ParamsE,"a",@progbits
	.sectionflags	@""
	.align	4
.nv.constant0._ZN7cutlass13device_kernelIN5flash19enable_sm80_to_sm89INS1_16FlashAttnFwdSm80INS1_25CollectiveMainloopFwdSm80ILi8ELi1ELb1EN4cute5tupleIJNS5_1CILi128EEENS7_ILi64EEENS7_ILi256EEEEEELi256ENS_6half_tEfNS_4arch4Sm80ELb1ELb0ELb1ELb0ELb1ELb0ELb1ELb1EEENS1_21CollectiveEpilogueFwdINS6_IJS8_SA_S9_EEENS6_IJNS7_ILi1EEESI_SI_EEESC_SE_Li256ELb0ELb1ELb1ELb0EEENS1_30DynamicPersistentTileSchedulerILi256ELi256ELb1ELb1ELb0EEEEEEEEEvNT_6ParamsE:
	.zero		1416


//--------------------- .nv.constant0._ZN7cutlass13device_kernelIN5flash19enable_sm80_to_sm89INS1_16FlashAttnFwdSm80INS1_25CollectiveMainloopFwdSm80ILi8ELi1ELb1EN4cute5tupleIJNS5_1CILi128EEENS7_ILi48EEENS7_ILi256EEEEEELi256ENS_6half_tEfNS_4arch4Sm80ELb1ELb0ELb1ELb1ELb1ELb0ELb1ELb1EEENS1_21CollectiveEpilogueFwdINS6_IJS8_SA_S9_EEENS6_IJNS7_ILi1EEESI_SI_EEESC_SE_Li256ELb1ELb1ELb1ELb0EEENS1_36VarlenDynamicPersistentTileSchedulerILi128ELi48ELi256ELi256ELb1ELb1ELb0ELb1ELb1ELb1EEEEEEEEEvNT_6ParamsE --------------------------
	.section	.nv.constant0._ZN7cutlass13device_kernelIN5flash19enable_sm80_to_sm89INS1_16FlashAttnFwdSm80INS1_25CollectiveMainloopFwdSm80ILi8ELi1ELb1EN4cute5tupleIJNS5_1CILi128EEENS7_ILi48EEENS7_ILi256EEEEEELi256ENS_6half_tEfNS_4arch4Sm80ELb1ELb0ELb1ELb1ELb1ELb0ELb1ELb1EEENS1_21CollectiveEpilogueFwdINS6_IJS8_SA_S9_EEENS6_IJNS7_ILi1EEESI_SI_EEESC_SE_Li256ELb1ELb1ELb1ELb0EEENS1_36VarlenDynamicPersistentTileSchedulerILi128ELi48ELi256ELi256ELb1ELb1ELb0ELb1ELb1ELb1EEEEEEEEEvNT_6ParamsE,"a",@progbits
	.sectionflags	@""
	.align	4
.nv.constant0._ZN7cutlass13device_kernelIN5flash19enable_sm80_to_sm89INS1_16FlashAttnFwdSm80INS1_25CollectiveMainloopFwdSm80ILi8ELi1ELb1EN4cute5tupleIJNS5_1CILi128EEENS7_ILi48EEENS7_ILi256EEEEEELi256ENS_6half_tEfNS_4arch4Sm80ELb1ELb0ELb1ELb1ELb1ELb0ELb1ELb1EEENS1_21CollectiveEpilogueFwdINS6_IJS8_SA_S9_EEENS6_IJNS7_ILi1EEESI_SI_EEESC_SE_Li256ELb1ELb1ELb1ELb0EEENS1_36VarlenDynamicPersistentTileSchedulerILi128ELi48ELi256ELi256ELb1ELb1ELb0ELb1ELb1ELb1EEEEEEEEEvNT_6ParamsE:
	.zero		1432


//--------------------- .nv.constant0._ZN7cutlass13device_kernelIN5flash19enable_sm80_to_sm89INS1_16FlashAttnFwdSm80INS1_25CollectiveMainloopFwdSm80ILi8ELi1ELb0EN4cute5tupleIJNS5_1CILi128EEENS7_ILi32EEENS7_ILi256EEEEEELi256ENS_6half_tEfNS_4arch4Sm80ELb1ELb0ELb1ELb1ELb1ELb1ELb1ELb1EEENS1_21CollectiveEpilogueFwdINS6_IJS8_SA_S9_EEENS6_IJNS7_ILi1EEESI_SI_EEESC_SE_Li256ELb1ELb1ELb1ELb0EEENS1_36VarlenDynamicPersistentTileSchedulerILi128ELi32ELi256ELi256ELb1ELb1ELb0ELb1ELb1ELb1EEEEEEEEEvNT_6ParamsE --------------------------
	.section	.nv.constant0._ZN7cutlass13device_kernelIN5flash19enable_sm80_to_sm89INS1_16FlashAttnFwdSm80INS1_25CollectiveMainloopFwdSm80ILi8ELi1ELb0EN4cute5tupleIJNS5_1CILi128EEENS7_ILi32EEENS7_ILi256EEEEEELi256ENS_6half_tEfNS_4arch4Sm80ELb1ELb0ELb1ELb1ELb1ELb1ELb1ELb1EEENS1_21CollectiveEpilogueFwdINS6_IJS8_SA_S9_EEENS6_IJNS7_ILi1EEESI_SI_EEESC_SE_Li256ELb1ELb1ELb1ELb0EEENS1_36VarlenDynamicPersistentTileSchedulerILi128ELi32ELi256ELi256ELb1ELb1ELb0ELb1ELb1ELb1EEEEEEEEEvNT_6ParamsE,"a",@progbits
	.sectionflags	@""
	.align	4
.nv.constant0._ZN7cutlass13device_kernelIN5flash19enable_sm80_to_sm89INS1_16FlashAttnFwdSm80INS1_25CollectiveMainloopFwdSm80ILi8ELi1ELb0EN4cute5tupleIJNS5_1CILi128EEENS7_ILi32EEENS7_ILi256EEEEEELi256ENS_6half_tEfNS_4arch4Sm80ELb1ELb0ELb1ELb1ELb1ELb1ELb1ELb1EEENS1_21CollectiveEpilogueFwdINS6_IJS8_SA_S9_EEENS6_IJNS7_ILi1EEESI_SI_EEESC_SE_Li256ELb1ELb1ELb1ELb0EEENS1_36VarlenDynamicPersistentTileSchedulerILi128ELi32ELi256ELi256ELb1ELb1ELb0ELb1ELb1ELb1EEEEEEEEEvNT_6ParamsE:
	.zero		1432


//--------------------- .nv.constant0._ZN7cutlass13device_kernelIN5flash19enable_sm80_to_sm89INS1_16FlashAttnFwdSm80INS1_25CollectiveMainloopFwdSm80ILi8ELi1ELb0EN4cute5tupleIJNS5_1CILi128EEENS7_ILi96EEENS7_ILi256EEEEEELi256ENS_6half_tEfNS_4arch4Sm80ELb0ELb0ELb1ELb0ELb1ELb0ELb1ELb1EEENS1_21CollectiveEpilogueFwdINS6_IJS8_SA_S9_EEENS6_IJNS7_ILi1EEESI_SI_EEESC_SE_Li256ELb0ELb1ELb1ELb0EEENS1_19SingleTileSchedulerILb0ELb1ELb1ELi128EEEEEEEEEvNT_6ParamsE --------------------------
	.section	.nv.constant0._ZN7cutlass13device_kernelIN5flash19enable_sm80_to_sm89INS1_16FlashAttnFwdSm80INS1_25CollectiveMainloopFwdSm80ILi8ELi1ELb0EN4cute5tupleIJNS5_1CILi128EEENS7_ILi96EEENS7_ILi256EEEEEELi256ENS_6half_tEfNS_4arch4Sm80ELb0ELb0ELb1ELb0ELb1ELb0ELb1ELb1EEENS1_21CollectiveEpilogueFwdINS6_IJS8_SA_S9_EEENS6_IJNS7_ILi1EEESI_SI_EEESC_SE_Li256ELb0ELb1ELb1ELb0EEENS1_19SingleTileSchedulerILb0ELb1ELb1ELi128EEEEEEEEEvNT_6ParamsE,"a",@progbits
	.sectionflags	@""
	.align	4
.nv.constant0._ZN7cutlass13device_kernelIN5flash19enable_sm80_to_sm89INS1_16FlashAttnFwdSm80INS1_25CollectiveMainloopFwdSm80ILi8ELi1ELb0EN4cute5tupleIJNS5_1CILi128EEENS7_ILi96EEENS7_ILi256EEEEEELi256ENS_6half_tEfNS_4arch4Sm80ELb0ELb0ELb1ELb0ELb1ELb0ELb1ELb1EEENS1_21CollectiveEpilogueFwdINS6_IJS8_SA_S9_EEENS6_IJNS7_ILi1EEESI_SI_EEESC_SE_Li256ELb0ELb1ELb1ELb0EEENS1_19SingleTileSchedulerILb0ELb1ELb1ELi128EEEEEEEEEvNT_6ParamsE:
	.zero		1400


//--------------------- .nv.constant0._ZN7cutlass13device_kernelIN5flash19enable_sm80_to_sm89INS1_16FlashAttnFwdSm80INS1_25CollectiveMainloopFwdSm80ILi8ELi1ELb0EN4cute5tupleIJNS5_1CILi128EEENS7_ILi64EEENS7_ILi256EEEEEELi256ENS_6half_tEfNS_4arch4Sm80ELb0ELb0ELb1ELb1ELb1ELb0ELb1ELb1EEENS1_21CollectiveEpilogueFwdINS6_IJS8_SA_S9_EEENS6_IJNS7_ILi1EEESI_SI_EEESC_SE_Li256ELb1ELb1ELb1ELb0EEENS1_36VarlenDynamicPersistentTileSchedulerILi128ELi64ELi256ELi256ELb1ELb1ELb0ELb0ELb1ELb1EEEEEEEEEvNT_6ParamsE --------------------------
	.section	.nv.constant0._ZN7cutlass13device_kernelIN5flash19enable_sm80_to_sm89INS1_16FlashAttnFwdSm80INS1_25CollectiveMainloopFwdSm80ILi8ELi1ELb0EN4cute5tupleIJNS5_1CILi128EEENS7_ILi64EEENS7_ILi256EEEEEELi256ENS_6half_tEfNS_4arch4Sm80ELb0ELb0ELb1ELb1ELb1ELb0ELb1ELb1EEENS1_21CollectiveEpilogueFwdINS6_IJS8_SA_S9_EEENS6_IJNS7_ILi1EEESI_SI_EEESC_SE_Li256ELb1ELb1ELb1ELb0EEENS1_36VarlenDynamicPersistentTileSchedulerILi128ELi64ELi256ELi256ELb1ELb1ELb0ELb0ELb1ELb1EEEEEEEEEvNT_6ParamsE,"a",@progbits
	.sectionflags	@""
	.align	4
.nv.constant0._ZN7cutlass13device_kernelIN5flash19enable_sm80_to_sm89INS1_16FlashAttnFwdSm80INS1_25CollectiveMainloopFwdSm80ILi8ELi1ELb0EN4cute5tupleIJNS5_1CILi128EEENS7_ILi64EEENS7_ILi256EEEEEELi256ENS_6half_tEfNS_4arch4Sm80ELb0ELb0ELb1ELb1ELb1ELb0ELb1ELb1EEENS1_21CollectiveEpilogueFwdINS6_IJS8_SA_S9_EEENS6_IJNS7_ILi1EEESI_SI_EEESC_SE_Li256ELb1ELb1ELb1ELb0EEENS1_36VarlenDynamicPersistentTileSchedulerILi128ELi64ELi256ELi256ELb1ELb1ELb0ELb0ELb1ELb1EEEEEEEEEvNT_6ParamsE:
	.zero		1432


//--------------------- .nv.constant0._ZN7cutlass13device_kernelIN5flash19enable_sm80_to_sm89INS1_16FlashAttnFwdSm80INS1_25CollectiveMainloopFwdSm80ILi8ELi1ELb0EN4cute5tupleIJNS5_1CILi128EEENS7_ILi48EEENS7_ILi256EEEEEELi256ENS_6half_tEfNS_4arch4Sm80ELb0ELb0ELb1ELb1ELb1ELb1ELb1ELb1EEENS1_21CollectiveEpilogueFwdINS6_IJS8_SA_S9_EEENS6_IJNS7_ILi1EEESI_SI_EEESC_SE_Li256ELb1ELb1ELb1ELb0EEENS1_36VarlenDynamicPersistentTileSchedulerILi128ELi48ELi256ELi256ELb1ELb1ELb0ELb0ELb1ELb1EEEEEEEEEvNT_6ParamsE --------------------------
	.section	.nv.constant0._ZN7cutlass13device_kernelIN5flash19enable_sm80_to_sm89INS1_16FlashAttnFwdSm80INS1_25CollectiveMainloopFwdSm80ILi8ELi1ELb0EN4cute5tupleIJNS5_1CILi128EEENS7_ILi48EEENS7_ILi256EEEEEELi256ENS_6half_tEfNS_4arch4Sm80ELb0ELb0ELb1ELb1ELb1ELb1ELb1ELb1EEENS1_21CollectiveEpilogueFwdINS6_IJS8_SA_S9_EEENS6_IJNS7_ILi1EEESI_SI_EEESC_SE_Li256ELb1ELb1ELb1ELb0EEENS1_36VarlenDynamicPersistentTileSchedulerILi128ELi48ELi256ELi256ELb1ELb1ELb0ELb0ELb1ELb1EEEEEEEEEvNT_6ParamsE,"a",@progbits
	.sectionflags	@""
	.align	4
.nv.constant0._ZN7cutlass13device_kernelIN5flash19enable_sm80_to_sm89INS1_16FlashAttnFwdSm80INS1_25CollectiveMainloopFwdSm80ILi8ELi1ELb0EN4cute5tupleIJNS5_1CILi128EEENS7_ILi48EEENS7_ILi256EEEEEELi256ENS_6half_tEfNS_4arch4Sm80ELb0ELb0ELb1ELb1ELb1ELb1ELb1ELb1EEENS1_21CollectiveEpilogueFwdINS6_IJS8_SA_S9_EEENS6_IJNS7_ILi1EEESI_SI_EEESC_SE_Li256ELb1ELb1ELb1ELb0EEENS1_36VarlenDynamicPersistentTileSchedulerILi128ELi48ELi256ELi256ELb1ELb1ELb0ELb0ELb1ELb1EEEEEEEEEvNT_6ParamsE:
	.zero		1432


//--------------------- .nv.constant0._ZN7cutlass13device_kernelIN5flash19enable_sm80_to_sm89INS1_16FlashAttnFwdSm80INS1_25CollectiveMainloopFwdSm80ILi8ELi1ELb0EN4cute5tupleIJNS5_1CILi128EEENS7_ILi64EEENS7_ILi256EEEEEELi256ENS_6half_tEfNS_4arch4Sm80ELb0ELb1ELb1ELb0ELb1ELb0ELb1ELb1EEENS1_21CollectiveEpilogueFwdINS6_IJS8_SA_S9_EEENS6_IJNS7_ILi1EEESI_SI_EEESC_SE_Li256ELb0ELb1ELb1ELb0EEENS1_19SingleTileSchedulerILb0ELb1ELb1ELi128EEEEEEEEEvNT_6ParamsE --------------------------
	.section	.nv.constant0._ZN7cutlass13device_kernelIN5flash19enable_sm80_to_sm89INS1_16FlashAttnFwdSm80INS1_25CollectiveMainloopFwdSm80ILi8ELi1ELb0EN4cute5tupleIJNS5_1CILi128EEENS7_ILi64EEENS7_ILi256EEEEEELi256ENS_6half_tEfNS_4arch4Sm80ELb0ELb1ELb1ELb0ELb1ELb0ELb1ELb1EEENS1_21CollectiveEpilogueFwdINS6_IJS8_SA_S9_EEENS6_IJNS7_ILi1EEESI_SI_EEESC_SE_Li256ELb0ELb1ELb1ELb0EEENS1_19SingleTileSchedulerILb0ELb1ELb1ELi128EEEEEEEEEvNT_6ParamsE,"a",@progbits
	.sectionflags	@""
	.align	4
.nv.constant0._ZN7cutlass13device_kernelIN5flash19enable_sm80_to_sm89INS1_16FlashAttnFwdSm80INS1_25CollectiveMainloopFwdSm80ILi8ELi1ELb0EN4cute5tupleIJNS5_1CILi128EEENS7_ILi64EEENS7_ILi256EEEEEELi256ENS_6half_tEfNS_4arch4Sm80ELb0ELb1ELb1ELb0ELb1ELb0ELb1ELb1EEENS1_21CollectiveEpilogueFwdINS6_IJS8_SA_S9_EEENS6_IJNS7_ILi1EEESI_SI_EEESC_SE_Li256ELb0ELb1ELb1ELb0EEENS1_19SingleTileSchedulerILb0ELb1ELb1ELi128EEEEEEEEEvNT_6ParamsE:
	.zero		1400


//--------------------- .nv.constant0._ZN7cutlass13device_kernelIN5flash19enable_sm80_to_sm89INS1_16FlashAttnFwdSm80INS1_25CollectiveMainloopFwdSm80ILi8ELi1ELb0EN4cute5tupleIJNS5_1CILi128EEENS7_ILi64EEENS7_ILi256EEEEEELi256ENS_6half_tEfNS_4arch4Sm80ELb0ELb1ELb1ELb1ELb1ELb0ELb1ELb1EEENS1_21CollectiveEpilogueFwdINS6_IJS8_SA_S9_EEENS6_IJNS7_ILi1EEESI_SI_EEESC_SE_Li256ELb1ELb1ELb1ELb0EEENS1_36VarlenDynamicPersistentTileSchedulerILi128ELi64ELi256ELi256ELb1ELb1ELb0ELb1ELb0ELb1EEEEEEEEEvNT_6ParamsE --------------------------
	.section	.nv.constant0._ZN7cutlass13device_kernelIN5flash19enable_sm80_to_sm89INS1_16FlashAttnFwdSm80INS1_25CollectiveMainloopFwdSm80ILi8ELi1ELb0EN4cute5tupleIJNS5_1CILi128EEENS7_ILi64EEENS7_ILi256EEEEEELi256ENS_6half_tEfNS_4arch4Sm80ELb0ELb1ELb1ELb1ELb1ELb0ELb1ELb1EEENS1_21CollectiveEpilogueFwdINS6_IJS8_SA_S9_EEENS6_IJNS7_ILi1EEESI_SI_EEESC_SE_Li256ELb1ELb1ELb1ELb0EEENS1_36VarlenDynamicPersistentTileSchedulerILi128ELi64ELi256ELi256ELb1ELb1ELb0ELb1ELb0ELb1EEEEEEEEEvNT_6ParamsE,"a",@progbits
	.sectionflags	@""
	.align	4
.nv.constant0._ZN7cutlass13device_kernelIN5flash19enable_sm80_to_sm89INS1_16FlashAttnFwdSm80INS1_25CollectiveMainloopFwdSm80ILi8ELi1ELb0EN4cute5tupleIJNS5_1CILi128EEENS7_ILi64EEENS7_ILi256EEEEEELi256ENS_6half_tEfNS_4arch4Sm80ELb0ELb1ELb1ELb1ELb1ELb0ELb1ELb1EEENS1_21CollectiveEpilogueFwdINS6_IJS8_SA_S9_EEENS6_IJNS7_ILi1EEESI_SI_EEESC_SE_Li256ELb1ELb1ELb1ELb0EEENS1_36VarlenDynamicPersistentTileSchedulerILi128ELi64ELi256ELi256ELb1ELb1ELb0ELb1ELb0ELb1EEEEEEEEEvNT_6ParamsE:
	.zero		1432


//--------------------- .nv.constant0._ZN7cutlass13device_kernelIN5flash19enable_sm80_to_sm89INS1_16FlashAttnFwdSm80INS1_25CollectiveMainloopFwdSm80ILi8ELi1ELb0EN4cute5tupleIJNS5_1CILi128EEENS7_ILi48EEENS7_ILi256EEEEEELi256ENS_6half_tEfNS_4arch4Sm80ELb0ELb1ELb1ELb1ELb1ELb1ELb1ELb1EEENS1_21CollectiveEpilogueFwdINS6_IJS8_SA_S9_EEENS6_IJNS7_ILi1EEESI_SI_EEESC_SE_Li256ELb1ELb1ELb1ELb0EEENS1_36VarlenDynamicPersistentTileSchedulerILi128ELi48ELi256ELi256ELb1ELb1ELb0ELb1ELb0ELb1EEEEEEEEEvNT_6ParamsE --------------------------
	.section	.nv.constant0._ZN7cutlass13device_kernelIN5flash19enable_sm80_to_sm89INS1_16FlashAttnFwdSm80INS1_25CollectiveMainloopFwdSm80ILi8ELi1ELb0EN4cute5tupleIJNS5_1CILi128EEENS7_ILi48EEENS7_ILi256EEEEEELi256ENS_6half_tEfNS_4arch4Sm80ELb0ELb1ELb1ELb1ELb1ELb1ELb1ELb1EEENS1_21CollectiveEpilogueFwdINS6_IJS8_SA_S9_EEENS6_IJNS7_ILi1EEESI_SI_EEESC_SE_Li256ELb1ELb1ELb1ELb0EEENS1_36VarlenDynamicPersistentTileSchedulerILi128ELi48ELi256ELi256ELb1ELb1ELb0ELb1ELb0ELb1EEEEEEEEEvNT_6ParamsE,"a",@progbits
	.sectionflags	@""
	.align	4
.nv.constant0._ZN7cutlass13device_kernelIN5flash19enable_sm80_to_sm89INS1_16FlashAttnFwdSm80INS1_25CollectiveMainloopFwdSm80ILi8ELi1ELb0EN4cute5tupleIJNS5_1CILi128EEENS7_ILi48EEENS7_ILi256EEEEEELi256ENS_6half_tEfNS_4arch4Sm80ELb0ELb1ELb1ELb1ELb1ELb1ELb1ELb1EEENS1_21CollectiveEpilogueFwdINS6_IJS8_SA_S9_EEENS6_IJNS7_ILi1EEESI_SI_EEESC_SE_Li256ELb1ELb1ELb1ELb0EEENS1_36VarlenDynamicPersistentTileSchedulerILi128ELi48ELi256ELi256ELb1ELb1ELb0ELb1ELb0ELb1EEEEEEEEEvNT_6ParamsE:
	.zero		1432


//--------------------- .nv.constant0._ZN7cutlass13device_kernelIN5flash19enable_sm80_to_sm89INS1_16FlashAttnFwdSm80INS1_25CollectiveMainloopFwdSm80ILi8ELi1ELb0EN4cute5tupleIJNS5_1CILi128EEENS7_ILi96EEENS7_ILi256EEEEEELi256ENS_6half_tEfNS_4arch4Sm80ELb1ELb0ELb1ELb0ELb1ELb0ELb1ELb1EEENS1_21CollectiveEpilogueFwdINS6_IJS8_SA_S9_EEENS6_IJNS7_ILi1EEESI_SI_EEESC_SE_Li256ELb0ELb1ELb1ELb0EEENS1_30DynamicPersistentTileSchedulerILi256ELi256ELb1ELb1ELb0EEEEEEEEEvNT_6ParamsE --------------------------
	.section	.nv.constant0._ZN7cutlass13device_kernelIN5flash19enable_sm80_to_sm89INS1_16FlashAttnFwdSm80INS1_25CollectiveMainloopFwdSm80ILi8ELi1ELb0EN4cute5tupleIJNS5_1CILi128EEENS7_ILi96EEENS7_ILi256EEEEEELi256ENS_6half_tEfNS_4arch4Sm80ELb1ELb0ELb1ELb0ELb1ELb0ELb1ELb1EEENS1_21CollectiveEpilogueFwdINS6_IJS8_SA_S9_EEENS6_IJNS7_ILi1EEESI_SI_EEESC_SE_Li256ELb0ELb1ELb1ELb0EEENS1_30DynamicPersistentTileSchedulerILi256ELi256ELb1ELb1ELb0EEEEEEEEEvNT_6ParamsE,"a",@progbits
	.sectionflags	@""
	.align	4
.nv.constant0._ZN7cutlass13device_kernelIN5flash19enable_sm80_to_sm89INS1_16FlashAttnFwdSm80INS1_25CollectiveMainloopFwdSm80ILi8ELi1ELb0EN4cute5tupleIJNS5_1CILi128EEENS7_ILi96EEENS7_ILi256EEEEEELi256ENS_6half_tEfNS_4arch4Sm80ELb1ELb0ELb1ELb0ELb1ELb0ELb1ELb1EEENS1_21CollectiveEpilogueFwdINS6_IJS8_SA_S9_EEENS6_IJNS7_ILi1EEESI_SI_EEESC_SE_Li256ELb0ELb1ELb1ELb0EEENS1_30DynamicPersistentTileSchedulerILi256ELi256ELb1ELb1ELb0EEEEEEEEEvNT_6ParamsE:
	.zero		1416


//--------------------- .nv.constant0._ZN7cutlass13device_kernelIN5flash19enable_sm80_to_sm89INS1_16FlashAttnFwdSm80INS1_25CollectiveMainloopFwdSm80ILi8ELi1ELb0EN4cute5tupleIJNS5_1CILi128EEENS7_ILi64EEENS7_ILi256EEEEEELi256ENS_6half_tEfNS_4arch4Sm80ELb1ELb0ELb1ELb1ELb1ELb0ELb1ELb1EEENS1_21CollectiveEpilogueFwdINS6_IJS8_SA_S9_EEENS6_IJNS7_ILi1EEESI_SI_EEESC_SE_Li256ELb1ELb1ELb1ELb0EEENS1_36VarlenDynamicPersistentTileSchedulerILi128ELi64ELi256ELi256ELb1ELb1ELb0ELb1ELb1ELb1EEEEEEEEEvNT_6ParamsE --------------------------
	.section	.nv.constant0._ZN7cutlass13device_kernelIN5flash19enable_sm80_to_sm89INS1_16FlashAttnFwdSm80INS1_25CollectiveMainloopFwdSm80ILi8ELi1ELb0EN4cute5tupleIJNS5_1CILi128EEENS7_ILi64EEENS7_ILi256EEEEEELi256ENS_6half_tEfNS_4arch4Sm80ELb1ELb0ELb1ELb1ELb1ELb0ELb1ELb1EEENS1_21CollectiveEpilogueFwdINS6_IJS8_SA_S9_EEENS6_IJNS7_ILi1EEESI_SI_EEESC_SE_Li256ELb1ELb1ELb1ELb0EEENS1_36VarlenDynamicPersistentTileSchedulerILi128ELi64ELi256ELi256ELb1ELb1ELb0ELb1ELb1ELb1EEEEEEEEEvNT_6ParamsE,"a",@progbits
	.sectionflags	@""
	.align	4
.nv.constant0._ZN7cutlass13device_kernelIN5flash19enable_sm80_to_sm89INS1_16FlashAttnFwdSm80INS1_25CollectiveMainloopFwdSm80ILi8ELi1ELb0EN4cute5tupleIJNS5_1CILi128EEENS7_ILi64EEENS7_ILi256EEEEEELi256ENS_6half_tEfNS_4arch4Sm80ELb1ELb0ELb1ELb1ELb1ELb0ELb1ELb1EEENS1_21CollectiveEpilogueFwdINS6_IJS8_SA_S9_EEENS6_IJNS7_ILi1EEESI_SI_EEESC_SE_Li256ELb1ELb1ELb1ELb0EEENS1_36VarlenDynamicPersistentTileSchedulerILi128ELi64ELi256ELi256ELb1ELb1ELb0ELb1ELb1ELb1EEEEEEEEEvNT_6ParamsE:
	.zero		1432


//--------------------- .nv.constant0._ZN7cutlass13device_kernelIN5flash19enable_sm80_to_sm89INS1_16FlashAttnFwdSm80INS1_25CollectiveMainloopFwdSm80ILi8ELi1ELb0EN4cute5tupleIJNS5_1CILi128EEENS7_ILi48EEENS7_ILi256EEEEEELi256ENS_6half_tEfNS_4arch4Sm80ELb1ELb0ELb1ELb1ELb1ELb1ELb1ELb1EEENS1_21CollectiveEpilogueFwdINS6_IJS8_SA_S9_EEENS6_IJNS7_ILi1EEESI_SI_EEESC_SE_Li256ELb1ELb1ELb1ELb0EEENS1_36VarlenDynamicPersistentTileSchedulerILi128ELi48ELi256ELi256ELb1ELb1ELb0ELb1ELb1ELb1EEEEEEEEEvNT_6ParamsE --------------------------
	.section	.nv.constant0._ZN7cutlass13device_kernelIN5flash19enable_sm80_to_sm89INS1_16FlashAttnFwdSm80INS1_25CollectiveMainloopFwdSm80ILi8ELi1ELb0EN4cute5tupleIJNS5_1CILi128EEENS7_ILi48EEENS7_ILi256EEEEEELi256ENS_6half_tEfNS_4arch4Sm80ELb1ELb0ELb1ELb1ELb1ELb1ELb1ELb1EEENS1_21CollectiveEpilogueFwdINS6_IJS8_SA_S9_EEENS6_IJNS7_ILi1EEESI_SI_EEESC_SE_Li256ELb1ELb1ELb1ELb0EEENS1_36VarlenDynamicPersistentTileSchedulerILi128ELi48ELi256ELi256ELb1ELb1ELb0ELb1ELb1ELb1EEEEEEEEEvNT_6ParamsE,"a",@progbits
	.sectionflags	@""
	.align	4
.nv.constant0._ZN7cutlass13device_kernelIN5flash19enable_sm80_to_sm89INS1_16FlashAttnFwdSm80INS1_25CollectiveMainloopFwdSm80ILi8ELi1ELb0EN4cute5tupleIJNS5_1CILi128EEENS7_ILi48EEENS7_ILi256EEEEEELi256ENS_6half_tEfNS_4arch4Sm80ELb1ELb0ELb1ELb1ELb1ELb1ELb1ELb1EEENS1_21CollectiveEpilogueFwdINS6_IJS8_SA_S9_EEENS6_IJNS7_ILi1EEESI_SI_EEESC_SE_Li256ELb1ELb1ELb1ELb0EEENS1_36VarlenDynamicPersistentTileSchedulerILi128ELi48ELi256ELi256ELb1ELb1ELb0ELb1ELb1ELb1EEEEEEEEEvNT_6ParamsE:
	.zero		1432


//--------------------- .text._ZN7cutlass13device_kernelIN5flash19enable_sm80_to_sm89INS1_16FlashAttnFwdSm80INS1_25CollectiveMainloopFwdSm80ILi8ELi1ELb1EN4cute5tupleIJNS5_1CILi128EEENS7_ILi64EEENS7_ILi256EEEEEELi256ENS_6half_tEfNS_4arch4Sm80ELb0ELb0ELb1ELb0ELb1ELb0ELb1ELb1EEENS1_21CollectiveEpilogueFwdINS6_IJS8_SA_S9_EEENS6_IJNS7_ILi1EEESI_SI_EEESC_SE_Li256ELb0ELb1ELb1ELb0EEENS1_19SingleTileSchedulerILb0ELb1ELb1ELi128EEEEEEEEEvNT_6ParamsE --------------------------
	.section	.text._ZN7cutlass13device_kernelIN5flash19enable_sm80_to_sm89INS1_16FlashAttnFwdSm80INS1_25CollectiveMainloopFwdSm80ILi8ELi1ELb1EN4cute5tupleIJNS5_1CILi128EEENS7_ILi64EEENS7_ILi256EEEEEELi256ENS_6half_tEfNS_4arch4Sm80ELb0ELb0ELb1ELb0ELb1ELb0ELb1ELb1EEENS1_21CollectiveEpilogueFwdINS6_IJS8_SA_S9_EEENS6_IJNS7_ILi1EEESI_SI_EEESC_SE_Li256ELb0ELb1ELb1ELb0EEENS1_19SingleTileSchedulerILb0ELb1ELb1ELi128EEEEEEEEEvNT_6ParamsE,"ax",@progbits
	.sectioninfo	@"SHI_REGISTERS=255"
	.align	128
.text._ZN7cutlass13device_kernelIN5flash19enable_sm80_to_sm89INS1_16FlashAttnFwdSm80INS1_25CollectiveMainloopFwdSm80ILi8ELi1ELb1EN4cute5tupleIJNS5_1CILi128EEENS7_ILi64EEENS7_ILi256EEEEEELi256ENS_6half_tEfNS_4arch4Sm80ELb0ELb0ELb1ELb0ELb1ELb0ELb1ELb1EEENS1_21CollectiveEpilogueFwdINS6_IJS8_SA_S9_EEENS6_IJNS7_ILi1EEESI_SI_EEESC_SE_Li256ELb0ELb1ELb1ELb0EEENS1_19SingleTileSchedulerILb0ELb1ELb1ELi128EEEEEEEEEvNT_6ParamsE:
        .type           _ZN7cutlass13device_kernelIN5flash19enable_sm80_to_sm89INS1_16FlashAttnFwdSm80INS1_25CollectiveMainloopFwdSm80ILi8ELi1ELb1EN4cute5tupleIJNS5_1CILi128EEENS7_ILi64EEENS7_ILi256EEEEEELi256ENS_6half_tEfNS_4arch4Sm80ELb0ELb0ELb1ELb0ELb1ELb0ELb1ELb1EEENS1_21CollectiveEpilogueFwdINS6_IJS8_SA_S9_EEENS6_IJNS7_ILi1EEESI_SI_EEESC_SE_Li256ELb0ELb1ELb1ELb0EEENS1_19SingleTileSchedulerILb0ELb1ELb1ELi128EEEEEEEEEvNT_6ParamsE,@function
        .size           _ZN7cutlass13device_kernelIN5flash19enable_sm80_to_sm89INS1_16FlashAttnFwdSm80INS1_25CollectiveMainloopFwdSm80ILi8ELi1ELb1EN4cute5tupleIJNS5_1CILi128EEENS7_ILi64EEENS7_ILi256EEEEEELi256ENS_6half_tEfNS_4arch4Sm80ELb0ELb0ELb1ELb0ELb1ELb0ELb1ELb1EEENS1_21CollectiveEpilogueFwdINS6_IJS8_SA_S9_EEENS6_IJNS7_ILi1EEESI_SI_EEESC_SE_Li256ELb0ELb1ELb1ELb0EEENS1_19SingleTileSchedulerILb0ELb1ELb1ELi128EEEEEEEEEvNT_6ParamsE,(.L_x_3228 - _ZN7cutlass13device_kernelIN5flash19enable_sm80_to_sm89INS1_16FlashAttnFwdSm80INS1_25CollectiveMainloopFwdSm80ILi8ELi1ELb1EN4cute5tupleIJNS5_1CILi128EEENS7_ILi64EEENS7_ILi256EEEEEELi256ENS_6half_tEfNS_4arch4Sm80ELb0ELb0ELb1ELb0ELb1ELb0ELb1ELb1EEENS1_21CollectiveEpilogueFwdINS6_IJS8_SA_S9_EEENS6_IJNS7_ILi1EEESI_SI_EEESC_SE_Li256ELb0ELb1ELb1ELb0EEENS1_19SingleTileSchedulerILb0ELb1ELb1ELi128EEEEEEEEEvNT_6ParamsE)
        .other          _ZN7cutlass13device_kernelIN5flash19enable_sm80_to_sm89INS1_16FlashAttnFwdSm80INS1_25CollectiveMainloopFwdSm80ILi8ELi1ELb1EN4cute5tupleIJNS5_1CILi128EEENS7_ILi64EEENS7_ILi256EEEEEELi256ENS_6half_tEfNS_4arch4Sm80ELb0ELb0ELb1ELb0ELb1ELb0ELb1ELb1EEENS1_21CollectiveEpilogueFwdINS6_IJS8_SA_S9_EEENS6_IJNS7_ILi1EEESI_SI_EEESC_SE_Li256ELb0ELb1ELb1ELb0EEENS1_19SingleTileSchedulerILb0ELb1ELb1ELi128EEEEEEEEEvNT_6ParamsE,@"STO_CUDA_ENTRY STV_DEFAULT"
_ZN7cutlass13device_kernelIN5flash19enable_sm80_to_sm89INS1_16FlashAttnFwdSm80INS1_25CollectiveMainloopFwdSm80ILi8ELi1ELb1EN4cute5tupleIJNS5_1CILi128EEENS7_ILi64EEENS7_ILi256EEEEEELi256ENS_6half_tEfNS_4arch4Sm80ELb0ELb0ELb1ELb0ELb1ELb0ELb1ELb1EEENS1_21CollectiveEpilogueFwdINS6_IJS8_SA_S9_EEENS6_IJNS7_ILi1EEESI_SI_EEESC_SE_Li256ELb0ELb1ELb1ELb0EEENS1_19SingleTileSchedulerILb0ELb1ELb1ELi128EEEEEEEEEvNT_6ParamsE:
[----:B------:R-:W-:Y:S02]  /*0000*/  MOV R1, c[0x0][0x28] ;  /* 0x00000a0000017a02 */ /* 0x000fe40000000f00 */
[----:B------:R-:W1:Y:S01]  /*0010*/  S2R R132, SR_TID.X ;  /* 0x0000000000847919 */ /* 0x000e620000002100 */
[----:B------:R-:W2:Y:S01]  /*0020*/  S2UR UR6, SR_CTAID.Y ;  /* 0x00000000000679c3 */ /* 0x000ea20000002600 */
[----:B------:R-:W-:-:S07]  /*0030*/  IADD3 R1, R1, -0x68, RZ ;  /* 0xffffff9801017810 */ /* 0x000fce0007ffe0ff */
[----:B------:R-:W3:Y:S01]  /*0040*/  S2UR UR18, SR_CTAID.Z ;  /* 0x00000000001279c3 */ /* 0x000ee20000002700 */
[----:B-1----:R-:W-:-:S06]  /*0050*/  SHF.R.U32.HI R0, RZ, 0x5, R132 ;  /* 0x00000005ff007819 */ /* 0x002fcc0000011684 */
[----:B------:R-:W1:Y:S02]  /*0060*/  SHFL.IDX PT, R0, R0, RZ, 0x1f ;  /* 0x00001fff00007589 */ /* 0x000e6400000e0000 */
[----:B-1----:R-:W-:-:S13]  /*0070*/  ISETP.NE.AND P0, PT, R0, RZ, PT ;  /* 0x000000ff0000720c */ /* 0x002fda0003f05270 */
[----:B--23--:R-:W-:Y:S05]  /*0080*/  @!P0 BRA `(.L_x_0) ;  /* 0x0000009000008947 */ /* 0x00cfea0003800000 */
[----:B------:R-:W-:Y:S01]  /*0090*/  MOV R0, c[0x0][0x550] ;  /* 0x0001540000007a02 */ /* 0x000fe20000000f00 */
[----:B------:R-:W-:-:S03]  /*00a0*/  UMOV UR11, UR6 ;  /* 0x00000006000b7c82 */ /* 0x000fc60008000000 */
[----:B------:R-:W-:-:S13]  /*00b0*/  ISETP.NE.AND P0, PT, R0, 0x1, PT ;  /* 0x000000010000780c */ /* 0x000fda0003f05270 */
[----:B------:R-:W-:Y:S05]  /*00c0*/  @!P0 BRA `(.L_x_1) ;  /* 0x000000b000008947 */ /* 0x000fea0003800000 */
[----:B------:R-:W-:Y:S02]  /*00d0*/  ULDC UR4, c[0x0][0x554] ;  /* 0x0001550000047ab9 */ /* 0x000fe40000000800 */
[----:B------:R-:W-:Y:S02]  /*00e0*/  UIMAD.WIDE.U32 UR4, UR6, UR4, URZ ;  /* 0x00000004060472a5 */ /* 0x000fe4000f8e003f */
[----:B------:R-:W-:Y:S02]  /*00f0*/  ULDC UR11, c[0x0][0x558] ;  /* 0x00015600000b7ab9 */ /* 0x000fe40000000800 */
[----:B------:R-:W-:Y:S01]  /*0100*/  USHF.R.U32.HI UR11, URZ, UR11, UR5 ;  /* 0x0000000b3f0b7299 */ /* 0x000fe20008011605 */
[----:B------:R-:W-:Y:S05]  /*0110*/  BRA `(.L_x_1) ;  /* 0x0000006000007947 */ /* 0x000fea0003800000 */
.L_x_0:
[----:B------:R-:W-:Y:S02]  /*0120*/  ULDC.64 UR4, c[0x0][0x550] ;  /* 0x0001540000047ab9 */ /* 0x000fe40000000a00 */
[----:B------:R-:W-:Y:S02]  /*0130*/  UISETP.NE.AND UP0, UPT, UR4, 0x1, UPT ;  /* 0x000000010400788c */ /* 0x000fe4000bf05270 */
[----:B------:R-:W-:-:S02]  /*0140*/  UIMAD.WIDE.U32 UR8, UR6, UR5, URZ ;  /* 0x00000005060872a5 */ /* 0x000fc4000f8e003f */
[----:B------:R-:W-:Y:S02]  /*0150*/  ULDC UR4, c[0x0][0x558] ;  /* 0x0001560000047ab9 */ /* 0x000fe40000000800 */
[----:B------:R-:W-:-:S05]  /*0160*/  UMOV UR11, UR6 ;  /* 0x00000006000b7c82 */ /* 0x000fca0008000000 */
[----:B------:R-:W-:-:S03]  /*0170*/  @UP0 USHF.R.U32.HI UR11, URZ, UR4, UR9 ;  /* 0x000000043f0b0299 */ /* 0x000fc60008011609 */
.L_x_1:
[----:B------:R-:W-:Y:S01]  /*0180*/  ISETP.LE.AND P0, PT, RZ, UR18, PT ;  /* 0x00000012ff007c0c */ /* 0x000fe2000bf03270 */
[----:B------:R-:W-:Y:S02]  /*0190*/  UIADD3 UR5, -UR11, URZ, URZ ;  /* 0x0000003f0b057290 */ /* 0x000fe4000fffe13f */
[----:B------:R-:W-:Y:S02]  /*01a0*/  ULDC UR4, c[0x0][0x550] ;  /* 0x0001540000047ab9 */ /* 0x000fe40000000800 */
[----:B------:R-:W-:-:S08]  /*01b0*/  UIMAD UR6, UR5, UR4, UR6 ;  /* 0x00000004050672a4 */ /* 0x000fd0000f8e0206 */
[----:B------:R-:W-:Y:S05]  /*01c0*/  @!P0 EXIT ;  /* 0x000000000000894d */ /* 0x000fea0003800000 */
[----:B------:R-:W-:Y:S02]  /*01d0*/  ULDC.64 UR4, c[0x0][0x370] ;  /* 0x0000dc0000047ab9 */ /* 0x000fe40000000a00 */
[----:B------:R-:W-:Y:S02]  /*01e0*/  UISETP.NE.U32.AND UP0, UPT, URZ, UR4, UPT ;  /* 0x000000043f00728c */ /* 0x000fe4000bf05070 */
[----:B------:R-:W-:Y:S02]  /*01f0*/  ULDC.64 UR8, c[0x0][0x370] ;  /* 0x0000dc0000087ab9 */ /* 0x000fe40000000a00 */
[----:B------:R-:W-:Y:S02]  /*0200*/  UISETP.NE.AND.EX UP0, UPT, URZ, UR5, UPT, UP0 ;  /* 0x000000053f00728c */ /* 0x000fe4000bf05300 */
[----:B------:R-:W-:-:S04]  /*0210*/  ULDC.64 UR12, c[0x0][0x118] ;  /* 0x00004600000c7ab9 */ /* 0x000fc80000000a00 */
[----:B------:R-:W-:-:S05]  /*0220*/  PLOP3.LUT P0, PT, PT, PT, UP0, 0x80, 0x0 ;  /* 0x000000000000781c */ /* 0x000fca0003f0f008 */
[----:B------:R-:W-:Y:S02]  /*0230*/  @UP0 UMOV UR4, 0x4 ;  /* 0x0000000400040882 */ /* 0x000fe40000000000 */
[----:B------:R-:W-:-:S06]  /*0240*/  @UP0 UIMAD.WIDE UR4, UR18, UR4, UR8 ;  /* 0x00000004120402a5 */ /* 0x000fcc000f8e0208 */
[----:B------:R-:W-:Y:S02]  /*0250*/  IMAD.U32 R2, RZ, RZ, UR4 ;  /* 0x00000004ff027e24 */ /* 0x000fe4000f8e00ff */
[----:B------:R-:W-:-:S05]  /*0260*/  IMAD.U32 R3, RZ, RZ, UR5 ;  /* 0x00000005ff037e24 */ /* 0x000fca000f8e00ff */
[----:B------:R-:W2:Y:S01]  /*0270*/  @P0 LDG.E R2, [R2.64] ;  /* 0x0000000c02020981 */ /* 0x000ea2000c1e1900 */
[----:B------:R-:W-:Y:S02]  /*0280*/  ULDC UR4, c[0x0][0x2ac] ;  /* 0x0000ab0000047ab9 */ /* 0x000fe40000000800 */
[----:B------:R-:W-:Y:S02]  /*0290*/  ULDC UR10, c[0x0][0x1d0] ;  /* 0x00007400000a7ab9 */ /* 0x000fe40000000800 */
[----:B------:R-:W-:Y:S02]  /*02a0*/  UIMAD UR10, UR4, UR10, URZ ;  /* 0x0000000a040a72a4 */ /* 0x000fe4000f8e023f */
[----:B------:R-:W-:Y:S02]  /*02b0*/  UMOV UR9, URZ ;  /* 0x0000003f00097c82 */ /* 0x000fe40008000000 */
[----:B------:R-:W-:Y:S02]  /*02c0*/  UISETP.GE.AND UP0, UPT, UR10, 0x1, UPT ;  /* 0x000000010a00788c */ /* 0x000fe4000bf06270 */
[----:B------:R-:W-:-:S02]  /*02d0*/  UIADD3 UR5, UR10, 0x3f, URZ ;  /* 0x0000003f0a057890 */ /* 0x000fc4000fffe03f */
[----:B------:R-:W-:Y:S02]  /*02e0*/  UMOV UR17, URZ ;  /* 0x0000003f00117c82 */ /* 0x000fe40008000000 */
[----:B------:R-:W-:-:S04]  /*02f0*/  USHF.R.S32.HI UR4, URZ, 0x1f, UR5 ;  /* 0x0000001f3f047899 */ /* 0x000fc80008011405 */
[----:B------:R-:W-:-:S04]  /*0300*/  ULEA.HI UR4, UR4, UR5, URZ, 0x6 ;  /* 0x0000000504047291 */ /* 0x000fc8000f8f303f */
[----:B------:R-:W-:Y:S01]  /*0310*/  USHF.R.S32.HI UR7, URZ, 0x6, UR4 ;  /* 0x000000063f077899 */ /* 0x000fe20008011404 */
[----:B--2---:R1:W2:Y:S01]  /*0320*/  @P0 R2UR UR9, R2 ;  /* 0x00000000020903c2 */ /* 0x0042a200000e0000 */
[----:B------:R-:W-:-:S13]  /*0330*/  PLOP3.LUT P0, PT, PT, PT, UP0, 0x80, 0x0 ;  /* 0x000000000000781c */ /* 0x000fda0003f0f008 */
[----:B-12---:R-:W-:Y:S05]  /*0340*/  @!P0 BRA `(.L_x_2) ;  /* 0x0000025000008947 */ /* 0x006fea0003800000 */
[----:B------:R-:W-:Y:S02]  /*0350*/  USHF.R.U32.HI UR4, URZ, 0x10, UR6 ;  /* 0x000000103f047899 */ /* 0x000fe40008011606 */
[----:B------:R-:W-:Y:S02]  /*0360*/  ULDC UR5, c[0x0][0x338] ;  /* 0x0000ce0000057ab9 */ /* 0x000fe40000000800 */
[----:B------:R-:W-:Y:S02]  /*0370*/  UISETP.NE.AND UP0, UPT, UR4, URZ, UPT ;  /* 0x0000003f0400728c */ /* 0x000fe4000bf05270 */
[----:B------:R-:W-:Y:S02]  /*0380*/  UMOV UR20, URZ ;  /* 0x0000003f00147c82 */ /* 0x000fe40008000000 */
[----:B------:R-:W-:-:S04]  /*0390*/  USEL UR5, UR4, UR5, UP0 ;  /* 0x0000000504057287 */ /* 0x000fc80008000000 */
[----:B------:R-:W-:Y:S02]  /*03a0*/  UIADD3 UR16, UR7, -0x1, UR5 ;  /* 0xffffffff07107890 */ /* 0x000fe4000fffe005 */
[----:B------:R-:W-:-:S05]  /*03b0*/  IMAD.U32 R3, RZ, RZ, UR5 ;  /* 0x00000005ff037e24 */ /* 0x000fca000f8e00ff */
[----:B------:R-:W-:-:S04]  /*03c0*/  IABS R0, R3 ;  /* 0x0000000300007213 */ /* 0x000fc80000000000 */
[----:B------:R-:W1:Y:S02]  /*03d0*/  R2UR UR15, R0 ;  /* 0x00000000000f73c2 */ /* 0x000e6400000e0000 */
[----:B-1----:R-:W1:Y:S08]  /*03e0*/  I2F.RP R0, UR15 ;  /* 0x0000000f00007d06 */ /* 0x002e700008209400 */
[----:B-1----:R-:W1:Y:S02]  /*03f0*/  MUFU.RCP R0, R0 ;  /* 0x0000000000007308 */ /* 0x002e640000001000 */
[----:B-1----:R-:W-:-:S06]  /*0400*/  IADD3 R0, R0, 0xffffffe, RZ ;  /* 0x0ffffffe00007810 */ /* 0x002fcc0007ffe0ff */
[----:B------:R-:W1:Y:S02]  /*0410*/  F2I.FTZ.U32.TRUNC.NTZ R0, R0 ;  /* 0x0000000000007305 */ /* 0x000e64000021f000 */
[----:B-1----:R1:W2:Y:S02]  /*0420*/  R2UR UR21, R0 ;  /* 0x00000000001573c2 */ /* 0x0022a400000e0000 */
[----:B-1----:R-:W-:Y:S01]  /*0430*/  IMAD.U32 R0, RZ, RZ, UR16 ;  /* 0x00000010ff007e24 */ /* 0x002fe2000f8e00ff */
[----:B--2---:R-:W-:Y:S02]  /*0440*/  UIADD3 UR4, URZ, -UR21, URZ ;  /* 0x800000153f047290 */ /* 0x004fe4000fffe03f */
[----:B------:R-:W-:Y:S02]  /*0450*/  ULOP3.LUT UR16, UR16, UR5, URZ, 0x3c, !UPT ;  /* 0x0000000510107292 */ /* 0x000fe4000f8e3c3f */
[----:B------:R-:W-:Y:S01]  /*0460*/  IABS R2, R0 ;  /* 0x0000000000027213 */ /* 0x000fe20000000000 */
[----:B------:R-:W-:Y:S01]  /*0470*/  UIMAD UR4, UR4, UR15, URZ ;  /* 0x0000000f040472a4 */ /* 0x000fe2000f8e023f */
[----:B------:R-:W-:-:S02]  /*0480*/  IABS R0, R3 ;  /* 0x0000000300007213 */ /* 0x000fc40000000000 */
[----:B------:R-:W1:Y:S01]  /*0490*/  R2UR UR14, R2 ;  /* 0x00000000020e73c2 */ /* 0x000e6200000e0000 */
[----:B------:R-:W-:Y:S02]  /*04a0*/  UIMAD.WIDE.U32 UR20, UR21, UR4, UR20 ;  /* 0x00000004151472a5 */ /* 0x000fe4000f8e0014 */
[----:B------:R-:W-:-:S05]  /*04b0*/  IMAD.MOV R0, RZ, RZ, -R0 ;  /* 0x000000ffff007224 */ /* 0x000fca00078e0a00 */
[----:B------:R-:W2:Y:S01]  /*04c0*/  R2UR UR8, R0 ;  /* 0x00000000000873c2 */ /* 0x000ea200000e0000 */
[----:B------:R-:W-:Y:S02]  /*04d0*/  UMOV UR17, UR21 ;  /* 0x0000001500117c82 */ /* 0x000fe40008000000 */
[----:B-1----:R-:W-:-:S07]  /*04e0*/  UIMAD.WIDE.U32 UR20, UR17, UR14, URZ ;  /* 0x0000000e111472a5 */ /* 0x002fce000f8e003f */
[----:B------:R-:W-:Y:S02]  /*04f0*/  UMOV UR17, UR21 ;  /* 0x0000001500117c82 */ /* 0x000fe40008000000 */
[----:B--2---:R-:W-:-:S04]  /*0500*/  UIMAD UR8, UR17, UR8, UR14 ;  /* 0x00000008110872a4 */ /* 0x004fc8000f8e020e */
[----:B------:R-:W-:-:S11]  /*0510*/  UISETP.GT.U32.AND UP0, UPT, UR15, UR8, UPT ;  /* 0x000000080f00728c */ /* 0x000fd6000bf04070 */
[----:B------:R-:W-:Y:S02]  /*0520*/  @!UP0 UIADD3 UR8, UR8, -UR15, URZ ;  /* 0x8000000f08088290 */ /* 0x000fe4000fffe03f */
[----:B------:R-:W-:Y:S02]  /*0530*/  @!UP0 UIADD3 UR17, UR17, 0x1, URZ ;  /* 0x0000000111118890 */ /* 0x000fe4000fffe03f */
[----:B------:R-:W-:Y:S02]  /*0540*/  UISETP.GE.U32.AND UP1, UPT, UR8, UR15, UPT ;  /* 0x0000000f0800728c */ /* 0x000fe4000bf26070 */
[----:B------:R-:W-:-:S09]  /*0550*/  UISETP.GE.AND UP0, UPT, UR16, URZ, UPT ;  /* 0x0000003f1000728c */ /* 0x000fd2000bf06270 */
[----:B------:R-:W-:Y:S02]  /*0560*/  @UP1 UIADD3 UR17, UR17, 0x1, URZ ;  /* 0x0000000111111890 */ /* 0x000fe4000fffe03f */
[----:B------:R-:W-:Y:S02]  /*0570*/  UISETP.NE.AND UP1, UPT, UR5, URZ, UPT ;  /* 0x0000003f0500728c */ /* 0x000fe4000bf25270 */
[----:B------:R-:W-:-:S09]  /*0580*/  @!UP0 UIADD3 UR17, -UR17, URZ, URZ ;  /* 0x0000003f11118290 */ /* 0x000fd2000fffe13f */
[----:B------:R-:W-:Y:S02]  /*0590*/  @!UP1 ULOP3.LUT UR17, URZ, UR5, URZ, 0x33, !UPT ;  /* 0x000000053f119292 */ /* 0x000fe4000f8e333f */
.L_x_2:
[----:B------:R-:W-:Y:S01]  /*05a0*/  ULOP3.LUT UR8, UR6, 0xffff, URZ, 0xc0, !UPT ;  /* 0x0000ffff06087892 */ /* 0x000fe2000f8ec03f */
[----:B------:R-:W-:Y:S01]  /*05b0*/  PLOP3.LUT P2, PT, PT, PT, PT, 0x80, 0x0 ;  /* 0x000000000000781c */ /* 0x000fe20003f4f070 */
[----:B------:R-:W-:Y:S01]  /*05c0*/  CS2R R16, SRZ ;  /* 0x0000000000107805 */ /* 0x000fe2000001ff00 */
[----:B------:R-:W-:Y:S01]  /*05d0*/  CS2R R130, SRZ ;  /* 0x0000000000827805 */ /* 0x000fe2000001ff00 */
[----:B------:R-:W-:Y:S01]  /*05e0*/  UIMAD UR8, UR8, UR17, URZ ;  /* 0x00000011080872a4 */ /* 0x000fe2000f8e023f */
[----:B------:R-:W-:Y:S01]  /*05f0*/  CS2R R128, SRZ ;  /* 0x0000000000807805 */ /* 0x000fe2000001ff00 */
[----:B------:R-:W-:Y:S01]  /*0600*/  CS2R R126, SRZ ;  /* 0x00000000007e7805 */ /* 0x000fe2000001ff00 */
[----:B------:R-:W-:Y:S01]  /*0610*/  CS2R R124, SRZ ;  /* 0x00000000007c7805 */ /* 0x000fe2000001ff00 */
[----:B------:R-:W-:Y:S01]  /*0620*/  UIADD3 UR17, UR8, UR17, URZ ;  /* 0x0000001108117290 */ /* 0x000fe2000fffe03f */
[----:B------:R-:W-:Y:S01]  /*0630*/  CS2R R122, SRZ ;  /* 0x00000000007a7805 */ /* 0x000fe2000001ff00 */
[----:B------:R-:W-:Y:S01]  /*0640*/  CS2R R120, SRZ ;  /* 0x0000000000787805 */ /* 0x000fe2000001ff00 */
[----:B------:R-:W-:Y:S01]  /*0650*/  CS2R R118, SRZ ;  /* 0x0000000000767805 */ /* 0x000fe2000001ff00 */
[----:B------:R-:W-:Y:S01]  /*0660*/  UISETP.LT.AND UP0, UPT, UR7, UR17, UPT ;  /* 0x000000110700728c */ /* 0x000fe2000bf01270 */
[----:B------:R-:W-:Y:S01]  /*0670*/  CS2R R116, SRZ ;  /* 0x0000000000747805 */ /* 0x000fe2000001ff00 */
[----:B------:R-:W-:Y:S01]  /*0680*/  CS2R R114, SRZ ;  /* 0x0000000000727805 */ /* 0x000fe2000001ff00 */
[----:B------:R-:W-:Y:S01]  /*0690*/  CS2R R112, SRZ ;  /* 0x0000000000707805 */ /* 0x000fe2000001ff00 */
[----:B------:R-:W-:Y:S01]  /*06a0*/  USEL UR7, UR7, UR17, UP0 ;  /* 0x0000001107077287 */ /* 0x000fe20008000000 */
[----:B------:R-:W-:Y:S01]  /*06b0*/  CS2R R110, SRZ ;  /* 0x00000000006e7805 */ /* 0x000fe2000001ff00 */
[----:B------:R-:W-:Y:S01]  /*06c0*/  CS2R R108, SRZ ;  /* 0x00000000006c7805 */ /* 0x000fe2000001ff00 */
[----:B------:R-:W-:Y:S01]  /*06d0*/  CS2R R106, SRZ ;  /* 0x00000000006a7805 */ /* 0x000fe2000001ff00 */
[----:B------:R-:W-:Y:S01]  /*06e0*/  UISETP.GT.AND UP0, UPT, UR7, UR8, UPT ;  /* 0x000000080700728c */ /* 0x000fe2000bf04270 */
[----:B------:R-:W-:Y:S01]  /*06f0*/  CS2R R104, SRZ ;  /* 0x0000000000687805 */ /* 0x000fe2000001ff00 */
[----:B------:R-:W-:Y:S01]  /*0700*/  CS2R R102, SRZ ;  /* 0x0000000000667805 */ /* 0x000fe2000001ff00 */
[----:B------:R-:W-:Y:S01]  /*0710*/  CS2R R100, SRZ ;  /* 0x0000000000647805 */ /* 0x000fe2000001ff00 */
[----:B------:R-:W-:Y:S01]  /*0720*/  CS2R R98, SRZ ;  /* 0x0000000000627805 */ /* 0x000fe2000001ff00 */
[----:B------:R-:W-:Y:S01]  /*0730*/  CS2R R96, SRZ ;  /* 0x0000000000607805 */ /* 0x000fe2000001ff00 */
[----:B------:R-:W-:Y:S01]  /*0740*/  PLOP3.LUT P0, PT, PT, PT, UP0, 0x80, 0x0 ;  /* 0x000000000000781c */ /* 0x000fe20003f0f008 */
[----:B------:R-:W-:Y:S01]  /*0750*/  CS2R R94, SRZ ;  /* 0x00000000005e7805 */ /* 0x000fe2000001ff00 */
        /* <DEDUP_REMOVED lines=45> */
[----:B------:R-:W-:Y:S05]  /*0a30*/  @!P0 BRA `(.L_x_3) ;  /* 0x0000966000008947 */ /* 0x000fea0003800000 */
[----:B------:R-:W-:Y:S02]  /*0a40*/  ULDC.64 UR4, c[0x0][0x340] ;  /* 0x0000d00000047ab9 */ /* 0x000fe40000000a00 */
[----:B------:R-:W-:-:S02]  /*0a50*/  UISETP.NE.U32.AND UP0, UPT, URZ, UR4, UPT ;  /* 0x000000043f00728c */ /* 0x000fc4000bf05070 */
[----:B------:R-:W-:Y:S02]  /*0a60*/  ULDC.64 UR14, c[0x0][0x340] ;  /* 0x0000d000000e7ab9 */ /* 0x000fe40000000a00 */
[----:B------:R-:W-:-:S06]  /*0a70*/  UISETP.NE.AND.EX UP0, UPT, URZ, UR5, UPT, UP0 ;  /* 0x000000053f00728c */ /* 0x000fcc000bf05300 */
[----:B------:R-:W-:-:S05]  /*0a80*/  PLOP3.LUT P0, PT, PT, PT, UP0, 0x80, 0x0 ;  /* 0x000000000000781c */ /* 0x000fca0003f0f008 */
[----:B------:R-:W-:Y:S02]  /*0a90*/  @UP0 UMOV UR4, 0x4 ;  /* 0x0000000400040882 */ /* 0x000fe40000000000 */
[----:B------:R-:W-:-:S06]  /*0aa0*/  @UP0 UIMAD.WIDE UR4, UR18, UR4, UR14 ;  /* 0x00000004120402a5 */ /* 0x000fcc000f8e020e */
[----:B------:R-:W-:Y:S02]  /*0ab0*/  IMAD.U32 R2, RZ, RZ, UR4 ;  /* 0x00000004ff027e24 */ /* 0x000fe4000f8e00ff */
[----:B------:R-:W-:Y:S01]  /*0ac0*/  IMAD.U32 R3, RZ, RZ, UR5 ;  /* 0x00000005ff037e24 */ /* 0x000fe2000f8e00ff */
[----:B------:R-:W-:Y:S01]  /*0ad0*/  SHF.R.S32.HI R36, RZ, 0x1f, R132 ;  /* 0x0000001fff247819 */ /* 0x000fe20000011484 */
[----:B------:R-:W-:Y:S01]  /*0ae0*/  UIADD3 UR6, UR7, -0x1, URZ ;  /* 0xffffffff07067890 */ /* 0x000fe2000fffe03f */
[----:B------:R-:W-:Y:S01]  /*0af0*/  IMAD.MOV.U32 R87, RZ, RZ, c[0x0][0x2b8] ;  /* 0x0000ae00ff577624 */ /* 0x000fe200078e00ff */
[----:B------:R-:W-:Y:S01]  /*0b00*/  ULDC.64 UR4, c[0x0][0x2b0] ;  /* 0x0000ac0000047ab9 */ /* 0x000fe20000000a00 */
[----:B------:R-:W2:Y:S01]  /*0b10*/  @P0 LDG.E R2, [R2.64] ;  /* 0x0000000c02020981 */ /* 0x000ea2000c1e1900 */
[----:B------:R-:W-:-:S03]  /*0b20*/  IMAD.MOV.U32 R21, RZ, RZ, RZ ;  /* 0x000000ffff157224 */ /* 0x000fc600078e00ff */
[----:B------:R-:W-:Y:S01]  /*0b30*/  BAR.SYNC.DEFER_BLOCKING 0x0 ;  /* 0x0000000000007b1d */ /* 0x000fe20000010000 */
[----:B------:R-:W-:-:S05]  /*0b40*/  ISETP.NE.AND P1, PT, R87, 0x1, PT ;  /* 0x000000015700780c */ /* 0x000fca0003f25270 */
[----:B------:R-:W1:Y:S01]  /*0b50*/  S2R R15, SR_CTAID.X ;  /* 0x00000000000f7919 */ /* 0x000e620000002500 */
[----:B------:R-:W-:Y:S01]  /*0b60*/  IMAD.MOV.U32 R20, RZ, RZ, c[0x0][0x2c4] ;  /* 0x0000b100ff147624 */ /* 0x000fe200078e00ff */
[----:B------:R-:W-:Y:S01]  /*0b70*/  USHF.R.S32.HI UR20, URZ, 0x1f, UR18 ;  /* 0x0000001f3f147899 */ /* 0x000fe20008011412 */
[----:B--2---:R2:W3:Y:S02]  /*0b80*/  @P0 R2UR UR15, R2 ;  /* 0x00000000020f03c2 */ /* 0x0044e400000e0000 */
[----:B---3--:R-:W-:Y:S02]  /*0b90*/  @!UP0 UMOV UR15, UR18 ;  /* 0x00000012000f8c82 */ /* 0x008fe40008000000 */
[----:B------:R-:W-:Y:S02]  /*0ba0*/  USHF.R.S32.HI UR14, URZ, 0x1f, UR15 ;  /* 0x0000001f3f0e7899 */ /* 0x000fe4000801140f */
[----:B------:R-:W-:Y:S02]  /*0bb0*/  UIMAD.WIDE.U32 UR16, UR15, UR4, URZ ;  /* 0x000000040f1072a5 */ /* 0x000fe4000f8e003f */
[----:B------:R-:W-:-:S04]  /*0bc0*/  UIMAD UR14, UR14, UR4, URZ ;  /* 0x000000040e0e72a4 */ /* 0x000fc8000f8e023f */
[----:B------:R-:W-:Y:S01]  /*0bd0*/  UIMAD UR14, UR15, UR5, UR14 ;  /* 0x000000050f0e72a4 */ /* 0x000fe2000f8e020e */
[----:B--2---:R-:W-:-:S03]  /*0be0*/  LEA.HI R2, R36, R132, RZ, 0x3 ;  /* 0x0000008424027211 */ /* 0x004fc600078f18ff */
[----:B------:R-:W-:Y:S02]  /*0bf0*/  UIADD3 UR14, UR17, UR14, URZ ;  /* 0x0000000e110e7290 */ /* 0x000fe4000fffe03f */
[----:B------:R-:W-:Y:S01]  /*0c00*/  USHF.R.S32.HI UR15, URZ, 0x1f, UR11 ;  /* 0x0000001f3f0f7899 */ /* 0x000fe2000801140b */
[----:B------:R-:W-:Y:S01]  /*0c10*/  LOP3.LUT R0, R2, 0xfffffff8, RZ, 0xc0, !PT ;  /* 0xfffffff802007812 */ /* 0x000fe200078ec0ff */
[----:B------:R-:W-:Y:S01]  /*0c20*/  ULDC.64 UR4, c[0x0][0x1b8] ;  /* 0x00006e0000047ab9 */ /* 0x000fe20000000a00 */
[----:B------:R-:W-:-:S03]  /*0c30*/  SHF.R.S32.HI R18, RZ, 0x3, R2 ;  /* 0x00000003ff127819 */ /* 0x000fc60000011402 */
[----:B------:R-:W-:Y:S02]  /*0c40*/  IMAD.IADD R19, R132, 0x1, -R0 ;  /* 0x0000000184137824 */ /* 0x000fe400078e0a00 */
[----:B------:R-:W-:Y:S02]  /*0c50*/  IMAD.U32 R0, RZ, RZ, UR6 ;  /* 0x00000006ff007e24 */ /* 0x000fe4000f8e00ff */
[----:B------:R-:W-:-:S05]  /*0c60*/  IMAD R86, R19, 0x20, R18 ;  /* 0x0000002013567824 */ /* 0x000fca00078e0212 */
[----:B------:R-:W-:Y:S01]  /*0c70*/  LEA R0, R0, R86, 0x6 ;  /* 0x0000005600007211 */ /* 0x000fe200078e30ff */
[----:B------:R-:W-:Y:S01]  /*0c80*/  UIMAD UR19, UR15, UR4, URZ ;  /* 0x000000040f1372a4 */ /* 0x000fe2000f8e023f */
[----:B-1----:R-:W-:Y:S01]  /*0c90*/  IMAD R5, R15, 0x80, R86 ;  /* 0x000000800f057824 */ /* 0x002fe200078e0256 */
[----:B------:R-:W-:Y:S01]  /*0ca0*/  UIMAD.WIDE.U32 UR22, UR11, UR4, URZ ;  /* 0x000000040b1672a5 */ /* 0x000fe2000f8e003f */
[C---:B------:R-:W-:Y:S01]  /*0cb0*/  ISETP.GE.AND P0, PT, R0.reuse, UR10, PT ;  /* 0x0000000a00007c0c */ /* 0x040fe2000bf06270 */
[----:B------:R-:W-:Y:S01]  /*0cc0*/  STL [R1+0x44], R86 ;  /* 0x0000445601007387 */ /* 0x000fe20000100800 */
[----:B------:R-:W-:Y:S02]  /*0cd0*/  IADD3 R9, R0, UR9, RZ ;  /* 0x0000000900097c10 */ /* 0x000fe4000fffe0ff */
[----:B------:R-:W-:-:S03]  /*0ce0*/  ISETP.GT.OR P0, PT, R86, 0x3f, P0 ;  /* 0x0000003f5600780c */ /* 0x000fc60000704670 */
[----:B------:R-:W-:-:S04]  /*0cf0*/  @P1 IMAD.HI.U32 R0, R9, c[0x0][0x2bc], RZ ;  /* 0x0000af0009001a27 */ /* 0x000fc800078e00ff */
[----:B------:R-:W-:Y:S01]  /*0d00*/  IMAD.MOV.U32 R7, RZ, RZ, R9 ;  /* 0x000000ffff077224 */ /* 0x000fe200078e0009 */
[----:B------:R-:W-:-:S05]  /*0d10*/  @P1 SHF.R.U32.HI R7, RZ, c[0x0][0x2c0], R0 ;  /* 0x0000b000ff071a19 */ /* 0x000fca0000011600 */
[----:B------:R-:W-:-:S04]  /*0d20*/  @!P0 IADD3 R0, P2, R7, UR16, RZ ;  /* 0x0000001007008c10 */ /* 0x000fc8000ff5e0ff */
[----:B------:R-:W-:Y:S02]  /*0d30*/  @!P0 LEA R2, P1, R0, c[0x0][0x2a0], 0x2 ;  /* 0x0000a80000028a11 */ /* 0x000fe400078210ff */
[----:B------:R-:W-:-:S04]  /*0d40*/  @!P0 LEA.HI.X.SX32 R3, R7, UR14, 0x1, P2 ;  /* 0x0000000e07038c11 */ /* 0x000fc800090f0eff */
[----:B------:R-:W-:-:S05]  /*0d50*/  @!P0 LEA.HI.X R3, R0, c[0x0][0x2a4], R3, 0x2, P1 ;  /* 0x0000a90000038a11 */ /* 0x000fca00008f1403 */
[----:B------:R1:W2:Y:S01]  /*0d60*/  @!P0 LDG.E R21, [R2.64] ;  /* 0x0000000c02158981 */ /* 0x0002a2000c1e1900 */
[C---:B------:R-:W-:Y:S01]  /*0d70*/  ISETP.NE.AND P0, PT, R20.reuse, 0x1, PT ;  /* 0x000000011400780c */ /* 0x040fe20003f05270 */
[----:B------:R-:W-:Y:S01]  /*0d80*/  UIMAD UR19, UR11, UR5, UR19 ;  /* 0x000000050b1372a4 */ /* 0x000fe2000f8e0213 */
[----:B------:R-:W-:Y:S01]  /*0d90*/  IMAD.MOV.U32 R4, RZ, RZ, R5 ;  /* 0x000000ffff047224 */ /* 0x000fe200078e0005 */
[----:B------:R-:W-:Y:S01]  /*0da0*/  SHF.L.U32 R133, R19, 0x3, RZ ;  /* 0x0000000313857819 */ /* 0x000fe200000006ff */
[----:B------:R-:W-:Y:S01]  /*0db0*/  ULDC.64 UR4, c[0x0][0x1c0] ;  /* 0x0000700000047ab9 */ /* 0x000fe20000000a00 */
[----:B------:R-:W-:Y:S01]  /*0dc0*/  IMAD R20, R20, c[0x0][0x168], RZ ;  /* 0x00005a0014147a24 */ /* 0x000fe200078e02ff */
[----:B------:R-:W-:Y:S01]  /*0dd0*/  UIMAD UR20, UR20, UR4, URZ ;  /* 0x00000004141472a4 */ /* 0x000fe2000f8e023f */
[----:B------:R-:W-:Y:S01]  /*0de0*/  IMAD R15, R15, 0x80, R18 ;  /* 0x000000800f0f7824 */ /* 0x000fe200078e0212 */
[----:B------:R-:W-:Y:S01]  /*0df0*/  UIADD3 UR23, UR23, UR19, URZ ;  /* 0x0000001317177290 */ /* 0x000fe2000fffe03f */
[C---:B------:R-:W-:Y:S01]  /*0e00*/  IADD3 R58, R133.reuse, 0x80, RZ ;  /* 0x00000080853a7810 */ /* 0x040fe20007ffe0ff */
[----:B------:R-:W-:Y:S01]  /*0e10*/  UIMAD UR5, UR18, UR5, UR20 ;  /* 0x00000005120572a4 */ /* 0x000fe2000f8e0214 */
[----:B------:R-:W-:Y:S01]  /*0e20*/  IADD3 R57, R133, 0x40, RZ ;  /* 0x0000004085397810 */ /* 0x000fe20007ffe0ff */
[----:B------:R-:W-:Y:S01]  /*0e30*/  UIMAD.WIDE.U32 UR18, UR18, UR4, UR22 ;  /* 0x00000004121272a5 */ /* 0x000fe2000f8e0016 */
[----:B------:R-:W-:Y:S01]  /*0e40*/  @P0 IMAD.HI.U32 R0, R5, c[0x0][0x2c8], RZ ;  /* 0x0000b20005000a27 */ /* 0x000fe200078e00ff */
[C---:B------:R-:W-:Y:S01]  /*0e50*/  IADD3 R56, R133.reuse, 0xc0, RZ ;  /* 0x000000c085387810 */ /* 0x040fe20007ffe0ff */
[----:B------:R-:W-:Y:S01]  /*0e60*/  UIMAD UR10, UR6, -0x40, UR10 ;  /* 0xffffffc0060a78a4 */ /* 0x000fe2000f8e020a */
[----:B------:R-:W-:Y:S01]  /*0e70*/  ISETP.GE.AND P4, PT, R133, c[0x0][0x198], PT ;  /* 0x0000660085007a0c */ /* 0x000fe20003f86270 */
[----:B------:R-:W-:Y:S01]  /*0e80*/  UIADD3 UR5, UR19, UR5, URZ ;  /* 0x0000000513057290 */ /* 0x000fe2000fffe03f */
[----:B------:R-:W-:Y:S01]  /*0e90*/  @P0 SHF.R.U32.HI R4, RZ, c[0x0][0x2cc], R0 ;  /* 0x0000b300ff040a19 */ /* 0x000fe20000011600 */
[----:B------:R-:W-:Y:S01]  /*0ea0*/  UISETP.GT.AND UP0, UPT, UR6, UR8, UPT ;  /* 0x000000080600728c */ /* 0x000fe2000bf04270 */
[----:B------:R-:W-:-:S02]  /*0eb0*/  SHF.R.S32.HI R8, RZ, 0x1f, R56 ;  /* 0x0000001fff087819 */ /* 0x000fc40000011438 */
[--C-:B------:R-:W-:Y:S01]  /*0ec0*/  SHF.R.S32.HI R6, RZ, 0x1f, R4.reuse ;  /* 0x0000001fff067819 */ /* 0x100fe20000011404 */
[----:B------:R-:W-:Y:S01]  /*0ed0*/  IMAD.MOV R0, RZ, RZ, -R4 ;  /* 0x000000ffff007224 */ /* 0x000fe200078e0a04 */
[----:B-1----:R-:W-:Y:S01]  /*0ee0*/  MOV R2, UR18 ;  /* 0x0000001200027c02 */ /* 0x002fe20008000f00 */
[----:B------:R-:W-:Y:S01]  /*0ef0*/  IMAD.U32 R3, RZ, RZ, UR19 ;  /* 0x00000013ff037e24 */ /* 0x000fe2000f8e00ff */
[----:B------:R-:W-:Y:S01]  /*0f00*/  ISETP.GE.AND P3, PT, R57, c[0x0][0x198], PT ;  /* 0x0000660039007a0c */ /* 0x000fe20003f66270 */
[----:B------:R-:W-:Y:S01]  /*0f10*/  IMAD R5, R0, c[0x0][0x2c4], R5 ;  /* 0x0000b10000057a24 */ /* 0x000fe200078e0205 */
[----:B------:R-:W-:Y:S01]  /*0f20*/  ISETP.GE.AND P2, PT, R58, c[0x0][0x198], PT ;  /* 0x000066003a007a0c */ /* 0x000fe20003f46270 */
[----:B------:R-:W-:Y:S01]  /*0f30*/  IMAD.U32 R3, RZ, RZ, UR5 ;  /* 0x00000005ff037e24 */ /* 0x000fe2000f8e00ff */
[----:B------:R-:W-:Y:S01]  /*0f40*/  LEA.HI R8, R8, R56, RZ, 0x3 ;  /* 0x0000003808087211 */ /* 0x000fe200078f18ff */
[----:B------:R-:W-:Y:S01]  /*0f50*/  IMAD R6, R6, c[0x0][0x1b0], RZ ;  /* 0x00006c0006067a24 */ /* 0x000fe200078e02ff */
[----:B------:R-:W-:Y:S01]  /*0f60*/  SHF.R.S32.HI R0, RZ, 0x1f, R5 ;  /* 0x0000001fff007819 */ /* 0x000fe20000011405 */
[----:B------:R-:W-:Y:S01]  /*0f70*/  IMAD.WIDE.U32 R2, R4, c[0x0][0x1b0], R2 ;  /* 0x00006c0004027a25 */ /* 0x000fe200078e0002 */
[----:B------:R-:W-:Y:S01]  /*0f80*/  ISETP.GE.AND P5, PT, R56, c[0x0][0x198], PT ;  /* 0x0000660038007a0c */ /* 0x000fe20003fa6270 */
[----:B------:R-:W-:Y:S01]  /*0f90*/  ULDC.64 UR4, c[0x0][0x1e8] ;  /* 0x00007a0000047ab9 */ /* 0x000fe20000000a00 */
[----:B------:R-:W-:Y:S01]  /*0fa0*/  LOP3.LUT R176, R8, 0xfffffff8, RZ, 0xc0, !PT ;  /* 0xfffffff808b07812 */ /* 0x000fe200078ec0ff */
[----:B------:R-:W-:Y:S01]  /*0fb0*/  IMAD R4, R4, c[0x0][0x1b4], R6 ;  /* 0x00006d0004047a24 */ /* 0x000fe200078e0206 */
[----:B------:R-:W-:Y:S01]  /*0fc0*/  UIMAD UR18, UR15, UR4, URZ ;  /* 0x000000040f1272a4 */ /* 0x000fe2000f8e023f */
[----:B------:R-:W-:Y:S01]  /*0fd0*/  IMAD R0, R0, c[0x0][0x1a8], RZ ;  /* 0x00006a0000007a24 */ /* 0x000fe200078e02ff */
[----:B------:R-:W-:Y:S01]  /*0fe0*/  UIMAD.WIDE.U32 UR20, UR11, UR4, URZ ;  /* 0x000000040b1472a5 */ /* 0x000fe2000f8e003f */
[----:B------:R-:W-:Y:S01]  /*0ff0*/  IMAD.IADD R3, R3, 0x1, R4 ;  /* 0x0000000103037824 */ /* 0x000fe200078e0204 */
[----:B------:R-:W-:Y:S01]  /*1000*/  UIMAD UR18, UR11, UR5, UR18 ;  /* 0x000000050b1272a4 */ /* 0x000fe2000f8e0212 */
[----:B------:R-:W-:Y:S01]  /*1010*/  IMAD R6, R5, c[0x0][0x1ac], R0 ;  /* 0x00006b0005067a24 */ /* 0x000fe200078e0200 */
[----:B------:R-:W-:Y:S01]  /*1020*/  ISETP.GE.AND P6, PT, R133, c[0x0][0x1d4], PT ;  /* 0x0000750085007a0c */ /* 0x000fe20003fc6270 */
[----:B------:R-:W-:Y:S01]  /*1030*/  IMAD.WIDE.U32 R2, R5, c[0x0][0x1a8], R2 ;  /* 0x00006a0005027a25 */ /* 0x000fe200078e0002 */
[----:B------:R-:W-:Y:S01]  /*1040*/  UIADD3 UR18, UR21, UR18, URZ ;  /* 0x0000001215127290 */ /* 0x000fe2000fffe03f */
[----:B------:R-:W-:Y:S01]  /*1050*/  LEA.HI R84, R36, R132, RZ, 0x5 ;  /* 0x0000008424547211 */ /* 0x000fe200078f28ff */
[----:B------:R-:W-:Y:S01]  /*1060*/  ULDC.64 UR4, c[0x0][0x210] ;  /* 0x0000840000047ab9 */ /* 0x000fe20000000a00 */
[----:B------:R-:W-:Y:S01]  /*1070*/  IMAD.SHL.U32 R4, R18, 0x40, RZ ;  /* 0x0000004012047824 */ /* 0x000fe200078e00ff */
[----:B------:R-:W-:Y:S01]  /*1080*/  LEA R13, P0, R2, c[0x0][0x160], 0x1 ;  /* 0x00005800020d7a11 */ /* 0x000fe200078008ff */
[----:B------:R-:W-:Y:S01]  /*1090*/  IMAD.IADD R3, R3, 0x1, R6 ;  /* 0x0000000103037824 */ /* 0x000fe200078e0206 */
[----:B------:R-:W-:-:S02]  /*10a0*/  UIMAD UR15, UR15, UR4, URZ ;  /* 0x000000040f0f72a4 */ /* 0x000fc4000f8e023f */
[----:B------:R-:W-:Y:S01]  /*10b0*/  LOP3.LUT R0, R4, 0x1c0, RZ, 0xc0, !PT ;  /* 0x000001c004007812 */ /* 0x000fe200078ec0ff */
[----:B------:R-:W-:Y:S01]  /*10c0*/  UIMAD.WIDE.U32 UR22, UR11, UR4, URZ ;  /* 0x000000040b1672a5 */ /* 0x000fe2000f8e003f */
[----:B------:R-:W-:Y:S01]  /*10d0*/  LEA.HI.X R14, R2, c[0x0][0x164], R3, 0x1, P0 ;  /* 0x00005900020e7a11 */ /* 0x000fe200000f0c03 */
[----:B------:R-:W-:Y:S01]  /*10e0*/  UIMAD UR4, UR11, UR5, UR15 ;  /* 0x000000050b0472a4 */ /* 0x000fe2000f8e020f */
[----:B------:R-:W-:Y:S01]  /*10f0*/  SHF.R.U32.HI R4, RZ, 0x3, R0 ;  /* 0x00000003ff047819 */ /* 0x000fe20000011600 */
[----:B------:R-:W-:Y:S01]  /*1100*/  SHFL.IDX PT, R2, R13, RZ, 0x181f ;  /* 0x00181fff0d027589 */ /* 0x000fe200000e0000 */
[----:B------:R-:W-:Y:S01]  /*1110*/  LOP3.LUT R0, R0, 0x38, R133, 0xf8, !PT ;  /* 0x0000003800007812 */ /* 0x000fe200078ef885 */
[----:B------:R-:W-:Y:S01]  /*1120*/  UIADD3 UR4, UR23, UR4, URZ ;  /* 0x0000000417047290 */ /* 0x000fe2000fffe03f */
[----:B------:R-:W-:Y:S01]  /*1130*/  ISETP.GE.AND P0, PT, R15, R20, PT ;  /* 0x000000140f00720c */ /* 0x000fe20003f06270 */
[----:B------:R-:W1:Y:S01]  /*1140*/  SHFL.IDX PT, R3, R14, RZ, 0x181f ;  /* 0x00181fff0e037589 */ /* 0x000e6200000e0000 */
[----:B------:R-:W-:-:S02]  /*1150*/  LOP3.LUT R0, R0, R4, RZ, 0x3c, !PT ;  /* 0x0000000400007212 */ /* 0x000fc400078e3cff */
[----:B------:R-:W-:-:S05]  /*1160*/  LEA.HI R4, R36, R132, RZ, 0x6 ;  /* 0x0000008424047211 */ /* 0x000fca00078f30ff */
[----:B------:R-:W-:-:S05]  /*1170*/  IMAD.SHL.U32 R4, R4, 0x8, RZ ;  /* 0x0000000804047824 */ /* 0x000fca00078e00ff */
[----:B------:R-:W-:Y:S02]  /*1180*/  LOP3.LUT R5, R0, 0xfffffe00, R4, 0xf8, !PT ;  /* 0xfffffe0000057812 */ /* 0x000fe400078ef804 */
[----:B------:R-:W-:Y:S02]  /*1190*/  SHF.R.S32.HI R0, RZ, 0x1f, R58 ;  /* 0x0000001fff007819 */ /* 0x000fe4000001143a */
[----:B------:R-:W-:Y:S01]  /*11a0*/  SHF.R.S32.HI R4, RZ, 0x1f, R57 ;  /* 0x0000001fff047819 */ /* 0x000fe20000011439 */
[----:B------:R-:W-:Y:S01]  /*11b0*/  IMAD.SHL.U32 R85, R5, 0x2, RZ ;  /* 0x0000000205557824 */ /* 0x000fe200078e00ff */
[----:B------:R-:W-:Y:S01]  /*11c0*/  LEA.HI R0, R0, R58, RZ, 0x3 ;  /* 0x0000003a00007211 */ /* 0x000fe200078f18ff */
[----:B------:R-:W-:Y:S01]  /*11d0*/  SHFL.IDX PT, R5, R14, 0x1, 0x181f ;  /* 0x00381f000e057f89 */ /* 0x000fe200000e0000 */
[----:B------:R-:W-:Y:S02]  /*11e0*/  LEA.HI R4, R4, R57, RZ, 0x3 ;  /* 0x0000003904047211 */ /* 0x000fe400078f18ff */
[----:B------:R-:W-:Y:S01]  /*11f0*/  LOP3.LUT R177, R0, 0xfffffff8, RZ, 0xc0, !PT ;  /* 0xfffffff800b17812 */ /* 0x000fe200078ec0ff */
[----:B------:R-:W-:Y:S01]  /*1200*/  IMAD.MOV R0, RZ, RZ, -R7 ;  /* 0x000000ffff007224 */ /* 0x000fe200078e0a07 */
[----:B------:R-:W-:Y:S01]  /*1210*/  LOP3.LUT R134, R4, 0xfffffff8, RZ, 0xc0, !PT ;  /* 0xfffffff804867812 */ /* 0x000fe200078ec0ff */
[----:B-1----:R-:W-:Y:S01]  /*1220*/  @!P0 IMAD.WIDE R6, R133, 0x2, R2 ;  /* 0x0000000285068825 */ /* 0x002fe200078e0202 */
[----:B------:R-:W1:Y:S03]  /*1230*/  SHFL.IDX PT, R4, R13, 0x1, 0x181f ;  /* 0x00381f000d047f89 */ /* 0x000e6600000e0000 */
[----:B------:R-:W-:Y:S01]  /*1240*/  IMAD R16, R0, c[0x0][0x2b8], R9 ;  /* 0x0000ae0000107a24 */ /* 0x000fe200078e0209 */
[----:B------:R3:W-:Y:S01]  /*1250*/  @!P0 LDGSTS.E.BYPASS.LTC128B.128 [R85+0x100], [R6.64], !P4 ;  /* 0x0010000006558fae */ /* 0x0007e2000e101d4c */
[----:B------:R-:W-:Y:S01]  /*1260*/  @!P0 IMAD.WIDE R8, R134, 0x2, R2 ;  /* 0x0000000286088825 */ /* 0x000fe200078e0202 */
[----:B------:R-:W-:-:S02]  /*1270*/  IADD3 R0, R15, 0x20, RZ ;  /* 0x000000200f007810 */ /* 0x000fc40007ffe0ff */
[----:B------:R-:W-:Y:S02]  /*1280*/  SHF.R.S32.HI R12, RZ, 0x1f, R16 ;  /* 0x0000001fff0c7819 */ /* 0x000fe40000011410 */
[----:B------:R4:W-:Y:S01]  /*1290*/  @!P0 LDGSTS.E.BYPASS.LTC128B.128 [R85+0x4100], [R8.64], !P3 ;  /* 0x0410000008558fae */ /* 0x0009e2000d901d4c */
[----:B---3--:R-:W-:-:S04]  /*12a0*/  @!P0 IMAD.WIDE R6, R177, 0x2, R2 ;  /* 0x00000002b1068825 */ /* 0x008fc800078e0202 */
[----:B------:R-:W-:Y:S01]  /*12b0*/  @!P0 IMAD.WIDE R2, R176, 0x2, R2 ;  /* 0x00000002b0028825 */ /* 0x000fe200078e0202 */
[----:B------:R3:W-:Y:S04]  /*12c0*/  @!P0 LDGSTS.E.BYPASS.LTC128B.128 [R85+0x8100], [R6.64], !P2 ;  /* 0x0810000006558fae */ /* 0x0007e8000d101d4c */
[----:B------:R5:W-:Y:S01]  /*12d0*/  @!P0 LDGSTS.E.BYPASS.LTC128B.128 [R85+0xc100], [R2.64], !P5 ;  /* 0x0c10000002558fae */ /* 0x000be2000e901d4c */
[----:B------:R-:W-:Y:S01]  /*12e0*/  ISETP.GE.AND P0, PT, R0, R20, PT ;  /* 0x000000140000720c */ /* 0x000fe20003f06270 */
[----:B------:R-:W-:-:S04]  /*12f0*/  IMAD R0, R12, c[0x0][0x1e0], RZ ;  /* 0x000078000c007a24 */ /* 0x000fc800078e02ff */
[----:B------:R-:W-:-:S08]  /*1300*/  IMAD R0, R16, c[0x0][0x1e4], R0 ;  /* 0x0000790010007a24 */ /* 0x000fd000078e0200 */
[----:B-1----:R-:W-:-:S04]  /*1310*/  @!P0 IMAD.WIDE R10, R133, 0x2, R4 ;  /* 0x00000002850a8825 */ /* 0x002fc800078e0204 */
[----:B----4-:R-:W-:Y:S01]  /*1320*/  @!P0 IMAD.WIDE R8, R134, 0x2, R4 ;  /* 0x0000000286088825 */ /* 0x010fe200078e0204 */
[----:B------:R2:W-:Y:S01]  /*1330*/  @!P0 LDGSTS.E.BYPASS.LTC128B.128 [R85+0x1100], [R10.64], !P4 ;  /* 0x011000000a558fae */ /* 0x0005e2000e101d4c */
[----:B---3--:R-:W-:-:S03]  /*1340*/  IADD3 R6, R15, 0x40, RZ ;  /* 0x000000400f067810 */ /* 0x008fc60007ffe0ff */
[----:B------:R1:W-:Y:S01]  /*1350*/  @!P0 LDGSTS.E.BYPASS.LTC128B.128 [R85+0x5100], [R8.64], !P3 ;  /* 0x0510000008558fae */ /* 0x0003e2000d901d4c */
[----:B-----5:R-:W-:Y:S01]  /*1360*/  IMAD.WIDE.U32 R2, R16, c[0x0][0x1e0], RZ ;  /* 0x0000780010027a25 */ /* 0x020fe200078e00ff */
[----:B------:R-:W-:-:S03]  /*1370*/  ISETP.GE.AND P1, PT, R6, R20, PT ;  /* 0x000000140600720c */ /* 0x000fc60003f26270 */
[----:B------:R-:W-:Y:S01]  /*1380*/  @!P0 IMAD.WIDE R6, R177, 0x2, R4 ;  /* 0x00000002b1068825 */ /* 0x000fe200078e0204 */
[----:B------:R-:W-:-:S03]  /*1390*/  IADD3 R3, R3, R0, RZ ;  /* 0x0000000003037210 */ /* 0x000fc60007ffe0ff */
[----:B------:R-:W-:Y:S01]  /*13a0*/  @!P0 IMAD.WIDE R4, R176, 0x2, R4 ;  /* 0x00000002b0048825 */ /* 0x000fe200078e0204 */
[----:B------:R3:W-:Y:S03]  /*13b0*/  @!P0 LDGSTS.E.BYPASS.LTC128B.128 [R85+0x9100], [R6.64], !P2 ;  /* 0x0910000006558fae */ /* 0x0007e6000d101d4c */
[----:B------:R-:W-:Y:S01]  /*13c0*/  IMAD R0, R12, c[0x0][0x208], RZ ;  /* 0x000082000c007a24 */ /* 0x000fe200078e02ff */
[----:B------:R4:W-:Y:S03]  /*13d0*/  @!P0 LDGSTS.E.BYPASS.LTC128B.128 [R85+0xd100], [R4.64], !P5 ;  /* 0x0d10000004558fae */ /* 0x0009e6000e901d4c */
[C---:B------:R-:W-:Y:S02]  /*13e0*/  IMAD R0, R16.reuse, c[0x0][0x20c], R0 ;  /* 0x0000830010007a24 */ /* 0x040fe400078e0200 */
[----:B---3--:R-:W-:-:S04]  /*13f0*/  IMAD.WIDE.U32 R6, R16, c[0x0][0x208], RZ ;  /* 0x0000820010067a25 */ /* 0x008fc800078e00ff */
[----:B------:R-:W-:Y:S01]  /*1400*/  IMAD.IADD R7, R7, 0x1, R0 ;  /* 0x0000000107077824 */ /* 0x000fe200078e0200 */
[----:B--2---:R-:W-:Y:S01]  /*1410*/  SHF.R.S32.HI R10, RZ, 0x1f, R21 ;  /* 0x0000001fff0a7819 */ /* 0x004fe20000011415 */
[C---:B----4-:R-:W-:Y:S01]  /*1420*/  IMAD.WIDE.U32 R4, R21.reuse, c[0x0][0x1f0], R2 ;  /* 0x00007c0015047a25 */ /* 0x050fe200078e0002 */
[----:B------:R-:W-:Y:S03]  /*1430*/  STL [R1+0x10], R21 ;  /* 0x0000101501007387 */ /* 0x000fe60000100800 */
[----:B-1----:R-:W-:Y:S01]  /*1440*/  IMAD R8, R10, c[0x0][0x1f0], RZ ;  /* 0x00007c000a087a24 */ /* 0x002fe200078e02ff */
[----:B------:R-:W-:Y:S01]  /*1450*/  SHFL.IDX PT, R2, R13, 0x2, 0x181f ;  /* 0x00581f000d027f89 */ /* 0x000fe200000e0000 */
[----:B------:R-:W-:-:S03]  /*1460*/  IMAD.WIDE.U32 R6, R21, c[0x0][0x218], R6 ;  /* 0x0000860015067a25 */ /* 0x000fc600078e0006 */
[----:B------:R-:W1:Y:S01]  /*1470*/  SHFL.IDX PT, R3, R14, 0x2, 0x181f ;  /* 0x00581f000e037f89 */ /* 0x000e6200000e0000 */
[----:B------:R-:W-:Y:S01]  /*1480*/  IMAD R0, R21, c[0x0][0x1f4], R8 ;  /* 0x00007d0015007a24 */ /* 0x000fe200078e0208 */
[----:B------:R-:W-:Y:S02]  /*1490*/  IADD3 R8, P0, R4, UR20, RZ ;  /* 0x0000001404087c10 */ /* 0x000fe4000ff1e0ff */
[----:B------:R-:W-:Y:S02]  /*14a0*/  STL [R1+0xc], R85 ;  /* 0x00000c5501007387 */ /* 0x000fe40000100800 */
[----:B------:R-:W-:Y:S01]  /*14b0*/  IADD3.X R9, R5, UR18, R0, P0, !PT ;  /* 0x0000001205097c10 */ /* 0x000fe200087fe400 */
[----:B------:R-:W-:Y:S01]  /*14c0*/  IMAD R0, R10, c[0x0][0x218], RZ ;  /* 0x000086000a007a24 */ /* 0x000fe200078e02ff */
[C---:B------:R-:W-:Y:S01]  /*14d0*/  LEA R17, P0, R8.reuse, c[0x0][0x1c8], 0x1 ;  /* 0x0000720008117a11 */ /* 0x040fe200078008ff */
[----:B------:R2:W-:Y:S04]  /*14e0*/  STL [R1+0x14], R16 ;  /* 0x0000141001007387 */ /* 0x0005e80000100800 */
[----:B------:R-:W-:Y:S04]  /*14f0*/  SHFL.IDX PT, R4, R13, 0x3, 0x181f ;  /* 0x00781f000d047f89 */ /* 0x000fe800000e0000 */
[----:B------:R-:W3:Y:S01]  /*1500*/  SHFL.IDX PT, R5, R14, 0x3, 0x181f ;  /* 0x00781f000e057f89 */ /* 0x000ee200000e0000 */
[----:B--2---:R-:W-:Y:S01]  /*1510*/  LEA.HI.X R16, R8, c[0x0][0x1cc], R9, 0x1, P0 ;  /* 0x0000730008107a11 */ /* 0x004fe200000f0c09 */
[----:B------:R-:W-:Y:S01]  /*1520*/  IMAD R8, R21, c[0x0][0x21c], R0 ;  /* 0x0000870015087a24 */ /* 0x000fe200078e0200 */
[----:B------:R-:W-:-:S02]  /*1530*/  IADD3 R0, P0, R6, UR22, RZ ;  /* 0x0000001606007c10 */ /* 0x000fc4000ff1e0ff */
[----:B------:R-:W-:Y:S02]  /*1540*/  IADD3 R21, -R18, UR10, RZ ;  /* 0x0000000a12157c10 */ /* 0x000fe4000fffe1ff */
[----:B------:R-:W-:Y:S01]  /*1550*/  IADD3.X R6, R7, UR4, R8, P0, !PT ;  /* 0x0000000407067c10 */ /* 0x000fe200087fe408 */
[----:B-1----:R-:W-:Y:S01]  /*1560*/  @!P1 IMAD.WIDE R8, R133, 0x2, R2 ;  /* 0x0000000285089825 */ /* 0x002fe200078e0202 */
[C---:B------:R-:W-:Y:S02]  /*1570*/  LEA R10, P0, R0.reuse, c[0x0][0x1f8], 0x1 ;  /* 0x00007e00000a7a11 */ /* 0x040fe400078008ff */
[----:B------:R-:W-:Y:S02]  /*1580*/  IADD3 R7, R15, 0x60, RZ ;  /* 0x000000600f077810 */ /* 0x000fe40007ffe0ff */
[----:B------:R-:W-:Y:S01]  /*1590*/  LEA.HI.X R0, R0, c[0x0][0x1fc], R6, 0x1, P0 ;  /* 0x00007f0000007a11 */ /* 0x000fe200000f0c06 */
[----:B------:R-:W1:Y:S01]  /*15a0*/  SHFL.IDX PT, R13, R10, RZ, 0x181f ;  /* 0x00181fff0a0d7589 */ /* 0x000e6200000e0000 */
[----:B------:R-:W-:Y:S01]  /*15b0*/  ISETP.GE.AND P0, PT, R7, R20, PT ;  /* 0x000000140700720c */ /* 0x000fe20003f06270 */
[--C-:B------:R-:W-:Y:S01]  /*15c0*/  @!P1 IMAD.WIDE R6, R134, 0x2, R2.reuse ;  /* 0x0000000286069825 */ /* 0x100fe200078e0202 */
[----:B------:R-:W-:Y:S01]  /*15d0*/  LEA.HI R20, R36, R132, RZ, 0x4 ;  /* 0x0000008424147211 */ /* 0x000fe200078f20ff */
[----:B------:R2:W4:Y:S04]  /*15e0*/  SHFL.IDX PT, R14, R10, 0x1, 0x181f ;  /* 0x00381f000a0e7f89 */ /* 0x00052800000e0000 */
[----:B------:R5:W-:Y:S04]  /*15f0*/  @!P1 LDGSTS.E.BYPASS.LTC128B.128 [R85+0x2100], [R8.64], !P4 ;  /* 0x0210000008559fae */ /* 0x000be8000e101d4c */
[----:B------:R1:W-:Y:S04]  /*1600*/  @!P1 LDGSTS.E.BYPASS.LTC128B.128 [R85+0x6100], [R6.64], !P3 ;  /* 0x0610000006559fae */ /* 0x0003e8000d901d4c */
[----:B------:R-:W3:Y:S04]  /*1610*/  SHFL.IDX PT, R12, R0, RZ, 0x181f ;  /* 0x00181fff000c7589 */ /* 0x000ee800000e0000 */
[----:B------:R4:W4:Y:S01]  /*1620*/  SHFL.IDX PT, R15, R0, 0x1, 0x181f ;  /* 0x00381f00000f7f89 */ /* 0x00092200000e0000 */
[----:B--2---:R-:W-:-:S05]  /*1630*/  @!P1 IMAD.WIDE R10, R177, 0x2, R2 ;  /* 0x00000002b10a9825 */ /* 0x004fca00078e0202 */
[----:B------:R2:W-:Y:S01]  /*1640*/  @!P1 LDGSTS.E.BYPASS.LTC128B.128 [R85+0xa100], [R10.64], !P2 ;  /* 0x0a1000000a559fae */ /* 0x0005e2000d101d4c */
[----:B-----5:R-:W-:-:S03]  /*1650*/  @!P1 IMAD.WIDE R8, R176, 0x2, R2 ;  /* 0x00000002b0089825 */ /* 0x020fc600078e0202 */
[----:B-1----:R-:W-:Y:S01]  /*1660*/  SHFL.IDX PT, R6, R17, RZ, 0x181f ;  /* 0x00181fff11067589 */ /* 0x002fe200000e0000 */
[----:B---3--:R-:W-:-:S03]  /*1670*/  @!P0 IMAD.WIDE R2, R133, 0x2, R4 ;  /* 0x0000000285028825 */ /* 0x008fc600078e0204 */
[----:B------:R-:W1:Y:S01]  /*1680*/  SHFL.IDX PT, R7, R16, RZ, 0x181f ;  /* 0x00181fff10077589 */ /* 0x000e6200000e0000 */
[----:B----4-:R-:W-:-:S03]  /*1690*/  LOP3.LUT R0, R20, 0xfffffff0, RZ, 0xc0, !PT ;  /* 0xfffffff014007812 */ /* 0x010fc600078ec0ff */
[----:B------:R3:W-:Y:S01]  /*16a0*/  @!P1 LDGSTS.E.BYPASS.LTC128B.128 [R85+0xe100], [R8.64], !P5 ;  /* 0x0e10000008559fae */ /* 0x0007e2000e901d4c */
[----:B------:R-:W-:Y:S02]  /*16b0*/  ISETP.GE.AND P1, PT, R21, 0x1, PT ;  /* 0x000000011500780c */ /* 0x000fe40003f26270 */
[----:B------:R-:W-:Y:S01]  /*16c0*/  IADD3 R0, -R0, R132, RZ ;  /* 0x0000008400007210 */ /* 0x000fe20007ffe1ff */
[----:B------:R4:W-:Y:S01]  /*16d0*/  @!P0 LDGSTS.E.BYPASS.LTC128B.128 [R85+0x3100], [R2.64], !P4 ;  /* 0x0310000002558fae */ /* 0x0009e2000e101d4c */
[----:B------:R-:W-:Y:S01]  /*16e0*/  ISETP.GE.AND P4, PT, R58, c[0x0][0x1d4], PT ;  /* 0x000075003a007a0c */ /* 0x000fe20003f86270 */
[----:B--2---:R-:W-:-:S04]  /*16f0*/  IMAD.WIDE R10, R133, 0x2, RZ ;  /* 0x00000002850a7825 */ /* 0x004fc800078e02ff */
[----:B---3--:R-:W-:-:S04]  /*1700*/  @!P0 IMAD.WIDE R8, R134, 0x2, R4 ;  /* 0x0000000286088825 */ /* 0x008fc800078e0204 */
[--C-:B----4-:R-:W-:Y:S01]  /*1710*/  @!P0 IMAD.WIDE R2, R177, 0x2, R4.reuse ;  /* 0x00000002b1028825 */ /* 0x110fe200078e0204 */
[----:B------:R2:W-:Y:S01]  /*1720*/  @!P0 LDGSTS.E.BYPASS.LTC128B.128 [R85+0x7100], [R8.64], !P3 ;  /* 0x0710000008558fae */ /* 0x0005e2000d901d4c */
[----:B------:R-:W-:Y:S02]  /*1730*/  ISETP.GE.AND P3, PT, R56, c[0x0][0x1d4], PT ;  /* 0x0000750038007a0c */ /* 0x000fe40003f66270 */
[----:B------:R-:W-:Y:S01]  /*1740*/  @!P0 IMAD.WIDE R4, R176, 0x2, R4 ;  /* 0x00000002b0048825 */ /* 0x000fe200078e0204 */
[----:B------:R3:W-:Y:S01]  /*1750*/  @!P0 LDGSTS.E.BYPASS.LTC128B.128 [R85+0xb100], [R2.64], !P2 ;  /* 0x0b10000002558fae */ /* 0x0007e2000d101d4c */
[----:B------:R-:W-:-:S03]  /*1760*/  IADD3 R30, P2, R13, R10, RZ ;  /* 0x0000000a0d1e7210 */ /* 0x000fc60007f5e0ff */
[----:B------:R4:W-:Y:S01]  /*1770*/  @!P0 LDGSTS.E.BYPASS.LTC128B.128 [R85+0xf100], [R4.64], !P5 ;  /* 0x0f10000004558fae */ /* 0x0009e2000e901d4c */
[----:B------:R-:W-:Y:S01]  /*1780*/  IADD3 R26, P0, R10, R14, RZ ;  /* 0x0000000e0a1a7210 */ /* 0x000fe20007f1e0ff */
[----:B------:R-:W-:Y:S01]  /*1790*/  IMAD.X R31, R12, 0x1, R11, P2 ;  /* 0x000000010c1f7824 */ /* 0x000fe200010e060b */
[----:B------:R-:W-:Y:S01]  /*17a0*/  ISETP.GE.AND P5, PT, R57, c[0x0][0x1d4], PT ;  /* 0x0000750039007a0c */ /* 0x000fe20003fa6270 */
[----:B------:R-:W0:Y:S02]  /*17b0*/  LDGDEPBAR ;  /* 0x00000000000079af */ /* 0x000e240000000000 */
[----:B------:R-:W-:Y:S02]  /*17c0*/  IMAD.X R27, R11, 0x1, R15, P0 ;  /* 0x000000010b1b7824 */ /* 0x000fe400000e060f */
[----:B-1----:R-:W-:-:S04]  /*17d0*/  @P1 IMAD.WIDE R10, R134, 0x2, R6 ;  /* 0x00000002860a1825 */ /* 0x002fc800078e0206 */
[----:B--2---:R-:W-:-:S04]  /*17e0*/  @P1 IMAD.WIDE R8, R177, 0x2, R6 ;  /* 0x00000002b1081825 */ /* 0x004fc800078e0206 */
[----:B---3--:R-:W-:-:S04]  /*17f0*/  IMAD.WIDE R2, R134, 0x2, RZ ;  /* 0x0000000286027825 */ /* 0x008fc800078e02ff */
[----:B----4-:R-:W-:Y:S01]  /*1800*/  @P1 IMAD.WIDE R4, R133, 0x2, R6 ;  /* 0x0000000285041825 */ /* 0x010fe200078e0206 */
[----:B------:R-:W-:Y:S02]  /*1810*/  IADD3 R28, P2, R13, R2, RZ ;  /* 0x000000020d1c7210 */ /* 0x000fe40007f5e0ff */
[----:B------:R-:W-:Y:S02]  /*1820*/  IADD3 R24, P0, R2, R14, RZ ;  /* 0x0000000e02187210 */ /* 0x000fe40007f1e0ff */
[----:B------:R1:W-:Y:S01]  /*1830*/  @P1 LDGSTS.E.BYPASS.LTC128B.128 [R85+0x10100], [R4.64], !P6 ;  /* 0x1010000004551fae */ /* 0x0003e2000f101d4c */
[----:B------:R-:W-:Y:S02]  /*1840*/  IMAD.X R29, R12, 0x1, R3, P2 ;  /* 0x000000010c1d7824 */ /* 0x000fe400010e0603 */
[----:B------:R-:W-:Y:S01]  /*1850*/  IMAD.X R25, R3, 0x1, R15, P0 ;  /* 0x0000000103197824 */ /* 0x000fe200000e060f */
[----:B------:R-:W-:Y:S01]  /*1860*/  SHFL.IDX PT, R2, R17, 0x1, 0x181f ;  /* 0x00381f0011027f89 */ /* 0x000fe200000e0000 */
[----:B------:R-:W-:-:S03]  /*1870*/  ISETP.GT.AND P0, PT, R21, 0x20, PT ;  /* 0x000000201500780c */ /* 0x000fc60003f04270 */
[----:B------:R-:W2:Y:S04]  /*1880*/  SHFL.IDX PT, R3, R16, 0x1, 0x181f ;  /* 0x00381f0010037f89 */ /* 0x000ea800000e0000 */
[----:B------:R3:W-:Y:S04]  /*1890*/  @P1 LDGSTS.E.BYPASS.LTC128B.128 [R85+0x12100], [R10.64], !P5 ;  /* 0x121000000a551fae */ /* 0x0007e8000e901d4c */
[----:B------:R4:W-:Y:S01]  /*18a0*/  @P1 LDGSTS.E.BYPASS.LTC128B.128 [R85+0x14100], [R8.64], !P4 ;  /* 0x1410000008551fae */ /* 0x0009e2000e101d4c */
[----:B-1----:R-:W-:-:S04]  /*18b0*/  @P1 IMAD.WIDE R4, R176, 0x2, R6 ;  /* 0x00000002b0041825 */ /* 0x002fc800078e0206 */
[----:B------:R-:W-:Y:S01]  /*18c0*/  IMAD.WIDE R6, R177, 0x2, RZ ;  /* 0x00000002b1067825 */ /* 0x000fe200078e02ff */
[----:B------:R1:W-:Y:S04]  /*18d0*/  @P1 LDGSTS.E.BYPASS.LTC128B.128 [R85+0x16100], [R4.64], !P3 ;  /* 0x1610000004551fae */ /* 0x0003e8000d901d4c */
[----:B------:R-:W-:Y:S02]  /*18e0*/  IADD3 R22, P1, R13, R6, RZ ;  /* 0x000000060d167210 */ /* 0x000fe40007f3e0ff */
[----:B---3--:R-:W-:-:S03]  /*18f0*/  SHF.R.S32.HI R11, RZ, 0x1f, R0 ;  /* 0x0000001fff0b7819 */ /* 0x008fc60000011400 */
[----:B------:R-:W-:Y:S01]  /*1900*/  IMAD.X R23, R12, 0x1, R7, P1 ;  /* 0x000000010c177824 */ /* 0x000fe200008e0607 */
[----:B------:R-:W-:Y:S02]  /*1910*/  IADD3 R34, P1, R6, R14, RZ ;  /* 0x0000000e06227210 */ /* 0x000fe40007f3e0ff */
[----:B----4-:R-:W-:Y:S02]  /*1920*/  SHF.R.S32.HI R8, RZ, 0x4, R20 ;  /* 0x00000004ff087819 */ /* 0x010fe40000011414 */
[----:B------:R-:W-:Y:S01]  /*1930*/  LEA.HI R11, R11, R0, RZ, 0x3 ;  /* 0x000000000b0b7211 */ /* 0x000fe200078f18ff */
[----:B------:R-:W-:Y:S01]  /*1940*/  IMAD.X R35, R7, 0x1, R15, P1 ;  /* 0x0000000107237824 */ /* 0x000fe200008e060f */
[----:B------:R-:W-:Y:S02]  /*1950*/  LEA.HI R6, R20, R8, RZ, 0x1 ;  /* 0x0000000814067211 */ /* 0x000fe400078f08ff */
[----:B------:R-:W-:Y:S02]  /*1960*/  LOP3.LUT R10, R11, 0xfffffff8, RZ, 0xc0, !PT ;  /* 0xfffffff80b0a7812 */ /* 0x000fe400078ec0ff */
[----:B------:R-:W-:Y:S01]  /*1970*/  LOP3.LUT R9, R6, 0xfffffffe, RZ, 0xc0, !PT ;  /* 0xfffffffe06097812 */ /* 0x000fe200078ec0ff */
[----:B--2---:R-:W-:-:S04]  /*1980*/  @P0 IMAD.WIDE R6, R133, 0x2, R2 ;  /* 0x0000000285060825 */ /* 0x004fc800078e0202 */
[----:B------:R-:W-:Y:S01]  /*1990*/  IMAD.IADD R10, R0, 0x1, -R10 ;  /* 0x00000001000a7824 */ /* 0x000fe200078e0a0a */
[----:B------:R2:W-:Y:S01]  /*19a0*/  @P0 LDGSTS.E.BYPASS.LTC128B.128 [R85+0x11100], [R6.64], !P6 ;  /* 0x1110000006550fae */ /* 0x0005e2000f101d4c */
[----:B-1----:R-:W-:-:S04]  /*19b0*/  IMAD.WIDE R4, R176, 0x2, RZ ;  /* 0x00000002b0047825 */ /* 0x002fc800078e02ff */
[----:B------:R-:W-:Y:S01]  /*19c0*/  IMAD.IADD R9, R8, 0x1, -R9 ;  /* 0x0000000108097824 */ /* 0x000fe200078e0a09 */
[----:B------:R-:W-:Y:S01]  /*19d0*/  IADD3 R16, P1, R13, R4, RZ ;  /* 0x000000040d107210 */ /* 0x000fe20007f3e0ff */
[----:B------:R-:W-:-:S04]  /*19e0*/  IMAD.SHL.U32 R0, R10, 0x40, RZ ;  /* 0x000000400a007824 */ /* 0x000fc800078e00ff */
[----:B------:R-:W-:Y:S01]  /*19f0*/  IMAD.X R17, R12, 0x1, R5, P1 ;  /* 0x000000010c117824 */ /* 0x000fe200008e0605 */
[----:B------:R-:W-:Y:S02]  /*1a00*/  IADD3 R32, P1, R4, R14, RZ ;  /* 0x0000000e04207210 */ /* 0x000fe40007f3e0ff */
[----:B------:R-:W-:Y:S02]  /*1a10*/  LOP3.LUT R0, R0, 0x1c0, RZ, 0xc0, !PT ;  /* 0x000001c000007812 */ /* 0x000fe400078ec0ff */
[----:B------:R-:W-:Y:S01]  /*1a20*/  IADD3.X R33, R5, R15, RZ, P1, !PT ;  /* 0x0000000f05217210 */ /* 0x000fe20000ffe4ff */
[----:B------:R-:W-:Y:S01]  /*1a30*/  @P0 IMAD.WIDE R4, R134, 0x2, R2 ;  /* 0x0000000286040825 */ /* 0x000fe200078e0202 */
[----:B------:R-:W-:-:S04]  /*1a40*/  R2P PR, R10, 0x6 ;  /* 0x000000060a007804 */ /* 0x000fc80000000000 */
[----:B------:R1:W-:Y:S01]  /*1a50*/  @P0 LDGSTS.E.BYPASS.LTC128B.128 [R85+0x13100], [R4.64], !P5 ;  /* 0x1310000004550fae */ /* 0x0003e2000e901d4c */
[----:B--2---:R-:W-:-:S04]  /*1a60*/  @P0 IMAD.WIDE R6, R177, 0x2, R2 ;  /* 0x00000002b1060825 */ /* 0x004fc800078e0202 */
[----:B------:R-:W-:Y:S01]  /*1a70*/  @P0 IMAD.WIDE R2, R176, 0x2, R2 ;  /* 0x00000002b0020825 */ /* 0x000fe200078e0202 */
[----:B------:R2:W-:Y:S04]  /*1a80*/  @P0 LDGSTS.E.BYPASS.LTC128B.128 [R85+0x15100], [R6.64], !P4 ;  /* 0x1510000006550fae */ /* 0x0005e8000e101d4c */
[----:B------:R3:W-:Y:S01]  /*1a90*/  @P0 LDGSTS.E.BYPASS.LTC128B.128 [R85+0x17100], [R2.64], !P3 ;  /* 0x1710000002550fae */ /* 0x0007e2000d901d4c */
[----:B------:R-:W-:-:S03]  /*1aa0*/  LOP3.LUT P0, RZ, R19, 0x2, RZ, 0xc0, !PT ;  /* 0x0000000213ff7812 */ /* 0x000fc6000780c0ff */
[----:B------:R-:W0:Y:S01]  /*1ab0*/  LDGDEPBAR ;  /* 0x00000000000079af */ /* 0x000e220000000000 */
[----:B-1----:R-:W-:Y:S02]  /*1ac0*/  IMAD.SHL.U32 R4, R9, 0x8, RZ ;  /* 0x0000000809047824 */ /* 0x002fe400078e00ff */
[----:B------:R-:W-:-:S03]  /*1ad0*/  IMAD.SHL.U32 R5, R19, 0x40, RZ ;  /* 0x0000004013057824 */ /* 0x000fc600078e00ff */
[----:B------:R-:W-:Y:S01]  /*1ae0*/  LOP3.LUT R4, R0, 0x8, R4, 0xf8, !PT ;  /* 0x0000000800047812 */ /* 0x000fe200078ef804 */
[----:B--2---:R-:W-:Y:S02]  /*1af0*/  IMAD.MOV.U32 R6, RZ, RZ, 0x10 ;  /* 0x00000010ff067424 */ /* 0x004fe400078e00ff */
[----:B------:R-:W-:Y:S01]  /*1b00*/  IMAD.MOV.U32 R7, RZ, RZ, 0x20 ;  /* 0x00000020ff077424 */ /* 0x000fe200078e00ff */
[----:B---3--:R-:W-:Y:S01]  /*1b10*/  SHF.R.U32.HI R3, RZ, 0x3, R0 ;  /* 0x00000003ff037819 */ /* 0x008fe20000011600 */
[----:B------:R-:W-:Y:S01]  /*1b20*/  IMAD.SHL.U32 R2, R18, 0x8, RZ ;  /* 0x0000000812027824 */ /* 0x000fe200078e00ff */
[----:B------:R-:W-:Y:S01]  /*1b30*/  LOP3.LUT R0, R5, 0x1c0, RZ, 0xc0, !PT ;  /* 0x000001c005007812 */ /* 0x000fe200078ec0ff */
[----:B------:R-:W-:-:S04]  /*1b40*/  DEPBAR.LE SB0, 0x1 ;  /* 0x000080400000791a */ /* 0x000fc80000000000 */
[----:B------:R-:W-:Y:S02]  /*1b50*/  LOP3.LUT R5, R4, R3, RZ, 0x3c, !PT ;  /* 0x0000000304057212 */ /* 0x000fe400078e3cff */
[----:B------:R-:W-:Y:S01]  /*1b60*/  LOP3.LUT R3, R0, 0x8, R2, 0xf8, !PT ;  /* 0x0000000800037812 */ /* 0x000fe200078ef802 */
[----:B------:R-:W-:Y:S01]  /*1b70*/  IMAD.SHL.U32 R2, R84, 0x20, RZ ;  /* 0x0000002054027824 */ /* 0x000fe200078e00ff */
[----:B------:R-:W-:Y:S02]  /*1b80*/  SHF.L.U32 R4, R11, 0x6, RZ ;  /* 0x000000060b047819 */ /* 0x000fe400000006ff */
[----:B------:R-:W-:Y:S02]  /*1b90*/  SHF.R.U32.HI R0, RZ, 0x3, R0 ;  /* 0x00000003ff007819 */ /* 0x000fe40000011600 */
[----:B------:R-:W-:Y:S02]  /*1ba0*/  LOP3.LUT R4, R5, 0xfffffe00, R4, 0xf8, !PT ;  /* 0xfffffe0005047812 */ /* 0x000fe400078ef804 */
[----:B------:R-:W-:-:S02]  /*1bb0*/  LOP3.LUT R2, R2, 0x7ffffc00, RZ, 0xc0, !PT ;  /* 0x7ffffc0002027812 */ /* 0x000fc400078ec0ff */
[----:B------:R-:W-:Y:S02]  /*1bc0*/  LOP3.LUT R0, R3, R0, RZ, 0x3c, !PT ;  /* 0x0000000003007212 */ /* 0x000fe400078e3cff */
[----:B------:R-:W-:Y:S01]  /*1bd0*/  SEL R5, R6, 0xfffffff0, !P1 ;  /* 0xfffffff006057807 */ /* 0x000fe20004800000 */
[----:B------:R-:W-:Y:S01]  /*1be0*/  IMAD.IADD R2, R4, 0x1, R2 ;  /* 0x0000000104027824 */ /* 0x000fe200078e0202 */
[----:B------:R-:W-:Y:S01]  /*1bf0*/  BAR.SYNC.DEFER_BLOCKING 0x0 ;  /* 0x0000000000007b1d */ /* 0x000fe20000010000 */
[----:B------:R-:W-:Y:S01]  /*1c00*/  IMAD R0, R9, 0x200, R0 ;  /* 0x0000020009007824 */ /* 0x000fe200078e0200 */
[----:B------:R-:W-:Y:S01]  /*1c10*/  ISETP.GE.AND P1, PT, R133, c[0x0][0x1d4], PT ;  /* 0x0000750085007a0c */ /* 0x000fe20003f26270 */
[C---:B------:R-:W-:Y:S01]  /*1c20*/  IMAD.SHL.U32 R232, R2.reuse, 0x2, RZ ;  /* 0x0000000202e87824 */ /* 0x040fe200078e00ff */
[----:B------:R-:W-:Y:S02]  /*1c30*/  LEA R240, R2, 0x100, 0x1 ;  /* 0x0000010002f07811 */ /* 0x000fe400078e08ff */
[----:B------:R-:W-:-:S02]  /*1c40*/  SHF.L.U32 R135, R0, 0x1, RZ ;  /* 0x0000000100877819 */ /* 0x000fc400000006ff */
[----:B------:R-:W-:Y:S01]  /*1c50*/  SEL R0, R7, 0xffffffe0, !P2 ;  /* 0xffffffe007007807 */ /* 0x000fe20005000000 */
[--C-:B------:R-:W-:Y:S01]  /*1c60*/  IMAD R236, R5, 0x2, R240.reuse ;  /* 0x0000000205ec7824 */ /* 0x100fe200078e02f0 */
[----:B------:R-:W-:Y:S02]  /*1c70*/  SEL R3, R6, 0xfffffff0, !P0 ;  /* 0xfffffff006037807 */ /* 0x000fe40004000000 */
[----:B------:R-:W-:Y:S01]  /*1c80*/  ISETP.LT.OR P0, PT, R21, 0x1, P1 ;  /* 0x000000011500780c */ /* 0x000fe20000f01670 */
[C---:B------:R-:W-:Y:S01]  /*1c90*/  IMAD R240, R0.reuse, 0x2, R240 ;  /* 0x0000000200f07824 */ /* 0x040fe200078e02f0 */
[----:B------:R-:W-:Y:S01]  /*1ca0*/  LEA R244, R0, R236, 0x1 ;  /* 0x000000ec00f47211 */ /* 0x000fe200078e08ff */
[----:B------:R-:W-:Y:S01]  /*1cb0*/  IMAD R6, R3, 0x2, R135 ;  /* 0x0000000203067824 */ /* 0x000fe200078e0287 */
[----:B------:R-:W-:Y:S02]  /*1cc0*/  ISETP.GE.AND P1, PT, R57, c[0x0][0x1d4], PT ;  /* 0x0000750039007a0c */ /* 0x000fe40003f26270 */
[----:B------:R-:W-:Y:S01]  /*1cd0*/  ISETP.GE.AND P2, PT, R58, c[0x0][0x1d4], PT ;  /* 0x000075003a007a0c */ /* 0x000fe20003f46270 */
[----:B------:R-:W-:Y:S04]  /*1ce0*/  LDSM.16.M88.4 R168, [R232+0x100] ;  /* 0x00010000e8a8783b */ /* 0x000fe80000000200 */
[----:B------:R-:W-:Y:S04]  /*1cf0*/  LDSM.16.M88.4 R200, [R232+0x4100] ;  /* 0x00410000e8c8783b */ /* 0x000fe80000000200 */
[----:B------:R-:W-:Y:S04]  /*1d00*/  LDSM.16.M88.4 R216, [R232+0x8100] ;  /* 0x00810000e8d8783b */ /* 0x000fe80000000200 */
[----:B------:R-:W-:Y:S04]  /*1d10*/  LDSM.16.M88.4 R172, [R236] ;  /* 0x00000000ecac783b */ /* 0x000fe80000000200 */
        /* <DEDUP_REMOVED lines=8> */
[----:B------:R-:W-:Y:S04]  /*1da0*/  LDSM.16.M88.4 R232, [R232+0xc100] ;  /* 0x00c10000e8e8783b */ /* 0x000fe80000000200 */
[----:B------:R-:W-:Y:S04]  /*1db0*/  LDSM.16.M88.4 R236, [R236+0xc000] ;  /* 0x00c00000ecec783b */ /* 0x000fe80000000200 */
[----:B------:R-:W-:Y:S04]  /*1dc0*/  LDSM.16.M88.4 R240, [R240+0xc000] ;  /* 0x00c00000f0f0783b */ /* 0x000fe80000000200 */
[----:B------:R-:W-:Y:S04]  /*1dd0*/  LDSM.16.M88.4 R244, [R244+0xc000] ;  /* 0x00c00000f4f4783b */ /* 0x000fe80000000200 */
[----:B------:R-:W-:Y:S06]  /*1de0*/  BAR.SYNC.DEFER_BLOCKING 0x0 ;  /* 0x0000000000007b1d */ /* 0x000fec0000010000 */
[----:B------:R-:W-:-:S04]  /*1df0*/  DEPBAR.LE SB0, 0x0 ;  /* 0x000080000000791a */ /* 0x000fc80000000000 */
[----:B------:R-:W-:Y:S06]  /*1e00*/  BAR.SYNC.DEFER_BLOCKING 0x0 ;  /* 0x0000000000007b1d */ /* 0x000fec0000010000 */
[----:B------:R-:W-:Y:S04]  /*1e10*/  LDSM.16.M88.4 R44, [R6+0x10100] ;  /* 0x01010000062c783b */ /* 0x000fe80000000200 */
[----:B------:R-:W-:Y:S04]  /*1e20*/  LDSM.16.M88.4 R40, [R6+0x10900] ;  /* 0x010900000628783b */ /* 0x000fe80000000200 */
[----:B------:R-:W-:Y:S04]  /*1e30*/  LDSM.16.M88.4 R68, [R6+0x11100] ;  /* 0x011100000644783b */ /* 0x000fe80000000200 */
[----:B------:R1:W-:Y:S04]  /*1e40*/  LDSM.16.M88.4 R76, [R6+0x11900] ;  /* 0x01190000064c783b */ /* 0x0003e80000000200 */
[----:B------:R-:W-:Y:S04]  /*1e50*/  LDSM.16.M88.4 R8, [R135+0x10100] ;  /* 0x010100008708783b */ /* 0x000fe80000000200 */
[----:B------:R-:W2:Y:S04]  /*1e60*/  LDSM.16.M88.4 R36, [R135+0x10900] ;  /* 0x010900008724783b */ /* 0x000ea80000000200 */
[----:B------:R-:W3:Y:S04]  /*1e70*/  LDSM.16.M88.4 R48, [R135+0x11100] ;  /* 0x011100008730783b */ /* 0x000ee80000000200 */
[----:B------:R-:W4:Y:S04]  /*1e80*/  LDSM.16.M88.4 R52, [R135+0x11900] ;  /* 0x011900008734783b */ /* 0x000f280000000200 */
[----:B------:R-:W-:Y:S01]  /*1e90*/  @!PT LDS RZ, [RZ] ;  /* 0x00000000fffff984 */ /* 0x000fe20000000800 */
[----:B------:R-:W-:Y:S01]  /*1ea0*/  @!PT LDS RZ, [RZ] ;  /* 0x00000000fffff984 */ /* 0x000fe20000000800 */
[----:B------:R-:W-:Y:S01]  /*1eb0*/  @!PT LDS RZ, [RZ] ;  /* 0x00000000fffff984 */ /* 0x000fe20000000800 */
[----:B------:R5:W-:Y:S01]  /*1ec0*/  LDGSTS.E.BYPASS.LTC128B.128 [R85+0x100], [R30.64], !P0 ;  /* 0x001000001e557fae */ /* 0x000be2000c101d4c */
[----:B------:R-:W-:-:S02]  /*1ed0*/  ISETP.LT.OR P0, PT, R21, 0x1, P1 ;  /* 0x000000011500780c */ /* 0x000fc40000f01670 */
[----:B-1----:R-:W-:-:S05]  /*1ee0*/  IADD3 R6, R135, 0x10100, RZ ;  /* 0x0001010087067810 */ /* 0x002fca0007ffe0ff */
[----:B------:R-:W-:-:S05]  /*1ef0*/  IMAD R89, R3, 0x2, R6 ;  /* 0x0000000203597824 */ /* 0x000fca00078e0206 */
[----:B------:R-:W-:Y:S04]  /*1f00*/  STL [R1+0x4], R89 ;  /* 0x0000045901007387 */ /* 0x000fe80000100800 */
[----:B------:R5:W-:Y:S01]  /*1f10*/  LDGSTS.E.BYPASS.LTC128B.128 [R85+0x2100], [R28.64], !P0 ;  /* 0x021000001c557fae */ /* 0x000be2000c101d4c */
[C---:B------:R-:W-:Y:S02]  /*1f20*/  ISETP.LT.OR P0, PT, R21.reuse, 0x1, P2 ;  /* 0x000000011500780c */ /* 0x040fe40001701670 */
[----:B------:R-:W-:Y:S01]  /*1f30*/  ISETP.GE.AND P2, PT, R56, c[0x0][0x1d4], PT ;  /* 0x0000750038007a0c */ /* 0x000fe20003f46270 */
[----:B--2---:R-:W-:Y:S10]  /*1f40*/  HMMA.16816.F32 R12, R168, R36, RZ ;  /* 0x00000024a80c723c */ /* 0x004ff400000018ff */
[----:B------:R4:W-:Y:S01]  /*1f50*/  LDGSTS.E.BYPASS.LTC128B.128 [R85+0x4100], [R22.64], !P0 ;  /* 0x0410000016557fae */ /* 0x0009e2000c101d4c */
[----:B------:R-:W-:Y:S11]  /*1f60*/  ISETP.LT.OR P0, PT, R21, 0x1, P2 ;  /* 0x000000011500780c */ /* 0x000ff60001701670 */
[----:B------:R-:W-:Y:S02]  /*1f70*/  @!UPT UIADD3 URZ, URZ, URZ, URZ ;  /* 0x0000003f3f3ff290 */ /* 0x000fe4000fffe03f */
[----:B------:R1:W-:Y:S01]  /*1f80*/  LDGSTS.E.BYPASS.LTC128B.128 [R85+0x6100], [R16.64], !P0 ;  /* 0x0610000010557fae */ /* 0x0003e2000c101d4c */
[----:B------:R-:W-:-:S04]  /*1f90*/  ISETP.GE.AND P0, PT, R133, c[0x0][0x1d4], PT ;  /* 0x0000750085007a0c */ /* 0x000fc80003f06270 */
[C---:B------:R-:W-:Y:S11]  /*1fa0*/  ISETP.LT.OR P0, PT, R21.reuse, 0x21, P0 ;  /* 0x000000211500780c */ /* 0x040ff60000701670 */
[----:B------:R-:W-:Y:S02]  /*1fb0*/  @!UPT UIADD3 URZ, URZ, URZ, URZ ;  /* 0x0000003f3f3ff290 */ /* 0x000fe4000fffe03f */
[----:B------:R2:W-:Y:S01]  /*1fc0*/  LDGSTS.E.BYPASS.LTC128B.128 [R85+0x1100], [R26.64], !P0 ;  /* 0x011000001a557fae */ /* 0x0005e2000c101d4c */
[C---:B------:R-:W-:Y:S02]  /*1fd0*/  ISETP.LT.OR P0, PT, R21.reuse, 0x21, P1 ;  /* 0x000000211500780c */ /* 0x040fe40000f01670 */
[----:B------:R-:W-:Y:S02]  /*1fe0*/  ISETP.GE.AND P1, PT, R58, c[0x0][0x1d4], PT ;  /* 0x000075003a007a0c */ /* 0x000fe40003f26270 */
[----:B------:R-:W-:Y:S02]  /*1ff0*/  HMMA.16816.F32 R56, R172, R40, R12 ;  /* 0x00000028ac38723c */ /* 0x000fe4000000180c */
[----:B------:R-:W-:-:S06]  /*2000*/  ISETP.LT.OR P1, PT, R21, 0x21, P1 ;  /* 0x000000211500780c */ /* 0x000fcc0000f21670 */
[----:B---3--:R-:W-:Y:S01]  /*2010*/  HMMA.16816.F32 R12, R168, R50, RZ ;  /* 0x00000032a80c723c */ /* 0x008fe200000018ff */
[----:B------:R2:W-:Y:S01]  /*2020*/  LDGSTS.E.BYPASS.LTC128B.128 [R85+0x3100], [R24.64], !P0 ;  /* 0x0310000018557fae */ /* 0x0005e2000c101d4c */
[----:B------:R-:W-:-:S04]  /*2030*/  LOP3.LUT P0, RZ, R19, 0x4, RZ, 0xc0, !PT ;  /* 0x0000000413ff7812 */ /* 0x000fc8000780c0ff */
[----:B------:R-:W-:Y:S01]  /*2040*/  SEL R2, R7, 0xffffffe0, !P0 ;  /* 0xffffffe007027807 */ /* 0x000fe20004000000 */
[----:B------:R3:W-:Y:S01]  /*2050*/  LDGSTS.E.BYPASS.LTC128B.128 [R85+0x5100], [R34.64], !P1 ;  /* 0x0510000022557fae */ /* 0x0007e2000c901d4c */
[----:B-1----:R-:W-:Y:S01]  /*2060*/  HMMA.16816.F32 R16, R168, R10, RZ ;  /* 0x0000000aa810723c */ /* 0x002fe200000018ff */
[----:B------:R-:W-:Y:S02]  /*2070*/  ISETP.LT.OR P0, PT, R21, 0x21, P2 ;  /* 0x000000211500780c */ /* 0x000fe40001701670 */
[----:B------:R-:W-:Y:S01]  /*2080*/  IMAD R252, R2, 0x2, R135 ;  /* 0x0000000202fc7824 */ /* 0x000fe200078e0287 */
[----:B------:R-:W-:Y:S01]  /*2090*/  ISETP.GT.AND P1, PT, R86, 0x3f, PT ;  /* 0x0000003f5600780c */ /* 0x000fe20003f24270 */
[----:B------:R-:W-:-:S03]  /*20a0*/  IMAD R88, R2, 0x2, R89 ;  /* 0x0000000202587824 */ /* 0x000fc600078e0259 */
[----:B----4-:R-:W-:Y:S02]  /*20b0*/  HMMA.16816.F32 R20, R168, R52, RZ ;  /* 0x00000034a814723c */ /* 0x010fe400000018ff */
[----:B------:R-:W-:Y:S04]  /*20c0*/  STL [R1], R88 ;  /* 0x0000005801007387 */ /* 0x000fe80000100800 */
[----:B------:R3:W-:Y:S01]  /*20d0*/  LDGSTS.E.BYPASS.LTC128B.128 [R85+0x7100], [R32.64], !P0 ;  /* 0x0710000020557fae */ /* 0x0007e2000c101d4c */
[----:B------:R-:W-:-:S03]  /*20e0*/  PLOP3.LUT P0, PT, PT, PT, UP0, 0x80, 0x0 ;  /* 0x000000000000781c */ /* 0x000fc60003f0f008 */
[----:B------:R-:W-:Y:S01]  /*20f0*/  LDSM.16.M88.4 R64, [R252+0x11900] ;  /* 0x01190000fc40783b */ /* 0x000fe20000000200 */
[C---:B--2---:R-:W-:Y:S03]  /*2100*/  HMMA.16816.F32 R24, R168.reuse, R8, RZ ;  /* 0x00000008a818723c */ /* 0x044fe600000018ff */
[----:B------:R-:W-:Y:S04]  /*2110*/  LDSM.16.M88.4 R72, [R88+0x1000] ;  /* 0x001000005848783b */ /* 0x000fe80000000200 */
[----:B------:R-:W-:Y:S01]  /*2120*/  LDSM.16.M88.4 R80, [R88+0x1800] ;  /* 0x001800005850783b */ /* 0x000fe20000000200 */
[----:B------:R-:W-:Y:S03]  /*2130*/  HMMA.16816.F32 R8, R168, R38, RZ ;  /* 0x00000026a808723c */ /* 0x000fe600000018ff */
[----:B------:R-:W-:Y:S04]  /*2140*/  LDSM.16.M88.4 R36, [R252+0x10900] ;  /* 0x01090000fc24783b */ /* 0x000fe80000000200 */
[----:B------:R-:W0:Y:S01]  /*2150*/  LDGDEPBAR ;  /* 0x00000000000079af */ /* 0x000e220000000000 */
[C---:B------:R-:W-:Y:S03]  /*2160*/  HMMA.16816.F32 R60, R172.reuse, R46, R16 ;  /* 0x0000002eac3c723c */ /* 0x040fe60000001810 */
[----:B---3--:R-:W1:Y:S05]  /*2170*/  LDSM.16.M88.4 R32, [R252+0x10100] ;  /* 0x01010000fc20783b */ /* 0x008e6a0000000200 */
[C---:B-----5:R-:W-:Y:S08]  /*2180*/  HMMA.16816.F32 R28, R172.reuse, R44, R24 ;  /* 0x0000002cac1c723c */ /* 0x060ff00000001818 */
[----:B------:R-:W-:Y:S08]  /*2190*/  HMMA.16816.F32 R44, R172, R42, R8 ;  /* 0x0000002aac2c723c */ /* 0x000ff00000001808 */
[C---:B------:R-:W-:Y:S01]  /*21a0*/  HMMA.16816.F32 R8, R168.reuse, R48, RZ ;  /* 0x00000030a808723c */ /* 0x040fe200000018ff */
[----:B------:R-:W2:Y:S07]  /*21b0*/  LDSM.16.M88.4 R48, [R252+0x11100] ;  /* 0x01110000fc30783b */ /* 0x000eae0000000200 */
[----:B------:R-:W-:Y:S01]  /*21c0*/  HMMA.16816.F32 R24, R168, R54, RZ ;  /* 0x00000036a818723c */ /* 0x000fe200000018ff */
[----:B------:R-:W3:Y:S07]  /*21d0*/  LDSM.16.M88.4 R52, [R88] ;  /* 0x000000005834783b */ /* 0x000eee0000000200 */
[C---:B------:R-:W-:Y:S08]  /*21e0*/  HMMA.16816.F32 R20, R172.reuse, R76, R20 ;  /* 0x0000004cac14723c */ /* 0x040ff00000001814 */
[C---:B------:R-:W-:Y:S08]  /*21f0*/  HMMA.16816.F32 R16, R172.reuse, R68, R8 ;  /* 0x00000044ac10723c */ /* 0x040ff00000001808 */
[C---:B------:R-:W-:Y:S01]  /*2200*/  HMMA.16816.F32 R8, R172.reuse, R70, R12 ;  /* 0x00000046ac08723c */ /* 0x040fe2000000180c */
[----:B------:R-:W4:Y:S07]  /*2210*/  LDSM.16.M88.4 R68, [R88+0x800] ;  /* 0x000800005844783b */ /* 0x000f2e0000000200 */
[----:B------:R-:W-:Y:S01]  /*2220*/  HMMA.16816.F32 R24, R172, R78, R24 ;  /* 0x0000004eac18723c */ /* 0x000fe20000001818 */
[----:B------:R-:W-:Y:S07]  /*2230*/  LDSM.16.M88.4 R76, [R135+0x13900] ;  /* 0x01390000874c783b */ /* 0x000fee0000000200 */
[C---:B-1----:R-:W-:Y:S08]  /*2240*/  HMMA.16816.F32 R28, R192.reuse, R32, R28 ;  /* 0x00000020c01c723c */ /* 0x042ff0000000181c */
[C---:B------:R-:W-:Y:S01]  /*2250*/  HMMA.16816.F32 R32, R192.reuse, R34, R60 ;  /* 0x00000022c020723c */ /* 0x040fe2000000183c */
[----:B------:R-:W-:Y:S07]  /*2260*/  LDSM.16.M88.4 R60, [R135+0x13100] ;  /* 0x01310000873c783b */ /* 0x000fee0000000200 */
[C---:B--2---:R-:W-:Y:S01]  /*2270*/  HMMA.16816.F32 R12, R192.reuse, R48, R16 ;  /* 0x00000030c00c723c */ /* 0x044fe20000001810 */
[----:B------:R-:W-:Y:S07]  /*2280*/  LDSM.16.M88.4 R16, [R89+0x2000] ;  /* 0x002000005910783b */ /* 0x000fee0000000200 */
[C---:B------:R-:W-:Y:S01]  /*2290*/  HMMA.16816.F32 R40, R192.reuse, R36, R56 ;  /* 0x00000024c028723c */ /* 0x040fe20000001838 */
[----:B------:R-:W-:Y:S07]  /*22a0*/  LDSM.16.M88.4 R56, [R135+0x12900] ;  /* 0x012900008738783b */ /* 0x000fee0000000200 */
[C---:B------:R-:W-:Y:S08]  /*22b0*/  HMMA.16816.F32 R44, R192.reuse, R38, R44 ;  /* 0x00000026c02c723c */ /* 0x040ff0000000182c */
[C---:B------:R-:W-:Y:S01]  /*22c0*/  HMMA.16816.F32 R8, R192.reuse, R50, R8 ;  /* 0x00000032c008723c */ /* 0x040fe20000001808 */
[----:B------:R-:W1:Y:S07]  /*22d0*/  LDSM.16.M88.4 R48, [R135+0x12100] ;  /* 0x012100008730783b */ /* 0x000e6e0000000200 */
[C---:B------:R-:W-:Y:S08]  /*22e0*/  HMMA.16816.F32 R20, R192.reuse, R64, R20 ;  /* 0x00000040c014723c */ /* 0x040ff00000001814 */
[----:B------:R-:W-:Y:S01]  /*22f0*/  HMMA.16816.F32 R24, R192, R66, R24 ;  /* 0x00000042c018723c */ /* 0x000fe20000001818 */
[----:B------:R-:W2:Y:S07]  /*2300*/  LDSM.16.M88.4 R64, [R89+0x3000] ;  /* 0x003000005940783b */ /* 0x000eae0000000200 */
[C---:B---3--:R-:W-:Y:S08]  /*2310*/  HMMA.16816.F32 R28, R196.reuse, R52, R28 ;  /* 0x00000034c41c723c */ /* 0x048ff0000000181c */
[C---:B------:R-:W-:Y:S01]  /*2320*/  HMMA.16816.F32 R32, R196.reuse, R54, R32 ;  /* 0x00000036c420723c */ /* 0x040fe20000001820 */
[----:B------:R-:W-:Y:S07]  /*2330*/  LDSM.16.M88.4 R52, [R252+0x12900] ;  /* 0x01290000fc34783b */ /* 0x000fee0000000200 */
[C---:B------:R-:W-:Y:S08]  /*2340*/  HMMA.16816.F32 R12, R196.reuse, R72, R12 ;  /* 0x00000048c40c723c */ /* 0x040ff0000000180c */
[C---:B----4-:R-:W-:Y:S01]  /*2350*/  HMMA.16816.F32 R36, R196.reuse, R68, R40 ;  /* 0x00000044c424723c */ /* 0x050fe20000001828 */
[----:B------:R-:W3:Y:S07]  /*2360*/  LDSM.16.M88.4 R40, [R89+0x2800] ;  /* 0x002800005928783b */ /* 0x000eee0000000200 */
[C---:B------:R-:W-:Y:S01]  /*2370*/  HMMA.16816.F32 R44, R196.reuse, R70, R44 ;  /* 0x00000046c42c723c */ /* 0x040fe2000000182c */
[----:B------:R-:W4:Y:S07]  /*2380*/  LDSM.16.M88.4 R68, [R89+0x3800] ;  /* 0x003800005944783b */ /* 0x000f2e0000000200 */
[C---:B------:R-:W-:Y:S01]  /*2390*/  HMMA.16816.F32 R8, R196.reuse, R74, R8 ;  /* 0x0000004ac408723c */ /* 0x040fe20000001808 */
[----:B------:R-:W-:Y:S07]  /*23a0*/  LDSM.16.M88.4 R72, [R252+0x13900] ;  /* 0x01390000fc48783b */ /* 0x000fee0000000200 */
[C---:B------:R-:W-:Y:S08]  /*23b0*/  HMMA.16816.F32 R20, R196.reuse, R80, R20 ;  /* 0x00000050c414723c */ /* 0x040ff00000001814 */
[----:B------:R-:W-:Y:S01]  /*23c0*/  HMMA.16816.F32 R24, R196, R82, R24 ;  /* 0x00000052c418723c */ /* 0x000fe20000001818 */
[----:B------:R-:W-:Y:S07]  /*23d0*/  LDSM.16.M88.4 R80, [R88+0x3800] ;  /* 0x003800005850783b */ /* 0x000fee0000000200 */
[C---:B-1----:R-:W-:Y:S08]  /*23e0*/  HMMA.16816.F32 R28, R200.reuse, R48, R28 ;  /* 0x00000030c81c723c */ /* 0x042ff0000000181c */
[C---:B------:R-:W-:Y:S01]  /*23f0*/  HMMA.16816.F32 R32, R200.reuse, R50, R32 ;  /* 0x00000032c820723c */ /* 0x040fe20000001820 */
[----:B------:R-:W1:Y:S07]  /*2400*/  LDSM.16.M88.4 R48, [R252+0x12100] ;  /* 0x01210000fc30783b */ /* 0x000e6e0000000200 */
[C---:B------:R-:W-:Y:S08]  /*2410*/  HMMA.16816.F32 R12, R200.reuse, R60, R12 ;  /* 0x0000003cc80c723c */ /* 0x040ff0000000180c */
[C---:B------:R-:W-:Y:S08]  /*2420*/  HMMA.16816.F32 R36, R200.reuse, R56, R36 ;  /* 0x00000038c824723c */ /* 0x040ff00000001824 */
[C---:B------:R-:W-:Y:S01]  /*2430*/  HMMA.16816.F32 R44, R200.reuse, R58, R44 ;  /* 0x0000003ac82c723c */ /* 0x040fe2000000182c */
[----:B------:R-:W5:Y:S07]  /*2440*/  LDSM.16.M88.4 R56, [R252+0x13100] ;  /* 0x01310000fc38783b */ /* 0x000f6e0000000200 */
[C---:B------:R-:W-:Y:S01]  /*2450*/  HMMA.16816.F32 R8, R200.reuse, R62, R8 ;  /* 0x0000003ec808723c */ /* 0x040fe20000001808 */
[----:B------:R-:W-:Y:S07]  /*2460*/  LDSM.16.M88.4 R60, [R88+0x2800] ;  /* 0x00280000583c783b */ /* 0x000fee0000000200 */
[C---:B------:R-:W-:Y:S08]  /*2470*/  HMMA.16816.F32 R20, R200.reuse, R76, R20 ;  /* 0x0000004cc814723c */ /* 0x040ff00000001814 */
[----:B------:R-:W-:Y:S01]  /*2480*/  HMMA.16816.F32 R24, R200, R78, R24 ;  /* 0x0000004ec818723c */ /* 0x000fe20000001818 */
[----:B------:R-:W-:Y:S07]  /*2490*/  LDSM.16.M88.4 R76, [R135+0x15900] ;  /* 0x01590000874c783b */ /* 0x000fee0000000200 */
[C---:B------:R-:W-:Y:S08]  /*24a0*/  HMMA.16816.F32 R28, R204.reuse, R16, R28 ;  /* 0x00000010cc1c723c */ /* 0x040ff0000000181c */
[C---:B------:R-:W-:Y:S08]  /*24b0*/  HMMA.16816.F32 R32, R204.reuse, R18, R32 ;  /* 0x00000012cc20723c */ /* 0x040ff00000001820 */
[C---:B--2---:R-:W-:Y:S08]  /*24c0*/  HMMA.16816.F32 R16, R204.reuse, R64, R12 ;  /* 0x00000040cc10723c */ /* 0x044ff0000000180c */
[C---:B---3--:R-:W-:Y:S08]  /*24d0*/  HMMA.16816.F32 R36, R204.reuse, R40, R36 ;  /* 0x00000028cc24723c */ /* 0x048ff00000001824 */
[C---:B------:R-:W-:Y:S01]  /*24e0*/  HMMA.16816.F32 R44, R204.reuse, R42, R44 ;  /* 0x0000002acc2c723c */ /* 0x040fe2000000182c */
[----:B------:R-:W2:Y:S07]  /*24f0*/  LDSM.16.M88.4 R40, [R88+0x2000] ;  /* 0x002000005828783b */ /* 0x000eae0000000200 */
[C---:B------:R-:W-:Y:S01]  /*2500*/  HMMA.16816.F32 R12, R204.reuse, R66, R8 ;  /* 0x00000042cc0c723c */ /* 0x040fe20000001808 */
[----:B------:R-:W3:Y:S07]  /*2510*/  LDSM.16.M88.4 R64, [R88+0x3000] ;  /* 0x003000005840783b */ /* 0x000eee0000000200 */
[C---:B----4-:R-:W-:Y:S08]  /*2520*/  HMMA.16816.F32 R8, R204.reuse, R68, R20 ;  /* 0x00000044cc08723c */ /* 0x050ff00000001814 */
[----:B------:R-:W-:Y:S01]  /*2530*/  HMMA.16816.F32 R24, R204, R70, R24 ;  /* 0x00000046cc18723c */ /* 0x000fe20000001818 */
[----:B------:R-:W-:Y:S07]  /*2540*/  LDSM.16.M88.4 R68, [R135+0x15100] ;  /* 0x015100008744783b */ /* 0x000fee0000000200 */
[C---:B-1----:R-:W-:Y:S08]  /*2550*/  HMMA.16816.F32 R28, R208.reuse, R48, R28 ;  /* 0x00000030d01c723c */ /* 0x042ff0000000181c */
[C---:B------:R-:W-:Y:S01]  /*2560*/  HMMA.16816.F32 R32, R208.reuse, R50, R32 ;  /* 0x00000032d020723c */ /* 0x040fe20000001820 */
[----:B------:R-:W1:Y:S07]  /*2570*/  LDSM.16.M88.4 R48, [R135+0x14100] ;  /* 0x014100008730783b */ /* 0x000e6e0000000200 */
[C---:B-----5:R-:W-:Y:S08]  /*2580*/  HMMA.16816.F32 R20, R208.reuse, R56, R16 ;  /* 0x00000038d014723c */ /* 0x060ff00000001810 */
[C---:B------:R-:W-:Y:S01]  /*2590*/  HMMA.16816.F32 R16, R208.reuse, R58, R12 ;  /* 0x0000003ad010723c */ /* 0x040fe2000000180c */
[----:B------:R-:W4:Y:S07]  /*25a0*/  LDSM.16.M88.4 R56, [R135+0x14900] ;  /* 0x014900008738783b */ /* 0x000f2e0000000200 */
[C---:B------:R-:W-:Y:S08]  /*25b0*/  HMMA.16816.F32 R12, R208.reuse, R72, R8 ;  /* 0x00000048d00c723c */ /* 0x040ff00000001808 */
[C---:B------:R-:W-:Y:S08]  /*25c0*/  HMMA.16816.F32 R36, R208.reuse, R52, R36 ;  /* 0x00000034d024723c */ /* 0x040ff00000001824 */
[----:B------:R-:W-:Y:S01]  /*25d0*/  HMMA.16816.F32 R8, R208, R74, R24 ;  /* 0x0000004ad008723c */ /* 0x000fe20000001818 */
[----:B------:R-:W-:Y:S07]  /*25e0*/  LDSM.16.M88.4 R72, [R89+0x5800] ;  /* 0x005800005948783b */ /* 0x000fee0000000200 */
[----:B--2---:R-:W-:Y:S08]  /*25f0*/  HMMA.16816.F32 R28, R212, R40, R28 ;  /* 0x00000028d41c723c */ /* 0x004ff0000000181c */
[----:B------:R-:W-:Y:S01]  /*2600*/  HMMA.16816.F32 R44, R208, R54, R44 ;  /* 0x00000036d02c723c */ /* 0x000fe2000000182c */
[----:B------:R-:W-:Y:S07]  /*2610*/  LDSM.16.M88.4 R52, [R89+0x4800] ;  /* 0x004800005934783b */ /* 0x000fee0000000200 */
[C---:B------:R-:W-:Y:S01]  /*2620*/  HMMA.16816.F32 R32, R212.reuse, R42, R32 ;  /* 0x0000002ad420723c */ /* 0x040fe20000001820 */
[----:B------:R-:W2:Y:S07]  /*2630*/  LDSM.16.M88.4 R40, [R89+0x4000] ;  /* 0x004000005928783b */ /* 0x000eae0000000200 */
[C---:B---3--:R-:W-:Y:S08]  /*2640*/  HMMA.16816.F32 R24, R212.reuse, R64, R20 ;  /* 0x00000040d418723c */ /* 0x048ff00000001814 */
[C---:B------:R-:W-:Y:S01]  /*2650*/  HMMA.16816.F32 R20, R212.reuse, R66, R16 ;  /* 0x00000042d414723c */ /* 0x040fe20000001810 */
[----:B------:R-:W3:Y:S07]  /*2660*/  LDSM.16.M88.4 R64, [R89+0x5000] ;  /* 0x005000005940783b */ /* 0x000eee0000000200 */
[C---:B------:R-:W-:Y:S08]  /*2670*/  HMMA.16816.F32 R16, R212.reuse, R80, R12 ;  /* 0x00000050d410723c */ /* 0x040ff0000000180c */
[C---:B------:R-:W-:Y:S08]  /*2680*/  HMMA.16816.F32 R36, R212.reuse, R60, R36 ;  /* 0x0000003cd424723c */ /* 0x040ff00000001824 */
[----:B------:R-:W-:Y:S08]  /*2690*/  HMMA.16816.F32 R12, R212, R82, R8 ;  /* 0x00000052d40c723c */ /* 0x000ff00000001808 */
[----:B-1----:R-:W-:Y:S08]  /*26a0*/  HMMA.16816.F32 R8, R216, R48, R28 ;  /* 0x00000030d808723c */ /* 0x002ff0000000181c */
[----:B------:R-:W-:Y:S01]  /*26b0*/  HMMA.16816.F32 R44, R212, R62, R44 ;  /* 0x0000003ed42c723c */ /* 0x000fe2000000182c */
[----:B------:R-:W-:Y:S07]  /*26c0*/  LDSM.16.M88.4 R60, [R252+0x14900] ;  /* 0x01490000fc3c783b */ /* 0x000fee0000000200 */
[C---:B------:R-:W-:Y:S01]  /*26d0*/  HMMA.16816.F32 R32, R216.reuse, R50, R32 ;  /* 0x00000032d820723c */ /* 0x040fe20000001820 */
[----:B------:R-:W1:Y:S07]  /*26e0*/  LDSM.16.M88.4 R48, [R252+0x14100] ;  /* 0x01410000fc30783b */ /* 0x000e6e0000000200 */
[C---:B------:R-:W-:Y:S08]  /*26f0*/  HMMA.16816.F32 R28, R216.reuse, R68, R24 ;  /* 0x00000044d81c723c */ /* 0x040ff00000001818 */
[C---:B------:R-:W-:Y:S01]  /*2700*/  HMMA.16816.F32 R24, R216.reuse, R70, R20 ;  /* 0x00000046d818723c */ /* 0x040fe20000001814 */
[----:B------:R-:W-:Y:S07]  /*2710*/  LDSM.16.M88.4 R68, [R88+0x5800] ;  /* 0x005800005844783b */ /* 0x000fee0000000200 */
[C---:B------:R-:W-:Y:S08]  /*2720*/  HMMA.16816.F32 R20, R216.reuse, R76, R16 ;  /* 0x0000004cd814723c */ /* 0x040ff00000001810 */
[C---:B----4-:R-:W-:Y:S08]  /*2730*/  HMMA.16816.F32 R36, R216.reuse, R56, R36 ;  /* 0x00000038d824723c */ /* 0x050ff00000001824 */
[----:B------:R-:W-:Y:S08]  /*2740*/  HMMA.16816.F32 R16, R216, R78, R12 ;  /* 0x0000004ed810723c */ /* 0x000ff0000000180c */
[----:B--2---:R-:W-:Y:S08]  /*2750*/  HMMA.16816.F32 R12, R220, R40, R8 ;  /* 0x00000028dc0c723c */ /* 0x004ff00000001808 */
[----:B------:R-:W-:Y:S08]  /*2760*/  HMMA.16816.F32 R44, R216, R58, R44 ;  /* 0x0000003ad82c723c */ /* 0x000ff0000000182c */
[C---:B------:R-:W-:Y:S08]  /*2770*/  HMMA.16816.F32 R8, R220.reuse, R42, R32 ;  /* 0x0000002adc08723c */ /* 0x040ff00000001820 */
[C---:B---3--:R-:W-:Y:S08]  /*2780*/  HMMA.16816.F32 R32, R220.reuse, R64, R28 ;  /* 0x00000040dc20723c */ /* 0x048ff0000000181c */
[C---:B------:R-:W-:Y:S01]  /*2790*/  HMMA.16816.F32 R28, R220.reuse, R66, R24 ;  /* 0x00000042dc1c723c */ /* 0x040fe20000001818 */
[----:B------:R-:W2:Y:S04]  /*27a0*/  LDSM.16.M88.4 R24, [R252+0x15100] ;  /* 0x01510000fc18783b */ /* 0x000ea80000000200 */
[----:B------:R-:W-:Y:S03]  /*27b0*/  LDSM.16.M88.4 R64, [R135+0x17900] ;  /* 0x017900008740783b */ /* 0x000fe60000000200 */
[C---:B------:R-:W-:Y:S08]  /*27c0*/  HMMA.16816.F32 R36, R220.reuse, R52, R36 ;  /* 0x00000034dc24723c */ /* 0x040ff00000001824 */
[----:B------:R-:W-:Y:S08]  /*27d0*/  HMMA.16816.F32 R56, R220, R74, R16 ;  /* 0x0000004adc38723c */ /* 0x000ff00000001810 */
[----:B-1----:R-:W-:Y:S01]  /*27e0*/  HMMA.16816.F32 R16, R224, R48, R12 ;  /* 0x00000030e010723c */ /* 0x002fe2000000180c */
[----:B------:R-:W1:Y:S07]  /*27f0*/  LDSM.16.M88.4 R12, [R88+0x4000] ;  /* 0x00400000580c783b */ /* 0x000e6e0000000200 */
[----:B------:R-:W-:Y:S01]  /*2800*/  HMMA.16816.F32 R44, R220, R54, R44 ;  /* 0x00000036dc2c723c */ /* 0x000fe2000000182c */
[----:B------:R-:W3:Y:S07]  /*2810*/  LDSM.16.M88.4 R52, [R252+0x15900] ;  /* 0x01590000fc34783b */ /* 0x000eee0000000200 */
[----:B------:R-:W-:Y:S01]  /*2820*/  HMMA.16816.F32 R8, R224, R50, R8 ;  /* 0x00000032e008723c */ /* 0x000fe20000001808 */
[----:B------:R-:W4:Y:S07]  /*2830*/  LDSM.16.M88.4 R48, [R88+0x4800] ;  /* 0x004800005830783b */ /* 0x000f2e0000000200 */
[----:B------:R-:W-:Y:S08]  /*2840*/  HMMA.16816.F32 R40, R220, R72, R20 ;  /* 0x00000048dc28723c */ /* 0x000ff00000001814 */
[C---:B------:R-:W-:Y:S08]  /*2850*/  HMMA.16816.F32 R20, R224.reuse, R60, R36 ;  /* 0x0000003ce014723c */ /* 0x040ff00000001824 */
[C---:B--2---:R-:W-:Y:S01]  /*2860*/  HMMA.16816.F32 R36, R224.reuse, R24, R32 ;  /* 0x00000018e024723c */ /* 0x044fe20000001820 */
[----:B------:R-:W2:Y:S07]  /*2870*/  LDSM.16.M88.4 R32, [R135+0x16100] ;  /* 0x016100008720783b */ /* 0x000eae0000000200 */
[----:B------:R-:W-:Y:S01]  /*2880*/  HMMA.16816.F32 R44, R224, R62, R44 ;  /* 0x0000003ee02c723c */ /* 0x000fe2000000182c */
[----:B------:R-:W5:Y:S07]  /*2890*/  LDSM.16.M88.4 R60, [R88+0x5000] ;  /* 0x00500000583c783b */ /* 0x000f6e0000000200 */
[----:B-1----:R-:W-:Y:S08]  /*28a0*/  HMMA.16816.F32 R16, R228, R12, R16 ;  /* 0x0000000ce410723c */ /* 0x002ff00000001810 */
[C---:B------:R-:W-:Y:S08]  /*28b0*/  HMMA.16816.F32 R28, R224.reuse, R26, R28 ;  /* 0x0000001ae01c723c */ /* 0x040ff0000000181c */
[----:B---3--:R-:W-:Y:S08]  /*28c0*/  HMMA.16816.F32 R40, R224, R52, R40 ;  /* 0x00000034e028723c */ /* 0x008ff00000001828 */
[C---:B----4-:R-:W-:Y:S01]  /*28d0*/  HMMA.16816.F32 R24, R228.reuse, R48, R20 ;  /* 0x00000030e418723c */ /* 0x050fe20000001814 */
[----:B------:R-:W1:Y:S07]  /*28e0*/  LDSM.16.M88.4 R20, [R89+0x6000] ;  /* 0x006000005914783b */ /* 0x000e6e0000000200 */
[----:B------:R-:W-:Y:S08]  /*28f0*/  HMMA.16816.F32 R8, R228, R14, R8 ;  /* 0x0000000ee408723c */ /* 0x000ff00000001808 */
[----:B------:R-:W-:Y:S01]  /*2900*/  HMMA.16816.F32 R76, R224, R54, R56 ;  /* 0x00000036e04c723c */ /* 0x000fe20000001838 */
[----:B------:R-:W-:Y:S07]  /*2910*/  LDSM.16.M88.4 R52, [R89+0x6800] ;  /* 0x006800005934783b */ /* 0x000fee0000000200 */
[----:B--2---:R-:W-:Y:S08]  /*2920*/  HMMA.16816.F32 R12, R232, R32, R16 ;  /* 0x00000020e80c723c */ /* 0x004ff00000001810 */
[C---:B-----5:R-:W-:Y:S01]  /*2930*/  HMMA.16816.F32 R56, R228.reuse, R60, R36 ;  /* 0x0000003ce438723c */ /* 0x060fe20000001824 */
[----:B------:R-:W2:Y:S07]  /*2940*/  LDSM.16.M88.4 R36, [R135+0x16900] ;  /* 0x016900008724783b */ /* 0x000eae0000000200 */
[----:B------:R-:W-:Y:S01]  /*2950*/  HMMA.16816.F32 R72, R228, R68, R40 ;  /* 0x00000044e448723c */ /* 0x000fe20000001828 */
[----:B------:R-:W3:Y:S07]  /*2960*/  LDSM.16.M88.4 R40, [R252+0x16100] ;  /* 0x01610000fc28783b */ /* 0x000eee0000000200 */
[----:B------:R-:W-:Y:S08]  /*2970*/  HMMA.16816.F32 R8, R232, R34, R8 ;  /* 0x00000022e808723c */ /* 0x000ff00000001808 */
[----:B-1----:R-:W-:Y:S08]  /*2980*/  HMMA.16816.F32 R12, R236, R20, R12 ;  /* 0x00000014ec0c723c */ /* 0x002ff0000000180c */
[C---:B------:R-:W-:Y:S01]  /*2990*/  HMMA.16816.F32 R48, R228.reuse, R50, R44 ;  /* 0x00000032e430723c */ /* 0x040fe2000000182c */
[----:B------:R-:W1:Y:S07]  /*29a0*/  LDSM.16.M88.4 R44, [R88+0x6000] ;  /* 0x00600000582c783b */ /* 0x000e6e0000000200 */
[----:B------:R-:W-:Y:S01]  /*29b0*/  HMMA.16816.F32 R60, R228, R62, R28 ;  /* 0x0000003ee43c723c */ /* 0x000fe2000000181c */
[----:B------:R-:W4:Y:S07]  /*29c0*/  LDSM.16.M88.4 R28, [R135+0x17100] ;  /* 0x01710000871c783b */ /* 0x000f2e0000000200 */
[----:B--2---:R-:W-:Y:S08]  /*29d0*/  HMMA.16816.F32 R16, R232, R36, R24 ;  /* 0x00000024e810723c */ /* 0x004ff00000001818 */
[----:B------:R-:W-:Y:S08]  /*29e0*/  HMMA.16816.F32 R8, R236, R22, R8 ;  /* 0x00000016ec08723c */ /* 0x000ff00000001808 */
[----:B---3--:R-:W-:Y:S08]  /*29f0*/  HMMA.16816.F32 R12, R240, R40, R12 ;  /* 0x00000028f00c723c */ /* 0x008ff0000000180c */
[----:B------:R-:W-:Y:S01]  /*2a00*/  HMMA.16816.F32 R24, R232, R38, R48 ;  /* 0x00000026e818723c */ /* 0x000fe20000001830 */
[----:B------:R-:W2:Y:S04]  /*2a10*/  LDSM.16.M88.4 R36, [R252+0x16900] ;  /* 0x01690000fc24783b */ /* 0x000ea80000000200 */
[----:B------:R-:W3:Y:S03]  /*2a20*/  LDSM.16.M88.4 R48, [R89+0x7000] ;  /* 0x007000005930783b */ /* 0x000ee60000000200 */
[----:B------:R-:W-:Y:S08]  /*2a30*/  HMMA.16816.F32 R20, R236, R52, R16 ;  /* 0x00000034ec14723c */ /* 0x000ff00000001810 */
[----:B------:R-:W-:Y:S08]  /*2a40*/  HMMA.16816.F32 R8, R240, R42, R8 ;  /* 0x0000002af008723c */ /* 0x000ff00000001808 */
[----:B-1----:R-:W-:Y:S08]  /*2a50*/  HMMA.16816.F32 R32, R244, R44, R12 ;  /* 0x0000002cf420723c */ /* 0x002ff0000000180c */
[----:B----4-:R-:W-:Y:S01]  /*2a60*/  HMMA.16816.F32 R12, R232, R28, R56 ;  /* 0x0000001ce80c723c */ /* 0x010fe20000001838 */
[----:B------:R-:W1:Y:S07]  /*2a70*/  LDSM.16.M88.4 R56, [R88+0x6800] ;  /* 0x006800005838783b */ /* 0x000e6e0000000200 */
[----:B------:R-:W-:Y:S01]  /*2a80*/  HMMA.16816.F32 R16, R236, R54, R24 ;  /* 0x00000036ec10723c */ /* 0x000fe20000001818 */
[----:B------:R-:W4:Y:S07]  /*2a90*/  LDSM.16.M88.4 R52, [R252+0x17100] ;  /* 0x01710000fc34783b */ /* 0x000f2e0000000200 */
[----:B------:R-:W-:Y:S01]  /*2aa0*/  HMMA.16816.F32 R40, R232, R30, R60 ;  /* 0x0000001ee828723c */ /* 0x000fe2000000183c */
[----:B------:R-:W-:-:S07]  /*2ab0*/  FMUL.FTZ R2, R32, c[0x0][0x320] ;  /* 0x0000c80020027a20 */ /* 0x000fce0000410000 */
[----:B--2---:R-:W-:Y:S08]  /*2ac0*/  HMMA.16816.F32 R20, R240, R36, R20 ;  /* 0x00000024f014723c */ /* 0x004ff00000001814 */
[----:B------:R-:W-:Y:S01]  /*2ad0*/  HMMA.16816.F32 R28, R244, R46, R8 ;  /* 0x0000002ef41c723c */ /* 0x000fe20000001808 */
[----:B------:R-:W2:Y:S07]  /*2ae0*/  LDSM.16.M88.4 R44, [R89+0x7800] ;  /* 0x00780000592c783b */ /* 0x000eae0000000200 */
[----:B------:R-:W-:Y:S01]  /*2af0*/  HMMA.16816.F32 R68, R228, R70, R76 ;  /* 0x00000046e444723c */ /* 0x000fe2000000184c */
[----:B------:R5:W1:Y:S07]  /*2b00*/  MUFU.TANH R76, R2 ;  /* 0x00000002004c7308 */ /* 0x000a6e0000002400 */
[----:B------:R-:W-:Y:S08]  /*2b10*/  HMMA.16816.F32 R60, R232, R64, R72 ;  /* 0x00000040e83c723c */ /* 0x000ff00000001848 */
[----:B---3--:R-:W-:Y:S01]  /*2b20*/  HMMA.16816.F32 R12, R236, R48, R12 ;  /* 0x00000030ec0c723c */ /* 0x008fe2000000180c */
[----:B-----5:R-:W-:-:S04]  /*2b30*/  FMUL.FTZ R2, R33, c[0x0][0x320] ;  /* 0x0000c80021027a20 */ /* 0x020fc80000410000 */
[----:B------:R3:W2:Y:S03]  /*2b40*/  MUFU.TANH R74, R2 ;  /* 0x00000002004a7308 */ /* 0x0006a60000002400 */
[----:B------:R-:W-:Y:S01]  /*2b50*/  HMMA.16816.F32 R8, R240, R38, R16 ;  /* 0x00000026f008723c */ /* 0x000fe20000001810 */
[----:B------:R-:W5:Y:S07]  /*2b60*/  LDSM.16.M88.4 R36, [R252+0x17900] ;  /* 0x01790000fc24783b */ /* 0x000f6e0000000200 */
[----:B-1----:R-:W-:Y:S01]  /*2b70*/  HMMA.16816.F32 R24, R244, R56, R20 ;  /* 0x00000038f418723c */ /* 0x002fe20000001814 */
[----:B---3--:R-:W-:-:S07]  /*2b80*/  FMUL.FTZ R2, R34, c[0x0][0x320] ;  /* 0x0000c80022027a20 */ /* 0x008fce0000410000 */
[----:B----4-:R-:W-:Y:S01]  /*2b90*/  HMMA.16816.F32 R20, R240, R52, R12 ;  /* 0x00000034f014723c */ /* 0x010fe2000000180c */
[----:B------:R1:W3:Y:S07]  /*2ba0*/  MUFU.TANH R73, R2 ;  /* 0x0000000200497308 */ /* 0x0002ee0000002400 */
[----:B------:R-:W-:Y:S07]  /*2bb0*/  HMMA.16816.F32 R12, R244, R58, R8 ;  /* 0x0000003af40c723c */ /* 0x000fee0000001808 */
[----:B------:R-:W-:Y:S01]  /*2bc0*/  SHF.R.S32.HI R59, RZ, 0x1f, R133 ;  /* 0x0000001fff3b7819 */ /* 0x000fe20000011485 */
[----:B------:R-:W-:Y:S01]  /*2bd0*/  HMMA.16816.F32 R8, R232, R66, R68 ;  /* 0x00000042e808723c */ /* 0x000fe20000001844 */
[----:B-1----:R-:W-:Y:S01]  /*2be0*/  FMUL.FTZ R2, R35, c[0x0][0x320] ;  /* 0x0000c80023027a20 */ /* 0x002fe20000410000 */
[----:B------:R-:W-:-:S03]  /*2bf0*/  SHF.R.S32.HI R58, RZ, 0x1f, R134 ;  /* 0x0000001fff3a7819 */ /* 0x000fc60000011486 */
[----:B------:R1:W4:Y:S03]  /*2c00*/  MUFU.TANH R72, R2 ;  /* 0x0000000200487308 */ /* 0x0003260000002400 */
[C---:B------:R-:W-:Y:S01]  /*2c10*/  HMMA.16816.F32 R32, R236.reuse, R50, R40 ;  /* 0x00000032ec20723c */ /* 0x040fe20000001828 */
[----:B------:R-:W-:Y:S07]  /*2c20*/  LDSM.16.M88.4 R40, [R88+0x7000] ;  /* 0x007000005828783b */ /* 0x000fee0000000200 */
[----:B--2---:R-:W-:Y:S01]  /*2c30*/  HMMA.16816.F32 R16, R236, R44, R60 ;  /* 0x0000002cec10723c */ /* 0x004fe2000000183c */
[----:B-1----:R-:W-:-:S07]  /*2c40*/  FMUL.FTZ R2, R28, c[0x0][0x320] ;  /* 0x0000c8001c027a20 */ /* 0x002fce0000410000 */
[----:B------:R-:W-:Y:S01]  /*2c50*/  HMMA.16816.F32 R8, R236, R46, R8 ;  /* 0x0000002eec08723c */ /* 0x000fe20000001808 */
[----:B------:R1:W2:Y:S11]  /*2c60*/  MUFU.TANH R65, R2 ;  /* 0x0000000200417308 */ /* 0x0002b60000002400 */
[----:B------:R-:W-:Y:S04]  /*2c70*/  @!UPT UIADD3 URZ, URZ, URZ, URZ ;  /* 0x0000003f3f3ff290 */ /* 0x000fe8000fffe03f */
[----:B-----5:R-:W-:Y:S01]  /*2c80*/  HMMA.16816.F32 R16, R240, R36, R16 ;  /* 0x00000024f010723c */ /* 0x020fe20000001810 */
[----:B-1----:R-:W-:-:S04]  /*2c90*/  FMUL.FTZ R2, R29, c[0x0][0x320] ;  /* 0x0000c8001d027a20 */ /* 0x002fc80000410000 */
[----:B------:R1:W1:Y:S03]  /*2ca0*/  MUFU.TANH R64, R2 ;  /* 0x0000000200407308 */ /* 0x0002660000002400 */
[----:B------:R-:W-:Y:S01]  /*2cb0*/  HMMA.16816.F32 R8, R240, R38, R8 ;  /* 0x00000026f008723c */ /* 0x000fe20000001808 */
[----:B-1----:R-:W-:-:S04]  /*2cc0*/  FMUL.FTZ R2, R30, c[0x0][0x320] ;  /* 0x0000c8001e027a20 */ /* 0x002fc80000410000 */
[----:B------:R1:W1:Y:S02]  /*2cd0*/  MUFU.TANH R57, R2 ;  /* 0x0000000200397308 */ /* 0x0002640000002400 */
[----:B-1----:R-:W-:Y:S02]  /*2ce0*/  FMUL.FTZ R2, R31, c[0x0][0x320] ;  /* 0x0000c8001f027a20 */ /* 0x002fe40000410000 */
[----:B------:R-:W-:Y:S01]  /*2cf0*/  HMMA.16816.F32 R28, R240, R54, R32 ;  /* 0x00000036f01c723c */ /* 0x000fe20000001820 */
[----:B------:R-:W1:Y:S03]  /*2d00*/  LDSM.16.M88.4 R32, [R88+0x7800] ;  /* 0x007800005820783b */ /* 0x000e660000000200 */
[----:B------:R5:W1:Y:S01]  /*2d10*/  MUFU.TANH R56, R2 ;  /* 0x0000000200387308 */ /* 0x000a620000002400 */
[----:B------:R-:W-:-:S04]  /*2d20*/  DEPBAR.LE SB0, 0x0 ;  /* 0x000080000000791a */ /* 0x000fc80000000000 */
[----:B------:R-:W-:Y:S02]  /*2d30*/  SHF.R.S32.HI R55, RZ, 0x1f, R177 ;  /* 0x0000001fff377819 */ /* 0x000fe400000114b1 */
[----:B------:R-:W-:Y:S01]  /*2d40*/  SHF.R.S32.HI R54, RZ, 0x1f, R176 ;  /* 0x0000001fff367819 */ /* 0x000fe200000114b0 */
[----:B-----5:R-:W-:-:S04]  /*2d50*/  FMUL.FTZ R2, R24, c[0x0][0x320] ;  /* 0x0000c80018027a20 */ /* 0x020fc80000410000 */
[----:B------:R5:W1:Y:S02]  /*2d60*/  MUFU.TANH R53, R2 ;  /* 0x0000000200357308 */ /* 0x000a640000002400 */
[----:B-----5:R-:W-:Y:S01]  /*2d70*/  FMUL.FTZ R2, R25, c[0x0][0x320] ;  /* 0x0000c80019027a20 */ /* 0x020fe20000410000 */
[----:B-1----:R-:W-:Y:S05]  /*2d80*/  HMMA.16816.F32 R8, R244, R34, R8 ;  /* 0x00000022f408723c */ /* 0x002fea0000001808 */
[----:B------:R1:W1:Y:S02]  /*2d90*/  MUFU.TANH R52, R2 ;  /* 0x0000000200347308 */ /* 0x0002640000002400 */
[----:B-1----:R-:W-:-:S06]  /*2da0*/  FMUL.FTZ R2, R26, c[0x0][0x320] ;  /* 0x0000c8001a027a20 */ /* 0x002fcc0000410000 */
[----:B------:R1:W1:Y:S02]  /*2db0*/  MUFU.TANH R51, R2 ;  /* 0x0000000200337308 */ /* 0x0002640000002400 */
[----:B-1----:R-:W-:Y:S02]  /*2dc0*/  FMUL.FTZ R2, R27, c[0x0][0x320] ;  /* 0x0000c8001b027a20 */ /* 0x002fe40000410000 */
[C---:B------:R-:W-:Y:S04]  /*2dd0*/  HMMA.16816.F32 R24, R244.reuse, R40, R20 ;  /* 0x00000028f418723c */ /* 0x040fe80000001814 */
[----:B------:R1:W1:Y:S04]  /*2de0*/  MUFU.TANH R50, R2 ;  /* 0x0000000200327308 */ /* 0x0002680000002400 */
[----:B------:R-:W-:Y:S01]  /*2df0*/  HMMA.16816.F32 R20, R244, R42, R28 ;  /* 0x0000002af414723c */ /* 0x000fe2000000181c */
[----:B-1----:R-:W-:-:S04]  /*2e00*/  FMUL.FTZ R2, R12, c[0x0][0x320] ;  /* 0x0000c8000c027a20 */ /* 0x002fc80000410000 */
[----:B------:R1:W1:Y:S02]  /*2e10*/  MUFU.TANH R49, R2 ;  /* 0x0000000200317308 */ /* 0x0002640000002400 */
[----:B-1----:R-:W-:-:S06]  /*2e20*/  FMUL.FTZ R2, R13, c[0x0][0x320] ;  /* 0x0000c8000d027a20 */ /* 0x002fcc0000410000 */
[----:B------:R1:W1:Y:S02]  /*2e30*/  MUFU.TANH R48, R2 ;  /* 0x0000000200307308 */ /* 0x0002640000002400 */
[----:B-1----:R-:W-:-:S06]  /*2e40*/  FMUL.FTZ R2, R14, c[0x0][0x320] ;  /* 0x0000c8000e027a20 */ /* 0x002fcc0000410000 */
[----:B------:R1:W1:Y:S02]  /*2e50*/  MUFU.TANH R46, R2 ;  /* 0x00000002002e7308 */ /* 0x0002640000002400 */
[----:B-1----:R-:W-:Y:S02]  /*2e60*/  FMUL.FTZ R2, R15, c[0x0][0x320] ;  /* 0x0000c8000f027a20 */ /* 0x002fe40000410000 */
[----:B------:R-:W-:Y:S04]  /*2e70*/  HMMA.16816.F32 R12, R244, R32, R16 ;  /* 0x00000020f40c723c */ /* 0x000fe80000001810 */
[----:B------:R1:W1:Y:S02]  /*2e80*/  MUFU.TANH R45, R2 ;  /* 0x00000002002d7308 */ /* 0x0002640000002400 */
[----:B-1----:R-:W-:-:S06]  /*2e90*/  FMUL.FTZ R2, R24, c[0x0][0x320] ;  /* 0x0000c80018027a20 */ /* 0x002fcc0000410000 */
        /* <DEDUP_REMOVED lines=31> */
[----:B-1----:R-:W-:-:S05]  /*3090*/  IADD3 R2, R85, 0x100, RZ ;  /* 0x0000010055027810 */ /* 0x002fca0007ffe0ff */
[----:B------:R1:W-:Y:S04]  /*30a0*/  STL [R1+0x18], R2 ;  /* 0x0000180201007387 */ /* 0x0003e80000100800 */
[----:B------:R-:W-:Y:S06]  /*30b0*/  BAR.SYNC.DEFER_BLOCKING 0x0 ;  /* 0x0000000000007b1d */ /* 0x000fec0000010000 */
[----:B------:R-:W-:Y:S05]  /*30c0*/  @!P0 BRA `(.L_x_4) ;  /* 0x0000052000008947 */ /* 0x000fea0003800000 */
[----:B--234-:R-:W-:Y:S01]  /*30d0*/  ULEA UR6, UR6, UR9, 0x6 ;  /* 0x0000000906067291 */ /* 0x01cfe2000f8e303f */
[----:B------:R-:W-:Y:S01]  /*30e0*/  ISETP.NE.AND P2, PT, R87, 0x1, PT ;  /* 0x000000015700780c */ /* 0x000fe20003f45270 */
[----:B------:R-:W-:-:S04]  /*30f0*/  IMAD.MOV.U32 R9, RZ, RZ, RZ ;  /* 0x000000ffff097224 */ /* 0x000fc800078e00ff */
[----:B------:R-:W-:-:S05]  /*3100*/  IMAD.U32 R3, RZ, RZ, UR6 ;  /* 0x00000006ff037e24 */ /* 0x000fca000f8e00ff */
[----:B------:R-:W-:-:S05]  /*3110*/  IADD3 R3, R3, -0x40, R86 ;  /* 0xffffffc003037810 */ /* 0x000fca0007ffe056 */
[----:B------:R-:W-:-:S04]  /*3120*/  @P2 IMAD.HI.U32 R6, R3, c[0x0][0x2bc], RZ ;  /* 0x0000af0003062a27 */ /* 0x000fc800078e00ff */
[----:B-1----:R-:W-:Y:S01]  /*3130*/  IMAD.MOV.U32 R2, RZ, RZ, R3 ;  /* 0x000000ffff027224 */ /* 0x002fe200078e0003 */
[----:B------:R-:W-:-:S04]  /*3140*/  @P2 SHF.R.U32.HI R2, RZ, c[0x0][0x2c0], R6 ;  /* 0x0000b000ff022a19 */ /* 0x000fc80000011606 */
[----:B------:R-:W-:-:S04]  /*3150*/  @!P1 IADD3 R7, P0, R2, UR16, RZ ;  /* 0x0000001002079c10 */ /* 0x000fc8000ff1e0ff */
[----:B------:R-:W-:Y:S02]  /*3160*/  @!P1 LEA.HI.X.SX32 R8, R2, UR14, 0x1, P0 ;  /* 0x0000000e02089c11 */ /* 0x000fe400080f0eff */
[----:B------:R-:W-:-:S04]  /*3170*/  @!P1 LEA R6, P0, R7, c[0x0][0x2a0], 0x2 ;  /* 0x0000a80007069a11 */ /* 0x000fc800078010ff */
[----:B------:R-:W-:-:S05]  /*3180*/  @!P1 LEA.HI.X R7, R7, c[0x0][0x2a4], R8, 0x2, P0 ;  /* 0x0000a90007079a11 */ /* 0x000fca00000f1408 */
[----:B------:R1:W2:Y:S01]  /*3190*/  @!P1 LDG.E R9, [R6.64] ;  /* 0x0000000c06099981 */ /* 0x0002a2000c1e1900 */
[----:B------:R-:W-:Y:S01]  /*31a0*/  IMAD.MOV R2, RZ, RZ, -R2 ;  /* 0x000000ffff027224 */ /* 0x000fe200078e0a02 */
[----:B------:R-:W-:Y:S01]  /*31b0*/  SEL R28, RZ, 0x10, P6 ;  /* 0x00000010ff1c7807 */ /* 0x000fe20003000000 */
[----:B------:R-:W-:Y:S01]  /*31c0*/  IMAD.SHL.U32 R8, R134, 0x2, RZ ;  /* 0x0000000286087824 */ /* 0x000fe200078e00ff */
[----:B------:R-:W-:Y:S01]  /*31d0*/  SEL R27, RZ, 0x10, P5 ;  /* 0x00000010ff1b7807 */ /* 0x000fe20002800000 */
[----:B------:R-:W-:Y:S01]  /*31e0*/  IMAD R10, R2, c[0x0][0x2b8], R3 ;  /* 0x0000ae00020a7a24 */ /* 0x000fe200078e0203 */
[----:B------:R-:W-:Y:S01]  /*31f0*/  IADD3 R18, -R28, 0x10, RZ ;  /* 0x000000101c127810 */ /* 0x000fe20007ffe1ff */
[----:B------:R-:W-:Y:S01]  /*3200*/  IMAD.SHL.U32 R20, R177, 0x2, RZ ;  /* 0x00000002b1147824 */ /* 0x000fe200078e00ff */
[----:B------:R-:W-:Y:S01]  /*3210*/  IADD3 R16, -R27, 0x10, RZ ;  /* 0x000000101b107810 */ /* 0x000fe20007ffe1ff */
[----:B------:R-:W-:Y:S01]  /*3220*/  IMAD.SHL.U32 R22, R176, 0x2, RZ ;  /* 0x00000002b0167824 */ /* 0x000fe200078e00ff */
[----:B------:R-:W-:Y:S01]  /*3230*/  SHF.R.S32.HI R2, RZ, 0x1f, R10 ;  /* 0x0000001fff027819 */ /* 0x000fe2000001140a */
[----:B------:R3:W-:Y:S01]  /*3240*/  STL [R1+0x14], R10 ;  /* 0x0000140a01007387 */ /* 0x0007e20000100800 */
[----:B------:R-:W-:-:S02]  /*3250*/  LOP3.LUT R18, R18, 0xf, RZ, 0xc0, !PT ;  /* 0x0000000f12127812 */ /* 0x000fc400078ec0ff */
[----:B------:R-:W-:Y:S02]  /*3260*/  SEL R26, RZ, 0x10, P4 ;  /* 0x00000010ff1a7807 */ /* 0x000fe40002000000 */
[----:B------:R-:W-:Y:S02]  /*3270*/  LOP3.LUT R16, R16, 0xf, RZ, 0xc0, !PT ;  /* 0x0000000f10107812 */ /* 0x000fe400078ec0ff */
[----:B------:R-:W-:Y:S02]  /*3280*/  IADD3 R14, -R26, 0x10, RZ ;  /* 0x000000101a0e7810 */ /* 0x000fe40007ffe1ff */
[----:B------:R-:W-:Y:S02]  /*3290*/  SEL R25, RZ, 0x10, P3 ;  /* 0x00000010ff197807 */ /* 0x000fe40001800000 */
[----:B------:R-:W-:Y:S02]  /*32a0*/  SHF.L.U64.HI R21, R134, 0x1, R58 ;  /* 0x0000000186157819 */ /* 0x000fe4000001023a */
[----:B------:R-:W-:Y:S01]  /*32b0*/  LOP3.LUT R14, R14, 0xf, RZ, 0xc0, !PT ;  /* 0x0000000f0e0e7812 */ /* 0x000fe200078ec0ff */
[----:B-1----:R-:W-:Y:S01]  /*32c0*/  IMAD R6, R2, c[0x0][0x1e0], RZ ;  /* 0x0000780002067a24 */ /* 0x002fe200078e02ff */
[----:B------:R-:W-:Y:S01]  /*32d0*/  IADD3 R12, -R25, 0x10, RZ ;  /* 0x00000010190c7810 */ /* 0x000fe20007ffe1ff */
[----:B------:R-:W-:Y:S01]  /*32e0*/  IMAD.WIDE.U32 R2, R10, c[0x0][0x1e0], RZ ;  /* 0x000078000a027a25 */ /* 0x000fe200078e00ff */
[----:B------:R-:W-:-:S02]  /*32f0*/  SHF.L.U64.HI R23, R177, 0x1, R55 ;  /* 0x00000001b1177819 */ /* 0x000fc40000010237 */
[----:B------:R-:W-:Y:S01]  /*3300*/  LOP3.LUT R12, R12, 0xf, RZ, 0xc0, !PT ;  /* 0x0000000f0c0c7812 */ /* 0x000fe200078ec0ff */
[----:B------:R-:W-:Y:S01]  /*3310*/  IMAD R6, R10, c[0x0][0x1e4], R6 ;  /* 0x000079000a067a24 */ /* 0x000fe200078e0206 */
[----:B------:R-:W-:-:S03]  /*3320*/  SHF.L.U64.HI R24, R176, 0x1, R54 ;  /* 0x00000001b0187819 */ /* 0x000fc60000010236 */
[----:B------:R-:W-:Y:S02]  /*3330*/  IMAD.IADD R3, R3, 0x1, R6 ;  /* 0x0000000103037824 */ /* 0x000fe400078e0206 */
[----:B---3--:R-:W-:Y:S01]  /*3340*/  IMAD.SHL.U32 R10, R133, 0x2, RZ ;  /* 0x00000002850a7824 */ /* 0x008fe200078e00ff */
[----:B--2---:R-:W-:Y:S01]  /*3350*/  SHF.R.S32.HI R6, RZ, 0x1f, R9 ;  /* 0x0000001fff067819 */ /* 0x004fe20000011409 */
[----:B------:R-:W-:Y:S01]  /*3360*/  IMAD.WIDE.U32 R2, R9, c[0x0][0x1f0], R2 ;  /* 0x00007c0009027a25 */ /* 0x000fe200078e0002 */
[----:B------:R1:W-:Y:S03]  /*3370*/  STL [R1+0x10], R9 ;  /* 0x0000100901007387 */ /* 0x0003e60000100800 */
[----:B------:R-:W-:Y:S01]  /*3380*/  IMAD R6, R6, c[0x0][0x1f0], RZ ;  /* 0x00007c0006067a24 */ /* 0x000fe200078e02ff */
[----:B------:R-:W-:-:S03]  /*3390*/  IADD3 R2, P0, R2, UR20, RZ ;  /* 0x0000001402027c10 */ /* 0x000fc6000ff1e0ff */
[----:B------:R-:W-:-:S05]  /*33a0*/  IMAD R6, R9, c[0x0][0x1f4], R6 ;  /* 0x00007d0009067a24 */ /* 0x000fca00078e0206 */
[----:B------:R-:W-:Y:S02]  /*33b0*/  IADD3.X R6, R3, UR18, R6, P0, !PT ;  /* 0x0000001203067c10 */ /* 0x000fe400087fe406 */
[----:B------:R-:W-:-:S04]  /*33c0*/  LEA R7, P0, R2, c[0x0][0x1c8], 0x1 ;  /* 0x0000720002077a11 */ /* 0x000fc800078008ff */
[----:B------:R-:W-:Y:S02]  /*33d0*/  LEA.HI.X R6, R2, c[0x0][0x1cc], R6, 0x1, P0 ;  /* 0x0000730002067a11 */ /* 0x000fe400000f0c06 */
[----:B------:R-:W2:Y:S04]  /*33e0*/  SHFL.IDX PT, R2, R7, 0x1, 0x181f ;  /* 0x00381f0007027f89 */ /* 0x000ea800000e0000 */
[----:B------:R-:W3:Y:S01]  /*33f0*/  SHFL.IDX PT, R3, R6, 0x1, 0x181f ;  /* 0x00381f0006037f89 */ /* 0x000ee200000e0000 */
[----:B-1----:R-:W-:Y:S02]  /*3400*/  SHF.L.U64.HI R9, R133, 0x1, R59 ;  /* 0x0000000185097819 */ /* 0x002fe4000001023b */
[----:B--2---:R-:W-:-:S04]  /*3410*/  IADD3 R18, P2, P0, R18, R2, R10 ;  /* 0x0000000212127210 */ /* 0x004fc8000785e00a */
[----:B---3--:R-:W-:Y:S02]  /*3420*/  IADD3.X R19, RZ, R3, R9, P2, P0 ;  /* 0x00000003ff137210 */ /* 0x008fe400017e0409 */
[----:B------:R-:W-:-:S04]  /*3430*/  IADD3 R16, P2, P0, R16, R2, R8 ;  /* 0x0000000210107210 */ /* 0x000fc8000785e008 */
[----:B------:R-:W-:Y:S02]  /*3440*/  IADD3.X R17, RZ, R3, R21, P2, P0 ;  /* 0x00000003ff117210 */ /* 0x000fe400017e0415 */
[----:B------:R-:W-:-:S04]  /*3450*/  IADD3 R14, P2, P0, R14, R2, R20 ;  /* 0x000000020e0e7210 */ /* 0x000fc8000785e014 */
[-C--:B------:R-:W-:Y:S02]  /*3460*/  IADD3.X R15, RZ, R3.reuse, R23, P2, P0 ;  /* 0x00000003ff0f7210 */ /* 0x080fe400017e0417 */
[----:B------:R-:W-:Y:S02]  /*3470*/  IADD3 R12, P2, P0, R12, R2, R22 ;  /* 0x000000020c0c7210 */ /* 0x000fe4000785e016 */
[----:B------:R-:W1:Y:S02]  /*3480*/  SHFL.IDX PT, R2, R7, RZ, 0x181f ;  /* 0x00181fff07027589 */ /* 0x000e6400000e0000 */
[----:B------:R-:W-:Y:S02]  /*3490*/  IADD3.X R13, RZ, R3, R24, P2, P0 ;  /* 0x00000003ff0d7210 */ /* 0x000fe400017e0418 */
[----:B------:R-:W2:Y:S01]  /*34a0*/  SHFL.IDX PT, R3, R6, RZ, 0x181f ;  /* 0x00181fff06037589 */ /* 0x000ea200000e0000 */
[----:B-1----:R-:W-:-:S05]  /*34b0*/  IADD3 R10, P0, R2, R10, RZ ;  /* 0x0000000a020a7210 */ /* 0x002fca0007f1e0ff */
[----:B--2---:R-:W-:Y:S01]  /*34c0*/  IMAD.X R11, R3, 0x1, R9, P0 ;  /* 0x00000001030b7824 */ /* 0x004fe200000e0609 */
[----:B------:R-:W-:-:S04]  /*34d0*/  IADD3 R8, P0, R2, R8, RZ ;  /* 0x0000000802087210 */ /* 0x000fc80007f1e0ff */
[----:B------:R1:W-:Y:S01]  /*34e0*/  LDGSTS.E.BYPASS.LTC128B.128 [R85+0x10100], [R10.64], !P6 ;  /* 0x101000000a557fae */ /* 0x0003e2000f101d4c */
[----:B------:R-:W-:Y:S01]  /*34f0*/  IMAD.X R9, R3, 0x1, R21, P0 ;  /* 0x0000000103097824 */ /* 0x000fe200000e0615 */
[----:B------:R-:W-:-:S04]  /*3500*/  IADD3 R6, P0, R2, R20, RZ ;  /* 0x0000001402067210 */ /* 0x000fc80007f1e0ff */
[----:B------:R1:W-:Y:S01]  /*3510*/  LDGSTS.E.BYPASS.LTC128B.128 [R85+0x12100], [R8.64], !P5 ;  /* 0x1210000008557fae */ /* 0x0003e2000e901d4c */
[----:B------:R-:W-:Y:S01]  /*3520*/  IMAD.X R7, R3, 0x1, R23, P0 ;  /* 0x0000000103077824 */ /* 0x000fe200000e0617 */
[----:B------:R-:W-:-:S04]  /*3530*/  IADD3 R2, P0, R2, R22, RZ ;  /* 0x0000001602027210 */ /* 0x000fc80007f1e0ff */
[----:B------:R1:W-:Y:S01]  /*3540*/  LDGSTS.E.BYPASS.LTC128B.128 [R85+0x14100], [R6.64], !P4 ;  /* 0x1410000006557fae */ /* 0x0003e2000e101d4c */
[----:B------:R-:W-:Y:S01]  /*3550*/  IMAD.X R3, R3, 0x1, R24, P0 ;  /* 0x0000000103037824 */ /* 0x000fe200000e0618 */
[----:B------:R-:W-:-:S04]  /*3560*/  ISETP.NE.U32.AND P0, PT, R28, RZ, PT ;  /* 0x000000ff1c00720c */ /* 0x000fc80003f05070 */
[----:B------:R1:W-:Y:S09]  /*3570*/  LDGSTS.E.BYPASS.LTC128B.128 [R85+0x16100], [R2.64], !P3 ;  /* 0x1610000002557fae */ /* 0x0003f2000d901d4c */
[----:B------:R1:W-:Y:S01]  /*3580*/  LDGSTS.E.BYPASS.LTC128B.128.ZFILL [R85+0x11100], [R18.64], P0 ;  /* 0x1110000012557fae */ /* 0x0003e20008141d4c */
[----:B------:R-:W-:-:S13]  /*3590*/  ISETP.NE.U32.AND P0, PT, R27, RZ, PT ;  /* 0x000000ff1b00720c */ /* 0x000fda0003f05070 */
[----:B------:R1:W-:Y:S01]  /*35a0*/  LDGSTS.E.BYPASS.LTC128B.128.ZFILL [R85+0x13100], [R16.64], P0 ;  /* 0x1310000010557fae */ /* 0x0003e20008141d4c */
[----:B------:R-:W-:-:S13]  /*35b0*/  ISETP.NE.U32.AND P0, PT, R26, RZ, PT ;  /* 0x000000ff1a00720c */ /* 0x000fda0003f05070 */
[----:B------:R1:W-:Y:S01]  /*35c0*/  LDGSTS.E.BYPASS.LTC128B.128.ZFILL [R85+0x15100], [R14.64], P0 ;  /* 0x151000000e557fae */ /* 0x0003e20008141d4c */
[----:B------:R-:W-:-:S13]  /*35d0*/  ISETP.NE.U32.AND P0, PT, R25, RZ, PT ;  /* 0x000000ff1900720c */ /* 0x000fda0003f05070 */
[----:B------:R1:W-:Y:S02]  /*35e0*/  LDGSTS.E.BYPASS.LTC128B.128.ZFILL [R85+0x17100], [R12.64], P0 ;  /* 0x171000000c557fae */ /* 0x0003e40008141d4c */
.L_x_4:
[----:B-1234-:R-:W-:Y:S01]  /*35f0*/  LOP3.LUT R2, R84, 0xffffffe0, RZ, 0xc0, !PT ;  /* 0xffffffe054027812 */ /* 0x01efe200078ec0ff */
[----:B------:R-:W-:Y:S01]  /*3600*/  IMAD.U32 R6, RZ, RZ, UR10 ;  /* 0x0000000aff067e24 */ /* 0x000fe2000f8e00ff */
[----:B------:R-:W0:Y:S01]  /*3610*/  LDGDEPBAR ;  /* 0x00000000000079af */ /* 0x000e220000000000 */
[----:B------:R-:W-:Y:S02]  /*3620*/  IMAD.SHL.U32 R248, R4, 0x2, RZ ;  /* 0x0000000204f87824 */ /* 0x000fe400078e00ff */
[----:B------:R-:W-:Y:S02]  /*3630*/  IMAD.IADD R2, R132, 0x1, -R2 ;  /* 0x0000000184027824 */ /* 0x000fe400078e0a02 */
[----:B------:R-:W-:Y:S01]  /*3640*/  IMAD R249, R5, 0x2, R248 ;  /* 0x0000000205f97824 */ /* 0x000fe200078e02f8 */
[----:B------:R-:W-:Y:S01]  /*3650*/  LDSM.16.MT88.4 R24, [R248+0x100] ;  /* 0x00010000f818783b */ /* 0x000fe20000004200 */
[C---:B------:R-:W-:Y:S02]  /*3660*/  LEA R251, R0.reuse, R248, 0x1 ;  /* 0x000000f800fb7211 */ /* 0x040fe400078e08ff */
[----:B------:R-:W-:Y:S01]  /*3670*/  SHF.R.S32.HI R3, RZ, 0x1f, R2 ;  /* 0x0000001fff037819 */ /* 0x000fe20000011402 */
[----:B------:R-:W-:-:S02]  /*3680*/  IMAD R250, R0, 0x2, R249 ;  /* 0x0000000200fa7824 */ /* 0x000fc400078e02f9 */
[----:B------:R-:W-:Y:S01]  /*3690*/  LDSM.16.MT88.4 R68, [R251+0x2100] ;  /* 0x00210000fb44783b */ /* 0x000fe20000004200 */
[----:B------:R-:W-:-:S03]  /*36a0*/  LEA.HI R3, R3, R2, RZ, 0x2 ;  /* 0x0000000203037211 */ /* 0x000fc600078f10ff */
[----:B------:R-:W-:Y:S01]  /*36b0*/  LDSM.16.MT88.4 R80, [R250+0x2900] ;  /* 0x00290000fa50783b */ /* 0x000fe20000004200 */
[----:B------:R-:W-:-:S04]  /*36c0*/  LOP3.LUT R3, R3, 0x7ffffffc, RZ, 0xc0, !PT ;  /* 0x7ffffffc03037812 */ /* 0x000fc800078ec0ff */
[----:B------:R-:W-:-:S05]  /*36d0*/  IADD3 R2, R2, -R3, RZ ;  /* 0x8000000302027210 */ /* 0x000fca0007ffe0ff */
[----:B------:R-:W-:-:S05]  /*36e0*/  IMAD R2, R2, -0x2, R6 ;  /* 0xfffffffe02027824 */ /* 0x000fca00078e0206 */
[----:B------:R-:W-:-:S04]  /*36f0*/  ISETP.GT.AND P0, PT, R2, RZ, PT ;  /* 0x000000ff0200720c */ /* 0x000fc80003f04270 */
[----:B------:R-:W-:Y:S02]  /*3700*/  FSEL R15, R73, -INF , P0 ;  /* 0xff800000490f7808 */ /* 0x000fe40000000000 */
[----:B------:R-:W-:Y:S02]  /*3710*/  FSEL R10, R76, -INF , P0 ;  /* 0xff8000004c0a7808 */ /* 0x000fe40000000000 */
[----:B------:R-:W-:Y:S01]  /*3720*/  ISETP.GT.AND P0, PT, R2, 0x1, PT ;  /* 0x000000010200780c */ /* 0x000fe20003f04270 */
[----:B------:R-:W-:Y:S03]  /*3730*/  LDSM.16.MT88.4 R76, [R250+0x2100] ;  /* 0x00210000fa4c783b */ /* 0x000fe60000004200 */
[----:B------:R-:W-:Y:S02]  /*3740*/  FSEL R16, R72, -INF , P0 ;  /* 0xff80000048107808 */ /* 0x000fe40000000000 */
[----:B------:R-:W-:-:S02]  /*3750*/  FSEL R9, R74, -INF , P0 ;  /* 0xff8000004a097808 */ /* 0x000fc40000000000 */
[----:B------:R-:W-:Y:S01]  /*3760*/  ISETP.GT.AND P0, PT, R2, 0x8, PT ;  /* 0x000000080200780c */ /* 0x000fe20003f04270 */
[----:B------:R-:W-:Y:S01]  /*3770*/  LDSM.16.MT88.4 R72, [R250+0x900] ;  /* 0x00090000fa48783b */ /* 0x000fe20000004200 */
[----:B------:R-:W-:Y:S02]  /*3780*/  FMNMX.FTZ R3, R10, R9, !PT ;  /* 0x000000090a037209 */ /* 0x000fe40007810000 */
[----:B------:R-:W-:Y:S02]  /*3790*/  FSEL R17, R57, -INF , P0 ;  /* 0xff80000039117808 */ /* 0x000fe40000000000 */
[----:B------:R-:W-:Y:S02]  /*37a0*/  FSEL R8, R65, -INF , P0 ;  /* 0xff80000041087808 */ /* 0x000fe40000000000 */
[----:B------:R-:W-:Y:S02]  /*37b0*/  ISETP.GT.AND P0, PT, R2, 0x9, PT ;  /* 0x000000090200780c */ /* 0x000fe40003f04270 */
[----:B------:R-:W-:-:S02]  /*37c0*/  FMNMX.FTZ R3, R8, R3, !PT ;  /* 0x0000000308037209 */ /* 0x000fc40007810000 */
[----:B------:R-:W-:Y:S02]  /*37d0*/  FSEL R18, R56, -INF , P0 ;  /* 0xff80000038127808 */ /* 0x000fe40000000000 */
[----:B------:R-:W-:Y:S02]  /*37e0*/  FSEL R7, R64, -INF , P0 ;  /* 0xff80000040077808 */ /* 0x000fe40000000000 */
[----:B------:R-:W-:Y:S01]  /*37f0*/  ISETP.GT.AND P0, PT, R2, 0x10, PT ;  /* 0x000000100200780c */ /* 0x000fe20003f04270 */
[----:B------:R-:W-:Y:S01]  /*3800*/  LDSM.16.MT88.4 R64, [R249+0x2100] ;  /* 0x00210000f940783b */ /* 0x000fe20000004200 */
[----:B------:R-:W-:Y:S02]  /*3810*/  FMNMX.FTZ R3, R7, R3, !PT ;  /* 0x0000000307037209 */ /* 0x000fe40007810000 */
[----:B------:R-:W-:Y:S02]  /*3820*/  FSEL R19, R51, -INF , P0 ;  /* 0xff80000033137808 */ /* 0x000fe40000000000 */
[----:B------:R-:W-:-:S02]  /*3830*/  FSEL R6, R53, -INF , P0 ;  /* 0xff80000035067808 */ /* 0x000fc40000000000 */
[----:B------:R-:W-:Y:S02]  /*3840*/  ISETP.GT.AND P0, PT, R2, 0x11, PT ;  /* 0x000000110200780c */ /* 0x000fe40003f04270 */
[----:B------:R-:W-:Y:S02]  /*3850*/  FMNMX.FTZ R3, R6, R3, !PT ;  /* 0x0000000306037209 */ /* 0x000fe40007810000 */
[----:B------:R-:W-:Y:S02]  /*3860*/  FSEL R20, R50, -INF , P0 ;  /* 0xff80000032147808 */ /* 0x000fe40000000000 */
[----:B------:R-:W-:Y:S02]  /*3870*/  FSEL R13, R52, -INF , P0 ;  /* 0xff800000340d7808 */ /* 0x000fe40000000000 */
[----:B------:R-:W-:Y:S01]  /*3880*/  ISETP.GT.AND P0, PT, R2, 0x18, PT ;  /* 0x000000180200780c */ /* 0x000fe20003f04270 */
[----:B------:R-:W-:Y:S01]  /*3890*/  LDSM.16.MT88.4 R52, [R249+0x900] ;  /* 0x00090000f934783b */ /* 0x000fe20000004200 */
[----:B------:R-:W-:-:S02]  /*38a0*/  FMNMX.FTZ R3, R13, R3, !PT ;  /* 0x000000030d037209 */ /* 0x000fc40007810000 */
[----:B------:R-:W-:Y:S02]  /*38b0*/  FSEL R22, R46, -INF , P0 ;  /* 0xff8000002e167808 */ /* 0x000fe40000000000 */
[----:B------:R-:W-:Y:S02]  /*38c0*/  FSEL R11, R49, -INF , P0 ;  /* 0xff800000310b7808 */ /* 0x000fe40000000000 */
[----:B------:R-:W-:Y:S02]  /*38d0*/  ISETP.GT.AND P0, PT, R2, 0x19, PT ;  /* 0x000000190200780c */ /* 0x000fe40003f04270 */
[----:B------:R-:W-:Y:S02]  /*38e0*/  FMNMX.FTZ R3, R11, R3, !PT ;  /* 0x000000030b037209 */ /* 0x000fe40007810000 */
[----:B------:R-:W-:Y:S02]  /*38f0*/  FSEL R23, R45, -INF , P0 ;  /* 0xff8000002d177808 */ /* 0x000fe40000000000 */
[----:B------:R-:W-:-:S02]  /*3900*/  FSEL R14, R48, -INF , P0 ;  /* 0xff800000300e7808 */ /* 0x000fc40000000000 */
[----:B------:R-:W-:Y:S01]  /*3910*/  ISETP.GT.AND P0, PT, R2, 0x20, PT ;  /* 0x000000200200780c */ /* 0x000fe20003f04270 */
[----:B------:R-:W-:Y:S01]  /*3920*/  LDSM.16.MT88.4 R48, [R251+0x100] ;  /* 0x00010000fb30783b */ /* 0x000fe20000004200 */
        /* <DEDUP_REMOVED lines=12> */
[----:B------:R-:W-:Y:S02]  /*39f0*/  ISETP.GT.AND P0, PT, R2, 0x29, PT ;  /* 0x000000290200780c */ /* 0x000fe40003f04270 */
[----:B------:R-:W-:Y:S02]  /*3a00*/  FMNMX.FTZ R3, R95, R3, !PT ;  /* 0x000000035f037209 */ /* 0x000fe40007810000 */
[----:B------:R-:W-:Y:S02]  /*3a10*/  FSEL R107, R36, -INF , P0 ;  /* 0xff800000246b7808 */ /* 0x000fe40000000000 */
[----:B------:R-:W-:Y:S02]  /*3a20*/  FSEL R94, R39, -INF , P0 ;  /* 0xff800000275e7808 */ /* 0x000fe40000000000 */
[----:B------:R-:W-:Y:S02]  /*3a30*/  ISETP.GT.AND P0, PT, R2, 0x30, PT ;  /* 0x000000300200780c */ /* 0x000fe40003f04270 */
[----:B------:R-:W-:-:S02]  /*3a40*/  FMNMX.FTZ R12, R15, R16, !PT ;  /* 0x000000100f0c7209 */ /* 0x000fc40007810000 */
[----:B------:R-:W-:Y:S02]  /*3a50*/  FSEL R106, R31, -INF , P0 ;  /* 0xff8000001f6a7808 */ /* 0x000fe40000000000 */
[----:B------:R-:W-:Y:S02]  /*3a60*/  FSEL R93, R35, -INF , P0 ;  /* 0xff800000235d7808 */ /* 0x000fe40000000000 */
[----:B------:R-:W-:Y:S02]  /*3a70*/  ISETP.GT.AND P0, PT, R2, 0x31, PT ;  /* 0x000000310200780c */ /* 0x000fe40003f04270 */
[----:B------:R-:W-:Y:S02]  /*3a80*/  FMNMX.FTZ R3, R94, R3, !PT ;  /* 0x000000035e037209 */ /* 0x000fe40007810000 */
[----:B------:R-:W-:Y:S02]  /*3a90*/  FSEL R99, R30, -INF , P0 ;  /* 0xff8000001e637808 */ /* 0x000fe40000000000 */
[----:B------:R-:W-:-:S02]  /*3aa0*/  FSEL R92, R34, -INF , P0 ;  /* 0xff800000225c7808 */ /* 0x000fc40000000000 */
[----:B------:R-:W-:Y:S02]  /*3ab0*/  FMNMX.FTZ R12, R17, R12, !PT ;  /* 0x0000000c110c7209 */ /* 0x000fe40007810000 */
[----:B------:R-:W-:Y:S02]  /*3ac0*/  ISETP.GT.AND P0, PT, R2, 0x38, PT ;  /* 0x000000380200780c */ /* 0x000fe40003f04270 */
[----:B------:R-:W-:Y:S02]  /*3ad0*/  FMNMX.FTZ R3, R93, R3, !PT ;  /* 0x000000035d037209 */ /* 0x000fe40007810000 */
[----:B------:R-:W-:Y:S02]  /*3ae0*/  FMNMX.FTZ R12, R18, R12, !PT ;  /* 0x0000000c120c7209 */ /* 0x000fe40007810000 */
[----:B------:R-:W-:Y:S02]  /*3af0*/  FSEL R98, R29, -INF , P0 ;  /* 0xff8000001d627808 */ /* 0x000fe40000000000 */
[----:B------:R-:W-:Y:S01]  /*3b00*/  FSEL R91, R33, -INF , P0 ;  /* 0xff800000215b7808 */ /* 0x000fe20000000000 */
[----:B------:R-:W-:Y:S01]  /*3b10*/  LDSM.16.MT88.4 R28, [R248+0x900] ;  /* 0x00090000f81c783b */ /* 0x000fe20000004200 */
[----:B------:R-:W-:-:S02]  /*3b20*/  ISETP.GT.AND P0, PT, R2, 0x39, PT ;  /* 0x000000390200780c */ /* 0x000fc40003f04270 */
[----:B------:R-:W-:Y:S02]  /*3b30*/  FMNMX.FTZ R2, R92, R3, !PT ;  /* 0x000000035c027209 */ /* 0x000fe40007810000 */
[----:B------:R-:W-:Y:S02]  /*3b40*/  FMNMX.FTZ R3, R19, R12, !PT ;  /* 0x0000000c13037209 */ /* 0x000fe40007810000 */
[----:B------:R-:W-:Y:S02]  /*3b50*/  FSEL R89, R32, -INF , P0 ;  /* 0xff80000020597808 */ /* 0x000fe40000000000 */
[----:B------:R-:W-:Y:S01]  /*3b60*/  FMNMX.FTZ R3, R20, R3, !PT ;  /* 0x0000000314037209 */ /* 0x000fe20007810000 */
[----:B------:R-:W-:Y:S01]  /*3b70*/  LDSM.16.MT88.4 R32, [R250+0x100] ;  /* 0x00010000fa20783b */ /* 0x000fe20000004200 */
[----:B------:R-:W-:Y:S02]  /*3b80*/  FMNMX.FTZ R2, R91, R2, !PT ;  /* 0x000000025b027209 */ /* 0x000fe40007810000 */
[----:B------:R-:W-:-:S02]  /*3b90*/  FMNMX.FTZ R3, R22, R3, !PT ;  /* 0x0000000316037209 */ /* 0x000fc40007810000 */
[----:B------:R-:W-:Y:S02]  /*3ba0*/  FMNMX.FTZ R2, R89, R2, !PT ;  /* 0x0000000259027209 */ /* 0x000fe40007810000 */
[----:B------:R-:W-:Y:S02]  /*3bb0*/  FMNMX.FTZ R3, R23, R3, !PT ;  /* 0x0000000317037209 */ /* 0x000fe40007810000 */
[----:B------:R-:W-:Y:S01]  /*3bc0*/  FSEL R90, R38, -INF , P0 ;  /* 0xff800000265a7808 */ /* 0x000fe20000000000 */
[----:B------:R-:W1:Y:S01]  /*3bd0*/  SHFL.BFLY PT, R12, R2, 0x2, 0x1f ;  /* 0x0c401f00020c7f89 */ /* 0x000e6200000e0000 */
[----:B------:R-:W-:-:S03]  /*3be0*/  FMNMX.FTZ R3, R105, R3, !PT ;  /* 0x0000000369037209 */ /* 0x000fc60007810000 */
[----:B------:R-:W-:Y:S01]  /*3bf0*/  LDSM.16.MT88.4 R36, [R249+0x100] ;  /* 0x00010000f924783b */ /* 0x000fe20000004200 */
[----:B------:R-:W-:-:S04]  /*3c00*/  FMNMX.FTZ R3, R104, R3, !PT ;  /* 0x0000000368037209 */ /* 0x000fc80007810000 */
[----:B------:R-:W-:-:S04]  /*3c10*/  FMNMX.FTZ R3, R108, R3, !PT ;  /* 0x000000036c037209 */ /* 0x000fc80007810000 */
[----:B------:R-:W-:-:S04]  /*3c20*/  FMNMX.FTZ R3, R107, R3, !PT ;  /* 0x000000036b037209 */ /* 0x000fc80007810000 */
[----:B------:R-:W-:-:S04]  /*3c30*/  FMNMX.FTZ R3, R106, R3, !PT ;  /* 0x000000036a037209 */ /* 0x000fc80007810000 */
[----:B------:R-:W-:Y:S02]  /*3c40*/  FMNMX.FTZ R3, R99, R3, !PT ;  /* 0x0000000363037209 */ /* 0x000fe40007810000 */
[----:B-1----:R-:W-:Y:S02]  /*3c50*/  FMNMX.FTZ R2, R2, R12, !PT ;  /* 0x0000000c02027209 */ /* 0x002fe40007810000 */
[----:B------:R-:W-:-:S03]  /*3c60*/  FMNMX.FTZ R3, R98, R3, !PT ;  /* 0x0000000362037209 */ /* 0x000fc60007810000 */
[----:B------:R-:W1:Y:S01]  /*3c70*/  SHFL.BFLY PT, R132, R2, 0x1, 0x1f ;  /* 0x0c201f0002847f89 */ /* 0x000e6200000e0000 */
[----:B------:R-:W-:-:S05]  /*3c80*/  FMNMX.FTZ R3, R90, R3, !PT ;  /* 0x000000035a037209 */ /* 0x000fca0007810000 */
[----:B------:R-:W2:Y:S01]  /*3c90*/  SHFL.BFLY PT, R21, R3, 0x2, 0x1f ;  /* 0x0c401f0003157f89 */ /* 0x000ea200000e0000 */
[----:B-1----:R-:W-:-:S04]  /*3ca0*/  FMNMX.FTZ R132, R2, R132, !PT ;  /* 0x0000008402847209 */ /* 0x002fc80007810000 */
[C---:B------:R-:W-:Y:S01]  /*3cb0*/  FSETP.NEU.FTZ.AND P0, PT, R132.reuse, -INF , PT ;  /* 0xff8000008400780b */ /* 0x040fe20003f1d000 */
[----:B------:R-:W-:Y:S01]  /*3cc0*/  FMUL.FTZ R12, R132, c[0x0][0x2d0] ;  /* 0x0000b400840c7a20 */ /* 0x000fe20000410000 */
[----:B--2---:R-:W-:-:S04]  /*3cd0*/  FMNMX.FTZ R2, R3, R21, !PT ;  /* 0x0000001503027209 */ /* 0x004fc80007810000 */
[----:B------:R-:W-:Y:S01]  /*3ce0*/  FSEL R12, R12, RZ, P0 ;  /* 0x000000ff0c0c7208 */ /* 0x000fe20000000000 */
[----:B------:R-:W1:Y:S04]  /*3cf0*/  SHFL.BFLY PT, R3, R2, 0x1, 0x1f ;  /* 0x0c201f0002037f89 */ /* 0x000e6800000e0000 */
[--C-:B------:R-:W-:Y:S02]  /*3d00*/  FFMA.FTZ R13, R13, c[0x0][0x2d0], -R12.reuse ;  /* 0x0000b4000d0d7a23 */ /* 0x100fe4000001080c */
[--C-:B------:R-:W-:Y:S02]  /*3d10*/  FFMA.FTZ R14, R14, c[0x0][0x2d0], -R12.reuse ;  /* 0x0000b4000e0e7a23 */ /* 0x100fe4000001080c */
[----:B------:R-:W-:Y:S01]  /*3d20*/  MUFU.EX2 R109, R13 ;  /* 0x0000000d006d7308 */ /* 0x000fe20000000800 */
[----:B------:R-:W-:-:S02]  /*3d30*/  FFMA.FTZ R10, R10, c[0x0][0x2d0], -R12 ;  /* 0x0000b4000a0a7a23 */ /* 0x000fc4000001080c */
[--C-:B------:R-:W-:Y:S02]  /*3d40*/  FFMA.FTZ R9, R9, c[0x0][0x2d0], -R12.reuse ;  /* 0x0000b40009097a23 */ /* 0x100fe4000001080c */
[--C-:B------:R-:W-:Y:S02]  /*3d50*/  FFMA.FTZ R8, R8, c[0x0][0x2d0], -R12.reuse ;  /* 0x0000b40008087a23 */ /* 0x100fe4000001080c */
[--C-:B------:R-:W-:Y:S01]  /*3d60*/  FFMA.FTZ R7, R7, c[0x0][0x2d0], -R12.reuse ;  /* 0x0000b40007077a23 */ /* 0x100fe2000001080c */
[----:B------:R-:W-:Y:S01]  /*3d70*/  MUFU.EX2 R183, R14 ;  /* 0x0000000e00b77308 */ /* 0x000fe20000000800 */
[--C-:B------:R-:W-:Y:S02]  /*3d80*/  FFMA.FTZ R11, R11, c[0x0][0x2d0], -R12.reuse ;  /* 0x0000b4000b0b7a23 */ /* 0x100fe4000001080c */
[----:B------:R-:W-:Y:S01]  /*3d90*/  FFMA.FTZ R6, R6, c[0x0][0x2d0], -R12 ;  /* 0x0000b40006067a23 */ /* 0x000fe2000001080c */
[----:B-1----:R-:W-:-:S04]  /*3da0*/  FMNMX.FTZ R2, R3, R2, !PT ;  /* 0x0000000203027209 */ /* 0x002fc80007810000 */
[----:B------:R-:W-:Y:S01]  /*3db0*/  MUFU.EX2 R87, R10 ;  /* 0x0000000a00577308 */ /* 0x000fe20000000800 */
[C---:B------:R-:W-:Y:S01]  /*3dc0*/  FSETP.NEU.FTZ.AND P0, PT, R2.reuse, -INF , PT ;  /* 0xff8000000200780b */ /* 0x040fe20003f1d000 */
[----:B------:R-:W-:-:S06]  /*3dd0*/  FMUL.FTZ R3, R2, c[0x0][0x2d0] ;  /* 0x0000b40002037a20 */ /* 0x000fcc0000410000 */
[----:B------:R-:W1:Y:S01]  /*3de0*/  MUFU.EX2 R85, R9 ;  /* 0x0000000900557308 */ /* 0x000e620000000800 */
[----:B------:R-:W-:-:S05]  /*3df0*/  FSEL R3, R3, RZ, P0 ;  /* 0x000000ff03037208 */ /* 0x000fca0000000000 */
[--C-:B------:R-:W-:Y:S02]  /*3e00*/  FFMA.FTZ R4, R16, c[0x0][0x2d0], -R3.reuse ;  /* 0x0000b40010047a23 */ /* 0x100fe40000010803 */
[--C-:B------:R-:W-:Y:S01]  /*3e10*/  FFMA.FTZ R15, R15, c[0x0][0x2d0], -R3.reuse ;  /* 0x0000b4000f0f7a23 */ /* 0x100fe20000010803 */
[----:B------:R1:W-:Y:S08]  /*3e20*/  MUFU.EX2 R86, R8 ;  /* 0x0000000800567308 */ /* 0x0003f00000000800 */
[----:B------:R2:W-:Y:S08]  /*3e30*/  MUFU.EX2 R13, R4 ;  /* 0x00000004000d7308 */ /* 0x0005f00000000800 */
[----:B------:R-:W3:Y:S01]  /*3e40*/  MUFU.EX2 R88, R7 ;  /* 0x0000000700587308 */ /* 0x000ee20000000800 */
[----:B-1----:R-:W-:Y:S01]  /*3e50*/  F2FP.PACK_AB R8, R85, R87 ;  /* 0x000000575508723e */ /* 0x002fe200000000ff */
[----:B--2---:R-:W-:-:S06]  /*3e60*/  FFMA.FTZ R4, R17, c[0x0][0x2d0], -R3 ;  /* 0x0000b40011047a23 */ /* 0x004fcc0000010803 */
[----:B------:R-:W1:Y:S01]  /*3e70*/  MUFU.EX2 R15, R15 ;  /* 0x0000000f000f7308 */ /* 0x000e620000000800 */
[----:B---3--:R-:W-:-:S07]  /*3e80*/  F2FP.PACK_AB R10, R88, R86 ;  /* 0x00000056580a723e */ /* 0x008fce00000000ff */
[----:B------:R2:W-:Y:S08]  /*3e90*/  MUFU.EX2 R14, R4 ;  /* 0x00000004000e7308 */ /* 0x0005f00000000800 */
[----:B------:R-:W3:Y:S01]  /*3ea0*/  MUFU.EX2 R110, R11 ;  /* 0x0000000b006e7308 */ /* 0x000ee20000000800 */
[----:B-1----:R-:W-:Y:S01]  /*3eb0*/  F2FP.PACK_AB R9, R13, R15 ;  /* 0x0000000f0d09723e */ /* 0x002fe200000000ff */
[----:B--2---:R-:W-:-:S06]  /*3ec0*/  FFMA.FTZ R4, R18, c[0x0][0x2d0], -R3 ;  /* 0x0000b40012047a23 */ /* 0x004fcc0000010803 */
[----:B------:R3:W-:Y:S08]  /*3ed0*/  MUFU.EX2 R111, R6 ;  /* 0x00000006006f7308 */ /* 0x0007f00000000800 */
[----:B------:R1:W2:Y:S01]  /*3ee0*/  MUFU.EX2 R84, R4 ;  /* 0x0000000400547308 */ /* 0x0002a20000000800 */
[----:B---3--:R-:W-:Y:S01]  /*3ef0*/  F2FP.PACK_AB R6, R183, R110 ;  /* 0x0000006eb706723e */ /* 0x008fe200000000ff */
[----:B-1----:R-:W-:Y:S01]  /*3f00*/  FFMA.FTZ R4, R19, c[0x0][0x2d0], -R3 ;  /* 0x0000b40013047a23 */ /* 0x002fe20000010803 */
[----:B--2---:R-:W-:-:S05]  /*3f10*/  F2FP.PACK_AB R11, R84, R14 ;  /* 0x0000000e540b723e */ /* 0x004fca00000000ff */
[----:B------:R1:W-:Y:S02]  /*3f20*/  MUFU.EX2 R182, R4 ;  /* 0x0000000400b67308 */ /* 0x0003e40000000800 */
[C---:B------:R-:W-:Y:S08]  /*3f30*/  HMMA.16816.F32 R16, R8.reuse, R26, RZ ;  /* 0x0000001a0810723c */ /* 0x040ff000000018ff */
[----:B------:R-:W-:Y:S01]  /*3f40*/  HMMA.16816.F32 R40, R8, R36, RZ ;  /* 0x000000240828723c */ /* 0x000fe200000018ff */
[----:B-1----:R-:W-:-:S04]  /*3f50*/  FFMA.FTZ R4, R20, c[0x0][0x2d0], -R3 ;  /* 0x0000b40014047a23 */ /* 0x002fc80000010803 */
[----:B------:R1:W2:Y:S02]  /*3f60*/  MUFU.EX2 R127, R4 ;  /* 0x00000004007f7308 */ /* 0x0002a40000000800 */
[----:B-1----:R-:W-:Y:S01]  /*3f70*/  FFMA.FTZ R4, R22, c[0x0][0x2d0], -R3 ;  /* 0x0000b40016047a23 */ /* 0x002fe20000010803 */
[----:B--2---:R-:W-:-:S05]  /*3f80*/  F2FP.PACK_AB R5, R127, R182 ;  /* 0x000000b67f05723e */ /* 0x004fca00000000ff */
[----:B------:R1:W-:Y:S02]  /*3f90*/  MUFU.EX2 R126, R4 ;  /* 0x00000004007e7308 */ /* 0x0003e40000000800 */
[----:B-1----:R-:W-:Y:S02]  /*3fa0*/  FFMA.FTZ R4, R23, c[0x0][0x2d0], -R3 ;  /* 0x0000b40017047a23 */ /* 0x002fe40000010803 */
[C---:B------:R-:W-:Y:S04]  /*3fb0*/  HMMA.16816.F32 R20, R8.reuse, R24, RZ ;  /* 0x000000180814723c */ /* 0x040fe800000018ff */
[----:B------:R1:W2:Y:S04]  /*3fc0*/  MUFU.EX2 R125, R4 ;  /* 0x00000004007d7308 */ /* 0x0002a80000000800 */
[----:B------:R-:W-:Y:S01]  /*3fd0*/  HMMA.16816.F32 R24, R8, R38, RZ ;  /* 0x000000260818723c */ /* 0x000fe200000018ff */
[----:B-1----:R-:W-:-:S02]  /*3fe0*/  F2FP.PACK_AB R4, R109, R111 ;  /* 0x0000006f6d04723e */ /* 0x002fc400000000ff */
[----:B--2---:R-:W-:Y:S11]  /*3ff0*/  F2FP.PACK_AB R7, R125, R126 ;  /* 0x0000007e7d07723e */ /* 0x004ff600000000ff */
[----:B------:R-:W-:Y:S02]  /*4000*/  @!UPT UIADD3 URZ, URZ, URZ, URZ ;  /* 0x0000003f3f3ff290 */ /* 0x000fe4000fffe03f */
[----:B------:R-:W-:Y:S08]  /*4010*/  HMMA.16816.F32 R164, R4, R28, R20 ;  /* 0x0000001c04a4723c */ /* 0x000ff00000001814 */
[----:B------:R-:W-:Y:S08]  /*4020*/  HMMA.16816.F32 R20, R8, R48, RZ ;  /* 0x000000300814723c */ /* 0x000ff000000018ff */
[----:B------:R-:W-:Y:S01]  /*4030*/  HMMA.16816.F32 R60, R4, R30, R16 ;  /* 0x0000001e043c723c */ /* 0x000fe20000001810 */
[----:B------:R-:W1:Y:S07]  /*4040*/  LDSM.16.MT88.4 R28, [R248+0x2100] ;  /* 0x00210000f81c783b */ /* 0x000e6e0000004200 */
[----:B------:R-:W-:Y:S08]  /*4050*/  HMMA.16816.F32 R16, R8, R50, RZ ;  /* 0x000000320810723c */ /* 0x000ff000000018ff */
[C---:B------:R-:W-:Y:S07]  /*4060*/  HMMA.16816.F32 R56, R4.reuse, R44, R20 ;  /* 0x0000002c0438723c */ /* 0x040fee0000001814 */
[----:B------:R-:W-:Y:S01]  /*4070*/  STL [R1+0x48], R62 ;  /* 0x0000483e01007387 */ /* 0x000fe20000100800 */
[----:B------:R-:W-:Y:S01]  /*4080*/  HMMA.16816.F32 R156, R4, R52, R40 ;  /* 0x00000034049c723c */ /* 0x000fe20000001828 */
[----:B------:R-:W-:Y:S01]  /*4090*/  IMAD.MOV.U32 R102, RZ, RZ, R61 ;  /* 0x000000ffff667224 */ /* 0x000fe200078e003d */
[----:B------:R-:W-:Y:S01]  /*40a0*/  MOV R101, R60 ;  /* 0x0000003c00657202 */ /* 0x000fe20000000f00 */
[----:B------:R-:W-:-:S02]  /*40b0*/  IMAD.MOV.U32 R178, RZ, RZ, R63 ;  /* 0x000000ffffb27224 */ /* 0x000fc400078e003f */
[----:B------:R-:W-:Y:S03]  /*40c0*/  LDSM.16.MT88.4 R60, [R248+0x2900] ;  /* 0x00290000f83c783b */ /* 0x000fe60000004200 */
[C---:B------:R-:W-:Y:S01]  /*40d0*/  HMMA.16816.F32 R148, R4.reuse, R54, R24 ;  /* 0x000000360494723c */ /* 0x040fe20000001818 */
[----:B------:R-:W2:Y:S07]  /*40e0*/  LDSM.16.MT88.4 R52, [R251+0x2900] ;  /* 0x00290000fb34783b */ /* 0x000eae0000004200 */
[----:B------:R-:W-:Y:S01]  /*40f0*/  IMAD.MOV.U32 R118, RZ, RZ, R57 ;  /* 0x000000ffff767224 */ /* 0x000fe200078e0039 */
[----:B------:R-:W-:Y:S01]  /*4100*/  MOV R117, R56 ;  /* 0x0000003800757202 */ /* 0x000fe20000000f00 */
[----:B------:R-:W-:Y:S01]  /*4110*/  IMAD.MOV.U32 R116, RZ, RZ, R58 ;  /* 0x000000ffff747224 */ /* 0x000fe200078e003a */
[----:B------:R-:W-:Y:S01]  /*4120*/  HMMA.16816.F32 R16, R4, R46, R16 ;  /* 0x0000002e0410723c */ /* 0x000fe20000001810 */
[----:B------:R-:W-:-:S02]  /*4130*/  IMAD.MOV.U32 R115, RZ, RZ, R59 ;  /* 0x000000ffff737224 */ /* 0x000fc400078e003b */
[----:B------:R-:W3:Y:S05]  /*4140*/  LDSM.16.MT88.4 R56, [R249+0x2900] ;  /* 0x00290000f938783b */ /* 0x000eea0000004200 */
[C---:B------:R-:W-:Y:S08]  /*4150*/  HMMA.16816.F32 R20, R8.reuse, R70, RZ ;  /* 0x000000460814723c */ /* 0x040ff000000018ff */
[C---:B-1----:R-:W-:Y:S08]  /*4160*/  HMMA.16816.F32 R40, R8.reuse, R28, RZ ;  /* 0x0000001c0828723c */ /* 0x042ff000000018ff */
[----:B------:R-:W-:Y:S01]  /*4170*/  HMMA.16816.F32 R24, R8, R68, RZ ;  /* 0x000000440818723c */ /* 0x000fe200000018ff */
[----:B------:R-:W-:Y:S01]  /*4180*/  MOV R181, R16 ;  /* 0x0000001000b57202 */ /* 0x000fe20000000f00 */
[----:B------:R-:W-:Y:S01]  /*4190*/  IMAD.MOV.U32 R180, RZ, RZ, R17 ;  /* 0x000000ffffb47224 */ /* 0x000fe200078e0011 */
[----:B------:R-:W-:Y:S01]  /*41a0*/  MOV R124, R19 ;  /* 0x00000013007c7202 */ /* 0x000fe20000000f00 */
[----:B------:R-:W-:-:S04]  /*41b0*/  IMAD.MOV.U32 R179, RZ, RZ, R18 ;  /* 0x000000ffffb37224 */ /* 0x000fc800078e0012 */
[C---:B------:R-:W-:Y:S08]  /*41c0*/  HMMA.16816.F32 R48, R8.reuse, R32, RZ ;  /* 0x000000200830723c */ /* 0x040ff000000018ff */
[C---:B------:R-:W-:Y:S08]  /*41d0*/  HMMA.16816.F32 R44, R8.reuse, R34, RZ ;  /* 0x00000022082c723c */ /* 0x040ff000000018ff */
[----:B------:R-:W-:Y:S08]  /*41e0*/  HMMA.16816.F32 R32, R8, R64, RZ ;  /* 0x000000400820723c */ /* 0x000ff000000018ff */
[----:B--2---:R-:W-:Y:S08]  /*41f0*/  HMMA.16816.F32 R20, R4, R54, R20 ;  /* 0x000000360414723c */ /* 0x004ff00000001814 */
[C---:B------:R-:W-:Y:S08]  /*4200*/  HMMA.16816.F32 R16, R8.reuse, R76, RZ ;  /* 0x0000004c0810723c */ /* 0x040ff000000018ff */
[C---:B------:R-:W-:Y:S08]  /*4210*/  HMMA.16816.F32 R36, R8.reuse, R30, RZ ;  /* 0x0000001e0824723c */ /* 0x040ff000000018ff */
[----:B------:R-:W-:Y:S01]  /*4220*/  HMMA.16816.F32 R28, R8, R66, RZ ;  /* 0x00000042081c723c */ /* 0x000fe200000018ff */
[----:B------:R-:W1:Y:S01]  /*4230*/  LDSM.16.MT88.4 R64, [R248+0x4100] ;  /* 0x00410000f840783b */ /* 0x000e620000004200 */
[----:B------:R-:W-:Y:S01]  /*4240*/  IMAD.MOV.U32 R137, RZ, RZ, R21 ;  /* 0x000000ffff897224 */ /* 0x000fe200078e0015 */
[----:B------:R-:W-:Y:S01]  /*4250*/  MOV R136, R20 ;  /* 0x0000001400887202 */ /* 0x000fe20000000f00 */
[----:B------:R-:W-:-:S02]  /*4260*/  IMAD.MOV.U32 R114, RZ, RZ, R23 ;  /* 0x000000ffff727224 */ /* 0x000fc400078e0017 */
[----:B------:R-:W-:Y:S02]  /*4270*/  IMAD.MOV.U32 R103, RZ, RZ, R22 ;  /* 0x000000ffff677224 */ /* 0x000fe400078e0016 */
[C---:B------:R-:W-:Y:S08]  /*4280*/  HMMA.16816.F32 R128, R4.reuse, R60, R40 ;  /* 0x0000003c0480723c */ /* 0x040ff00000001828 */
[C---:B------:R-:W-:Y:S01]  /*4290*/  HMMA.16816.F32 R24, R4.reuse, R52, R24 ;  /* 0x000000340418723c */ /* 0x040fe20000001818 */
[----:B------:R-:W-:Y:S07]  /*42a0*/  LDSM.16.MT88.4 R52, [R250+0x4100] ;  /* 0x00410000fa34783b */ /* 0x000fee0000004200 */
[C---:B------:R-:W-:Y:S01]  /*42b0*/  HMMA.16816.F32 R140, R4.reuse, R72, R48 ;  /* 0x00000048048c723c */ /* 0x040fe20000001830 */
[----:B------:R-:W2:Y:S07]  /*42c0*/  LDSM.16.MT88.4 R48, [R249+0x4100] ;  /* 0x00410000f930783b */ /* 0x000eae0000004200 */
[----:B---3--:R-:W-:Y:S01]  /*42d0*/  HMMA.16816.F32 R40, R4, R56, R32 ;  /* 0x000000380428723c */ /* 0x008fe20000001820 */
[----:B------:R-:W-:Y:S01]  /*42e0*/  IMAD.MOV.U32 R122, RZ, RZ, R129 ;  /* 0x000000ffff7a7224 */ /* 0x000fe200078e0081 */
[----:B------:R-:W-:Y:S01]  /*42f0*/  MOV R120, R131 ;  /* 0x0000008300787202 */ /* 0x000fe20000000f00 */
[----:B------:R-:W-:-:S02]  /*4300*/  IMAD.MOV.U32 R121, RZ, RZ, R130 ;  /* 0x000000ffff797224 */ /* 0x000fc400078e0082 */
[----:B------:R-:W-:-:S03]  /*4310*/  IMAD.MOV.U32 R119, RZ, RZ, R128 ;  /* 0x000000ffff777224 */ /* 0x000fc600078e0080 */
[C---:B------:R-:W-:Y:S01]  /*4320*/  HMMA.16816.F32 R20, R4.reuse, R80, R16 ;  /* 0x000000500414723c */ /* 0x040fe20000001810 */
[----:B------:R-:W-:Y:S01]  /*4330*/  IMAD.MOV.U32 R130, RZ, RZ, R25 ;  /* 0x000000ffff827224 */ /* 0x000fe200078e0019 */
[----:B------:R-:W-:Y:S01]  /*4340*/  MOV R128, R27 ;  /* 0x0000001b00807202 */ /* 0x000fe20000000f00 */
[----:B------:R-:W-:Y:S02]  /*4350*/  IMAD.MOV.U32 R129, RZ, RZ, R26 ;  /* 0x000000ffff817224 */ /* 0x000fe400078e001a */
[----:B------:R-:W-:Y:S02]  /*4360*/  IMAD.MOV.U32 R123, RZ, RZ, R24 ;  /* 0x000000ffff7b7224 */ /* 0x000fe400078e0018 */
[----:B------:R-:W3:Y:S01]  /*4370*/  LDSM.16.MT88.4 R24, [R248+0x4900] ;  /* 0x00490000f818783b */ /* 0x000ee20000004200 */
[C---:B------:R-:W-:Y:S03]  /*4380*/  HMMA.16816.F32 R68, R4.reuse, R62, R36 ;  /* 0x0000003e0444723c */ /* 0x040fe60000001824 */
[----:B------:R-:W-:Y:S05]  /*4390*/  LDSM.16.MT88.4 R60, [R248+0x6100] ;  /* 0x00610000f83c783b */ /* 0x000fea0000004200 */
[----:B------:R-:W-:Y:S01]  /*43a0*/  HMMA.16816.F32 R36, R4, R58, R28 ;  /* 0x0000003a0424723c */ /* 0x000fe2000000181c */
[----:B------:R-:W-:Y:S01]  /*43b0*/  IMAD.MOV.U32 R32, RZ, RZ, R43 ;  /* 0x000000ffff207224 */ /* 0x000fe200078e002b */
[----:B------:R-:W-:Y:S01]  /*43c0*/  MOV R113, R42 ;  /* 0x0000002a00717202 */ /* 0x000fe20000000f00 */
[----:B------:R-:W-:Y:S01]  /*43d0*/  IMAD.MOV.U32 R112, RZ, RZ, R40 ;  /* 0x000000ffff707224 */ /* 0x000fe200078e0028 */
[----:B------:R-:W-:Y:S01]  /*43e0*/  LDSM.16.MT88.4 R56, [R251+0x4900] ;  /* 0x00490000fb38783b */ /* 0x000fe20000004200 */
[----:B------:R-:W-:-:S03]  /*43f0*/  IMAD.MOV.U32 R100, RZ, RZ, R41 ;  /* 0x000000ffff647224 */ /* 0x000fc600078e0029 */
[----:B------:R-:W-:Y:S01]  /*4400*/  HMMA.16816.F32 R72, R4, R74, R44 ;  /* 0x0000004a0448723c */ /* 0x000fe2000000182c */
[----:B------:R-:W4:Y:S01]  /*4410*/  LDSM.16.MT88.4 R44, [R251+0x4100] ;  /* 0x00410000fb2c783b */ /* 0x000f220000004200 */
[----:B------:R-:W-:Y:S01]  /*4420*/  MOV R17, R21 ;  /* 0x0000001500117202 */ /* 0x000fe20000000f00 */
[----:B------:R-:W-:Y:S01]  /*4430*/  IMAD.MOV.U32 R16, RZ, RZ, R23 ;  /* 0x000000ffff107224 */ /* 0x000fe200078e0017 */
[----:B------:R-:W-:Y:S01]  /*4440*/  MOV R0, R20 ;  /* 0x0000001400007202 */ /* 0x000fe20000000f00 */
[----:B------:R-:W5:Y:S01]  /*4450*/  LDSM.16.MT88.4 R40, [R249+0x4900] ;  /* 0x00490000f928783b */ /* 0x000f620000004200 */
[----:B------:R-:W-:Y:S02]  /*4460*/  IMAD.MOV.U32 R80, RZ, RZ, R22 ;  /* 0x000000ffff507224 */ /* 0x000fe400078e0016 */
[C---:B------:R-:W-:Y:S07]  /*4470*/  HMMA.16816.F32 R20, R8.reuse, R78, RZ ;  /* 0x0000004e0814723c */ /* 0x040fee00000018ff */
[----:B------:R-:W-:Y:S01]  /*4480*/  IMAD.MOV.U32 R78, RZ, RZ, R17 ;  /* 0x000000ffff4e7224 */ /* 0x000fe200078e0011 */
[----:B------:R-:W-:Y:S01]  /*4490*/  MOV R28, R38 ;  /* 0x00000026001c7202 */ /* 0x000fe20000000f00 */
[----:B------:R-:W-:Y:S01]  /*44a0*/  IMAD.MOV.U32 R131, RZ, RZ, R39 ;  /* 0x000000ffff837224 */ /* 0x000fe200078e0027 */
[----:B------:R-:W-:Y:S01]  /*44b0*/  MOV R79, R16 ;  /* 0x00000010004f7202 */ /* 0x000fe20000000f00 */
[----:B------:R-:W-:Y:S01]  /*44c0*/  IMAD.MOV.U32 R76, RZ, RZ, R36 ;  /* 0x000000ffff4c7224 */ /* 0x000fe200078e0024 */
[----:B-1----:R-:W-:Y:S01]  /*44d0*/  HMMA.16816.F32 R16, R8, R64, RZ ;  /* 0x000000400810723c */ /* 0x002fe200000018ff */
[----:B------:R-:W-:Y:S01]  /*44e0*/  MOV R77, R37 ;  /* 0x00000025004d7202 */ /* 0x000fe20000000f00 */
[----:B------:R-:W-:-:S05]  /*44f0*/  IMAD.MOV.U32 R81, RZ, RZ, R28 ;  /* 0x000000ffff517224 */ /* 0x000fca00078e001c */
[----:B------:R-:W-:Y:S01]  /*4500*/  IMAD.MOV.U32 R65, RZ, RZ, R32 ;  /* 0x000000ffff417224 */ /* 0x000fe200078e0020 */
[----:B------:R-:W-:Y:S01]  /*4510*/  HMMA.16816.F32 R36, R8, R66, RZ ;  /* 0x000000420824723c */ /* 0x000fe200000018ff */
[----:B------:R-:W-:-:S06]  /*4520*/  IMAD.MOV.U32 R64, RZ, RZ, R119 ;  /* 0x000000ffff407224 */ /* 0x000fcc00078e0077 */
[----:B------:R-:W-:Y:S01]  /*4530*/  MOV R66, R121 ;  /* 0x0000007900427202 */ /* 0x000fe20000000f00 */
[----:B--2---:R-:W-:Y:S01]  /*4540*/  HMMA.16816.F32 R32, R8, R48, RZ ;  /* 0x000000300820723c */ /* 0x004fe200000018ff */
[----:B------:R-:W-:-:S07]  /*4550*/  IMAD.MOV.U32 R67, RZ, RZ, R120 ;  /* 0x000000ffff437224 */ /* 0x000fce00078e0078 */
[----:B------:R-:W-:Y:S01]  /*4560*/  HMMA.16816.F32 R28, R8, R50, RZ ;  /* 0x00000032081c723c */ /* 0x000fe200000018ff */
[----:B------:R-:W1:Y:S07]  /*4570*/  LDSM.16.MT88.4 R48, [R250+0x4900] ;  /* 0x00490000fa30783b */ /* 0x000e6e0000004200 */
[----:B---3--:R-:W-:Y:S08]  /*4580*/  HMMA.16816.F32 R184, R4, R24, R16 ;  /* 0x0000001804b8723c */ /* 0x008ff00000001810 */
[----:B----4-:R-:W-:Y:S07]  /*4590*/  HMMA.16816.F32 R16, R8, R44, RZ ;  /* 0x0000002c0810723c */ /* 0x010fee00000018ff */
[----:B------:R-:W-:Y:S01]  /*45a0*/  IMAD.MOV.U32 R44, RZ, RZ, R137 ;  /* 0x000000ffff2c7224 */ /* 0x000fe200078e0089 */
[----:B------:R-:W-:Y:S01]  /*45b0*/  MOV R45, R136 ;  /* 0x00000088002d7202 */ /* 0x000fe20000000f00 */
[C---:B------:R-:W-:Y:S01]  /*45c0*/  HMMA.16816.F32 R144, R4.reuse, R26, R36 ;  /* 0x0000001a0490723c */ /* 0x040fe20000001824 */
[----:B------:R-:W2:Y:S07]  /*45d0*/  LDSM.16.MT88.4 R36, [R248+0x6900] ;  /* 0x00690000f824783b */ /* 0x000eae0000004200 */
[C---:B-----5:R-:W-:Y:S08]  /*45e0*/  HMMA.16816.F32 R160, R4.reuse, R40, R32 ;  /* 0x0000002804a0723c */ /* 0x060ff00000001820 */
[----:B------:R-:W-:Y:S01]  /*45f0*/  HMMA.16816.F32 R136, R4, R42, R28 ;  /* 0x0000002a0488723c */ /* 0x000fe2000000181c */
[----:B------:R-:W3:Y:S07]  /*4600*/  LDSM.16.MT88.4 R40, [R249+0x6100] ;  /* 0x00610000f928783b */ /* 0x000eee0000004200 */
[----:B------:R-:W-:Y:S07]  /*4610*/  HMMA.16816.F32 R24, R8, R54, RZ ;  /* 0x000000360818723c */ /* 0x000fee00000018ff */
[----:B------:R-:W-:Y:S01]  /*4620*/  IMAD.MOV.U32 R54, RZ, RZ, R116 ;  /* 0x000000ffff367224 */ /* 0x000fe200078e0074 */
[----:B------:R-:W-:Y:S01]  /*4630*/  HMMA.16816.F32 R188, R4, R82, R20 ;  /* 0x0000005204bc723c */ /* 0x000fe20000001814 */
[----:B------:R-:W-:-:S06]  /*4640*/  MOV R55, R115 ;  /* 0x0000007300377202 */ /* 0x000fcc0000000f00 */
[----:B------:R-:W-:Y:S01]  /*4650*/  IMAD.MOV.U32 R82, RZ, RZ, R129 ;  /* 0x000000ffff527224 */ /* 0x000fe200078e0081 */
[----:B------:R-:W-:Y:S01]  /*4660*/  HMMA.16816.F32 R20, R8, R60, RZ ;  /* 0x0000003c0814723c */ /* 0x000fe200000018ff */
[----:B------:R-:W-:-:S06]  /*4670*/  MOV R83, R128 ;  /* 0x0000008000537202 */ /* 0x000fcc0000000f00 */
[----:B------:R-:W-:Y:S01]  /*4680*/  IMAD.MOV.U32 R60, RZ, RZ, R114 ;  /* 0x000000ffff3c7224 */ /* 0x000fe200078e0072 */
[----:B------:R-:W-:Y:S01]  /*4690*/  HMMA.16816.F32 R28, R8, R52, RZ ;  /* 0x00000034081c723c */ /* 0x000fe200000018ff */
[----:B------:R-:W-:-:S06]  /*46a0*/  IMAD.MOV.U32 R61, RZ, RZ, R113 ;  /* 0x000000ffff3d7224 */ /* 0x000fcc00078e0071 */
[----:B------:R-:W-:Y:S01]  /*46b0*/  MOV R53, R118 ;  /* 0x0000007600357202 */ /* 0x000fe20000000f00 */
[----:B------:R-:W-:Y:S01]  /*46c0*/  IMAD.MOV.U32 R52, RZ, RZ, R117 ;  /* 0x000000ffff347224 */ /* 0x000fe200078e0075 */
[----:B------:R-:W-:Y:S07]  /*46d0*/  HMMA.16816.F32 R32, R8, R46, RZ ;  /* 0x0000002e0820723c */ /* 0x000fee00000018ff */
[----:B------:R-:W-:Y:S01]  /*46e0*/  IMAD.MOV.U32 R46, RZ, RZ, R80 ;  /* 0x000000ffff2e7224 */ /* 0x000fe200078e0050 */
[----:B-1----:R-:W-:Y:S01]  /*46f0*/  HMMA.16816.F32 R116, R4, R50, R24 ;  /* 0x000000320474723c */ /* 0x002fe20000001818 */
[----:B------:R-:W1:Y:S01]  /*4700*/  LDSM.16.MT88.4 R24, [R249+0x6900] ;  /* 0x00690000f918783b */ /* 0x000e620000004200 */
[----:B------:R-:W-:Y:S01]  /*4710*/  IMAD.MOV.U32 R80, RZ, RZ, R123 ;  /* 0x000000ffff507224 */ /* 0x000fe200078e007b */
[----:B------:R-:W-:-:S02]  /*4720*/  MOV R47, R79 ;  /* 0x0000004f002f7202 */ /* 0x000fc40000000f00 */
[----:B------:R-:W-:-:S03]  /*4730*/  MOV R79, R131 ;  /* 0x00000083004f7202 */ /* 0x000fc60000000f00 */
[----:B------:R-:W-:Y:S07]  /*4740*/  HMMA.16816.F32 R152, R4, R56, R16 ;  /* 0x000000380498723c */ /* 0x000fee0000001810 */
[----:B------:R-:W-:Y:S01]  /*4750*/  IMAD.MOV.U32 R56, RZ, RZ, R65 ;  /* 0x000000ffff387224 */ /* 0x000fe200078e0041 */
[----:B------:R-:W-:Y:S01]  /*4760*/  HMMA.16816.F32 R16, R8, R62, RZ ;  /* 0x0000003e0810723c */ /* 0x000fe200000018ff */
[----:B------:R-:W-:Y:S02]  /*4770*/  IMAD.MOV.U32 R65, RZ, RZ, R122 ;  /* 0x000000ffff417224 */ /* 0x000fe400078e007a */
[----:B------:R-:W-:-:S02]  /*4780*/  IMAD.MOV.U32 R57, RZ, RZ, R78 ;  /* 0x000000ffff397224 */ /* 0x000fc400078e004e */
[----:B------:R-:W-:Y:S02]  /*4790*/  IMAD.MOV.U32 R78, RZ, RZ, R81 ;  /* 0x000000ffff4e7224 */ /* 0x000fe400078e0051 */
[----:B------:R-:W-:Y:S01]  /*47a0*/  MOV R62, R112 ;  /* 0x00000070003e7202 */ /* 0x000fe20000000f00 */
[----:B------:R-:W-:Y:S01]  /*47b0*/  HMMA.16816.F32 R120, R4, R48, R28 ;  /* 0x000000300478723c */ /* 0x000fe2000000181c */
[----:B------:R-:W4:Y:S01]  /*47c0*/  LDSM.16.MT88.4 R28, [R251+0x6100] ;  /* 0x00610000fb1c783b */ /* 0x000f220000004200 */
[----:B------:R-:W-:Y:S02]  /*47d0*/  IMAD.MOV.U32 R81, RZ, RZ, R130 ;  /* 0x000000ffff517224 */ /* 0x000fe400078e0082 */
[----:B------:R-:W-:-:S04]  /*47e0*/  IMAD.MOV.U32 R63, RZ, RZ, R103 ;  /* 0x000000ffff3f7224 */ /* 0x000fc800078e0067 */
[----:B--2---:R-:W-:Y:S08]  /*47f0*/  HMMA.16816.F32 R112, R4, R36, R20 ;  /* 0x000000240470723c */ /* 0x004ff00000001814 */
[----:B---3--:R-:W-:Y:S08]  /*4800*/  HMMA.16816.F32 R20, R8, R40, RZ ;  /* 0x000000280814723c */ /* 0x008ff000000018ff */
[----:B------:R-:W-:Y:S07]  /*4810*/  HMMA.16816.F32 R128, R4, R58, R32 ;  /* 0x0000003a0480723c */ /* 0x000fee0000001820 */
[----:B------:R-:W-:Y:S01]  /*4820*/  IMAD.MOV.U32 R33, RZ, RZ, R102 ;  /* 0x000000ffff217224 */ /* 0x000fe200078e0066 */
[----:B------:R-:W-:Y:S01]  /*4830*/  MOV R34, R101 ;  /* 0x0000006500227202 */ /* 0x000fe20000000f00 */
[----:B------:R-:W-:-:S02]  /*4840*/  IMAD.MOV.U32 R35, RZ, RZ, R100 ;  /* 0x000000ffff237224 */ /* 0x000fc400078e0064 */
[----:B------:R-:W-:Y:S01]  /*4850*/  HMMA.16816.F32 R100, R4, R38, R16 ;  /* 0x000000260464723c */ /* 0x000fe20000001810 */
[----:B------:R-:W-:Y:S01]  /*4860*/  IMAD.MOV.U32 R41, RZ, RZ, R33 ;  /* 0x000000ffff297224 */ /* 0x000fe200078e0021 */
[----:B------:R-:W-:Y:S01]  /*4870*/  MOV R40, R34 ;  /* 0x0000002200287202 */ /* 0x000fe20000000f00 */
[----:B------:R-:W-:Y:S01]  /*4880*/  IMAD.MOV.U32 R32, RZ, RZ, R35 ;  /* 0x000000ffff207224 */ /* 0x000fe200078e0023 */
[----:B------:R-:W-:Y:S01]  /*4890*/  MOV R34, R63 ;  /* 0x0000003f00227202 */ /* 0x000fe20000000f00 */
[----:B------:R-:W-:Y:S02]  /*48a0*/  IMAD.MOV.U32 R33, RZ, RZ, R62 ;  /* 0x000000ffff217224 */ /* 0x000fe400078e003e */
[----:B------:R-:W-:Y:S01]  /*48b0*/  IMAD.MOV.U32 R35, RZ, RZ, R60 ;  /* 0x000000ffff237224 */ /* 0x000fe200078e003c */
[----:B------:R-:W-:Y:S07]  /*48c0*/  HMMA.16816.F32 R16, R8, R42, RZ ;  /* 0x0000002a0810723c */ /* 0x000fee00000018ff */
[----:B------:R-:W-:Y:S01]  /*48d0*/  IMAD.MOV.U32 R42, RZ, RZ, R61 ;  /* 0x000000ffff2a7224 */ /* 0x000fe200078e003d */
[----:B------:R-:W-:Y:S01]  /*48e0*/  MOV R43, R56 ;  /* 0x00000038002b7202 */ /* 0x000fe20000000f00 */
[----:B-1----:R-:W-:Y:S01]  /*48f0*/  HMMA.16816.F32 R60, R4, R24, R20 ;  /* 0x00000018043c723c */ /* 0x002fe20000001814 */
[----:B------:R-:W1:Y:S06]  /*4900*/  LDSM.16.MT88.4 R20, [R251+0x6900] ;  /* 0x00690000fb14783b */ /* 0x000e6c0000004200 */
[----:B------:R-:W-:-:S08]  /*4910*/  IMAD.MOV.U32 R25, RZ, RZ, R57 ;  /* 0x000000ffff197224 */ /* 0x000fd000078e0039 */
[----:B------:R-:W-:Y:S08]  /*4920*/  HMMA.16816.F32 R56, R4, R26, R16 ;  /* 0x0000001a0438723c */ /* 0x000ff00000001810 */
[----:B----4-:R-:W-:Y:S07]  /*4930*/  HMMA.16816.F32 R16, R8, R28, RZ ;  /* 0x0000001c0810723c */ /* 0x010fee00000018ff */
[----:B------:R-:W-:Y:S01]  /*4940*/  IMAD.MOV.U32 R29, RZ, RZ, R32 ;  /* 0x000000ffff1d7224 */ /* 0x000fe200078e0020 */
[----:B------:R-:W-:Y:S11]  /*4950*/  MOV R28, R33 ;  /* 0x00000021001c7202 */ /* 0x000ff60000000f00 */
[----:B------:R-:W-:Y:S05]  /*4960*/  @!UPT UIADD3 URZ, URZ, URZ, URZ ;  /* 0x0000003f3f3ff290 */ /* 0x000fea000fffe03f */
[----:B-1----:R-:W-:Y:S08]  /*4970*/  HMMA.16816.F32 R48, R4, R20, R16 ;  /* 0x000000140430723c */ /* 0x002ff00000001810 */
[----:B------:R-:W-:Y:S07]  /*4980*/  HMMA.16816.F32 R16, R8, R30, RZ ;  /* 0x0000001e0810723c */ /* 0x000fee00000018ff */
[----:B------:R-:W-:-:S02]  /*4990*/  IMAD.MOV.U32 R30, RZ, RZ, R34 ;  /* 0x000000ffff1e7224 */ /* 0x000fc400078e0022 */
[----:B------:R-:W-:Y:S11]  /*49a0*/  IMAD.MOV.U32 R31, RZ, RZ, R35 ;  /* 0x000000ffff1f7224 */ /* 0x000ff600078e0023 */
[----:B------:R-:W-:Y:S04]  /*49b0*/  @!UPT UIADD3 URZ, URZ, URZ, URZ ;  /* 0x0000003f3f3ff290 */ /* 0x000fe8000fffe03f */
[----:B------:R-:W-:Y:S01]  /*49c0*/  HMMA.16816.F32 R36, R4, R22, R16 ;  /* 0x000000160424723c */ /* 0x000fe20000001810 */
[----:B------:R-:W1:Y:S07]  /*49d0*/  LDSM.16.MT88.4 R16, [R250+0x6100] ;  /* 0x00610000fa10783b */ /* 0x000e6e0000004200 */
[C---:B-1----:R-:W-:Y:S08]  /*49e0*/  HMMA.16816.F32 R20, R8.reuse, R16, RZ ;  /* 0x000000100814723c */ /* 0x042ff000000018ff */
[----:B------:R-:W-:Y:S01]  /*49f0*/  HMMA.16816.F32 R8, R8, R18, RZ ;  /* 0x000000120808723c */ /* 0x000fe200000018ff */
[----:B------:R-:W1:Y:S11]  /*4a00*/  LDSM.16.MT88.4 R16, [R250+0x6900] ;  /* 0x00690000fa10783b */ /* 0x000e760000004200 */
[----:B------:R-:W-:Y:S04]  /*4a10*/  @!UPT UIADD3 URZ, URZ, URZ, URZ ;  /* 0x0000003f3f3ff290 */ /* 0x000fe8000fffe03f */
[C---:B-1----:R-:W-:Y:S07]  /*4a20*/  HMMA.16816.F32 R32, R4.reuse, R16, R20 ;  /* 0x000000100420723c */ /* 0x042fee0000001814 */
[----:B------:R-:W-:Y:S01]  /*4a30*/  MOV R16, R25 ;  /* 0x0000001900107202 */ /* 0x000fe20000000f00 */
[----:B------:R-:W-:Y:S01]  /*4a40*/  IMAD.MOV.U32 R21, RZ, RZ, R47 ;  /* 0x000000ffff157224 */ /* 0x000fe200078e002f */
[----:B------:R-:W-:Y:S01]  /*4a50*/  HMMA.16816.F32 R24, R4, R18, R8 ;  /* 0x000000120418723c */ /* 0x000fe20000001808 */
[----:B------:R-:W-:Y:S01]  /*4a60*/  IMAD.MOV.U32 R47, RZ, RZ, R124 ;  /* 0x000000ffff2f7224 */ /* 0x000fe200078e007c */
[----:B------:R-:W-:Y:S01]  /*4a70*/  MOV R23, R44 ;  /* 0x0000002c00177202 */ /* 0x000fe20000000f00 */
[----:B------:R-:W-:Y:S01]  /*4a80*/  IMAD.MOV.U32 R22, RZ, RZ, R45 ;  /* 0x000000ffff167224 */ /* 0x000fe200078e002d */
[----:B------:R-:W-:Y:S01]  /*4a90*/  MOV R45, R180 ;  /* 0x000000b4002d7202 */ /* 0x000fe20000000f00 */
[----:B------:R-:W-:-:S02]  /*4aa0*/  IMAD.MOV.U32 R17, RZ, RZ, R46 ;  /* 0x000000ffff117224 */ /* 0x000fc400078e002e */
[----:B------:R-:W-:Y:S01]  /*4ab0*/  IMAD.MOV.U32 R7, RZ, RZ, R30 ;  /* 0x000000ffff077224 */ /* 0x000fe200078e001e */
[----:B------:R-:W-:Y:S01]  /*4ac0*/  MOV R30, R28 ;  /* 0x0000001c001e7202 */ /* 0x000fe20000000f00 */
[----:B------:R-:W-:Y:S01]  /*4ad0*/  IMAD.MOV.U32 R28, RZ, RZ, R42 ;  /* 0x000000ffff1c7224 */ /* 0x000fe200078e002a */
[----:B------:R-:W-:Y:S01]  /*4ae0*/  MOV R11, R0 ;  /* 0x00000000000b7202 */ /* 0x000fe20000000f00 */
[----:B------:R-:W2:Y:S01]  /*4af0*/  LDL.LU R42, [R1+0x48] ;  /* 0x00004800012a7983 */ /* 0x000ea20000300800 */
[----:B------:R-:W-:Y:S01]  /*4b00*/  FFMA.FTZ R0, R97, c[0x0][0x2d0], -R12 ;  /* 0x0000b40061007a23 */ /* 0x000fe2000001080c */
[----:B------:R-:W-:Y:S01]  /*4b10*/  MOV R6, R23 ;  /* 0x0000001700067202 */ /* 0x000fe20000000f00 */
[----:B------:R-:W-:Y:S02]  /*4b20*/  IMAD.MOV.U32 R46, RZ, RZ, R179 ;  /* 0x000000ffff2e7224 */ /* 0x000fe400078e00b3 */
[----:B------:R1:W-:Y:S01]  /*4b30*/  MUFU.EX2 R124, R0 ;  /* 0x00000000007c7308 */ /* 0x0003e20000000800 */
[----:B------:R-:W-:-:S02]  /*4b40*/  IMAD.MOV.U32 R44, RZ, RZ, R181 ;  /* 0x000000ffff2c7224 */ /* 0x000fc400078e00b5 */
[----:B------:R-:W-:Y:S02]  /*4b50*/  FFMA.FTZ R19, R92, c[0x0][0x2d0], -R12 ;  /* 0x0000b4005c137a23 */ /* 0x000fe4000001080c */
[----:B------:R-:W-:Y:S02]  /*4b60*/  IMAD.MOV.U32 R92, RZ, RZ, R11 ;  /* 0x000000ffff5c7224 */ /* 0x000fe400078e000b */
[----:B------:R-:W3:Y:S01]  /*4b70*/  LDSM.16.MT88.4 R8, [R248+0x1100] ;  /* 0x00110000f808783b */ /* 0x000ee20000004200 */
[----:B------:R-:W-:Y:S02]  /*4b80*/  IMAD.MOV.U32 R97, RZ, RZ, R22 ;  /* 0x000000ffff617224 */ /* 0x000fe400078e0016 */
[----:B------:R-:W-:Y:S02]  /*4b90*/  FFMA.FTZ R20, R93, c[0x0][0x2d0], -R12 ;  /* 0x0000b4005d147a23 */ /* 0x000fe4000001080c */
[----:B------:R-:W-:Y:S02]  /*4ba0*/  IMAD.MOV.U32 R93, RZ, RZ, R16 ;  /* 0x000000ffff5d7224 */ /* 0x000fe400078e0010 */
[----:B------:R-:W-:-:S02]  /*4bb0*/  IMAD.MOV.U32 R16, RZ, RZ, R31 ;  /* 0x000000ffff107224 */ /* 0x000fc400078e001f */
[--C-:B-1----:R-:W-:Y:S02]  /*4bc0*/  FFMA.FTZ R0, R96, c[0x0][0x2d0], -R12.reuse ;  /* 0x0000b40060007a23 */ /* 0x102fe4000001080c */
[----:B------:R-:W-:Y:S01]  /*4bd0*/  IMAD.MOV.U32 R31, RZ, RZ, R29 ;  /* 0x000000ffff1f7224 */ /* 0x000fe200078e001d */
[----:B------:R-:W-:Y:S01]  /*4be0*/  MOV R29, R43 ;  /* 0x0000002b001d7202 */ /* 0x000fe20000000f00 */
[----:B------:R1:W-:Y:S02]  /*4bf0*/  MUFU.EX2 R180, R0 ;  /* 0x0000000000b47308 */ /* 0x0003e40000000800 */
[----:B-1----:R-:W-:Y:S02]  /*4c00*/  FFMA.FTZ R0, R95, c[0x0][0x2d0], -R12 ;  /* 0x0000b4005f007a23 */ /* 0x002fe4000001080c */
[----:B------:R-:W-:-:S04]  /*4c10*/  IMAD.MOV.U32 R95, RZ, RZ, R21 ;  /* 0x000000ffff5f7224 */ /* 0x000fc800078e0015 */
[----:B------:R1:W-:Y:S02]  /*4c20*/  MUFU.EX2 R179, R0 ;  /* 0x0000000000b37308 */ /* 0x0003e40000000800 */
[----:B-1----:R-:W-:Y:S01]  /*4c30*/  FFMA.FTZ R0, R94, c[0x0][0x2d0], -R12 ;  /* 0x0000b4005e007a23 */ /* 0x002fe2000001080c */
[----:B------:R-:W-:-:S05]  /*4c40*/  MOV R94, R17 ;  /* 0x00000011005e7202 */ /* 0x000fca0000000f00 */
[----:B------:R1:W4:Y:S02]  /*4c50*/  MUFU.EX2 R181, R0 ;  /* 0x0000000000b57308 */ /* 0x0003240000000800 */
[----:B-1----:R-:W-:-:S06]  /*4c60*/  FFMA.FTZ R0, R105, c[0x0][0x2d0], -R3 ;  /* 0x0000b40069007a23 */ /* 0x002fcc0000010803 */
[----:B------:R1:W-:Y:S01]  /*4c70*/  MUFU.EX2 R21, R0 ;  /* 0x0000000000157308 */ /* 0x0003e20000000800 */
[----:B------:R-:W-:Y:S02]  /*4c80*/  IMAD.MOV.U32 R43, RZ, RZ, R178 ;  /* 0x000000ffff2b7224 */ /* 0x000fe400078e00b2 */
[----:B-1----:R-:W-:-:S05]  /*4c90*/  FFMA.FTZ R0, R104, c[0x0][0x2d0], -R3 ;  /* 0x0000b40068007a23 */ /* 0x002fca0000010803 */
[----:B------:R1:W5:Y:S02]  /*4ca0*/  MUFU.EX2 R22, R0 ;  /* 0x0000000000167308 */ /* 0x0003640000000800 */
[----:B-1----:R-:W-:-:S06]  /*4cb0*/  FFMA.FTZ R0, R108, c[0x0][0x2d0], -R3 ;  /* 0x0000b4006c007a23 */ /* 0x002fcc0000010803 */
[----:B------:R1:W-:Y:S01]  /*4cc0*/  MUFU.EX2 R23, R0 ;  /* 0x0000000000177308 */ /* 0x0003e20000000800 */
[----:B------:R-:W-:Y:S02]  /*4cd0*/  FADD.FTZ R4, R87, R85 ;  /* 0x0000005557047221 */ /* 0x000fe40000010000 */
[----:B-1----:R-:W-:-:S05]  /*4ce0*/  FFMA.FTZ R0, R107, c[0x0][0x2d0], -R3 ;  /* 0x0000b4006b007a23 */ /* 0x002fca0000010803 */
[----:B------:R1:W1:Y:S01]  /*4cf0*/  MUFU.EX2 R178, R0 ;  /* 0x0000000000b27308 */ /* 0x0002620000000800 */
[----:B------:R-:W-:Y:S02]  /*4d00*/  FADD.FTZ R5, R15, R13 ;  /* 0x0000000d0f057221 */ /* 0x000fe40000010000 */
[----:B------:R-:W-:Y:S01]  /*4d10*/  FADD.FTZ R4, R86, R4 ;  /* 0x0000000456047221 */ /* 0x000fe20000010000 */
[----:B------:R-:W-:Y:S01]  /*4d20*/  MOV R105, R6 ;  /* 0x0000000600697202 */ /* 0x000fe20000000f00 */
[----:B------:R-:W-:Y:S01]  /*4d30*/  FFMA.FTZ R13, R106, c[0x0][0x2d0], -R3 ;  /* 0x0000b4006a0d7a23 */ /* 0x000fe20000010803 */
[----:B----4-:R-:W-:Y:S01]  /*4d40*/  F2FP.PACK_AB R6, R181, R179 ;  /* 0x000000b3b506723e */ /* 0x010fe200000000ff */
[----:B------:R-:W-:Y:S02]  /*4d50*/  IMAD.MOV.U32 R106, RZ, RZ, R7 ;  /* 0x000000ffff6a7224 */ /* 0x000fe400078e0007 */
[----:B------:R-:W-:Y:S02]  /*4d60*/  IMAD.MOV.U32 R107, RZ, RZ, R16 ;  /* 0x000000ffff6b7224 */ /* 0x000fe400078e0010 */
[----:B-1----:R-:W-:Y:S01]  /*4d70*/  FADD.FTZ R0, R14, R5 ;  /* 0x000000050e007221 */ /* 0x002fe20000010000 */
[----:B-----5:R-:W-:Y:S01]  /*4d80*/  F2FP.PACK_AB R5, R22, R21 ;  /* 0x000000151605723e */ /* 0x020fe200000000ff */
[----:B------:R-:W-:Y:S01]  /*4d90*/  FADD.FTZ R14, R88, R4 ;  /* 0x00000004580e7221 */ /* 0x000fe20000010000 */
[----:B------:R-:W-:-:S02]  /*4da0*/  F2FP.PACK_AB R4, R180, R124 ;  /* 0x0000007cb404723e */ /* 0x000fc400000000ff */
[----:B------:R-:W-:Y:S01]  /*4db0*/  F2FP.PACK_AB R7, R178, R23 ;  /* 0x00000017b207723e */ /* 0x000fe200000000ff */
[--C-:B------:R-:W-:Y:S01]  /*4dc0*/  FFMA.FTZ R18, R91, c[0x0][0x2d0], -R12.reuse ;  /* 0x0000b4005b127a23 */ /* 0x100fe2000001080c */
[----:B------:R-:W-:Y:S01]  /*4dd0*/  MOV R88, R30 ;  /* 0x0000001e00587202 */ /* 0x000fe20000000f00 */
[----:B------:R-:W-:Y:S01]  /*4de0*/  FFMA.FTZ R17, R89, c[0x0][0x2d0], -R12 ;  /* 0x0000b40059117a23 */ /* 0x000fe2000001080c */
[----:B------:R-:W-:Y:S01]  /*4df0*/  MOV R91, R29 ;  /* 0x0000001d005b7202 */ /* 0x000fe20000000f00 */
[----:B------:R-:W-:Y:S02]  /*4e00*/  FFMA.FTZ R16, R90, c[0x0][0x2d0], -R3 ;  /* 0x0000b4005a107a23 */ /* 0x000fe40000010803 */
[----:B------:R-:W-:Y:S01]  /*4e10*/  IMAD.MOV.U32 R89, RZ, RZ, R31 ;  /* 0x000000ffff597224 */ /* 0x000fe200078e001f */
[----:B---3--:R-:W-:Y:S01]  /*4e20*/  HMMA.16816.F32 R164, R4, R8, R164 ;  /* 0x0000000804a4723c */ /* 0x008fe200000018a4 */
[----:B------:R-:W-:-:S07]  /*4e30*/  IMAD.MOV.U32 R90, RZ, RZ, R28 ;  /* 0x000000ffff5a7224 */ /* 0x000fce00078e001c */
[C---:B--2---:R-:W-:Y:S01]  /*4e40*/  HMMA.16816.F32 R28, R4.reuse, R10, R40 ;  /* 0x0000000a041c723c */ /* 0x044fe20000001828 */
[----:B------:R-:W1:Y:S07]  /*4e50*/  LDSM.16.MT88.4 R8, [R249+0x1100] ;  /* 0x00110000f908783b */ /* 0x000e6e0000004200 */
[C---:B-1----:R-:W-:Y:S08]  /*4e60*/  HMMA.16816.F32 R156, R4.reuse, R8, R156 ;  /* 0x00000008049c723c */ /* 0x042ff0000000189c */
[C---:B------:R-:W-:Y:S01]  /*4e70*/  HMMA.16816.F32 R40, R4.reuse, R10, R148 ;  /* 0x0000000a0428723c */ /* 0x040fe20000001894 */
        /* <DEDUP_REMOVED lines=8> */
[----:B------:R-:W-:Y:S01]  /*4f00*/  HMMA.16816.F32 R68, R4, R10, R68 ;  /* 0x0000000a0444723c */ /* 0x000fe20000001844 */
[----:B------:R-:W1:Y:S01]  /*4f10*/  LDSM.16.MT88.4 R8, [R249+0x3100] ;  /* 0x00310000f908783b */ /* 0x000e620000004200 */
[----:B------:R-:W-:-:S06]  /*4f20*/  IMAD.MOV.U32 R104, RZ, RZ, R97 ;  /* 0x000000ffff687224 */ /* 0x000fcc00078e0061 */
[C---:B-1----:R-:W-:Y:S08]  /*4f30*/  HMMA.16816.F32 R72, R4.reuse, R8, R88 ;  /* 0x000000080448723c */ /* 0x042ff00000001858 */
[----:B------:R-:W-:Y:S01]  /*4f40*/  HMMA.16816.F32 R76, R4, R10, R76 ;  /* 0x0000000a044c723c */ /* 0x000fe2000000184c */
[----:B------:R-:W1:Y:S01]  /*4f50*/  LDSM.16.MT88.4 R8, [R251+0x3100] ;  /* 0x00310000fb08783b */ /* 0x000e620000004200 */
[----:B------:R-:W-:-:S02]  /*4f60*/  FFMA.FTZ R12, R99, c[0x0][0x2d0], -R3 ;  /* 0x0000b400630c7a23 */ /* 0x000fc40000010803 */
[----:B------:R-:W-:Y:S02]  /*4f70*/  FFMA.FTZ R15, R98, c[0x0][0x2d0], -R3 ;  /* 0x0000b400620f7a23 */ /* 0x000fe40000010803 */
[----:B------:R-:W-:Y:S02]  /*4f80*/  FADD.FTZ R3, R84, R0 ;  /* 0x0000000054037221 */ /* 0x000fe40000010000 */
[C---:B-1----:R-:W-:Y:S08]  /*4f90*/  HMMA.16816.F32 R80, R4.reuse, R8, R80 ;  /* 0x000000080450723c */ /* 0x042ff00000001850 */
[C---:B------:R-:W-:Y:S01]  /*4fa0*/  HMMA.16816.F32 R84, R4.reuse, R10, R104 ;  /* 0x0000000a0454723c */ /* 0x040fe20000001868 */
[----:B------:R-:W1:Y:S07]  /*4fb0*/  LDSM.16.MT88.4 R8, [R250+0x3100] ;  /* 0x00310000fa08783b */ /* 0x000e6e0000004200 */
[C---:B-1----:R-:W-:Y:S11]  /*4fc0*/  HMMA.16816.F32 R92, R4.reuse, R8, R92 ;  /* 0x00000008045c723c */ /* 0x042ff6000000185c */
[----:B------:R-:W-:Y:S11]  /*4fd0*/  @!UPT UIADD3 URZ, URZ, URZ, URZ ;  /* 0x0000003f3f3ff290 */ /* 0x000ff6000fffe03f */
[----:B------:R-:W-:Y:S02]  /*4fe0*/  @!UPT UIADD3 URZ, URZ, URZ, URZ ;  /* 0x0000003f3f3ff290 */ /* 0x000fe4000fffe03f */
[----:B------:R-:W-:Y:S01]  /*4ff0*/  IMAD.MOV.U32 R8, RZ, RZ, R95 ;  /* 0x000000ffff087224 */ /* 0x000fe200078e005f */
[----:B------:R-:W-:Y:S01]  /*5000*/  MOV R89, R93 ;  /* 0x0000005d00597202 */ /* 0x000fe20000000f00 */
[----:B------:R-:W-:Y:S01]  /*5010*/  IMAD.MOV.U32 R88, RZ, RZ, R94 ;  /* 0x000000ffff587224 */ /* 0x000fe200078e005e */
[----:B------:R-:W-:Y:S02]  /*5020*/  MOV R0, R92 ;  /* 0x0000005c00007202 */ /* 0x000fe40000000f00 */
[----:B------:R-:W-:Y:S07]  /*5030*/  HMMA.16816.F32 R92, R4, R10, R188 ;  /* 0x0000000a045c723c */ /* 0x000fee00000018bc */
[----:B------:R-:W-:-:S02]  /*5040*/  IMAD.MOV.U32 R189, RZ, RZ, R8 ;  /* 0x000000ffffbd7224 */ /* 0x000fc400078e0008 */
[----:B------:R-:W1:Y:S01]  /*5050*/  LDSM.16.MT88.4 R8, [R248+0x5100] ;  /* 0x00510000f808783b */ /* 0x000e620000004200 */
[----:B------:R-:W-:Y:S01]  /*5060*/  IMAD.MOV.U32 R96, RZ, RZ, R110 ;  /* 0x000000ffff607224 */ /* 0x000fe200078e006e */
[----:B------:R-:W-:Y:S01]  /*5070*/  MOV R97, R109 ;  /* 0x0000006d00617202 */ /* 0x000fe20000000f00 */
[----:B-1----:R-:W-:Y:S07]  /*5080*/  HMMA.16816.F32 R104, R4, R8, R184 ;  /* 0x000000080468723c */ /* 0x002fee00000018b8 */
[----:B------:R-:W-:Y:S01]  /*5090*/  MOV R186, R89 ;  /* 0x0000005900ba7202 */ /* 0x000fe20000000f00 */
[----:B------:R-:W-:-:S02]  /*50a0*/  IMAD.MOV.U32 R187, RZ, RZ, R88 ;  /* 0x000000ffffbb7224 */ /* 0x000fc400078e0058 */
[C---:B------:R-:W-:Y:S01]  /*50b0*/  HMMA.16816.F32 R88, R4.reuse, R10, R144 ;  /* 0x0000000a0458723c */ /* 0x040fe20000001890 */
[----:B------:R-:W1:Y:S01]  /*50c0*/  LDSM.16.MT88.4 R8, [R249+0x5100] ;  /* 0x00510000f908783b */ /* 0x000e620000004200 */
[----:B------:R-:W-:Y:S01]  /*50d0*/  IMAD.MOV.U32 R110, RZ, RZ, R94 ;  /* 0x000000ffff6e7224 */ /* 0x000fe200078e005e */
[----:B------:R-:W-:Y:S01]  /*50e0*/  MOV R109, R95 ;  /* 0x0000005f006d7202 */ /* 0x000fe20000000f00 */
[----:B------:R-:W-:Y:S01]  /*50f0*/  IMAD.MOV.U32 R108, RZ, RZ, R93 ;  /* 0x000000ffff6c7224 */ /* 0x000fe200078e005d */
[----:B------:R-:W-:Y:S01]  /*5100*/  MOV R188, R92 ;  /* 0x0000005c00bc7202 */ /* 0x000fe20000000f00 */
[----:B------:R-:W-:Y:S01]  /*5110*/  IMAD.MOV.U32 R190, RZ, RZ, R97 ;  /* 0x000000ffffbe7224 */ /* 0x000fe200078e0061 */
[----:B------:R-:W-:Y:S01]  /*5120*/  MOV R191, R96 ;  /* 0x0000006000bf7202 */ /* 0x000fe20000000f00 */
[C---:B-1----:R-:W-:Y:S08]  /*5130*/  HMMA.16816.F32 R92, R4.reuse, R8, R160 ;  /* 0x00000008045c723c */ /* 0x042ff000000018a0 */
[C---:B------:R-:W-:Y:S01]  /*5140*/  HMMA.16816.F32 R96, R4.reuse, R10, R136 ;  /* 0x0000000a0460723c */ /* 0x040fe20000001888 */
[----:B------:R-:W1:Y:S07]  /*5150*/  LDSM.16.MT88.4 R8, [R251+0x5100] ;  /* 0x00510000fb08783b */ /* 0x000e6e0000004200 */
[C---:B-1----:R-:W-:Y:S08]  /*5160*/  HMMA.16816.F32 R152, R4.reuse, R8, R152 ;  /* 0x000000080498723c */ /* 0x042ff00000001898 */
[C---:B------:R-:W-:Y:S11]  /*5170*/  HMMA.16816.F32 R8, R4.reuse, R10, R128 ;  /* 0x0000000a0408723c */ /* 0x040ff60000001880 */
[----:B------:R-:W-:Y:S11]  /*5180*/  @!UPT UIADD3 URZ, URZ, URZ, URZ ;  /* 0x0000003f3f3ff290 */ /* 0x000ff6000fffe03f */
[----:B------:R-:W-:Y:S02]  /*5190*/  @!UPT UIADD3 URZ, URZ, URZ, URZ ;  /* 0x0000003f3f3ff290 */ /* 0x000fe4000fffe03f */
[----:B------:R-:W-:Y:S01]  /*51a0*/  MOV R147, R8 ;  /* 0x0000000800937202 */ /* 0x000fe20000000f00 */
[----:B------:R-:W-:Y:S01]  /*51b0*/  IMAD.MOV.U32 R146, RZ, RZ, R9 ;  /* 0x000000ffff927224 */ /* 0x000fe200078e0009 */
[----:B------:R-:W-:Y:S01]  /*51c0*/  MOV R145, R10 ;  /* 0x0000000a00917202 */ /* 0x000fe20000000f00 */
[----:B------:R-:W-:Y:S02]  /*51d0*/  IMAD.MOV.U32 R144, RZ, RZ, R11 ;  /* 0x000000ffff907224 */ /* 0x000fe400078e000b */
[----:B------:R-:W1:Y:S01]  /*51e0*/  LDSM.16.MT88.4 R8, [R250+0x5100] ;  /* 0x00510000fa08783b */ /* 0x000e620000004200 */
[----:B------:R-:W-:Y:S01]  /*51f0*/  MOV R139, R152 ;  /* 0x00000098008b7202 */ /* 0x000fe20000000f00 */
[C---:B-1----:R-:W-:Y:S08]  /*5200*/  HMMA.16816.F32 R120, R4.reuse, R8, R120 ;  /* 0x000000080478723c */ /* 0x042ff00000001878 */
[----:B------:R-:W-:Y:S01]  /*5210*/  HMMA.16816.F32 R116, R4, R10, R116 ;  /* 0x0000000a0474723c */ /* 0x000fe20000001874 */
[----:B------:R-:W1:Y:S01]  /*5220*/  LDSM.16.MT88.4 R8, [R248+0x7100] ;  /* 0x00710000f808783b */ /* 0x000e620000004200 */
[----:B------:R-:W-:Y:S01]  /*5230*/  IMAD.MOV.U32 R152, RZ, RZ, R0 ;  /* 0x000000ffff987224 */ /* 0x000fe200078e0000 */
[----:B------:R-:W-:Y:S01]  /*5240*/  MOV R0, R111 ;  /* 0x0000006f00007202 */ /* 0x000fe20000000f00 */
[----:B------:R-:W-:Y:S01]  /*5250*/  IMAD.MOV.U32 R128, RZ, RZ, R110 ;  /* 0x000000ffff807224 */ /* 0x000fe200078e006e */
[----:B------:R-:W-:Y:S01]  /*5260*/  MOV R129, R109 ;  /* 0x0000006d00817202 */ /* 0x000fe20000000f00 */
[----:B------:R-:W-:-:S02]  /*5270*/  IMAD.MOV.U32 R130, RZ, RZ, R108 ;  /* 0x000000ffff827224 */ /* 0x000fc400078e006c */
[C---:B-1----:R-:W-:Y:S08]  /*5280*/  HMMA.16816.F32 R112, R4.reuse, R8, R112 ;  /* 0x000000080470723c */ /* 0x042ff00000001870 */
[C---:B------:R-:W-:Y:S01]  /*5290*/  HMMA.16816.F32 R108, R4.reuse, R10, R100 ;  /* 0x0000000a046c723c */ /* 0x040fe20000001864 */
[----:B------:R-:W1:Y:S07]  /*52a0*/  LDSM.16.MT88.4 R8, [R249+0x7100] ;  /* 0x00710000f908783b */ /* 0x000e6e0000004200 */
[C---:B-1----:R-:W-:Y:S08]  /*52b0*/  HMMA.16816.F32 R160, R4.reuse, R8, R60 ;  /* 0x0000000804a0723c */ /* 0x042ff0000000183c */
[----:B------:R-:W-:Y:S11]  /*52c0*/  HMMA.16816.F32 R8, R4, R10, R56 ;  /* 0x0000000a0408723c */ /* 0x000ff60000001838 */
[----:B------:R-:W-:Y:S11]  /*52d0*/  @!UPT UIADD3 URZ, URZ, URZ, URZ ;  /* 0x0000003f3f3ff290 */ /* 0x000ff6000fffe03f */
[----:B------:R-:W-:Y:S02]  /*52e0*/  @!UPT UIADD3 URZ, URZ, URZ, URZ ;  /* 0x0000003f3f3ff290 */ /* 0x000fe4000fffe03f */
[----:B------:R-:W-:Y:S01]  /*52f0*/  IMAD.MOV.U32 R59, RZ, RZ, R8 ;  /* 0x000000ffff3b7224 */ /* 0x000fe200078e0008 */
[----:B------:R-:W-:Y:S01]  /*5300*/  MOV R58, R9 ;  /* 0x00000009003a7202 */ /* 0x000fe20000000f00 */
[----:B------:R-:W-:Y:S01]  /*5310*/  IMAD.MOV.U32 R57, RZ, RZ, R10 ;  /* 0x000000ffff397224 */ /* 0x000fe200078e000a */
[----:B------:R-:W-:Y:S02]  /*5320*/  MOV R56, R11 ;  /* 0x0000000b00387202 */ /* 0x000fe40000000f00 */
[----:B------:R-:W1:Y:S01]  /*5330*/  LDSM.16.MT88.4 R8, [R251+0x7100] ;  /* 0x00710000fb08783b */ /* 0x000e620000004200 */
[----:B------:R-:W-:Y:S01]  /*5340*/  IMAD.MOV.U32 R138, RZ, RZ, R153 ;  /* 0x000000ffff8a7224 */ /* 0x000fe200078e0099 */
[----:B------:R-:W-:Y:S01]  /*5350*/  MOV R137, R154 ;  /* 0x0000009a00897202 */ /* 0x000fe20000000f00 */
[----:B------:R-:W-:Y:S01]  /*5360*/  IMAD.MOV.U32 R136, RZ, RZ, R155 ;  /* 0x000000ffff887224 */ /* 0x000fe200078e009b */
[----:B------:R-:W-:Y:S01]  /*5370*/  MOV R153, R186 ;  /* 0x000000ba00997202 */ /* 0x000fe20000000f00 */
[----:B------:R-:W-:Y:S01]  /*5380*/  IMAD.MOV.U32 R154, RZ, RZ, R187 ;  /* 0x000000ffff9a7224 */ /* 0x000fe200078e00bb */
[----:B------:R-:W-:Y:S01]  /*5390*/  MOV R155, R189 ;  /* 0x000000bd009b7202 */ /* 0x000fe20000000f00 */
[----:B------:R-:W-:Y:S01]  /*53a0*/  IMAD.MOV.U32 R103, RZ, RZ, R191 ;  /* 0x000000ffff677224 */ /* 0x000fe200078e00bf */
[----:B------:R-:W-:-:S02]  /*53b0*/  MOV R102, R190 ;  /* 0x000000be00667202 */ /* 0x000fc40000000f00 */
[----:B------:R-:W-:Y:S01]  /*53c0*/  MOV R131, R188 ;  /* 0x000000bc00837202 */ /* 0x000fe20000000f00 */
[----:B------:R-:W-:Y:S01]  /*53d0*/  IMAD.MOV.U32 R62, RZ, RZ, R161 ;  /* 0x000000ffff3e7224 */ /* 0x000fe200078e00a1 */
[----:B------:R-:W-:Y:S01]  /*53e0*/  MOV R63, R160 ;  /* 0x000000a0003f7202 */ /* 0x000fe20000000f00 */
[----:B------:R-:W-:Y:S01]  /*53f0*/  IMAD.MOV.U32 R60, RZ, RZ, R163 ;  /* 0x000000ffff3c7224 */ /* 0x000fe200078e00a3 */
[----:B------:R-:W-:Y:S02]  /*5400*/  MOV R61, R162 ;  /* 0x000000a2003d7202 */ /* 0x000fe40000000f00 */
[----:B------:R-:W-:Y:S01]  /*5410*/  LDSM.16.MT88.4 R160, [R248+0x1900] ;  /* 0x00190000f8a0783b */ /* 0x000fe20000004200 */
[----:B-1----:R-:W-:Y:S01]  /*5420*/  HMMA.16816.F32 R188, R4, R8, R48 ;  /* 0x0000000804bc723c */ /* 0x002fe20000001830 */
[----:B------:R-:W-:Y:S01]  /*5430*/  MUFU.EX2 R20, R20 ;  /* 0x0000001400147308 */ /* 0x000fe20000000800 */
[----:B------:R-:W-:Y:S02]  /*5440*/  FADD.FTZ R0, R0, R14 ;  /* 0x0000000e00007221 */ /* 0x000fe40000010000 */
[----:B------:R-:W-:Y:S01]  /*5450*/  FADD.FTZ R3, R182, R3 ;  /* 0x00000003b6037221 */ /* 0x000fe20000010000 */
[----:B------:R-:W-:-:S03]  /*5460*/  MOV R101, R146 ;  /* 0x0000009200657202 */ /* 0x000fc60000000f00 */
[C---:B------:R-:W-:Y:S01]  /*5470*/  HMMA.16816.F32 R184, R4.reuse, R10, R36 ;  /* 0x0000000a04b8723c */ /* 0x040fe20000001824 */
[----:B------:R-:W1:Y:S01]  /*5480*/  LDSM.16.MT88.4 R8, [R250+0x7100] ;  /* 0x00710000fa08783b */ /* 0x000e620000004200 */
[----:B------:R-:W-:Y:S01]  /*5490*/  FADD.FTZ R0, R102, R0 ;  /* 0x0000000066007221 */ /* 0x000fe20000010000 */
[----:B------:R-:W-:Y:S01]  /*54a0*/  MOV R182, R129 ;  /* 0x0000008100b67202 */ /* 0x000fe20000000f00 */
[----:B------:R-:W-:Y:S01]  /*54b0*/  IMAD.MOV.U32 R100, RZ, RZ, R147 ;  /* 0x000000ffff647224 */ /* 0x000fe200078e0093 */
[----:B------:R-:W-:Y:S03]  /*54c0*/  LDSM.16.MT88.4 R48, [R249+0x3900] ;  /* 0x00390000f930783b */ /* 0x000fe60000004200 */
[C---:B-1----:R-:W-:Y:S01]  /*54d0*/  HMMA.16816.F32 R32, R4.reuse, R8, R32 ;  /* 0x000000080420723c */ /* 0x042fe20000001820 */
[----:B------:R-:W-:Y:S07]  /*54e0*/  MUFU.EX2 R9, R17 ;  /* 0x0000001100097308 */ /* 0x000fee0000000800 */
[----:B------:R-:W-:Y:S01]  /*54f0*/  HMMA.16816.F32 R24, R4, R10, R24 ;  /* 0x0000000a0418723c */ /* 0x000fe20000001818 */
[----:B------:R-:W1:Y:S08]  /*5500*/  MUFU.EX2 R11, R19 ;  /* 0x00000013000b7308 */ /* 0x000e700000000800 */
[----:B------:R-:W2:Y:S08]  /*5510*/  MUFU.EX2 R10, R18 ;  /* 0x00000012000a7308 */ /* 0x000eb00000000800 */
[----:B------:R-:W-:Y:S08]  /*5520*/  MUFU.EX2 R8, R13 ;  /* 0x0000000d00087308 */ /* 0x000ff00000000800 */
[----:B------:R-:W3:Y:S08]  /*5530*/  MUFU.EX2 R7, R12 ;  /* 0x0000000c00077308 */ /* 0x000ef00000000800 */
[----:B------:R-:W-:Y:S08]  /*5540*/  MUFU.EX2 R6, R15 ;  /* 0x0000000f00067308 */ /* 0x000ff00000000800 */
[----:B------:R-:W4:Y:S01]  /*5550*/  MUFU.EX2 R5, R16 ;  /* 0x0000001000057308 */ /* 0x000f220000000800 */
[----:B------:R-:W-:-:S02]  /*5560*/  FADD.FTZ R4, R127, R3 ;  /* 0x000000037f047221 */ /* 0x000fc40000010000 */
[----:B------:R-:W-:Y:S02]  /*5570*/  FADD.FTZ R3, R103, R0 ;  /* 0x0000000067037221 */ /* 0x000fe40000010000 */
[----:B------:R-:W-:Y:S02]  /*5580*/  FADD.FTZ R0, R126, R4 ;  /* 0x000000047e007221 */ /* 0x000fe40000010000 */
[----:B------:R-:W-:Y:S01]  /*5590*/  FADD.FTZ R4, R183, R3 ;  /* 0x00000003b7047221 */ /* 0x000fe20000010000 */
[----:B------:R-:W-:Y:S01]  /*55a0*/  MOV R183, R131 ;  /* 0x0000008300b77202 */ /* 0x000fe20000000f00 */
[----:B------:R-:W-:Y:S01]  /*55b0*/  IMAD.MOV.U32 R127, RZ, RZ, R128 ;  /* 0x000000ffff7f7224 */ /* 0x000fe200078e0080 */
[----:B-1----:R-:W-:Y:S01]  /*55c0*/  F2FP.PACK_AB R128, R11, R20 ;  /* 0x000000140b80723e */ /* 0x002fe200000000ff */
[----:B------:R-:W-:Y:S01]  /*55d0*/  IMAD.MOV.U32 R126, RZ, RZ, R130 ;  /* 0x000000ffff7e7224 */ /* 0x000fe200078e0082 */
[----:B--2---:R-:W-:Y:S02]  /*55e0*/  F2FP.PACK_AB R130, R9, R10 ;  /* 0x0000000a0982723e */ /* 0x004fe400000000ff */
[----:B---3--:R-:W-:-:S02]  /*55f0*/  F2FP.PACK_AB R129, R7, R8 ;  /* 0x000000080781723e */ /* 0x008fc400000000ff */
[----:B----4-:R-:W-:-:S07]  /*5600*/  F2FP.PACK_AB R131, R5, R6 ;  /* 0x000000060583723e */ /* 0x010fce00000000ff */
[C---:B------:R-:W-:Y:S08]  /*5610*/  HMMA.16816.F32 R164, R128.reuse, R160, R164 ;  /* 0x000000a080a4723c */ /* 0x040ff000000018a4 */
[----:B------:R-:W-:Y:S07]  /*5620*/  HMMA.16816.F32 R160, R128, R162, R28 ;  /* 0x000000a280a0723c */ /* 0x000fee000000181c */
        /* <DEDUP_REMOVED lines=8> */
[----:B------:R-:W1:Y:S01]  /*56b0*/  LDSM.16.MT88.4 R152, [R249+0x1900] ;  /* 0x00190000f998783b */ /* 0x000e620000004200 */
[----:B------:R-:W-:Y:S01]  /*56c0*/  IMAD.MOV.U32 R102, RZ, RZ, R145 ;  /* 0x000000ffff667224 */ /* 0x000fe200078e0091 */
[----:B------:R-:W-:Y:S01]  /*56d0*/  MOV R103, R144 ;  /* 0x0000009000677202 */ /* 0x000fe20000000f00 */
[----:B------:R-:W-:Y:S01]  /*56e0*/  IMAD.MOV.U32 R12, RZ, RZ, R139 ;  /* 0x000000ffff0c7224 */ /* 0x000fe200078e008b */
[----:B------:R-:W2:Y:S01]  /*56f0*/  LDSM.16.MT88.4 R144, [R251+0x1900] ;  /* 0x00190000fb90783b */ /* 0x000ea20000004200 */
[----:B------:R-:W-:Y:S01]  /*5700*/  MOV R13, R138 ;  /* 0x0000008a000d7202 */ /* 0x000fe20000000f00 */
[----:B------:R-:W-:Y:S01]  /*5710*/  IMAD.MOV.U32 R14, RZ, RZ, R137 ;  /* 0x000000ffff0e7224 */ /* 0x000fe200078e0089 */
[----:B------:R-:W-:Y:S01]  /*5720*/  MOV R15, R136 ;  /* 0x00000088000f7202 */ /* 0x000fe20000000f00 */
[----:B------:R-:W-:Y:S01]  /*5730*/  IMAD.MOV.U32 R16, RZ, RZ, R59 ;  /* 0x000000ffff107224 */ /* 0x000fe200078e003b */
[----:B------:R-:W3:Y:S01]  /*5740*/  LDSM.16.MT88.4 R136, [R250+0x1900] ;  /* 0x00190000fa88783b */ /* 0x000ee20000004200 */
[----:B------:R-:W-:Y:S01]  /*5750*/  MOV R17, R58 ;  /* 0x0000003a00117202 */ /* 0x000fe20000000f00 */
[----:B------:R-:W-:Y:S01]  /*5760*/  IMAD.MOV.U32 R18, RZ, RZ, R57 ;  /* 0x000000ffff127224 */ /* 0x000fe200078e0039 */
[----:B------:R-:W-:-:S02]  /*5770*/  MOV R19, R56 ;  /* 0x0000003800137202 */ /* 0x000fc40000000f00 */
[----:B------:R-:W-:Y:S01]  /*5780*/  LDSM.16.MT88.4 R56, [R251+0x3900] ;  /* 0x00390000fb38783b */ /* 0x000fe20000004200 */
[C---:B-1----:R-:W-:Y:S08]  /*5790*/  HMMA.16816.F32 R156, R128.reuse, R152, R156 ;  /* 0x00000098809c723c */ /* 0x042ff0000000189c */
[C---:B------:R-:W-:Y:S01]  /*57a0*/  HMMA.16816.F32 R152, R128.reuse, R154, R40 ;  /* 0x0000009a8098723c */ /* 0x040fe20000001828 */
[----:B------:R-:W1:Y:S07]  /*57b0*/  LDSM.16.MT88.4 R40, [R248+0x3900] ;  /* 0x00390000f828783b */ /* 0x000e6e0000004200 */
[C---:B--2---:R-:W-:Y:S08]  /*57c0*/  HMMA.16816.F32 R148, R128.reuse, R144, R148 ;  /* 0x000000908094723c */ /* 0x044ff00000001894 */
[C---:B------:R-:W-:Y:S08]  /*57d0*/  HMMA.16816.F32 R144, R128.reuse, R146, R44 ;  /* 0x000000928090723c */ /* 0x040ff0000000182c */
[C---:B---3--:R-:W-:Y:S08]  /*57e0*/  HMMA.16816.F32 R140, R128.reuse, R136, R140 ;  /* 0x00000088808c723c */ /* 0x048ff0000000188c */
[C---:B------:R-:W-:Y:S01]  /*57f0*/  HMMA.16816.F32 R44, R128.reuse, R48, R72 ;  /* 0x00000030802c723c */ /* 0x040fe20000001848 */
[----:B------:R-:W-:Y:S07]  /*5800*/  LDSM.16.MT88.4 R72, [R248+0x5900] ;  /* 0x00590000f848783b */ /* 0x000fee0000004200 */
[C---:B-1----:R-:W-:Y:S01]  /*5810*/  HMMA.16816.F32 R36, R128.reuse, R40, R64 ;  /* 0x000000288024723c */ /* 0x042fe20000001840 */
[----:B------:R-:W1:Y:S07]  /*5820*/  LDSM.16.MT88.4 R64, [R250+0x3900] ;  /* 0x00390000fa40783b */ /* 0x000e6e0000004200 */
[C---:B------:R-:W-:Y:S08]  /*5830*/  HMMA.16816.F32 R136, R128.reuse, R138, R52 ;  /* 0x0000008a8088723c */ /* 0x040ff00000001834 */
[C---:B------:R-:W-:Y:S01]  /*5840*/  HMMA.16816.F32 R52, R128.reuse, R56, R80 ;  /* 0x000000388034723c */ /* 0x040fe20000001850 */
[----:B------:R-:W2:Y:S07]  /*5850*/  LDSM.16.MT88.4 R80, [R249+0x5900] ;  /* 0x00590000f950783b */ /* 0x000eae0000004200 */
[C---:B------:R-:W-:Y:S07]  /*5860*/  HMMA.16816.F32 R40, R128.reuse, R42, R68 ;  /* 0x0000002a8028723c */ /* 0x040fee0000001844 */
[----:B------:R-:W-:Y:S01]  /*5870*/  IMAD.MOV.U32 R68, RZ, RZ, R183 ;  /* 0x000000ffff447224 */ /* 0x000fe200078e00b7 */
[----:B------:R-:W-:Y:S01]  /*5880*/  MOV R69, R126 ;  /* 0x0000007e00457202 */ /* 0x000fe20000000f00 */
[----:B------:R-:W-:Y:S01]  /*5890*/  IMAD.MOV.U32 R70, RZ, RZ, R127 ;  /* 0x000000ffff467224 */ /* 0x000fe200078e007f */
[----:B------:R-:W-:Y:S01]  /*58a0*/  MOV R71, R182 ;  /* 0x000000b600477202 */ /* 0x000fe20000000f00 */
[C---:B------:R-:W-:Y:S08]  /*58b0*/  HMMA.16816.F32 R48, R128.reuse, R50, R76 ;  /* 0x000000328030723c */ /* 0x040ff0000000184c */
[C---:B-1----:R-:W-:Y:S08]  /*58c0*/  HMMA.16816.F32 R60, R128.reuse, R64, R60 ;  /* 0x00000040803c723c */ /* 0x042ff0000000183c */
[C---:B------:R-:W-:Y:S08]  /*58d0*/  HMMA.16816.F32 R64, R128.reuse, R66, R68 ;  /* 0x000000428040723c */ /* 0x040ff00000001844 */
[C---:B------:R-:W-:Y:S01]  /*58e0*/  HMMA.16816.F32 R68, R128.reuse, R72, R104 ;  /* 0x000000488044723c */ /* 0x040fe20000001868 */
[----:B------:R-:W-:Y:S07]  /*58f0*/  LDSM.16.MT88.4 R104, [R248+0x7900] ;  /* 0x00790000f868783b */ /* 0x000fee0000004200 */
[C---:B------:R-:W-:Y:S01]  /*5900*/  HMMA.16816.F32 R72, R128.reuse, R74, R88 ;  /* 0x0000004a8048723c */ /* 0x040fe20000001858 */
[----:B------:R-:W1:Y:S07]  /*5910*/  LDSM.16.MT88.4 R88, [R251+0x5900] ;  /* 0x00590000fb58783b */ /* 0x000e6e0000004200 */
[C---:B--2---:R-:W-:Y:S08]  /*5920*/  HMMA.16816.F32 R76, R128.reuse, R80, R92 ;  /* 0x00000050804c723c */ /* 0x044ff0000000185c */
[----:B------:R-:W-:Y:S01]  /*5930*/  HMMA.16816.F32 R80, R128, R82, R96 ;  /* 0x000000528050723c */ /* 0x000fe20000001860 */
[----:B------:R-:W2:Y:S01]  /*5940*/  LDSM.16.MT88.4 R96, [R250+0x5900] ;  /* 0x00590000fa60783b */ /* 0x000ea20000004200 */
[----:B------:R-:W-:-:S02]  /*5950*/  FADD.FTZ R3, R125, R0 ;  /* 0x000000007d037221 */ /* 0x000fc40000010000 */
[----:B------:R-:W-:Y:S02]  /*5960*/  FADD.FTZ R0, R124, R4 ;  /* 0x000000047c007221 */ /* 0x000fe40000010000 */
[----:B------:R-:W-:Y:S02]  /*5970*/  FADD.FTZ R4, R21, R3 ;  /* 0x0000000315047221 */ /* 0x000fe40000010000 */
[----:B------:R-:W-:Y:S01]  /*5980*/  FADD.FTZ R3, R180, R0 ;  /* 0x00000000b4037221 */ /* 0x000fe20000010000 */
[----:B------:R-:W-:Y:S01]  /*5990*/  HMMA.16816.F32 R56, R128, R58, R84 ;  /* 0x0000003a8038723c */ /* 0x000fe20000001854 */
[----:B------:R-:W-:Y:S02]  /*59a0*/  FADD.FTZ R0, R22, R4 ;  /* 0x0000000416007221 */ /* 0x000fe40000010000 */
[----:B------:R-:W-:Y:S02]  /*59b0*/  FADD.FTZ R4, R179, R3 ;  /* 0x00000003b3047221 */ /* 0x000fe40000010000 */
[----:B------:R-:W-:-:S02]  /*59c0*/  FADD.FTZ R3, R23, R0 ;  /* 0x0000000017037221 */ /* 0x000fc40000010000 */
[----:B------:R-:W-:Y:S02]  /*59d0*/  FADD.FTZ R0, R181, R4 ;  /* 0x00000004b5007221 */ /* 0x000fe40000010000 */
[----:B------:R-:W-:Y:S01]  /*59e0*/  FADD.FTZ R3, R178, R3 ;  /* 0x00000003b2037221 */ /* 0x000fe20000010000 */
[C---:B-1----:R-:W-:Y:S01]  /*59f0*/  HMMA.16816.F32 R84, R128.reuse, R88, R12 ;  /* 0x000000588054723c */ /* 0x042fe2000000180c */
[----:B------:R-:W-:Y:S07]  /*5a00*/  LDSM.16.MT88.4 R12, [R250+0x7900] ;  /* 0x00790000fa0c783b */ /* 0x000fee0000004200 */
[C---:B------:R-:W-:Y:S08]  /*5a10*/  HMMA.16816.F32 R88, R128.reuse, R90, R100 ;  /* 0x0000005a8058723c */ /* 0x040ff00000001864 */
[C---:B--2---:R-:W-:Y:S01]  /*5a20*/  HMMA.16816.F32 R92, R128.reuse, R96, R120 ;  /* 0x00000060805c723c */ /* 0x044fe20000001878 */
[----:B------:R-:W-:Y:S07]  /*5a30*/  LDSM.16.MT88.4 R120, [R251+0x7900] ;  /* 0x00790000fb78783b */ /* 0x000fee0000004200 */
[----:B------:R-:W-:Y:S01]  /*5a40*/  HMMA.16816.F32 R100, R128, R104, R112 ;  /* 0x000000688064723c */ /* 0x000fe20000001870 */
[----:B------:R-:W1:Y:S01]  /*5a50*/  LDSM.16.MT88.4 R112, [R249+0x7900] ;  /* 0x00790000f970783b */ /* 0x000e620000004200 */
[----:B------:R-:W-:-:S02]  /*5a60*/  FADD.FTZ R8, R8, R3 ;  /* 0x0000000308087221 */ /* 0x000fc40000010000 */
[----:B------:R-:W-:Y:S02]  /*5a70*/  FADD.FTZ R20, R20, R0 ;  /* 0x0000000014147221 */ /* 0x000fe40000010000 */
[----:B------:R-:W-:Y:S02]  /*5a80*/  FADD.FTZ R7, R7, R8 ;  /* 0x0000000807077221 */ /* 0x000fe40000010000 */
[----:B------:R-:W-:Y:S02]  /*5a90*/  FADD.FTZ R11, R11, R20 ;  /* 0x000000140b0b7221 */ /* 0x000fe40000010000 */
[----:B------:R-:W-:Y:S02]  /*5aa0*/  FADD.FTZ R6, R6, R7 ;  /* 0x0000000706067221 */ /* 0x000fe40000010000 */
[----:B------:R-:W-:Y:S01]  /*5ab0*/  FADD.FTZ R10, R10, R11 ;  /* 0x0000000b0a0a7221 */ /* 0x000fe20000010000 */
[----:B------:R-:W-:Y:S01]  /*5ac0*/  UIADD3 UR6, UR7, -0x2, URZ ;  /* 0xfffffffe07067890 */ /* 0x000fe2000fffe03f */
[----:B------:R-:W-:-:S02]  /*5ad0*/  FADD.FTZ R0, R5, R6 ;  /* 0x0000000605007221 */ /* 0x000fc40000010000 */
[----:B------:R-:W-:Y:S01]  /*5ae0*/  FADD.FTZ R3, R9, R10 ;  /* 0x0000000a09037221 */ /* 0x000fe20000010000 */
[----:B------:R-:W-:Y:S02]  /*5af0*/  UISETP.GE.AND UP0, UPT, UR6, UR8, UPT ;  /* 0x000000080600728c */ /* 0x000fe4000bf06270 */
[----:B------:R2:W-:Y:S04]  /*5b00*/  STL [R1+0x40], R0 ;  /* 0x0000400001007387 */ /* 0x0005e80000100800 */
[----:B------:R2:W-:Y:S01]  /*5b10*/  STL [R1+0x1c], R3 ;  /* 0x00001c0301007387 */ /* 0x0005e20000100800 */
[----:B------:R-:W-:Y:S01]  /*5b20*/  PLOP3.LUT P0, PT, PT, PT, UP0, 0x80, 0x0 ;  /* 0x000000000000781c */ /* 0x000fe20003f0f008 */
[C---:B------:R-:W-:Y:S08]  /*5b30*/  HMMA.16816.F32 R96, R128.reuse, R98, R116 ;  /* 0x000000628060723c */ /* 0x040ff00000001874 */
[C---:B------:R-:W-:Y:S08]  /*5b40*/  HMMA.16816.F32 R104, R128.reuse, R106, R108 ;  /* 0x0000006a8068723c */ /* 0x040ff0000000186c */
[C---:B-1----:R-:W-:Y:S08]  /*5b50*/  HMMA.16816.F32 R108, R128.reuse, R112, R28 ;  /* 0x00000070806c723c */ /* 0x042ff0000000181c */
[C---:B------:R-:W-:Y:S08]  /*5b60*/  HMMA.16816.F32 R116, R128.reuse, R120, R188 ;  /* 0x000000788074723c */ /* 0x040ff000000018bc */
[C---:B------:R-:W-:Y:S08]  /*5b70*/  HMMA.16816.F32 R112, R128.reuse, R114, R16 ;  /* 0x000000728070723c */ /* 0x040ff00000001810 */
[C---:B------:R-:W-:Y:S08]  /*5b80*/  HMMA.16816.F32 R120, R128.reuse, R122, R184 ;  /* 0x0000007a8078723c */ /* 0x040ff000000018b8 */
[C---:B------:R-:W-:Y:S08]  /*5b90*/  HMMA.16816.F32 R124, R128.reuse, R12, R32 ;  /* 0x0000000c807c723c */ /* 0x040ff00000001820 */
[----:B------:R-:W-:Y:S01]  /*5ba0*/  HMMA.16816.F32 R128, R128, R14, R24 ;  /* 0x0000000e8080723c */ /* 0x000fe20000001818 */
[----:B------:R-:W-:Y:S07]  /*5bb0*/  @!P0 BRA `(.L_x_5) ;  /* 0x00003b1000008947 */ /* 0x000fee0003800000 */
[----:B--2---:R-:W-:Y:S01]  /*5bc0*/  SHF.R.S32.HI R18, RZ, 0x1f, R133 ;  /* 0x0000001fff127819 */ /* 0x004fe20000011485 */
[----:B------:R-:W-:Y:S01]  /*5bd0*/  IMAD.SHL.U32 R4, R133, 0x2, RZ ;  /* 0x0000000285047824 */ /* 0x000fe200078e00ff */
[----:B------:R-:W-:-:S02]  /*5be0*/  SHF.R.S32.HI R19, RZ, 0x1f, R134 ;  /* 0x0000001fff137819 */ /* 0x000fc40000011486 */
[----:B------:R-:W-:Y:S01]  /*5bf0*/  SHF.L.U64.HI R0, R133, 0x1, R18 ;  /* 0x0000000185007819 */ /* 0x000fe20000010212 */
[----:B------:R-:W-:Y:S01]  /*5c00*/  IMAD.MOV.U32 R133, RZ, RZ, R132 ;  /* 0x000000ffff857224 */ /* 0x000fe200078e0084 */
[----:B------:R-:W-:Y:S02]  /*5c10*/  SHF.L.U64.HI R3, R134, 0x1, R19 ;  /* 0x0000000186037819 */ /* 0x000fe40000010213 */
[----:B------:R-:W-:Y:S01]  /*5c20*/  SHF.R.S32.HI R18, RZ, 0x1f, R177 ;  /* 0x0000001fff127819 */ /* 0x000fe200000114b1 */
[----:B------:R1:W-:Y:S01]  /*5c30*/  STL [R1+0x3c], R0 ;  /* 0x00003c0001007387 */ /* 0x0003e20000100800 */
[----:B------:R-:W-:-:S03]  /*5c40*/  SHF.R.S32.HI R19, RZ, 0x1f, R176 ;  /* 0x0000001fff137819 */ /* 0x000fc600000114b0 */
[----:B------:R-:W-:Y:S04]  /*5c50*/  STL [R1+0x38], R4 ;  /* 0x0000380401007387 */ /* 0x000fe80000100800 */
[----:B------:R2:W-:Y:S01]  /*5c60*/  STL [R1+0x34], R3 ;  /* 0x0000340301007387 */ /* 0x0005e20000100800 */
[----:B-1----:R-:W-:Y:S02]  /*5c70*/  IMAD.SHL.U32 R0, R134, 0x2, RZ ;  /* 0x0000000286007824 */ /* 0x002fe400078e00ff */
[----:B------:R-:W-:Y:S01]  /*5c80*/  IMAD.MOV.U32 R134, RZ, RZ, R2 ;  /* 0x000000ffff867224 */ /* 0x000fe200078e0002 */
[----:B------:R-:W-:Y:S02]  /*5c90*/  SHF.L.U64.HI R2, R176, 0x1, R19 ;  /* 0x00000001b0027819 */ /* 0x000fe40000010213 */
[----:B------:R1:W-:Y:S01]  /*5ca0*/  STL [R1+0x30], R0 ;  /* 0x0000300001007387 */ /* 0x0003e20000100800 */
[C---:B--2---:R-:W-:Y:S01]  /*5cb0*/  IMAD.SHL.U32 R3, R177.reuse, 0x2, RZ ;  /* 0x00000002b1037824 */ /* 0x044fe200078e00ff */
[----:B-1----:R-:W-:-:S05]  /*5cc0*/  SHF.L.U64.HI R0, R177, 0x1, R18 ;  /* 0x00000001b1007819 */ /* 0x002fca0000010212 */
[----:B------:R1:W-:Y:S04]  /*5cd0*/  STL [R1+0x2c], R0 ;  /* 0x00002c0001007387 */ /* 0x0003e80000100800 */
[----:B------:R2:W-:Y:S01]  /*5ce0*/  STL [R1+0x28], R3 ;  /* 0x0000280301007387 */ /* 0x0005e20000100800 */
[----:B-1----:R-:W-:-:S05]  /*5cf0*/  IMAD.SHL.U32 R0, R176, 0x2, RZ ;  /* 0x00000002b0007824 */ /* 0x002fca00078e00ff */
[----:B------:R2:W-:Y:S04]  /*5d00*/  STL [R1+0x20], R0 ;  /* 0x0000200001007387 */ /* 0x0005e80000100800 */
[----:B------:R2:W-:Y:S01]  /*5d10*/  STL [R1+0x24], R2 ;  /* 0x0000240201007387 */ /* 0x0005e20000100800 */
[----:B------:R-:W-:Y:S05]  /*5d20*/  BRA `(.L_x_6) ;  /* 0x0000045000007947 */ /* 0x000fea0003800000 */
.L_x_8:
[----:B------:R-:W2:Y:S01]  /*5d30*/  LDL R5, [R1+0x44] ;  /* 0x0000440001057983 */ /* 0x000ea20000100800 */
[----:B------:R-:W-:Y:S01]  /*5d40*/  IMAD.MOV.U32 R2, RZ, RZ, c[0x0][0x2b8] ;  /* 0x0000ae00ff027624 */ /* 0x000fe200078e00ff */
[----:B------:R-:W-:Y:S01]  /*5d50*/  ULEA UR5, UR6, UR9, 0x6 ;  /* 0x0000000906057291 */ /* 0x000fe2000f8e303f */
[----:B------:R-:W-:Y:S01]  /*5d60*/  IMAD.MOV.U32 R8, RZ, RZ, RZ ;  /* 0x000000ffff087224 */ /* 0x000fe200078e00ff */
[----:B------:R-:W3:Y:S02]  /*5d70*/  LDL R32, [R1+0x38] ;  /* 0x0000380001207983 */ /* 0x000ee40000100800 */
[----:B------:R-:W-:Y:S02]  /*5d80*/  ISETP.NE.AND P2, PT, R2, 0x1, PT ;  /* 0x000000010200780c */ /* 0x000fe40003f45270 */
[----:B------:R-:W4:Y:S01]  /*5d90*/  LDL R31, [R1+0x3c] ;  /* 0x00003c00011f7983 */ /* 0x000f220000100800 */
[----:B------:R-:W-:Y:S03]  /*5da0*/  IMAD.U32 R2, RZ, RZ, UR5 ;  /* 0x00000005ff027e24 */ /* 0x000fe6000f8e00ff */
[----:B------:R-:W5:Y:S04]  /*5db0*/  LDL R30, [R1+0x30] ;  /* 0x00003000011e7983 */ /* 0x000f680000100800 */
[----:B------:R-:W3:Y:S04]  /*5dc0*/  LDL R29, [R1+0x34] ;  /* 0x00003400011d7983 */ /* 0x000ee80000100800 */
[----:B------:R-:W3:Y:S04]  /*5dd0*/  LDL R28, [R1+0x28] ;  /* 0x00002800011c7983 */ /* 0x000ee80000100800 */
[----:B------:R-:W3:Y:S04]  /*5de0*/  LDL R25, [R1+0x2c] ;  /* 0x00002c0001197983 */ /* 0x000ee80000100800 */
[----:B------:R-:W3:Y:S04]  /*5df0*/  LDL R24, [R1+0x20] ;  /* 0x0000200001187983 */ /* 0x000ee80000100800 */
[----:B------:R-:W3:Y:S01]  /*5e00*/  LDL R21, [R1+0x24] ;  /* 0x0000240001157983 */ /* 0x000ee20000100800 */
[----:B--2---:R-:W-:Y:S05]  /*5e10*/  IADD3 R2, R2, -0x40, R5 ;  /* 0xffffffc002027810 */ /* 0x004fea0007ffe005 */
[----:B------:R-:W-:Y:S04]  /*5e20*/  @P2 IMAD.HI.U32 R5, R2, c[0x0][0x2bc], RZ ;  /* 0x0000af0002052a27 */ /* 0x000fe800078e00ff */
[----:B------:R-:W-:Y:S01]  /*5e30*/  IMAD.MOV.U32 R0, RZ, RZ, R2 ;  /* 0x000000ffff007224 */ /* 0x000fe200078e0002 */
[----:B------:R-:W-:Y:S04]  /*5e40*/  @P2 SHF.R.U32.HI R0, RZ, c[0x0][0x2c0], R5 ;  /* 0x0000b000ff002a19 */ /* 0x000fe80000011605 */
[C---:B------:R-:W-:Y:S04]  /*5e50*/  @!P1 IADD3 R5, P0, R0.reuse, UR16, RZ ;  /* 0x0000001000059c10 */ /* 0x040fe8000ff1e0ff */
[----:B------:R-:W-:Y:S01]  /*5e60*/  @!P1 LEA.HI.X.SX32 R7, R0, UR14, 0x1, P0 ;  /* 0x0000000e00079c11 */ /* 0x000fe200080f0eff */
[----:B------:R-:W-:Y:S01]  /*5e70*/  IMAD.MOV R0, RZ, RZ, -R0 ;  /* 0x000000ffff007224 */ /* 0x000fe200078e0a00 */
[C---:B------:R-:W-:Y:S03]  /*5e80*/  @!P1 LEA R6, P0, R5.reuse, c[0x0][0x2a0], 0x2 ;  /* 0x0000a80005069a11 */ /* 0x040fe600078010ff */
[----:B------:R-:W-:Y:S01]  /*5e90*/  IMAD R9, R0, c[0x0][0x2b8], R2 ;  /* 0x0000ae0000097a24 */ /* 0x000fe200078e0202 */
[----:B------:R-:W-:Y:S04]  /*5ea0*/  @!P1 LEA.HI.X R7, R5, c[0x0][0x2a4], R7, 0x2, P0 ;  /* 0x0000a90005079a11 */ /* 0x000fe800000f1407 */
[----:B------:R-:W-:Y:S01]  /*5eb0*/  STL [R1+0x14], R9 ;  /* 0x0000140901007387 */ /* 0x000fe20000100800 */
[----:B------:R-:W-:Y:S03]  /*5ec0*/  SHF.R.S32.HI R0, RZ, 0x1f, R9 ;  /* 0x0000001fff007819 */ /* 0x000fe60000011409 */
[----:B------:R1:W2:Y:S02]  /*5ed0*/  @!P1 LDG.E R8, [R6.64] ;  /* 0x0000000c06089981 */ /* 0x0002a4000c1e1900 */
[----:B------:R-:W-:Y:S04]  /*5ee0*/  IMAD R0, R0, c[0x0][0x1e0], RZ ;  /* 0x0000780000007a24 */ /* 0x000fe800078e02ff */
[C---:B------:R-:W-:Y:S02]  /*5ef0*/  IMAD R0, R9.reuse, c[0x0][0x1e4], R0 ;  /* 0x0000790009007a24 */ /* 0x040fe400078e0200 */
[----:B-1----:R-:W-:Y:S04]  /*5f00*/  IMAD.WIDE.U32 R6, R9, c[0x0][0x1e0], RZ ;  /* 0x0000780009067a25 */ /* 0x002fe800078e00ff */
[----:B------:R-:W-:Y:S01]  /*5f10*/  IMAD.IADD R7, R7, 0x1, R0 ;  /* 0x0000000107077824 */ /* 0x000fe200078e0200 */
[----:B--2---:R-:W-:Y:S01]  /*5f20*/  STL [R1+0x10], R8 ;  /* 0x0000100801007387 */ /* 0x004fe20000100800 */
[----:B------:R-:W-:Y:S02]  /*5f30*/  SHF.R.S32.HI R2, RZ, 0x1f, R8 ;  /* 0x0000001fff027819 */ /* 0x000fe40000011408 */
[----:B------:R-:W-:Y:S04]  /*5f40*/  IMAD.WIDE.U32 R6, R8, c[0x0][0x1f0], R6 ;  /* 0x00007c0008067a25 */ /* 0x000fe800078e0006 */
[----:B------:R-:W-:Y:S01]  /*5f50*/  IMAD R2, R2, c[0x0][0x1f0], RZ ;  /* 0x00007c0002027a24 */ /* 0x000fe200078e02ff */
[----:B------:R-:W-:Y:S03]  /*5f60*/  IADD3 R0, P0, R6, UR20, RZ ;  /* 0x0000001406007c10 */ /* 0x000fe6000ff1e0ff */
[----:B------:R-:W-:Y:S05]  /*5f70*/  IMAD R2, R8, c[0x0][0x1f4], R2 ;  /* 0x00007d0008027a24 */ /* 0x000fea00078e0202 */
[----:B------:R-:W-:Y:S02]  /*5f80*/  IADD3.X R7, R7, UR18, R2, P0, !PT ;  /* 0x0000001207077c10 */ /* 0x000fe400087fe402 */
[C---:B------:R-:W-:Y:S04]  /*5f90*/  LEA R2, P0, R0.reuse, c[0x0][0x1c8], 0x1 ;  /* 0x0000720000027a11 */ /* 0x040fe800078008ff */
[----:B------:R-:W-:Y:S01]  /*5fa0*/  LEA.HI.X R7, R0, c[0x0][0x1cc], R7, 0x1, P0 ;  /* 0x0000730000077a11 */ /* 0x000fe200000f0c07 */
[----:B------:R-:W3:Y:S04]  /*5fb0*/  SHFL.IDX PT, R5, R2, RZ, 0x181f ;  /* 0x00181fff02057589 */ /* 0x000ee800000e0000 */
[----:B------:R-:W4:Y:S04]  /*5fc0*/  SHFL.IDX PT, R6, R7, RZ, 0x181f ;  /* 0x00181fff07067589 */ /* 0x000f2800000e0000 */
[----:B------:R-:W1:Y:S04]  /*5fd0*/  SHFL.IDX PT, R0, R2, 0x1, 0x181f ;  /* 0x00381f0002007f89 */ /* 0x000e6800000e0000 */
[----:B------:R-:W2:Y:S01]  /*5fe0*/  SHFL.IDX PT, R2, R7, 0x1, 0x181f ;  /* 0x00381f0007027f89 */ /* 0x000ea200000e0000 */
[C---:B---3--:R-:W-:Y:S05]  /*5ff0*/  IADD3 R8, P0, R5.reuse, R32, RZ ;  /* 0x0000002005087210 */ /* 0x048fea0007f1e0ff */
[C---:B----4-:R-:W-:Y:S05]  /*6000*/  IMAD.X R9, R6.reuse, 0x1, R31, P0 ;  /* 0x0000000106097824 */ /* 0x050fea00000e061f */
[----:B------:R5:W-:Y:S02]  /*6010*/  LDGSTS.E.BYPASS.LTC128B.128 [R132+0x10100], [R8.64], !P6 ;  /* 0x1010000008847fae */ /* 0x000be4000f101d4c */
[C---:B-----5:R-:W-:Y:S04]  /*6020*/  IADD3 R8, P0, R5.reuse, R30, RZ ;  /* 0x0000001e05087210 */ /* 0x060fe80007f1e0ff */
[CC--:B------:R-:W-:Y:S02]  /*6030*/  IADD3.X R9, R6.reuse, R29.reuse, RZ, P0, !PT ;  /* 0x0000001d06097210 */ /* 0x0c0fe400007fe4ff */
[C---:B------:R-:W-:Y:S03]  /*6040*/  IADD3 R10, P0, R5.reuse, R28, RZ ;  /* 0x0000001c050a7210 */ /* 0x040fe60007f1e0ff */
[----:B------:R3:W-:Y:S02]  /*6050*/  LDGSTS.E.BYPASS.LTC128B.128 [R132+0x12100], [R8.64], !P5 ;  /* 0x1210000008847fae */ /* 0x0007e4000e901d4c */
[C---:B------:R-:W-:Y:S05]  /*6060*/  IMAD.X R11, R6.reuse, 0x1, R25, P0 ;  /* 0x00000001060b7824 */ /* 0x040fea00000e0619 */
[----:B------:R4:W-:Y:S01]  /*6070*/  LDGSTS.E.BYPASS.LTC128B.128 [R132+0x14100], [R10.64], !P4 ;  /* 0x141000000a847fae */ /* 0x0009e2000e101d4c */
[----:B---3--:R-:W-:Y:S05]  /*6080*/  IADD3 R8, P0, R5, R24, RZ ;  /* 0x0000001805087210 */ /* 0x008fea0007f1e0ff */
[----:B------:R-:W-:Y:S01]  /*6090*/  IMAD.X R9, R6, 0x1, R21, P0 ;  /* 0x0000000106097824 */ /* 0x000fe200000e0615 */
[----:B-1----:R-:W-:Y:S04]  /*60a0*/  IADD3 R6, P0, R0, R32, RZ ;  /* 0x0000002000067210 */ /* 0x002fe80007f1e0ff */
[----:B------:R1:W-:Y:S01]  /*60b0*/  LDGSTS.E.BYPASS.LTC128B.128 [R132+0x16100], [R8.64], !P3 ;  /* 0x1610000008847fae */ /* 0x0003e2000d901d4c */
[----:B--2---:R-:W-:Y:S05]  /*60c0*/  IMAD.X R7, R2, 0x1, R31, P0 ;  /* 0x0000000102077824 */ /* 0x004fea00000e061f */
[----:B------:R2:W-:Y:S02]  /*60d0*/  LDGSTS.E.BYPASS.LTC128B.128 [R132+0x11100], [R6.64], !P6 ;  /* 0x1110000006847fae */ /* 0x0005e4000f101d4c */
[----:B--2---:R-:W-:Y:S04]  /*60e0*/  IADD3 R6, P0, R0, R30, RZ ;  /* 0x0000001e00067210 */ /* 0x004fe80007f1e0ff */
[----:B------:R-:W-:Y:S02]  /*60f0*/  IADD3.X R7, R2, R29, RZ, P0, !PT ;  /* 0x0000001d02077210 */ /* 0x000fe400007fe4ff */
[----:B-1----:R-:W-:Y:S03]  /*6100*/  IADD3 R8, P0, R0, R28, RZ ;  /* 0x0000001c00087210 */ /* 0x002fe60007f1e0ff */
[----:B------:R1:W-:Y:S02]  /*6110*/  LDGSTS.E.BYPASS.LTC128B.128 [R132+0x13100], [R6.64], !P5 ;  /* 0x1310000006847fae */ /* 0x0003e4000e901d4c */
[----:B------:R-:W-:Y:S05]  /*6120*/  IMAD.X R9, R2, 0x1, R25, P0 ;  /* 0x0000000102097824 */ /* 0x000fea00000e0619 */
[----:B------:R4:W-:Y:S01]  /*6130*/  LDGSTS.E.BYPASS.LTC128B.128 [R132+0x15100], [R8.64], !P4 ;  /* 0x1510000008847fae */ /* 0x0009e2000e101d4c */
[----:B-1----:R-:W-:Y:S05]  /*6140*/  IADD3 R6, P0, R0, R24, RZ ;  /* 0x0000001800067210 */ /* 0x002fea0007f1e0ff */
[----:B------:R-:W-:Y:S05]  /*6150*/  IMAD.X R7, R2, 0x1, R21, P0 ;  /* 0x0000000102077824 */ /* 0x000fea00000e0615 */
[----:B------:R4:W-:Y:S01]  /*6160*/  LDGSTS.E.BYPASS.LTC128B.128 [R132+0x17100], [R6.64], !P3 ;  /* 0x1710000006847fae */ /* 0x0009e2000d901d4c */
[----:B------:R-:W-:-:S05]  /*6170*/  BRA `(.L_x_7) ;  /* 0x0000151000007947 */ /* 0x000fca0003800000 */
.L_x_6:
[----:B------:R-:W3:Y:S01]  /*6180*/  LDL R4, [R1+0x14] ;  /* 0x0000140001047983 */ /* 0x000ee20000100800 */
[----:B------:R-:W-:Y:S04]  /*6190*/  DEPBAR.LE SB0, 0x0 ;  /* 0x000080000000791a */ /* 0x000fe80000000000 */
[----:B------:R-:W4:Y:S01]  /*61a0*/  LDL R5, [R1+0x10] ;  /* 0x0000100001057983 */ /* 0x000f220000100800 */
[----:B------:R-:W-:Y:S04]  /*61b0*/  UISETP.GT.AND UP0, UPT, UR6, UR8, UPT ;  /* 0x000000080600728c */ /* 0x000fe8000bf04270 */
[----:B------:R1:W-:Y:S05]  /*61c0*/  STL [R1+0x64], R42 ;  /* 0x0000642a01007387 */ /* 0x0003ea0000100800 */
[----:B------:R2:W-:Y:S05]  /*61d0*/  STL [R1+0x60], R41 ;  /* 0x0000602901007387 */ /* 0x0005ea0000100800 */
[----:B------:R1:W-:Y:S05]  /*61e0*/  STL [R1+0x5c], R40 ;  /* 0x00005c2801007387 */ /* 0x0003ea0000100800 */
[----:B------:R1:W-:Y:S05]  /*61f0*/  STL [R1+0x58], R39 ;  /* 0x0000582701007387 */ /* 0x0003ea0000100800 */
[----:B------:R2:W-:Y:S05]  /*6200*/  STL [R1+0x54], R38 ;  /* 0x0000542601007387 */ /* 0x0005ea0000100800 */
[----:B------:R2:W-:Y:S05]  /*6210*/  STL [R1+0x50], R37 ;  /* 0x0000502501007387 */ /* 0x0005ea0000100800 */
[----:B------:R2:W-:Y:S05]  /*6220*/  STL [R1+0x4c], R36 ;  /* 0x00004c2401007387 */ /* 0x0005ea0000100800 */
[----:B------:R-:W4:Y:S05]  /*6230*/  LDL R20, [R1+0x38] ;  /* 0x0000380001147983 */ /* 0x000f2a0000100800 */
[----:B-1----:R-:W4:Y:S05]  /*6240*/  LDL R42, [R1+0x3c] ;  /* 0x00003c00012a7983 */ /* 0x002f2a0000100800 */
[----:B--2---:R-:W2:Y:S05]  /*6250*/  LDL R41, [R1+0x30] ;  /* 0x0000300001297983 */ /* 0x004eaa0000100800 */
[----:B------:R-:W2:Y:S05]  /*6260*/  LDL R40, [R1+0x34] ;  /* 0x0000340001287983 */ /* 0x000eaa0000100800 */
[----:B------:R-:W2:Y:S05]  /*6270*/  LDL R39, [R1+0x28] ;  /* 0x0000280001277983 */ /* 0x000eaa0000100800 */
[----:B------:R-:W2:Y:S05]  /*6280*/  LDL R38, [R1+0x2c] ;  /* 0x00002c0001267983 */ /* 0x000eaa0000100800 */
[----:B------:R-:W2:Y:S05]  /*6290*/  LDL R37, [R1+0x20] ;  /* 0x0000200001257983 */ /* 0x000eaa0000100800 */
[----:B------:R-:W2:Y:S05]  /*62a0*/  LDL R36, [R1+0x4] ;  /* 0x0000040001247983 */ /* 0x000eaa0000100800 */
[----:B------:R-:W2:Y:S05]  /*62b0*/  LDL R29, [R1+0x18] ;  /* 0x00001800011d7983 */ /* 0x000eaa0000100800 */
[----:B------:R-:W2:Y:S05]  /*62c0*/  LDL R132, [R1+0xc] ;  /* 0x00000c0001847983 */ /* 0x000eaa0000100800 */
[----:B------:R-:W-:Y:S06]  /*62d0*/  BAR.SYNC.DEFER_BLOCKING 0x0 ;  /* 0x0000000000007b1d */ /* 0x000fec0000010000 */
[----:B------:R-:W1:Y:S05]  /*62e0*/  LDSM.16.M88.4 R8, [R135+0x10100] ;  /* 0x010100008708783b */ /* 0x000e6a0000000200 */
[----:B------:R-:W-:Y:S05]  /*62f0*/  LDSM.16.M88.4 R16, [R135+0x10900] ;  /* 0x010900008710783b */ /* 0x000fea0000000200 */
[----:B------:R-:W-:Y:S05]  /*6300*/  LDSM.16.M88.4 R24, [R135+0x11100] ;  /* 0x011100008718783b */ /* 0x000fea0000000200 */
[----:B------:R-:W-:Y:S01]  /*6310*/  LDSM.16.M88.4 R32, [R135+0x11900] ;  /* 0x011900008720783b */ /* 0x000fe20000000200 */
[----:B---3--:R-:W-:Y:S01]  /*6320*/  SHF.R.S32.HI R0, RZ, 0x1f, R4 ;  /* 0x0000001fff007819 */ /* 0x008fe20000011404 */
[----:B------:R-:W-:Y:S04]  /*6330*/  IMAD.WIDE.U32 R2, R4, c[0x0][0x208], RZ ;  /* 0x0000820004027a25 */ /* 0x000fe800078e00ff */
[----:B------:R-:W-:Y:S04]  /*6340*/  IMAD R0, R0, c[0x0][0x208], RZ ;  /* 0x0000820000007a24 */ /* 0x000fe800078e02ff */
[----:B------:R-:W-:Y:S01]  /*6350*/  IMAD R0, R4, c[0x0][0x20c], R0 ;  /* 0x0000830004007a24 */ /* 0x000fe200078e0200 */
[----:B----4-:R-:W-:Y:S04]  /*6360*/  SHF.R.S32.HI R4, RZ, 0x1f, R5 ;  /* 0x0000001fff047819 */ /* 0x010fe80000011405 */
[----:B------:R-:W-:Y:S01]  /*6370*/  IADD3 R3, R3, R0, RZ ;  /* 0x0000000003037210 */ /* 0x000fe20007ffe0ff */
[----:B------:R-:W-:Y:S04]  /*6380*/  IMAD R28, R4, c[0x0][0x218], RZ ;  /* 0x00008600041c7a24 */ /* 0x000fe800078e02ff */
[C---:B------:R-:W-:Y:S04]  /*6390*/  IMAD.WIDE.U32 R2, R5.reuse, c[0x0][0x218], R2 ;  /* 0x0000860005027a25 */ /* 0x040fe800078e0002 */
[----:B------:R-:W-:Y:S01]  /*63a0*/  IMAD R28, R5, c[0x0][0x21c], R28 ;  /* 0x00008700051c7a24 */ /* 0x000fe200078e021c */
[----:B------:R-:W-:Y:S01]  /*63b0*/  IADD3 R0, P0, R2, UR22, RZ ;  /* 0x0000001602007c10 */ /* 0x000fe2000ff1e0ff */
[C---:B-1----:R-:W-:Y:S03]  /*63c0*/  HMMA.16816.F32 R4, R168.reuse, R8, RZ ;  /* 0x00000008a804723c */ /* 0x042fe600000018ff */
[----:B------:R-:W-:Y:S02]  /*63d0*/  IADD3.X R28, R3, UR4, R28, P0, !PT ;  /* 0x00000004031c7c10 */ /* 0x000fe400087fe41c */
[C---:B------:R-:W-:Y:S03]  /*63e0*/  LEA R3, P0, R0.reuse, c[0x0][0x1f8], 0x1 ;  /* 0x00007e0000037a11 */ /* 0x040fe600078008ff */
[C---:B------:R-:W-:Y:S01]  /*63f0*/  HMMA.16816.F32 R8, R168.reuse, R10, RZ ;  /* 0x0000000aa808723c */ /* 0x040fe200000018ff */
[----:B------:R-:W-:Y:S02]  /*6400*/  LEA.HI.X R28, R0, c[0x0][0x1fc], R28, 0x1, P0 ;  /* 0x00007f00001c7a11 */ /* 0x000fe400000f0c1c */
[----:B------:R-:W1:Y:S05]  /*6410*/  SHFL.IDX PT, R0, R3, RZ, 0x181f ;  /* 0x00181fff03007589 */ /* 0x000e6a00000e0000 */
[----:B------:R-:W3:Y:S05]  /*6420*/  SHFL.IDX PT, R2, R28, RZ, 0x181f ;  /* 0x00181fff1c027589 */ /* 0x000eea00000e0000 */
[----:B------:R-:W4:Y:S05]  /*6430*/  SHFL.IDX PT, R3, R3, 0x1, 0x181f ;  /* 0x00381f0003037f89 */ /* 0x000f2a00000e0000 */
[----:B------:R-:W2:Y:S01]  /*6440*/  SHFL.IDX PT, R28, R28, 0x1, 0x181f ;  /* 0x00381f001c1c7f89 */ /* 0x000ea200000e0000 */
[----:B-1----:R-:W-:Y:S04]  /*6450*/  IADD3 R12, P0, R0, R20, RZ ;  /* 0x00000014000c7210 */ /* 0x002fe80007f1e0ff */
[----:B---3--:R-:W-:Y:S02]  /*6460*/  IADD3.X R13, R2, R42, RZ, P0, !PT ;  /* 0x0000002a020d7210 */ /* 0x008fe400007fe4ff */
[----:B--2---:R-:W-:Y:S04]  /*6470*/  IADD3 R14, P0, R0, R41, RZ ;  /* 0x00000029000e7210 */ /* 0x004fe80007f1e0ff */
[----:B------:R-:W-:Y:S02]  /*6480*/  IADD3.X R15, R2, R40, RZ, P0, !PT ;  /* 0x00000028020f7210 */ /* 0x000fe400007fe4ff */
[----:B------:R-:W-:Y:S04]  /*6490*/  IADD3 R22, P0, R0, R39, RZ ;  /* 0x0000002700167210 */ /* 0x000fe80007f1e0ff */
[----:B------:R-:W-:Y:S02]  /*64a0*/  IADD3.X R23, R2, R38, RZ, P0, !PT ;  /* 0x0000002602177210 */ /* 0x000fe400007fe4ff */
[----:B------:R-:W-:Y:S01]  /*64b0*/  IADD3 R30, P0, R0, R37, RZ ;  /* 0x00000025001e7210 */ /* 0x000fe20007f1e0ff */
[----:B------:R-:W1:Y:S05]  /*64c0*/  LDSM.16.M88.4 R176, [R36] ;  /* 0x0000000024b0783b */ /* 0x000e6a0000000200 */
[----:B------:R-:W2:Y:S05]  /*64d0*/  LDL R0, [R1+0x24] ;  /* 0x0000240001007983 */ /* 0x000eaa0000100800 */
[----:B------:R-:W3:Y:S05]  /*64e0*/  LDSM.16.M88.4 R180, [R36+0x800] ;  /* 0x0008000024b4783b */ /* 0x000eea0000000200 */
[----:B------:R-:W1:Y:S05]  /*64f0*/  LDSM.16.M88.4 R184, [R36+0x1000] ;  /* 0x0010000024b8783b */ /* 0x000e6a0000000200 */
[----:B------:R-:W1:Y:S05]  /*6500*/  LDSM.16.M88.4 R188, [R36+0x1800] ;  /* 0x0018000024bc783b */ /* 0x000e6a0000000200 */
[----:B------:R-:W-:Y:S01]  /*6510*/  @!PT LDS RZ, [RZ] ;  /* 0x00000000fffff984 */ /* 0x000fe20000000800 */
[----:B------:R-:W-:Y:S01]  /*6520*/  @!PT LDS RZ, [RZ] ;  /* 0x00000000fffff984 */ /* 0x000fe20000000800 */
[----:B------:R-:W-:Y:S01]  /*6530*/  @!PT LDS RZ, [RZ] ;  /* 0x00000000fffff984 */ /* 0x000fe20000000800 */
[----:B------:R3:W-:Y:S05]  /*6540*/  LDGSTS.E.BYPASS.LTC128B.128 [R29], [R12.64], !P6 ;  /* 0x000000000c1d7fae */ /* 0x0007ea000f101d4c */
[----:B------:R3:W-:Y:S05]  /*6550*/  LDGSTS.E.BYPASS.LTC128B.128 [R132+0x2100], [R14.64], !P5 ;  /* 0x021000000e847fae */ /* 0x0007ea000e901d4c */
[----:B------:R1:W-:Y:S01]  /*6560*/  LDGSTS.E.BYPASS.LTC128B.128 [R132+0x4100], [R22.64], !P4 ;  /* 0x0410000016847fae */ /* 0x0003e2000e101d4c */
[C---:B---3--:R-:W-:Y:S08]  /*6570*/  HMMA.16816.F32 R12, R168.reuse, R16, RZ ;  /* 0x00000010a80c723c */ /* 0x048ff000000018ff */
[C---:B------:R-:W-:Y:S01]  /*6580*/  HMMA.16816.F32 R16, R168.reuse, R18, RZ ;  /* 0x00000012a810723c */ /* 0x040fe200000018ff */
[----:B--2---:R-:W-:Y:S03]  /*6590*/  IADD3.X R31, R2, R0, RZ, P0, !PT ;  /* 0x00000000021f7210 */ /* 0x004fe600007fe4ff */
[C---:B----4-:R-:W-:Y:S02]  /*65a0*/  IADD3 R20, P0, R3.reuse, R20, RZ ;  /* 0x0000001403147210 */ /* 0x050fe40007f1e0ff */
[----:B------:R2:W-:Y:S02]  /*65b0*/  LDGSTS.E.BYPASS.LTC128B.128 [R132+0x6100], [R30.64], !P3 ;  /* 0x061000001e847fae */ /* 0x0005e4000d901d4c */
[C---:B------:R-:W-:Y:S04]  /*65c0*/  IADD3.X R21, R28.reuse, R42, RZ, P0, !PT ;  /* 0x0000002a1c157210 */ /* 0x040fe800007fe4ff */
[C---:B-1----:R-:W-:Y:S01]  /*65d0*/  IADD3 R22, P0, R3.reuse, R41, RZ ;  /* 0x0000002903167210 */ /* 0x042fe20007f1e0ff */
[----:B------:R1:W5:Y:S03]  /*65e0*/  LDL.LU R42, [R1+0x64] ;  /* 0x00006400012a7983 */ /* 0x0003660000300800 */
[C---:B------:R-:W-:Y:S02]  /*65f0*/  IADD3.X R23, R28.reuse, R40, RZ, P0, !PT ;  /* 0x000000281c177210 */ /* 0x040fe400007fe4ff */
[----:B------:R3:W-:Y:S05]  /*6600*/  LDGSTS.E.BYPASS.LTC128B.128 [R29+0x1000], [R20.64], !P6 ;  /* 0x01000000141d7fae */ /* 0x0007ea000f101d4c */
[----:B------:R1:W5:Y:S05]  /*6610*/  LDL.LU R41, [R1+0x60] ;  /* 0x0000600001297983 */ /* 0x00036a0000300800 */
[----:B------:R1:W5:Y:S05]  /*6620*/  LDL.LU R40, [R1+0x5c] ;  /* 0x00005c0001287983 */ /* 0x00036a0000300800 */
[----:B------:R4:W-:Y:S01]  /*6630*/  LDGSTS.E.BYPASS.LTC128B.128 [R29+0x3000], [R22.64], !P5 ;  /* 0x03000000161d7fae */ /* 0x0009e2000e901d4c */
[C---:B---3--:R-:W-:Y:S04]  /*6640*/  IADD3 R20, P0, R3.reuse, R39, RZ ;  /* 0x0000002703147210 */ /* 0x048fe80007f1e0ff */
[----:B------:R1:W5:Y:S01]  /*6650*/  LDL.LU R39, [R1+0x58] ;  /* 0x0000580001277983 */ /* 0x0003620000300800 */
[C---:B------:R-:W-:Y:S02]  /*6660*/  IADD3.X R21, R28.reuse, R38, RZ, P0, !PT ;  /* 0x000000261c157210 */ /* 0x040fe400007fe4ff */
[----:B------:R-:W-:Y:S02]  /*6670*/  IADD3 R2, P0, R3, R37, RZ ;  /* 0x0000002503027210 */ /* 0x000fe40007f1e0ff */
[----:B------:R1:W5:Y:S02]  /*6680*/  LDL.LU R38, [R1+0x54] ;  /* 0x0000540001267983 */ /* 0x0003640000300800 */
[----:B------:R-:W-:Y:S03]  /*6690*/  IADD3.X R3, R28, R0, RZ, P0, !PT ;  /* 0x000000001c037210 */ /* 0x000fe600007fe4ff */
[----:B------:R1:W5:Y:S01]  /*66a0*/  LDL.LU R37, [R1+0x50] ;  /* 0x0000500001257983 */ /* 0x0003620000300800 */
[----:B------:R-:W-:Y:S04]  /*66b0*/  PLOP3.LUT P0, PT, PT, PT, UP0, 0x80, 0x0 ;  /* 0x000000000000781c */ /* 0x000fe80003f0f008 */
[----:B------:R-:W3:Y:S05]  /*66c0*/  LDL R0, [R1] ;  /* 0x0000000001007983 */ /* 0x000eea0000100800 */
[----:B------:R4:W-:Y:S05]  /*66d0*/  LDGSTS.E.BYPASS.LTC128B.128 [R29+0x5000], [R20.64], !P4 ;  /* 0x05000000141d7fae */ /* 0x0009ea000e101d4c */
[----:B------:R2:W-:Y:S05]  /*66e0*/  LDGSTS.E.BYPASS.LTC128B.128 [R29+0x7000], [R2.64], !P3 ;  /* 0x07000000021d7fae */ /* 0x0005ea000d901d4c */
[----:B------:R-:W0:Y:S01]  /*66f0*/  LDGDEPBAR ;  /* 0x00000000000079af */ /* 0x000e220000000000 */
[C---:B----4-:R-:W-:Y:S08]  /*6700*/  HMMA.16816.F32 R20, R168.reuse, R24, RZ ;  /* 0x00000018a814723c */ /* 0x050ff000000018ff */
[C---:B------:R-:W-:Y:S08]  /*6710*/  HMMA.16816.F32 R24, R168.reuse, R26, RZ ;  /* 0x0000001aa818723c */ /* 0x040ff000000018ff */
[C---:B--2---:R-:W-:Y:S08]  /*6720*/  HMMA.16816.F32 R28, R168.reuse, R32, RZ ;  /* 0x00000020a81c723c */ /* 0x044ff000000018ff */
[----:B------:R-:W-:Y:S08]  /*6730*/  HMMA.16816.F32 R32, R168, R34, RZ ;  /* 0x00000022a820723c */ /* 0x000ff000000018ff */
[C---:B------:R-:W-:Y:S08]  /*6740*/  HMMA.16816.F32 R4, R172.reuse, R176, R4 ;  /* 0x000000b0ac04723c */ /* 0x040ff00000001804 */
[C---:B------:R-:W-:Y:S01]  /*6750*/  HMMA.16816.F32 R8, R172.reuse, R178, R8 ;  /* 0x000000b2ac08723c */ /* 0x040fe20000001808 */
[----:B------:R-:W2:Y:S07]  /*6760*/  LDSM.16.M88.4 R176, [R252+0x10100] ;  /* 0x01010000fcb0783b */ /* 0x000eae0000000200 */
[C---:B------:R-:W-:Y:S08]  /*6770*/  HMMA.16816.F32 R12, R172.reuse, R180, R12 ;  /* 0x000000b4ac0c723c */ /* 0x040ff0000000180c */
[C---:B------:R-:W-:Y:S01]  /*6780*/  HMMA.16816.F32 R16, R172.reuse, R182, R16 ;  /* 0x000000b6ac10723c */ /* 0x040fe20000001810 */
[----:B------:R-:W4:Y:S07]  /*6790*/  LDSM.16.M88.4 R180, [R252+0x10900] ;  /* 0x01090000fcb4783b */ /* 0x000f2e0000000200 */
[C---:B------:R-:W-:Y:S08]  /*67a0*/  HMMA.16816.F32 R20, R172.reuse, R184, R20 ;  /* 0x000000b8ac14723c */ /* 0x040ff00000001814 */
[C---:B------:R-:W-:Y:S01]  /*67b0*/  HMMA.16816.F32 R24, R172.reuse, R186, R24 ;  /* 0x000000baac18723c */ /* 0x040fe20000001818 */
[----:B------:R-:W-:Y:S07]  /*67c0*/  LDSM.16.M88.4 R184, [R252+0x11900] ;  /* 0x01190000fcb8783b */ /* 0x000fee0000000200 */
[C---:B------:R-:W-:Y:S08]  /*67d0*/  HMMA.16816.F32 R28, R172.reuse, R188, R28 ;  /* 0x000000bcac1c723c */ /* 0x040ff0000000181c */
[----:B------:R-:W-:Y:S08]  /*67e0*/  HMMA.16816.F32 R32, R172, R190, R32 ;  /* 0x000000beac20723c */ /* 0x000ff00000001820 */
[C---:B--2---:R-:W-:Y:S08]  /*67f0*/  HMMA.16816.F32 R4, R192.reuse, R176, R4 ;  /* 0x000000b0c004723c */ /* 0x044ff00000001804 */
[C---:B------:R-:W-:Y:S01]  /*6800*/  HMMA.16816.F32 R8, R192.reuse, R178, R8 ;  /* 0x000000b2c008723c */ /* 0x040fe20000001808 */
[----:B------:R-:W2:Y:S07]  /*6810*/  LDSM.16.M88.4 R176, [R252+0x11100] ;  /* 0x01110000fcb0783b */ /* 0x000eae0000000200 */
[C---:B----4-:R-:W-:Y:S08]  /*6820*/  HMMA.16816.F32 R12, R192.reuse, R180, R12 ;  /* 0x000000b4c00c723c */ /* 0x050ff0000000180c */
[C---:B------:R-:W-:Y:S08]  /*6830*/  HMMA.16816.F32 R16, R192.reuse, R182, R16 ;  /* 0x000000b6c010723c */ /* 0x040ff00000001810 */
[C---:B--2---:R-:W-:Y:S08]  /*6840*/  HMMA.16816.F32 R20, R192.reuse, R176, R20 ;  /* 0x000000b0c014723c */ /* 0x044ff00000001814 */
[C---:B------:R-:W-:Y:S08]  /*6850*/  HMMA.16816.F32 R24, R192.reuse, R178, R24 ;  /* 0x000000b2c018723c */ /* 0x040ff00000001818 */
[C---:B------:R-:W-:Y:S08]  /*6860*/  HMMA.16816.F32 R28, R192.reuse, R184, R28 ;  /* 0x000000b8c01c723c */ /* 0x040ff0000000181c */
[----:B------:R-:W-:Y:S01]  /*6870*/  HMMA.16816.F32 R32, R192, R186, R32 ;  /* 0x000000bac020723c */ /* 0x000fe20000001820 */
[----:B---3--:R-:W2:Y:S05]  /*6880*/  LDSM.16.M88.4 R180, [R0] ;  /* 0x0000000000b4783b */ /* 0x008eaa0000000200 */
[----:B------:R-:W3:Y:S05]  /*6890*/  LDSM.16.M88.4 R176, [R0+0x800] ;  /* 0x0008000000b0783b */ /* 0x000eea0000000200 */
[----:B------:R-:W4:Y:S01]  /*68a0*/  LDSM.16.M88.4 R184, [R0+0x1000] ;  /* 0x0010000000b8783b */ /* 0x000f220000000200 */
[C---:B--2---:R-:W-:Y:S08]  /*68b0*/  HMMA.16816.F32 R4, R196.reuse, R180, R4 ;  /* 0x000000b4c404723c */ /* 0x044ff00000001804 */
[C---:B------:R-:W-:Y:S01]  /*68c0*/  HMMA.16816.F32 R8, R196.reuse, R182, R8 ;  /* 0x000000b6c408723c */ /* 0x040fe20000001808 */
[----:B------:R-:W2:Y:S07]  /*68d0*/  LDSM.16.M88.4 R180, [R0+0x1800] ;  /* 0x0018000000b4783b */ /* 0x000eae0000000200 */
[C---:B---3--:R-:W-:Y:S08]  /*68e0*/  HMMA.16816.F32 R12, R196.reuse, R176, R12 ;  /* 0x000000b0c40c723c */ /* 0x048ff0000000180c */
[C---:B------:R-:W-:Y:S01]  /*68f0*/  HMMA.16816.F32 R16, R196.reuse, R178, R16 ;  /* 0x000000b2c410723c */ /* 0x040fe20000001810 */
[----:B------:R-:W3:Y:S07]  /*6900*/  LDSM.16.M88.4 R176, [R135+0x12100] ;  /* 0x0121000087b0783b */ /* 0x000eee0000000200 */
[C---:B----4-:R-:W-:Y:S08]  /*6910*/  HMMA.16816.F32 R20, R196.reuse, R184, R20 ;  /* 0x000000b8c414723c */ /* 0x050ff00000001814 */
[C---:B------:R-:W-:Y:S01]  /*6920*/  HMMA.16816.F32 R24, R196.reuse, R186, R24 ;  /* 0x000000bac418723c */ /* 0x040fe20000001818 */
[----:B------:R-:W4:Y:S07]  /*6930*/  LDSM.16.M88.4 R184, [R135+0x12900] ;  /* 0x0129000087b8783b */ /* 0x000f2e0000000200 */
[C---:B--2---:R-:W-:Y:S08]  /*6940*/  HMMA.16816.F32 R28, R196.reuse, R180, R28 ;  /* 0x000000b4c41c723c */ /* 0x044ff0000000181c */
[----:B------:R-:W-:Y:S01]  /*6950*/  HMMA.16816.F32 R32, R196, R182, R32 ;  /* 0x000000b6c420723c */ /* 0x000fe20000001820 */
        /* <DEDUP_REMOVED lines=8> */
[C---:B------:R-:W-:Y:S01]  /*69e0*/  HMMA.16816.F32 R24, R200.reuse, R182, R24 ;  /* 0x000000b6c818723c */ /* 0x040fe20000001818 */
[----:B------:R-:W2:Y:S07]  /*69f0*/  LDSM.16.M88.4 R180, [R36+0x2800] ;  /* 0x0028000024b4783b */ /* 0x000eae0000000200 */
[C---:B---3--:R-:W-:Y:S08]  /*6a00*/  HMMA.16816.F32 R28, R200.reuse, R176, R28 ;  /* 0x000000b0c81c723c */ /* 0x048ff0000000181c */
[----:B------:R-:W-:Y:S01]  /*6a10*/  HMMA.16816.F32 R32, R200, R178, R32 ;  /* 0x000000b2c820723c */ /* 0x000fe20000001820 */
        /* <DEDUP_REMOVED lines=8> */
[C---:B------:R-:W-:Y:S01]  /*6aa0*/  HMMA.16816.F32 R24, R204.reuse, R178, R24 ;  /* 0x000000b2cc18723c */ /* 0x040fe20000001818 */
[----:B------:R-:W3:Y:S07]  /*6ab0*/  LDSM.16.M88.4 R176, [R252+0x12900] ;  /* 0x01290000fcb0783b */ /* 0x000eee0000000200 */
[C---:B----4-:R-:W-:Y:S08]  /*6ac0*/  HMMA.16816.F32 R28, R204.reuse, R184, R28 ;  /* 0x000000b8cc1c723c */ /* 0x050ff0000000181c */
[----:B------:R-:W-:Y:S01]  /*6ad0*/  HMMA.16816.F32 R32, R204, R186, R32 ;  /* 0x000000bacc20723c */ /* 0x000fe20000001820 */
        /* <DEDUP_REMOVED lines=87> */
[----:B------:R3:W1:Y:S07]  /*7050*/  LDSM.16.M88.4 R176, [R36+0x7800] ;  /* 0x0078000024b0783b */ /* 0x00066e0000000200 */
[C---:B----4-:R-:W-:Y:S08]  /*7060*/  HMMA.16816.F32 R12, R236.reuse, R184, R12 ;  /* 0x000000b8ec0c723c */ /* 0x050ff0000000180c */
[C---:B------:R-:W-:Y:S01]  /*7070*/  HMMA.16816.F32 R16, R236.reuse, R186, R16 ;  /* 0x000000baec10723c */ /* 0x040fe20000001810 */
[----:B------:R-:W4:Y:S05]  /*7080*/  LDSM.16.M88.4 R184, [R252+0x16100] ;  /* 0x01610000fcb8783b */ /* 0x000f2a0000000200 */
[----:B---3--:R3:W5:Y:S02]  /*7090*/  LDL.LU R36, [R1+0x4c] ;  /* 0x00004c0001247983 */ /* 0x0087640000300800 */
[C---:B--2---:R-:W-:Y:S08]  /*70a0*/  HMMA.16816.F32 R20, R236.reuse, R180, R20 ;  /* 0x000000b4ec14723c */ /* 0x044ff00000001814 */
[C---:B------:R-:W-:Y:S01]  /*70b0*/  HMMA.16816.F32 R24, R236.reuse, R182, R24 ;  /* 0x000000b6ec18723c */ /* 0x040fe20000001818 */
[----:B------:R-:W2:Y:S07]  /*70c0*/  LDSM.16.M88.4 R180, [R252+0x16900] ;  /* 0x01690000fcb4783b */ /* 0x000eae0000000200 */
[C---:B-1----:R-:W-:Y:S08]  /*70d0*/  HMMA.16816.F32 R28, R236.reuse, R176, R28 ;  /* 0x000000b0ec1c723c */ /* 0x042ff0000000181c */
[----:B------:R-:W-:Y:S01]  /*70e0*/  HMMA.16816.F32 R32, R236, R178, R32 ;  /* 0x000000b2ec20723c */ /* 0x000fe20000001820 */
[----:B------:R-:W1:Y:S07]  /*70f0*/  LDSM.16.M88.4 R176, [R252+0x17100] ;  /* 0x01710000fcb0783b */ /* 0x000e6e0000000200 */
[C---:B----4-:R-:W-:Y:S08]  /*7100*/  HMMA.16816.F32 R4, R240.reuse, R184, R4 ;  /* 0x000000b8f004723c */ /* 0x050ff00000001804 */
[C---:B------:R-:W-:Y:S01]  /*7110*/  HMMA.16816.F32 R8, R240.reuse, R186, R8 ;  /* 0x000000baf008723c */ /* 0x040fe20000001808 */
[----:B------:R-:W4:Y:S07]  /*7120*/  LDSM.16.M88.4 R184, [R252+0x17900] ;  /* 0x01790000fcb8783b */ /* 0x000f2e0000000200 */
[C---:B--2---:R-:W-:Y:S08]  /*7130*/  HMMA.16816.F32 R12, R240.reuse, R180, R12 ;  /* 0x000000b4f00c723c */ /* 0x044ff0000000180c */
[C---:B------:R-:W-:Y:S01]  /*7140*/  HMMA.16816.F32 R16, R240.reuse, R182, R16 ;  /* 0x000000b6f010723c */ /* 0x040fe20000001810 */
[----:B------:R-:W2:Y:S07]  /*7150*/  LDSM.16.M88.4 R180, [R0+0x6000] ;  /* 0x0060000000b4783b */ /* 0x000eae0000000200 */
[C---:B-1----:R-:W-:Y:S08]  /*7160*/  HMMA.16816.F32 R20, R240.reuse, R176, R20 ;  /* 0x000000b0f014723c */ /* 0x042ff00000001814 */
[C---:B------:R-:W-:Y:S01]  /*7170*/  HMMA.16816.F32 R24, R240.reuse, R178, R24 ;  /* 0x000000b2f018723c */ /* 0x040fe20000001818 */
[----:B------:R-:W1:Y:S07]  /*7180*/  LDSM.16.M88.4 R176, [R0+0x6800] ;  /* 0x0068000000b0783b */ /* 0x000e6e0000000200 */
[C---:B----4-:R-:W-:Y:S08]  /*7190*/  HMMA.16816.F32 R28, R240.reuse, R184, R28 ;  /* 0x000000b8f01c723c */ /* 0x050ff0000000181c */
[----:B------:R-:W-:Y:S08]  /*71a0*/  HMMA.16816.F32 R32, R240, R186, R32 ;  /* 0x000000baf020723c */ /* 0x000ff00000001820 */
[C---:B--2---:R-:W-:Y:S08]  /*71b0*/  HMMA.16816.F32 R4, R244.reuse, R180, R4 ;  /* 0x000000b4f404723c */ /* 0x044ff00000001804 */
[C---:B------:R-:W-:Y:S08]  /*71c0*/  HMMA.16816.F32 R8, R244.reuse, R182, R8 ;  /* 0x000000b6f408723c */ /* 0x040ff00000001808 */
[C---:B-1----:R-:W-:Y:S08]  /*71d0*/  HMMA.16816.F32 R12, R244.reuse, R176, R12 ;  /* 0x000000b0f40c723c */ /* 0x042ff0000000180c */
[----:B------:R-:W-:Y:S01]  /*71e0*/  FMUL.FTZ R4, R4, c[0x0][0x320] ;  /* 0x0000c80004047a20 */ /* 0x000fe20000410000 */
[C---:B------:R-:W-:Y:S03]  /*71f0*/  HMMA.16816.F32 R16, R244.reuse, R178, R16 ;  /* 0x000000b2f410723c */ /* 0x040fe60000001810 */
[----:B------:R-:W-:Y:S01]  /*7200*/  MUFU.TANH R187, R4 ;  /* 0x0000000400bb7308 */ /* 0x000fe20000002400 */
[----:B------:R-:W-:Y:S02]  /*7210*/  FMUL.FTZ R5, R5, c[0x0][0x320] ;  /* 0x0000c80005057a20 */ /* 0x000fe40000410000 */
[----:B------:R-:W-:Y:S02]  /*7220*/  FMUL.FTZ R6, R6, c[0x0][0x320] ;  /* 0x0000c80006067a20 */ /* 0x000fe40000410000 */
[----:B------:R-:W-:Y:S04]  /*7230*/  FMUL.FTZ R7, R7, c[0x0][0x320] ;  /* 0x0000c80007077a20 */ /* 0x000fe80000410000 */
[----:B------:R-:W-:Y:S01]  /*7240*/  FMUL.FTZ R8, R8, c[0x0][0x320] ;  /* 0x0000c80008087a20 */ /* 0x000fe20000410000 */
[----:B------:R-:W-:Y:S01]  /*7250*/  MUFU.TANH R185, R5 ;  /* 0x0000000500b97308 */ /* 0x000fe20000002400 */
[----:B------:R-:W-:Y:S02]  /*7260*/  FMUL.FTZ R9, R9, c[0x0][0x320] ;  /* 0x0000c80009097a20 */ /* 0x000fe40000410000 */
[----:B------:R-:W-:Y:S02]  /*7270*/  FMUL.FTZ R10, R10, c[0x0][0x320] ;  /* 0x0000c8000a0a7a20 */ /* 0x000fe40000410000 */
[----:B------:R-:W-:Y:S02]  /*7280*/  FMUL.FTZ R11, R11, c[0x0][0x320] ;  /* 0x0000c8000b0b7a20 */ /* 0x000fe40000410000 */
[----:B------:R-:W-:Y:S02]  /*7290*/  FMUL.FTZ R12, R12, c[0x0][0x320] ;  /* 0x0000c8000c0c7a20 */ /* 0x000fe40000410000 */
[----:B------:R-:W-:Y:S01]  /*72a0*/  FMUL.FTZ R13, R13, c[0x0][0x320] ;  /* 0x0000c8000d0d7a20 */ /* 0x000fe20000410000 */
[----:B------:R-:W1:Y:S01]  /*72b0*/  MUFU.TANH R2, R6 ;  /* 0x0000000600027308 */ /* 0x000e620000002400 */
[----:B------:R-:W-:Y:S02]  /*72c0*/  FMUL.FTZ R14, R14, c[0x0][0x320] ;  /* 0x0000c8000e0e7a20 */ /* 0x000fe40000410000 */
[----:B------:R-:W-:Y:S02]  /*72d0*/  FMUL.FTZ R15, R15, c[0x0][0x320] ;  /* 0x0000c8000f0f7a20 */ /* 0x000fe40000410000 */
[----:B------:R-:W-:Y:S02]  /*72e0*/  FMUL.FTZ R16, R16, c[0x0][0x320] ;  /* 0x0000c80010107a20 */ /* 0x000fe40000410000 */
[----:B------:R-:W-:Y:S02]  /*72f0*/  FMUL.FTZ R17, R17, c[0x0][0x320] ;  /* 0x0000c80011117a20 */ /* 0x000fe40000410000 */
[----:B------:R-:W-:Y:S01]  /*7300*/  FMUL.FTZ R18, R18, c[0x0][0x320] ;  /* 0x0000c80012127a20 */ /* 0x000fe20000410000 */
[----:B------:R2:W4:Y:S01]  /*7310*/  MUFU.TANH R191, R7 ;  /* 0x0000000700bf7308 */ /* 0x0005220000002400 */
[----:B------:R-:W-:Y:S09]  /*7320*/  FMUL.FTZ R19, R19, c[0x0][0x320] ;  /* 0x0000c80013137a20 */ /* 0x000ff20000410000 */
[----:B------:R-:W3:Y:S01]  /*7330*/  MUFU.TANH R184, R8 ;  /* 0x0000000800b87308 */ /* 0x000ee20000002400 */
[----:B-1----:R-:W-:Y:S09]  /*7340*/  STL [R1+0x8], R2 ;  /* 0x0000080201007387 */ /* 0x002ff20000100800 */
[----:B------:R-:W1:Y:S01]  /*7350*/  MUFU.TANH R181, R9 ;  /* 0x0000000900b57308 */ /* 0x000e620000002400 */
[----:B--2---:R-:W2:Y:S09]  /*7360*/  LDSM.16.M88.4 R4, [R0+0x7000] ;  /* 0x007000000004783b */ /* 0x004eb20000000200 */
[----:B------:R-:W1:Y:S10]  /*7370*/  MUFU.TANH R190, R10 ;  /* 0x0000000a00be7308 */ /* 0x000e740000002400 */
[----:B------:R1:W1:Y:S10]  /*7380*/  MUFU.TANH R189, R11 ;  /* 0x0000000b00bd7308 */ /* 0x0002740000002400 */
[----:B------:R-:W3:Y:S10]  /*7390*/  MUFU.TANH R180, R12 ;  /* 0x0000000c00b47308 */ /* 0x000ef40000002400 */
[----:B------:R-:W3:Y:S01]  /*73a0*/  MUFU.TANH R179, R13 ;  /* 0x0000000d00b37308 */ /* 0x000ee20000002400 */
[----:B-1----:R-:W1:Y:S01]  /*73b0*/  LDSM.16.M88.4 R8, [R0+0x7800] ;  /* 0x007800000008783b */ /* 0x002e620000000200 */
[----:B------:R-:W-:Y:S08]  /*73c0*/  DEPBAR.LE SB0, 0x0 ;  /* 0x000080000000791a */ /* 0x000ff00000000000 */
[----:B------:R-:W1:Y:S01]  /*73d0*/  MUFU.TANH R188, R14 ;  /* 0x0000000e00bc7308 */ /* 0x000e620000002400 */
[----:B------:R-:W-:Y:S01]  /*73e0*/  BAR.SYNC.DEFER_BLOCKING 0x0 ;  /* 0x0000000000007b1d */ /* 0x000fe20000010000 */
[C---:B--2---:R-:W-:Y:S08]  /*73f0*/  HMMA.16816.F32 R20, R244.reuse, R4, R20 ;  /* 0x00000004f414723c */ /* 0x044ff00000001814 */
[----:B------:R-:W2:Y:S01]  /*7400*/  MUFU.TANH R186, R15 ;  /* 0x0000000f00ba7308 */ /* 0x000ea20000002400 */
[C---:B------:R-:W-:Y:S09]  /*7410*/  HMMA.16816.F32 R24, R244.reuse, R6, R24 ;  /* 0x00000006f418723c */ /* 0x040ff20000001818 */
[----:B------:R2:W2:Y:S06]  /*7420*/  MUFU.TANH R178, R16 ;  /* 0x0000001000b27308 */ /* 0x0004ac0000002400 */
[----:B------:R-:W-:Y:S02]  /*7430*/  FMUL.FTZ R20, R20, c[0x0][0x320] ;  /* 0x0000c80014147a20 */ /* 0x000fe40000410000 */
[----:B------:R-:W-:Y:S02]  /*7440*/  FMUL.FTZ R22, R22, c[0x0][0x320] ;  /* 0x0000c80016167a20 */ /* 0x000fe40000410000 */
[----:B------:R3:W3:Y:S01]  /*7450*/  MUFU.TANH R177, R17 ;  /* 0x0000001100b17308 */ /* 0x0006e20000002400 */
[----:B------:R-:W-:Y:S01]  /*7460*/  FMUL.FTZ R23, R23, c[0x0][0x320] ;  /* 0x0000c80017177a20 */ /* 0x000fe20000410000 */
[C---:B-1----:R-:W-:Y:S03]  /*7470*/  HMMA.16816.F32 R28, R244.reuse, R8, R28 ;  /* 0x00000008f41c723c */ /* 0x042fe6000000181c */
[----:B------:R-:W-:Y:S02]  /*7480*/  FMUL.FTZ R26, R26, c[0x0][0x320] ;  /* 0x0000c8001a1a7a20 */ /* 0x000fe40000410000 */
[----:B------:R-:W-:Y:S03]  /*7490*/  FMUL.FTZ R27, R27, c[0x0][0x320] ;  /* 0x0000c8001b1b7a20 */ /* 0x000fe60000410000 */
[----:B------:R1:W1:Y:S01]  /*74a0*/  MUFU.TANH R183, R18 ;  /* 0x0000001200b77308 */ /* 0x0002620000002400 */
[----:B------:R-:W-:Y:S03]  /*74b0*/  HMMA.16816.F32 R32, R244, R10, R32 ;  /* 0x0000000af420723c */ /* 0x000fe60000001820 */
[----:B--2---:R-:W-:Y:S06]  /*74c0*/  FMUL.FTZ R16, R25, c[0x0][0x320] ;  /* 0x0000c80019107a20 */ /* 0x004fec0000410000 */
[----:B------:R2:W2:Y:S06]  /*74d0*/  MUFU.TANH R182, R19 ;  /* 0x0000001300b67308 */ /* 0x0004ac0000002400 */
[----:B------:R-:W-:Y:S04]  /*74e0*/  FMUL.FTZ R15, R28, c[0x0][0x320] ;  /* 0x0000c8001c0f7a20 */ /* 0x000fe80000410000 */
[----:B------:R4:W4:Y:S01]  /*74f0*/  MUFU.TANH R176, R20 ;  /* 0x0000001400b07308 */ /* 0x0009220000002400 */
[----:B------:R-:W-:Y:S02]  /*7500*/  FMUL.FTZ R14, R29, c[0x0][0x320] ;  /* 0x0000c8001d0e7a20 */ /* 0x000fe40000410000 */
[----:B---3--:R-:W-:Y:S02]  /*7510*/  FMUL.FTZ R17, R31, c[0x0][0x320] ;  /* 0x0000c8001f117a20 */ /* 0x008fe40000410000 */
[----:B-1----:R-:W-:Y:S02]  /*7520*/  FMUL.FTZ R18, R24, c[0x0][0x320] ;  /* 0x0000c80018127a20 */ /* 0x002fe40000410000 */
[----:B------:R-:W-:Y:S02]  /*7530*/  FMUL.FTZ R13, R32, c[0x0][0x320] ;  /* 0x0000c800200d7a20 */ /* 0x000fe40000410000 */
[----:B------:R-:W-:Y:S01]  /*7540*/  FMUL.FTZ R12, R33, c[0x0][0x320] ;  /* 0x0000c800210c7a20 */ /* 0x000fe20000410000 */
[----:B------:R-:W1:Y:S01]  /*7550*/  MUFU.TANH R22, R22 ;  /* 0x0000001600167308 */ /* 0x000e620000002400 */
[----:B------:R-:W-:Y:S02]  /*7560*/  FMUL.FTZ R4, R34, c[0x0][0x320] ;  /* 0x0000c80022047a20 */ /* 0x000fe40000410000 */
[----:B------:R-:W-:Y:S02]  /*7570*/  FMUL.FTZ R0, R35, c[0x0][0x320] ;  /* 0x0000c80023007a20 */ /* 0x000fe40000410000 */
[----:B--2---:R-:W-:Y:S05]  /*7580*/  FMUL.FTZ R19, R30, c[0x0][0x320] ;  /* 0x0000c8001e137a20 */ /* 0x004fea0000410000 */
[----:B------:R-:W2:Y:S01]  /*7590*/  MUFU.TANH R23, R23 ;  /* 0x0000001700177308 */ /* 0x000ea20000002400 */
[----:B----4-:R-:W-:Y:S09]  /*75a0*/  FMUL.FTZ R20, R21, c[0x0][0x320] ;  /* 0x0000c80015147a20 */ /* 0x010ff20000410000 */
[----:B------:R-:W3:Y:S10]  /*75b0*/  MUFU.TANH R20, R20 ;  /* 0x0000001400147308 */ /* 0x000ef40000002400 */
[----:B------:R-:W4:Y:S10]  /*75c0*/  MUFU.TANH R18, R18 ;  /* 0x0000001200127308 */ /* 0x000f340000002400 */
[----:B------:R-:W1:Y:S10]  /*75d0*/  MUFU.TANH R16, R16 ;  /* 0x0000001000107308 */ /* 0x000e740000002400 */
        /* <DEDUP_REMOVED lines=9> */
[----:B------:R1:W1:Y:S02]  /*7670*/  MUFU.TANH R3, R0 ;  /* 0x0000000000037308 */ /* 0x0002640000002400 */
[----:B-12345:R-:W-:-:S05]  /*7680*/  @P0 BRA `(.L_x_8) ;  /* 0xffffe6a000000947 */ /* 0x03efca000383ffff */
.L_x_7:
[----:B------:R-:W2:Y:S01]  /*7690*/  LDL.LU R5, [R1+0x1c] ;  /* 0x00001c0001057983 */ /* 0x000ea20000300800 */
[----:B------:R-:W-:Y:S01]  /*76a0*/  FMNMX.FTZ R0, R187, R133, !PT ;  /* 0x00000085bb007209 */ /* 0x000fe20007810000 */
[----:B------:R-:W-:Y:S02]  /*76b0*/  UISETP.GT.AND UP0, UPT, UR6, UR8, UPT ;  /* 0x000000080600728c */ /* 0x000fe4000bf04270 */
[----:B----4-:R-:W3:Y:S01]  /*76c0*/  LDL.LU R7, [R1+0x8] ;  /* 0x0000080001077983 */ /* 0x010ee20000300800 */
[----:B------:R-:W-:Y:S01]  /*76d0*/  FMNMX.FTZ R0, R185, R0, !PT ;  /* 0x00000000b9007209 */ /* 0x000fe20007810000 */
[----:B------:R-:W-:Y:S02]  /*76e0*/  UIADD3 UR6, UR6, -0x1, URZ ;  /* 0xffffffff06067890 */ /* 0x000fe4000fffe03f */
[----:B------:R-:W0:Y:S01]  /*76f0*/  LDGDEPBAR ;  /* 0x00000000000079af */ /* 0x000e220000000000 */
[----:B------:R-:W-:Y:S02]  /*7700*/  FMNMX.FTZ R0, R184, R0, !PT ;  /* 0x00000000b8007209 */ /* 0x000fe40007810000 */
[----:B------:R-:W-:Y:S02]  /*7710*/  PLOP3.LUT P0, PT, PT, PT, UP0, 0x80, 0x0 ;  /* 0x000000000000781c */ /* 0x000fe40003f0f008 */
[----:B------:R-:W-:Y:S04]  /*7720*/  FMNMX.FTZ R0, R181, R0, !PT ;  /* 0x00000000b5007209 */ /* 0x000fe80007810000 */
        /* <DEDUP_REMOVED lines=11> */
[----:B------:R-:W-:Y:S05]  /*77e0*/  FMNMX.FTZ R0, R12, R0, !PT ;  /* 0x000000000c007209 */ /* 0x000fea0007810000 */
[----:B------:R-:W1:Y:S02]  /*77f0*/  SHFL.BFLY PT, R2, R0, 0x2, 0x1f ;  /* 0x0c401f0000027f89 */ /* 0x000e6400000e0000 */
[----:B-1----:R-:W-:Y:S06]  /*7800*/  FMNMX.FTZ R0, R0, R2, !PT ;  /* 0x0000000200007209 */ /* 0x002fec0007810000 */
[----:B------:R-:W1:Y:S02]  /*7810*/  SHFL.BFLY PT, R132, R0, 0x1, 0x1f ;  /* 0x0c201f0000847f89 */ /* 0x000e6400000e0000 */
[----:B-1----:R-:W-:Y:S05]  /*7820*/  FMNMX.FTZ R132, R0, R132, !PT ;  /* 0x0000008400847209 */ /* 0x002fea0007810000 */
[C---:B------:R-:W-:Y:S02]  /*7830*/  FADD.FTZ R0, -R132.reuse, R133 ;  /* 0x0000008584007221 */ /* 0x040fe40000010100 */
[----:B------:R-:W4:Y:S01]  /*7840*/  LDL.LU R133, [R1+0x40] ;  /* 0x0000400001857983 */ /* 0x000f220000300800 */
[----:B------:R-:W-:Y:S02]  /*7850*/  FMUL.FTZ R2, R132, c[0x0][0x2d0] ;  /* 0x0000b40084027a20 */ /* 0x000fe40000410000 */
[----:B------:R-:W-:Y:S02]  /*7860*/  FMUL.FTZ R0, R0, c[0x0][0x2d0] ;  /* 0x0000b40000007a20 */ /* 0x000fe40000410000 */
[--C-:B------:R-:W-:Y:S02]  /*7870*/  FFMA.FTZ R187, R187, c[0x0][0x2d0], -R2.reuse ;  /* 0x0000b400bbbb7a23 */ /* 0x100fe40000010802 */
[--C-:B------:R-:W-:Y:S01]  /*7880*/  FFMA.FTZ R11, R179, c[0x0][0x2d0], -R2.reuse ;  /* 0x0000b400b30b7a23 */ /* 0x100fe20000010802 */
[----:B------:R-:W1:Y:S01]  /*7890*/  MUFU.EX2 R6, R0 ;  /* 0x0000000000067308 */ /* 0x000e620000000800 */
[--C-:B------:R-:W-:Y:S02]  /*78a0*/  FFMA.FTZ R30, R178, c[0x0][0x2d0], -R2.reuse ;  /* 0x0000b400b21e7a23 */ /* 0x100fe40000010802 */
        /* <DEDUP_REMOVED lines=12> */
[----:B------:R-:W-:Y:S02]  /*7970*/  FFMA.FTZ R184, R184, c[0x0][0x2d0], -R2 ;  /* 0x0000b400b8b87a23 */ /* 0x000fe40000010802 */
[----:B------:R-:W2:Y:S01]  /*7980*/  MUFU.EX2 R2, R187 ;  /* 0x000000bb00027308 */ /* 0x000ea20000000800 */
[C---:B-1----:R-:W-:Y:S02]  /*7990*/  FMUL.FTZ R32, R6.reuse, R136 ;  /* 0x0000008806207220 */ /* 0x042fe40000410000 */
[C---:B------:R-:W-:Y:S02]  /*79a0*/  FMUL.FTZ R33, R6.reuse, R137 ;  /* 0x0000008906217220 */ /* 0x040fe40000410000 */
[C---:B------:R-:W-:Y:S02]  /*79b0*/  FMUL.FTZ R12, R6.reuse, R156 ;  /* 0x0000009c060c7220 */ /* 0x040fe40000410000 */
[C---:B------:R-:W-:Y:S01]  /*79c0*/  FMUL.FTZ R13, R6.reuse, R157 ;  /* 0x0000009d060d7220 */ /* 0x040fe20000410000 */
[----:B------:R-:W-:Y:S01]  /*79d0*/  MOV R157, R18 ;  /* 0x00000012009d7202 */ /* 0x000fe20000000f00 */
[C---:B------:R-:W-:Y:S01]  /*79e0*/  FMUL.FTZ R16, R6.reuse, R152 ;  /* 0x0000009806107220 */ /* 0x040fe20000410000 */
[----:B------:R-:W1:Y:S01]  /*79f0*/  MUFU.EX2 R176, R185 ;  /* 0x000000b900b07308 */ /* 0x000e620000000800 */
[C---:B------:R-:W-:Y:S02]  /*7a00*/  FMUL.FTZ R20, R6.reuse, R148 ;  /* 0x0000009406147220 */ /* 0x040fe40000410000 */
[C---:B------:R-:W-:Y:S02]  /*7a10*/  FMUL.FTZ R25, R6.reuse, R145 ;  /* 0x0000009106197220 */ /* 0x040fe40000410000 */
[C---:B------:R-:W-:Y:S02]  /*7a20*/  FMUL.FTZ R28, R6.reuse, R140 ;  /* 0x0000008c061c7220 */ /* 0x040fe40000410000 */
[C---:B------:R-:W-:Y:S02]  /*7a30*/  FMUL.FTZ R29, R6.reuse, R141 ;  /* 0x0000008d061d7220 */ /* 0x040fe40000410000 */
[C---:B------:R-:W-:Y:S01]  /*7a40*/  FMUL.FTZ R36, R6.reuse, R36 ;  /* 0x0000002406247220 */ /* 0x040fe20000410000 */
[----:B------:R-:W5:Y:S01]  /*7a50*/  MUFU.EX2 R178, R184 ;  /* 0x000000b800b27308 */ /* 0x000f620000000800 */
[C---:B------:R-:W-:Y:S02]  /*7a60*/  FMUL.FTZ R37, R6.reuse, R37 ;  /* 0x0000002506257220 */ /* 0x040fe40000410000 */
        /* <DEDUP_REMOVED lines=46> */
[----:B--2---:R-:W-:Y:S04]  /*7d50*/  FFMA.FTZ R0, R6, R5, R2 ;  /* 0x0000000506007223 */ /* 0x004fe80000010002 */
[C---:B-1----:R-:W-:Y:S01]  /*7d60*/  FADD.FTZ R0, R176.reuse, R0 ;  /* 0x00000000b0007221 */ /* 0x042fe20000010000 */
[----:B------:R-:W-:Y:S02]  /*7d70*/  F2FP.PACK_AB R176, R176, R2 ;  /* 0x00000002b0b0723e */ /* 0x000fe400000000ff */
[----:B------:R-:W1:Y:S01]  /*7d80*/  MUFU.EX2 R2, R181 ;  /* 0x000000b500027308 */ /* 0x000e620000000800 */
[----:B-----5:R-:W-:Y:S04]  /*7d90*/  FADD.FTZ R0, R178, R0 ;  /* 0x00000000b2007221 */ /* 0x020fe80000010000 */
[C---:B-1----:R-:W-:Y:S01]  /*7da0*/  FADD.FTZ R180, R2.reuse, R0 ;  /* 0x0000000002b47221 */ /* 0x042fe20000010000 */
[----:B---3--:R-:W-:Y:S02]  /*7db0*/  FMNMX.FTZ R0, R7, R134, !PT ;  /* 0x0000008607007209 */ /* 0x008fe40007810000 */
[----:B------:R-:W-:Y:S02]  /*7dc0*/  F2FP.PACK_AB R178, R2, R178 ;  /* 0x000000b202b2723e */ /* 0x000fe400000000ff */
        /* <DEDUP_REMOVED lines=20> */
[----:B------:R-:W-:Y:S02]  /*7f10*/  FMUL.FTZ R5, R2, c[0x0][0x2d0] ;  /* 0x0000b40002057a20 */ /* 0x000fe40000410000 */
[----:B------:R-:W-:Y:S02]  /*7f20*/  FMUL.FTZ R0, R0, c[0x0][0x2d0] ;  /* 0x0000b40000007a20 */ /* 0x000fe40000410000 */
[--C-:B------:R-:W-:Y:S02]  /*7f30*/  FFMA.FTZ R191, R191, c[0x0][0x2d0], -R5.reuse ;  /* 0x0000b400bfbf7a23 */ /* 0x100fe40000010805 */
[--C-:B------:R-:W-:Y:S02]  /*7f40*/  FFMA.FTZ R184, R22, c[0x0][0x2d0], -R5.reuse ;  /* 0x0000b40016b87a23 */ /* 0x100fe40000010805 */
[--C-:B------:R-:W-:Y:S01]  /*7f50*/  FFMA.FTZ R22, R3, c[0x0][0x2d0], -R5.reuse ;  /* 0x0000b40003167a23 */ /* 0x100fe20000010805 */
[----:B------:R-:W1:Y:S01]  /*7f60*/  MUFU.EX2 R0, R0 ;  /* 0x0000000000007308 */ /* 0x000e620000000800 */
[--C-:B------:R-:W-:Y:S02]  /*7f70*/  FFMA.FTZ R187, R182, c[0x0][0x2d0], -R5.reuse ;  /* 0x0000b400b6bb7a23 */ /* 0x100fe40000010805 */
[--C-:B------:R-:W-:Y:S01]  /*7f80*/  FFMA.FTZ R182, R26, c[0x0][0x2d0], -R5.reuse ;  /* 0x0000b4001ab67a23 */ /* 0x100fe20000010805 */
[----:B------:R-:W-:Y:S01]  /*7f90*/  MOV R26, R21 ;  /* 0x00000015001a7202 */ /* 0x000fe20000000f00 */
[----:B------:R-:W-:Y:S01]  /*7fa0*/  FMUL.FTZ R21, R6, R149 ;  /* 0x0000009506157220 */ /* 0x000fe20000410000 */
[----:B------:R-:W-:Y:S01]  /*7fb0*/  MOV R149, R34 ;  /* 0x0000002200957202 */ /* 0x000fe20000000f00 */
[--C-:B------:R-:W-:Y:S01]  /*7fc0*/  FFMA.FTZ R190, R190, c[0x0][0x2d0], -R5.reuse ;  /* 0x0000b400bebe7a23 */ /* 0x100fe20000010805 */
[----:B------:R-:W-:Y:S01]  /*7fd0*/  MOV R148, R26 ;  /* 0x0000001a00947202 */ /* 0x000fe20000000f00 */
[--C-:B------:R-:W-:Y:S01]  /*7fe0*/  FFMA.FTZ R7, R7, c[0x0][0x2d0], -R5.reuse ;  /* 0x0000b40007077a23 */ /* 0x100fe20000010805 */
[----:B------:R2:W-:Y:S01]  /*7ff0*/  MUFU.EX2 R3, R191 ;  /* 0x000000bf00037308 */ /* 0x0005e20000000800 */
[--C-:B------:R-:W-:Y:S02]  /*8000*/  FFMA.FTZ R189, R189, c[0x0][0x2d0], -R5.reuse ;  /* 0x0000b400bdbd7a23 */ /* 0x100fe40000010805 */
[--C-:B------:R-:W-:Y:S01]  /*8010*/  FFMA.FTZ R181, R27, c[0x0][0x2d0], -R5.reuse ;  /* 0x0000b4001bb57a23 */ /* 0x100fe20000010805 */
[----:B------:R-:W-:Y:S01]  /*8020*/  MOV R27, R9 ;  /* 0x00000009001b7202 */ /* 0x000fe20000000f00 */
[--C-:B------:R-:W-:Y:S01]  /*8030*/  FFMA.FTZ R14, R19, c[0x0][0x2d0], -R5.reuse ;  /* 0x0000b400130e7a23 */ /* 0x100fe20000010805 */
[----:B------:R-:W-:Y:S01]  /*8040*/  MOV R19, R8 ;  /* 0x0000000800137202 */ /* 0x000fe20000000f00 */
[--C-:B------:R-:W-:Y:S01]  /*8050*/  FFMA.FTZ R15, R17, c[0x0][0x2d0], -R5.reuse ;  /* 0x0000b400110f7a23 */ /* 0x100fe20000010805 */
[----:B------:R-:W-:Y:S01]  /*8060*/  MOV R140, R27 ;  /* 0x0000001b008c7202 */ /* 0x000fe20000000f00 */
[C---:B------:R-:W-:Y:S01]  /*8070*/  FMUL.FTZ R8, R6.reuse, R160 ;  /* 0x000000a006087220 */ /* 0x040fe20000410000 */
[----:B------:R-:W-:Y:S01]  /*8080*/  MUFU.EX2 R190, R190 ;  /* 0x000000be00be7308 */ /* 0x000fe20000000800 */
[C---:B------:R-:W-:Y:S01]  /*8090*/  FMUL.FTZ R9, R6.reuse, R161 ;  /* 0x000000a106097220 */ /* 0x040fe20000410000 */
[----:B------:R-:W-:Y:S01]  /*80a0*/  MOV R160, R15 ;  /* 0x0000000f00a07202 */ /* 0x000fe20000000f00 */
[----:B------:R-:W-:Y:S01]  /*80b0*/  FMUL.FTZ R17, R6, R153 ;  /* 0x0000009906117220 */ /* 0x000fe20000410000 */
[----:B------:R-:W-:Y:S01]  /*80c0*/  MOV R153, R179 ;  /* 0x000000b300997202 */ /* 0x000fe20000000f00 */
[----:B-1----:R-:W-:Y:S01]  /*80d0*/  FMUL.FTZ R34, R0, R138 ;  /* 0x0000008a00227220 */ /* 0x002fe20000410000 */
[----:B------:R-:W-:Y:S01]  /*80e0*/  MOV R161, R14 ;  /* 0x0000000e00a17202 */ /* 0x000fe20000000f00 */
[--C-:B------:R-:W-:Y:S01]  /*80f0*/  FFMA.FTZ R188, R188, c[0x0][0x2d0], -R5.reuse ;  /* 0x0000b400bcbc7a23 */ /* 0x100fe20000010805 */
[----:B------:R-:W-:Y:S01]  /*8100*/  MOV R145, R19 ;  /* 0x0000001300917202 */ /* 0x000fe20000000f00 */
[--C-:B------:R-:W-:Y:S01]  /*8110*/  FFMA.FTZ R186, R186, c[0x0][0x2d0], -R5.reuse ;  /* 0x0000b400baba7a23 */ /* 0x100fe20000010805 */
[----:B------:R-:W1:Y:S01]  /*8120*/  MUFU.EX2 R156, R189 ;  /* 0x000000bd009c7308 */ /* 0x000e620000000800 */
[--C-:B------:R-:W-:Y:S02]  /*8130*/  FFMA.FTZ R183, R183, c[0x0][0x2d0], -R5.reuse ;  /* 0x0000b400b7b77a23 */ /* 0x100fe40000010805 */
[--C-:B------:R-:W-:Y:S01]  /*8140*/  FFMA.FTZ R185, R23, c[0x0][0x2d0], -R5.reuse ;  /* 0x0000b40017b97a23 */ /* 0x100fe20000010805 */
[----:B--2---:R-:W-:Y:S01]  /*8150*/  MOV R191, R35 ;  /* 0x0000002300bf7202 */ /* 0x004fe20000000f00 */
[----:B------:R-:W-:Y:S01]  /*8160*/  FMUL.FTZ R35, R0, R139 ;  /* 0x0000008b00237220 */ /* 0x000fe20000410000 */
[----:B------:R-:W-:Y:S01]  /*8170*/  MOV R23, R24 ;  /* 0x0000001800177202 */ /* 0x000fe20000000f00 */
[----:B------:R-:W2:Y:S01]  /*8180*/  LDSM.16.MT88.4 R136, [R248+0x100] ;  /* 0x00010000f888783b */ /* 0x000ea20000004200 */
[----:B------:R-:W-:Y:S01]  /*8190*/  FMUL.FTZ R24, R6, R144 ;  /* 0x0000009006187220 */ /* 0x000fe20000410000 */
[----:B------:R-:W-:Y:S01]  /*81a0*/  MOV R144, R30 ;  /* 0x0000001e00907202 */ /* 0x000fe20000000f00 */
[----:B------:R-:W4:Y:S01]  /*81b0*/  MUFU.EX2 R177, R7 ;  /* 0x0000000700b17308 */ /* 0x000f220000000800 */
[----:B------:R-:W-:Y:S01]  /*81c0*/  FFMA.FTZ R134, R4, c[0x0][0x2d0], -R5 ;  /* 0x0000b40004867a23 */ /* 0x000fe20000010805 */
[----:B------:R-:W-:Y:S01]  /*81d0*/  MOV R141, R23 ;  /* 0x00000017008d7202 */ /* 0x000fe20000000f00 */
[C---:B------:R-:W-:Y:S01]  /*81e0*/  FMUL.FTZ R4, R6.reuse, R164 ;  /* 0x000000a406047220 */ /* 0x040fe20000410000 */
[----:B------:R-:W-:Y:S01]  /*81f0*/  MOV R164, R22 ;  /* 0x0000001600a47202 */ /* 0x000fe20000000f00 */
[----:B------:R-:W-:Y:S01]  /*8200*/  FMUL.FTZ R5, R6, R165 ;  /* 0x000000a506057220 */ /* 0x000fe20000410000 */
[----:B------:R-:W-:Y:S01]  /*8210*/  MOV R165, R134 ;  /* 0x0000008600a57202 */ /* 0x000fe20000000f00 */
[C---:B------:R-:W-:Y:S01]  /*8220*/  FMUL.FTZ R6, R0.reuse, R166 ;  /* 0x000000a600067220 */ /* 0x040fe20000410000 */
[----:B------:R-:W-:Y:S01]  /*8230*/  MOV R166, R11 ;  /* 0x0000000b00a67202 */ /* 0x000fe20000000f00 */
[C---:B------:R-:W-:Y:S01]  /*8240*/  FMUL.FTZ R11, R0.reuse, R163 ;  /* 0x000000a3000b7220 */ /* 0x040fe20000410000 */
[----:B------:R-:W-:Y:S01]  /*8250*/  MOV R134, R31 ;  /* 0x0000001f00867202 */ /* 0x000fe20000000f00 */
[C---:B------:R-:W-:Y:S01]  /*8260*/  FMUL.FTZ R14, R0.reuse, R158 ;  /* 0x0000009e000e7220 */ /* 0x040fe20000410000 */
[----:B------:R-:W-:Y:S01]  /*8270*/  MUFU.EX2 R144, R144 ;  /* 0x0000009000907308 */ /* 0x000fe20000000800 */
[----:B------:R-:W-:Y:S01]  /*8280*/  FMUL.FTZ R15, R0, R159 ;  /* 0x0000009f000f7220 */ /* 0x000fe20000410000 */
[----:B-1----:R-:W-:Y:S01]  /*8290*/  F2FP.PACK_AB R179, R156, R190 ;  /* 0x000000be9cb3723e */ /* 0x002fe200000000ff */
[C---:B------:R-:W-:Y:S02]  /*82a0*/  FMUL.FTZ R18, R0.reuse, R154 ;  /* 0x0000009a00127220 */ /* 0x040fe40000410000 */
[C---:B------:R-:W-:Y:S02]  /*82b0*/  FMUL.FTZ R19, R0.reuse, R155 ;  /* 0x0000009b00137220 */ /* 0x040fe40000410000 */
[C---:B------:R-:W-:Y:S02]  /*82c0*/  FMUL.FTZ R22, R0.reuse, R150 ;  /* 0x0000009600167220 */ /* 0x040fe40000410000 */
[C---:B------:R-:W-:Y:S01]  /*82d0*/  FMUL.FTZ R23, R0.reuse, R151 ;  /* 0x0000009700177220 */ /* 0x040fe20000410000 */
[----:B------:R-:W-:Y:S01]  /*82e0*/  MUFU.EX2 R148, R148 ;  /* 0x0000009400947308 */ /* 0x000fe20000000800 */
[C---:B------:R-:W-:Y:S02]  /*82f0*/  FMUL.FTZ R26, R0.reuse, R146 ;  /* 0x00000092001a7220 */ /* 0x040fe40000410000 */
[C---:B----4-:R-:W-:Y:S01]  /*8300*/  FFMA.FTZ R133, R0.reuse, R133, R177 ;  /* 0x0000008500857223 */ /* 0x050fe200000100b1 */
[C---:B------:R-:W-:Y:S01]  /*8310*/  F2FP.PACK_AB R177, R3.reuse, R177 ;  /* 0x000000b103b1723e */ /* 0x040fe200000000ff */
[C---:B------:R-:W-:Y:S01]  /*8320*/  FMUL.FTZ R7, R0.reuse, R167 ;  /* 0x000000a700077220 */ /* 0x040fe20000410000 */
[----:B------:R-:W-:Y:S01]  /*8330*/  MOV R167, R10 ;  /* 0x0000000a00a77202 */ /* 0x000fe20000000f00 */
[C---:B------:R-:W-:Y:S02]  /*8340*/  FMUL.FTZ R27, R0.reuse, R147 ;  /* 0x00000093001b7220 */ /* 0x040fe40000410000 */
[C---:B------:R-:W-:Y:S01]  /*8350*/  FMUL.FTZ R30, R0.reuse, R142 ;  /* 0x0000008e001e7220 */ /* 0x040fe20000410000 */
[----:B------:R-:W-:Y:S01]  /*8360*/  MUFU.EX2 R134, R134 ;  /* 0x0000008600867308 */ /* 0x000fe20000000800 */
[C---:B------:R-:W-:Y:S02]  /*8370*/  FMUL.FTZ R31, R0.reuse, R143 ;  /* 0x0000008f001f7220 */ /* 0x040fe40000410000 */
[----:B------:R-:W-:Y:S01]  /*8380*/  FADD.FTZ R152, R3, R133 ;  /* 0x0000008503987221 */ /* 0x000fe20000010000 */
[C---:B--2---:R-:W-:Y:S05]  /*8390*/  HMMA.16816.F32 R4, R176.reuse, R136, R4 ;  /* 0x00000088b004723c */ /* 0x044fea0000001804 */
[C---:B------:R-:W-:Y:S01]  /*83a0*/  FMUL.FTZ R10, R0.reuse, R162 ;  /* 0x000000a2000a7220 */ /* 0x040fe20000410000 */
[----:B------:R-:W-:Y:S01]  /*83b0*/  MOV R162, R145 ;  /* 0x0000009100a27202 */ /* 0x000fe20000000f00 */
[C---:B------:R-:W-:Y:S01]  /*83c0*/  FMUL.FTZ R38, R0.reuse, R38 ;  /* 0x0000002600267220 */ /* 0x040fe20000410000 */
[----:B------:R1:W2:Y:S01]  /*83d0*/  MUFU.EX2 R133, R167 ;  /* 0x000000a700857308 */ /* 0x0002a20000000800 */
[C---:B------:R-:W-:Y:S03]  /*83e0*/  FMUL.FTZ R39, R0.reuse, R39 ;  /* 0x0000002700277220 */ /* 0x040fe60000410000 */
[C---:B------:R-:W-:Y:S01]  /*83f0*/  HMMA.16816.F32 R8, R176.reuse, R138, R8 ;  /* 0x0000008ab008723c */ /* 0x040fe20000001808 */
[----:B------:R-:W3:Y:S02]  /*8400*/  LDSM.16.MT88.4 R136, [R249+0x100] ;  /* 0x00010000f988783b */ /* 0x000ee40000004200 */
[C---:B------:R-:W-:Y:S02]  /*8410*/  FMUL.FTZ R42, R0.reuse, R42 ;  /* 0x0000002a002a7220 */ /* 0x040fe40000410000 */
[C---:B------:R-:W-:Y:S01]  /*8420*/  FMUL.FTZ R43, R0.reuse, R43 ;  /* 0x0000002b002b7220 */ /* 0x040fe20000410000 */
[----:B------:R4:W5:Y:S01]  /*8430*/  MUFU.EX2 R3, R166 ;  /* 0x000000a600037308 */ /* 0x0009620000000800 */
[C---:B------:R-:W-:Y:S02]  /*8440*/  FMUL.FTZ R46, R0.reuse, R46 ;  /* 0x0000002e002e7220 */ /* 0x040fe40000410000 */
[C---:B------:R-:W-:Y:S03]  /*8450*/  FMUL.FTZ R47, R0.reuse, R47 ;  /* 0x0000002f002f7220 */ /* 0x040fe60000410000 */
[C---:B------:R-:W-:Y:S02]  /*8460*/  FMUL.FTZ R50, R0.reuse, R50 ;  /* 0x0000003200327220 */ /* 0x040fe40000410000 */
[C---:B------:R-:W-:Y:S02]  /*8470*/  FMUL.FTZ R51, R0.reuse, R51 ;  /* 0x0000003300337220 */ /* 0x040fe40000410000 */
[C---:B------:R-:W-:Y:S01]  /*8480*/  FMUL.FTZ R54, R0.reuse, R54 ;  /* 0x0000003600367220 */ /* 0x040fe20000410000 */
[----:B------:R-:W-:Y:S01]  /*8490*/  MUFU.EX2 R184, R184 ;  /* 0x000000b800b87308 */ /* 0x000fe20000000800 */
[C---:B------:R-:W-:Y:S01]  /*84a0*/  FMUL.FTZ R55, R0.reuse, R55 ;  /* 0x0000003700377220 */ /* 0x040fe20000410000 */
[----:B-1----:R-:W-:Y:S01]  /*84b0*/  MOV R167, R140 ;  /* 0x0000008c00a77202 */ /* 0x002fe20000000f00 */
[C---:B------:R-:W-:Y:S02]  /*84c0*/  FMUL.FTZ R58, R0.reuse, R58 ;  /* 0x0000003a003a7220 */ /* 0x040fe40000410000 */
[C---:B------:R-:W-:Y:S02]  /*84d0*/  FMUL.FTZ R59, R0.reuse, R59 ;  /* 0x0000003b003b7220 */ /* 0x040fe40000410000 */
[C---:B------:R-:W-:Y:S02]  /*84e0*/  FMUL.FTZ R62, R0.reuse, R62 ;  /* 0x0000003e003e7220 */ /* 0x040fe40000410000 */
[C---:B------:R-:W-:Y:S01]  /*84f0*/  FMUL.FTZ R63, R0.reuse, R63 ;  /* 0x0000003f003f7220 */ /* 0x040fe20000410000 */
[----:B------:R-:W-:Y:S01]  /*8500*/  MUFU.EX2 R185, R185 ;  /* 0x000000b900b97308 */ /* 0x000fe20000000800 */
[C---:B------:R-:W-:Y:S01]  /*8510*/  FMUL.FTZ R66, R0.reuse, R66 ;  /* 0x0000004200427220 */ /* 0x040fe20000410000 */
[----:B----4-:R-:W-:Y:S01]  /*8520*/  MOV R166, R141 ;  /* 0x0000008d00a67202 */ /* 0x010fe20000000f00 */
[C---:B------:R-:W-:Y:S01]  /*8530*/  FMUL.FTZ R67, R0.reuse, R67 ;  /* 0x0000004300437220 */ /* 0x040fe20000410000 */
[----:B------:R-:W-:Y:S01]  /*8540*/  LDSM.16.MT88.4 R140, [R248+0x900] ;  /* 0x00090000f88c783b */ /* 0x000fe20000004200 */
[C---:B------:R-:W-:Y:S02]  /*8550*/  FMUL.FTZ R70, R0.reuse, R70 ;  /* 0x0000004600467220 */ /* 0x040fe40000410000 */
[C---:B------:R-:W-:Y:S02]  /*8560*/  FMUL.FTZ R71, R0.reuse, R71 ;  /* 0x0000004700477220 */ /* 0x040fe40000410000 */
[C---:B------:R-:W-:Y:S01]  /*8570*/  FMUL.FTZ R74, R0.reuse, R74 ;  /* 0x0000004a004a7220 */ /* 0x040fe20000410000 */
[----:B------:R-:W-:Y:S01]  /*8580*/  MUFU.EX2 R182, R182 ;  /* 0x000000b600b67308 */ /* 0x000fe20000000800 */
[C---:B------:R-:W-:Y:S01]  /*8590*/  FMUL.FTZ R75, R0.reuse, R75 ;  /* 0x0000004b004b7220 */ /* 0x040fe20000410000 */
[C---:B---3--:R-:W-:Y:S03]  /*85a0*/  HMMA.16816.F32 R12, R176.reuse, R136, R12 ;  /* 0x00000088b00c723c */ /* 0x048fe6000000180c */
[C---:B------:R-:W-:Y:S02]  /*85b0*/  FMUL.FTZ R78, R0.reuse, R78 ;  /* 0x0000004e004e7220 */ /* 0x040fe40000410000 */
[C---:B------:R-:W-:Y:S02]  /*85c0*/  FMUL.FTZ R79, R0.reuse, R79 ;  /* 0x0000004f004f7220 */ /* 0x040fe40000410000 */
[C---:B------:R-:W-:Y:S01]  /*85d0*/  FMUL.FTZ R82, R0.reuse, R82 ;  /* 0x0000005200527220 */ /* 0x040fe20000410000 */
[C---:B------:R-:W-:Y:S01]  /*85e0*/  HMMA.16816.F32 R16, R176.reuse, R138, R16 ;  /* 0x0000008ab010723c */ /* 0x040fe20000001810 */
[----:B------:R-:W1:Y:S01]  /*85f0*/  LDSM.16.MT88.4 R136, [R251+0x100] ;  /* 0x00010000fb88783b */ /* 0x000e620000004200 */
[----:B------:R-:W-:Y:S02]  /*8600*/  MUFU.EX2 R189, R188 ;  /* 0x000000bc00bd7308 */ /* 0x000fe40000000800 */
[C---:B------:R-:W-:Y:S02]  /*8610*/  FMUL.FTZ R83, R0.reuse, R83 ;  /* 0x0000005300537220 */ /* 0x040fe40000410000 */
[C---:B------:R-:W-:Y:S02]  /*8620*/  FMUL.FTZ R86, R0.reuse, R86 ;  /* 0x0000005600567220 */ /* 0x040fe40000410000 */
[C---:B------:R-:W-:Y:S04]  /*8630*/  FMUL.FTZ R87, R0.reuse, R87 ;  /* 0x0000005700577220 */ /* 0x040fe80000410000 */
[C---:B------:R-:W-:Y:S01]  /*8640*/  FMUL.FTZ R90, R0.reuse, R90 ;  /* 0x0000005a005a7220 */ /* 0x040fe20000410000 */
[----:B------:R-:W3:Y:S01]  /*8650*/  MUFU.EX2 R188, R186 ;  /* 0x000000ba00bc7308 */ /* 0x000ee20000000800 */
[C---:B------:R-:W-:Y:S02]  /*8660*/  FMUL.FTZ R91, R0.reuse, R91 ;  /* 0x0000005b005b7220 */ /* 0x040fe40000410000 */
[C---:B------:R-:W-:Y:S02]  /*8670*/  FMUL.FTZ R94, R0.reuse, R94 ;  /* 0x0000005e005e7220 */ /* 0x040fe40000410000 */
[C---:B------:R-:W-:Y:S02]  /*8680*/  FMUL.FTZ R95, R0.reuse, R95 ;  /* 0x0000005f005f7220 */ /* 0x040fe40000410000 */
[C---:B------:R-:W-:Y:S02]  /*8690*/  FMUL.FTZ R98, R0.reuse, R98 ;  /* 0x0000006200627220 */ /* 0x040fe40000410000 */
[C---:B------:R-:W-:Y:S01]  /*86a0*/  FMUL.FTZ R99, R0.reuse, R99 ;  /* 0x0000006300637220 */ /* 0x040fe20000410000 */
[----:B------:R-:W-:Y:S01]  /*86b0*/  MUFU.EX2 R186, R183 ;  /* 0x000000b700ba7308 */ /* 0x000fe20000000800 */
        /* <DEDUP_REMOVED lines=9> */
[C---:B------:R-:W-:Y:S01]  /*8750*/  FMUL.FTZ R118, R0.reuse, R118 ;  /* 0x0000007600767220 */ /* 0x040fe20000410000 */
[C---:B-1----:R-:W-:Y:S02]  /*8760*/  HMMA.16816.F32 R20, R176.reuse, R136, R20 ;  /* 0x00000088b014723c */ /* 0x042fe40000001814 */
[----:B------:R-:W-:Y:S01]  /*8770*/  MUFU.EX2 R181, R161 ;  /* 0x000000a100b57308 */ /* 0x000fe20000000800 */
[C---:B------:R-:W-:Y:S02]  /*8780*/  FMUL.FTZ R119, R0.reuse, R119 ;  /* 0x0000007700777220 */ /* 0x040fe40000410000 */
[C---:B------:R-:W-:Y:S02]  /*8790*/  FMUL.FTZ R122, R0.reuse, R122 ;  /* 0x0000007a007a7220 */ /* 0x040fe40000410000 */
[C---:B------:R-:W-:Y:S01]  /*87a0*/  FMUL.FTZ R123, R0.reuse, R123 ;  /* 0x0000007b007b7220 */ /* 0x040fe20000410000 */
[C---:B------:R-:W-:Y:S01]  /*87b0*/  HMMA.16816.F32 R24, R176.reuse, R138, R24 ;  /* 0x0000008ab018723c */ /* 0x040fe20000001818 */
[----:B------:R-:W1:Y:S03]  /*87c0*/  LDSM.16.MT88.4 R136, [R250+0x100] ;  /* 0x00010000fa88783b */ /* 0x000e660000004200 */
[C---:B------:R-:W-:Y:S01]  /*87d0*/  FMUL.FTZ R126, R0.reuse, R126 ;  /* 0x0000007e007e7220 */ /* 0x040fe20000410000 */
[----:B------:R-:W4:Y:S01]  /*87e0*/  MUFU.EX2 R187, R187 ;  /* 0x000000bb00bb7308 */ /* 0x000f220000000800 */
[C---:B------:R-:W-:Y:S02]  /*87f0*/  FMUL.FTZ R127, R0.reuse, R127 ;  /* 0x0000007f007f7220 */ /* 0x040fe40000410000 */
[C---:B------:R-:W-:Y:S04]  /*8800*/  FMUL.FTZ R130, R0.reuse, R130 ;  /* 0x0000008200827220 */ /* 0x040fe80000410000 */
[----:B------:R-:W-:Y:S02]  /*8810*/  FMUL.FTZ R131, R0, R131 ;  /* 0x0000008300837220 */ /* 0x000fe40000410000 */
[----:B--2---:R-:W-:Y:S02]  /*8820*/  FADD.FTZ R0, R133, R180 ;  /* 0x000000b485007221 */ /* 0x004fe40000010000 */
[----:B------:R-:W2:Y:S02]  /*8830*/  MUFU.EX2 R180, R160 ;  /* 0x000000a000b47308 */ /* 0x000ea40000000800 */
[C---:B-----5:R-:W-:Y:S04]  /*8840*/  FADD.FTZ R0, R3.reuse, R0 ;  /* 0x0000000003007221 */ /* 0x060fe80000010000 */
[----:B------:R-:W-:Y:S04]  /*8850*/  FADD.FTZ R0, R144, R0 ;  /* 0x0000000090007221 */ /* 0x000fe80000010000 */
[----:B------:R-:W-:Y:S01]  /*8860*/  FADD.FTZ R0, R134, R0 ;  /* 0x0000000086007221 */ /* 0x000fe20000010000 */
        /* <DEDUP_REMOVED lines=36> */
[C---:B-1----:R-:W-:Y:S07]  /*8ab0*/  HMMA.16816.F32 R124, R176.reuse, R136, R124 ;  /* 0x00000088b07c723c */ /* 0x042fee000000187c */
[----:B------:R-:W-:Y:S01]  /*8ac0*/  F2FP.PACK_AB R136, R3, R133 ;  /* 0x000000850388723e */ /* 0x000fe200000000ff */
[----:B------:R-:W-:Y:S01]  /*8ad0*/  HMMA.16816.F32 R128, R176, R138, R128 ;  /* 0x0000008ab080723c */ /* 0x000fe20000001880 */
[----:B------:R1:W5:Y:S03]  /*8ae0*/  MUFU.EX2 R133, R162 ;  /* 0x000000a200857308 */ /* 0x0003660000000800 */
[----:B---3--:R-:W-:Y:S03]  /*8af0*/  F2FP.PACK_AB R137, R188, R189 ;  /* 0x000000bdbc89723e */ /* 0x008fe600000000ff */
[----:B------:R-:W-:Y:S02]  /*8b00*/  F2FP.PACK_AB R138, R134, R144 ;  /* 0x00000090868a723e */ /* 0x000fe400000000ff */
[----:B------:R-:W3:Y:S02]  /*8b10*/  LDSM.16.MT88.4 R144, [R249+0x900] ;  /* 0x00090000f990783b */ /* 0x000ee40000004200 */
[----:B------:R-:W5:Y:S01]  /*8b20*/  MUFU.EX2 R3, R167 ;  /* 0x000000a700037308 */ /* 0x000f620000000800 */
[----:B----4-:R-:W-:Y:S02]  /*8b30*/  F2FP.PACK_AB R139, R187, R186 ;  /* 0x000000babb8b723e */ /* 0x010fe400000000ff */
[----:B--2---:R-:W-:Y:S05]  /*8b40*/  F2FP.PACK_AB R177, R180, R181 ;  /* 0x000000b5b4b1723e */ /* 0x004fea00000000ff */
[C---:B------:R-:W-:Y:S02]  /*8b50*/  HMMA.16816.F32 R4, R136.reuse, R140, R4 ;  /* 0x0000008c8804723c */ /* 0x040fe40000001804 */
[----:B------:R2:W4:Y:S01]  /*8b60*/  MUFU.EX2 R134, R166 ;  /* 0x000000a600867308 */ /* 0x0005220000000800 */
[----:B-1----:R-:W-:Y:S02]  /*8b70*/  LDSM.16.MT88.4 R160, [R248+0x1900] ;  /* 0x00190000f8a0783b */ /* 0x002fe40000004200 */
[----:B-----5:R-:W-:Y:S03]  /*8b80*/  FADD.FTZ R0, R133, R0 ;  /* 0x0000000085007221 */ /* 0x020fe60000010000 */
[C---:B------:R-:W-:Y:S04]  /*8b90*/  HMMA.16816.F32 R8, R136.reuse, R142, R8 ;  /* 0x0000008e8808723c */ /* 0x040fe80000001808 */
[----:B------:R-:W-:Y:S01]  /*8ba0*/  MUFU.EX2 R178, R157 ;  /* 0x0000009d00b27308 */ /* 0x000fe20000000800 */
[----:B------:R-:W1:Y:S01]  /*8bb0*/  LDSM.16.MT88.4 R140, [R251+0x900] ;  /* 0x00090000fb8c783b */ /* 0x000e620000004200 */
[C---:B------:R-:W-:Y:S06]  /*8bc0*/  FADD.FTZ R0, R3.reuse, R0 ;  /* 0x0000000003007221 */ /* 0x040fec0000010000 */
[----:B------:R-:W-:Y:S02]  /*8bd0*/  FADD.FTZ R0, R148, R0 ;  /* 0x0000000094007221 */ /* 0x000fe40000010000 */
[----:B------:R-:W-:Y:S01]  /*8be0*/  MUFU.EX2 R176, R191 ;  /* 0x000000bf00b07308 */ /* 0x000fe20000000800 */
[----:B--2---:R-:W-:Y:S01]  /*8bf0*/  MOV R166, R149 ;  /* 0x0000009500a67202 */ /* 0x004fe20000000f00 */
[C---:B----4-:R-:W-:Y:S01]  /*8c00*/  FADD.FTZ R0, R134.reuse, R0 ;  /* 0x0000000086007221 */ /* 0x050fe20000010000 */
[C---:B---3--:R-:W-:Y:S08]  /*8c10*/  HMMA.16816.F32 R12, R136.reuse, R144, R12 ;  /* 0x00000090880c723c */ /* 0x048ff0000000180c */
[C---:B------:R-:W-:Y:S01]  /*8c20*/  HMMA.16816.F32 R16, R136.reuse, R146, R16 ;  /* 0x000000928810723c */ /* 0x040fe20000001810 */
[----:B------:R-:W2:Y:S07]  /*8c30*/  LDSM.16.MT88.4 R144, [R250+0x900] ;  /* 0x00090000fa90783b */ /* 0x000eae0000004200 */
[C---:B-1----:R-:W-:Y:S08]  /*8c40*/  HMMA.16816.F32 R20, R136.reuse, R140, R20 ;  /* 0x0000008c8814723c */ /* 0x042ff00000001814 */
[C---:B------:R-:W-:Y:S01]  /*8c50*/  HMMA.16816.F32 R24, R136.reuse, R142, R24 ;  /* 0x0000008e8818723c */ /* 0x040fe20000001818 */
[----:B------:R-:W1:Y:S07]  /*8c60*/  LDSM.16.MT88.4 R140, [R248+0x2900] ;  /* 0x00290000f88c783b */ /* 0x000e6e0000004200 */
[C---:B--2---:R-:W-:Y:S08]  /*8c70*/  HMMA.16816.F32 R28, R136.reuse, R144, R28 ;  /* 0x00000090881c723c */ /* 0x044ff0000000181c */
        /* <DEDUP_REMOVED lines=36> */
[----:B------:R-:W-:Y:S01]  /*8ec0*/  HMMA.16816.F32 R128, R136, R146, R128 ;  /* 0x000000928880723c */ /* 0x000fe20000001880 */
[----:B------:R-:W2:Y:S06]  /*8ed0*/  LDSM.16.MT88.4 R144, [R249+0x1100] ;  /* 0x00110000f990783b */ /* 0x000eac0000004200 */
[----:B------:R-:W-:Y:S02]  /*8ee0*/  F2FP.PACK_AB R138, R134, R148 ;  /* 0x00000094868a723e */ /* 0x000fe400000000ff */
[----:B------:R-:W3:Y:S01]  /*8ef0*/  LDSM.16.MT88.4 R148, [R251+0x1100] ;  /* 0x00110000fb94783b */ /* 0x000ee20000004200 */
[----:B------:R-:W-:Y:S02]  /*8f00*/  MUFU.EX2 R134, R165 ;  /* 0x000000a500867308 */ /* 0x000fe40000000800 */
[----:B------:R-:W-:Y:S02]  /*8f10*/  F2FP.PACK_AB R136, R3, R133 ;  /* 0x000000850388723e */ /* 0x000fe400000000ff */
[----:B------:R-:W-:Y:S02]  /*8f20*/  F2FP.PACK_AB R137, R185, R184 ;  /* 0x000000b8b989723e */ /* 0x000fe400000000ff */
[----:B------:R-:W-:Y:S04]  /*8f30*/  F2FP.PACK_AB R139, R183, R182 ;  /* 0x000000b6b78b723e */ /* 0x000fe800000000ff */
[----:B------:R-:W-:Y:S03]  /*8f40*/  MUFU.EX2 R133, R153 ;  /* 0x0000009900857308 */ /* 0x000fe60000000800 */
[C---:B-1----:R-:W-:Y:S07]  /*8f50*/  HMMA.16816.F32 R4, R136.reuse, R140, R4 ;  /* 0x0000008c8804723c */ /* 0x042fee0000001804 */
[----:B------:R-:W1:Y:S01]  /*8f60*/  MUFU.EX2 R3, R166 ;  /* 0x000000a600037308 */ /* 0x000e620000000800 */
[C---:B------:R-:W-:Y:S01]  /*8f70*/  HMMA.16816.F32 R8, R136.reuse, R142, R8 ;  /* 0x0000008e8808723c */ /* 0x040fe20000001808 */
[----:B------:R-:W4:Y:S07]  /*8f80*/  LDSM.16.MT88.4 R140, [R250+0x1100] ;  /* 0x00110000fa8c783b */ /* 0x000f2e0000004200 */
[C---:B--2---:R-:W-:Y:S08]  /*8f90*/  HMMA.16816.F32 R12, R136.reuse, R144, R12 ;  /* 0x00000090880c723c */ /* 0x044ff0000000180c */
[C---:B------:R-:W-:Y:S01]  /*8fa0*/  HMMA.16816.F32 R16, R136.reuse, R146, R16 ;  /* 0x000000928810723c */ /* 0x040fe20000001810 */
[----:B------:R-:W2:Y:S03]  /*8fb0*/  LDSM.16.MT88.4 R144, [R248+0x3100] ;  /* 0x00310000f890783b */ /* 0x000ea60000004200 */
[----:B-1----:R-:W-:Y:S04]  /*8fc0*/  FADD.FTZ R0, R3, R0 ;  /* 0x0000000003007221 */ /* 0x002fe80000010000 */
[C---:B---3--:R-:W-:Y:S04]  /*8fd0*/  HMMA.16816.F32 R20, R136.reuse, R148, R20 ;  /* 0x000000948814723c */ /* 0x048fe80000001814 */
[C---:B------:R-:W-:Y:S01]  /*8fe0*/  FADD.FTZ R0, R176.reuse, R0 ;  /* 0x00000000b0007221 */ /* 0x040fe20000010000 */
[----:B------:R-:W-:Y:S01]  /*8ff0*/  F2FP.PACK_AB R176, R176, R3 ;  /* 0x00000003b0b0723e */ /* 0x000fe200000000ff */
[----:B------:R-:W-:Y:S02]  /*9000*/  FADD.FTZ R3, R190, R152 ;  /* 0x00000098be037221 */ /* 0x000fe40000010000 */
[C---:B------:R-:W-:Y:S01]  /*9010*/  HMMA.16816.F32 R24, R136.reuse, R150, R24 ;  /* 0x000000968818723c */ /* 0x040fe20000001818 */
[----:B------:R-:W1:Y:S03]  /*9020*/  LDSM.16.MT88.4 R148, [R249+0x3100] ;  /* 0x00310000f994783b */ /* 0x000e660000004200 */
[----:B------:R-:W-:Y:S04]  /*9030*/  FADD.FTZ R0, R133, R0 ;  /* 0x0000000085007221 */ /* 0x000fe80000010000 */
[C---:B----4-:R-:W-:Y:S01]  /*9040*/  HMMA.16816.F32 R28, R136.reuse, R140, R28 ;  /* 0x0000008c881c723c */ /* 0x050fe2000000181c */
[----:B------:R-:W-:Y:S03]  /*9050*/  LDSM.16.MT88.4 R152, [R249+0x1900] ;  /* 0x00190000f998783b */ /* 0x000fe60000004200 */
[C---:B------:R-:W-:Y:S01]  /*9060*/  FADD.FTZ R0, R178.reuse, R0 ;  /* 0x00000000b2007221 */ /* 0x040fe20000010000 */
[----:B------:R-:W-:Y:S02]  /*9070*/  F2FP.PACK_AB R178, R178, R133 ;  /* 0x00000085b2b2723e */ /* 0x000fe400000000ff */
[----:B------:R-:W3:Y:S01]  /*9080*/  MUFU.EX2 R133, R164 ;  /* 0x000000a400857308 */ /* 0x000ee20000000800 */
[C---:B------:R-:W-:Y:S01]  /*9090*/  HMMA.16816.F32 R32, R136.reuse, R142, R32 ;  /* 0x0000008e8820723c */ /* 0x040fe20000001820 */
[----:B------:R-:W4:Y:S07]  /*90a0*/  LDSM.16.MT88.4 R140, [R251+0x3100] ;  /* 0x00310000fb8c783b */ /* 0x000f2e0000004200 */
[C---:B--2---:R-:W-:Y:S01]  /*90b0*/  HMMA.16816.F32 R36, R136.reuse, R144, R36 ;  /* 0x000000908824723c */ /* 0x044fe20000001824 */
[----:B------:R2:W-:Y:S07]  /*90c0*/  STL [R1+0x1c], R0 ;  /* 0x00001c0001007387 */ /* 0x0005ee0000100800 */
[C---:B------:R-:W-:Y:S01]  /*90d0*/  HMMA.16816.F32 R40, R136.reuse, R146, R40 ;  /* 0x000000928828723c */ /* 0x040fe20000001828 */
[----:B------:R-:W5:Y:S03]  /*90e0*/  LDSM.16.MT88.4 R144, [R250+0x3100] ;  /* 0x00310000fa90783b */ /* 0x000f660000004200 */
[----:B---3--:R-:W-:Y:S04]  /*90f0*/  F2FP.PACK_AB R179, R133, R134 ;  /* 0x0000008685b3723e */ /* 0x008fe800000000ff */
[C---:B-1----:R-:W-:Y:S08]  /*9100*/  HMMA.16816.F32 R44, R136.reuse, R148, R44 ;  /* 0x00000094882c723c */ /* 0x042ff0000000182c */
[C---:B------:R-:W-:Y:S01]  /*9110*/  HMMA.16816.F32 R48, R136.reuse, R150, R48 ;  /* 0x000000968830723c */ /* 0x040fe20000001830 */
[----:B------:R-:W1:Y:S03]  /*9120*/  LDSM.16.MT88.4 R148, [R248+0x5100] ;  /* 0x00510000f894783b */ /* 0x000e660000004200 */
[----:B--2---:R-:W-:Y:S04]  /*9130*/  FADD.FTZ R0, R156, R3 ;  /* 0x000000039c007221 */ /* 0x004fe80000010000 */
[C---:B----4-:R-:W-:Y:S04]  /*9140*/  HMMA.16816.F32 R52, R136.reuse, R140, R52 ;  /* 0x0000008c8834723c */ /* 0x050fe80000001834 */
[----:B------:R-:W-:Y:S04]  /*9150*/  FADD.FTZ R0, R189, R0 ;  /* 0x00000000bd007221 */ /* 0x000fe80000010000 */
[C---:B------:R-:W-:Y:S01]  /*9160*/  HMMA.16816.F32 R56, R136.reuse, R142, R56 ;  /* 0x0000008e8838723c */ /* 0x040fe20000001838 */
[----:B------:R-:W2:Y:S03]  /*9170*/  LDSM.16.MT88.4 R140, [R249+0x5100] ;  /* 0x00510000f98c783b */ /* 0x000ea60000004200 */
[----:B------:R-:W-:Y:S04]  /*9180*/  FADD.FTZ R0, R188, R0 ;  /* 0x00000000bc007221 */ /* 0x000fe80000010000 */
[----:B------:R-:W-:Y:S01]  /*9190*/  FADD.FTZ R0, R186, R0 ;  /* 0x00000000ba007221 */ /* 0x000fe20000010000 */
[C---:B-----5:R-:W-:Y:S03]  /*91a0*/  HMMA.16816.F32 R60, R136.reuse, R144, R60 ;  /* 0x00000090883c723c */ /* 0x060fe6000000183c */
[----:B------:R-:W-:Y:S04]  /*91b0*/  FADD.FTZ R0, R187, R0 ;  /* 0x00000000bb007221 */ /* 0x000fe80000010000 */
[----:B------:R-:W-:Y:S01]  /*91c0*/  FADD.FTZ R0, R184, R0 ;  /* 0x00000000b8007221 */ /* 0x000fe20000010000 */
[C---:B------:R-:W-:Y:S01]  /*91d0*/  HMMA.16816.F32 R64, R136.reuse, R146, R64 ;  /* 0x000000928840723c */ /* 0x040fe20000001840 */
[----:B------:R-:W3:Y:S03]  /*91e0*/  LDSM.16.MT88.4 R144, [R251+0x5100] ;  /* 0x00510000fb90783b */ /* 0x000ee60000004200 */
[----:B------:R-:W-:Y:S04]  /*91f0*/  FADD.FTZ R0, R185, R0 ;  /* 0x00000000b9007221 */ /* 0x000fe80000010000 */
[C---:B-1----:R-:W-:Y:S04]  /*9200*/  HMMA.16816.F32 R68, R136.reuse, R148, R68 ;  /* 0x000000948844723c */ /* 0x042fe80000001844 */
[----:B------:R-:W-:Y:S04]  /*9210*/  FADD.FTZ R0, R182, R0 ;  /* 0x00000000b6007221 */ /* 0x000fe80000010000 */
[C---:B------:R-:W-:Y:S01]  /*9220*/  HMMA.16816.F32 R72, R136.reuse, R150, R72 ;  /* 0x000000968848723c */ /* 0x040fe20000001848 */
[----:B------:R-:W1:Y:S03]  /*9230*/  LDSM.16.MT88.4 R148, [R250+0x5100] ;  /* 0x00510000fa94783b */ /* 0x000e660000004200 */
[----:B------:R-:W-:Y:S04]  /*9240*/  FADD.FTZ R0, R183, R0 ;  /* 0x00000000b7007221 */ /* 0x000fe80000010000 */
[C---:B--2---:R-:W-:Y:S04]  /*9250*/  HMMA.16816.F32 R76, R136.reuse, R140, R76 ;  /* 0x0000008c884c723c */ /* 0x044fe8000000184c */
[----:B------:R-:W-:Y:S04]  /*9260*/  FADD.FTZ R0, R181, R0 ;  /* 0x00000000b5007221 */ /* 0x000fe80000010000 */
[C---:B------:R-:W-:Y:S01]  /*9270*/  HMMA.16816.F32 R80, R136.reuse, R142, R80 ;  /* 0x0000008e8850723c */ /* 0x040fe20000001850 */
[----:B------:R-:W2:Y:S03]  /*9280*/  LDSM.16.MT88.4 R140, [R248+0x7100] ;  /* 0x00710000f88c783b */ /* 0x000ea60000004200 */
[----:B------:R-:W-:Y:S04]  /*9290*/  FADD.FTZ R0, R180, R0 ;  /* 0x00000000b4007221 */ /* 0x000fe80000010000 */
[----:B------:R-:W-:Y:S01]  /*92a0*/  FADD.FTZ R0, R134, R0 ;  /* 0x0000000086007221 */ /* 0x000fe20000010000 */
[C---:B---3--:R-:W-:Y:S03]  /*92b0*/  HMMA.16816.F32 R84, R136.reuse, R144, R84 ;  /* 0x000000908854723c */ /* 0x048fe60000001854 */
[----:B------:R-:W-:Y:S01]  /*92c0*/  FADD.FTZ R0, R133, R0 ;  /* 0x0000000085007221 */ /* 0x000fe20000010000 */
[----:B------:R-:W-:Y:S02]  /*92d0*/  MOV R134, R2 ;  /* 0x0000000200867202 */ /* 0x000fe40000000f00 */
[----:B------:R-:W-:Y:S02]  /*92e0*/  MOV R133, R132 ;  /* 0x0000008400857202 */ /* 0x000fe40000000f00 */
[C---:B------:R-:W-:Y:S01]  /*92f0*/  HMMA.16816.F32 R88, R136.reuse, R146, R88 ;  /* 0x000000928858723c */ /* 0x040fe20000001858 */
[----:B------:R-:W3:Y:S07]  /*9300*/  LDSM.16.MT88.4 R144, [R249+0x7100] ;  /* 0x00710000f990783b */ /* 0x000eee0000004200 */
[C---:B-1----:R-:W-:Y:S01]  /*9310*/  HMMA.16816.F32 R92, R136.reuse, R148, R92 ;  /* 0x00000094885c723c */ /* 0x042fe2000000185c */
[----:B------:R-:W-:Y:S07]  /*9320*/  STL [R1+0x40], R0 ;  /* 0x0000400001007387 */ /* 0x000fee0000100800 */
[C---:B------:R-:W-:Y:S01]  /*9330*/  HMMA.16816.F32 R96, R136.reuse, R150, R96 ;  /* 0x000000968860723c */ /* 0x040fe20000001860 */
[----:B------:R-:W1:Y:S07]  /*9340*/  LDSM.16.MT88.4 R148, [R251+0x7100] ;  /* 0x00710000fb94783b */ /* 0x000e6e0000004200 */
[C---:B--2---:R-:W-:Y:S08]  /*9350*/  HMMA.16816.F32 R100, R136.reuse, R140, R100 ;  /* 0x0000008c8864723c */ /* 0x044ff00000001864 */
[C---:B------:R-:W-:Y:S01]  /*9360*/  HMMA.16816.F32 R104, R136.reuse, R142, R104 ;  /* 0x0000008e8868723c */ /* 0x040fe20000001868 */
[----:B------:R-:W2:Y:S07]  /*9370*/  LDSM.16.MT88.4 R140, [R250+0x7100] ;  /* 0x00710000fa8c783b */ /* 0x000eae0000004200 */
[C---:B---3--:R-:W-:Y:S08]  /*9380*/  HMMA.16816.F32 R108, R136.reuse, R144, R108 ;  /* 0x00000090886c723c */ /* 0x048ff0000000186c */
[C---:B------:R-:W-:Y:S01]  /*9390*/  HMMA.16816.F32 R112, R136.reuse, R146, R112 ;  /* 0x000000928870723c */ /* 0x040fe20000001870 */
[----:B------:R-:W3:Y:S07]  /*93a0*/  LDSM.16.MT88.4 R144, [R251+0x1900] ;  /* 0x00190000fb90783b */ /* 0x000eee0000004200 */
[C---:B-1----:R-:W-:Y:S08]  /*93b0*/  HMMA.16816.F32 R116, R136.reuse, R148, R116 ;  /* 0x000000948874723c */ /* 0x042ff00000001874 */
[C---:B------:R-:W-:Y:S08]  /*93c0*/  HMMA.16816.F32 R120, R136.reuse, R150, R120 ;  /* 0x000000968878723c */ /* 0x040ff00000001878 */
[C---:B--2---:R-:W-:Y:S08]  /*93d0*/  HMMA.16816.F32 R124, R136.reuse, R140, R124 ;  /* 0x0000008c887c723c */ /* 0x044ff0000000187c */
[----:B------:R-:W-:Y:S01]  /*93e0*/  HMMA.16816.F32 R128, R136, R142, R128 ;  /* 0x0000008e8880723c */ /* 0x000fe20000001880 */
[----:B------:R-:W1:Y:S07]  /*93f0*/  LDSM.16.MT88.4 R136, [R250+0x1900] ;  /* 0x00190000fa88783b */ /* 0x000e6e0000004200 */
[C---:B------:R-:W-:Y:S01]  /*9400*/  HMMA.16816.F32 R164, R176.reuse, R160, R4 ;  /* 0x000000a0b0a4723c */ /* 0x040fe20000001804 */
[----:B------:R-:W2:Y:S07]  /*9410*/  LDSM.16.MT88.4 R4, [R248+0x3900] ;  /* 0x00390000f804783b */ /* 0x000eae0000004200 */
[C---:B------:R-:W-:Y:S01]  /*9420*/  HMMA.16816.F32 R160, R176.reuse, R162, R8 ;  /* 0x000000a2b0a0723c */ /* 0x040fe20000001808 */
[----:B------:R-:W4:Y:S07]  /*9430*/  LDSM.16.MT88.4 R8, [R249+0x3900] ;  /* 0x00390000f908783b */ /* 0x000f2e0000004200 */
[C---:B------:R-:W-:Y:S01]  /*9440*/  HMMA.16816.F32 R156, R176.reuse, R152, R12 ;  /* 0x00000098b09c723c */ /* 0x040fe2000000180c */
[----:B------:R-:W5:Y:S07]  /*9450*/  LDSM.16.MT88.4 R12, [R251+0x3900] ;  /* 0x00390000fb0c783b */ /* 0x000f6e0000004200 */
[C---:B------:R-:W-:Y:S01]  /*9460*/  HMMA.16816.F32 R152, R176.reuse, R154, R16 ;  /* 0x0000009ab098723c */ /* 0x040fe20000001810 */
[----:B------:R-:W4:Y:S07]  /*9470*/  LDSM.16.MT88.4 R16, [R250+0x3900] ;  /* 0x00390000fa10783b */ /* 0x000f2e0000004200 */
[C---:B---3--:R-:W-:Y:S08]  /*9480*/  HMMA.16816.F32 R148, R176.reuse, R144, R20 ;  /* 0x00000090b094723c */ /* 0x048ff00000001814 */
[C---:B------:R-:W-:Y:S08]  /*9490*/  HMMA.16816.F32 R144, R176.reuse, R146, R24 ;  /* 0x00000092b090723c */ /* 0x040ff00000001818 */
[C---:B-1----:R-:W-:Y:S08]  /*94a0*/  HMMA.16816.F32 R140, R176.reuse, R136, R28 ;  /* 0x00000088b08c723c */ /* 0x042ff0000000181c */
[C---:B------:R-:W-:Y:S08]  /*94b0*/  HMMA.16816.F32 R136, R176.reuse, R138, R32 ;  /* 0x0000008ab088723c */ /* 0x040ff00000001820 */
[C---:B--2---:R-:W-:Y:S08]  /*94c0*/  HMMA.16816.F32 R36, R176.reuse, R4, R36 ;  /* 0x00000004b024723c */ /* 0x044ff00000001824 */
[C---:B------:R-:W-:Y:S01]  /*94d0*/  HMMA.16816.F32 R40, R176.reuse, R6, R40 ;  /* 0x00000006b028723c */ /* 0x040fe20000001828 */
[----:B------:R-:W1:Y:S07]  /*94e0*/  LDSM.16.MT88.4 R4, [R248+0x5900] ;  /* 0x00590000f804783b */ /* 0x000e6e0000004200 */
[C---:B----4-:R-:W-:Y:S08]  /*94f0*/  HMMA.16816.F32 R44, R176.reuse, R8, R44 ;  /* 0x00000008b02c723c */ /* 0x050ff0000000182c */
[C---:B------:R-:W-:Y:S01]  /*9500*/  HMMA.16816.F32 R48, R176.reuse, R10, R48 ;  /* 0x0000000ab030723c */ /* 0x040fe20000001830 */
[----:B------:R-:W2:Y:S07]  /*9510*/  LDSM.16.MT88.4 R8, [R249+0x5900] ;  /* 0x00590000f908783b */ /* 0x000eae0000004200 */
[C---:B-----5:R-:W-:Y:S08]  /*9520*/  HMMA.16816.F32 R52, R176.reuse, R12, R52 ;  /* 0x0000000cb034723c */ /* 0x060ff00000001834 */
[C---:B------:R-:W-:Y:S01]  /*9530*/  HMMA.16816.F32 R56, R176.reuse, R14, R56 ;  /* 0x0000000eb038723c */ /* 0x040fe20000001838 */
[----:B------:R-:W3:Y:S07]  /*9540*/  LDSM.16.MT88.4 R12, [R251+0x5900] ;  /* 0x00590000fb0c783b */ /* 0x000eee0000004200 */
[C---:B------:R-:W-:Y:S08]  /*9550*/  HMMA.16816.F32 R60, R176.reuse, R16, R60 ;  /* 0x00000010b03c723c */ /* 0x040ff0000000183c */
[C---:B------:R-:W-:Y:S01]  /*9560*/  HMMA.16816.F32 R64, R176.reuse, R18, R64 ;  /* 0x00000012b040723c */ /* 0x040fe20000001840 */
[----:B------:R-:W4:Y:S07]  /*9570*/  LDSM.16.MT88.4 R16, [R250+0x5900] ;  /* 0x00590000fa10783b */ /* 0x000f2e0000004200 */
[C---:B-1----:R-:W-:Y:S08]  /*9580*/  HMMA.16816.F32 R68, R176.reuse, R4, R68 ;  /* 0x00000004b044723c */ /* 0x042ff00000001844 */
        /* <DEDUP_REMOVED lines=8> */
[C---:B----4-:R-:W-:Y:S08]  /*9610*/  HMMA.16816.F32 R92, R176.reuse, R16, R92 ;  /* 0x00000010b05c723c */ /* 0x050ff0000000185c */
[C---:B------:R-:W-:Y:S01]  /*9620*/  HMMA.16816.F32 R96, R176.reuse, R18, R96 ;  /* 0x00000012b060723c */ /* 0x040fe20000001860 */
[----:B------:R-:W4:Y:S07]  /*9630*/  LDSM.16.MT88.4 R16, [R250+0x7900] ;  /* 0x00790000fa10783b */ /* 0x000f2e0000004200 */
[C---:B-1----:R-:W-:Y:S08]  /*9640*/  HMMA.16816.F32 R100, R176.reuse, R4, R100 ;  /* 0x00000004b064723c */ /* 0x042ff00000001864 */
[C---:B------:R-:W-:Y:S08]  /*9650*/  HMMA.16816.F32 R104, R176.reuse, R6, R104 ;  /* 0x00000006b068723c */ /* 0x040ff00000001868 */
[C---:B--2---:R-:W-:Y:S08]  /*9660*/  HMMA.16816.F32 R108, R176.reuse, R8, R108 ;  /* 0x00000008b06c723c */ /* 0x044ff0000000186c */
[C---:B------:R-:W-:Y:S08]  /*9670*/  HMMA.16816.F32 R112, R176.reuse, R10, R112 ;  /* 0x0000000ab070723c */ /* 0x040ff00000001870 */
[C---:B---3--:R-:W-:Y:S08]  /*9680*/  HMMA.16816.F32 R116, R176.reuse, R12, R116 ;  /* 0x0000000cb074723c */ /* 0x048ff00000001874 */
[C---:B------:R-:W-:Y:S08]  /*9690*/  HMMA.16816.F32 R120, R176.reuse, R14, R120 ;  /* 0x0000000eb078723c */ /* 0x040ff00000001878 */
[C---:B----4-:R-:W-:Y:S08]  /*96a0*/  HMMA.16816.F32 R124, R176.reuse, R16, R124 ;  /* 0x00000010b07c723c */ /* 0x050ff0000000187c */
[----:B------:R-:W-:Y:S01]  /*96b0*/  HMMA.16816.F32 R128, R176, R18, R128 ;  /* 0x00000012b080723c */ /* 0x000fe20000001880 */
[----:B------:R-:W-:-:S07]  /*96c0*/  @P0 BRA `(.L_x_6) ;  /* 0xffffcab000000947 */ /* 0x000fce000383ffff */
.L_x_5:
[----:B--2---:R-:W2:Y:S04]  /*96d0*/  LDL.LU R3, [R1+0x1c] ;  /* 0x00001c0001037983 */ /* 0x004ea80000300800 */
[----:B------:R-:W3:Y:S01]  /*96e0*/  LDL.LU R0, [R1+0x40] ;  /* 0x0000400001007983 */ /* 0x000ee20000300800 */
[----:B------:R-:W-:-:S02]  /*96f0*/  MOV R16, 0xff800000 ;  /* 0xff80000000107802 */ /* 0x000fc40000000f00 */
[----:B------:R-:W-:Y:S02]  /*9700*/  MOV R17, 0xff800000 ;  /* 0xff80000000117802 */ /* 0x000fe40000000f00 */
[----:B------:R-:W-:Y:S01]  /*9710*/  PLOP3.LUT P2, PT, PT, PT, PT, 0x8, 0x0 ;  /* 0x000000000000781c */ /* 0x000fe20003f4e170 */
[----:B--2---:R-:W1:Y:S04]  /*9720*/  SHFL.BFLY PT, R6, R3, 0x2, 0x1f ;  /* 0x0c401f0003067f89 */ /* 0x004e6800000e0000 */
[----:B---3--:R-:W2:Y:S01]  /*9730*/  SHFL.BFLY PT, R7, R0, 0x2, 0x1f ;  /* 0x0c401f0000077f89 */ /* 0x008ea200000e0000 */
[----:B-1----:R-:W-:Y:S02]  /*9740*/  FADD.FTZ R6, R6, R3 ;  /* 0x0000000306067221 */ /* 0x002fe40000010000 */
[----:B--2---:R-:W-:-:S03]  /*9750*/  FADD.FTZ R7, R7, R0 ;  /* 0x0000000007077221 */ /* 0x004fc60000010000 */
[----:B------:R-:W1:Y:S04]  /*9760*/  SHFL.BFLY PT, R3, R6, 0x1, 0x1f ;  /* 0x0c201f0006037f89 */ /* 0x000e6800000e0000 */
[----:B------:R-:W2:Y:S01]  /*9770*/  SHFL.BFLY PT, R0, R7, 0x1, 0x1f ;  /* 0x0c201f0007007f89 */ /* 0x000ea200000e0000 */
[----:B-1----:R-:W-:Y:S01]  /*9780*/  FADD.FTZ R6, R6, R3 ;  /* 0x0000000306067221 */ /* 0x002fe20000010000 */
[----:B------:R-:W-:Y:S01]  /*9790*/  MOV R3, RZ ;  /* 0x000000ff00037202 */ /* 0x000fe20000000f00 */
[----:B--2---:R-:W-:-:S03]  /*97a0*/  FADD.FTZ R7, R0, R7 ;  /* 0x0000000700077221 */ /* 0x004fc60000010000 */
[----:B------:R-:W-:Y:S02]  /*97b0*/  FSETP.NE.FTZ.AND P1, PT, R6, RZ, PT ;  /* 0x000000ff0600720b */ /* 0x000fe40003f35000 */
[----:B------:R-:W-:Y:S02]  /*97c0*/  MOV R0, RZ ;  /* 0x000000ff00007202 */ /* 0x000fe40000000f00 */
[----:B------:R-:W-:-:S09]  /*97d0*/  FSETP.NE.FTZ.AND P0, PT, R7, RZ, PT ;  /* 0x000000ff0700720b */ /* 0x000fd20003f15000 */
[----:B------:R-:W1:Y:S01]  /*97e0*/  @P1 MUFU.RCP R3, R6 ;  /* 0x0000000600031308 */ /* 0x000e620000001000 */
[----:B------:R-:W-:-:S05]  /*97f0*/  @P1 MOV R4, 0x3f317218 ;  /* 0x3f31721800041802 */ /* 0x000fca0000000f00 */
[----:B------:R-:W-:Y:S02]  /*9800*/  @P1 FMUL.FTZ R5, R4, c[0x0][0x2d0] ;  /* 0x0000b40004051a20 */ /* 0x000fe40000410000 */
[----:B------:R-:W-:Y:S08]  /*9810*/  @P0 MUFU.RCP R0, R7 ;  /* 0x0000000700000308 */ /* 0x000ff00000001000 */
[----:B------:R-:W2:Y:S01]  /*9820*/  @P1 MUFU.LG2 R6, R6 ;  /* 0x0000000600061308 */ /* 0x000ea20000000c00 */
[----:B-1----:R-:W-:-:S02]  /*9830*/  FMUL.FTZ R164, R3, R164 ;  /* 0x000000a403a47220 */ /* 0x002fc40000410000 */
[C---:B------:R-:W-:Y:S02]  /*9840*/  FMUL.FTZ R165, R3.reuse, R165 ;  /* 0x000000a503a57220 */ /* 0x040fe40000410000 */
[C---:B------:R-:W-:Y:S02]  /*9850*/  FMUL.FTZ R160, R3.reuse, R160 ;  /* 0x000000a003a07220 */ /* 0x040fe40000410000 */
[C---:B------:R-:W-:Y:S01]  /*9860*/  FMUL.FTZ R161, R3.reuse, R161 ;  /* 0x000000a103a17220 */ /* 0x040fe20000410000 */
[----:B------:R-:W1:Y:S01]  /*9870*/  @P0 MUFU.LG2 R7, R7 ;  /* 0x0000000700070308 */ /* 0x000e620000000c00 */
[C---:B------:R-:W-:Y:S02]  /*9880*/  FMUL.FTZ R156, R3.reuse, R156 ;  /* 0x0000009c039c7220 */ /* 0x040fe40000410000 */
[C---:B------:R-:W-:Y:S02]  /*9890*/  FMUL.FTZ R157, R3.reuse, R157 ;  /* 0x0000009d039d7220 */ /* 0x040fe40000410000 */
[----:B------:R-:W-:-:S02]  /*98a0*/  FMUL.FTZ R152, R3, R152 ;  /* 0x0000009803987220 */ /* 0x000fc40000410000 */
[C---:B------:R-:W-:Y:S02]  /*98b0*/  FMUL.FTZ R153, R3.reuse, R153 ;  /* 0x0000009903997220 */ /* 0x040fe40000410000 */
[C---:B------:R-:W-:Y:S02]  /*98c0*/  FMUL.FTZ R148, R3.reuse, R148 ;  /* 0x0000009403947220 */ /* 0x040fe40000410000 */
[C---:B------:R-:W-:Y:S02]  /*98d0*/  FMUL.FTZ R149, R3.reuse, R149 ;  /* 0x0000009503957220 */ /* 0x040fe40000410000 */
        /* <DEDUP_REMOVED lines=53> */
[----:B------:R-:W-:Y:S01]  /*9c30*/  FMUL.FTZ R129, R3, R129 ;  /* 0x0000008103817220 */ /* 0x000fe20000410000 */
[----:B------:R-:W-:Y:S01]  /*9c40*/  @P0 MOV R3, 0x3f317218 ;  /* 0x3f31721800030802 */ /* 0x000fe20000000f00 */
[----:B--2---:R-:W-:Y:S02]  /*9c50*/  @P1 FMUL.FTZ R6, R6, 0.69314718246459960938 ;  /* 0x3f31721806061820 */ /* 0x004fe40000410000 */
[----:B-1----:R-:W-:Y:S02]  /*9c60*/  @P0 FMUL.FTZ R4, R7, 0.69314718246459960938 ;  /* 0x3f31721807040820 */ /* 0x002fe40000410000 */
[----:B------:R-:W-:-:S02]  /*9c70*/  @P0 FMUL.FTZ R3, R3, c[0x0][0x2d0] ;  /* 0x0000b40003030a20 */ /* 0x000fc40000410000 */
        /* <DEDUP_REMOVED lines=63> */
[----:B------:R-:W-:Y:S02]  /*a070*/  FMUL.FTZ R131, R0, R131 ;  /* 0x0000008300837220 */ /* 0x000fe40000410000 */
[----:B------:R-:W-:Y:S02]  /*a080*/  @P1 FFMA.FTZ R16, R5, R132, R6 ;  /* 0x0000008405101223 */ /* 0x000fe40000010006 */
[----:B------:R-:W-:-:S02]  /*a090*/  @P0 FFMA.FTZ R17, R3, R2, R4 ;  /* 0x0000000203110223 */ /* 0x000fc40000010004 */
.L_x_3:
[----:B------:R-:W-:Y:S05]  /*a0a0*/  @P2 BRA `(.L_x_9) ;  /* 0x00001fa000002947 */ /* 0x000fea0003800000 */
[----:B------:R-:W1:Y:S01]  /*a0b0*/  S2R R7, SR_TID.X ;  /* 0x0000000000077919 */ /* 0x000e620000002100 */
[----:B------:R-:W-:Y:S01]  /*a0c0*/  IMAD R0, RZ, RZ, -UR11 ;  /* 0x8000000bff007e24 */ /* 0x000fe2000f8e02ff */
[----:B------:R-:W-:Y:S01]  /*a0d0*/  ULDC.64 UR4, c[0x0][0x4d0] ;  /* 0x0001340000047ab9 */ /* 0x000fe20000000a00 */
[----:B------:R-:W-:Y:S01]  /*a0e0*/  MOV R20, c[0x0][0x4e8] ;  /* 0x00013a0000147a02 */ /* 0x000fe20000000f00 */
[----:B------:R-:W2:Y:S01]  /*a0f0*/  S2R R9, SR_CTAID.Y ;  /* 0x0000000000097919 */ /* 0x000ea20000002600 */
[----:B------:R-:W-:Y:S01]  /*a100*/  UIMAD.WIDE.U32 UR8, UR11, UR4, URZ ;  /* 0x000000040b0872a5 */ /* 0x000fe2000f8e003f */
[----:B------:R-:W-:Y:S01]  /*a110*/  BSSY B0, `(.L_x_10) ;  /* 0x0000130000007945 */ /* 0x000fe20003800000 */
[----:B------:R-:W-:Y:S01]  /*a120*/  USHF.R.S32.HI UR6, URZ, 0x1f, UR11 ;  /* 0x0000001f3f067899 */ /* 0x000fe2000801140b */
[----:B------:R-:W3:Y:S01]  /*a130*/  S2R R10, SR_CTAID.Z ;  /* 0x00000000000a7919 */ /* 0x000ee20000002700 */
[----:B------:R-:W-:-:S02]  /*a140*/  ISETP.NE.AND P1, PT, R20, 0x1, PT ;  /* 0x000000011400780c */ /* 0x000fc40003f25270 */
[----:B------:R-:W-:Y:S01]  /*a150*/  IMAD.U32 R2, RZ, RZ, UR8 ;  /* 0x00000008ff027e24 */ /* 0x000fe2000f8e00ff */
[----:B------:R-:W-:Y:S01]  /*a160*/  MOV R3, UR9 ;  /* 0x0000000900037c02 */ /* 0x000fe20008000f00 */
[----:B------:R-:W4:Y:S01]  /*a170*/  S2R R19, SR_CTAID.X ;  /* 0x0000000000137919 */ /* 0x000f220000002500 */
[----:B------:R-:W-:-:S04]  /*a180*/  UIMAD UR7, UR6, UR4, URZ ;  /* 0x00000004060772a4 */ /* 0x000fc8000f8e023f */
[----:B------:R-:W-:-:S03]  /*a190*/  UIMAD UR7, UR11, UR5, UR7 ;  /* 0x000000050b0772a4 */ /* 0x000fc6000f8e0207 */
[----:B------:R-:W-:Y:S02]  /*a1a0*/  ULDC.64 UR4, c[0x0][0x438] ;  /* 0x00010e0000047ab9 */ /* 0x000fe40000000a00 */
[----:B------:R-:W-:Y:S01]  /*a1b0*/  UIMAD.WIDE.U32 UR14, UR11, UR4, URZ ;  /* 0x000000040b0e72a5 */ /* 0x000fe2000f8e003f */
[----:B-1----:R-:W-:Y:S01]  /*a1c0*/  SHF.R.S32.HI R5, RZ, 0x1f, R7 ;  /* 0x0000001fff057819 */ /* 0x002fe20000011407 */
[----:B------:R-:W-:Y:S02]  /*a1d0*/  UIMAD UR4, UR6, UR4, URZ ;  /* 0x00000004060472a4 */ /* 0x000fe4000f8e023f */
[----:B------:R-:W-:Y:S01]  /*a1e0*/  UIADD3 UR7, UR9, UR7, URZ ;  /* 0x0000000709077290 */ /* 0x000fe2000fffe03f */
[----:B--2---:R-:W-:Y:S01]  /*a1f0*/  IMAD R9, R0, c[0x0][0x550], R9 ;  /* 0x0001540000097a24 */ /* 0x004fe200078e0209 */
[CC--:B------:R-:W-:Y:S01]  /*a200*/  LEA.HI R0, R5.reuse, R7.reuse, RZ, 0x5 ;  /* 0x0000000705007211 */ /* 0x0c0fe200078f28ff */
[----:B------:R-:W-:Y:S01]  /*a210*/  UIMAD UR4, UR11, UR5, UR4 ;  /* 0x000000050b0472a4 */ /* 0x000fe2000f8e0204 */
[----:B------:R-:W-:-:S02]  /*a220*/  LEA.HI R5, R5, R7, RZ, 0x2 ;  /* 0x0000000705057211 */ /* 0x000fc400078f10ff */
[----:B------:R-:W-:Y:S01]  /*a230*/  LOP3.LUT R4, R0, 0xffffffe0, RZ, 0xc0, !PT ;  /* 0xffffffe000047812 */ /* 0x000fe200078ec0ff */
[----:B------:R-:W-:Y:S01]  /*a240*/  UIADD3 UR4, UR15, UR4, URZ ;  /* 0x000000040f047290 */ /* 0x000fe2000fffe03f */
[--C-:B------:R-:W-:Y:S02]  /*a250*/  SHF.R.S32.HI R6, RZ, 0x5, R0.reuse ;  /* 0x00000005ff067819 */ /* 0x100fe40000011400 */
[----:B------:R-:W-:Y:S01]  /*a260*/  SHF.R.S32.HI R0, RZ, 0x1f, R0 ;  /* 0x0000001fff007819 */ /* 0x000fe20000011400 */
[----:B------:R-:W-:Y:S01]  /*a270*/  IMAD.IADD R14, R7, 0x1, -R4 ;  /* 0x00000001070e7824 */ /* 0x000fe200078e0a04 */
[----:B------:R-:W-:Y:S01]  /*a280*/  LOP3.LUT R3, R5, 0xfffffffc, RZ, 0xc0, !PT ;  /* 0xfffffffc05037812 */ /* 0x000fe200078ec0ff */
[----:B------:R-:W-:Y:S01]  /*a290*/  IMAD.MOV.U32 R4, RZ, RZ, R2 ;  /* 0x000000ffff047224 */ /* 0x000fe200078e0002 */
[----:B------:R-:W-:Y:S01]  /*a2a0*/  LEA.HI R0, R0, R6, RZ, 0x3 ;  /* 0x0000000600007211 */ /* 0x000fe200078f18ff */
[----:B------:R-:W-:Y:S01]  /*a2b0*/  IMAD.U32 R5, RZ, RZ, UR7 ;  /* 0x00000007ff057e24 */ /* 0x000fe2000f8e00ff */
[----:B------:R-:W-:Y:S01]  /*a2c0*/  IADD3 R7, -R3, R7, RZ ;  /* 0x0000000703077210 */ /* 0x000fe20007ffe1ff */
[----:B------:R-:W-:Y:S01]  /*a2d0*/  IMAD.U32 R3, RZ, RZ, UR15 ;  /* 0x0000000fff037e24 */ /* 0x000fe2000f8e00ff */
[----:B------:R-:W-:Y:S01]  /*a2e0*/  LOP3.LUT R0, R0, 0xffffff8, RZ, 0xc0, !PT ;  /* 0x0ffffff800007812 */ /* 0x000fe200078ec0ff */
[----:B---3--:R-:W-:Y:S01]  /*a2f0*/  IMAD.WIDE.U32 R4, R10, c[0x0][0x4d8], R4 ;  /* 0x000136000a047a25 */ /* 0x008fe200078e0004 */
[----:B------:R-:W-:-:S02]  /*a300*/  SHF.R.S32.HI R2, RZ, 0x1f, R14 ;  /* 0x0000001fff027819 */ /* 0x000fc4000001140e */
[----:B------:R-:W-:Y:S01]  /*a310*/  SHF.R.S32.HI R11, RZ, 0x1f, R10 ;  /* 0x0000001fff0b7819 */ /* 0x000fe2000001140a */
[----:B------:R-:W-:Y:S01]  /*a320*/  IMAD.IADD R8, R6, 0x1, -R0 ;  /* 0x0000000106087824 */ /* 0x000fe200078e0a00 */
[C---:B------:R-:W-:Y:S02]  /*a330*/  LEA.HI R0, R7.reuse, R7, RZ, 0x1 ;  /* 0x0000000707007211 */ /* 0x040fe400078f08ff */
[----:B------:R-:W-:Y:S01]  /*a340*/  LEA.HI R18, R2, R14, RZ, 0x2 ;  /* 0x0000000e02127211 */ /* 0x000fe200078f10ff */
[----:B------:R-:W-:Y:S01]  /*a350*/  IMAD.U32 R2, RZ, RZ, UR14 ;  /* 0x0000000eff027e24 */ /* 0x000fe2000f8e00ff */
[----:B------:R-:W-:Y:S02]  /*a360*/  LOP3.LUT R0, R0, 0x1ffffffe, RZ, 0xc0, !PT ;  /* 0x1ffffffe00007812 */ /* 0x000fe400078ec0ff */
[----:B------:R-:W-:Y:S02]  /*a370*/  SHF.R.S32.HI R6, RZ, 0x2, R18 ;  /* 0x00000002ff067819 */ /* 0x000fe40000011412 */
[----:B------:R-:W-:Y:S01]  /*a380*/  MOV R3, UR4 ;  /* 0x0000000400037c02 */ /* 0x000fe20008000f00 */
[----:B------:R-:W-:-:S02]  /*a390*/  IMAD.IADD R0, R7, 0x1, -R0 ;  /* 0x0000000107007824 */ /* 0x000fc400078e0a00 */
[----:B------:R-:W-:Y:S02]  /*a3a0*/  IMAD R15, R8, 0x10, R6 ;  /* 0x00000010080f7824 */ /* 0x000fe400078e0206 */
[C---:B------:R-:W-:Y:S02]  /*a3b0*/  IMAD R7, R11.reuse, c[0x0][0x4d8], RZ ;  /* 0x000136000b077a24 */ /* 0x040fe400078e02ff */
[----:B------:R-:W-:Y:S01]  /*a3c0*/  IMAD R6, R11, c[0x0][0x440], RZ ;  /* 0x000110000b067a24 */ /* 0x000fe200078e02ff */
[----:B------:R-:W-:Y:S01]  /*a3d0*/  LEA R0, R0, R15, 0x3 ;  /* 0x0000000f00007211 */ /* 0x000fe200078e18ff */
[C---:B------:R-:W-:Y:S02]  /*a3e0*/  IMAD R7, R10.reuse, c[0x0][0x4dc], R7 ;  /* 0x000137000a077a24 */ /* 0x040fe400078e0207 */
[----:B------:R-:W-:Y:S02]  /*a3f0*/  IMAD R6, R10, c[0x0][0x444], R6 ;  /* 0x000111000a067a24 */ /* 0x000fe400078e0206 */
[----:B----4-:R-:W-:Y:S01]  /*a400*/  IMAD R8, R19, 0x80, R0 ;  /* 0x0000008013087824 */ /* 0x010fe200078e0200 */
[----:B------:R-:W-:Y:S01]  /*a410*/  SHF.R.S32.HI R0, RZ, 0x1f, R9 ;  /* 0x0000001fff007819 */ /* 0x000fe20000011409 */
[----:B------:R-:W-:-:S02]  /*a420*/  IMAD.IADD R5, R5, 0x1, R7 ;  /* 0x0000000105057824 */ /* 0x000fc400078e0207 */
[----:B------:R-:W-:-:S04]  /*a430*/  @P1 IMAD.HI.U32 R7, R8, c[0x0][0x4ec], RZ ;  /* 0x00013b0008071a27 */ /* 0x000fc800078e00ff */
[----:B------:R-:W-:-:S04]  /*a440*/  IMAD.WIDE.U32 R2, R10, c[0x0][0x440], R2 ;  /* 0x000110000a027a25 */ /* 0x000fc800078e0002 */
[----:B------:R-:W-:Y:S01]  /*a450*/  IMAD.MOV.U32 R10, RZ, RZ, R8 ;  /* 0x000000ffff0a7224 */ /* 0x000fe200078e0008 */
[----:B------:R-:W-:Y:S02]  /*a460*/  @P1 SHF.R.U32.HI R10, RZ, c[0x0][0x4f0], R7 ;  /* 0x00013c00ff0a1a19 */ /* 0x000fe40000011607 */
[----:B------:R-:W-:Y:S01]  /*a470*/  IADD3 R3, R3, R6, RZ ;  /* 0x0000000603037210 */ /* 0x000fe20007ffe0ff */
[C---:B------:R-:W-:Y:S02]  /*a480*/  IMAD R6, R0.reuse, c[0x0][0x4e0], RZ ;  /* 0x0001380000067a24 */ /* 0x040fe400078e02ff */
[----:B------:R-:W-:Y:S02]  /*a490*/  IMAD R0, R0, c[0x0][0x448], RZ ;  /* 0x0001120000007a24 */ /* 0x000fe400078e02ff */
[----:B------:R-:W-:Y:S02]  /*a4a0*/  IMAD.MOV R11, RZ, RZ, -R10 ;  /* 0x000000ffff0b7224 */ /* 0x000fe400078e0a0a */
[----:B------:R-:W-:-:S02]  /*a4b0*/  IMAD R13, R9, c[0x0][0x4e4], R6 ;  /* 0x00013900090d7a24 */ /* 0x000fc400078e0206 */
[----:B------:R-:W-:-:S04]  /*a4c0*/  IMAD.WIDE.U32 R6, R9, c[0x0][0x448], R2 ;  /* 0x0001120009067a25 */ /* 0x000fc800078e0002 */
[C---:B------:R-:W-:Y:S01]  /*a4d0*/  IMAD R12, R9.reuse, c[0x0][0x44c], R0 ;  /* 0x00011300090c7a24 */ /* 0x040fe200078e0200 */
[----:B------:R-:W-:Y:S01]  /*a4e0*/  MOV R0, R8 ;  /* 0x0000000800007202 */ /* 0x000fe20000000f00 */
[----:B------:R-:W-:-:S04]  /*a4f0*/  IMAD.WIDE.U32 R2, R9, c[0x0][0x4e0], R4 ;  /* 0x0001380009027a25 */ /* 0x000fc800078e0004 */
[----:B------:R-:W-:Y:S01]  /*a500*/  IMAD R9, R11, c[0x0][0x4e8], R8 ;  /* 0x00013a000b097a24 */ /* 0x000fe200078e0208 */
[----:B------:R-:W-:Y:S01]  /*a510*/  SHF.R.S32.HI R11, RZ, 0x1f, R10 ;  /* 0x0000001fff0b7819 */ /* 0x000fe2000001140a */
[----:B------:R-:W-:Y:S01]  /*a520*/  @P1 IMAD.HI.U32 R4, R8, c[0x0][0x4ec], RZ ;  /* 0x00013b0008041a27 */ /* 0x000fe200078e00ff */
[----:B------:R-:W-:Y:S01]  /*a530*/  BAR.SYNC.DEFER_BLOCKING 0x1, 0x100 ;  /* 0x0044000000007b1d */ /* 0x000fe20000010000 */
[----:B------:R-:W-:Y:S02]  /*a540*/  IADD3 R2, P0, R10, R2, RZ ;  /* 0x000000020a027210 */ /* 0x000fe40007f1e0ff */
[----:B------:R-:W-:Y:S01]  /*a550*/  IMAD.IADD R5, R7, 0x1, R12 ;  /* 0x0000000107057824 */ /* 0x000fe200078e020c */
[----:B------:R-:W-:Y:S02]  /*a560*/  SHF.R.S32.HI R7, RZ, 0x1f, R9 ;  /* 0x0000001fff077819 */ /* 0x000fe40000011409 */
[----:B------:R-:W-:Y:S02]  /*a570*/  @P1 SHF.R.U32.HI R0, RZ, c[0x0][0x4f0], R4 ;  /* 0x00013c00ff001a19 */ /* 0x000fe40000011604 */
[----:B------:R-:W-:Y:S01]  /*a580*/  IADD3.X R3, R11, R3, R13, P0, !PT ;  /* 0x000000030b037210 */ /* 0x000fe200007fe40d */
[----:B------:R-:W-:Y:S01]  /*a590*/  IMAD R11, R19, 0x80, R15 ;  /* 0x00000080130b7824 */ /* 0x000fe200078e020f */
[----:B------:R-:W-:Y:S01]  /*a5a0*/  MOV R4, R6 ;  /* 0x0000000600047202 */ /* 0x000fe20000000f00 */
[----:B------:R-:W-:Y:S01]  /*a5b0*/  IMAD R6, R7, c[0x0][0x4c8], RZ ;  /* 0x0001320007067a24 */ /* 0x000fe200078e02ff */
[----:B------:R-:W-:Y:S01]  /*a5c0*/  SHF.R.S32.HI R7, RZ, 0x1f, R0 ;  /* 0x0000001fff077819 */ /* 0x000fe20000011400 */
[----:B------:R-:W-:-:S04]  /*a5d0*/  IMAD.WIDE.U32 R2, R9, c[0x0][0x4c8], R2 ;  /* 0x0001320009027a25 */ /* 0x000fc800078e0002 */
[----:B------:R-:W-:Y:S02]  /*a5e0*/  IMAD.MOV R10, RZ, RZ, -R0 ;  /* 0x000000ffff0a7224 */ /* 0x000fe400078e0a00 */
[----:B------:R-:W-:Y:S01]  /*a5f0*/  IMAD R9, R9, c[0x0][0x4cc], R6 ;  /* 0x0001330009097a24 */ /* 0x000fe200078e0206 */
[----:B------:R-:W-:Y:S01]  /*a600*/  LEA R6, P0, R2, c[0x0][0x4a8], 0x2 ;  /* 0x00012a0002067a11 */ /* 0x000fe200078010ff */
[----:B------:R-:W-:Y:S02]  /*a610*/  IMAD R10, R10, c[0x0][0x4e8], R8 ;  /* 0x00013a000a0a7a24 */ /* 0x000fe400078e0208 */
[----:B------:R-:W-:Y:S01]  /*a620*/  IMAD R7, R7, c[0x0][0x430], RZ ;  /* 0x00010c0007077a24 */ /* 0x000fe200078e02ff */
[----:B------:R-:W-:Y:S01]  /*a630*/  IADD3 R3, R3, R9, RZ ;  /* 0x0000000903037210 */ /* 0x000fe20007ffe0ff */
[----:B------:R-:W-:Y:S01]  /*a640*/  IMAD.WIDE.U32 R4, R0, c[0x0][0x430], R4 ;  /* 0x00010c0000047a25 */ /* 0x000fe200078e0004 */
[----:B------:R-:W-:Y:S02]  /*a650*/  SHFL.IDX PT, R8, R6, RZ, 0x1c1f ;  /* 0x001c1fff06087589 */ /* 0x000fe400000e0000 */
[----:B------:R-:W-:Y:S01]  /*a660*/  LEA.HI.X R2, R2, c[0x0][0x4ac], R3, 0x2, P0 ;  /* 0x00012b0002027a11 */ /* 0x000fe200000f1403 */
[----:B------:R-:W-:Y:S01]  /*a670*/  IMAD R0, R0, c[0x0][0x434], R7 ;  /* 0x00010d0000007a24 */ /* 0x000fe200078e0207 */
[----:B------:R-:W-:Y:S01]  /*a680*/  SHF.R.S32.HI R7, RZ, 0x1f, R10 ;  /* 0x0000001fff077819 */ /* 0x000fe2000001140a */
[----:B------:R-:W-:Y:S01]  /*a690*/  SHFL.IDX PT, R6, R6, 0x1, 0x1c1f ;  /* 0x003c1f0006067f89 */ /* 0x000fe200000e0000 */
[----:B------:R-:W-:-:S02]  /*a6a0*/  LOP3.LUT P0, RZ, R14, 0x3, RZ, 0xc0, !PT ;  /* 0x000000030eff7812 */ /* 0x000fc4000780c0ff */
[----:B------:R-:W-:Y:S01]  /*a6b0*/  IADD3 R3, R5, R0, RZ ;  /* 0x0000000005037210 */ /* 0x000fe20007ffe0ff */
[----:B------:R-:W-:Y:S01]  /*a6c0*/  IMAD R0, R7, c[0x0][0x428], RZ ;  /* 0x00010a0007007a24 */ /* 0x000fe200078e02ff */
[----:B------:R-:W1:Y:S01]  /*a6d0*/  SHFL.IDX PT, R9, R2, RZ, 0x1c1f ;  /* 0x001c1fff02097589 */ /* 0x000e6200000e0000 */
[----:B------:R-:W-:Y:S02]  /*a6e0*/  IMAD R5, R20, c[0x0][0x388], RZ ;  /* 0x0000e20014057a24 */ /* 0x000fe400078e02ff */
[----:B------:R-:W-:Y:S01]  /*a6f0*/  IMAD R0, R10, c[0x0][0x42c], R0 ;  /* 0x00010b000a007a24 */ /* 0x000fe200078e0200 */
[----:B------:R2:W3:Y:S02]  /*a700*/  SHFL.IDX PT, R7, R2, 0x1, 0x1c1f ;  /* 0x003c1f0002077f89 */ /* 0x0004e400000e0000 */
[----:B------:R-:W-:-:S13]  /*a710*/  ISETP.GE.OR P2, PT, R11, R5, P0 ;  /* 0x000000050b00720c */ /* 0x000fda0000746670 */
[----:B-1----:R1:W-:Y:S01]  /*a720*/  @!P2 ST.E [R8.64], R16 ;  /* 0x000000100800a985 */ /* 0x0023e2000c10190c */
[----:B--2---:R-:W-:Y:S01]  /*a730*/  IMAD.MOV.U32 R2, RZ, RZ, R4 ;  /* 0x000000ffff027224 */ /* 0x004fe200078e0004 */
[----:B------:R-:W-:-:S03]  /*a740*/  IADD3 R4, R11, 0x8, RZ ;  /* 0x000000080b047810 */ /* 0x000fc60007ffe0ff */
[----:B------:R-:W-:Y:S01]  /*a750*/  IMAD.WIDE.U32 R2, R10, c[0x0][0x428], R2 ;  /* 0x00010a000a027a25 */ /* 0x000fe200078e0002 */
[----:B------:R-:W-:-:S04]  /*a760*/  ISETP.GE.OR P0, PT, R4, R5, P0 ;  /* 0x000000050400720c */ /* 0x000fc80000706670 */
[----:B------:R-:W-:Y:S02]  /*a770*/  IADD3 R0, R3, R0, RZ ;  /* 0x0000000003007210 */ /* 0x000fe40007ffe0ff */
[----:B------:R-:W-:-:S04]  /*a780*/  LEA R20, P1, R2, c[0x0][0x400], 0x2 ;  /* 0x0001000002147a11 */ /* 0x000fc800078210ff */
[----:B------:R-:W-:Y:S02]  /*a790*/  LEA.HI.X R19, R2, c[0x0][0x404], R0, 0x2, P1 ;  /* 0x0001010002137a11 */ /* 0x000fe400008f1400 */
[----:B------:R-:W-:Y:S01]  /*a7a0*/  LOP3.LUT R0, R18, 0x7ffffffc, RZ, 0xc0, !PT ;  /* 0x7ffffffc12007812 */ /* 0x000fe200078ec0ff */
[----:B---3--:R2:W-:Y:S01]  /*a7b0*/  @!P0 ST.E [R6.64], R17 ;  /* 0x0000001106008985 */ /* 0x0085e2000c10190c */
[-C--:B------:R-:W-:Y:S02]  /*a7c0*/  ISETP.GE.AND P0, PT, R11, R5.reuse, PT ;  /* 0x000000050b00720c */ /* 0x080fe40003f06270 */
[----:B------:R-:W-:Y:S01]  /*a7d0*/  ISETP.GE.AND P1, PT, R4, R5, PT ;  /* 0x000000050400720c */ /* 0x000fe20003f26270 */
[----:B------:R-:W-:Y:S01]  /*a7e0*/  IMAD.IADD R0, R14, 0x1, -R0 ;  /* 0x000000010e007824 */ /* 0x000fe200078e0a00 */
[----:B------:R2:W3:Y:S02]  /*a7f0*/  SHFL.IDX PT, R2, R20, RZ, 0x1c1f ;  /* 0x001c1fff14027589 */ /* 0x0004e400000e0000 */
[----:B-1----:R-:W-:-:S02]  /*a800*/  P2R R16, PR, RZ, 0x2 ;  /* 0x00000002ff107803 */ /* 0x002fc40000000000 */
[----:B------:R2:W1:Y:S01]  /*a810*/  SHFL.IDX PT, R3, R19, RZ, 0x1c1f ;  /* 0x001c1fff13037589 */ /* 0x00046200000e0000 */
[----:B------:R-:W-:-:S04]  /*a820*/  SHF.L.U32 R0, R0, 0x1, RZ ;  /* 0x0000000100007819 */ /* 0x000fc800000006ff */
[----:B------:R-:W-:Y:S05]  /*a830*/  @P0 BRA `(.L_x_11) ;  /* 0x00000bd000000947 */ /* 0x000fea0003800000 */
[C---:B------:R-:W-:Y:S02]  /*a840*/  ISETP.GE.AND P0, PT, R0.reuse, c[0x0][0x3c8], PT ;  /* 0x0000f20000007a0c */ /* 0x040fe40003f06270 */
[C---:B------:R-:W-:Y:S02]  /*a850*/  IADD3 R5, R0.reuse, 0x8, RZ ;  /* 0x0000000800057810 */ /* 0x040fe40007ffe0ff */
[----:B------:R-:W-:Y:S02]  /*a860*/  IADD3 R4, R0, 0x10, RZ ;  /* 0x0000001000047810 */ /* 0x000fe40007ffe0ff */
[----:B------:R-:W-:Y:S02]  /*a870*/  ISETP.GE.AND P5, PT, R5, c[0x0][0x3c8], PT ;  /* 0x0000f20005007a0c */ /* 0x000fe40003fa6270 */
[----:B------:R-:W-:Y:S02]  /*a880*/  ISETP.GE.AND P4, PT, R4, c[0x0][0x3c8], PT ;  /* 0x0000f20004007a0c */ /* 0x000fe40003f86270 */
[----:B------:R-:W-:-:S02]  /*a890*/  IADD3 R8, R0, 0x18, RZ ;  /* 0x0000001800087810 */ /* 0x000fc40007ffe0ff */
[C---:B------:R-:W-:Y:S01]  /*a8a0*/  IADD3 R10, R0.reuse, 0x20, RZ ;  /* 0x00000020000a7810 */ /* 0x040fe20007ffe0ff */
[C---:B-123--:R-:W-:Y:S01]  /*a8b0*/  @!P0 IMAD.WIDE R6, R0.reuse, 0x4, R2 ;  /* 0x0000000400068825 */ /* 0x04efe200078e0202 */
[C---:B------:R-:W-:Y:S02]  /*a8c0*/  IADD3 R11, R0.reuse, 0x28, RZ ;  /* 0x00000028000b7810 */ /* 0x040fe40007ffe0ff */
[----:B------:R-:W-:Y:S02]  /*a8d0*/  IADD3 R9, R0, 0x30, RZ ;  /* 0x0000003000097810 */ /* 0x000fe40007ffe0ff */
[----:B------:R1:W-:Y:S01]  /*a8e0*/  @!P0 ST.E.64 [R6.64], R164 ;  /* 0x000000a406008985 */ /* 0x0003e2000c101b0c */
[----:B------:R-:W-:Y:S02]  /*a8f0*/  ISETP.GE.AND P3, PT, R8, c[0x0][0x3c8], PT ;  /* 0x0000f20008007a0c */ /* 0x000fe40003f66270 */
[----:B------:R-:W-:Y:S02]  /*a900*/  @!P4 LEA.HI R4, R4, R4, RZ, 0x1 ;  /* 0x000000040404c211 */ /* 0x000fe400078f08ff */
[----:B------:R-:W-:-:S02]  /*a910*/  ISETP.GE.AND P2, PT, R10, c[0x0][0x3c8], PT ;  /* 0x0000f2000a007a0c */ /* 0x000fc40003f46270 */
[----:B------:R-:W-:Y:S02]  /*a920*/  @!P4 LOP3.LUT R4, R4, 0xfffffffe, RZ, 0xc0, !PT ;  /* 0xfffffffe0404c812 */ /* 0x000fe400078ec0ff */
[----:B------:R-:W-:Y:S02]  /*a930*/  ISETP.GE.AND P1, PT, R11, c[0x0][0x3c8], PT ;  /* 0x0000f2000b007a0c */ /* 0x000fe40003f26270 */
[----:B------:R-:W-:Y:S02]  /*a940*/  ISETP.GE.AND P0, PT, R9, c[0x0][0x3c8], PT ;  /* 0x0000f20009007a0c */ /* 0x000fe40003f06270 */
[C---:B------:R-:W-:Y:S02]  /*a950*/  IADD3 R13, R0.reuse, 0x38, RZ ;  /* 0x00000038000d7810 */ /* 0x040fe40007ffe0ff */
[----:B------:R-:W-:Y:S02]  /*a960*/  IADD3 R12, R0, 0x40, RZ ;  /* 0x00000040000c7810 */ /* 0x000fe40007ffe0ff */
[----:B-1----:R-:W-:Y:S01]  /*a970*/  @!P5 LEA.HI R6, R5, R5, RZ, 0x1 ;  /* 0x000000050506d211 */ /* 0x002fe200078f08ff */
[----:B------:R-:W-:-:S03]  /*a980*/  @!P4 IMAD.WIDE R4, R4, 0x4, R2 ;  /* 0x000000040404c825 */ /* 0x000fc600078e0202 */
[----:B------:R-:W-:-:S05]  /*a990*/  @!P5 LOP3.LUT R6, R6, 0xfffffffe, RZ, 0xc0, !PT ;  /* 0xfffffffe0606d812 */ /* 0x000fca00078ec0ff */
[----:B------:R-:W-:-:S05]  /*a9a0*/  @!P5 IMAD.WIDE R6, R6, 0x4, R2 ;  /* 0x000000040606d825 */ /* 0x000fca00078e0202 */
[----:B------:R1:W-:Y:S01]  /*a9b0*/  @!P5 ST.E.64 [R6.64], R160 ;  /* 0x000000a00600d985 */ /* 0x0003e2000c101b0c */
[----:B------:R-:W-:-:S03]  /*a9c0*/  ISETP.GE.AND P5, PT, R13, c[0x0][0x3c8], PT ;  /* 0x0000f2000d007a0c */ /* 0x000fc60003fa6270 */
[----:B------:R2:W-:Y:S01]  /*a9d0*/  @!P4 ST.E.64 [R4.64], R156 ;  /* 0x0000009c0400c985 */ /* 0x0005e2000c101b0c */
[----:B------:R-:W-:Y:S02]  /*a9e0*/  ISETP.GE.AND P4, PT, R12, c[0x0][0x3c8], PT ;  /* 0x0000f2000c007a0c */ /* 0x000fe40003f86270 */
[----:B-1----:R-:W-:Y:S02]  /*a9f0*/  @!P2 LEA.HI R7, R10, R10, RZ, 0x1 ;  /* 0x0000000a0a07a211 */ /* 0x002fe400078f08ff */
[----:B------:R-:W-:Y:S02]  /*aa00*/  @!P1 LEA.HI R6, R11, R11, RZ, 0x1 ;  /* 0x0000000b0b069211 */ /* 0x000fe400078f08ff */
[----:B--2---:R-:W-:Y:S02]  /*aa10*/  @!P3 LEA.HI R4, R8, R8, RZ, 0x1 ;  /* 0x000000080804b211 */ /* 0x004fe400078f08ff */
[----:B------:R-:W-:Y:S02]  /*aa20*/  @!P0 LEA.HI R5, R9, R9, RZ, 0x1 ;  /* 0x0000000909058211 */ /* 0x000fe400078f08ff */
[----:B------:R-:W-:-:S02]  /*aa30*/  @!P3 LOP3.LUT R4, R4, 0xfffffffe, RZ, 0xc0, !PT ;  /* 0xfffffffe0404b812 */ /* 0x000fc400078ec0ff */
[----:B------:R-:W-:Y:S02]  /*aa40*/  @!P2 LOP3.LUT R7, R7, 0xfffffffe, RZ, 0xc0, !PT ;  /* 0xfffffffe0707a812 */ /* 0x000fe400078ec0ff */
[----:B------:R-:W-:Y:S01]  /*aa50*/  @!P1 LOP3.LUT R6, R6, 0xfffffffe, RZ, 0xc0, !PT ;  /* 0xfffffffe06069812 */ /* 0x000fe200078ec0ff */
[----:B------:R-:W-:Y:S01]  /*aa60*/  @!P3 IMAD.WIDE R10, R4, 0x4, R2 ;  /* 0x00000004040ab825 */ /* 0x000fe200078e0202 */
[----:B------:R-:W-:-:S03]  /*aa70*/  @!P0 LOP3.LUT R5, R5, 0xfffffffe, RZ, 0xc0, !PT ;  /* 0xfffffffe05058812 */ /* 0x000fc600078ec0ff */
[--C-:B------:R-:W-:Y:S01]  /*aa80*/  @!P2 IMAD.WIDE R8, R7, 0x4, R2.reuse ;  /* 0x000000040708a825 */ /* 0x100fe200078e0202 */
[----:B------:R1:W-:Y:S03]  /*aa90*/  @!P3 ST.E.64 [R10.64], R152 ;  /* 0x000000980a00b985 */ /* 0x0003e6000c101b0c */
[--C-:B------:R-:W-:Y:S01]  /*aaa0*/  @!P1 IMAD.WIDE R6, R6, 0x4, R2.reuse ;  /* 0x0000000406069825 */ /* 0x100fe200078e0202 */
[----:B------:R2:W-:Y:S03]  /*aab0*/  @!P2 ST.E.64 [R8.64], R148 ;  /* 0x000000940800a985 */ /* 0x0005e6000c101b0c */
[----:B------:R-:W-:Y:S01]  /*aac0*/  @!P0 IMAD.WIDE R4, R5, 0x4, R2 ;  /* 0x0000000405048825 */ /* 0x000fe200078e0202 */
[----:B------:R3:W-:Y:S04]  /*aad0*/  @!P1 ST.E.64 [R6.64], R144 ;  /* 0x0000009006009985 */ /* 0x0007e8000c101b0c */
[----:B------:R4:W-:Y:S01]  /*aae0*/  @!P0 ST.E.64 [R4.64], R140 ;  /* 0x0000008c04008985 */ /* 0x0009e2000c101b0c */
[----:B-1----:R-:W-:-:S02]  /*aaf0*/  IADD3 R10, R0, 0x58, RZ ;  /* 0x00000058000a7810 */ /* 0x002fc40007ffe0ff */
[C---:B------:R-:W-:Y:S02]  /*ab00*/  IADD3 R11, R0.reuse, 0x60, RZ ;  /* 0x00000060000b7810 */ /* 0x040fe40007ffe0ff */
[C---:B--2---:R-:W-:Y:S02]  /*ab10*/  IADD3 R8, R0.reuse, 0x48, RZ ;  /* 0x0000004800087810 */ /* 0x044fe40007ffe0ff */
[----:B------:R-:W-:Y:S02]  /*ab20*/  IADD3 R9, R0, 0x50, RZ ;  /* 0x0000005000097810 */ /* 0x000fe40007ffe0ff */
[----:B---3--:R-:W-:Y:S02]  /*ab30*/  @!P5 LEA.HI R6, R13, R13, RZ, 0x1 ;  /* 0x0000000d0d06d211 */ /* 0x008fe400078f08ff */
[----:B------:R-:W-:Y:S02]  /*ab40*/  ISETP.GE.AND P3, PT, R8, c[0x0][0x3c8], PT ;  /* 0x0000f20008007a0c */ /* 0x000fe40003f66270 */
[----:B----4-:R-:W-:-:S02]  /*ab50*/  @!P4 LEA.HI R4, R12, R12, RZ, 0x1 ;  /* 0x0000000c0c04c211 */ /* 0x010fc400078f08ff */
[----:B------:R-:W-:Y:S02]  /*ab60*/  @!P5 LOP3.LUT R6, R6, 0xfffffffe, RZ, 0xc0, !PT ;  /* 0xfffffffe0606d812 */ /* 0x000fe400078ec0ff */
[----:B------:R-:W-:Y:S02]  /*ab70*/  ISETP.GE.AND P2, PT, R9, c[0x0][0x3c8], PT ;  /* 0x0000f20009007a0c */ /* 0x000fe40003f46270 */
[----:B------:R-:W-:Y:S01]  /*ab80*/  @!P4 LOP3.LUT R4, R4, 0xfffffffe, RZ, 0xc0, !PT ;  /* 0xfffffffe0404c812 */ /* 0x000fe200078ec0ff */
[--C-:B------:R-:W-:Y:S01]  /*ab90*/  @!P5 IMAD.WIDE R6, R6, 0x4, R2.reuse ;  /* 0x000000040606d825 */ /* 0x100fe200078e0202 */
[----:B------:R-:W-:Y:S02]  /*aba0*/  ISETP.GE.AND P1, PT, R10, c[0x0][0x3c8], PT ;  /* 0x0000f2000a007a0c */ /* 0x000fe40003f26270 */
[----:B------:R-:W-:Y:S01]  /*abb0*/  ISETP.GE.AND P0, PT, R11, c[0x0][0x3c8], PT ;  /* 0x0000f2000b007a0c */ /* 0x000fe20003f06270 */
[----:B------:R-:W-:Y:S01]  /*abc0*/  @!P4 IMAD.WIDE R4, R4, 0x4, R2 ;  /* 0x000000040404c825 */ /* 0x000fe200078e0202 */
[----:B------:R1:W-:Y:S01]  /*abd0*/  @!P5 ST.E.64 [R6.64], R136 ;  /* 0x000000880600d985 */ /* 0x0003e2000c101b0c */
[----:B------:R-:W-:-:S02]  /*abe0*/  IADD3 R13, R0, 0x68, RZ ;  /* 0x00000068000d7810 */ /* 0x000fc40007ffe0ff */
[----:B------:R-:W-:Y:S01]  /*abf0*/  IADD3 R12, R0, 0x70, RZ ;  /* 0x00000070000c7810 */ /* 0x000fe20007ffe0ff */
[----:B------:R2:W-:Y:S01]  /*ac00*/  @!P4 ST.E.64 [R4.64], R36 ;  /* 0x000000240400c985 */ /* 0x0005e2000c101b0c */
[----:B------:R-:W-:Y:S02]  /*ac10*/  ISETP.GE.AND P5, PT, R13, c[0x0][0x3c8], PT ;  /* 0x0000f2000d007a0c */ /* 0x000fe40003fa6270 */
[----:B------:R-:W-:Y:S02]  /*ac20*/  ISETP.GE.AND P4, PT, R12, c[0x0][0x3c8], PT ;  /* 0x0000f2000c007a0c */ /* 0x000fe40003f86270 */
[----:B-1----:R-:W-:Y:S02]  /*ac30*/  @!P2 LEA.HI R7, R9, R9, RZ, 0x1 ;  /* 0x000000090907a211 */ /* 0x002fe400078f08ff */
[----:B------:R-:W-:Y:S02]  /*ac40*/  @!P1 LEA.HI R6, R10, R10, RZ, 0x1 ;  /* 0x0000000a0a069211 */ /* 0x000fe400078f08ff */
[----:B--2---:R-:W-:-:S02]  /*ac50*/  @!P3 LEA.HI R4, R8, R8, RZ, 0x1 ;  /* 0x000000080804b211 */ /* 0x004fc400078f08ff */
[----:B------:R-:W-:Y:S02]  /*ac60*/  @!P0 LEA.HI R5, R11, R11, RZ, 0x1 ;  /* 0x0000000b0b058211 */ /* 0x000fe400078f08ff */
[----:B------:R-:W-:Y:S02]  /*ac70*/  @!P3 LOP3.LUT R4, R4, 0xfffffffe, RZ, 0xc0, !PT ;  /* 0xfffffffe0404b812 */ /* 0x000fe400078ec0ff */
        /* <DEDUP_REMOVED lines=18> */
[----:B------:R-:W-:Y:S02]  /*ada0*/  ISETP.GE.AND P2, PT, R9, c[0x0][0x3c8], PT ;  /* 0x0000f20009007a0c */ /* 0x000fe40003f46270 */
[----:B------:R-:W-:Y:S02]  /*adb0*/  @!P5 LOP3.LUT R6, R6, 0xfffffffe, RZ, 0xc0, !PT ;  /* 0xfffffffe0606d812 */ /* 0x000fe400078ec0ff */
[----:B------:R-:W-:Y:S02]  /*adc0*/  @!P4 LOP3.LUT R4, R4, 0xfffffffe, RZ, 0xc0, !PT ;  /* 0xfffffffe0404c812 */ /* 0x000fe400078ec0ff */
[----:B------:R-:W-:Y:S01]  /*add0*/  ISETP.GE.AND P1, PT, R10, c[0x0][0x3c8], PT ;  /* 0x0000f2000a007a0c */ /* 0x000fe20003f26270 */
[--C-:B------:R-:W-:Y:S01]  /*ade0*/  @!P5 IMAD.WIDE R6, R6, 0x4, R2.reuse ;  /* 0x000000040606d825 */ /* 0x100fe200078e0202 */
[----:B------:R-:W-:Y:S02]  /*adf0*/  ISETP.GE.AND P0, PT, R11, c[0x0][0x3c8], PT ;  /* 0x0000f2000b007a0c */ /* 0x000fe40003f06270 */
[----:B------:R-:W-:Y:S01]  /*ae00*/  IADD3 R12, R0, 0x98, RZ ;  /* 0x00000098000c7810 */ /* 0x000fe20007ffe0ff */
[----:B------:R-:W-:Y:S01]  /*ae10*/  @!P4 IMAD.WIDE R4, R4, 0x4, R2 ;  /* 0x000000040404c825 */ /* 0x000fe200078e0202 */
[----:B------:R1:W-:Y:S01]  /*ae20*/  @!P5 ST.E.64 [R6.64], R56 ;  /* 0x000000380600d985 */ /* 0x0003e2000c101b0c */
[----:B------:R-:W-:-:S02]  /*ae30*/  IADD3 R13, R0, 0xa0, RZ ;  /* 0x000000a0000d7810 */ /* 0x000fc40007ffe0ff */
[----:B------:R-:W-:Y:S01]  /*ae40*/  ISETP.GE.AND P5, PT, R12, c[0x0][0x3c8], PT ;  /* 0x0000f2000c007a0c */ /* 0x000fe20003fa6270 */
[----:B------:R2:W-:Y:S01]  /*ae50*/  @!P4 ST.E.64 [R4.64], R60 ;  /* 0x0000003c0400c985 */ /* 0x0005e2000c101b0c */
[----:B------:R-:W-:Y:S02]  /*ae60*/  ISETP.GE.AND P6, PT, R13, c[0x0][0x3c8], PT ;  /* 0x0000f2000d007a0c */ /* 0x000fe40003fc6270 */
[----:B-1----:R-:W-:Y:S02]  /*ae70*/  @!P2 LEA.HI R7, R9, R9, RZ, 0x1 ;  /* 0x000000090907a211 */ /* 0x002fe400078f08ff */
[----:B------:R-:W-:Y:S02]  /*ae80*/  @!P1 LEA.HI R6, R10, R10, RZ, 0x1 ;  /* 0x0000000a0a069211 */ /* 0x000fe400078f08ff */
[----:B--2---:R-:W-:Y:S02]  /*ae90*/  @!P3 LEA.HI R4, R8, R8, RZ, 0x1 ;  /* 0x000000080804b211 */ /* 0x004fe400078f08ff */
[----:B------:R-:W-:-:S02]  /*aea0*/  @!P2 LOP3.LUT R7, R7, 0xfffffffe, RZ, 0xc0, !PT ;  /* 0xfffffffe0707a812 */ /* 0x000fc400078ec0ff */
[----:B------:R-:W-:Y:S02]  /*aeb0*/  @!P3 LOP3.LUT R4, R4, 0xfffffffe, RZ, 0xc0, !PT ;  /* 0xfffffffe0404b812 */ /* 0x000fe400078ec0ff */
[----:B------:R-:W-:Y:S02]  /*aec0*/  @!P0 LEA.HI R5, R11, R11, RZ, 0x1 ;  /* 0x0000000b0b058211 */ /* 0x000fe400078f08ff */
        /* <DEDUP_REMOVED lines=12> */
[----:B--2---:R-:W-:Y:S02]  /*af90*/  IADD3 R7, R0, 0xa8, RZ ;  /* 0x000000a800077810 */ /* 0x004fe40007ffe0ff */
[----:B------:R-:W-:Y:S02]  /*afa0*/  @!P6 LEA.HI R6, R13, R13, RZ, 0x1 ;  /* 0x0000000d0d06e211 */ /* 0x000fe400078f08ff */
[----:B---3--:R-:W-:Y:S02]  /*afb0*/  @!P5 LEA.HI R4, R12, R12, RZ, 0x1 ;  /* 0x0000000c0c04d211 */ /* 0x008fe400078f08ff */
[----:B------:R-:W-:Y:S02]  /*afc0*/  ISETP.GE.AND P4, PT, R7, c[0x0][0x3c8], PT ;  /* 0x0000f20007007a0c */ /* 0x000fe40003f86270 */
[----:B------:R-:W-:-:S02]  /*afd0*/  @!P5 LOP3.LUT R4, R4, 0xfffffffe, RZ, 0xc0, !PT ;  /* 0xfffffffe0404d812 */ /* 0x000fc400078ec0ff */
[C---:B----4-:R-:W-:Y:S02]  /*afe0*/  IADD3 R10, R0.reuse, 0xc0, RZ ;  /* 0x000000c0000a7810 */ /* 0x050fe40007ffe0ff */
[----:B------:R-:W-:Y:S01]  /*aff0*/  IADD3 R12, R0, 0xc8, RZ ;  /* 0x000000c8000c7810 */ /* 0x000fe20007ffe0ff */
[----:B------:R-:W-:Y:S01]  /*b000*/  @!P5 IMAD.WIDE R4, R4, 0x4, R2 ;  /* 0x000000040404d825 */ /* 0x000fe200078e0202 */
[----:B------:R-:W-:Y:S02]  /*b010*/  ISETP.GE.AND P3, PT, R8, c[0x0][0x3c8], PT ;  /* 0x0000f20008007a0c */ /* 0x000fe40003f66270 */
[----:B------:R-:W-:Y:S02]  /*b020*/  ISETP.GE.AND P2, PT, R9, c[0x0][0x3c8], PT ;  /* 0x0000f20009007a0c */ /* 0x000fe40003f46270 */
[----:B------:R-:W-:Y:S01]  /*b030*/  @!P6 LOP3.LUT R6, R6, 0xfffffffe, RZ, 0xc0, !PT ;  /* 0xfffffffe0606e812 */ /* 0x000fe200078ec0ff */
[----:B------:R1:W-:Y:S01]  /*b040*/  @!P5 ST.E.64 [R4.64], R80 ;  /* 0x000000500400d985 */ /* 0x0003e2000c101b0c */
[----:B------:R-:W-:-:S02]  /*b050*/  ISETP.GE.AND P1, PT, R10, c[0x0][0x3c8], PT ;  /* 0x0000f2000a007a0c */ /* 0x000fc40003f26270 */
[----:B------:R-:W-:-:S13]  /*b060*/  ISETP.GE.AND P0, PT, R12, c[0x0][0x3c8], PT ;  /* 0x0000f2000c007a0c */ /* 0x000fda0003f06270 */
[----:B------:R-:W-:-:S04]  /*b070*/  @!P0 LEA.HI R12, R12, R12, RZ, 0x1 ;  /* 0x0000000c0c0c8211 */ /* 0x000fc800078f08ff */
[----:B------:R-:W-:Y:S01]  /*b080*/  @!P0 LOP3.LUT R12, R12, 0xfffffffe, RZ, 0xc0, !PT ;  /* 0xfffffffe0c0c8812 */ /* 0x000fe200078ec0ff */
[----:B-1----:R-:W-:Y:S01]  /*b090*/  @!P6 IMAD.WIDE R4, R6, 0x4, R2 ;  /* 0x000000040604e825 */ /* 0x002fe200078e0202 */
[----:B------:R-:W-:Y:S02]  /*b0a0*/  @!P4 LEA.HI R6, R7, R7, RZ, 0x1 ;  /* 0x000000070706c211 */ /* 0x000fe400078f08ff */
[----:B------:R-:W-:Y:S02]  /*b0b0*/  @!P1 LEA.HI R7, R10, R10, RZ, 0x1 ;  /* 0x0000000a0a079211 */ /* 0x000fe400078f08ff */
[----:B------:R1:W-:Y:S01]  /*b0c0*/  @!P6 ST.E.64 [R4.64], R84 ;  /* 0x000000540400e985 */ /* 0x0003e2000c101b0c */
[----:B------:R-:W-:Y:S02]  /*b0d0*/  @!P4 LOP3.LUT R6, R6, 0xfffffffe, RZ, 0xc0, !PT ;  /* 0xfffffffe0606c812 */ /* 0x000fe400078ec0ff */
[----:B------:R-:W-:Y:S02]  /*b0e0*/  @!P1 LOP3.LUT R7, R7, 0xfffffffe, RZ, 0xc0, !PT ;  /* 0xfffffffe07079812 */ /* 0x000fe400078ec0ff */
[----:B-1----:R-:W-:-:S02]  /*b0f0*/  @!P3 LEA.HI R5, R8, R8, RZ, 0x1 ;  /* 0x000000080805b211 */ /* 0x002fc400078f08ff */
[----:B------:R-:W-:Y:S02]  /*b100*/  @!P2 LEA.HI R4, R9, R9, RZ, 0x1 ;  /* 0x000000090904a211 */ /* 0x000fe400078f08ff */
[----:B------:R-:W-:Y:S02]  /*b110*/  @!P3 LOP3.LUT R8, R5, 0xfffffffe, RZ, 0xc0, !PT ;  /* 0xfffffffe0508b812 */ /* 0x000fe400078ec0ff */
[----:B------:R-:W-:Y:S01]  /*b120*/  @!P2 LOP3.LUT R10, R4, 0xfffffffe, RZ, 0xc0, !PT ;  /* 0xfffffffe040aa812 */ /* 0x000fe200078ec0ff */
[----:B------:R-:W-:-:S04]  /*b130*/  @!P4 IMAD.WIDE R4, R6, 0x4, R2 ;  /* 0x000000040604c825 */ /* 0x000fc800078e0202 */
[--C-:B------:R-:W-:Y:S01]  /*b140*/  @!P3 IMAD.WIDE R8, R8, 0x4, R2.reuse ;  /* 0x000000040808b825 */ /* 0x100fe200078e0202 */
[----:B------:R1:W-:Y:S03]  /*b150*/  @!P4 ST.E.64 [R4.64], R88 ;  /* 0x000000580400c985 */ /* 0x0003e6000c101b0c */
[--C-:B------:R-:W-:Y:S01]  /*b160*/  @!P2 IMAD.WIDE R10, R10, 0x4, R2.reuse ;  /* 0x000000040a0aa825 */ /* 0x100fe200078e0202 */
[----:B------:R2:W-:Y:S03]  /*b170*/  @!P3 ST.E.64 [R8.64], R92 ;  /* 0x0000005c0800b985 */ /* 0x0005e6000c101b0c */
[--C-:B------:R-:W-:Y:S01]  /*b180*/  @!P1 IMAD.WIDE R6, R7, 0x4, R2.reuse ;  /* 0x0000000407069825 */ /* 0x100fe200078e0202 */
[----:B------:R-:W-:Y:S04]  /*b190*/  @!P2 ST.E.64 [R10.64], R96 ;  /* 0x000000600a00a985 */ /* 0x000fe8000c101b0c */
[----:B------:R3:W-:Y:S01]  /*b1a0*/  @!P1 ST.E.64 [R6.64], R100 ;  /* 0x0000006406009985 */ /* 0x0007e2000c101b0c */
[----:B-1----:R-:W-:Y:S01]  /*b1b0*/  @!P0 IMAD.WIDE R4, R12, 0x4, R2 ;  /* 0x000000040c048825 */ /* 0x002fe200078e0202 */
[----:B--2---:R-:W-:-:S04]  /*b1c0*/  IADD3 R9, R0, 0xd0, RZ ;  /* 0x000000d000097810 */ /* 0x004fc80007ffe0ff */
[----:B------:R1:W-:Y:S01]  /*b1d0*/  @!P0 ST.E.64 [R4.64], R104 ;  /* 0x0000006804008985 */ /* 0x0003e2000c101b0c */
[----:B------:R-:W-:Y:S02]  /*b1e0*/  IADD3 R8, R0, 0xd8, RZ ;  /* 0x000000d800087810 */ /* 0x000fe40007ffe0ff */
[----:B------:R-:W-:Y:S02]  /*b1f0*/  ISETP.GE.AND P5, PT, R9, c[0x0][0x3c8], PT ;  /* 0x0000f20009007a0c */ /* 0x000fe40003fa6270 */
[----:B------:R-:W-:Y:S02]  /*b200*/  ISETP.GE.AND P4, PT, R8, c[0x0][0x3c8], PT ;  /* 0x0000f20008007a0c */ /* 0x000fe40003f86270 */
[C---:B---3--:R-:W-:Y:S02]  /*b210*/  IADD3 R7, R0.reuse, 0xe0, RZ ;  /* 0x000000e000077810 */ /* 0x048fe40007ffe0ff */
[----:B------:R-:W-:Y:S02]  /*b220*/  IADD3 R6, R0, 0xe8, RZ ;  /* 0x000000e800067810 */ /* 0x000fe40007ffe0ff */
[----:B------:R-:W-:-:S02]  /*b230*/  ISETP.GE.AND P3, PT, R7, c[0x0][0x3c8], PT ;  /* 0x0000f20007007a0c */ /* 0x000fc40003f66270 */
[----:B------:R-:W-:-:S03]  /*b240*/  ISETP.GE.AND P2, PT, R6, c[0x0][0x3c8], PT ;  /* 0x0000f20006007a0c */ /* 0x000fc60003f46270 */
[----:B------:R-:W-:Y:S02]  /*b250*/  @!P5 LEA.HI R9, R9, R9, RZ, 0x1 ;  /* 0x000000090909d211 */ /* 0x000fe400078f08ff */
[----:B------:R-:W-:-:S04]  /*b260*/  @!P4 LEA.HI R10, R8, R8, RZ, 0x1 ;  /* 0x00000008080ac211 */ /* 0x000fc800078f08ff */
[----:B------:R-:W-:Y:S02]  /*b270*/  @!P4 LOP3.LUT R10, R10, 0xfffffffe, RZ, 0xc0, !PT ;  /* 0xfffffffe0a0ac812 */ /* 0x000fe400078ec0ff */
[----:B------:R-:W-:Y:S02]  /*b280*/  @!P3 LEA.HI R8, R7, R7, RZ, 0x1 ;  /* 0x000000070708b211 */ /* 0x000fe400078f08ff */
[----:B------:R-:W-:Y:S01]  /*b290*/  @!P2 LEA.HI R7, R6, R6, RZ, 0x1 ;  /* 0x000000060607a211 */ /* 0x000fe200078f08ff */
[----:B------:R-:W-:Y:S01]  /*b2a0*/  @!P4 IMAD.WIDE R10, R10, 0x4, R2 ;  /* 0x000000040a0ac825 */ /* 0x000fe200078e0202 */
[----:B------:R-:W-:Y:S02]  /*b2b0*/  @!P3 LOP3.LUT R8, R8, 0xfffffffe, RZ, 0xc0, !PT ;  /* 0xfffffffe0808b812 */ /* 0x000fe400078ec0ff */
[C---:B-1----:R-:W-:Y:S02]  /*b2c0*/  IADD3 R5, R0.reuse, 0xf0, RZ ;  /* 0x000000f000057810 */ /* 0x042fe40007ffe0ff */
[----:B------:R-:W-:-:S02]  /*b2d0*/  IADD3 R4, R0, 0xf8, RZ ;  /* 0x000000f800047810 */ /* 0x000fc40007ffe0ff */
[----:B------:R-:W-:Y:S02]  /*b2e0*/  ISETP.GE.AND P1, PT, R5, c[0x0][0x3c8], PT ;  /* 0x0000f20005007a0c */ /* 0x000fe40003f26270 */
[----:B------:R-:W-:Y:S02]  /*b2f0*/  ISETP.GE.AND P0, PT, R4, c[0x0][0x3c8], PT ;  /* 0x0000f20004007a0c */ /* 0x000fe40003f06270 */
[----:B------:R-:W-:-:S09]  /*b300*/  @!P2 LOP3.LUT R7, R7, 0xfffffffe, RZ, 0xc0, !PT ;  /* 0xfffffffe0707a812 */ /* 0x000fd200078ec0ff */
[----:B------:R-:W-:Y:S02]  /*b310*/  @!P1 LEA.HI R6, R5, R5, RZ, 0x1 ;  /* 0x0000000505069211 */ /* 0x000fe400078f08ff */
[----:B------:R-:W-:Y:S01]  /*b320*/  @!P5 LOP3.LUT R5, R9, 0xfffffffe, RZ, 0xc0, !PT ;  /* 0xfffffffe0905d812 */ /* 0x000fe200078ec0ff */
[--C-:B------:R-:W-:Y:S01]  /*b330*/  @!P3 IMAD.WIDE R8, R8, 0x4, R2.reuse ;  /* 0x000000040808b825 */ /* 0x100fe200078e0202 */
        /* <DEDUP_REMOVED lines=10> */
[----:B------:R1:W-:Y:S04]  /*b3e0*/  @!P2 ST.E.64 [R6.64], R120 ;  /* 0x000000780600a985 */ /* 0x0003e8000c101b0c */
[----:B------:R1:W-:Y:S04]  /*b3f0*/  @!P1 ST.E.64 [R4.64], R124 ;  /* 0x0000007c04009985 */ /* 0x0003e8000c101b0c */
[----:B------:R1:W-:Y:S02]  /*b400*/  @!P0 ST.E.64 [R2.64], R128 ;  /* 0x0000008002008985 */ /* 0x0003e4000c101b0c */
.L_x_11:
[----:B------:R-:W-:Y:S05]  /*b410*/  BSYNC B0 ;  /* 0x0000000000007941 */ /* 0x000fea0003800000 */
.L_x_10:
[----:B------:R-:W-:Y:S01]  /*b420*/  ISETP.NE.AND P0, PT, R16, RZ, PT ;  /* 0x000000ff1000720c */ /* 0x000fe20003f05270 */
[----:B-1----:R1:W4:Y:S04]  /*b430*/  SHFL.IDX PT, R3, R19, 0x1, 0x1c1f ;  /* 0x003c1f0013037f89 */ /* 0x00232800000e0000 */
[----:B---3--:R1:W3:Y:S08]  /*b440*/  SHFL.IDX PT, R2, R20, 0x1, 0x1c1f ;  /* 0x003c1f0014027f89 */ /* 0x0082f000000e0000 */
[----:B------:R-:W-:Y:S05]  /*b450*/  @P0 EXIT ;  /* 0x000000000000094d */ /* 0x000fea0003800000 */
[C---:B------:R-:W-:Y:S02]  /*b460*/  IADD3 R5, R0.reuse, 0x8, RZ ;  /* 0x0000000800057810 */ /* 0x040fe40007ffe0ff */
[----:B------:R-:W-:-:S02]  /*b470*/  IADD3 R4, R0, 0x10, RZ ;  /* 0x0000001000047810 */ /* 0x000fc40007ffe0ff */
[----:B------:R-:W-:Y:S02]  /*b480*/  ISETP.GE.AND P1, PT, R5, c[0x0][0x3c8], PT ;  /* 0x0000f20005007a0c */ /* 0x000fe40003f26270 */
[----:B------:R-:W-:Y:S02]  /*b490*/  ISETP.GE.AND P0, PT, R4, c[0x0][0x3c8], PT ;  /* 0x0000f20004007a0c */ /* 0x000fe40003f06270 */
[C---:B------:R-:W-:Y:S02]  /*b4a0*/  ISETP.GE.AND P2, PT, R0.reuse, c[0x0][0x3c8], PT ;  /* 0x0000f20000007a0c */ /* 0x040fe40003f46270 */
[C---:B------:R-:W-:Y:S02]  /*b4b0*/  IADD3 R11, R0.reuse, 0x18, RZ ;  /* 0x00000018000b7810 */ /* 0x040fe40007ffe0ff */
[----:B------:R-:W-:Y:S02]  /*b4c0*/  IADD3 R13, R0, 0x20, RZ ;  /* 0x00000020000d7810 */ /* 0x000fe40007ffe0ff */
[----:B------:R-:W-:-:S02]  /*b4d0*/  ISETP.GE.AND P6, PT, R11, c[0x0][0x3c8], PT ;  /* 0x0000f2000b007a0c */ /* 0x000fc40003fc6270 */
[----:B------:R-:W-:Y:S02]  /*b4e0*/  ISETP.GE.AND P5, PT, R13, c[0x0][0x3c8], PT ;  /* 0x0000f2000d007a0c */ /* 0x000fe40003fa6270 */
[----:B------:R-:W-:Y:S02]  /*b4f0*/  @!P1 LEA.HI R5, R5, R5, RZ, 0x1 ;  /* 0x0000000505059211 */ /* 0x000fe400078f08ff */
[----:B------:R-:W-:Y:S01]  /*b500*/  @!P0 LEA.HI R4, R4, R4, RZ, 0x1 ;  /* 0x0000000404048211 */ /* 0x000fe200078f08ff */
[--C-:B---34-:R-:W-:Y:S01]  /*b510*/  @!P2 IMAD.WIDE R8, R0, 0x4, R2.reuse ;  /* 0x000000040008a825 */ /* 0x118fe200078e0202 */
[----:B------:R-:W-:Y:S02]  /*b520*/  @!P1 LOP3.LUT R5, R5, 0xfffffffe, RZ, 0xc0, !PT ;  /* 0xfffffffe05059812 */ /* 0x000fe400078ec0ff */
[----:B------:R-:W-:Y:S02]  /*b530*/  @!P0 LOP3.LUT R4, R4, 0xfffffffe, RZ, 0xc0, !PT ;  /* 0xfffffffe04048812 */ /* 0x000fe400078ec0ff */
[----:B------:R3:W-:Y:S01]  /*b540*/  @!P2 ST.E.64 [R8.64], R166 ;  /* 0x000000a60800a985 */ /* 0x0007e2000c101b0c */
[----:B--2---:R-:W-:Y:S01]  /*b550*/  @!P1 IMAD.WIDE R6, R5, 0x4, R2 ;  /* 0x0000000405069825 */ /* 0x004fe200078e0202 */
[----:B------:R-:W-:-:S02]  /*b560*/  IADD3 R10, R0, 0x38, RZ ;  /* 0x00000038000a7810 */ /* 0x000fc40007ffe0ff */
[----:B------:R-:W-:Y:S01]  /*b570*/  IADD3 R12, R0, 0x40, RZ ;  /* 0x00000040000c7810 */ /* 0x000fe20007ffe0ff */
[----:B------:R-:W-:Y:S01]  /*b580*/  @!P0 IMAD.WIDE R4, R4, 0x4, R2 ;  /* 0x0000000404048825 */ /* 0x000fe200078e0202 */
[----:B------:R-:W-:Y:S01]  /*b590*/  @!P1 ST.E.64 [R6.64], R162 ;  /* 0x000000a206009985 */ /* 0x000fe2000c101b0c */
[----:B------:R-:W-:Y:S02]  /*b5a0*/  IADD3 R14, R0, 0x48, RZ ;  /* 0x00000048000e7810 */ /* 0x000fe40007ffe0ff */
[----:B------:R-:W-:Y:S01]  /*b5b0*/  ISETP.GE.AND P2, PT, R10, c[0x0][0x3c8], PT ;  /* 0x0000f2000a007a0c */ /* 0x000fe20003f46270 */
[----:B------:R2:W-:Y:S01]  /*b5c0*/  @!P0 ST.E.64 [R4.64], R158 ;  /* 0x0000009e04008985 */ /* 0x0005e2000c101b0c */
[----:B------:R-:W-:Y:S02]  /*b5d0*/  ISETP.GE.AND P1, PT, R12, c[0x0][0x3c8], PT ;  /* 0x0000f2000c007a0c */ /* 0x000fe40003f26270 */
[----:B------:R-:W-:Y:S02]  /*b5e0*/  ISETP.GE.AND P0, PT, R14, c[0x0][0x3c8], PT ;  /* 0x0000f2000e007a0c */ /* 0x000fe40003f06270 */
[----:B------:R-:W-:-:S02]  /*b5f0*/  IADD3 R15, R0, 0x50, RZ ;  /* 0x00000050000f7810 */ /* 0x000fc40007ffe0ff */
[C---:B------:R-:W-:Y:S02]  /*b600*/  IADD3 R16, R0.reuse, 0x58, RZ ;  /* 0x0000005800107810 */ /* 0x040fe40007ffe0ff */
[C---:B---3--:R-:W-:Y:S02]  /*b610*/  IADD3 R8, R0.reuse, 0x28, RZ ;  /* 0x0000002800087810 */ /* 0x048fe40007ffe0ff */
[----:B------:R-:W-:Y:S02]  /*b620*/  IADD3 R9, R0, 0x30, RZ ;  /* 0x0000003000097810 */ /* 0x000fe40007ffe0ff */
[----:B------:R-:W-:Y:S02]  /*b630*/  ISETP.GE.AND P4, PT, R8, c[0x0][0x3c8], PT ;  /* 0x0000f20008007a0c */ /* 0x000fe40003f86270 */
[----:B------:R-:W-:Y:S02]  /*b640*/  ISETP.GE.AND P3, PT, R9, c[0x0][0x3c8], PT ;  /* 0x0000f20009007a0c */ /* 0x000fe40003f66270 */
[----:B--2---:R-:W-:-:S02]  /*b650*/  @!P6 LEA.HI R4, R11, R11, RZ, 0x1 ;  /* 0x0000000b0b04e211 */ /* 0x004fc400078f08ff */
[----:B------:R-:W-:Y:S02]  /*b660*/  @!P5 LEA.HI R5, R13, R13, RZ, 0x1 ;  /* 0x0000000d0d05d211 */ /* 0x000fe400078f08ff */
[----:B------:R-:W-:Y:S02]  /*b670*/  @!P6 LOP3.LUT R4, R4, 0xfffffffe, RZ, 0xc0, !PT ;  /* 0xfffffffe0404e812 */ /* 0x000fe400078ec0ff */
[----:B------:R-:W-:-:S03]  /*b680*/  @!P5 LOP3.LUT R5, R5, 0xfffffffe, RZ, 0xc0, !PT ;  /* 0xfffffffe0505d812 */ /* 0x000fc600078ec0ff */
[----:B------:R-:W-:-:S04]  /*b690*/  @!P6 IMAD.WIDE R6, R4, 0x4, R2 ;  /* 0x000000040406e825 */ /* 0x000fc800078e0202 */
[----:B------:R-:W-:Y:S01]  /*b6a0*/  @!P5 IMAD.WIDE R4, R5, 0x4, R2 ;  /* 0x000000040504d825 */ /* 0x000fe200078e0202 */
[----:B------:R2:W-:Y:S01]  /*b6b0*/  @!P6 ST.E.64 [R6.64], R154 ;  /* 0x0000009a0600e985 */ /* 0x0005e2000c101b0c */
[----:B------:R-:W-:-:S03]  /*b6c0*/  ISETP.GE.AND P6, PT, R15, c[0x0][0x3c8], PT ;  /* 0x0000f2000f007a0c */ /* 0x000fc60003fc6270 */
[----:B------:R3:W-:Y:S01]  /*b6d0*/  @!P5 ST.E.64 [R4.64], R150 ;  /* 0x000000960400d985 */ /* 0x0007e2000c101b0c */
[----:B------:R-:W-:Y:S02]  /*b6e0*/  ISETP.GE.AND P5, PT, R16, c[0x0][0x3c8], PT ;  /* 0x0000f20010007a0c */ /* 0x000fe40003fa6270 */
[----:B--2---:R-:W-:Y:S02]  /*b6f0*/  @!P2 LEA.HI R7, R10, R10, RZ, 0x1 ;  /* 0x0000000a0a07a211 */ /* 0x004fe400078f08ff */
[----:B------:R-:W-:Y:S02]  /*b700*/  @!P1 LEA.HI R6, R12, R12, RZ, 0x1 ;  /* 0x0000000c0c069211 */ /* 0x000fe400078f08ff */
[----:B---3--:R-:W-:Y:S02]  /*b710*/  @!P4 LEA.HI R4, R8, R8, RZ, 0x1 ;  /* 0x000000080804c211 */ /* 0x008fe400078f08ff */
[----:B------:R-:W-:Y:S02]  /*b720*/  @!P3 LEA.HI R8, R9, R9, RZ, 0x1 ;  /* 0x000000090908b211 */ /* 0x000fe400078f08ff */
[----:B------:R-:W-:-:S02]  /*b730*/  @!P0 LEA.HI R5, R14, R14, RZ, 0x1 ;  /* 0x0000000e0e058211 */ /* 0x000fc400078f08ff */
[----:B------:R-:W-:Y:S02]  /*b740*/  @!P4 LOP3.LUT R4, R4, 0xfffffffe, RZ, 0xc0, !PT ;  /* 0xfffffffe0404c812 */ /* 0x000fe400078ec0ff */
[----:B------:R-:W-:Y:S02]  /*b750*/  @!P3 LOP3.LUT R8, R8, 0xfffffffe, RZ, 0xc0, !PT ;  /* 0xfffffffe0808b812 */ /* 0x000fe400078ec0ff */
[----:B------:R-:W-:Y:S01]  /*b760*/  @!P2 LOP3.LUT R7, R7, 0xfffffffe, RZ, 0xc0, !PT ;  /* 0xfffffffe0707a812 */ /* 0x000fe200078ec0ff */
[--C-:B------:R-:W-:Y:S01]  /*b770*/  @!P4 IMAD.WIDE R12, R4, 0x4, R2.reuse ;  /* 0x00000004040cc825 */ /* 0x100fe200078e0202 */
[----:B------:R-:W-:Y:S02]  /*b780*/  @!P1 LOP3.LUT R6, R6, 0xfffffffe, RZ, 0xc0, !PT ;  /* 0xfffffffe06069812 */ /* 0x000fe400078ec0ff */
[----:B------:R-:W-:Y:S01]  /*b790*/  @!P0 LOP3.LUT R5, R5, 0xfffffffe, RZ, 0xc0, !PT ;  /* 0xfffffffe05058812 */ /* 0x000fe200078ec0ff */
[----:B------:R-:W-:Y:S01]  /*b7a0*/  @!P3 IMAD.WIDE R10, R8, 0x4, R2 ;  /* 0x00000004080ab825 */ /* 0x000fe200078e0202 */
[----:B------:R2:W-:Y:S01]  /*b7b0*/  @!P4 ST.E.64 [R12.64], R146 ;  /* 0x000000920c00c985 */ /* 0x0005e2000c101b0c */
[----:B------:R-:W-:-:S02]  /*b7c0*/  IADD3 R14, R0, 0x88, RZ ;  /* 0x00000088000e7810 */ /* 0x000fc40007ffe0ff */
[--C-:B------:R-:W-:Y:S01]  /*b7d0*/  @!P2 IMAD.WIDE R8, R7, 0x4, R2.reuse ;  /* 0x000000040708a825 */ /* 0x100fe200078e0202 */
[----:B------:R3:W-:Y:S03]  /*b7e0*/  @!P3 ST.E.64 [R10.64], R142 ;  /* 0x0000008e0a00b985 */ /* 0x0007e6000c101b0c */
[--C-:B------:R-:W-:Y:S01]  /*b7f0*/  @!P1 IMAD.WIDE R6, R6, 0x4, R2.reuse ;  /* 0x0000000406069825 */ /* 0x100fe200078e0202 */
[----:B------:R4:W-:Y:S03]  /*b800*/  @!P2 ST.E.64 [R8.64], R138 ;  /* 0x0000008a0800a985 */ /* 0x0009e6000c101b0c */
[----:B------:R-:W-:Y:S01]  /*b810*/  @!P0 IMAD.WIDE R4, R5, 0x4, R2 ;  /* 0x0000000405048825 */ /* 0x000fe200078e0202 */
[----:B------:R-:W-:Y:S04]  /*b820*/  @!P1 ST.E.64 [R6.64], R38 ;  /* 0x0000002606009985 */ /* 0x000fe8000c101b0c */
[----:B------:R5:W-:Y:S01]  /*b830*/  @!P0 ST.E.64 [R4.64], R42 ;  /* 0x0000002a04008985 */ /* 0x000be2000c101b0c */
[----:B--2---:R-:W-:-:S02]  /*b840*/  IADD3 R12, R0, 0x80, RZ ;  /* 0x00000080000c7810 */ /* 0x004fc40007ffe0ff */
[C---:B---3--:R-:W-:Y:S02]  /*b850*/  IADD3 R10, R0.reuse, 0x70, RZ ;  /* 0x00000070000a7810 */ /* 0x048fe40007ffe0ff */
[C---:B------:R-:W-:Y:S02]  /*b860*/  IADD3 R11, R0.reuse, 0x78, RZ ;  /* 0x00000078000b7810 */ /* 0x040fe40007ffe0ff */
[C---:B----4-:R-:W-:Y:S02]  /*b870*/  IADD3 R8, R0.reuse, 0x60, RZ ;  /* 0x0000006000087810 */ /* 0x050fe40007ffe0ff */
[----:B------:R-:W-:Y:S02]  /*b880*/  IADD3 R9, R0, 0x68, RZ ;  /* 0x0000006800097810 */ /* 0x000fe40007ffe0ff */
[----:B------:R-:W-:Y:S02]  /*b890*/  ISETP.GE.AND P4, PT, R8, c[0x0][0x3c8], PT ;  /* 0x0000f20008007a0c */ /* 0x000fe40003f86270 */
[----:B------:R-:W-:-:S02]  /*b8a0*/  ISETP.GE.AND P3, PT, R9, c[0x0][0x3c8], PT ;  /* 0x0000f20009007a0c */ /* 0x000fc40003f66270 */
[----:B-----5:R-:W-:Y:S02]  /*b8b0*/  @!P6 LEA.HI R4, R15, R15, RZ, 0x1 ;  /* 0x0000000f0f04e211 */ /* 0x020fe400078f08ff */
[----:B------:R-:W-:Y:S02]  /*b8c0*/  @!P5 LEA.HI R5, R16, R16, RZ, 0x1 ;  /* 0x000000101005d211 */ /* 0x000fe400078f08ff */
[----:B------:R-:W-:Y:S02]  /*b8d0*/  @!P6 LOP3.LUT R4, R4, 0xfffffffe, RZ, 0xc0, !PT ;  /* 0xfffffffe0404e812 */ /* 0x000fe400078ec0ff */
[----:B------:R-:W-:Y:S02]  /*b8e0*/  @!P5 LOP3.LUT R5, R5, 0xfffffffe, RZ, 0xc0, !PT ;  /* 0xfffffffe0505d812 */ /* 0x000fe400078ec0ff */
[----:B------:R-:W-:Y:S01]  /*b8f0*/  ISETP.GE.AND P2, PT, R10, c[0x0][0x3c8], PT ;  /* 0x0000f2000a007a0c */ /* 0x000fe20003f46270 */
[----:B------:R-:W-:Y:S01]  /*b900*/  @!P6 IMAD.WIDE R6, R4, 0x4, R2 ;  /* 0x000000040406e825 */ /* 0x000fe200078e0202 */
[----:B------:R-:W-:-:S02]  /*b910*/  ISETP.GE.AND P1, PT, R11, c[0x0][0x3c8], PT ;  /* 0x0000f2000b007a0c */ /* 0x000fc40003f26270 */
[----:B------:R-:W-:Y:S01]  /*b920*/  ISETP.GE.AND P0, PT, R12, c[0x0][0x3c8], PT ;  /* 0x0000f2000c007a0c */ /* 0x000fe20003f06270 */
[----:B------:R-:W-:Y:S01]  /*b930*/  @!P5 IMAD.WIDE R4, R5, 0x4, R2 ;  /* 0x000000040504d825 */ /* 0x000fe200078e0202 */
[----:B------:R2:W-:Y:S01]  /*b940*/  @!P6 ST.E.64 [R6.64], R46 ;  /* 0x0000002e0600e985 */ /* 0x0005e2000c101b0c */
[----:B------:R-:W-:Y:S02]  /*b950*/  IADD3 R15, R0, 0x90, RZ ;  /* 0x00000090000f7810 */ /* 0x000fe40007ffe0ff */
[----:B------:R-:W-:Y:S01]  /*b960*/  ISETP.GE.AND P6, PT, R14, c[0x0][0x3c8], PT ;  /* 0x0000f2000e007a0c */ /* 0x000fe20003fc6270 */
[----:B------:R3:W-:Y:S01]  /*b970*/  @!P5 ST.E.64 [R4.64], R50 ;  /* 0x000000320400d985 */ /* 0x0007e2000c101b0c */
[----:B------:R-:W-:Y:S02]  /*b980*/  ISETP.GE.AND P5, PT, R15, c[0x0][0x3c8], PT ;  /* 0x0000f2000f007a0c */ /* 0x000fe40003fa6270 */
[----:B--2---:R-:W-:Y:S02]  /*b990*/  @!P2 LEA.HI R7, R10, R10, RZ, 0x1 ;  /* 0x0000000a0a07a211 */ /* 0x004fe400078f08ff */
[----:B------:R-:W-:-:S02]  /*b9a0*/  @!P1 LEA.HI R6, R11, R11, RZ, 0x1 ;  /* 0x0000000b0b069211 */ /* 0x000fc400078f08ff */
[----:B---3--:R-:W-:Y:S02]  /*b9b0*/  @!P4 LEA.HI R4, R8, R8, RZ, 0x1 ;  /* 0x000000080804c211 */ /* 0x008fe400078f08ff */
[----:B------:R-:W-:Y:S02]  /*b9c0*/  @!P3 LEA.HI R8, R9, R9, RZ, 0x1 ;  /* 0x000000090908b211 */ /* 0x000fe400078f08ff */
[----:B------:R-:W-:Y:S02]  /*b9d0*/  @!P0 LEA.HI R5, R12, R12, RZ, 0x1 ;  /* 0x0000000c0c058211 */ /* 0x000fe400078f08ff */
[----:B------:R-:W-:Y:S02]  /*b9e0*/  @!P4 LOP3.LUT R4, R4, 0xfffffffe, RZ, 0xc0, !PT ;  /* 0xfffffffe0404c812 */ /* 0x000fe400078ec0ff */
[----:B------:R-:W-:Y:S02]  /*b9f0*/  @!P3 LOP3.LUT R8, R8, 0xfffffffe, RZ, 0xc0, !PT ;  /* 0xfffffffe0808b812 */ /* 0x000fe400078ec0ff */
[----:B------:R-:W-:Y:S01]  /*ba00*/  @!P2 LOP3.LUT R7, R7, 0xfffffffe, RZ, 0xc0, !PT ;  /* 0xfffffffe0707a812 */ /* 0x000fe200078ec0ff */
[----:B------:R-:W-:Y:S01]  /*ba10*/  @!P4 IMAD.WIDE R12, R4, 0x4, R2 ;  /* 0x00000004040cc825 */ /* 0x000fe200078e0202 */
[----:B------:R-:W-:-:S02]  /*ba20*/  @!P1 LOP3.LUT R6, R6, 0xfffffffe, RZ, 0xc0, !PT ;  /* 0xfffffffe06069812 */ /* 0x000fc400078ec0ff */
[----:B------:R-:W-:Y:S01]  /*ba30*/  @!P0 LOP3.LUT R5, R5, 0xfffffffe, RZ, 0xc0, !PT ;  /* 0xfffffffe05058812 */ /* 0x000fe200078ec0ff */
[--C-:B------:R-:W-:Y:S01]  /*ba40*/  @!P3 IMAD.WIDE R10, R8, 0x4, R2.reuse ;  /* 0x00000004080ab825 */ /* 0x100fe200078e0202 */
[----:B------:R2:W-:Y:S03]  /*ba50*/  @!P4 ST.E.64 [R12.64], R54 ;  /* 0x000000360c00c985 */ /* 0x0005e6000c101b0c */
        /* <DEDUP_REMOVED lines=24> */
[C---:B------:R-:W-:Y:S02]  /*bbe0*/  IADD3 R14, R0.reuse, 0xc0, RZ ;  /* 0x000000c0000e7810 */ /* 0x040fe40007ffe0ff */
[----:B------:R-:W-:Y:S01]  /*bbf0*/  IADD3 R15, R0, 0xc8, RZ ;  /* 0x000000c8000f7810 */ /* 0x000fe20007ffe0ff */
[----:B------:R3:W-:Y:S01]  /*bc00*/  @!P5 ST.E.64 [R4.64], R78 ;  /* 0x0000004e0400d985 */ /* 0x0007e2000c101b0c */
[----:B------:R-:W-:Y:S02]  /*bc10*/  ISETP.GE.AND P6, PT, R14, c[0x0][0x3c8], PT ;  /* 0x0000f2000e007a0c */ /* 0x000fe40003fc6270 */
[----:B------:R-:W-:Y:S02]  /*bc20*/  ISETP.GE.AND P5, PT, R15, c[0x0][0x3c8], PT ;  /* 0x0000f2000f007a0c */ /* 0x000fe40003fa6270 */
[----:B--2---:R-:W-:-:S02]  /*bc30*/  @!P2 LEA.HI R7, R10, R10, RZ, 0x1 ;  /* 0x0000000a0a07a211 */ /* 0x004fc400078f08ff */
[----:B------:R-:W-:Y:S02]  /*bc40*/  @!P1 LEA.HI R6, R11, R11, RZ, 0x1 ;  /* 0x0000000b0b069211 */ /* 0x000fe400078f08ff */
[----:B---3--:R-:W-:Y:S02]  /*bc50*/  @!P4 LEA.HI R4, R8, R8, RZ, 0x1 ;  /* 0x000000080804c211 */ /* 0x008fe400078f08ff */
[----:B------:R-:W-:Y:S02]  /*bc60*/  @!P3 LEA.HI R8, R9, R9, RZ, 0x1 ;  /* 0x000000090908b211 */ /* 0x000fe400078f08ff */
[----:B------:R-:W-:Y:S02]  /*bc70*/  @!P0 LEA.HI R5, R12, R12, RZ, 0x1 ;  /* 0x0000000c0c058211 */ /* 0x000fe400078f08ff */
[----:B------:R-:W-:Y:S02]  /*bc80*/  @!P4 LOP3.LUT R4, R4, 0xfffffffe, RZ, 0xc0, !PT ;  /* 0xfffffffe0404c812 */ /* 0x000fe400078ec0ff */
[----:B------:R-:W-:-:S02]  /*bc90*/  @!P3 LOP3.LUT R8, R8, 0xfffffffe, RZ, 0xc0, !PT ;  /* 0xfffffffe0808b812 */ /* 0x000fc400078ec0ff */
[----:B------:R-:W-:Y:S01]  /*bca0*/  @!P2 LOP3.LUT R7, R7, 0xfffffffe, RZ, 0xc0, !PT ;  /* 0xfffffffe0707a812 */ /* 0x000fe200078ec0ff */
[--C-:B------:R-:W-:Y:S01]  /*bcb0*/  @!P4 IMAD.WIDE R12, R4, 0x4, R2.reuse ;  /* 0x00000004040cc825 */ /* 0x100fe200078e0202 */
[----:B------:R-:W-:Y:S02]  /*bcc0*/  @!P1 LOP3.LUT R6, R6, 0xfffffffe, RZ, 0xc0, !PT ;  /* 0xfffffffe06069812 */ /* 0x000fe400078ec0ff */
        /* <DEDUP_REMOVED lines=20> */
[----:B------:R-:W-:Y:S02]  /*be10*/  ISETP.GE.AND P2, PT, R10, c[0x0][0x3c8], PT ;  /* 0x0000f2000a007a0c */ /* 0x000fe40003f46270 */
[----:B------:R-:W-:Y:S01]  /*be20*/  @!P5 LOP3.LUT R5, R5, 0xfffffffe, RZ, 0xc0, !PT ;  /* 0xfffffffe0505d812 */ /* 0x000fe200078ec0ff */
[----:B------:R-:W-:Y:S01]  /*be30*/  @!P6 IMAD.WIDE R6, R4, 0x4, R2 ;  /* 0x000000040406e825 */ /* 0x000fe200078e0202 */
[----:B------:R-:W-:-:S02]  /*be40*/  ISETP.GE.AND P1, PT, R11, c[0x0][0x3c8], PT ;  /* 0x0000f2000b007a0c */ /* 0x000fc40003f26270 */
[----:B------:R-:W-:Y:S01]  /*be50*/  ISETP.GE.AND P0, PT, R12, c[0x0][0x3c8], PT ;  /* 0x0000f2000c007a0c */ /* 0x000fe20003f06270 */
[----:B------:R-:W-:Y:S01]  /*be60*/  @!P5 IMAD.WIDE R4, R5, 0x4, R2 ;  /* 0x000000040504d825 */ /* 0x000fe200078e0202 */
[----:B------:R2:W-:Y:S01]  /*be70*/  @!P6 ST.E.64 [R6.64], R102 ;  /* 0x000000660600e985 */ /* 0x0005e2000c101b0c */
[----:B------:R-:W-:-:S03]  /*be80*/  IADD3 R0, R0, 0xf8, RZ ;  /* 0x000000f800007810 */ /* 0x000fc60007ffe0ff */
[----:B------:R3:W-:Y:S01]  /*be90*/  @!P5 ST.E.64 [R4.64], R106 ;  /* 0x0000006a0400d985 */ /* 0x0007e2000c101b0c */
[----:B--2---:R-:W-:-:S04]  /*bea0*/  @!P2 LEA.HI R7, R10, R10, RZ, 0x1 ;  /* 0x0000000a0a07a211 */ /* 0x004fc800078f08ff */
        /* <DEDUP_REMOVED lines=17> */
[----:B------:R2:W-:Y:S04]  /*bfc0*/  @!P1 ST.E.64 [R6.64], R122 ;  /* 0x0000007a06009985 */ /* 0x0005e8000c101b0c */
[----:B------:R2:W-:Y:S01]  /*bfd0*/  @!P0 ST.E.64 [R4.64], R126 ;  /* 0x0000007e04008985 */ /* 0x0005e2000c101b0c */
[----:B------:R-:W-:-:S13]  /*bfe0*/  ISETP.GE.AND P0, PT, R0, c[0x0][0x3c8], PT ;  /* 0x0000f20000007a0c */ /* 0x000fda0003f06270 */
[----:B------:R-:W-:Y:S05]  /*bff0*/  @P0 EXIT ;  /* 0x000000000000094d */ /* 0x000fea0003800000 */
[----:B------:R-:W-:-:S04]  /*c000*/  LEA.HI R0, R0, R0, RZ, 0x1 ;  /* 0x0000000000007211 */ /* 0x000fc800078f08ff */
[----:B------:R-:W-:-:S05]  /*c010*/  LOP3.LUT R0, R0, 0xfffffffe, RZ, 0xc0, !PT ;  /* 0xfffffffe00007812 */ /* 0x000fca00078ec0ff */
[----:B------:R-:W-:-:S05]  /*c020*/  IMAD.WIDE R2, R0, 0x4, R2 ;  /* 0x0000000400027825 */ /* 0x000fca00078e0202 */
[----:B------:R-:W-:Y:S01]  /*c030*/  ST.E.64 [R2.64], R130 ;  /* 0x0000008202007985 */ /* 0x000fe2000c101b0c */
[----:B------:R-:W-:Y:S05]  /*c040*/  EXIT ;  /* 0x000000000000794d */ /* 0x000fea0003800000 */
.L_x_9:
[----:B------:R-:W1:Y:S02]  /*c050*/  S2R R0, SR_TID.X ;  /* 0x0000000000007919 */ /* 0x000e640000002100 */
[----:B-1----:R-:W-:-:S13]  /*c060*/  ISETP.GT.AND P0, PT, R0, 0x7f, PT ;  /* 0x0000007f0000780c */ /* 0x002fda0003f04270 */
[----:B------:R-:W-:Y:S05]  /*c070*/  @P0 EXIT ;  /* 0x000000000000094d */ /* 0x000fea0003800000 */
[----:B------:R-:W1:Y:S01]  /*c080*/  S2R R8, SR_CTAID.X ;  /* 0x0000000000087919 */ /* 0x000e620000002500 */
[----:B------:R-:W-:-:S05]  /*c090*/  MOV R3, c[0x0][0x4e8] ;  /* 0x00013a0000037a02 */ /* 0x000fca0000000f00 */
[----:B------:R-:W-:Y:S01]  /*c0a0*/  IMAD R2, R3, c[0x0][0x388], RZ ;  /* 0x0000e20003027a24 */ /* 0x000fe200078e02ff */
[----:B-1----:R-:W-:-:S04]  /*c0b0*/  LEA R8, R8, R0, 0x7 ;  /* 0x0000000008087211 */ /* 0x002fc800078e38ff */
[----:B------:R-:W-:-:S13]  /*c0c0*/  ISETP.GE.AND P0, PT, R8, R2, PT ;  /* 0x000000020800720c */ /* 0x000fda0003f06270 */
[----:B------:R-:W-:Y:S05]  /*c0d0*/  @P0 EXIT ;  /* 0x000000000000094d */ /* 0x000fea0003800000 */
[----:B------:R-:W1:Y:S01]  /*c0e0*/  S2R R7, SR_CTAID.Z ;  /* 0x0000000000077919 */ /* 0x000e620000002700 */
[----:B------:R-:W-:Y:S01]  /*c0f0*/  USHF.R.S32.HI UR6, URZ, 0x1f, UR11 ;  /* 0x0000001f3f067899 */ /* 0x000fe2000801140b */
[----:B------:R-:W-:Y:S01]  /*c100*/  ISETP.NE.AND P0, PT, R3, 0x1, PT ;  /* 0x000000010300780c */ /* 0x000fe20003f05270 */
[----:B------:R-:W-:Y:S01]  /*c110*/  ULDC.64 UR4, c[0x0][0x4d0] ;  /* 0x0001340000047ab9 */ /* 0x000fe20000000a00 */
[----:B------:R-:W2:Y:S01]  /*c120*/  S2R R9, SR_CTAID.Y ;  /* 0x0000000000097919 */ /* 0x000ea20000002600 */
[----:B------:R-:W-:Y:S01]  /*c130*/  UIMAD UR6, UR6, UR4, URZ ;  /* 0x00000004060672a4 */ /* 0x000fe2000f8e023f */
[----:B------:R-:W-:Y:S01]  /*c140*/  IADD3 R4, RZ, -UR11, RZ ;  /* 0x8000000bff047c10 */ /* 0x000fe2000fffe0ff */
[----:B------:R-:W-:Y:S01]  /*c150*/  UIMAD.WIDE.U32 UR8, UR11, UR4, URZ ;  /* 0x000000040b0872a5 */ /* 0x000fe2000f8e003f */
[----:B------:R-:W-:Y:S01]  /*c160*/  MOV R0, R8 ;  /* 0x0000000800007202 */ /* 0x000fe20000000f00 */
[----:B------:R-:W-:-:S04]  /*c170*/  UIMAD UR4, UR11, UR5, UR6 ;  /* 0x000000050b0472a4 */ /* 0x000fc8000f8e0206 */
[----:B------:R-:W-:Y:S01]  /*c180*/  UIADD3 UR4, UR9, UR4, URZ ;  /* 0x0000000409047290 */ /* 0x000fe2000fffe03f */
[----:B------:R-:W-:Y:S01]  /*c190*/  MOV R3, UR9 ;  /* 0x0000000900037c02 */ /* 0x000fe20008000f00 */
[----:B------:R-:W-:-:S04]  /*c1a0*/  @P0 IMAD.HI.U32 R5, R8, c[0x0][0x4ec], RZ ;  /* 0x00013b0008050a27 */ /* 0x000fc800078e00ff */
[----:B------:R-:W-:Y:S01]  /*c1b0*/  IMAD.U32 R2, RZ, RZ, UR8 ;  /* 0x00000008ff027e24 */ /* 0x000fe2000f8e00ff */
[----:B------:R-:W-:Y:S01]  /*c1c0*/  @P0 SHF.R.U32.HI R0, RZ, c[0x0][0x4f0], R5 ;  /* 0x00013c00ff000a19 */ /* 0x000fe20000011605 */
[----:B------:R-:W-:Y:S01]  /*c1d0*/  IMAD.U32 R3, RZ, RZ, UR4 ;  /* 0x00000004ff037e24 */ /* 0x000fe2000f8e00ff */
[----:B-1----:R-:W-:-:S03]  /*c1e0*/  SHF.R.S32.HI R6, RZ, 0x1f, R7 ;  /* 0x0000001fff067819 */ /* 0x002fc60000011407 */
[----:B------:R-:W-:-:S04]  /*c1f0*/  IMAD.WIDE.U32 R2, R7, c[0x0][0x4d8], R2 ;  /* 0x0001360007027a25 */ /* 0x000fc800078e0002 */
[----:B------:R-:W-:Y:S02]  /*c200*/  IMAD R6, R6, c[0x0][0x4d8], RZ ;  /* 0x0001360006067a24 */ /* 0x000fe400078e02ff */
[----:B--2---:R-:W-:Y:S02]  /*c210*/  IMAD R4, R4, c[0x0][0x550], R9 ;  /* 0x0001540004047a24 */ /* 0x004fe400078e0209 */
[----:B------:R-:W-:Y:S01]  /*c220*/  IMAD R5, R7, c[0x0][0x4dc], R6 ;  /* 0x0001370007057a24 */ /* 0x000fe200078e0206 */
[----:B------:R-:W-:Y:S02]  /*c230*/  IADD3 R7, -R0, RZ, RZ ;  /* 0x000000ff00077210 */ /* 0x000fe40007ffe1ff */
[----:B------:R-:W-:Y:S01]  /*c240*/  SHF.R.S32.HI R6, RZ, 0x1f, R4 ;  /* 0x0000001fff067819 */ /* 0x000fe20000011404 */
[----:B------:R-:W-:Y:S02]  /*c250*/  IMAD.IADD R3, R5, 0x1, R3 ;  /* 0x0000000105037824 */ /* 0x000fe400078e0203 */
[----:B------:R-:W-:Y:S01]  /*c260*/  IMAD R5, R7, c[0x0][0x4e8], R8 ;  /* 0x00013a0007057a24 */ /* 0x000fe200078e0208 */
[----:B------:R-:W-:Y:S01]  /*c270*/  SHF.R.S32.HI R7, RZ, 0x1f, R0 ;  /* 0x0000001fff077819 */ /* 0x000fe20000011400 */
[----:B------:R-:W-:-:S02]  /*c280*/  IMAD R6, R6, c[0x0][0x4e0], RZ ;  /* 0x0001380006067a24 */ /* 0x000fc400078e02ff */
[----:B------:R-:W-:-:S04]  /*c290*/  IMAD.WIDE.U32 R2, R4, c[0x0][0x4e0], R2 ;  /* 0x0001380004027a25 */ /* 0x000fc800078e0002 */
[----:B------:R-:W-:Y:S01]  /*c2a0*/  IMAD R6, R4, c[0x0][0x4e4], R6 ;  /* 0x0001390004067a24 */ /* 0x000fe200078e0206 */
[----:B------:R-:W-:Y:S02]  /*c2b0*/  SHF.R.S32.HI R4, RZ, 0x1f, R5 ;  /* 0x0000001fff047819 */ /* 0x000fe40000011405 */
[----:B------:R-:W-:-:S03]  /*c2c0*/  IADD3 R2, P0, R0, R2, RZ ;  /* 0x0000000200027210 */ /* 0x000fc60007f1e0ff */
[----:B------:R-:W-:Y:S01]  /*c2d0*/  IMAD R0, R4, c[0x0][0x4c8], RZ ;  /* 0x0001320004007a24 */ /* 0x000fe200078e02ff */
[----:B------:R-:W-:-:S03]  /*c2e0*/  IADD3.X R3, R7, R3, R6, P0, !PT ;  /* 0x0000000307037210 */ /* 0x000fc600007fe406 */
[C---:B------:R-:W-:Y:S02]  /*c2f0*/  IMAD R0, R5.reuse, c[0x0][0x4cc], R0 ;  /* 0x0001330005007a24 */ /* 0x040fe400078e0200 */
[----:B------:R-:W-:-:S05]  /*c300*/  IMAD.WIDE.U32 R2, R5, c[0x0][0x4c8], R2 ;  /* 0x0001320005027a25 */ /* 0x000fca00078e0002 */
[----:B------:R-:W-:Y:S02]  /*c310*/  IADD3 R0, R3, R0, RZ ;  /* 0x0000000003007210 */ /* 0x000fe40007ffe0ff */
[----:B------:R-:W-:-:S04]  /*c320*/  LEA R4, P0, R2, c[0x0][0x4a8], 0x2 ;  /* 0x00012a0002047a11 */ /* 0x000fc800078010ff */
[----:B------:R-:W-:Y:S02]  /*c330*/  LEA.HI.X R5, R2, c[0x0][0x4ac], R0, 0x2, P0 ;  /* 0x00012b0002057a11 */ /* 0x000fe400000f1400 */
[----:B------:R-:W-:-:S05]  /*c340*/  MOV R0, 0xff800000 ;  /* 0xff80000000007802 */ /* 0x000fca0000000f00 */
[----:B------:R-:W-:Y:S01]  /*c350*/  STG.E [R4.64], R0 ;  /* 0x0000000004007986 */ /* 0x000fe2000c10190c */
[----:B------:R-:W-:Y:S05]  /*c360*/  EXIT ;  /* 0x000000000000794d */ /* 0x000fea0003800000 */
.L_x_12:
[----:B------:R-:W-:-:S00]  /*c370*/  BRA `(.L_x_12) ;  /* 0xfffffff000007947 */ /* 0x000fc0000383ffff */
[----:B------:R-:W-:-:S00]  /*c380*/  NOP ;  /* 0x0000000000007918 */ /* 0x000fc00000000000 */
[----:B------:R-:W-:-:S00]  /*c390*/  NOP ;  /* 0x0000000000007918 */ /* 0x000fc00000000000 */
[----:B------:R-:W-:-:S00]  /*c3a0*/  NOP ;  /* 0x0000000000007918 */ /* 0x000fc00000000000 */
[----:B------:R-:W-:-:S00]  /*c3b0*/  NOP ;  /* 0x0000000000007918 */ /* 0x000fc00000000000 */
[----:B------:R-:W-:-:S00]  /*c3c0*/  NOP ;  /* 0x0000000000007918 */ /* 0x000fc00000000000 */
[----:B------:R-:W-:-:S00]  /*c3d0*/  NOP ;  /* 0x0000000000007918 */ /* 0x000fc00000000000 */
[----:B------:R-:W-:-:S00]  /*c3e0*/  NOP ;  /* 0x0000000000007918 */ /* 0x000fc00000000000 */
[----:B------:R-:W-:-:S00]  /*c3f0*/  NOP ;  /* 0x0000000000007918 */ /* 0x000fc00000000000 */
.L_x_3228:


//--------------------- .text._ZN7cutlass13device_kernelIN5flash19enable_sm80_to_sm89INS1_16FlashAttnFwdSm80INS1_25CollectiveMainloopFwdSm80ILi8ELi1ELb1EN4cute5tupleIJNS5_1CILi128EEENS7_ILi48EEENS7_ILi256EEEEEELi256ENS_6half_tEfNS_4arch4Sm80ELb0ELb0ELb1ELb1ELb1ELb0ELb1ELb1EEENS1_21CollectiveEpilogueFwdINS6_IJS8_SA_S9_EEENS6_IJNS7_ILi1EEESI_SI_EEESC_SE_Li256ELb1ELb1ELb1ELb0EEENS1_36VarlenDynamicPersistentTileSchedulerILi128ELi48ELi256ELi256ELb1ELb1ELb0ELb0ELb1ELb1EEEEEEEEEvNT_6ParamsE --------------------------
	.section	.text._ZN7cutlass13device_kernelIN5flash19enable_sm80_to_sm89INS1_16FlashAttnFwdSm80INS1_25CollectiveMainloopFwdSm80ILi8ELi1ELb1EN4cute5tupleIJNS5_1CILi128EEENS7_ILi48EEENS7_ILi256EEEEEELi256ENS_6half_tEfNS_4arch4Sm80ELb0ELb0ELb1ELb1ELb1ELb0ELb1ELb1EEENS1_21CollectiveEpilogueFwdINS6_IJS8_SA_S9_EEENS6_IJNS7_ILi1EEESI_SI_EEESC_SE_Li256ELb1ELb1ELb1ELb0EEENS1_36VarlenDynamicPersistentTileSchedulerILi128ELi48ELi256ELi256ELb1ELb1ELb0ELb0ELb1ELb1EEEEEEEEEvNT_6ParamsE,"ax",@progbits
	.sectioninfo	@"SHI_REGISTERS=255"
	.align	128
.text._ZN7cutlass13device_kernelIN5flash19enable_sm80_to_sm89INS1_16FlashAttnFwdSm80INS1_25CollectiveMainloopFwdSm80ILi8ELi1ELb1EN4cute5tupleIJNS5_1CILi128EEENS7_ILi48EEENS7_ILi256EEEEEELi256ENS_6half_tEfNS_4arch4Sm80ELb0ELb0ELb1ELb1ELb1ELb0ELb1ELb1EEENS1_21CollectiveEpilogueFwdINS6_IJS8_SA_S9_EEENS6_IJNS7_ILi1EEESI_SI_EEESC_SE_Li256ELb1ELb1ELb1ELb0EEENS1_36VarlenDynamicPersistentTileSchedulerILi128ELi48ELi256ELi256ELb1ELb1ELb0ELb0ELb1ELb1EEEEEEEEEvNT_6ParamsE:
        .type           _ZN7cutlass13device_kernelIN5flash19enable_sm80_to_sm89INS1_16FlashAttnFwdSm80INS1_25CollectiveMainloopFwdSm80ILi8ELi1ELb1EN4cute5tupleIJNS5_1CILi128EEENS7_ILi48EEENS7_ILi256EEEEEELi256ENS_6half_tEfNS_4arch4Sm80ELb0ELb0ELb1ELb1ELb1ELb0ELb1ELb1EEENS1_21CollectiveEpilogueFwdINS6_IJS8_SA_S9_EEENS6_IJNS7_ILi1EEESI_SI_EEESC_SE_Li256ELb1ELb1ELb1ELb0EEENS1_36VarlenDynamicPersistentTileSchedulerILi128ELi48ELi256ELi256ELb1ELb1ELb0ELb0ELb1ELb1EEEEEEEEEvNT_6ParamsE,@function
        .size           _ZN7cutlass13device_kernelIN5flash19enable_sm80_to_sm89INS1_16FlashAttnFwdSm80INS1_25CollectiveMainloopFwdSm80ILi8ELi1ELb1EN4cute5tupleIJNS5_1CILi128EEENS7_ILi48EEENS7_ILi256EEEEEELi256ENS_6half_tEfNS_4arch4Sm80ELb0ELb0ELb1ELb1ELb1ELb0ELb1ELb1EEENS1_21CollectiveEpilogueFwdINS6_IJS8_SA_S9_EEENS6_IJNS7_ILi1EEESI_SI_EEESC_SE_Li256ELb1ELb1ELb1ELb0EEENS1_36VarlenDynamicPersistentTileSchedulerILi128ELi48ELi256ELi256ELb1ELb1ELb0ELb0ELb1ELb1EEEEEEEEEvNT_6ParamsE,(.L_x_3229 - _ZN7cutlass13device_kernelIN5flash19enable_sm80_to_sm89INS1_16FlashAttnFwdSm80INS1_25CollectiveMainloopFwdSm80ILi8ELi1ELb1EN4cute5tupleIJNS5_1CILi128EEENS7_ILi48EEENS7_ILi256EEEEEELi256ENS_6half_tEfNS_4arch4Sm80ELb0ELb0ELb1ELb1ELb1ELb0ELb1ELb1EEENS1_21CollectiveEpilogueFwdINS6_IJS8_SA_S9_EEENS6_IJNS7_ILi1EEESI_SI_EEESC_SE_Li256ELb1ELb1ELb1ELb0EEENS1_36VarlenDynamicPersistentTileSchedulerILi128ELi48ELi256ELi256ELb1ELb1ELb0ELb0ELb1ELb1EEEEEEEEEvNT_6ParamsE)
        .other          _ZN7cutlass13device_kernelIN5flash19enable_sm80_to_sm89INS1_16FlashAttnFwdSm80INS1_25CollectiveMainloopFwdSm80ILi8ELi1ELb1EN4cute5tupleIJNS5_1CILi128EEENS7_ILi48EEENS7_ILi256EEEEEELi256ENS_6half_tEfNS_4arch4Sm80ELb0ELb0ELb1ELb1ELb1ELb0ELb1ELb1EEENS1_21CollectiveEpilogueFwdINS6_IJS8_SA_S9_EEENS6_IJNS7_ILi1EEESI_SI_EEESC_SE_Li256ELb1ELb1ELb1ELb0EEENS1_36VarlenDynamicPersistentTileSchedulerILi128ELi48ELi256ELi256ELb1ELb1ELb0ELb0ELb1ELb1EEEEEEEEEvNT_6ParamsE,@"STO_CUDA_ENTRY STV_DEFAULT"
_ZN7cutlass13device_kernelIN5flash19enable_sm80_to_sm89INS1_16FlashAttnFwdSm80INS1_25CollectiveMainloopFwdSm80ILi8ELi1ELb1EN4cute5tupleIJNS5_1CILi128EEENS7_ILi48EEENS7_ILi256EEEEEELi256ENS_6half_tEfNS_4arch4Sm80ELb0ELb0ELb1ELb1ELb1ELb0ELb1ELb1EEENS1_21CollectiveEpilogueFwdINS6_IJS8_SA_S9_EEENS6_IJNS7_ILi1EEESI_SI_EEESC_SE_Li256ELb1ELb1ELb1ELb0EEENS1_36VarlenDynamicPersistentTileSchedulerILi128ELi48ELi256ELi256ELb1ELb1ELb0ELb0ELb1ELb1EEEEEEEEEvNT_6ParamsE:
[----:B------:R-:W-:-:S03]  /*0000*/  MOV R1, c[0x0][0x28] ;  /* 0x00000a0000017a02 */ /* 0x000fc60000000f00 */
[----:B------:R-:W1:Y:S01]  /*0010*/  S2R R2, SR_TID.X ;  /* 0x0000000000027919 */ /* 0x000e620000002100 */
[----:B------:R-:W-:Y:S01]  /*0020*/  IADD3 R1, R1, -0x190, RZ ;  /* 0xfffffe7001017810 */ /* 0x000fe20007ffe0ff */
[----:B------:R-:W-:Y:S01]  /*0030*/  ULDC.64 UR6, c[0x0][0x118] ;  /* 0x0000460000067ab9 */ /* 0x000fe20000000a00 */
[----:B-1----:R-:W-:-:S05]  /*0040*/  SHF.R.U32.HI R0, RZ, 0x5, R2 ;  /* 0x00000005ff007819 */ /* 0x002fca0000011602 */
[----:B------:R-:W1:Y:S02]  /*0050*/  SHFL.IDX PT, R3, R0, RZ, 0x1f ;  /* 0x00001fff00037589 */ /* 0x000e6400000e0000 */
[----:B-1----:R-:W-:Y:S02]  /*0060*/  ISETP.NE.AND P0, PT, R3, RZ, PT ;  /* 0x000000ff0300720c */ /* 0x002fe40003f05270 */
[----:B------:R-:W-:Y:S11]  /*0070*/  STL [R1+0x180], R3 ;  /* 0x0001800301007387 */ /* 0x000ff60000100800 */
[----:B------:R-:W-:Y:S06]  /*0080*/  @P0 BAR.SYNC.DEFER_BLOCKING 0x5, 0x100 ;  /* 0x0144000000000b1d */ /* 0x000fec0000010000 */
[----:B------:R-:W1:Y:S04]  /*0090*/  @P0 LDS.128 R4, [0x1a080] ;  /* 0x01a08000ff040984 */ /* 0x000e680000000c00 */
[----:B-1----:R1:W-:Y:S04]  /*00a0*/  @P0 STL.64 [R1+0x48], R4 ;  /* 0x0000480401000387 */ /* 0x0023e80000100a00 */
[----:B------:R1:W-:Y:S04]  /*00b0*/  @P0 STL.64 [R1+0x50], R6 ;  /* 0x0000500601000387 */ /* 0x0003e80000100a00 */
[----:B------:R-:W-:Y:S06]  /*00c0*/  @P0 BAR.ARV 0x4, 0x100 ;  /* 0x0104000000000b1d */ /* 0x000fec0000002000 */
[----:B------:R-:W-:Y:S05]  /*00d0*/  @P0 BRA `(.L_x_13) ;  /* 0x00000b1000000947 */ /* 0x000fea0003800000 */
[----:B------:R-:W-:Y:S01]  /*00e0*/  LOP3.LUT R14, R2, 0x1f, RZ, 0xc0, !PT ;  /* 0x0000001f020e7812 */ /* 0x000fe200078ec0ff */
[----:B------:R-:W-:Y:S01]  /*00f0*/  CS2R R8, SRZ ;  /* 0x0000000000087805 */ /* 0x000fe2000001ff00 */
[----:B-1----:R-:W-:-:S02]  /*0100*/  IMAD.MOV.U32 R7, RZ, RZ, RZ ;  /* 0x000000ffff077224 */ /* 0x002fc400078e00ff */
[----:B------:R-:W-:-:S04]  /*0110*/  ISETP.NE.AND P6, PT, R14, 0x1f, PT ;  /* 0x0000001f0e00780c */ /* 0x000fc80003fc5270 */
[----:B------:R-:W-:-:S13]  /*0120*/  ISETP.GE.OR P0, PT, R14, c[0x0][0x53c], !P6 ;  /* 0x00014f000e007a0c */ /* 0x000fda0007706670 */
[----:B------:R-:W-:Y:S02]  /*0130*/  @!P0 IMAD.MOV.U32 R4, RZ, RZ, 0x4 ;  /* 0x00000004ff048424 */ /* 0x000fe400078e00ff */
[----:B------:R-:W-:Y:S02]  /*0140*/  @!P0 IMAD.MOV.U32 R2, RZ, RZ, 0x4 ;  /* 0x00000004ff028424 */ /* 0x000fe400078e00ff */
[----:B------:R-:W-:-:S04]  /*0150*/  @!P0 IMAD.WIDE.U32 R4, R14, R4, c[0x0][0x580] ;  /* 0x000160000e048625 */ /* 0x000fc800078e0004 */
[C---:B------:R-:W-:Y:S01]  /*0160*/  @!P0 IMAD.WIDE.U32 R2, R14.reuse, R2, c[0x0][0x578] ;  /* 0x00015e000e028625 */ /* 0x040fe200078e0002 */
[----:B------:R-:W2:Y:S04]  /*0170*/  @!P0 LDG.E R8, [R4.64] ;  /* 0x0000000604088981 */ /* 0x000ea8000c1e1900 */
[----:B------:R-:W2:Y:S01]  /*0180*/  @!P0 LDG.E R7, [R2.64] ;  /* 0x0000000602078981 */ /* 0x000ea2000c1e1900 */
[C---:B------:R-:W-:Y:S01]  /*0190*/  ISETP.NE.AND P5, PT, R14.reuse, RZ, PT ;  /* 0x000000ff0e00720c */ /* 0x040fe20003fa5270 */
[----:B------:R-:W1:Y:S01]  /*01a0*/  S2UR UR4, SR_CTAID.X ;  /* 0x00000000000479c3 */ /* 0x000e620000002500 */
[C---:B------:R-:W-:Y:S02]  /*01b0*/  ISETP.GE.U32.AND P4, PT, R14.reuse, 0x2, PT ;  /* 0x000000020e00780c */ /* 0x040fe40003f86070 */
[----:B------:R-:W-:-:S02]  /*01c0*/  ISETP.GE.U32.AND P3, PT, R14, 0x4, PT ;  /* 0x000000040e00780c */ /* 0x000fc40003f66070 */
[C---:B------:R-:W-:Y:S02]  /*01d0*/  ISETP.GE.U32.AND P2, PT, R14.reuse, 0x8, PT ;  /* 0x000000080e00780c */ /* 0x040fe40003f46070 */
[----:B------:R-:W-:Y:S01]  /*01e0*/  ISETP.GE.U32.AND P1, PT, R14, 0x10, PT ;  /* 0x000000100e00780c */ /* 0x000fe20003f26070 */
[----:B--2---:R-:W-:-:S05]  /*01f0*/  IMAD R4, R8, R7, RZ ;  /* 0x0000000708047224 */ /* 0x004fca00078e02ff */
[----:B------:R-:W2:Y:S02]  /*0200*/  SHFL.UP PT, R0, R4, 0x1, RZ ;  /* 0x0420000004007989 */ /* 0x000ea400000e00ff */
[----:B--2---:R-:W-:-:S05]  /*0210*/  SEL R0, R0, RZ, P5 ;  /* 0x000000ff00007207 */ /* 0x004fca0002800000 */
[----:B------:R-:W-:-:S05]  /*0220*/  IMAD.IADD R4, R4, 0x1, R0 ;  /* 0x0000000104047824 */ /* 0x000fca00078e0200 */
        /* <DEDUP_REMOVED lines=12> */
[----:B------:R-:W2:Y:S02]  /*02f0*/  SHFL.IDX PT, R6, R4, 0x1f, 0x1f ;  /* 0x03e01f0004067f89 */ /* 0x000ea400000e0000 */
[----:B--2---:R-:W-:-:S04]  /*0300*/  IMAD R6, R6, c[0x0][0x538], RZ ;  /* 0x00014e0006067a24 */ /* 0x004fc800078e02ff */
[----:B------:R-:W-:Y:S01]  /*0310*/  IMAD.MOV.U32 R0, RZ, RZ, R6 ;  /* 0x000000ffff007224 */ /* 0x000fe200078e0006 */
[----:B-1----:R-:W-:-:S13]  /*0320*/  ISETP.GT.AND P0, PT, R6, UR4, PT ;  /* 0x0000000406007c0c */ /* 0x002fda000bf04270 */
[----:B------:R-:W-:Y:S05]  /*0330*/  @P0 BRA `(.L_x_14) ;  /* 0x0000027000000947 */ /* 0x000fea0003800000 */
[----:B------:R-:W-:Y:S02]  /*0340*/  MOV R6, R0 ;  /* 0x0000000000067202 */ /* 0x000fe40000000f00 */
[----:B------:R-:W-:-:S04]  /*0350*/  MOV R9, RZ ;  /* 0x000000ff00097202 */ /* 0x000fc80000000f00 */
.L_x_18:
[----:B------:R-:W-:-:S04]  /*0360*/  IADD3 R0, R9, 0x1f, RZ ;  /* 0x0000001f09007810 */ /* 0x000fc80007ffe0ff */
[----:B------:R-:W-:-:S13]  /*0370*/  ISETP.GE.AND P0, PT, R0, c[0x0][0x53c], PT ;  /* 0x00014f0000007a0c */ /* 0x000fda0003f06270 */
[----:B------:R-:W-:Y:S05]  /*0380*/  @P0 BRA `(.L_x_15) ;  /* 0x0000078000000947 */ /* 0x000fea0003800000 */
[----:B------:R-:W-:Y:S01]  /*0390*/  MOV R9, R0 ;  /* 0x0000000000097202 */ /* 0x000fe20000000f00 */
[----:B------:R-:W-:Y:S01]  /*03a0*/  IMAD.MOV.U32 R7, RZ, RZ, RZ ;  /* 0x000000ffff077224 */ /* 0x000fe200078e00ff */
[----:B------:R-:W-:Y:S02]  /*03b0*/  MOV R8, RZ ;  /* 0x000000ff00087202 */ /* 0x000fe40000000f00 */
[----:B------:R-:W-:-:S04]  /*03c0*/  IADD3 R0, R14, R9, RZ ;  /* 0x000000090e007210 */ /* 0x000fc80007ffe0ff */
[----:B------:R-:W-:-:S13]  /*03d0*/  ISETP.GE.OR P0, PT, R0, c[0x0][0x53c], !P6 ;  /* 0x00014f0000007a0c */ /* 0x000fda0007706670 */
[----:B------:R-:W-:Y:S01]  /*03e0*/  @!P0 MOV R2, 0x4 ;  /* 0x0000000400028802 */ /* 0x000fe20000000f00 */
[----:B------:R-:W-:-:S04]  /*03f0*/  @!P0 IMAD.MOV.U32 R3, RZ, RZ, 0x4 ;  /* 0x00000004ff038424 */ /* 0x000fc800078e00ff */
[----:B------:R-:W-:-:S04]  /*0400*/  @!P0 IMAD.WIDE R4, R0, R2, c[0x0][0x580] ;  /* 0x0001600000048625 */ /* 0x000fc800078e0202 */
[----:B------:R-:W-:Y:S01]  /*0410*/  @!P0 IMAD.WIDE R2, R0, R3, c[0x0][0x578] ;  /* 0x00015e0000028625 */ /* 0x000fe200078e0203 */
[----:B------:R-:W2:Y:S04]  /*0420*/  @!P0 LDG.E R8, [R4.64] ;  /* 0x0000000604088981 */ /* 0x000ea8000c1e1900 */
[----:B------:R-:W2:Y:S02]  /*0430*/  @!P0 LDG.E R7, [R2.64] ;  /* 0x0000000602078981 */ /* 0x000ea4000c1e1900 */
[----:B--2---:R-:W-:Y:S01]  /*0440*/  IMAD R5, R8, R7, RZ ;  /* 0x0000000708057224 */ /* 0x004fe200078e02ff */
[----:B------:R-:W-:Y:S05]  /*0450*/  BRA.DIV ~URZ, `(.L_x_16) ;  /* 0x0000f4a27f007947 */ /* 0x000fea000b800000 */
[----:B------:R1:W2:Y:S02]  /*0460*/  SHFL.UP PT, R0, R5, 0x1, RZ ;  /* 0x0420000005007989 */ /* 0x0002a400000e00ff */
.L_x_115:
[----:B--2---:R-:W-:-:S04]  /*0470*/  SEL R0, R0, RZ, P5 ;  /* 0x000000ff00007207 */ /* 0x004fc80002800000 */
[----:B-1----:R-:W-:Y:S01]  /*0480*/  IADD3 R5, R5, R0, RZ ;  /* 0x0000000005057210 */ /* 0x002fe20007ffe0ff */
[----:B------:R-:W-:Y:S05]  /*0490*/  BRA.DIV ~URZ, `(.L_x_17) ;  /* 0x0000f4c27f007947 */ /* 0x000fea000b800000 */
[----:B------:R-:W1:Y:S02]  /*04a0*/  SHFL.UP PT, R0, R5, 0x2, RZ ;  /* 0x0440000005007989 */ /* 0x000e6400000e00ff */
[----:B-1----:R-:W-:-:S05]  /*04b0*/  SEL R0, R0, RZ, P4 ;  /* 0x000000ff00007207 */ /* 0x002fca0002000000 */
[----:B------:R-:W-:-:S05]  /*04c0*/  IMAD.IADD R0, R5, 0x1, R0 ;  /* 0x0000000105007824 */ /* 0x000fca00078e0200 */
        /* <DEDUP_REMOVED lines=9> */
[----:B------:R1:W2:Y:S02]  /*0560*/  SHFL.IDX PT, R0, R4, 0x1f, 0x1f ;  /* 0x03e01f0004007f89 */ /* 0x0002a400000e0000 */
.L_x_116:
[----:B--2---:R-:W-:-:S05]  /*0570*/  IMAD R0, R0, c[0x0][0x538], RZ ;  /* 0x00014e0000007a24 */ /* 0x004fca00078e02ff */
[----:B------:R-:W-:-:S04]  /*0580*/  IADD3 R6, R0, R6, RZ ;  /* 0x0000000600067210 */ /* 0x000fc80007ffe0ff */
[----:B------:R-:W-:-:S13]  /*0590*/  ISETP.GT.AND P0, PT, R6, UR4, PT ;  /* 0x0000000406007c0c */ /* 0x000fda000bf04270 */
[----:B-1----:R-:W-:Y:S05]  /*05a0*/  @!P0 BRA `(.L_x_18) ;  /* 0xfffffdb000008947 */ /* 0x002fea000383ffff */
.L_x_14:
[----:B------:R-:W-:-:S05]  /*05b0*/  IADD3 R12, -R0, R6, RZ ;  /* 0x00000006000c7210 */ /* 0x000fca0007ffe1ff */
[----:B------:R-:W-:-:S05]  /*05c0*/  IMAD R0, R4, c[0x0][0x538], R12 ;  /* 0x00014e0004007a24 */ /* 0x000fca00078e020c */
[----:B------:R-:W-:Y:S01]  /*05d0*/  ISETP.GT.AND P0, PT, R0, UR4, PT ;  /* 0x0000000400007c0c */ /* 0x000fe2000bf04270 */
[----:B------:R-:W-:-:S12]  /*05e0*/  BRA.DIV ~URZ, `(.L_x_19) ;  /* 0x0000f5227f007947 */ /* 0x000fd8000b800000 */
[----:B------:R-:W-:-:S04]  /*05f0*/  VOTE.ANY R5, PT, !P0 ;  /* 0x0000000000057806 */ /* 0x000fc800040e0100 */
.L_x_117:
[----:B------:R1:W2:Y:S01]  /*0600*/  POPC R13, R5 ;  /* 0x00000005000d7309 */ /* 0x0002a20000000000 */
[----:B------:R-:W-:Y:S05]  /*0610*/  BRA.DIV ~URZ, `(.L_x_20) ;  /* 0x0000f5427f007947 */ /* 0x000fea000b800000 */
[----:B--2---:R2:W3:Y:S01]  /*0620*/  SHFL.IDX PT, R11, R8, R13, 0x1f ;  /* 0x00001f0d080b7589 */ /* 0x0044e200000e0000 */
[----:B------:R-:W-:-:S03]  /*0630*/  MOV R6, RZ ;  /* 0x000000ff00067202 */ /* 0x000fc60000000f00 */
[----:B------:R2:W4:Y:S04]  /*0640*/  SHFL.IDX PT, R10, R7, R13, 0x1f ;  /* 0x00001f0d070a7589 */ /* 0x00052800000e0000 */
.L_x_118:
[----:B------:R-:W-:Y:S01]  /*0650*/  ISETP.NE.AND P0, PT, R5, RZ, PT ;  /* 0x000000ff0500720c */ /* 0x000fe20003f05270 */
[----:B------:R-:W-:-:S12]  /*0660*/  BSSY B0, `(.L_x_21) ;  /* 0x0000005000007945 */ /* 0x000fd80003800000 */
[----:B------:R-:W-:Y:S05]  /*0670*/  @!P0 BRA `(.L_x_22) ;  /* 0x0000003000008947 */ /* 0x000fea0003800000 */
[----:B------:R-:W-:Y:S01]  /*0680*/  IADD3 R3, R13, -0x1, RZ ;  /* 0xffffffff0d037810 */ /* 0x000fe20007ffe0ff */
[----:B------:R-:W-:Y:S05]  /*0690*/  BRA.DIV ~URZ, `(.L_x_23) ;  /* 0x0000f5a27f007947 */ /* 0x000fea000b800000 */
[----:B------:R1:W2:Y:S02]  /*06a0*/  SHFL.IDX PT, R6, R4, R3, 0x1f ;  /* 0x00001f0304067589 */ /* 0x0002a400000e0000 */
.L_x_22:
[----:B------:R-:W-:Y:S05]  /*06b0*/  BSYNC B0 ;  /* 0x0000000000007941 */ /* 0x000fea0003800000 */
.L_x_21:
[----:B---3--:R-:W-:Y:S01]  /*06c0*/  IABS R0, R11 ;  /* 0x0000000b00007213 */ /* 0x008fe20000000000 */
[----:B-12---:R-:W-:-:S04]  /*06d0*/  IMAD R4, R6, c[0x0][0x538], R12 ;  /* 0x00014e0006047a24 */ /* 0x006fc800078e020c */
[----:B------:R-:W-:Y:S01]  /*06e0*/  IMAD.MOV.U32 R5, RZ, RZ, R0 ;  /* 0x000000ffff057224 */ /* 0x000fe200078e0000 */
[----:B----4-:R-:W-:Y:S01]  /*06f0*/  IABS R0, R10 ;  /* 0x0000000a00007213 */ /* 0x010fe20000000000 */
[----:B------:R1:W-:Y:S01]  /*0700*/  STL [R1+0x48], R4 ;  /* 0x0000480401007387 */ /* 0x0003e20000100800 */
[----:B------:R-:W-:Y:S01]  /*0710*/  IADD3 R12, -R4, UR4, RZ ;  /* 0x00000004040c7c10 */ /* 0x000fe2000fffe1ff */
[----:B------:R-:W2:Y:S02]  /*0720*/  I2F.RP R2, R5 ;  /* 0x0000000500027306 */ /* 0x000ea40000209400 */
[----:B------:R-:W-:Y:S01]  /*0730*/  IMAD.MOV.U32 R7, RZ, RZ, R0 ;  /* 0x000000ffff077224 */ /* 0x000fe200078e0000 */
[----:B------:R-:W-:Y:S02]  /*0740*/  IABS R6, R12 ;  /* 0x0000000c00067213 */ /* 0x000fe40000000000 */
[----:B------:R-:W-:-:S03]  /*0750*/  IABS R0, R11 ;  /* 0x0000000b00007213 */ /* 0x000fc60000000000 */
[----:B------:R-:W-:Y:S01]  /*0760*/  I2F.RP R8, R7 ;  /* 0x0000000700087306 */ /* 0x000fe20000209400 */
[----:B------:R-:W-:-:S07]  /*0770*/  IADD3 R0, RZ, -R0, RZ ;  /* 0x80000000ff007210 */ /* 0x000fce0007ffe0ff */
[----:B--2---:R-:W2:Y:S02]  /*0780*/  MUFU.RCP R2, R2 ;  /* 0x0000000200027308 */ /* 0x004ea40000001000 */
[----:B--2---:R-:W-:-:S06]  /*0790*/  IADD3 R2, R2, 0xffffffe, RZ ;  /* 0x0ffffffe02027810 */ /* 0x004fcc0007ffe0ff */
[----:B------:R-:W2:Y:S02]  /*07a0*/  F2I.FTZ.U32.TRUNC.NTZ R3, R2 ;  /* 0x0000000200037305 */ /* 0x000ea4000021f000 */
[----:B--2---:R-:W-:-:S04]  /*07b0*/  IMAD.MOV R2, RZ, RZ, -R3 ;  /* 0x000000ffff027224 */ /* 0x004fc800078e0a03 */
[----:B-1----:R-:W-:Y:S02]  /*07c0*/  IMAD R4, R2, R5, RZ ;  /* 0x0000000502047224 */ /* 0x002fe400078e02ff */
[----:B------:R-:W-:-:S04]  /*07d0*/  IMAD.MOV.U32 R2, RZ, RZ, RZ ;  /* 0x000000ffff027224 */ /* 0x000fc800078e00ff */
[----:B------:R-:W-:-:S04]  /*07e0*/  IMAD.HI.U32 R2, R3, R4, R2 ;  /* 0x0000000403027227 */ /* 0x000fc800078e0002 */
[----:B------:R-:W-:-:S04]  /*07f0*/  IMAD.MOV.U32 R3, RZ, RZ, R6 ;  /* 0x000000ffff037224 */ /* 0x000fc800078e0006 */
[----:B------:R-:W-:-:S04]  /*0800*/  IMAD.HI.U32 R2, R2, R3, RZ ;  /* 0x0000000302027227 */ /* 0x000fc800078e00ff */
[----:B------:R-:W-:Y:S02]  /*0810*/  IMAD R0, R2, R0, R3 ;  /* 0x0000000002007224 */ /* 0x000fe400078e0203 */
[----:B------:R-:W1:Y:S03]  /*0820*/  MUFU.RCP R3, R8 ;  /* 0x0000000800037308 */ /* 0x000e660000001000 */
[----:B------:R-:W-:Y:S02]  /*0830*/  ISETP.GT.U32.AND P1, PT, R5, R0, PT ;  /* 0x000000000500720c */ /* 0x000fe40003f24070 */
[----:B-1----:R-:W-:-:S11]  /*0840*/  IADD3 R3, R3, 0xffffffe, RZ ;  /* 0x0ffffffe03037810 */ /* 0x002fd60007ffe0ff */
[----:B------:R-:W-:Y:S01]  /*0850*/  @!P1 IMAD.IADD R0, R0, 0x1, -R5 ;  /* 0x0000000100009824 */ /* 0x000fe200078e0a05 */
[----:B------:R-:W-:Y:S02]  /*0860*/  @!P1 IADD3 R2, R2, 0x1, RZ ;  /* 0x0000000102029810 */ /* 0x000fe40007ffe0ff */
[----:B------:R-:W-:Y:S01]  /*0870*/  ISETP.NE.AND P1, PT, R11, RZ, PT ;  /* 0x000000ff0b00720c */ /* 0x000fe20003f25270 */
[----:B------:R-:W1:Y:S01]  /*0880*/  F2I.FTZ.U32.TRUNC.NTZ R3, R3 ;  /* 0x0000000300037305 */ /* 0x000e62000021f000 */
[----:B------:R-:W-:Y:S02]  /*0890*/  ISETP.GE.U32.AND P2, PT, R0, R5, PT ;  /* 0x000000050000720c */ /* 0x000fe40003f46070 */
[----:B------:R-:W-:-:S04]  /*08a0*/  LOP3.LUT R0, R12, R11, RZ, 0x3c, !PT ;  /* 0x0000000b0c007212 */ /* 0x000fc800078e3cff */
[----:B------:R-:W-:-:S07]  /*08b0*/  ISETP.GE.AND P0, PT, R0, RZ, PT ;  /* 0x000000ff0000720c */ /* 0x000fce0003f06270 */
[----:B------:R-:W-:Y:S02]  /*08c0*/  @P2 IADD3 R2, R2, 0x1, RZ ;  /* 0x0000000102022810 */ /* 0x000fe40007ffe0ff */
[----:B-1----:R-:W-:-:S03]  /*08d0*/  IADD3 R0, RZ, -R3, RZ ;  /* 0x80000003ff007210 */ /* 0x002fc60007ffe0ff */
[----:B------:R-:W-:Y:S02]  /*08e0*/  IMAD.MOV.U32 R4, RZ, RZ, R2 ;  /* 0x000000ffff047224 */ /* 0x000fe400078e0002 */
[----:B------:R-:W-:Y:S01]  /*08f0*/  IMAD.MOV.U32 R2, RZ, RZ, R0 ;  /* 0x000000ffff027224 */ /* 0x000fe200078e0000 */
[----:B------:R-:W-:Y:S01]  /*0900*/  IABS R0, R10 ;  /* 0x0000000a00007213 */ /* 0x000fe20000000000 */
[----:B------:R-:W-:Y:S01]  /*0910*/  @!P0 IMAD.MOV R4, RZ, RZ, -R4 ;  /* 0x000000ffff048224 */ /* 0x000fe200078e0a04 */
[----:B------:R-:W-:Y:S01]  /*0920*/  @!P1 LOP3.LUT R4, RZ, R11, RZ, 0x33, !PT ;  /* 0x0000000bff049212 */ /* 0x000fe200078e33ff */
[----:B------:R-:W-:Y:S01]  /*0930*/  IMAD R5, R2, R7, RZ ;  /* 0x0000000702057224 */ /* 0x000fe200078e02ff */
[----:B------:R-:W-:Y:S01]  /*0940*/  MOV R2, RZ ;  /* 0x000000ff00027202 */ /* 0x000fe20000000f00 */
[----:B------:R-:W-:Y:S01]  /*0950*/  IMAD.MOV R6, RZ, RZ, -R0 ;  /* 0x000000ffff067224 */ /* 0x000fe200078e0a00 */
[----:B------:R-:W-:-:S03]  /*0960*/  IABS R8, R4 ;  /* 0x0000000400087213 */ /* 0x000fc60000000000 */
[----:B------:R-:W-:-:S04]  /*0970*/  IMAD.HI.U32 R0, R3, R5, R2 ;  /* 0x0000000503007227 */ /* 0x000fc800078e0002 */
[----:B------:R-:W-:Y:S02]  /*0980*/  IMAD.MOV.U32 R2, RZ, RZ, R8 ;  /* 0x000000ffff027224 */ /* 0x000fe400078e0008 */
[----:B------:R-:W-:Y:S02]  /*0990*/  IMAD.MOV.U32 R3, RZ, RZ, R6 ;  /* 0x000000ffff037224 */ /* 0x000fe400078e0006 */
[----:B------:R-:W-:-:S04]  /*09a0*/  IMAD.HI.U32 R0, R0, R2, RZ ;  /* 0x0000000200007227 */ /* 0x000fc800078e00ff */
[----:B------:R-:W-:Y:S02]  /*09b0*/  IMAD R2, R0, R3, R2 ;  /* 0x0000000300027224 */ /* 0x000fe400078e0202 */
[----:B------:R-:W-:-:S03]  /*09c0*/  IMAD R3, R4, R11, RZ ;  /* 0x0000000b04037224 */ /* 0x000fc600078e02ff */
[----:B------:R-:W-:Y:S02]  /*09d0*/  ISETP.GT.U32.AND P1, PT, R7, R2, PT ;  /* 0x000000020700720c */ /* 0x000fe40003f24070 */
[----:B------:R-:W-:-:S11]  /*09e0*/  IADD3 R3, R12, -R3, RZ ;  /* 0x800000030c037210 */ /* 0x000fd60007ffe0ff */
[----:B------:R-:W-:Y:S01]  /*09f0*/  @!P1 IMAD.IADD R2, R2, 0x1, -R7 ;  /* 0x0000000102029824 */ /* 0x000fe200078e0a07 */
[----:B------:R-:W-:Y:S02]  /*0a00*/  @!P1 IADD3 R0, R0, 0x1, RZ ;  /* 0x0000000100009810 */ /* 0x000fe40007ffe0ff */
[----:B------:R-:W-:Y:S02]  /*0a10*/  ISETP.NE.AND P1, PT, R10, RZ, PT ;  /* 0x000000ff0a00720c */ /* 0x000fe40003f25270 */
[----:B------:R-:W-:Y:S02]  /*0a20*/  ISETP.GE.U32.AND P2, PT, R2, R7, PT ;  /* 0x000000070200720c */ /* 0x000fe40003f46070 */
[----:B------:R-:W-:-:S04]  /*0a30*/  LOP3.LUT R2, R4, R10, RZ, 0x3c, !PT ;  /* 0x0000000a04027212 */ /* 0x000fc800078e3cff */
[----:B------:R-:W-:-:S07]  /*0a40*/  ISETP.GE.AND P0, PT, R2, RZ, PT ;  /* 0x000000ff0200720c */ /* 0x000fce0003f06270 */
[----:B------:R-:W-:-:S06]  /*0a50*/  @P2 IADD3 R0, R0, 0x1, RZ ;  /* 0x0000000100002810 */ /* 0x000fcc0007ffe0ff */
[----:B------:R-:W-:Y:S02]  /*0a60*/  @!P0 IADD3 R0, -R0, RZ, RZ ;  /* 0x000000ff00008210 */ /* 0x000fe40007ffe1ff */
[----:B------:R-:W-:-:S05]  /*0a70*/  @!P1 LOP3.LUT R0, RZ, R10, RZ, 0x33, !PT ;  /* 0x0000000aff009212 */ /* 0x000fca00078e33ff */
[--C-:B------:R-:W-:Y:S02]  /*0a80*/  IMAD.MOV R2, RZ, RZ, -R0.reuse ;  /* 0x000000ffff027224 */ /* 0x100fe400078e0a00 */
[C---:B------:R-:W-:Y:S02]  /*0a90*/  IMAD R0, R10.reuse, 0x1000000, R0 ;  /* 0x010000000a007824 */ /* 0x040fe400078e0200 */
[----:B------:R-:W-:Y:S02]  /*0aa0*/  IMAD R2, R10, R2, R4 ;  /* 0x000000020a027224 */ /* 0x000fe400078e0204 */
[----:B------:R-:W-:Y:S02]  /*0ab0*/  IMAD.IADD R4, R13, 0x1, R9 ;  /* 0x000000010d047824 */ /* 0x000fe400078e0209 */
[----:B------:R-:W-:-:S03]  /*0ac0*/  IMAD R0, R2, 0x10000, R0 ;  /* 0x0001000002007824 */ /* 0x000fc600078e0200 */
[----:B------:R1:W-:Y:S04]  /*0ad0*/  STL [R1+0x54], R4 ;  /* 0x0000540401007387 */ /* 0x0003e80000100800 */
[----:B------:R1:W-:Y:S04]  /*0ae0*/  STL [R1+0x50], R0 ;  /* 0x0000500001007387 */ /* 0x0003e80000100800 */
[----:B------:R1:W-:Y:S01]  /*0af0*/  STL [R1+0x4c], R3 ;  /* 0x00004c0301007387 */ /* 0x0003e20000100800 */
[----:B------:R-:W-:Y:S05]  /*0b00*/  BRA `(.L_x_24) ;  /* 0x0000006000007947 */ /* 0x000fea0003800000 */
.L_x_15:
[----:B------:R-:W-:Y:S01]  /*0b10*/  MOV R0, UR4 ;  /* 0x0000000400007c02 */ /* 0x000fe20008000f00 */
[----:B------:R-:W-:Y:S04]  /*0b20*/  STL [R1+0x4c], RZ ;  /* 0x00004cff01007387 */ /* 0x000fe80000100800 */
[----:B------:R-:W-:Y:S04]  /*0b30*/  STL [R1+0x50], RZ ;  /* 0x000050ff01007387 */ /* 0x000fe80000100800 */
[----:B------:R1:W-:Y:S02]  /*0b40*/  STL [R1+0x48], R0 ;  /* 0x0000480001007387 */ /* 0x0003e40000100800 */
[----:B-1----:R-:W-:-:S05]  /*0b50*/  MOV R0, c[0x0][0x53c] ;  /* 0x00014f0000007a02 */ /* 0x002fca0000000f00 */
[----:B------:R1:W-:Y:S02]  /*0b60*/  STL [R1+0x54], R0 ;  /* 0x0000540001007387 */ /* 0x0003e40000100800 */
.L_x_24:
[----:B-1----:R-:W2:Y:S04]  /*0b70*/  LDL R4, [R1+0x48] ;  /* 0x0000480001047983 */ /* 0x002ea80000100800 */
[----:B------:R-:W2:Y:S04]  /*0b80*/  LDL R5, [R1+0x4c] ;  /* 0x00004c0001057983 */ /* 0x000ea80000100800 */
[----:B------:R-:W2:Y:S04]  /*0b90*/  LDL R6, [R1+0x50] ;  /* 0x0000500001067983 */ /* 0x000ea80000100800 */
[----:B------:R-:W2:Y:S01]  /*0ba0*/  LDL R7, [R1+0x54] ;  /* 0x0000540001077983 */ /* 0x000ea20000100800 */
[----:B------:R-:W-:Y:S01]  /*0bb0*/  ISETP.NE.AND P0, PT, R14, RZ, PT ;  /* 0x000000ff0e00720c */ /* 0x000fe20003f05270 */
[----:B------:R-:W-:-:S12]  /*0bc0*/  WARPSYNC 0xffffffff ;  /* 0xffffffff00007948 */ /* 0x000fd80003800000 */
[----:B--2---:R1:W-:Y:S04]  /*0bd0*/  @!P0 STS.128 [0x1a080], R4 ;  /* 0x01a08004ff008388 */ /* 0x0043e80000000c00 */
[----:B------:R-:W-:Y:S06]  /*0be0*/  BAR.ARV 0x5, 0x100 ;  /* 0x0144000000007b1d */ /* 0x000fec0000002000 */
.L_x_13:
[----:B------:R-:W2:Y:S02]  /*0bf0*/  LDL R0, [R1+0x54] ;  /* 0x0000540001007983 */ /* 0x000ea40000100800 */
[----:B--2---:R-:W-:-:S13]  /*0c00*/  ISETP.GE.AND P0, PT, R0, c[0x0][0x53c], PT ;  /* 0x00014f0000007a0c */ /* 0x004fda0003f06270 */
[----:B------:R-:W-:Y:S05]  /*0c10*/  @P0 EXIT ;  /* 0x000000000000094d */ /* 0x000fea0003800000 */
[----:B------:R-:W2:Y:S01]  /*0c20*/  S2R R15, SR_TID.X ;  /* 0x00000000000f7919 */ /* 0x000ea20000002100 */
[----:B------:R-:W-:Y:S02]  /*0c30*/  ULDC UR5, c[0x0][0x2ac] ;  /* 0x0000ab0000057ab9 */ /* 0x000fe40000000800 */
[----:B------:R-:W-:Y:S02]  /*0c40*/  ULDC UR4, c[0x0][0x1d0] ;  /* 0x0000740000047ab9 */ /* 0x000fe40000000800 */
[----:B------:R-:W-:Y:S01]  /*0c50*/  UIMAD UR5, UR5, UR4, URZ ;  /* 0x00000004050572a4 */ /* 0x000fe2000f8e023f */
[----:B-12---:R-:W-:-:S04]  /*0c60*/  SHF.R.S32.HI R7, RZ, 0x1f, R15 ;  /* 0x0000001fff077819 */ /* 0x006fc8000001140f */
[CC--:B------:R-:W-:Y:S02]  /*0c70*/  LEA.HI R2, R7.reuse, R15.reuse, RZ, 0x4 ;  /* 0x0000000f07027211 */ /* 0x0c0fe400078f20ff */
[----:B------:R-:W-:Y:S02]  /*0c80*/  LEA.HI R14, R7, R15, RZ, 0x2 ;  /* 0x0000000f070e7211 */ /* 0x000fe400078f10ff */
[----:B------:R-:W-:Y:S02]  /*0c90*/  SHF.R.S32.HI R3, RZ, 0x4, R2 ;  /* 0x00000004ff037819 */ /* 0x000fe40000011402 */
[--C-:B------:R-:W-:Y:S02]  /*0ca0*/  SHF.R.S32.HI R8, RZ, 0x2, R14.reuse ;  /* 0x00000002ff087819 */ /* 0x100fe4000001140e */
[----:B------:R-:W-:Y:S02]  /*0cb0*/  LEA.HI R0, R2, R3, RZ, 0x1 ;  /* 0x0000000302007211 */ /* 0x000fe400078f08ff */
[----:B------:R-:W-:-:S02]  /*0cc0*/  SHF.R.S32.HI R4, RZ, 0x1f, R14 ;  /* 0x0000001fff047819 */ /* 0x000fc4000001140e */
[----:B------:R-:W-:Y:S02]  /*0cd0*/  LOP3.LUT R0, R0, 0xfffffffe, RZ, 0xc0, !PT ;  /* 0xfffffffe00007812 */ /* 0x000fe400078ec0ff */
[CC--:B------:R-:W-:Y:S02]  /*0ce0*/  LEA.HI R10, R7.reuse, R15.reuse, RZ, 0x3 ;  /* 0x0000000f070a7211 */ /* 0x0c0fe400078f18ff */
[----:B------:R-:W-:Y:S01]  /*0cf0*/  LEA.HI R9, R7, R15, RZ, 0x5 ;  /* 0x0000000f07097211 */ /* 0x000fe200078f28ff */
[----:B------:R-:W-:Y:S01]  /*0d00*/  IMAD.IADD R12, R3, 0x1, -R0 ;  /* 0x00000001030c7824 */ /* 0x000fe200078e0a00 */
[----:B------:R-:W-:Y:S02]  /*0d10*/  LOP3.LUT R0, R2, 0xfffffff0, RZ, 0xc0, !PT ;  /* 0xfffffff002007812 */ /* 0x000fe400078ec0ff */
[----:B------:R-:W-:Y:S02]  /*0d20*/  LEA.HI R2, R4, R8, RZ, 0x3 ;  /* 0x0000000804027211 */ /* 0x000fe400078f18ff */
[----:B------:R-:W-:Y:S01]  /*0d30*/  SHF.R.S32.HI R5, RZ, 0x3, R10 ;  /* 0x00000003ff057819 */ /* 0x000fe2000001140a */
[----:B------:R-:W-:Y:S01]  /*0d40*/  IMAD.IADD R0, R15, 0x1, -R0 ;  /* 0x000000010f007824 */ /* 0x000fe200078e0a00 */
[----:B------:R-:W-:-:S02]  /*0d50*/  LOP3.LUT R4, R10, 0xfffffff8, RZ, 0xc0, !PT ;  /* 0xfffffff80a047812 */ /* 0x000fc400078ec0ff */
[----:B------:R-:W-:Y:S01]  /*0d60*/  LOP3.LUT R2, R2, 0xfffffff8, RZ, 0xc0, !PT ;  /* 0xfffffff802027812 */ /* 0x000fe200078ec0ff */
[----:B------:R-:W-:Y:S01]  /*0d70*/  IMAD.SHL.U32 R3, R5, 0x40, RZ ;  /* 0x0000004005037824 */ /* 0x000fe200078e00ff */
[----:B------:R-:W-:Y:S01]  /*0d80*/  SHF.R.S32.HI R243, RZ, 0x5, R9 ;  /* 0x00000005fff37819 */ /* 0x000fe20000011409 */
[----:B------:R-:W-:Y:S01]  /*0d90*/  IMAD.IADD R5, R15, 0x1, -R4 ;  /* 0x000000010f057824 */ /* 0x000fe200078e0a04 */
[----:B------:R-:W-:Y:S01]  /*0da0*/  SHF.R.S32.HI R4, RZ, 0x1f, R0 ;  /* 0x0000001fff047819 */ /* 0x000fe20000011400 */
[----:B------:R-:W-:Y:S01]  /*0db0*/  IMAD.IADD R8, R8, 0x1, -R2 ;  /* 0x0000000108087824 */ /* 0x000fe200078e0a02 */
[----:B------:R-:W-:Y:S01]  /*0dc0*/  LOP3.LUT R2, R3, 0x1c0, RZ, 0xc0, !PT ;  /* 0x000001c003027812 */ /* 0x000fe200078ec0ff */
[C---:B------:R-:W-:Y:S01]  /*0dd0*/  IMAD.SHL.U32 R251, R5.reuse, 0x8, RZ ;  /* 0x0000000805fb7824 */ /* 0x040fe200078e00ff */
[----:B------:R-:W-:Y:S01]  /*0de0*/  LEA.HI R13, R4, R0, RZ, 0x3 ;  /* 0x00000000040d7211 */ /* 0x000fe200078f18ff */
[----:B------:R-:W-:Y:S01]  /*0df0*/  IMAD.SHL.U32 R5, R5, 0x40, RZ ;  /* 0x0000004005057824 */ /* 0x000fe200078e00ff */
[----:B------:R-:W-:-:S02]  /*0e00*/  SHF.R.U32.HI R6, RZ, 0x3, R2 ;  /* 0x00000003ff067819 */ /* 0x000fc40000011602 */
[----:B------:R-:W-:Y:S02]  /*0e10*/  LOP3.LUT R4, R13, 0xfffffff8, RZ, 0xc0, !PT ;  /* 0xfffffff80d047812 */ /* 0x000fe400078ec0ff */
[----:B------:R-:W-:Y:S02]  /*0e20*/  LOP3.LUT R3, R2, 0x38, R251, 0xf8, !PT ;  /* 0x0000003802037812 */ /* 0x000fe400078ef8fb */
[----:B------:R-:W-:Y:S01]  /*0e30*/  LOP3.LUT R2, R5, 0x1c0, RZ, 0xc0, !PT ;  /* 0x000001c005027812 */ /* 0x000fe200078ec0ff */
[----:B------:R-:W-:Y:S01]  /*0e40*/  IMAD.IADD R0, R0, 0x1, -R4 ;  /* 0x0000000100007824 */ /* 0x000fe200078e0a04 */
[----:B------:R-:W-:Y:S02]  /*0e50*/  LOP3.LUT R4, R9, 0xffffffe0, RZ, 0xc0, !PT ;  /* 0xffffffe009047812 */ /* 0x000fe400078ec0ff */
[----:B------:R-:W-:Y:S02]  /*0e60*/  LOP3.LUT R11, R3, R6, RZ, 0x3c, !PT ;  /* 0x00000006030b7212 */ /* 0x000fe400078e3cff */
[----:B------:R-:W-:Y:S01]  /*0e70*/  LOP3.LUT R5, R2, 0x8, R10, 0xf8, !PT ;  /* 0x0000000802057812 */ /* 0x000fe200078ef80a */
[----:B------:R-:W-:Y:S01]  /*0e80*/  IMAD.IADD R17, R15, 0x1, -R4 ;  /* 0x000000010f117824 */ /* 0x000fe200078e0a04 */
[----:B------:R-:W-:-:S02]  /*0e90*/  SHF.R.U32.HI R3, RZ, 0x3, R2 ;  /* 0x00000003ff037819 */ /* 0x000fc40000011602 */
[----:B------:R-:W-:Y:S02]  /*0ea0*/  SHF.R.S32.HI R2, RZ, 0x1f, R9 ;  /* 0x0000001fff027819 */ /* 0x000fe40000011409 */
[----:B------:R-:W-:Y:S02]  /*0eb0*/  SHF.R.S32.HI R10, RZ, 0x1f, R17 ;  /* 0x0000001fff0a7819 */ /* 0x000fe40000011411 */
[----:B------:R-:W-:Y:S02]  /*0ec0*/  LEA.HI R2, R2, R243, RZ, 0x3 ;  /* 0x000000f302027211 */ /* 0x000fe400078f18ff */
[----:B------:R-:W-:Y:S01]  /*0ed0*/  LOP3.LUT R4, R14, 0xfffffffc, RZ, 0xc0, !PT ;  /* 0xfffffffc0e047812 */ /* 0x000fe200078ec0ff */
[----:B------:R-:W-:Y:S01]  /*0ee0*/  IMAD.MOV.U32 R14, RZ, RZ, 0x20 ;  /* 0x00000020ff0e7424 */ /* 0x000fe200078e00ff */
[----:B------:R-:W-:Y:S02]  /*0ef0*/  LOP3.LUT R9, R5, R3, RZ, 0x3c, !PT ;  /* 0x0000000305097212 */ /* 0x000fe400078e3cff */
[----:B------:R-:W-:Y:S01]  /*0f00*/  LOP3.LUT R3, R2, 0xffffff8, RZ, 0xc0, !PT ;  /* 0x0ffffff802037812 */ /* 0x000fe200078ec0ff */
[----:B------:R-:W-:Y:S01]  /*0f10*/  IMAD.IADD R2, R15, 0x1, -R4 ;  /* 0x000000010f027824 */ /* 0x000fe200078e0a04 */
[----:B------:R-:W-:-:S02]  /*0f20*/  LEA.HI R10, R10, R17, RZ, 0x2 ;  /* 0x000000110a0a7211 */ /* 0x000fc400078f10ff */
[----:B------:R-:W-:Y:S01]  /*0f30*/  LEA.HI R7, R7, R15, RZ, 0x6 ;  /* 0x0000000f07077211 */ /* 0x000fe200078f30ff */
[----:B------:R-:W-:Y:S01]  /*0f40*/  IMAD.IADD R5, R243, 0x1, -R3 ;  /* 0x00000001f3057824 */ /* 0x000fe200078e0a03 */
[----:B------:R-:W-:Y:S01]  /*0f50*/  SHF.R.S32.HI R4, RZ, 0x2, R10 ;  /* 0x00000002ff047819 */ /* 0x000fe2000001140a */
[----:B------:R-:W-:Y:S01]  /*0f60*/  IMAD.MOV.U32 R15, RZ, RZ, 0x10 ;  /* 0x00000010ff0f7424 */ /* 0x000fe200078e00ff */
[----:B------:R-:W-:Y:S01]  /*0f70*/  LOP3.LUT R6, R8, 0x1, RZ, 0xc0, !PT ;  /* 0x0000000108067812 */ /* 0x000fe200078ec0ff */
[----:B------:R-:W-:Y:S01]  /*0f80*/  IMAD.SHL.U32 R7, R7, 0x8, RZ ;  /* 0x0000000807077824 */ /* 0x000fe200078e00ff */
[----:B------:R-:W-:Y:S01]  /*0f90*/  LEA.HI R3, R2, R2, RZ, 0x1 ;  /* 0x0000000202037211 */ /* 0x000fe200078f08ff */
[----:B------:R-:W-:Y:S01]  /*0fa0*/  IMAD R16, R5, 0x10, R4 ;  /* 0x0000001005107824 */ /* 0x000fe200078e0204 */
[----:B------:R-:W-:Y:S01]  /*0fb0*/  ISETP.NE.U32.AND P0, PT, R6, 0x1, PT ;  /* 0x000000010600780c */ /* 0x000fe20003f05070 */
[----:B------:R-:W-:Y:S01]  /*0fc0*/  IMAD.SHL.U32 R4, R8, 0x40, RZ ;  /* 0x0000004008047824 */ /* 0x000fe200078e00ff */
[----:B------:R-:W-:Y:S01]  /*0fd0*/  LOP3.LUT R5, R3, 0x1ffffffe, RZ, 0xc0, !PT ;  /* 0x1ffffffe03057812 */ /* 0x000fe200078ec0ff */
[----:B------:R-:W-:Y:S01]  /*0fe0*/  IMAD.SHL.U32 R3, R0, 0x40, RZ ;  /* 0x0000004000037824 */ /* 0x000fe200078e00ff */
[----:B------:R-:W-:Y:S01]  /*0ff0*/  LOP3.LUT R11, R11, 0x7ffffe00, R7, 0xf8, !PT ;  /* 0x7ffffe000b0b7812 */ /* 0x000fe200078ef807 */
[----:B------:R-:W-:Y:S01]  /*1000*/  IMAD R7, R243, 0x200, R2 ;  /* 0x00000200f3077824 */ /* 0x000fe200078e0202 */
[----:B------:R-:W-:Y:S01]  /*1010*/  LOP3.LUT R4, R4, 0x1c0, RZ, 0xc0, !PT ;  /* 0x000001c004047812 */ /* 0x000fe200078ec0ff */
[----:B------:R1:W-:Y:S01]  /*1020*/  STL [R1+0x184], R16 ;  /* 0x0001841001007387 */ /* 0x0003e20000100800 */
[----:B------:R-:W-:Y:S01]  /*1030*/  R2P PR, R8, 0x6 ;  /* 0x0000000608007804 */ /* 0x000fe20000000000 */
[----:B------:R-:W-:Y:S01]  /*1040*/  IMAD.IADD R8, R2, 0x1, -R5 ;  /* 0x0000000102087824 */ /* 0x000fe200078e0a05 */
[----:B------:R-:W-:Y:S01]  /*1050*/  LEA.HI R2, R4, R4, RZ, 0x1d ;  /* 0x0000000404027211 */ /* 0x000fe200078fe8ff */
[----:B------:R-:W-:Y:S01]  /*1060*/  IMAD.SHL.U32 R6, R12, 0x8, RZ ;  /* 0x000000080c067824 */ /* 0x000fe200078e00ff */
[----:B------:R-:W-:Y:S01]  /*1070*/  LOP3.LUT R3, R3, 0x1c0, RZ, 0xc0, !PT ;  /* 0x000001c003037812 */ /* 0x000fe200078ec0ff */
[----:B------:R-:W-:Y:S01]  /*1080*/  IMAD R8, R8, 0x8, R16 ;  /* 0x0000000808087824 */ /* 0x000fe200078e0210 */
[----:B------:R-:W-:Y:S01]  /*1090*/  LOP3.LUT P4, RZ, R0, 0x2, RZ, 0xc0, !PT ;  /* 0x0000000200ff7812 */ /* 0x000fe2000788c0ff */
[----:B------:R-:W-:Y:S01]  /*10a0*/  IMAD.U32 R7, R7, 0x2, R2 ;  /* 0x0000000207077824 */ /* 0x000fe200078e0002 */
[----:B------:R-:W-:Y:S01]  /*10b0*/  LOP3.LUT R2, R10, 0x7ffffffc, RZ, 0xc0, !PT ;  /* 0x7ffffffc0a027812 */ /* 0x000fe200078ec0ff */
[----:B------:R-:W-:Y:S01]  /*10c0*/  IMAD.SHL.U32 R247, R11, 0x2, RZ ;  /* 0x000000020bf77824 */ /* 0x000fe200078e00ff */
[----:B------:R2:W-:Y:S01]  /*10d0*/  STL [R1+0x188], R8 ;  /* 0x0001880801007387 */ /* 0x0005e20000100800 */
[----:B------:R-:W-:-:S02]  /*10e0*/  LOP3.LUT R6, R3, 0x8, R6, 0xf8, !PT ;  /* 0x0000000803067812 */ /* 0x000fc400078ef806 */
[----:B------:R-:W-:Y:S01]  /*10f0*/  IMAD.IADD R2, R17, 0x1, -R2 ;  /* 0x0000000111027824 */ /* 0x000fe200078e0a02 */
[----:B------:R-:W-:Y:S02]  /*1100*/  SHF.R.U32.HI R3, RZ, 0x3, R3 ;  /* 0x00000003ff037819 */ /* 0x000fe40000011603 */
[----:B------:R-:W-:Y:S01]  /*1110*/  LOP3.LUT P3, RZ, R0, 0x4, RZ, 0xc0, !PT ;  /* 0x0000000400ff7812 */ /* 0x000fe2000786c0ff */
[----:B------:R-:W-:Y:S01]  /*1120*/  IMAD.SHL.U32 R41, R2, 0x2, RZ ;  /* 0x0000000202297824 */ /* 0x000fe200078e00ff */
[----:B------:R-:W-:Y:S01]  /*1130*/  LOP3.LUT R3, R6, R3, RZ, 0x3c, !PT ;  /* 0x0000000306037212 */ /* 0x000fe200078e3cff */
[----:B------:R-:W-:Y:S01]  /*1140*/  IMAD.SHL.U32 R6, R13, 0x40, RZ ;  /* 0x000000400d067824 */ /* 0x000fe200078e00ff */
[----:B------:R-:W-:Y:S01]  /*1150*/  SEL R5, R15, 0xfffffff0, !P4 ;  /* 0xfffffff00f057807 */ /* 0x000fe20006000000 */
[----:B------:R-:W-:Y:S01]  /*1160*/  IMAD R0, R12, 0x200, R9 ;  /* 0x000002000c007824 */ /* 0x000fe200078e0209 */
[C---:B------:R-:W-:Y:S01]  /*1170*/  IADD3 R40, R41.reuse, 0x8, RZ ;  /* 0x0000000829287810 */ /* 0x040fe20007ffe0ff */
[----:B------:R-:W-:Y:S01]  /*1180*/  STL [R1+0x84], R41 ;  /* 0x0000842901007387 */ /* 0x000fe20000100800 */
[C---:B------:R-:W-:Y:S01]  /*1190*/  IADD3 R39, R41.reuse, 0x10, RZ ;  /* 0x0000001029277810 */ /* 0x040fe20007ffe0ff */
[----:B------:R-:W-:Y:S01]  /*11a0*/  IMAD.MOV.U32 R9, RZ, RZ, 0x40 ;  /* 0x00000040ff097424 */ /* 0x000fe200078e00ff */
[C---:B------:R-:W-:Y:S01]  /*11b0*/  IADD3 R38, R41.reuse, 0x18, RZ ;  /* 0x0000001829267810 */ /* 0x040fe20007ffe0ff */
[----:B------:R-:W-:Y:S01]  /*11c0*/  STL [R1+0x100], R40 ;  /* 0x0001002801007387 */ /* 0x000fe20000100800 */
[----:B------:R-:W-:-:S02]  /*11d0*/  IADD3 R37, R41, 0x20, RZ ;  /* 0x0000002029257810 */ /* 0x000fc40007ffe0ff */
[C---:B------:R-:W-:Y:S01]  /*11e0*/  IADD3 R36, R41.reuse, 0x28, RZ ;  /* 0x0000002829247810 */ /* 0x040fe20007ffe0ff */
[----:B------:R-:W-:Y:S01]  /*11f0*/  STL [R1+0xfc], R39 ;  /* 0x0000fc2701007387 */ /* 0x000fe20000100800 */
[C---:B------:R-:W-:Y:S02]  /*1200*/  IADD3 R35, R41.reuse, 0x30, RZ ;  /* 0x0000003029237810 */ /* 0x040fe40007ffe0ff */
[C---:B------:R-:W-:Y:S01]  /*1210*/  IADD3 R34, R41.reuse, 0x38, RZ ;  /* 0x0000003829227810 */ /* 0x040fe20007ffe0ff */
[----:B------:R-:W-:Y:S01]  /*1220*/  STL [R1+0xf8], R38 ;  /* 0x0000f82601007387 */ /* 0x000fe20000100800 */
[C---:B------:R-:W-:Y:S02]  /*1230*/  IADD3 R33, R41.reuse, 0x40, RZ ;  /* 0x0000004029217810 */ /* 0x040fe40007ffe0ff */
[C---:B------:R-:W-:Y:S01]  /*1240*/  IADD3 R32, R41.reuse, 0x48, RZ ;  /* 0x0000004829207810 */ /* 0x040fe20007ffe0ff */
[----:B------:R3:W-:Y:S01]  /*1250*/  STL [R1+0xf4], R37 ;  /* 0x0000f42501007387 */ /* 0x0007e20000100800 */
[----:B------:R-:W-:-:S02]  /*1260*/  IADD3 R31, R41, 0x50, RZ ;  /* 0x00000050291f7810 */ /* 0x000fc40007ffe0ff */
[C---:B------:R-:W-:Y:S01]  /*1270*/  IADD3 R30, R41.reuse, 0x58, RZ ;  /* 0x00000058291e7810 */ /* 0x040fe20007ffe0ff */
[----:B------:R-:W-:Y:S01]  /*1280*/  STL [R1+0xf0], R36 ;  /* 0x0000f02401007387 */ /* 0x000fe20000100800 */
[C---:B------:R-:W-:Y:S02]  /*1290*/  IADD3 R29, R41.reuse, 0x60, RZ ;  /* 0x00000060291d7810 */ /* 0x040fe40007ffe0ff */
[C---:B------:R-:W-:Y:S01]  /*12a0*/  IADD3 R28, R41.reuse, 0x68, RZ ;  /* 0x00000068291c7810 */ /* 0x040fe20007ffe0ff */
[----:B------:R-:W-:Y:S01]  /*12b0*/  STL [R1+0xec], R35 ;  /* 0x0000ec2301007387 */ /* 0x000fe20000100800 */
[----:B------:R-:W-:Y:S02]  /*12c0*/  SEL R4, R14, 0xffffffe0, !P3 ;  /* 0xffffffe00e047807 */ /* 0x000fe40005800000 */
[C---:B------:R-:W-:Y:S01]  /*12d0*/  IADD3 R27, R41.reuse, 0x70, RZ ;  /* 0x00000070291b7810 */ /* 0x040fe20007ffe0ff */
[----:B------:R4:W-:Y:S01]  /*12e0*/  STL [R1+0xe8], R34 ;  /* 0x0000e82201007387 */ /* 0x0009e20000100800 */
[----:B------:R-:W-:Y:S01]  /*12f0*/  IADD3 R26, R41, 0x78, RZ ;  /* 0x00000078291a7810 */ /* 0x000fe20007ffe0ff */
[----:B------:R-:W-:Y:S01]  /*1300*/  IMAD.IADD R4, R5, 0x1, R4 ;  /* 0x0000000105047824 */ /* 0x000fe200078e0204 */
[----:B------:R-:W-:Y:S01]  /*1310*/  IADD3 R20, R251, 0x40, RZ ;  /* 0x00000040fb147810 */ /* 0x000fe20007ffe0ff */
[----:B------:R-:W-:Y:S01]  /*1320*/  STL [R1+0xe4], R33 ;  /* 0x0000e42101007387 */ /* 0x000fe20000100800 */
[----:B------:R-:W-:-:S02]  /*1330*/  IADD3 R25, R41, 0x80, RZ ;  /* 0x0000008029197810 */ /* 0x000fc40007ffe0ff */
[----:B------:R-:W-:Y:S01]  /*1340*/  IADD3 R19, R251, 0x80, RZ ;  /* 0x00000080fb137810 */ /* 0x000fe20007ffe0ff */
[----:B------:R-:W-:Y:S01]  /*1350*/  STL [R1+0xe0], R32 ;  /* 0x0000e02001007387 */ /* 0x000fe20000100800 */
[----:B------:R-:W-:Y:S02]  /*1360*/  IADD3 R24, R41, 0x88, RZ ;  /* 0x0000008829187810 */ /* 0x000fe40007ffe0ff */
[----:B------:R-:W-:Y:S01]  /*1370*/  IADD3 R18, R251, 0xc0, RZ ;  /* 0x000000c0fb127810 */ /* 0x000fe20007ffe0ff */
[----:B------:R5:W-:Y:S01]  /*1380*/  STL [R1+0xdc], R31 ;  /* 0x0000dc1f01007387 */ /* 0x000be20000100800 */
[----:B------:R-:W-:Y:S02]  /*1390*/  IADD3 R23, R41, 0x90, RZ ;  /* 0x0000009029177810 */ /* 0x000fe40007ffe0ff */
[----:B------:R-:W-:Y:S01]  /*13a0*/  LOP3.LUT R3, R3, 0x7ffffe00, R6, 0xf8, !PT ;  /* 0x7ffffe0003037812 */ /* 0x000fe200078ef806 */
[----:B------:R-:W-:Y:S01]  /*13b0*/  STL [R1+0xd8], R30 ;  /* 0x0000d81e01007387 */ /* 0x000fe20000100800 */
[----:B------:R-:W-:-:S02]  /*13c0*/  IADD3 R22, R41, 0x98, RZ ;  /* 0x0000009829167810 */ /* 0x000fc40007ffe0ff */
[----:B------:R-:W-:Y:S01]  /*13d0*/  SHF.R.S32.HI R5, RZ, 0x1f, R251 ;  /* 0x0000001fff057819 */ /* 0x000fe200000114fb */
[----:B------:R-:W-:Y:S01]  /*13e0*/  STL [R1+0xd4], R29 ;  /* 0x0000d41d01007387 */ /* 0x000fe20000100800 */
[----:B------:R-:W-:Y:S02]  /*13f0*/  SHF.R.S32.HI R6, RZ, 0x1f, R20 ;  /* 0x0000001fff067819 */ /* 0x000fe40000011414 */
[C---:B------:R-:W-:Y:S01]  /*1400*/  IADD3 R21, R41.reuse, 0xa0, RZ ;  /* 0x000000a029157810 */ /* 0x040fe20007ffe0ff */
[----:B------:R2:W-:Y:S01]  /*1410*/  STL [R1+0xd0], R28 ;  /* 0x0000d01c01007387 */ /* 0x0005e20000100800 */
[----:B------:R-:W-:Y:S02]  /*1420*/  SHF.R.S32.HI R5, RZ, 0x1f, R19 ;  /* 0x0000001fff057819 */ /* 0x000fe40000011413 */
[----:B------:R-:W-:Y:S01]  /*1430*/  IADD3 R20, R41, 0xa8, RZ ;  /* 0x000000a829147810 */ /* 0x000fe20007ffe0ff */
[----:B------:R-:W-:Y:S01]  /*1440*/  STL [R1+0xcc], R27 ;  /* 0x0000cc1b01007387 */ /* 0x000fe20000100800 */
[----:B------:R-:W-:-:S02]  /*1450*/  SHF.R.S32.HI R6, RZ, 0x1f, R18 ;  /* 0x0000001fff067819 */ /* 0x000fc40000011412 */
[C---:B------:R-:W-:Y:S01]  /*1460*/  IADD3 R19, R41.reuse, 0xb0, RZ ;  /* 0x000000b029137810 */ /* 0x040fe20007ffe0ff */
[----:B------:R-:W-:Y:S01]  /*1470*/  STL [R1+0xc8], R26 ;  /* 0x0000c81a01007387 */ /* 0x000fe20000100800 */
[C---:B------:R-:W-:Y:S02]  /*1480*/  IADD3 R18, R41.reuse, 0xb8, RZ ;  /* 0x000000b829127810 */ /* 0x040fe40007ffe0ff */
[C---:B------:R-:W-:Y:S01]  /*1490*/  IADD3 R17, R41.reuse, 0xc0, RZ ;  /* 0x000000c029117810 */ /* 0x040fe20007ffe0ff */
[----:B------:R2:W-:Y:S01]  /*14a0*/  STL [R1+0xc4], R25 ;  /* 0x0000c41901007387 */ /* 0x0005e20000100800 */
[C---:B-1----:R-:W-:Y:S02]  /*14b0*/  IADD3 R16, R41.reuse, 0xc8, RZ ;  /* 0x000000c829107810 */ /* 0x042fe40007ffe0ff */
[C---:B------:R-:W-:Y:S01]  /*14c0*/  IADD3 R15, R41.reuse, 0xd0, RZ ;  /* 0x000000d0290f7810 */ /* 0x040fe20007ffe0ff */
[----:B------:R-:W-:Y:S01]  /*14d0*/  STL [R1+0xc0], R24 ;  /* 0x0000c01801007387 */ /* 0x000fe20000100800 */
[----:B------:R-:W-:-:S02]  /*14e0*/  IADD3 R13, R41, 0xd8, RZ ;  /* 0x000000d8290d7810 */ /* 0x000fc40007ffe0ff */
[----:B------:R-:W-:Y:S01]  /*14f0*/  LEA R135, R0, 0x14080, 0x1 ;  /* 0x0001408000877811 */ /* 0x000fe200078e08ff */
[----:B------:R-:W-:Y:S01]  /*1500*/  STL [R1+0xbc], R23 ;  /* 0x0000bc1701007387 */ /* 0x000fe20000100800 */
[----:B------:R-:W-:Y:S02]  /*1510*/  IADD3 R12, R41, 0xe0, RZ ;  /* 0x000000e0290c7810 */ /* 0x000fe40007ffe0ff */
[C---:B------:R-:W-:Y:S01]  /*1520*/  SEL R6, R9.reuse, 0xffffffc0, !P2 ;  /* 0xffffffc009067807 */ /* 0x040fe20005000000 */
[----:B------:R1:W-:Y:S01]  /*1530*/  STL [R1+0xb8], R22 ;  /* 0x0000b81601007387 */ /* 0x0003e20000100800 */
[----:B------:R-:W-:Y:S02]  /*1540*/  SEL R0, R9, 0xffffffc0, !P3 ;  /* 0xffffffc009007807 */ /* 0x000fe40005800000 */
[C---:B------:R-:W-:Y:S01]  /*1550*/  IADD3 R11, R41.reuse, 0xe8, RZ ;  /* 0x000000e8290b7810 */ /* 0x040fe20007ffe0ff */
[----:B------:R-:W-:Y:S01]  /*1560*/  STL [R1+0xb4], R21 ;  /* 0x0000b41501007387 */ /* 0x000fe20000100800 */
[----:B------:R-:W-:-:S02]  /*1570*/  IADD3 R10, R41, 0xf0, RZ ;  /* 0x000000f0290a7810 */ /* 0x000fc40007ffe0ff */
[----:B------:R-:W-:Y:S01]  /*1580*/  LEA R9, R7, 0x80, 0x1 ;  /* 0x0000008007097811 */ /* 0x000fe200078e08ff */
[----:B------:R-:W-:Y:S01]  /*1590*/  STL [R1+0xb0], R20 ;  /* 0x0000b01401007387 */ /* 0x000fe20000100800 */
[----:B------:R-:W-:Y:S02]  /*15a0*/  SHF.R.S32.HI R7, RZ, 0x1f, R40 ;  /* 0x0000001fff077819 */ /* 0x000fe40000011428 */
[C---:B------:R-:W-:Y:S01]  /*15b0*/  SEL R5, R14.reuse, 0xffffffe0, !P1 ;  /* 0xffffffe00e057807 */ /* 0x040fe20004800000 */
[----:B------:R1:W-:Y:S01]  /*15c0*/  STL [R1+0xac], R19 ;  /* 0x0000ac1301007387 */ /* 0x0003e20000100800 */
[----:B------:R-:W-:Y:S02]  /*15d0*/  SEL R2, R14, 0xffffffe0, !P4 ;  /* 0xffffffe00e027807 */ /* 0x000fe40006000000 */
[----:B--2---:R-:W-:Y:S01]  /*15e0*/  IADD3 R8, R41, 0xf8, RZ ;  /* 0x000000f829087810 */ /* 0x004fe20007ffe0ff */
[----:B------:R-:W-:Y:S01]  /*15f0*/  STL [R1+0xa8], R18 ;  /* 0x0000a81201007387 */ /* 0x000fe20000100800 */
[----:B------:R-:W-:-:S02]  /*1600*/  SHF.R.S32.HI R14, RZ, 0x1f, R39 ;  /* 0x0000001fff0e7819 */ /* 0x000fc40000011427 */
[----:B---3--:R-:W-:Y:S01]  /*1610*/  SHF.R.S32.HI R37, RZ, 0x1f, R37 ;  /* 0x0000001fff257819 */ /* 0x008fe20000011425 */
[----:B------:R-:W-:Y:S01]  /*1620*/  STL [R1+0xa4], R17 ;  /* 0x0000a41101007387 */ /* 0x000fe20000100800 */
[----:B----4-:R-:W-:Y:S02]  /*1630*/  SHF.R.S32.HI R34, RZ, 0x1f, R34 ;  /* 0x0000001fff227819 */ /* 0x010fe40000011422 */
[----:B-----5:R-:W-:Y:S01]  /*1640*/  SHF.R.S32.HI R31, RZ, 0x1f, R31 ;  /* 0x0000001fff1f7819 */ /* 0x020fe2000001141f */
[----:B------:R2:W-:Y:S01]  /*1650*/  STL [R1+0xa0], R16 ;  /* 0x0000a01001007387 */ /* 0x0005e20000100800 */
[----:B------:R-:W-:Y:S02]  /*1660*/  SHF.R.S32.HI R28, RZ, 0x1f, R28 ;  /* 0x0000001fff1c7819 */ /* 0x000fe4000001141c */
[----:B------:R-:W-:Y:S01]  /*1670*/  SHF.R.S32.HI R25, RZ, 0x1f, R25 ;  /* 0x0000001fff197819 */ /* 0x000fe20000011419 */
[----:B------:R-:W-:Y:S01]  /*1680*/  STL [R1+0x9c], R15 ;  /* 0x00009c0f01007387 */ /* 0x000fe20000100800 */
[----:B-1----:R-:W-:-:S02]  /*1690*/  SHF.R.S32.HI R22, RZ, 0x1f, R22 ;  /* 0x0000001fff167819 */ /* 0x002fc40000011416 */
[----:B------:R-:W-:Y:S01]  /*16a0*/  LEA R237, R3, 0x4080, 0x1 ;  /* 0x0000408003ed7811 */ /* 0x000fe200078e08ff */
[----:B------:R-:W-:Y:S03]  /*16b0*/  STL [R1+0x98], R13 ;  /* 0x0000980d01007387 */ /* 0x000fe60000100800 */
[--C-:B------:R-:W-:Y:S01]  /*16c0*/  IADD3 R240, R0, R237, R2.reuse ;  /* 0x000000ed00f07210 */ /* 0x100fe20007ffe002 */
[----:B------:R-:W-:Y:S01]  /*16d0*/  STL [R1+0x94], R12 ;  /* 0x0000940c01007387 */ /* 0x000fe20000100800 */
[----:B------:R-:W-:Y:S01]  /*16e0*/  SHF.R.S32.HI R19, RZ, 0x1f, R19 ;  /* 0x0000001fff137819 */ /* 0x000fe20000011413 */
[----:B------:R-:W-:Y:S02]  /*16f0*/  IMAD R243, R243, 0x800, R237 ;  /* 0x00000800f3f37824 */ /* 0x000fe400078e02ed */
[----:B------:R-:W-:Y:S01]  /*1700*/  STL [R1+0x90], R11 ;  /* 0x0000900b01007387 */ /* 0x000fe20000100800 */
[----:B------:R-:W-:-:S02]  /*1710*/  IMAD.IADD R239, R237, 0x1, R2 ;  /* 0x00000001edef7824 */ /* 0x000fc400078e0202 */
[----:B------:R-:W-:Y:S01]  /*1720*/  IMAD.IADD R244, R2, 0x1, R243 ;  /* 0x0000000102f47824 */ /* 0x000fe200078e02f3 */
[----:B------:R-:W-:Y:S01]  /*1730*/  STL [R1+0x8c], R10 ;  /* 0x00008c0a01007387 */ /* 0x000fe20000100800 */
[----:B------:R-:W-:Y:S02]  /*1740*/  IMAD R242, R4, 0x2, R237 ;  /* 0x0000000204f27824 */ /* 0x000fe400078e02ed */
[----:B------:R-:W-:Y:S01]  /*1750*/  IMAD.IADD R238, R237, 0x1, R0 ;  /* 0x00000001edee7824 */ /* 0x000fe200078e0200 */
[----:B------:R1:W-:Y:S01]  /*1760*/  STL [R1+0x17c], R7 ;  /* 0x00017c0701007387 */ /* 0x0003e20000100800 */
[----:B--2---:R-:W-:Y:S01]  /*1770*/  SHF.R.S32.HI R16, RZ, 0x1f, R16 ;  /* 0x0000001fff107819 */ /* 0x004fe20000011410 */
[C---:B------:R-:W-:Y:S02]  /*1780*/  IMAD.IADD R246, R0.reuse, 0x1, R243 ;  /* 0x0000000100f67824 */ /* 0x040fe400078e02f3 */
[----:B------:R-:W-:Y:S01]  /*1790*/  STL [R1+0x88], R8 ;  /* 0x0000880801007387 */ /* 0x000fe20000100800 */
[----:B------:R-:W-:-:S03]  /*17a0*/  IMAD.IADD R245, R0, 0x1, R244 ;  /* 0x0000000100f57824 */ /* 0x000fc600078e02f4 */
[----:B------:R2:W-:Y:S04]  /*17b0*/  STL [R1+0x178], R14 ;  /* 0x0001780e01007387 */ /* 0x0005e80000100800 */
[----:B------:R-:W-:Y:S01]  /*17c0*/  STL [R1+0x5c], R9 ;  /* 0x00005c0901007387 */ /* 0x000fe20000100800 */
[----:B-1----:R-:W-:-:S05]  /*17d0*/  SHF.R.S32.HI R7, RZ, 0x1f, R38 ;  /* 0x0000001fff077819 */ /* 0x002fca0000011426 */
[----:B------:R1:W-:Y:S01]  /*17e0*/  STL [R1+0x174], R7 ;  /* 0x0001740701007387 */ /* 0x0003e20000100800 */
[----:B--2---:R-:W-:-:S03]  /*17f0*/  SHF.R.S32.HI R14, RZ, 0x1f, R36 ;  /* 0x0000001fff0e7819 */ /* 0x004fc60000011424 */
[----:B------:R-:W-:Y:S04]  /*1800*/  STL [R1+0x170], R37 ;  /* 0x0001702501007387 */ /* 0x000fe80000100800 */
[----:B------:R2:W-:Y:S01]  /*1810*/  STL [R1+0x16c], R14 ;  /* 0x00016c0e01007387 */ /* 0x0005e20000100800 */
        /* <DEDUP_REMOVED lines=34> */
[----:B------:R-:W-:Y:S01]  /*1a40*/  STL [R1+0x118], R14 ;  /* 0x0001180e01007387 */ /* 0x000fe20000100800 */
[----:B-1----:R-:W-:Y:S02]  /*1a50*/  SHF.R.S32.HI R7, RZ, 0x1f, R13 ;  /* 0x0000001fff077819 */ /* 0x002fe4000001140d */
[----:B------:R-:W-:Y:S02]  /*1a60*/  SHF.R.S32.HI R13, RZ, 0x1f, R12 ;  /* 0x0000001fff0d7819 */ /* 0x000fe4000001140c */
[----:B------:R-:W-:Y:S01]  /*1a70*/  SHF.R.S32.HI R12, RZ, 0x1f, R11 ;  /* 0x0000001fff0c7819 */ /* 0x000fe2000001140b */
[----:B------:R1:W-:Y:S01]  /*1a80*/  STL [R1+0x114], R7 ;  /* 0x0001140701007387 */ /* 0x0003e20000100800 */
[----:B------:R-:W-:-:S02]  /*1a90*/  SHF.R.S32.HI R11, RZ, 0x1f, R10 ;  /* 0x0000001fff0b7819 */ /* 0x000fc4000001140a */
[----:B------:R-:W-:Y:S01]  /*1aa0*/  SHF.R.S32.HI R10, RZ, 0x1f, R8 ;  /* 0x0000001fff0a7819 */ /* 0x000fe20000011408 */
[C---:B------:R-:W-:Y:S01]  /*1ab0*/  IMAD.IADD R8, R9.reuse, 0x1, R5 ;  /* 0x0000000109087824 */ /* 0x040fe200078e0205 */
[----:B------:R-:W-:Y:S04]  /*1ac0*/  STL [R1+0x110], R13 ;  /* 0x0001100d01007387 */ /* 0x000fe80000100800 */
[----:B------:R-:W-:Y:S04]  /*1ad0*/  STL [R1+0x10c], R12 ;  /* 0x00010c0c01007387 */ /* 0x000fe80000100800 */
[----:B------:R-:W-:Y:S04]  /*1ae0*/  STL [R1+0x108], R11 ;  /* 0x0001080b01007387 */ /* 0x000fe80000100800 */
[----:B------:R-:W-:Y:S04]  /*1af0*/  STL [R1+0x104], R10 ;  /* 0x0001040a01007387 */ /* 0x000fe80000100800 */
[----:B------:R2:W-:Y:S01]  /*1b00*/  STL [R1+0x68], R8 ;  /* 0x0000680801007387 */ /* 0x0005e20000100800 */
[----:B-1----:R-:W-:-:S02]  /*1b10*/  IADD3 R7, R9, -0x10, RZ ;  /* 0xfffffff009077810 */ /* 0x002fc40007ffe0ff */
[C---:B------:R-:W-:Y:S01]  /*1b20*/  @P0 IADD3 R7, R9.reuse, 0x10, RZ ;  /* 0x0000001009070810 */ /* 0x040fe20007ffe0ff */
[----:B------:R-:W-:-:S04]  /*1b30*/  IMAD.IADD R9, R9, 0x1, R6 ;  /* 0x0000000109097824 */ /* 0x000fc800078e0206 */
[--C-:B------:R-:W-:Y:S01]  /*1b40*/  IMAD.IADD R3, R5, 0x1, R7.reuse ;  /* 0x0000000105037824 */ /* 0x100fe200078e0207 */
[----:B------:R1:W-:Y:S01]  /*1b50*/  STL [R1+0x78], R9 ;  /* 0x0000780901007387 */ /* 0x0003e20000100800 */
[----:B------:R-:W-:Y:S02]  /*1b60*/  IMAD.IADD R5, R6, 0x1, R7 ;  /* 0x0000000106057824 */ /* 0x000fe400078e0207 */
[--C-:B------:R-:W-:Y:S01]  /*1b70*/  IMAD.IADD R2, R3, 0x1, R6.reuse ;  /* 0x0000000103027824 */ /* 0x100fe200078e0206 */
[----:B------:R1:W-:Y:S01]  /*1b80*/  STL [R1+0x60], R7 ;  /* 0x0000600701007387 */ /* 0x0003e20000100800 */
[----:B--2---:R-:W-:-:S05]  /*1b90*/  IMAD.IADD R8, R8, 0x1, R6 ;  /* 0x0000000108087824 */ /* 0x004fca00078e0206 */
[----:B------:R1:W-:Y:S04]  /*1ba0*/  STL [R1+0x74], R8 ;  /* 0x0000740801007387 */ /* 0x0003e80000100800 */
[----:B------:R1:W-:Y:S04]  /*1bb0*/  STL [R1+0x70], R5 ;  /* 0x0000700501007387 */ /* 0x0003e80000100800 */
[----:B------:R1:W-:Y:S04]  /*1bc0*/  STL [R1+0x64], R3 ;  /* 0x0000640301007387 */ /* 0x0003e80000100800 */
[----:B------:R1:W-:Y:S02]  /*1bd0*/  STL [R1+0x6c], R2 ;  /* 0x00006c0201007387 */ /* 0x0003e40000100800 */
.L_x_114:
[----:B------:R-:W2:Y:S01]  /*1be0*/  LDL R0, [R1+0x54] ;  /* 0x0000540001007983 */ /* 0x000ea20000100800 */
[----:B-1----:R-:W-:Y:S01]  /*1bf0*/  IMAD.MOV.U32 R8, RZ, RZ, 0x4 ;  /* 0x00000004ff087424 */ /* 0x002fe200078e00ff */
[----:B------:R-:W-:-:S04]  /*1c00*/  ISETP.NE.U32.AND P4, PT, RZ, c[0x0][0x370], PT ;  /* 0x0000dc00ff007a0c */ /* 0x000fc80003f85070 */
[----:B------:R-:W-:Y:S01]  /*1c10*/  ISETP.NE.AND.EX P4, PT, RZ, c[0x0][0x374], PT, P4 ;  /* 0x0000dd00ff007a0c */ /* 0x000fe20003f85340 */
[----:B--2---:R-:W-:-:S05]  /*1c20*/  IMAD.WIDE R2, R0, R8, c[0x0][0x588] ;  /* 0x0001620000027625 */ /* 0x004fca00078e0208 */
[----:B------:R-:W2:Y:S01]  /*1c30*/  LDG.E R13, [R2.64] ;  /* 0x00000006020d7981 */ /* 0x000ea2000c1e1900 */
[----:B------:R-:W-:Y:S01]  /*1c40*/  IMAD.MOV.U32 R16, RZ, RZ, RZ ;  /* 0x000000ffff107224 */ /* 0x000fe200078e00ff */
[----:B------:R-:W-:Y:S01]  /*1c50*/  ISETP.NE.U32.AND P2, PT, RZ, c[0x0][0x360], PT ;  /* 0x0000d800ff007a0c */ /* 0x000fe20003f45070 */
[----:B------:R-:W-:Y:S01]  /*1c60*/  IMAD.MOV.U32 R11, RZ, RZ, RZ ;  /* 0x000000ffff0b7224 */ /* 0x000fe200078e00ff */
[----:B------:R-:W-:Y:S02]  /*1c70*/  ISETP.NE.U32.AND P3, PT, RZ, c[0x0][0x348], PT ;  /* 0x0000d200ff007a0c */ /* 0x000fe40003f65070 */
[----:B------:R-:W-:Y:S02]  /*1c80*/  ISETP.NE.AND.EX P2, PT, RZ, c[0x0][0x364], PT, P2 ;  /* 0x0000d900ff007a0c */ /* 0x000fe40003f45320 */
[----:B------:R-:W-:Y:S02]  /*1c90*/  ISETP.NE.AND.EX P3, PT, RZ, c[0x0][0x34c], PT, P3 ;  /* 0x0000d300ff007a0c */ /* 0x000fe40003f65330 */
[----:B--2---:R-:W-:Y:S01]  /*1ca0*/  SHF.R.S32.HI R14, RZ, 0x1f, R13 ;  /* 0x0000001fff0e7819 */ /* 0x004fe2000001140d */
[C---:B------:R-:W-:Y:S01]  /*1cb0*/  IMAD.SHL.U32 R20, R13.reuse, 0x4, RZ ;  /* 0x000000040d147824 */ /* 0x040fe200078e00ff */
[C---:B------:R-:W-:Y:S01]  /*1cc0*/  @P4 LEA R6, P1, R13.reuse, c[0x0][0x370], 0x2 ;  /* 0x0000dc000d064a11 */ /* 0x040fe200078210ff */
[----:B------:R1:W-:Y:S01]  /*1cd0*/  STL [R1+0x3c], R13 ;  /* 0x00003c0d01007387 */ /* 0x0003e20000100800 */
[----:B------:R-:W-:-:S02]  /*1ce0*/  SHF.L.U64.HI R17, R13, 0x2, R14 ;  /* 0x000000020d117819 */ /* 0x000fc4000001020e */
[----:B------:R-:W-:Y:S01]  /*1cf0*/  @P4 LEA.HI.X R7, R13, c[0x0][0x374], R14, 0x2, P1 ;  /* 0x0000dd000d074a11 */ /* 0x000fe200008f140e */
[----:B------:R1:W-:Y:S02]  /*1d00*/  STL [R1+0x7c], R14 ;  /* 0x00007c0e01007387 */ /* 0x0003e40000100800 */
[C---:B------:R-:W-:Y:S02]  /*1d10*/  @P2 IADD3 R4, P0, R20.reuse, c[0x0][0x360], RZ ;  /* 0x0000d80014042a10 */ /* 0x040fe40007f1e0ff */
[----:B------:R-:W-:Y:S01]  /*1d20*/  IADD3 R2, P1, R20, c[0x0][0x348], RZ ;  /* 0x0000d20014027a10 */ /* 0x000fe20007f3e0ff */
[----:B------:R-:W2:Y:S01]  /*1d30*/  @P4 LDG.E R16, [R6.64] ;  /* 0x0000000606104981 */ /* 0x000ea2000c1e1900 */
[C---:B------:R-:W-:Y:S02]  /*1d40*/  @P2 IADD3.X R5, R17.reuse, c[0x0][0x364], RZ, P0, !PT ;  /* 0x0000d90011052a10 */ /* 0x040fe400007fe4ff */
[----:B------:R-:W-:Y:S01]  /*1d50*/  IADD3.X R3, R17, c[0x0][0x34c], RZ, P1, !PT ;  /* 0x0000d30011037a10 */ /* 0x000fe20000ffe4ff */
[----:B------:R1:W-:Y:S04]  /*1d60*/  STL [R1+0x40], R20 ;  /* 0x0000401401007387 */ /* 0x0003e80000100800 */
[----:B------:R1:W5:Y:S04]  /*1d70*/  @P2 LDG.E R12, [R4.64] ;  /* 0x00000006040c2981 */ /* 0x000368000c1e1900 */
[----:B------:R1:W5:Y:S04]  /*1d80*/  @P3 LDG.E R11, [R2.64] ;  /* 0x00000006020b3981 */ /* 0x000368000c1e1900 */
[----:B------:R1:W-:Y:S01]  /*1d90*/  STL [R1+0x44], R17 ;  /* 0x0000441101007387 */ /* 0x0003e20000100800 */
[----:B------:R-:W-:Y:S03]  /*1da0*/  YIELD ;  /* 0x0000000000007946 */ /* 0x000fe60003800000 */
[----:B--2---:R1:W-:Y:S01]  /*1db0*/  STL [R1+0x14], R16 ;  /* 0x0000141001007387 */ /* 0x0043e20000100800 */
[----:B------:R-:W-:Y:S05]  /*1dc0*/  @P2 BRA `(.L_x_25) ;  /* 0x0000005000002947 */ /* 0x000fea0003800000 */
[----:B-----5:R-:W-:Y:S01]  /*1dd0*/  MOV R12, c[0x0][0x168] ;  /* 0x00005a00000c7a02 */ /* 0x020fe20000000f00 */
[----:B------:R-:W-:Y:S05]  /*1de0*/  @!P3 BRA `(.L_x_25) ;  /* 0x000000300000b947 */ /* 0x000fea0003800000 */
[----:B------:R2:W3:Y:S04]  /*1df0*/  LDG.E R0, [R2.64] ;  /* 0x0000000602007981 */ /* 0x0004e8000c1e1900 */
[----:B-12---:R-:W3:Y:S02]  /*1e00*/  LDG.E R2, [R2.64+0x4] ;  /* 0x0000040602027981 */ /* 0x006ee4000c1e1900 */
[----:B---3--:R-:W-:-:S02]  /*1e10*/  IADD3 R12, -R0, R2, RZ ;  /* 0x00000002000c7210 */ /* 0x008fc40007ffe1ff */
.L_x_25:
[----:B------:R-:W-:-:S04]  /*1e20*/  ISETP.NE.U32.AND P0, PT, RZ, c[0x0][0x368], PT ;  /* 0x0000da00ff007a0c */ /* 0x000fc80003f05070 */
[----:B------:R-:W-:-:S13]  /*1e30*/  ISETP.NE.AND.EX P0, PT, RZ, c[0x0][0x36c], PT, P0 ;  /* 0x0000db00ff007a0c */ /* 0x000fda0003f05300 */
[----:B------:R-:W-:Y:S05]  /*1e40*/  @!P0 BRA `(.L_x_26) ;  /* 0x0000004000008947 */ /* 0x000fea0003800000 */
[----:B-1----:R-:W-:-:S04]  /*1e50*/  IADD3 R2, P0, R20, c[0x0][0x368], RZ ;  /* 0x0000da0014027a10 */ /* 0x002fc80007f1e0ff */
[----:B------:R-:W-:-:S05]  /*1e60*/  IADD3.X R3, R17, c[0x0][0x36c], RZ, P0, !PT ;  /* 0x0000db0011037a10 */ /* 0x000fca00007fe4ff */
[----:B------:R1:W5:Y:S01]  /*1e70*/  LDG.E R0, [R2.64] ;  /* 0x0000000602007981 */ /* 0x000362000c1e1900 */
[----:B------:R-:W-:Y:S05]  /*1e80*/  BRA `(.L_x_27) ;  /* 0x0000008000007947 */ /* 0x000fea0003800000 */
.L_x_26:
[----:B------:R-:W-:Y:S01]  /*1e90*/  ISETP.NE.U32.AND P0, PT, RZ, c[0x0][0x350], PT ;  /* 0x0000d400ff007a0c */ /* 0x000fe20003f05070 */
[----:B------:R-:W-:-:S03]  /*1ea0*/  IMAD.U32 R0, RZ, RZ, UR5 ;  /* 0x00000005ff007e24 */ /* 0x000fc6000f8e00ff */
[----:B------:R-:W-:-:S13]  /*1eb0*/  ISETP.NE.AND.EX P0, PT, RZ, c[0x0][0x354], PT, P0 ;  /* 0x0000d500ff007a0c */ /* 0x000fda0003f05300 */
[----:B------:R-:W-:Y:S05]  /*1ec0*/  @!P0 BRA `(.L_x_27) ;  /* 0x0000004000008947 */ /* 0x000fea0003800000 */
[----:B-1----:R-:W-:-:S05]  /*1ed0*/  IMAD.WIDE R2, R13, R8, c[0x0][0x350] ;  /* 0x0000d4000d027625 */ /* 0x002fca00078e0208 */
[----:B------:R-:W2:Y:S04]  /*1ee0*/  LDG.E R4, [R2.64] ;  /* 0x0000000602047981 */ /* 0x000ea8000c1e1900 */
[----:B------:R-:W2:Y:S02]  /*1ef0*/  LDG.E R0, [R2.64+0x4] ;  /* 0x0000040602007981 */ /* 0x000ea4000c1e1900 */
[----:B--2---:R-:W-:-:S04]  /*1f00*/  IADD3 R0, -R4, R0, RZ ;  /* 0x0000000004007210 */ /* 0x004fc80007ffe1ff */
.L_x_27:
[----:B------:R-:W2:Y:S01]  /*1f10*/  LDL R15, [R1+0x50] ;  /* 0x00005000010f7983 */ /* 0x000ea20000100800 */
[----:B-----5:R-:W-:Y:S01]  /*1f20*/  IMAD.IADD R22, R0, 0x1, -R16 ;  /* 0x0000000100167824 */ /* 0x020fe200078e0a10 */
[----:B------:R-:W-:Y:S04]  /*1f30*/  BSSY B0, `(.L_x_28) ;  /* 0x000002e000007945 */ /* 0x000fe80003800000 */
[----:B------:R-:W-:-:S02]  /*1f40*/  IADD3 R0, R22, 0x2f, RZ ;  /* 0x0000002f16007810 */ /* 0x000fc40007ffe0ff */
[----:B------:R-:W-:-:S03]  /*1f50*/  ISETP.GE.AND P0, PT, R22, 0x1, PT ;  /* 0x000000011600780c */ /* 0x000fc60003f06270 */
[----:B------:R-:W-:-:S05]  /*1f60*/  IMAD.HI R0, R0, 0x2aaaaaab, RZ ;  /* 0x2aaaaaab00007827 */ /* 0x000fca00078e02ff */
[----:B-1----:R-:W-:-:S04]  /*1f70*/  SHF.R.U32.HI R2, RZ, 0x1f, R0 ;  /* 0x0000001fff027819 */ /* 0x002fc80000011600 */
[----:B------:R-:W-:Y:S01]  /*1f80*/  LEA.HI.SX32 R10, R0, R2, 0x1d ;  /* 0x00000002000a7211 */ /* 0x000fe200078feaff */
[----:B------:R-:W-:Y:S01]  /*1f90*/  IMAD.MOV.U32 R2, RZ, RZ, RZ ;  /* 0x000000ffff027224 */ /* 0x000fe200078e00ff */
[C---:B--2---:R-:W-:Y:S02]  /*1fa0*/  LOP3.LUT R3, R15.reuse, 0xff000000, RZ, 0xc0, !PT ;  /* 0xff0000000f037812 */ /* 0x044fe400078ec0ff */
[----:B------:R-:W-:Y:S02]  /*1fb0*/  LOP3.LUT R4, R15, 0xff0000, RZ, 0xc0, !PT ;  /* 0x00ff00000f047812 */ /* 0x000fe400078ec0ff */
[----:B------:R-:W-:-:S04]  /*1fc0*/  SHF.R.U32.HI R3, RZ, 0x8, R3 ;  /* 0x00000008ff037819 */ /* 0x000fc80000011603 */
[----:B------:R-:W-:-:S04]  /*1fd0*/  LEA.HI R3, R4, R3, RZ, 0x10 ;  /* 0x0000000304037211 */ /* 0x000fc800078f80ff */
[----:B------:R-:W-:Y:S02]  /*1fe0*/  LOP3.LUT R18, R3, 0xff, RZ, 0xc0, !PT ;  /* 0x000000ff03127812 */ /* 0x000fe400078ec0ff */
[----:B------:R-:W-:-:S03]  /*1ff0*/  SHF.R.U32.HI R5, RZ, 0x10, R3 ;  /* 0x00000010ff057819 */ /* 0x000fc60000011603 */
[----:B------:R1:W-:Y:S04]  /*2000*/  STL [R1+0x80], R18 ;  /* 0x0000801201007387 */ /* 0x0003e80000100800 */
[----:B------:R1:W-:Y:S01]  /*2010*/  STL [R1+0x58], R5 ;  /* 0x0000580501007387 */ /* 0x0003e20000100800 */
[----:B------:R-:W-:Y:S05]  /*2020*/  @!P0 BRA `(.L_x_29) ;  /* 0x000001e000008947 */ /* 0x000fea0003800000 */
[----:B------:R-:W-:Y:S01]  /*2030*/  ISETP.NE.AND P0, PT, R5, RZ, PT ;  /* 0x000000ff0500720c */ /* 0x000fe20003f05270 */
[----:B------:R-:W-:-:S03]  /*2040*/  IMAD.MOV.U32 R4, RZ, RZ, RZ ;  /* 0x000000ffff047224 */ /* 0x000fc600078e00ff */
[----:B------:R-:W-:-:S04]  /*2050*/  SEL R0, R5, c[0x0][0x338], P0 ;  /* 0x0000ce0005007a07 */ /* 0x000fc80000000000 */
[----:B------:R-:W-:Y:S02]  /*2060*/  IABS R3, R0 ;  /* 0x0000000000037213 */ /* 0x000fe40000000000 */
[----:B------:R-:W-:Y:S02]  /*2070*/  IADD3 R6, R10, -0x1, R0 ;  /* 0xffffffff0a067810 */ /* 0x000fe40007ffe000 */
[----:B------:R-:W2:Y:S02]  /*2080*/  I2F.RP R2, R3 ;  /* 0x0000000300027306 */ /* 0x000ea40000209400 */
[----:B------:R-:W-:-:S06]  /*2090*/  IABS R9, R6 ;  /* 0x0000000600097213 */ /* 0x000fcc0000000000 */
[----:B--2---:R-:W2:Y:S02]  /*20a0*/  MUFU.RCP R2, R2 ;  /* 0x0000000200027308 */ /* 0x004ea40000001000 */
[----:B--2---:R-:W-:-:S06]  /*20b0*/  IADD3 R2, R2, 0xffffffe, RZ ;  /* 0x0ffffffe02027810 */ /* 0x004fcc0007ffe0ff */
[----:B-1----:R-:W1:Y:S02]  /*20c0*/  F2I.FTZ.U32.TRUNC.NTZ R5, R2 ;  /* 0x0000000200057305 */ /* 0x002e64000021f000 */
[----:B-1----:R-:W-:-:S04]  /*20d0*/  IMAD.MOV R2, RZ, RZ, -R5 ;  /* 0x000000ffff027224 */ /* 0x002fc800078e0a05 */
[----:B------:R-:W-:Y:S01]  /*20e0*/  IMAD.MOV.U32 R7, RZ, RZ, R2 ;  /* 0x000000ffff077224 */ /* 0x000fe200078e0002 */
[----:B------:R-:W-:-:S03]  /*20f0*/  IABS R2, R0 ;  /* 0x0000000000027213 */ /* 0x000fc60000000000 */
[----:B------:R-:W-:Y:S02]  /*2100*/  IMAD R7, R7, R3, RZ ;  /* 0x0000000307077224 */ /* 0x000fe400078e02ff */
[----:B------:R-:W-:Y:S02]  /*2110*/  IMAD.MOV R8, RZ, RZ, -R2 ;  /* 0x000000ffff087224 */ /* 0x000fe400078e0a02 */
[----:B------:R-:W-:-:S04]  /*2120*/  IMAD.HI.U32 R2, R5, R7, R4 ;  /* 0x0000000705027227 */ /* 0x000fc800078e0004 */
[----:B------:R-:W-:Y:S02]  /*2130*/  IMAD.MOV.U32 R4, RZ, RZ, R9 ;  /* 0x000000ffff047224 */ /* 0x000fe400078e0009 */
[----:B------:R-:W-:Y:S02]  /*2140*/  IMAD.MOV.U32 R5, RZ, RZ, R8 ;  /* 0x000000ffff057224 */ /* 0x000fe400078e0008 */
[----:B------:R-:W-:-:S04]  /*2150*/  IMAD.HI.U32 R2, R2, R4, RZ ;  /* 0x0000000402027227 */ /* 0x000fc800078e00ff */
[----:B------:R-:W-:-:S05]  /*2160*/  IMAD R4, R2, R5, R4 ;  /* 0x0000000502047224 */ /* 0x000fca00078e0204 */
[----:B------:R-:W-:-:S13]  /*2170*/  ISETP.GT.U32.AND P1, PT, R3, R4, PT ;  /* 0x000000040300720c */ /* 0x000fda0003f24070 */
[----:B------:R-:W-:Y:S01]  /*2180*/  @!P1 IMAD.IADD R4, R4, 0x1, -R3 ;  /* 0x0000000104049824 */ /* 0x000fe200078e0a03 */
[----:B------:R-:W-:Y:S02]  /*2190*/  @!P1 IADD3 R2, R2, 0x1, RZ ;  /* 0x0000000102029810 */ /* 0x000fe40007ffe0ff */
[----:B------:R-:W-:Y:S02]  /*21a0*/  ISETP.NE.AND P1, PT, R0, RZ, PT ;  /* 0x000000ff0000720c */ /* 0x000fe40003f25270 */
[----:B------:R-:W-:Y:S02]  /*21b0*/  ISETP.GE.U32.AND P2, PT, R4, R3, PT ;  /* 0x000000030400720c */ /* 0x000fe40003f46070 */
[----:B------:R-:W-:-:S04]  /*21c0*/  LOP3.LUT R3, R6, R0, RZ, 0x3c, !PT ;  /* 0x0000000006037212 */ /* 0x000fc800078e3cff */
[----:B------:R-:W-:-:S07]  /*21d0*/  ISETP.GE.AND P0, PT, R3, RZ, PT ;  /* 0x000000ff0300720c */ /* 0x000fce0003f06270 */
[----:B------:R-:W-:-:S06]  /*21e0*/  @P2 IADD3 R2, R2, 0x1, RZ ;  /* 0x0000000102022810 */ /* 0x000fcc0007ffe0ff */
[----:B------:R-:W-:Y:S01]  /*21f0*/  @!P0 IMAD.MOV R2, RZ, RZ, -R2 ;  /* 0x000000ffff028224 */ /* 0x000fe200078e0a02 */
[----:B------:R-:W-:Y:S02]  /*2200*/  @!P1 LOP3.LUT R2, RZ, R0, RZ, 0x33, !PT ;  /* 0x00000000ff029212 */ /* 0x000fe400078e33ff */
.L_x_29:
[----:B------:R-:W-:Y:S05]  /*2210*/  BSYNC B0 ;  /* 0x0000000000007941 */ /* 0x000fea0003800000 */
.L_x_28:
[----:B------:R-:W-:Y:S01]  /*2220*/  IMAD R3, R18, R2, RZ ;  /* 0x0000000212037224 */ /* 0x000fe200078e02ff */
[----:B------:R-:W-:Y:S01]  /*2230*/  PRMT R0, RZ, 0x7610, R0 ;  /* 0x00007610ff007816 */ /* 0x000fe20000000000 */
[----:B-1----:R-:W-:Y:S01]  /*2240*/  CS2R R18, SRZ ;  /* 0x0000000000127805 */ /* 0x002fe2000001ff00 */
[----:B------:R-:W-:Y:S01]  /*2250*/  CS2R R30, SRZ ;  /* 0x00000000001e7805 */ /* 0x000fe2000001ff00 */
[----:B------:R-:W-:Y:S01]  /*2260*/  IMAD.IADD R2, R3, 0x1, R2 ;  /* 0x0000000103027824 */ /* 0x000fe200078e0202 */
[----:B------:R1:W-:Y:S01]  /*2270*/  STL [R1+0x10], R3 ;  /* 0x0000100301007387 */ /* 0x0003e20000100800 */
[----:B------:R-:W-:Y:S01]  /*2280*/  CS2R R24, SRZ ;  /* 0x0000000000187805 */ /* 0x000fe2000001ff00 */
[----:B------:R-:W-:Y:S01]  /*2290*/  CS2R R58, SRZ ;  /* 0x00000000003a7805 */ /* 0x000fe2000001ff00 */
[----:B------:R-:W-:Y:S01]  /*22a0*/  CS2R R112, SRZ ;  /* 0x0000000000707805 */ /* 0x000fe2000001ff00 */
[----:B------:R-:W-:Y:S01]  /*22b0*/  IMNMX R134, R10, R2, PT ;  /* 0x000000020a867217 */ /* 0x000fe20003800200 */
[----:B------:R-:W-:Y:S01]  /*22c0*/  CS2R R86, SRZ ;  /* 0x0000000000567805 */ /* 0x000fe2000001ff00 */
[----:B------:R-:W-:Y:S01]  /*22d0*/  CS2R R156, SRZ ;  /* 0x00000000009c7805 */ /* 0x000fe2000001ff00 */
[----:B------:R-:W-:Y:S01]  /*22e0*/  CS2R R94, SRZ ;  /* 0x00000000005e7805 */ /* 0x000fe2000001ff00 */
[----:B------:R-:W-:Y:S01]  /*22f0*/  ISETP.GT.AND P0, PT, R134, R3, PT ;  /* 0x000000038600720c */ /* 0x000fe20003f04270 */
        /* <DEDUP_REMOVED lines=58> */
[----:B-1----:R-:W-:Y:S01]  /*26a0*/  ISETP.NE.U32.AND P1, PT, RZ, c[0x0][0x340], PT ;  /* 0x0000d000ff007a0c */ /* 0x002fe20003f25070 */
[----:B------:R-:W2:Y:S03]  /*26b0*/  LDL R8, [R1+0x4c] ;  /* 0x00004c0001087983 */ /* 0x000ea60000100800 */
[----:B------:R-:W-:Y:S01]  /*26c0*/  ISETP.NE.AND.EX P1, PT, RZ, c[0x0][0x344], PT, P1 ;  /* 0x0000d100ff007a0c */ /* 0x000fe20003f25310 */
[----:B------:R-:W1:-:S12]  /*26d0*/  S2R R4, SR_TID.X ;  /* 0x0000000000047919 */ /* 0x000e580000002100 */
[----:B------:R-:W-:-:S04]  /*26e0*/  @P1 IADD3 R2, P0, R20, c[0x0][0x340], RZ ;  /* 0x0000d00014021a10 */ /* 0x000fc80007f1e0ff */
[----:B------:R-:W-:-:S05]  /*26f0*/  @P1 IADD3.X R3, R17, c[0x0][0x344], RZ, P0, !PT ;  /* 0x0000d10011031a10 */ /* 0x000fca00007fe4ff */
[----:B------:R3:W4:Y:S01]  /*2700*/  @P1 LDG.E R0, [R2.64] ;  /* 0x0000000602001981 */ /* 0x000722000c1e1900 */
[--C-:B-1----:R-:W-:Y:S02]  /*2710*/  SHF.R.S32.HI R103, RZ, 0x1f, R4.reuse ;  /* 0x0000001fff677819 */ /* 0x102fe40000011404 */
[----:B------:R-:W-:Y:S02]  /*2720*/  SHF.R.S32.HI R102, RZ, 0x1f, R4 ;  /* 0x0000001fff667819 */ /* 0x000fe40000011404 */
[-C--:B------:R-:W-:Y:S02]  /*2730*/  LEA.HI R103, R103, R4.reuse, RZ, 0x3 ;  /* 0x0000000467677211 */ /* 0x080fe400078f18ff */
[----:B------:R-:W-:Y:S02]  /*2740*/  LEA.HI R102, R102, R4, RZ, 0x3 ;  /* 0x0000000466667211 */ /* 0x000fe400078f18ff */
[----:B------:R-:W-:Y:S01]  /*2750*/  LOP3.LUT R103, R103, 0xfffffff8, RZ, 0xc0, !PT ;  /* 0xfffffff867677812 */ /* 0x000fe200078ec0ff */
[----:B------:R-:W-:Y:S01]  /*2760*/  IMAD.MOV.U32 R62, RZ, RZ, 0x30 ;  /* 0x00000030ff3e7424 */ /* 0x000fe200078e00ff */
[----:B------:R-:W-:-:S03]  /*2770*/  SHF.R.S32.HI R102, RZ, 0x3, R102 ;  /* 0x00000003ff667819 */ /* 0x000fc60000011466 */
[----:B------:R-:W-:Y:S02]  /*2780*/  IMAD.IADD R103, R4, 0x1, -R103 ;  /* 0x0000000104677824 */ /* 0x000fe400078e0a67 */
[----:B------:R-:W-:Y:S02]  /*2790*/  IMAD R62, R134, R62, -0x30 ;  /* 0xffffffd0863e7424 */ /* 0x000fe400078e023e */
[----:B------:R-:W-:Y:S02]  /*27a0*/  IMAD R32, R103, 0x20, R102 ;  /* 0x0000002067207824 */ /* 0x000fe400078e0266 */
[----:B---3--:R-:W-:-:S05]  /*27b0*/  IMAD.MOV.U32 R2, RZ, RZ, c[0x0][0x2b8] ;  /* 0x0000ae00ff027624 */ /* 0x008fca00078e00ff */
[----:B------:R-:W-:Y:S01]  /*27c0*/  ISETP.NE.AND P0, PT, R2, 0x1, PT ;  /* 0x000000010200780c */ /* 0x000fe20003f05270 */
[----:B------:R-:W-:-:S05]  /*27d0*/  IMAD.IADD R2, R32, 0x1, R62 ;  /* 0x0000000120027824 */ /* 0x000fca00078e023e */
[C---:B------:R-:W-:Y:S01]  /*27e0*/  ISETP.GE.AND P2, PT, R2.reuse, R22, PT ;  /* 0x000000160200720c */ /* 0x040fe20003f46270 */
[----:B------:R-:W-:-:S03]  /*27f0*/  IMAD.IADD R21, R2, 0x1, R16 ;  /* 0x0000000102157824 */ /* 0x000fc600078e0210 */
[----:B------:R-:W-:Y:S01]  /*2800*/  ISETP.GT.OR P2, PT, R32, 0x2f, P2 ;  /* 0x0000002f2000780c */ /* 0x000fe20001744670 */
[----:B------:R-:W-:Y:S01]  /*2810*/  WARPSYNC 0xffffffff ;  /* 0xffffffff00007948 */ /* 0x000fe20003800000 */
[----:B------:R-:W-:Y:S01]  /*2820*/  BAR.SYNC.DEFER_BLOCKING 0x0 ;  /* 0x0000000000007b1d */ /* 0x000fe20000010000 */
[----:B------:R-:W-:-:S04]  /*2830*/  @P0 IMAD.HI.U32 R3, R21, c[0x0][0x2bc], RZ ;  /* 0x0000af0015030a27 */ /* 0x000fc800078e00ff */
[----:B------:R-:W-:Y:S01]  /*2840*/  IMAD.MOV.U32 R20, RZ, RZ, R21 ;  /* 0x000000ffff147224 */ /* 0x000fe200078e0015 */
[----:B------:R-:W-:Y:S01]  /*2850*/  @P0 SHF.R.U32.HI R20, RZ, c[0x0][0x2c0], R3 ;  /* 0x0000b000ff140a19 */ /* 0x000fe20000011603 */
[----:B------:R-:W-:Y:S01]  /*2860*/  IMAD.MOV.U32 R252, RZ, RZ, RZ ;  /* 0x000000fffffc7224 */ /* 0x000fe200078e00ff */
[----:B------:R-:W-:Y:S02]  /*2870*/  LOP3.LUT R23, R15, 0xffff, RZ, 0xc0, !PT ;  /* 0x0000ffff0f177812 */ /* 0x000fe400078ec0ff */
[----:B------:R-:W-:-:S05]  /*2880*/  SEL R6, R14, RZ, !P3 ;  /* 0x000000ff0e067207 */ /* 0x000fca0005800000 */
[----:B------:R-:W-:Y:S02]  /*2890*/  IMAD R6, R6, c[0x0][0x1c0], RZ ;  /* 0x0000700006067a24 */ /* 0x000fe400078e02ff */
[----:B------:R-:W-:-:S05]  /*28a0*/  @!P1 IMAD.MOV.U32 R0, RZ, RZ, R13 ;  /* 0x000000ffff009224 */ /* 0x000fca00078e000d */
[----:B----4-:R-:W-:Y:S01]  /*28b0*/  SHF.R.S32.HI R2, RZ, 0x1f, R0 ;  /* 0x0000001fff027819 */ /* 0x010fe20000011400 */
[----:B------:R-:W-:-:S04]  /*28c0*/  IMAD.WIDE.U32 R4, R0, c[0x0][0x2b0], RZ ;  /* 0x0000ac0000047a25 */ /* 0x000fc800078e00ff */
[----:B------:R-:W-:Y:S01]  /*28d0*/  IMAD R2, R2, c[0x0][0x2b0], RZ ;  /* 0x0000ac0002027a24 */ /* 0x000fe200078e02ff */
[----:B------:R1:W-:Y:S03]  /*28e0*/  STL.64 [R1+0x20], R4 ;  /* 0x0000200401007387 */ /* 0x0003e60000100a00 */
[----:B------:R-:W-:Y:S01]  /*28f0*/  IMAD R2, R0, c[0x0][0x2b4], R2 ;  /* 0x0000ad0000027a24 */ /* 0x000fe200078e0202 */
[----:B------:R-:W-:-:S03]  /*2900*/  @!P2 IADD3 R0, P1, R20, R4, RZ ;  /* 0x000000041400a210 */ /* 0x000fc60007f3e0ff */
[----:B-1----:R-:W-:Y:S01]  /*2910*/  IMAD.IADD R4, R5, 0x1, R2 ;  /* 0x0000000105047824 */ /* 0x002fe200078e0202 */
[----:B------:R-:W-:-:S04]  /*2920*/  @!P2 LEA R2, P0, R0, c[0x0][0x2a0], 0x2 ;  /* 0x0000a8000002aa11 */ /* 0x000fc800078010ff */
[----:B------:R-:W-:-:S04]  /*2930*/  @!P2 LEA.HI.X.SX32 R3, R20, R4, 0x1, P1 ;  /* 0x000000041403a211 */ /* 0x000fc800008f0eff */
[----:B------:R-:W-:-:S05]  /*2940*/  @!P2 LEA.HI.X R3, R0, c[0x0][0x2a4], R3, 0x2, P0 ;  /* 0x0000a9000003aa11 */ /* 0x000fca00000f1403 */
[----:B------:R1:W3:Y:S01]  /*2950*/  @!P2 LDG.E R252, [R2.64] ;  /* 0x0000000602fca981 */ /* 0x0002e2000c1e1900 */
[----:B------:R-:W-:-:S03]  /*2960*/  SHF.R.S32.HI R0, RZ, 0x1f, R11 ;  /* 0x0000001fff007819 */ /* 0x000fc6000001140b */
[----:B------:R4:W-:Y:S02]  /*2970*/  STL [R1+0x34], R4 ;  /* 0x0000340401007387 */ /* 0x0009e40000100800 */
[----:B------:R-:W-:-:S04]  /*2980*/  IMAD R0, R0, c[0x0][0x178], RZ ;  /* 0x00005e0000007a24 */ /* 0x000fc800078e02ff */
[----:B------:R-:W-:Y:S02]  /*2990*/  IMAD R0, R11, c[0x0][0x17c], R0 ;  /* 0x00005f000b007a24 */ /* 0x000fe400078e0200 */
[----:B--2---:R-:W-:Y:S02]  /*29a0*/  IMAD R5, R8, 0x80, R32 ;  /* 0x0000008008057824 */ /* 0x004fe400078e0220 */
[----:B----4-:R-:W-:-:S05]  /*29b0*/  IMAD.MOV.U32 R4, RZ, RZ, c[0x0][0x2c4] ;  /* 0x0000b100ff047624 */ /* 0x010fca00078e00ff */
[----:B------:R-:W-:Y:S01]  /*29c0*/  ISETP.NE.AND P0, PT, R4, 0x1, PT ;  /* 0x000000010400780c */ /* 0x000fe20003f05270 */
[----:B-1----:R-:W-:-:S04]  /*29d0*/  IMAD.WIDE.U32 R2, R11, c[0x0][0x178], RZ ;  /* 0x00005e000b027a25 */ /* 0x002fc800078e00ff */
[----:B------:R-:W-:Y:S01]  /*29e0*/  IMAD.IADD R3, R3, 0x1, R0 ;  /* 0x0000000103037824 */ /* 0x000fe200078e0200 */
[----:B------:R-:W-:-:S03]  /*29f0*/  SEL R4, R13, RZ, !P3 ;  /* 0x000000ff0d047207 */ /* 0x000fc60005800000 */
[----:B------:R-:W-:-:S04]  /*2a00*/  IMAD.WIDE.U32 R2, R23, c[0x0][0x1b8], R2 ;  /* 0x00006e0017027a25 */ /* 0x000fc800078e0002 */
[----:B------:R-:W-:-:S04]  /*2a10*/  @P0 IMAD.HI.U32 R7, R5, c[0x0][0x2c8], RZ ;  /* 0x0000b20005070a27 */ /* 0x000fc800078e00ff */
[----:B------:R-:W-:Y:S01]  /*2a20*/  IMAD.MOV.U32 R0, RZ, RZ, R5 ;  /* 0x000000ffff007224 */ /* 0x000fe200078e0005 */
[----:B------:R-:W-:Y:S01]  /*2a30*/  @P0 SHF.R.U32.HI R0, RZ, c[0x0][0x2cc], R7 ;  /* 0x0000b300ff000a19 */ /* 0x000fe20000011607 */
[----:B------:R-:W-:Y:S02]  /*2a40*/  IMAD R3, R23, c[0x0][0x1bc], R3 ;  /* 0x00006f0017037a24 */ /* 0x000fe400078e0203 */
[C---:B------:R-:W-:Y:S01]  /*2a50*/  IMAD R6, R4.reuse, c[0x0][0x1c4], R6 ;  /* 0x0000710004067a24 */ /* 0x040fe200078e0206 */
[----:B------:R-:W-:Y:S01]  /*2a60*/  SHF.R.S32.HI R7, RZ, 0x1f, R0 ;  /* 0x0000001fff077819 */ /* 0x000fe20000011400 */
[----:B------:R-:W-:-:S04]  /*2a70*/  IMAD.WIDE.U32 R2, R4, c[0x0][0x1c0], R2 ;  /* 0x0000700004027a25 */ /* 0x000fc800078e0002 */
[----:B------:R-:W-:-:S04]  /*2a80*/  IMAD.MOV R4, RZ, RZ, -R0 ;  /* 0x000000ffff047224 */ /* 0x000fc800078e0a00 */
[----:B------:R-:W-:Y:S02]  /*2a90*/  IMAD R4, R4, c[0x0][0x2c4], R5 ;  /* 0x0000b10004047a24 */ /* 0x000fe400078e0205 */
[----:B------:R-:W-:Y:S02]  /*2aa0*/  IMAD R5, R7, c[0x0][0x1b0], RZ ;  /* 0x00006c0007057a24 */ /* 0x000fe400078e02ff */
[----:B------:R-:W-:Y:S02]  /*2ab0*/  IMAD.IADD R3, R3, 0x1, R6 ;  /* 0x0000000103037824 */ /* 0x000fe400078e0206 */
[C---:B------:R-:W-:Y:S01]  /*2ac0*/  IMAD R6, R0.reuse, c[0x0][0x1b4], R5 ;  /* 0x00006d0000067a24 */ /* 0x040fe200078e0205 */
[----:B------:R-:W-:Y:S01]  /*2ad0*/  SHF.R.S32.HI R5, RZ, 0x1f, R4 ;  /* 0x0000001fff057819 */ /* 0x000fe20000011404 */
[----:B------:R-:W-:-:S04]  /*2ae0*/  IMAD.WIDE.U32 R2, R0, c[0x0][0x1b0], R2 ;  /* 0x00006c0000027a25 */ /* 0x000fc800078e0002 */
[----:B------:R-:W-:Y:S02]  /*2af0*/  IMAD R0, R5, c[0x0][0x1a8], RZ ;  /* 0x00006a0005007a24 */ /* 0x000fe400078e02ff */
[----:B------:R-:W-:Y:S02]  /*2b00*/  IMAD.IADD R3, R3, 0x1, R6 ;  /* 0x0000000103037824 */ /* 0x000fe400078e0206 */
[C---:B------:R-:W-:Y:S02]  /*2b10*/  IMAD R0, R4.reuse, c[0x0][0x1ac], R0 ;  /* 0x00006b0004007a24 */ /* 0x040fe400078e0200 */
[----:B------:R-:W-:-:S04]  /*2b20*/  IMAD.WIDE.U32 R2, R4, c[0x0][0x1a8], R2 ;  /* 0x00006a0004027a25 */ /* 0x000fc800078e0002 */
[----:B------:R-:W-:Y:S01]  /*2b30*/  IMAD.IADD R0, R3, 0x1, R0 ;  /* 0x0000000103007824 */ /* 0x000fe200078e0200 */
[----:B------:R-:W-:-:S04]  /*2b40*/  LEA R18, P0, R2, c[0x0][0x160], 0x1 ;  /* 0x0000580002127a11 */ /* 0x000fc800078008ff */
[----:B------:R-:W-:Y:S01]  /*2b50*/  LEA.HI.X R17, R2, c[0x0][0x164], R0, 0x1, P0 ;  /* 0x0000590002117a11 */ /* 0x000fe200000f0c00 */
[----:B------:R-:W1:Y:S01]  /*2b60*/  SHFL.IDX PT, R3, R18, RZ, 0x181f ;  /* 0x00181fff12037589 */ /* 0x000e6200000e0000 */
[----:B------:R-:W-:-:S03]  /*2b70*/  IMAD R16, R12, c[0x0][0x2c4], RZ ;  /* 0x0000b1000c107a24 */ /* 0x000fc600078e02ff */
[----:B------:R-:W2:Y:S01]  /*2b80*/  SHFL.IDX PT, R4, R17, RZ, 0x181f ;  /* 0x00181fff11047589 */ /* 0x000ea200000e0000 */
[----:B------:R-:W-:-:S05]  /*2b90*/  IMAD R19, R8, 0x80, R102 ;  /* 0x0000008008137824 */ /* 0x000fca00078e0266 */
[----:B------:R-:W-:Y:S01]  /*2ba0*/  ISETP.GE.AND P1, PT, R19, R16, PT ;  /* 0x000000101300720c */ /* 0x000fe20003f26270 */
[----:B------:R-:W4:Y:S01]  /*2bb0*/  SHFL.IDX PT, R0, R18, 0x1, 0x181f ;  /* 0x00381f0012007f89 */ /* 0x000f2200000e0000 */
[C---:B------:R-:W-:Y:S02]  /*2bc0*/  IADD3 R34, R251.reuse, 0x80, RZ ;  /* 0x00000080fb227810 */ /* 0x040fe40007ffe0ff */
[----:B------:R-:W-:Y:S02]  /*2bd0*/  SHF.R.S32.HI R24, RZ, 0x1f, R251 ;  /* 0x0000001fff187819 */ /* 0x000fe400000114fb */
[C---:B------:R-:W-:Y:S02]  /*2be0*/  IADD3 R40, R251.reuse, 0x80, RZ ;  /* 0x00000080fb287810 */ /* 0x040fe40007ffe0ff */
[C---:B------:R-:W-:Y:S02]  /*2bf0*/  IADD3 R33, R251.reuse, 0xc0, RZ ;  /* 0x000000c0fb217810 */ /* 0x040fe40007ffe0ff */
[----:B------:R-:W-:-:S03]  /*2c00*/  IADD3 R35, R251, 0xc0, RZ ;  /* 0x000000c0fb237810 */ /* 0x000fc60007ffe0ff */
[CC--:B-1----:R-:W-:Y:S01]  /*2c10*/  @!P1 LEA R12, P4, R251.reuse, R3.reuse, 0x1 ;  /* 0x00000003fb0c9211 */ /* 0x0c2fe200078808ff */
[----:B------:R-:W1:Y:S01]  /*2c20*/  SHFL.IDX PT, R2, R17, 0x1, 0x181f ;  /* 0x00381f0011027f89 */ /* 0x000e6200000e0000 */
[C---:B------:R-:W-:Y:S02]  /*2c30*/  IADD3 R41, R251.reuse, 0x40, RZ ;  /* 0x00000040fb297810 */ /* 0x040fe40007ffe0ff */
[-C--:B------:R-:W-:Y:S02]  /*2c40*/  @!P1 LEA R8, P5, R34, R3.reuse, 0x1 ;  /* 0x0000000322089211 */ /* 0x080fe400078a08ff */
[----:B--2---:R-:W-:Y:S02]  /*2c50*/  @!P1 LEA.HI.X R13, R251, R4, R24, 0x1, P4 ;  /* 0x00000004fb0d9211 */ /* 0x004fe400020f0c18 */
[----:B------:R-:W-:Y:S02]  /*2c60*/  SHF.R.S32.HI R40, RZ, 0x1f, R40 ;  /* 0x0000001fff287819 */ /* 0x000fe40000011428 */
[----:B------:R-:W-:-:S02]  /*2c70*/  @!P1 LEA R6, P4, R33, R3, 0x1 ;  /* 0x0000000321069211 */ /* 0x000fc400078808ff */
[----:B------:R-:W-:Y:S02]  /*2c80*/  SHF.R.S32.HI R35, RZ, 0x1f, R35 ;  /* 0x0000001fff237819 */ /* 0x000fe40000011423 */
[----:B------:R-:W-:Y:S02]  /*2c90*/  IADD3 R5, R19, 0x20, RZ ;  /* 0x0000002013057810 */ /* 0x000fe40007ffe0ff */
[C---:B------:R-:W-:Y:S02]  /*2ca0*/  ISETP.GE.AND P2, PT, R251.reuse, c[0x0][0x198], PT ;  /* 0x00006600fb007a0c */ /* 0x040fe40003f46270 */
[----:B------:R-:W-:Y:S02]  /*2cb0*/  IADD3 R42, R251, 0x40, RZ ;  /* 0x00000040fb2a7810 */ /* 0x000fe40007ffe0ff */
[----:B------:R-:W-:Y:S02]  /*2cc0*/  @!P1 LEA.HI.X R9, R34, R4, R40, 0x1, P5 ;  /* 0x0000000422099211 */ /* 0x000fe400028f0c28 */
[----:B------:R-:W-:-:S02]  /*2cd0*/  ISETP.GE.AND P6, PT, R41, c[0x0][0x198], PT ;  /* 0x0000660029007a0c */ /* 0x000fc40003fc6270 */
[C---:B------:R-:W-:Y:S02]  /*2ce0*/  @!P1 LEA.HI.X R7, R33.reuse, R4, R35, 0x1, P4 ;  /* 0x0000000421079211 */ /* 0x040fe400020f0c23 */
[----:B------:R-:W-:Y:S02]  /*2cf0*/  ISETP.GE.AND P5, PT, R34, c[0x0][0x198], PT ;  /* 0x0000660022007a0c */ /* 0x000fe40003fa6270 */
[----:B------:R-:W-:Y:S01]  /*2d00*/  ISETP.GE.AND P4, PT, R33, c[0x0][0x198], PT ;  /* 0x0000660021007a0c */ /* 0x000fe20003f86270 */
[----:B------:R2:W-:Y:S01]  /*2d10*/  @!P1 LDGSTS.E.BYPASS.LTC128B.128 [R247+0x4080], [R12.64], !P2 ;  /* 0x040800000cf79fae */ /* 0x0005e2000d101d46 */
[----:B------:R-:W-:Y:S02]  /*2d20*/  ISETP.GE.AND P0, PT, R5, R16, PT ;  /* 0x000000100500720c */ /* 0x000fe40003f06270 */
[----:B------:R-:W-:Y:S02]  /*2d30*/  @!P1 LEA R10, P3, R41, R3, 0x1 ;  /* 0x00000003290a9211 */ /* 0x000fe400078608ff */
[----:B------:R-:W-:-:S04]  /*2d40*/  SHF.R.S32.HI R42, RZ, 0x1f, R42 ;  /* 0x0000001fff2a7819 */ /* 0x000fc8000001142a */
[----:B------:R-:W-:-:S05]  /*2d50*/  @!P1 LEA.HI.X R11, R41, R4, R42, 0x1, P3 ;  /* 0x00000004290b9211 */ /* 0x000fca00018f0c2a */
[----:B------:R5:W-:Y:S04]  /*2d60*/  @!P1 LDGSTS.E.BYPASS.LTC128B.128 [R247+0x8080], [R10.64], !P6 ;  /* 0x080800000af79fae */ /* 0x000be8000f101d46 */
[----:B------:R1:W-:Y:S04]  /*2d70*/  @!P1 LDGSTS.E.BYPASS.LTC128B.128 [R247+0xc080], [R8.64], !P5 ;  /* 0x0c08000008f79fae */ /* 0x0003e8000e901d46 */
[----:B------:R2:W-:Y:S01]  /*2d80*/  @!P1 LDGSTS.E.BYPASS.LTC128B.128 [R247+0x10080], [R6.64], !P4 ;  /* 0x1008000006f79fae */ /* 0x0005e2000e101d46 */
[----:B------:R-:W-:Y:S02]  /*2d90*/  IADD3 R3, R19, 0x40, RZ ;  /* 0x0000004013037810 */ /* 0x000fe40007ffe0ff */
[-C--:B----4-:R-:W-:Y:S01]  /*2da0*/  @!P0 LEA R14, P3, R251, R0.reuse, 0x1 ;  /* 0x00000000fb0e8211 */ /* 0x090fe200078608ff */
[----:B-----5:R-:W4:Y:S01]  /*2db0*/  SHFL.IDX PT, R10, R18, 0x2, 0x181f ;  /* 0x00581f00120a7f89 */ /* 0x020f2200000e0000 */
[----:B-1----:R-:W-:-:S04]  /*2dc0*/  @!P0 LEA R8, P1, R41, R0, 0x1 ;  /* 0x0000000029088211 */ /* 0x002fc800078208ff */
[----:B------:R-:W-:Y:S02]  /*2dd0*/  @!P0 LEA.HI.X R9, R41, R2, R42, 0x1, P1 ;  /* 0x0000000229098211 */ /* 0x000fe400008f0c2a */
[C---:B--2---:R-:W-:Y:S01]  /*2de0*/  @!P0 LEA R6, P1, R34.reuse, R0, 0x1 ;  /* 0x0000000022068211 */ /* 0x044fe200078208ff */
[----:B------:R-:W1:Y:S03]  /*2df0*/  SHFL.IDX PT, R11, R17, 0x2, 0x181f ;  /* 0x00581f00110b7f89 */ /* 0x000e6600000e0000 */
[----:B------:R-:W-:Y:S02]  /*2e00*/  @!P0 LEA.HI.X R7, R34, R2, R40, 0x1, P1 ;  /* 0x0000000222078211 */ /* 0x000fe400008f0c28 */
[----:B------:R-:W-:-:S04]  /*2e10*/  @!P0 LEA R4, P1, R33, R0, 0x1 ;  /* 0x0000000021048211 */ /* 0x000fc800078208ff */
[----:B------:R-:W-:Y:S02]  /*2e20*/  @!P0 LEA.HI.X R5, R33, R2, R35, 0x1, P1 ;  /* 0x0000000221058211 */ /* 0x000fe400008f0c23 */
[----:B------:R-:W-:Y:S02]  /*2e30*/  ISETP.GE.AND P1, PT, R3, R16, PT ;  /* 0x000000100300720c */ /* 0x000fe40003f26270 */
[----:B------:R-:W-:Y:S01]  /*2e40*/  @!P0 LEA.HI.X R15, R251, R2, R24, 0x1, P3 ;  /* 0x00000002fb0f8211 */ /* 0x000fe200018f0c18 */
[----:B------:R-:W-:-:S04]  /*2e50*/  IMAD.MOV R0, RZ, RZ, -R20 ;  /* 0x000000ffff007224 */ /* 0x000fc800078e0a14 */
[----:B------:R2:W-:Y:S01]  /*2e60*/  @!P0 LDGSTS.E.BYPASS.LTC128B.128 [R247+0x5080], [R14.64], !P2 ;  /* 0x050800000ef78fae */ /* 0x0005e2000d101d46 */
[----:B------:R-:W-:-:S03]  /*2e70*/  IMAD R21, R0, c[0x0][0x2b8], R21 ;  /* 0x0000ae0000157a24 */ /* 0x000fc600078e0215 */
[----:B------:R4:W-:Y:S04]  /*2e80*/  @!P0 LDGSTS.E.BYPASS.LTC128B.128 [R247+0x9080], [R8.64], !P6 ;  /* 0x0908000008f78fae */ /* 0x0009e8000f101d46 */
[----:B------:R5:W-:Y:S04]  /*2e90*/  @!P0 LDGSTS.E.BYPASS.LTC128B.128 [R247+0xd080], [R6.64], !P5 ;  /* 0x0d08000006f78fae */ /* 0x000be8000e901d46 */
[----:B------:R2:W-:Y:S01]  /*2ea0*/  @!P0 LDGSTS.E.BYPASS.LTC128B.128 [R247+0x11080], [R4.64], !P4 ;  /* 0x1108000004f78fae */ /* 0x0005e2000e101d46 */
[----:B------:R-:W-:Y:S01]  /*2eb0*/  SHF.R.S32.HI R12, RZ, 0x1f, R21 ;  /* 0x0000001fff0c7819 */ /* 0x000fe20000011415 */
[----:B------:R-:W-:-:S04]  /*2ec0*/  IMAD.WIDE.U32 R2, R21, c[0x0][0x1e0], RZ ;  /* 0x0000780015027a25 */ /* 0x000fc800078e00ff */
[----:B------:R-:W-:Y:S01]  /*2ed0*/  IMAD R0, R12, c[0x0][0x1e0], RZ ;  /* 0x000078000c007a24 */ /* 0x000fe200078e02ff */
[----:B----4-:R-:W-:-:S04]  /*2ee0*/  @!P1 LEA R8, P0, R251, R10, 0x1 ;  /* 0x0000000afb089211 */ /* 0x010fc800078008ff */
[-C--:B-1----:R-:W-:Y:S02]  /*2ef0*/  @!P1 LEA.HI.X R9, R251, R11.reuse, R24, 0x1, P0 ;  /* 0x0000000bfb099211 */ /* 0x082fe400000f0c18 */
[-C--:B-----5:R-:W-:Y:S01]  /*2f00*/  @!P1 LEA R6, P0, R41, R10.reuse, 0x1 ;  /* 0x0000000a29069211 */ /* 0x0a0fe200078008ff */
[----:B------:R-:W-:Y:S01]  /*2f10*/  IMAD R0, R21, c[0x0][0x1e4], R0 ;  /* 0x0000790015007a24 */ /* 0x000fe200078e0200 */
[----:B--2---:R-:W-:Y:S01]  /*2f20*/  IADD3 R14, R19, 0x60, RZ ;  /* 0x00000060130e7810 */ /* 0x004fe20007ffe0ff */
[----:B------:R-:W1:Y:S01]  /*2f30*/  SHFL.IDX PT, R13, R18, 0x3, 0x181f ;  /* 0x00781f00120d7f89 */ /* 0x000e6200000e0000 */
[-C--:B------:R-:W-:Y:S02]  /*2f40*/  @!P1 LEA.HI.X R7, R41, R11.reuse, R42, 0x1, P0 ;  /* 0x0000000b29079211 */ /* 0x080fe400000f0c2a */
[C---:B------:R-:W-:Y:S01]  /*2f50*/  @!P1 LEA R4, P0, R34.reuse, R10, 0x1 ;  /* 0x0000000a22049211 */ /* 0x040fe200078008ff */
[----:B------:R-:W-:Y:S01]  /*2f60*/  IMAD.IADD R3, R3, 0x1, R0 ;  /* 0x0000000103037824 */ /* 0x000fe200078e0200 */
[----:B------:R2:W-:Y:S02]  /*2f70*/  @!P1 LDGSTS.E.BYPASS.LTC128B.128 [R247+0x6080], [R8.64], !P2 ;  /* 0x0608000008f79fae */ /* 0x0005e4000d101d46 */
[----:B------:R-:W-:-:S02]  /*2f80*/  @!P1 LEA.HI.X R5, R34, R11, R40, 0x1, P0 ;  /* 0x0000000b22059211 */ /* 0x000fc400000f0c28 */
[----:B------:R4:W-:Y:S01]  /*2f90*/  @!P1 LDGSTS.E.BYPASS.LTC128B.128 [R247+0xa080], [R6.64], !P6 ;  /* 0x0a08000006f79fae */ /* 0x0009e2000f101d46 */
[----:B------:R-:W-:Y:S01]  /*2fa0*/  ISETP.GE.AND P3, PT, R14, R16, PT ;  /* 0x000000100e00720c */ /* 0x000fe20003f66270 */
[C---:B------:R-:W-:Y:S02]  /*2fb0*/  IMAD.WIDE.U32 R26, R23.reuse, c[0x0][0x1e8], RZ ;  /* 0x00007a00171a7a25 */ /* 0x040fe400078e00ff */
[----:B------:R5:W-:Y:S04]  /*2fc0*/  @!P1 LDGSTS.E.BYPASS.LTC128B.128 [R247+0xe080], [R4.64], !P5 ;  /* 0x0e08000004f79fae */ /* 0x000be8000e901d46 */
[----:B------:R-:W1:Y:S01]  /*2fd0*/  SHFL.IDX PT, R14, R17, 0x3, 0x181f ;  /* 0x00781f00110e7f89 */ /* 0x000e6200000e0000 */
[----:B------:R-:W-:Y:S01]  /*2fe0*/  IMAD R25, R23, c[0x0][0x1ec], R27 ;  /* 0x00007b0017197a24 */ /* 0x000fe200078e021b */
[----:B------:R-:W-:-:S05]  /*2ff0*/  IADD3 R61, R134, -0x1, RZ ;  /* 0xffffffff863d7810 */ /* 0x000fca0007ffe0ff */
[----:B------:R-:W-:Y:S01]  /*3000*/  IMAD R60, R61, -0x30, R22 ;  /* 0xffffffd03d3c7824 */ /* 0x000fe200078e0216 */
[C---:B-----5:R-:W-:Y:S02]  /*3010*/  @!P1 LEA R4, P0, R33.reuse, R10, 0x1 ;  /* 0x0000000a21049211 */ /* 0x060fe400078008ff */
[----:B---3--:R-:W-:Y:S01]  /*3020*/  SHF.R.S32.HI R15, RZ, 0x1f, R252 ;  /* 0x0000001fff0f7819 */ /* 0x008fe200000114fc */
[----:B------:R-:W-:Y:S01]  /*3030*/  IMAD.WIDE.U32 R2, R252, c[0x0][0x1f0], R2 ;  /* 0x00007c00fc027a25 */ /* 0x000fe200078e0002 */
[----:B------:R-:W-:-:S03]  /*3040*/  @!P1 LEA.HI.X R5, R33, R11, R35, 0x1, P0 ;  /* 0x0000000b21059211 */ /* 0x000fc600000f0c23 */
[----:B----4-:R-:W-:Y:S01]  /*3050*/  IMAD R6, R15, c[0x0][0x1f0], RZ ;  /* 0x00007c000f067a24 */ /* 0x010fe200078e02ff */
[----:B------:R-:W-:Y:S01]  /*3060*/  IADD3 R0, P0, R2, R26, RZ ;  /* 0x0000001a02007210 */ /* 0x000fe20007f1e0ff */
[----:B------:R3:W-:Y:S02]  /*3070*/  @!P1 LDGSTS.E.BYPASS.LTC128B.128 [R247+0x12080], [R4.64], !P4 ;  /* 0x1208000004f79fae */ /* 0x0007e4000e101d46 */
[----:B------:R-:W-:Y:S01]  /*3080*/  IMAD R6, R252, c[0x0][0x1f4], R6 ;  /* 0x00007d00fc067a24 */ /* 0x000fe200078e0206 */
[----:B-1----:R-:W-:-:S04]  /*3090*/  @!P3 LEA R2, P1, R251, R13, 0x1 ;  /* 0x0000000dfb02b211 */ /* 0x002fc800078208ff */
[----:B---3--:R-:W-:Y:S02]  /*30a0*/  IADD3.X R4, R25, R3, R6, P0, !PT ;  /* 0x0000000319047210 */ /* 0x008fe400007fe406 */
[----:B------:R-:W-:-:S04]  /*30b0*/  LEA R10, P0, R0, c[0x0][0x1c8], 0x1 ;  /* 0x00007200000a7a11 */ /* 0x000fc800078008ff */
[----:B------:R-:W-:Y:S02]  /*30c0*/  LEA.HI.X R11, R0, c[0x0][0x1cc], R4, 0x1, P0 ;  /* 0x00007300000b7a11 */ /* 0x000fe400000f0c04 */
[----:B------:R-:W-:Y:S01]  /*30d0*/  IMNMX R0, R60, 0x30, PT ;  /* 0x000000303c007817 */ /* 0x000fe20003800200 */
[----:B------:R-:W-:-:S04]  /*30e0*/  IMAD R4, R12, c[0x0][0x208], RZ ;  /* 0x000082000c047a24 */ /* 0x000fc800078e02ff */
[----:B------:R-:W-:Y:S02]  /*30f0*/  IMAD.IADD R5, R0, 0x1, -R102 ;  /* 0x0000000100057824 */ /* 0x000fe400078e0a66 */
[----:B------:R-:W1:Y:S01]  /*3100*/  SHFL.IDX PT, R0, R10, RZ, 0x181f ;  /* 0x00181fff0a007589 */ /* 0x000e6200000e0000 */
[----:B------:R-:W-:-:S03]  /*3110*/  @!P3 LEA.HI.X R3, R251, R14, R24, 0x1, P1 ;  /* 0x0000000efb03b211 */ /* 0x000fc600008f0c18 */
[----:B------:R-:W3:Y:S01]  /*3120*/  SHFL.IDX PT, R12, R11, RZ, 0x181f ;  /* 0x00181fff0b0c7589 */ /* 0x000ee200000e0000 */
[----:B------:R-:W-:Y:S01]  /*3130*/  IMAD R4, R21, c[0x0][0x20c], R4 ;  /* 0x0000830015047a24 */ /* 0x000fe200078e0204 */
[-C--:B--2---:R-:W-:Y:S02]  /*3140*/  @!P3 LEA R8, P0, R41, R13.reuse, 0x1 ;  /* 0x0000000d2908b211 */ /* 0x084fe400078008ff */
[----:B------:R2:W-:Y:S01]  /*3150*/  @!P3 LDGSTS.E.BYPASS.LTC128B.128 [R247+0x7080], [R2.64], !P2 ;  /* 0x0708000002f7bfae */ /* 0x0005e2000d101d46 */
[----:B------:R-:W-:Y:S02]  /*3160*/  ISETP.GE.AND P1, PT, R5, 0x1, PT ;  /* 0x000000010500780c */ /* 0x000fe40003f26270 */
[C---:B------:R-:W-:Y:S02]  /*3170*/  @!P3 LEA R6, P2, R34.reuse, R13, 0x1 ;  /* 0x0000000d2206b211 */ /* 0x040fe400078408ff */
[-C--:B------:R-:W-:Y:S02]  /*3180*/  @!P3 LEA.HI.X R9, R41, R14.reuse, R42, 0x1, P0 ;  /* 0x0000000e2909b211 */ /* 0x080fe400000f0c2a */
[----:B------:R-:W-:-:S02]  /*3190*/  @!P3 LEA.HI.X R7, R34, R14, R40, 0x1, P2 ;  /* 0x0000000e2207b211 */ /* 0x000fc400010f0c28 */
[----:B------:R-:W-:Y:S01]  /*31a0*/  ISETP.GE.AND P2, PT, R5, 0x21, PT ;  /* 0x000000210500780c */ /* 0x000fe20003f46270 */
[----:B------:R-:W-:Y:S04]  /*31b0*/  SHFL.IDX PT, R16, R11, 0x1, 0x181f ;  /* 0x00381f000b107f89 */ /* 0x000fe800000e0000 */
[----:B------:R1:W-:Y:S04]  /*31c0*/  @!P3 LDGSTS.E.BYPASS.LTC128B.128 [R247+0xb080], [R8.64], !P6 ;  /* 0x0b08000008f7bfae */ /* 0x0003e8000f101d46 */
[----:B------:R4:W-:Y:S01]  /*31d0*/  @!P3 LDGSTS.E.BYPASS.LTC128B.128 [R247+0xf080], [R6.64], !P5 ;  /* 0x0f08000006f7bfae */ /* 0x0009e2000e901d46 */
[----:B--2---:R-:W-:-:S04]  /*31e0*/  IMAD.WIDE.U32 R2, R21, c[0x0][0x208], RZ ;  /* 0x0000820015027a25 */ /* 0x004fc800078e00ff */
[----:B------:R-:W-:Y:S01]  /*31f0*/  IMAD.IADD R3, R3, 0x1, R4 ;  /* 0x0000000103037824 */ /* 0x000fe200078e0204 */
[C---:B------:R-:W-:Y:S02]  /*3200*/  @!P3 LEA R4, P0, R33.reuse, R13, 0x1 ;  /* 0x0000000d2104b211 */ /* 0x040fe400078008ff */
[----:B------:R2:W5:Y:S02]  /*3210*/  SHFL.IDX PT, R13, R10, 0x1, 0x181f ;  /* 0x00381f000a0d7f89 */ /* 0x00056400000e0000 */
[----:B------:R-:W-:-:S05]  /*3220*/  @!P3 LEA.HI.X R5, R33, R14, R35, 0x1, P0 ;  /* 0x0000000e2105b211 */ /* 0x000fca00000f0c23 */
[----:B------:R5:W-:Y:S01]  /*3230*/  @!P3 LDGSTS.E.BYPASS.LTC128B.128 [R247+0x13080], [R4.64], !P4 ;  /* 0x1308000004f7bfae */ /* 0x000be2000e101d46 */
[----:B-1----:R-:W-:Y:S02]  /*3240*/  @P1 LEA R8, P3, R41, R0, 0x1 ;  /* 0x0000000029081211 */ /* 0x002fe400078608ff */
[----:B------:R-:W-:Y:S02]  /*3250*/  ISETP.GE.AND P6, PT, R251, c[0x0][0x1d4], PT ;  /* 0x00007500fb007a0c */ /* 0x000fe40003fc6270 */
[----:B------:R-:W-:Y:S01]  /*3260*/  ISETP.GE.AND P5, PT, R41, c[0x0][0x1d4], PT ;  /* 0x0000750029007a0c */ /* 0x000fe20003fa6270 */
[----:B------:R-:W-:Y:S01]  /*3270*/  IMAD.WIDE.U32 R18, R23, c[0x0][0x210], RZ ;  /* 0x0000840017127a25 */ /* 0x000fe200078e00ff */
[----:B---3--:R-:W-:Y:S01]  /*3280*/  @P1 LEA.HI.X R9, R41, R12, R42, 0x1, P3 ;  /* 0x0000000c29091211 */ /* 0x008fe200018f0c2a */
[----:B------:R-:W0:Y:S01]  /*3290*/  LDGDEPBAR ;  /* 0x00000000000079af */ /* 0x000e220000000000 */
[----:B------:R-:W-:Y:S02]  /*32a0*/  ISETP.GE.AND P4, PT, R34, c[0x0][0x1d4], PT ;  /* 0x0000750022007a0c */ /* 0x000fe40003f86270 */
[----:B--2---:R-:W-:-:S04]  /*32b0*/  @P1 LEA R10, P0, R251, R0, 0x1 ;  /* 0x00000000fb0a1211 */ /* 0x004fc800078008ff */
[----:B------:R-:W-:Y:S02]  /*32c0*/  @P1 LEA.HI.X R11, R251, R12, R24, 0x1, P0 ;  /* 0x0000000cfb0b1211 */ /* 0x000fe400000f0c18 */
[-C--:B----4-:R-:W-:Y:S01]  /*32d0*/  @P1 LEA R6, P0, R34, R0.reuse, 0x1 ;  /* 0x0000000022061211 */ /* 0x090fe200078008ff */
[----:B------:R-:W-:Y:S02]  /*32e0*/  IMAD.WIDE.U32 R2, R252, c[0x0][0x218], R2 ;  /* 0x00008600fc027a25 */ /* 0x000fe400078e0002 */
[----:B------:R1:W-:Y:S01]  /*32f0*/  @P1 LDGSTS.E.BYPASS.LTC128B.128 [R247+0x14080], [R10.64], !P6 ;  /* 0x140800000af71fae */ /* 0x0003e2000f101d46 */
[----:B-----5:R-:W-:Y:S02]  /*3300*/  @P1 LEA R4, P3, R33, R0, 0x1 ;  /* 0x0000000021041211 */ /* 0x020fe400078608ff */
[-C--:B------:R-:W-:Y:S01]  /*3310*/  @P1 LEA.HI.X R7, R34, R12.reuse, R40, 0x1, P0 ;  /* 0x0000000c22071211 */ /* 0x080fe200000f0c28 */
[----:B------:R-:W-:Y:S01]  /*3320*/  IMAD R17, R23, c[0x0][0x214], R19 ;  /* 0x0000850017117a24 */ /* 0x000fe200078e0213 */
[C---:B------:R-:W-:Y:S01]  /*3330*/  @P1 LEA.HI.X R5, R33.reuse, R12, R35, 0x1, P3 ;  /* 0x0000000c21051211 */ /* 0x040fe200018f0c23 */
[----:B------:R2:W-:Y:S01]  /*3340*/  @P1 LDGSTS.E.BYPASS.LTC128B.128 [R247+0x15880], [R8.64], !P5 ;  /* 0x1588000008f71fae */ /* 0x0005e2000e901d46 */
[----:B------:R-:W-:Y:S01]  /*3350*/  ISETP.GE.AND P3, PT, R33, c[0x0][0x1d4], PT ;  /* 0x0000750021007a0c */ /* 0x000fe20003f66270 */
[----:B------:R-:W-:Y:S01]  /*3360*/  IMAD R0, R15, c[0x0][0x218], RZ ;  /* 0x000086000f007a24 */ /* 0x000fe200078e02ff */
[C---:B------:R-:W-:Y:S01]  /*3370*/  @P2 LEA R14, P0, R251.reuse, R13, 0x1 ;  /* 0x0000000dfb0e2211 */ /* 0x040fe200078008ff */
[----:B------:R3:W-:Y:S02]  /*3380*/  @P1 LDGSTS.E.BYPASS.LTC128B.128 [R247+0x17080], [R6.64], !P4 ;  /* 0x1708000006f71fae */ /* 0x0007e4000e101d46 */
[----:B------:R-:W-:Y:S01]  /*3390*/  IMAD R12, R252, c[0x0][0x21c], R0 ;  /* 0x00008700fc0c7a24 */ /* 0x000fe200078e0200 */
[----:B------:R-:W-:-:S02]  /*33a0*/  @P2 LEA.HI.X R15, R251, R16, R24, 0x1, P0 ;  /* 0x00000010fb0f2211 */ /* 0x000fc400000f0c18 */
[----:B------:R-:W-:-:S04]  /*33b0*/  IADD3 R0, P0, R2, R18, RZ ;  /* 0x0000001202007210 */ /* 0x000fc80007f1e0ff */
[----:B------:R-:W-:Y:S01]  /*33c0*/  IADD3.X R2, R17, R3, R12, P0, !PT ;  /* 0x0000000311027210 */ /* 0x000fe200007fe40c */
[----:B------:R4:W-:Y:S04]  /*33d0*/  @P1 LDGSTS.E.BYPASS.LTC128B.128 [R247+0x18880], [R4.64], !P3 ;  /* 0x1888000004f71fae */ /* 0x0009e8000d901d46 */
[----:B------:R5:W-:Y:S01]  /*33e0*/  @P2 LDGSTS.E.BYPASS.LTC128B.128 [R247+0x15080], [R14.64], !P6 ;  /* 0x150800000ef72fae */ /* 0x000be2000f101d46 */
[----:B-1----:R-:W-:-:S04]  /*33f0*/  LEA R11, P0, R0, c[0x0][0x1f8], 0x1 ;  /* 0x00007e00000b7a11 */ /* 0x002fc800078008ff */
[----:B------:R-:W-:Y:S02]  /*3400*/  LEA.HI.X R10, R0, c[0x0][0x1fc], R2, 0x1, P0 ;  /* 0x00007f00000a7a11 */ /* 0x000fe400000f0c02 */
[-C--:B---3--:R-:W-:Y:S02]  /*3410*/  @P2 LEA R6, P1, R41, R13.reuse, 0x1 ;  /* 0x0000000d29062211 */ /* 0x088fe400078208ff */
[----:B------:R-:W-:Y:S02]  /*3420*/  @P2 LEA R2, P0, R33, R13, 0x1 ;  /* 0x0000000d21022211 */ /* 0x000fe400078008ff */
[-C--:B------:R-:W-:Y:S02]  /*3430*/  @P2 LEA.HI.X R7, R41, R16.reuse, R42, 0x1, P1 ;  /* 0x0000001029072211 */ /* 0x080fe400008f0c2a */
[----:B------:R-:W-:-:S03]  /*3440*/  @P2 LEA.HI.X R3, R33, R16, R35, 0x1, P0 ;  /* 0x0000001021032211 */ /* 0x000fc600000f0c23 */
[----:B------:R1:W-:Y:S01]  /*3450*/  @P2 LDGSTS.E.BYPASS.LTC128B.128 [R247+0x16880], [R6.64], !P5 ;  /* 0x1688000006f72fae */ /* 0x0003e2000e901d46 */
[----:B----4-:R-:W-:-:S04]  /*3460*/  @P2 LEA R4, P1, R34, R13, 0x1 ;  /* 0x0000000d22042211 */ /* 0x010fc800078208ff */
[----:B------:R-:W-:-:S05]  /*3470*/  @P2 LEA.HI.X R5, R34, R16, R40, 0x1, P1 ;  /* 0x0000001022052211 */ /* 0x000fca00008f0c28 */
[----:B------:R3:W-:Y:S04]  /*3480*/  @P2 LDGSTS.E.BYPASS.LTC128B.128 [R247+0x18080], [R4.64], !P4 ;  /* 0x1808000004f72fae */ /* 0x0007e8000e101d46 */
[----:B------:R4:W-:Y:S04]  /*3490*/  @P2 LDGSTS.E.BYPASS.LTC128B.128 [R247+0x19880], [R2.64], !P3 ;  /* 0x1988000002f72fae */ /* 0x0009e8000d901d46 */
[----:B------:R-:W0:Y:S01]  /*34a0*/  LDGDEPBAR ;  /* 0x00000000000079af */ /* 0x000e220000000000 */
[----:B------:R-:W-:-:S04]  /*34b0*/  DEPBAR.LE SB0, 0x1 ;  /* 0x000080400000791a */ /* 0x000fc80000000000 */
[----:B------:R-:W-:Y:S06]  /*34c0*/  BAR.SYNC.DEFER_BLOCKING 0x0 ;  /* 0x0000000000007b1d */ /* 0x000fec0000010000 */
[----:B--2---:R-:W1:Y:S04]  /*34d0*/  SHFL.IDX PT, R9, R11, RZ, 0x181f ;  /* 0x00181fff0b097589 */ /* 0x004e6800000e0000 */
[----:B------:R-:W2:Y:S04]  /*34e0*/  SHFL.IDX PT, R8, R10, RZ, 0x181f ;  /* 0x00181fff0a087589 */ /* 0x000ea800000e0000 */
[----:B------:R1:W1:Y:S04]  /*34f0*/  LDSM.16.M88.4 R160, [R243] ;  /* 0x00000000f3a0783b */ /* 0x0002680000000200 */
[----:B------:R1:W1:Y:S04]  /*3500*/  LDSM.16.M88.4 R164, [R244] ;  /* 0x00000000f4a4783b */ /* 0x0002680000000200 */
[----:B------:R1:W1:Y:S04]  /*3510*/  LDSM.16.M88.4 R180, [R246] ;  /* 0x00000000f6b4783b */ /* 0x0002680000000200 */
[----:B------:R1:W1:Y:S04]  /*3520*/  LDSM.16.M88.4 R184, [R245] ;  /* 0x00000000f5b8783b */ /* 0x0002680000000200 */
[----:B------:R1:W1:Y:S04]  /*3530*/  LDSM.16.M88.4 R188, [R243+0x4000] ;  /* 0x00400000f3bc783b */ /* 0x0002680000000200 */
[----:B------:R1:W1:Y:S04]  /*3540*/  LDSM.16.M88.4 R192, [R244+0x4000] ;  /* 0x00400000f4c0783b */ /* 0x0002680000000200 */
[----:B------:R1:W1:Y:S04]  /*3550*/  LDSM.16.M88.4 R196, [R246+0x4000] ;  /* 0x00400000f6c4783b */ /* 0x0002680000000200 */
[----:B------:R1:W2:Y:S04]  /*3560*/  LDSM.16.M88.4 R200, [R245+0x4000] ;  /* 0x00400000f5c8783b */ /* 0x0002a80000000200 */
[----:B------:R1:W2:Y:S04]  /*3570*/  LDSM.16.M88.4 R204, [R243+0x8000] ;  /* 0x00800000f3cc783b */ /* 0x0002a80000000200 */
[----:B------:R1:W5:Y:S04]  /*3580*/  LDSM.16.M88.4 R208, [R244+0x8000] ;  /* 0x00800000f4d0783b */ /* 0x0003680000000200 */
[----:B------:R1:W5:Y:S04]  /*3590*/  LDSM.16.M88.4 R212, [R246+0x8000] ;  /* 0x00800000f6d4783b */ /* 0x0003680000000200 */
[----:B------:R1:W5:Y:S04]  /*35a0*/  LDSM.16.M88.4 R216, [R245+0x8000] ;  /* 0x00800000f5d8783b */ /* 0x0003680000000200 */
[----:B------:R2:W5:Y:S04]  /*35b0*/  LDSM.16.M88.4 R220, [R243+0xc000] ;  /* 0x00c00000f3dc783b */ /* 0x0005680000000200 */
[----:B------:R4:W5:Y:S04]  /*35c0*/  LDSM.16.M88.4 R224, [R244+0xc000] ;  /* 0x00c00000f4e0783b */ /* 0x0009680000000200 */
[----:B------:R5:W5:Y:S04]  /*35d0*/  LDSM.16.M88.4 R228, [R246+0xc000] ;  /* 0x00c00000f6e4783b */ /* 0x000b680000000200 */
[----:B------:R5:W5:Y:S04]  /*35e0*/  LDSM.16.M88.4 R232, [R245+0xc000] ;  /* 0x00c00000f5e8783b */ /* 0x000b680000000200 */
[----:B------:R-:W-:Y:S01]  /*35f0*/  BAR.SYNC.DEFER_BLOCKING 0x0 ;  /* 0x0000000000007b1d */ /* 0x000fe20000010000 */
[----:B------:R-:W-:Y:S01]  /*3600*/  LOP3.LUT P1, RZ, R103, 0x2, RZ, 0xc0, !PT ;  /* 0x0000000267ff7812 */ /* 0x000fe2000782c0ff */
[----:B---3--:R-:W-:Y:S01]  /*3610*/  IMAD.IADD R4, R60, 0x1, -R102 ;  /* 0x000000013c047824 */ /* 0x008fe200078e0a66 */
[----:B-1----:R-:W-:-:S02]  /*3620*/  LEA R6, P0, R251, R9, 0x1 ;  /* 0x00000009fb067211 */ /* 0x002fc400078008ff */
[----:B------:R-:W-:Y:S02]  /*3630*/  ISETP.GE.AND P2, PT, R251, c[0x0][0x1d4], PT ;  /* 0x00007500fb007a0c */ /* 0x000fe40003f46270 */
[----:B------:R-:W-:Y:S02]  /*3640*/  IADD3 R0, R135, 0x20, RZ ;  /* 0x0000002087007810 */ /* 0x000fe40007ffe0ff */
[----:B--2---:R-:W-:Y:S02]  /*3650*/  LEA.HI.X R7, R251, R8, R24, 0x1, P0 ;  /* 0x00000008fb077211 */ /* 0x004fe400000f0c18 */
[----:B----4-:R-:W-:-:S03]  /*3660*/  LEA R2, P0, R41, R9, 0x1 ;  /* 0x0000000929027211 */ /* 0x010fc600078008ff */
[----:B------:R-:W-:Y:S01]  /*3670*/  @P1 IADD3 R0, R135, -0x20, RZ ;  /* 0xffffffe087001810 */ /* 0x000fe20007ffe0ff */
[----:B------:R-:W-:-:S04]  /*3680*/  DEPBAR.LE SB0, 0x0 ;  /* 0x000080000000791a */ /* 0x000fc80000000000 */
[----:B------:R-:W-:Y:S01]  /*3690*/  BAR.SYNC.DEFER_BLOCKING 0x0 ;  /* 0x0000000000007b1d */ /* 0x000fe20000010000 */
[C---:B------:R-:W-:Y:S02]  /*36a0*/  ISETP.LT.OR P1, PT, R4.reuse, 0x1, P2 ;  /* 0x000000010400780c */ /* 0x040fe40001721670 */
[C---:B------:R-:W-:Y:S02]  /*36b0*/  ISETP.GE.AND P2, PT, R41.reuse, c[0x0][0x1d4], PT ;  /* 0x0000750029007a0c */ /* 0x040fe40003f46270 */
[----:B------:R-:W-:Y:S02]  /*36c0*/  LEA.HI.X R3, R41, R8, R42, 0x1, P0 ;  /* 0x0000000829037211 */ /* 0x000fe400000f0c2a */
[----:B------:R-:W-:Y:S01]  /*36d0*/  ISETP.LT.OR P0, PT, R4, 0x1, P2 ;  /* 0x000000010400780c */ /* 0x000fe20001701670 */
[----:B------:R1:W-:Y:S04]  /*36e0*/  STL [R1], R21 ;  /* 0x0000001501007387 */ /* 0x0003e80000100800 */
[----:B------:R1:W-:Y:S04]  /*36f0*/  STL.64 [R1+0x18], R26 ;  /* 0x0000181a01007387 */ /* 0x0003e80000100a00 */
[----:B------:R1:W-:Y:S04]  /*3700*/  STL [R1+0x30], R25 ;  /* 0x0000301901007387 */ /* 0x0003e80000100800 */
[----:B------:R-:W2:Y:S04]  /*3710*/  S2R R5, SR_TID.X ;  /* 0x0000000000057919 */ /* 0x000ea80000002100 */
[----:B------:R1:W3:Y:S04]  /*3720*/  LDSM.16.M88.4 R28, [R0] ;  /* 0x00000000001c783b */ /* 0x0002e80000000200 */
[----:B------:R1:W4:Y:S04]  /*3730*/  LDSM.16.M88.4 R36, [R0+0x800] ;  /* 0x000800000024783b */ /* 0x0003280000000200 */
[----:B------:R1:W1:Y:S04]  /*3740*/  LDSM.16.M88.4 R56, [R0+0x1000] ;  /* 0x001000000038783b */ /* 0x0002680000000200 */
[----:B-----5:R1:W1:Y:S04]  /*3750*/  LDSM.16.M88.4 R12, [R135] ;  /* 0x00000000870c783b */ /* 0x0202680000000200 */
[----:B------:R1:W1:Y:S04]  /*3760*/  LDSM.16.M88.4 R24, [R135+0x800] ;  /* 0x000800008718783b */ /* 0x0002680000000200 */
[----:B------:R1:W1:Y:S04]  /*3770*/  LDSM.16.M88.4 R48, [R135+0x1000] ;  /* 0x001000008730783b */ /* 0x0002680000000200 */
[----:B------:R-:W-:Y:S01]  /*3780*/  @!PT LDS RZ, [RZ] ;  /* 0x00000000fffff984 */ /* 0x000fe20000000800 */
[----:B------:R-:W-:Y:S01]  /*3790*/  @!PT LDS RZ, [RZ] ;  /* 0x00000000fffff984 */ /* 0x000fe20000000800 */
[----:B------:R-:W-:Y:S01]  /*37a0*/  @!PT LDS RZ, [RZ] ;  /* 0x00000000fffff984 */ /* 0x000fe20000000800 */
[----:B------:R5:W-:Y:S04]  /*37b0*/  LDGSTS.E.BYPASS.LTC128B.128 [R247+0x4080], [R6.64], !P1 ;  /* 0x0408000006f77fae */ /* 0x000be8000c901d46 */
[----:B------:R2:W-:Y:S01]  /*37c0*/  LDGSTS.E.BYPASS.LTC128B.128 [R247+0x5880], [R2.64], !P0 ;  /* 0x0588000002f77fae */ /* 0x0005e2000c101d46 */
[----:B------:R-:W-:-:S03]  /*37d0*/  ISETP.GE.AND P1, PT, R34, c[0x0][0x1d4], PT ;  /* 0x0000750022007a0c */ /* 0x000fc60003f26270 */
[----:B------:R1:W-:Y:S01]  /*37e0*/  STL.64 [R1+0x28], R18 ;  /* 0x0000281201007387 */ /* 0x0003e20000100a00 */
[----:B-----5:R-:W-:-:S04]  /*37f0*/  LEA R6, P0, R34, R9, 0x1 ;  /* 0x0000000922067211 */ /* 0x020fc800078008ff */
[----:B------:R-:W-:Y:S02]  /*3800*/  LEA.HI.X R7, R34, R8, R40, 0x1, P0 ;  /* 0x0000000822077211 */ /* 0x000fe400000f0c28 */
[----:B--2---:R-:W-:-:S04]  /*3810*/  LEA R2, P0, R33, R9, 0x1 ;  /* 0x0000000921027211 */ /* 0x004fc800078008ff */
[C---:B------:R-:W-:Y:S02]  /*3820*/  LEA.HI.X R3, R33.reuse, R8, R35, 0x1, P0 ;  /* 0x0000000821037211 */ /* 0x040fe400000f0c23 */
[----:B------:R-:W-:Y:S01]  /*3830*/  ISETP.LT.OR P0, PT, R4, 0x1, P1 ;  /* 0x000000010400780c */ /* 0x000fe20000f01670 */
[----:B------:R2:W-:Y:S01]  /*3840*/  STL [R1+0x38], R17 ;  /* 0x0000381101007387 */ /* 0x0005e20000100800 */
[----:B------:R-:W-:Y:S02]  /*3850*/  ISETP.GE.AND P2, PT, R33, c[0x0][0x1d4], PT ;  /* 0x0000750021007a0c */ /* 0x000fe40003f46270 */
[----:B------:R-:W-:-:S09]  /*3860*/  ISETP.GT.AND P1, PT, R5, 0x7f, PT ;  /* 0x0000007f0500780c */ /* 0x000fd20003f24270 */
[----:B------:R2:W-:Y:S01]  /*3870*/  LDGSTS.E.BYPASS.LTC128B.128 [R247+0x7080], [R6.64], !P0 ;  /* 0x0708000006f77fae */ /* 0x0005e2000c101d46 */
[----:B------:R-:W-:Y:S01]  /*3880*/  ISETP.LT.OR P0, PT, R4, 0x1, P2 ;  /* 0x000000010400780c */ /* 0x000fe20001701670 */
[----:B------:R-:W-:-:S12]  /*3890*/  BSSY B0, `(.L_x_31) ;  /* 0x0000027000007945 */ /* 0x000fd80003800000 */
[----:B------:R2:W-:Y:S01]  /*38a0*/  LDGSTS.E.BYPASS.LTC128B.128 [R247+0x8880], [R2.64], !P0 ;  /* 0x0888000002f77fae */ /* 0x0005e2000c101d46 */
[----:B------:R-:W-:Y:S01]  /*38b0*/  ISETP.GT.AND P0, PT, R32, 0x2f, PT ;  /* 0x0000002f2000780c */ /* 0x000fe20003f04270 */
[----:B------:R-:W-:Y:S07]  /*38c0*/  @P1 BRA `(.L_x_32) ;  /* 0x0000023000001947 */ /* 0x000fee0003800000 */
[----:B-1-34-:R-:W-:Y:S05]  /*38d0*/  BRA.DIV ~URZ, `(.L_x_33) ;  /* 0x0000c3c27f007947 */ /* 0x01afea000b800000 */
[----:B------:R1:W3:Y:S04]  /*38e0*/  SHFL.IDX PT, R5, R10, 0x1, 0x181f ;  /* 0x00381f000a057f89 */ /* 0x0002e800000e0000 */
[----:B------:R1:W4:Y:S02]  /*38f0*/  SHFL.IDX PT, R0, R11, 0x1, 0x181f ;  /* 0x00381f000b007f89 */ /* 0x00032400000e0000 */
.L_x_119:
[C---:B-1----:R-:W-:Y:S02]  /*3900*/  IADD3 R11, R251.reuse, 0x40, RZ ;  /* 0x00000040fb0b7810 */ /* 0x042fe40007ffe0ff */
[----:B--2---:R-:W-:Y:S02]  /*3910*/  IADD3 R3, R251, 0x40, RZ ;  /* 0x00000040fb037810 */ /* 0x004fe40007ffe0ff */
[----:B----4-:R-:W-:-:S02]  /*3920*/  LEA R8, P1, R11, R0, 0x1 ;  /* 0x000000000b087211 */ /* 0x010fc400078208ff */
[----:B------:R-:W-:Y:S02]  /*3930*/  SHF.R.S32.HI R3, RZ, 0x1f, R3 ;  /* 0x0000001fff037819 */ /* 0x000fe40000011403 */
[C---:B------:R-:W-:Y:S02]  /*3940*/  IADD3 R10, R251.reuse, 0x80, RZ ;  /* 0x00000080fb0a7810 */ /* 0x040fe40007ffe0ff */
[----:B------:R-:W-:Y:S02]  /*3950*/  IADD3 R2, R251, 0x80, RZ ;  /* 0x00000080fb027810 */ /* 0x000fe40007ffe0ff */
[----:B---3--:R-:W-:Y:S02]  /*3960*/  LEA.HI.X R9, R11, R5, R3, 0x1, P1 ;  /* 0x000000050b097211 */ /* 0x008fe400008f0c03 */
[----:B------:R-:W-:Y:S02]  /*3970*/  SHF.R.S32.HI R2, RZ, 0x1f, R2 ;  /* 0x0000001fff027819 */ /* 0x000fe40000011402 */
[----:B------:R-:W-:-:S02]  /*3980*/  LEA R6, P1, R10, R0, 0x1 ;  /* 0x000000000a067211 */ /* 0x000fc400078208ff */
[----:B------:R-:W-:Y:S02]  /*3990*/  SHF.R.S32.HI R16, RZ, 0x1f, R251 ;  /* 0x0000001fff107819 */ /* 0x000fe400000114fb */
[-C--:B------:R-:W-:Y:S02]  /*39a0*/  LEA.HI.X R7, R10, R5.reuse, R2, 0x1, P1 ;  /* 0x000000050a077211 */ /* 0x080fe400008f0c02 */
[C---:B------:R-:W-:Y:S02]  /*39b0*/  LEA R2, P1, R251.reuse, R0, 0x1 ;  /* 0x00000000fb027211 */ /* 0x040fe400078208ff */
[C---:B------:R-:W-:Y:S02]  /*39c0*/  IADD3 R17, R251.reuse, 0xc0, RZ ;  /* 0x000000c0fb117810 */ /* 0x040fe40007ffe0ff */
[C---:B------:R-:W-:Y:S02]  /*39d0*/  LEA.HI.X R3, R251.reuse, R5, R16, 0x1, P1 ;  /* 0x00000005fb037211 */ /* 0x040fe400008f0c10 */
[----:B------:R-:W-:-:S02]  /*39e0*/  ISETP.GE.AND P1, PT, R251, c[0x0][0x1d4], PT ;  /* 0x00007500fb007a0c */ /* 0x000fc40003f26270 */
[----:B------:R-:W-:Y:S02]  /*39f0*/  IADD3 R16, R251, 0xc0, RZ ;  /* 0x000000c0fb107810 */ /* 0x000fe40007ffe0ff */
[C---:B------:R-:W-:Y:S02]  /*3a00*/  ISETP.LT.OR P1, PT, R4.reuse, 0x21, P1 ;  /* 0x000000210400780c */ /* 0x040fe40000f21670 */
[----:B------:R-:W-:Y:S02]  /*3a10*/  SHF.R.S32.HI R17, RZ, 0x1f, R17 ;  /* 0x0000001fff117819 */ /* 0x000fe40000011411 */
[----:B------:R-:W-:-:S09]  /*3a20*/  ISETP.LT.OR P2, PT, R4, 0x21, P2 ;  /* 0x000000210400780c */ /* 0x000fd20001741670 */
[----:B------:R-:W-:Y:S01]  /*3a30*/  @!PT LDS RZ, [RZ] ;  /* 0x00000000fffff984 */ /* 0x000fe20000000800 */
[----:B------:R-:W-:Y:S01]  /*3a40*/  @!PT LDS RZ, [RZ] ;  /* 0x00000000fffff984 */ /* 0x000fe20000000800 */
[----:B------:R-:W-:Y:S01]  /*3a50*/  @!PT LDS RZ, [RZ] ;  /* 0x00000000fffff984 */ /* 0x000fe20000000800 */
[----:B------:R1:W-:Y:S02]  /*3a60*/  LDGSTS.E.BYPASS.LTC128B.128 [R247+0x5080], [R2.64], !P1 ;  /* 0x0508000002f77fae */ /* 0x0003e4000c901d46 */
[----:B-1----:R-:W-:-:S04]  /*3a70*/  LEA R2, P1, R16, R0, 0x1 ;  /* 0x0000000010027211 */ /* 0x002fc800078208ff */
[----:B------:R-:W-:Y:S02]  /*3a80*/  LEA.HI.X R3, R16, R5, R17, 0x1, P1 ;  /* 0x0000000510037211 */ /* 0x000fe400008f0c11 */
[----:B------:R-:W-:-:S04]  /*3a90*/  ISETP.GE.AND P1, PT, R11, c[0x0][0x1d4], PT ;  /* 0x000075000b007a0c */ /* 0x000fc80003f26270 */
[----:B------:R-:W-:-:S13]  /*3aa0*/  ISETP.LT.OR P1, PT, R4, 0x21, P1 ;  /* 0x000000210400780c */ /* 0x000fda0000f21670 */
[----:B------:R1:W-:Y:S01]  /*3ab0*/  LDGSTS.E.BYPASS.LTC128B.128 [R247+0x6880], [R8.64], !P1 ;  /* 0x0688000008f77fae */ /* 0x0003e2000c901d46 */
[----:B------:R-:W-:-:S04]  /*3ac0*/  ISETP.GE.AND P1, PT, R10, c[0x0][0x1d4], PT ;  /* 0x000075000a007a0c */ /* 0x000fc80003f26270 */
[----:B------:R-:W-:-:S13]  /*3ad0*/  ISETP.LT.OR P1, PT, R4, 0x21, P1 ;  /* 0x000000210400780c */ /* 0x000fda0000f21670 */
[----:B------:R1:W-:Y:S04]  /*3ae0*/  LDGSTS.E.BYPASS.LTC128B.128 [R247+0x8080], [R6.64], !P1 ;  /* 0x0808000006f77fae */ /* 0x0003e8000c901d46 */
[----:B------:R1:W-:Y:S02]  /*3af0*/  LDGSTS.E.BYPASS.LTC128B.128 [R247+0x9880], [R2.64], !P2 ;  /* 0x0988000002f77fae */ /* 0x0003e4000d101d46 */
.L_x_32:
[----:B-1-34-:R-:W-:Y:S05]  /*3b00*/  BSYNC B0 ;  /* 0x0000000000007941 */ /* 0x01afea0003800000 */
.L_x_31:
[----:B------:R-:W1:Y:S01]  /*3b10*/  S2R R68, SR_TID.X ;  /* 0x0000000000447919 */ /* 0x000e620000002100 */
[----:B------:R-:W-:Y:S01]  /*3b20*/  MOV R0, 0x40 ;  /* 0x0000004000007802 */ /* 0x000fe20000000f00 */
[C---:B--2---:R-:W-:Y:S02]  /*3b30*/  HMMA.16816.F32 R16, R160.reuse, R12, RZ ;  /* 0x0000000ca010723c */ /* 0x044fe400000018ff */
[----:B------:R-:W2:Y:S01]  /*3b40*/  LDL R3, [R1+0x10] ;  /* 0x0000100001037983 */ /* 0x000ea20000100800 */
[----:B------:R-:W-:Y:S01]  /*3b50*/  IADD3 R241, R135, 0x20, RZ ;  /* 0x0000002087f17810 */ /* 0x000fe20007ffe0ff */
[----:B------:R-:W-:Y:S02]  /*3b60*/  BSSY B1, `(.L_x_34) ;  /* 0x000012e000017945 */ /* 0x000fe40003800000 */
[----:B------:R-:W0:Y:S02]  /*3b70*/  LDGDEPBAR ;  /* 0x00000000000079af */ /* 0x000e240000000000 */
[C---:B------:R-:W-:Y:S08]  /*3b80*/  HMMA.16816.F32 R12, R160.reuse, R14, RZ ;  /* 0x0000000ea00c723c */ /* 0x040ff000000018ff */
[----:B------:R-:W-:Y:S01]  /*3b90*/  HMMA.16816.F32 R8, R160, R24, RZ ;  /* 0x00000018a008723c */ /* 0x000fe200000018ff */
[----:B-1----:R-:W-:-:S07]  /*3ba0*/  SHF.R.S32.HI R65, RZ, 0x1f, R68 ;  /* 0x0000001fff417819 */ /* 0x002fce0000011444 */
[----:B------:R-:W-:Y:S01]  /*3bb0*/  HMMA.16816.F32 R16, R164, R28, R16 ;  /* 0x0000001ca410723c */ /* 0x000fe20000001810 */
[----:B------:R-:W-:-:S04]  /*3bc0*/  LEA.HI R65, R65, R68, RZ, 0x3 ;  /* 0x0000004441417211 */ /* 0x000fc800078f18ff */
[----:B------:R-:W-:-:S03]  /*3bd0*/  LOP3.LUT R65, R65, 0xfffffff8, RZ, 0xc0, !PT ;  /* 0xfffffff841417812 */ /* 0x000fc600078ec0ff */
[----:B------:R-:W-:Y:S01]  /*3be0*/  HMMA.16816.F32 R4, R160, R26, RZ ;  /* 0x0000001aa004723c */ /* 0x000fe200000018ff */
[----:B------:R-:W-:-:S04]  /*3bf0*/  IADD3 R65, -R65, R68, RZ ;  /* 0x0000004441417210 */ /* 0x000fc80007ffe1ff */
[----:B------:R-:W-:-:S03]  /*3c00*/  R2P PR, R65, 0x6 ;  /* 0x0000000641007804 */ /* 0x000fc60000000000 */
[----:B------:R-:W-:Y:S02]  /*3c10*/  HMMA.16816.F32 R24, R164, R30, R12 ;  /* 0x0000001ea418723c */ /* 0x000fe4000000180c */
[----:B------:R-:W-:-:S04]  /*3c20*/  SEL R0, R0, 0xffffffc0, !P2 ;  /* 0xffffffc000007807 */ /* 0x000fc80005000000 */
[C---:B------:R-:W-:Y:S02]  /*3c30*/  IADD3 R2, R135.reuse, R0, RZ ;  /* 0x0000000087027210 */ /* 0x040fe40007ffe0ff */
[----:B------:R-:W-:Y:S02]  /*3c40*/  HMMA.16816.F32 R20, R160, R48, RZ ;  /* 0x00000030a014723c */ /* 0x000fe400000018ff */
[----:B------:R-:W-:Y:S01]  /*3c50*/  @P1 IADD3 R241, R135, -0x20, RZ ;  /* 0xffffffe087f11810 */ /* 0x000fe20007ffe0ff */
[----:B------:R-:W1:Y:S03]  /*3c60*/  LDSM.16.M88.4 R32, [R2] ;  /* 0x000000000220783b */ /* 0x000e660000000200 */
[----:B------:R-:W-:Y:S01]  /*3c70*/  IADD3 R236, R0, R241, RZ ;  /* 0x000000f100ec7210 */ /* 0x000fe20007ffe0ff */
[----:B------:R-:W3:Y:S01]  /*3c80*/  LDSM.16.M88.4 R12, [R2+0x800] ;  /* 0x00080000020c783b */ /* 0x000ee20000000200 */
[C---:B------:R-:W-:Y:S03]  /*3c90*/  HMMA.16816.F32 R28, R164.reuse, R36, R8 ;  /* 0x00000024a41c723c */ /* 0x040fe60000001808 */
[----:B------:R-:W4:Y:S04]  /*3ca0*/  LDSM.16.M88.4 R40, [R2+0x1000] ;  /* 0x001000000228783b */ /* 0x000f280000000200 */
[----:B------:R-:W-:Y:S01]  /*3cb0*/  LDSM.16.M88.4 R52, [R236+0x800] ;  /* 0x00080000ec34783b */ /* 0x000fe20000000200 */
[C---:B------:R-:W-:Y:S08]  /*3cc0*/  HMMA.16816.F32 R8, R164.reuse, R38, R4 ;  /* 0x00000026a408723c */ /* 0x040ff00000001804 */
[----:B------:R-:W-:Y:S08]  /*3cd0*/  HMMA.16816.F32 R4, R164, R56, R20 ;  /* 0x00000038a404723c */ /* 0x000ff00000001814 */
[----:B-1----:R-:W-:Y:S08]  /*3ce0*/  HMMA.16816.F32 R44, R180, R32, R16 ;  /* 0x00000020b42c723c */ /* 0x002ff00000001810 */
[----:B------:R-:W-:Y:S01]  /*3cf0*/  HMMA.16816.F32 R16, R160, R50, RZ ;  /* 0x00000032a010723c */ /* 0x000fe200000018ff */
[----:B------:R-:W-:Y:S07]  /*3d00*/  LDSM.16.M88.4 R48, [R135+0x2800] ;  /* 0x002800008730783b */ /* 0x000fee0000000200 */
[C---:B------:R-:W-:Y:S01]  /*3d10*/  HMMA.16816.F32 R36, R180.reuse, R34, R24 ;  /* 0x00000022b424723c */ /* 0x040fe20000001818 */
[----:B------:R-:W1:Y:S07]  /*3d20*/  LDSM.16.M88.4 R32, [R236] ;  /* 0x00000000ec20783b */ /* 0x000e6e0000000200 */
[----:B---3--:R-:W-:Y:S08]  /*3d30*/  HMMA.16816.F32 R28, R180, R12, R28 ;  /* 0x0000000cb41c723c */ /* 0x008ff0000000181c */
[----:B------:R-:W-:Y:S01]  /*3d40*/  HMMA.16816.F32 R24, R164, R58, R16 ;  /* 0x0000003aa418723c */ /* 0x000fe20000001810 */
[----:B------:R-:W3:Y:S04]  /*3d50*/  LDSM.16.M88.4 R16, [R236+0x1000] ;  /* 0x00100000ec10783b */ /* 0x000ee80000000200 */
[----:B------:R-:W5:Y:S03]  /*3d60*/  LDSM.16.M88.4 R56, [R135+0x1800] ;  /* 0x001800008738783b */ /* 0x000f660000000200 */
[C---:B------:R-:W-:Y:S08]  /*3d70*/  HMMA.16816.F32 R20, R180.reuse, R14, R8 ;  /* 0x0000000eb414723c */ /* 0x040ff00000001808 */
[C---:B----4-:R-:W-:Y:S08]  /*3d80*/  HMMA.16816.F32 R12, R180.reuse, R40, R4 ;  /* 0x00000028b40c723c */ /* 0x050ff00000001804 */
[----:B------:R-:W-:Y:S01]  /*3d90*/  HMMA.16816.F32 R8, R180, R42, R24 ;  /* 0x0000002ab408723c */ /* 0x000fe20000001818 */
[----:B------:R-:W4:Y:S07]  /*3da0*/  LDSM.16.M88.4 R40, [R135+0x2000] ;  /* 0x002000008728783b */ /* 0x000f2e0000000200 */
[C---:B-1----:R-:W-:Y:S01]  /*3db0*/  HMMA.16816.F32 R4, R184.reuse, R32, R44 ;  /* 0x00000020b804723c */ /* 0x042fe2000000182c */
[----:B------:R-:W-:Y:S07]  /*3dc0*/  LDSM.16.M88.4 R44, [R241+0x2000] ;  /* 0x00200000f12c783b */ /* 0x000fee0000000200 */
[C---:B------:R-:W-:Y:S08]  /*3dd0*/  HMMA.16816.F32 R36, R184.reuse, R34, R36 ;  /* 0x00000022b824723c */ /* 0x040ff00000001824 */
[C---:B------:R-:W-:Y:S08]  /*3de0*/  HMMA.16816.F32 R32, R184.reuse, R52, R28 ;  /* 0x00000034b820723c */ /* 0x040ff0000000181c */
[C---:B------:R-:W-:Y:S01]  /*3df0*/  HMMA.16816.F32 R28, R184.reuse, R54, R20 ;  /* 0x00000036b81c723c */ /* 0x040fe20000001814 */
[----:B------:R-:W-:Y:S07]  /*3e00*/  LDSM.16.M88.4 R52, [R2+0x2800] ;  /* 0x002800000234783b */ /* 0x000fee0000000200 */
[C---:B---3--:R-:W-:Y:S08]  /*3e10*/  HMMA.16816.F32 R24, R184.reuse, R16, R12 ;  /* 0x00000010b818723c */ /* 0x048ff0000000180c */
[----:B------:R-:W-:Y:S01]  /*3e20*/  HMMA.16816.F32 R20, R184, R18, R8 ;  /* 0x00000012b814723c */ /* 0x000fe20000001808 */
[----:B------:R-:W1:Y:S07]  /*3e30*/  LDSM.16.M88.4 R16, [R241+0x1800] ;  /* 0x00180000f110783b */ /* 0x000e6e0000000200 */
[C---:B-----5:R-:W-:Y:S08]  /*3e40*/  HMMA.16816.F32 R12, R188.reuse, R56, R4 ;  /* 0x00000038bc0c723c */ /* 0x060ff00000001804 */
[C---:B------:R-:W-:Y:S01]  /*3e50*/  HMMA.16816.F32 R8, R188.reuse, R58, R36 ;  /* 0x0000003abc08723c */ /* 0x040fe20000001824 */
[----:B------:R-:W-:Y:S07]  /*3e60*/  LDSM.16.M88.4 R56, [R2+0x1800] ;  /* 0x001800000238783b */ /* 0x000fee0000000200 */
[C---:B----4-:R-:W-:Y:S08]  /*3e70*/  HMMA.16816.F32 R4, R188.reuse, R40, R32 ;  /* 0x00000028bc04723c */ /* 0x050ff00000001820 */
[C---:B------:R-:W-:Y:S01]  /*3e80*/  HMMA.16816.F32 R36, R188.reuse, R42, R28 ;  /* 0x0000002abc24723c */ /* 0x040fe2000000181c */
[----:B------:R-:W3:Y:S07]  /*3e90*/  LDSM.16.M88.4 R40, [R241+0x2800] ;  /* 0x00280000f128783b */ /* 0x000eee0000000200 */
[----:B------:R-:W-:Y:S08]  /*3ea0*/  HMMA.16816.F32 R32, R188, R48, R24 ;  /* 0x00000030bc20723c */ /* 0x000ff00000001818 */
[----:B-1----:R-:W-:Y:S01]  /*3eb0*/  HMMA.16816.F32 R24, R192, R16, R12 ;  /* 0x00000010c018723c */ /* 0x002fe2000000180c */
[----:B------:R-:W1:Y:S07]  /*3ec0*/  LDSM.16.M88.4 R12, [R2+0x2000] ;  /* 0x00200000020c783b */ /* 0x000e6e0000000200 */
[----:B------:R-:W-:Y:S01]  /*3ed0*/  HMMA.16816.F32 R28, R188, R50, R20 ;  /* 0x00000032bc1c723c */ /* 0x000fe20000001814 */
[----:B------:R-:W-:Y:S07]  /*3ee0*/  LDSM.16.M88.4 R48, [R236+0x2000] ;  /* 0x00200000ec30783b */ /* 0x000fee0000000200 */
[C---:B------:R-:W-:Y:S08]  /*3ef0*/  HMMA.16816.F32 R20, R192.reuse, R18, R8 ;  /* 0x00000012c014723c */ /* 0x040ff00000001808 */
[C---:B------:R-:W-:Y:S08]  /*3f00*/  HMMA.16816.F32 R8, R192.reuse, R44, R4 ;  /* 0x0000002cc008723c */ /* 0x040ff00000001804 */
[C---:B---3--:R-:W-:Y:S08]  /*3f10*/  HMMA.16816.F32 R16, R192.reuse, R40, R32 ;  /* 0x00000028c010723c */ /* 0x048ff00000001820 */
[C---:B------:R-:W-:Y:S01]  /*3f20*/  HMMA.16816.F32 R4, R192.reuse, R46, R36 ;  /* 0x0000002ec004723c */ /* 0x040fe20000001824 */
[----:B------:R-:W3:Y:S04]  /*3f30*/  LDSM.16.M88.4 R36, [R236+0x1800] ;  /* 0x00180000ec24783b */ /* 0x000ee80000000200 */
[----:B------:R-:W-:Y:S03]  /*3f40*/  LDSM.16.M88.4 R44, [R135+0x3000] ;  /* 0x00300000872c783b */ /* 0x000fe60000000200 */
[----:B------:R-:W-:Y:S01]  /*3f50*/  HMMA.16816.F32 R32, R192, R42, R28 ;  /* 0x0000002ac020723c */ /* 0x000fe2000000181c */
[----:B------:R-:W-:Y:S07]  /*3f60*/  LDSM.16.M88.4 R40, [R135+0x3800] ;  /* 0x003800008728783b */ /* 0x000fee0000000200 */
[----:B------:R-:W-:Y:S01]  /*3f70*/  HMMA.16816.F32 R24, R196, R56, R24 ;  /* 0x00000038c418723c */ /* 0x000fe20000001818 */
[----:B--2---:R-:W-:-:S07]  /*3f80*/  ISETP.GT.AND P1, PT, R61, R3, PT ;  /* 0x000000033d00720c */ /* 0x004fce0003f24270 */
[C---:B------:R-:W-:Y:S08]  /*3f90*/  HMMA.16816.F32 R28, R196.reuse, R58, R20 ;  /* 0x0000003ac41c723c */ /* 0x040ff00000001814 */
[C---:B-1----:R-:W-:Y:S08]  /*3fa0*/  HMMA.16816.F32 R20, R196.reuse, R12, R8 ;  /* 0x0000000cc414723c */ /* 0x042ff00000001808 */
[C---:B------:R-:W-:Y:S01]  /*3fb0*/  HMMA.16816.F32 R8, R196.reuse, R52, R16 ;  /* 0x00000034c408723c */ /* 0x040fe20000001810 */
[----:B------:R-:W1:Y:S07]  /*3fc0*/  LDSM.16.M88.4 R16, [R236+0x2800] ;  /* 0x00280000ec10783b */ /* 0x000e6e0000000200 */
[C---:B------:R-:W-:Y:S08]  /*3fd0*/  HMMA.16816.F32 R12, R196.reuse, R14, R4 ;  /* 0x0000000ec40c723c */ /* 0x040ff00000001804 */
[----:B------:R-:W-:Y:S01]  /*3fe0*/  HMMA.16816.F32 R4, R196, R54, R32 ;  /* 0x00000036c404723c */ /* 0x000fe20000001820 */
[----:B------:R-:W2:Y:S07]  /*3ff0*/  LDSM.16.M88.4 R52, [R135+0x4000] ;  /* 0x004000008734783b */ /* 0x000eae0000000200 */
[C---:B---3--:R-:W-:Y:S08]  /*4000*/  HMMA.16816.F32 R24, R200.reuse, R36, R24 ;  /* 0x00000024c818723c */ /* 0x048ff00000001818 */
[C---:B------:R-:W-:Y:S08]  /*4010*/  HMMA.16816.F32 R36, R200.reuse, R38, R28 ;  /* 0x00000026c824723c */ /* 0x040ff0000000181c */
[C---:B------:R-:W-:Y:S08]  /*4020*/  HMMA.16816.F32 R32, R200.reuse, R48, R20 ;  /* 0x00000030c820723c */ /* 0x040ff00000001814 */
[C---:B------:R-:W-:Y:S01]  /*4030*/  HMMA.16816.F32 R28, R200.reuse, R50, R12 ;  /* 0x00000032c81c723c */ /* 0x040fe2000000180c */
[----:B------:R-:W3:Y:S04]  /*4040*/  LDSM.16.M88.4 R12, [R241+0x3000] ;  /* 0x00300000f10c783b */ /* 0x000ee80000000200 */
[----:B------:R-:W-:Y:S03]  /*4050*/  LDSM.16.M88.4 R48, [R2+0x4000] ;  /* 0x004000000230783b */ /* 0x000fe60000000200 */
[C---:B-1----:R-:W-:Y:S08]  /*4060*/  HMMA.16816.F32 R20, R200.reuse, R16, R8 ;  /* 0x00000010c814723c */ /* 0x042ff00000001808 */
[----:B------:R-:W-:Y:S08]  /*4070*/  HMMA.16816.F32 R8, R200, R18, R4 ;  /* 0x00000012c808723c */ /* 0x000ff00000001804 */
[C---:B------:R-:W-:Y:S08]  /*4080*/  HMMA.16816.F32 R4, R204.reuse, R44, R24 ;  /* 0x0000002ccc04723c */ /* 0x040ff00000001818 */
[C---:B------:R-:W-:Y:S01]  /*4090*/  HMMA.16816.F32 R16, R204.reuse, R46, R36 ;  /* 0x0000002ecc10723c */ /* 0x040fe20000001824 */
[----:B------:R-:W1:Y:S04]  /*40a0*/  LDSM.16.M88.4 R44, [R241+0x3800] ;  /* 0x00380000f12c783b */ /* 0x000e680000000200 */
[----:B------:R-:W4:Y:S03]  /*40b0*/  LDSM.16.M88.4 R36, [R241+0x4000] ;  /* 0x00400000f124783b */ /* 0x000f260000000200 */
[C---:B------:R-:W-:Y:S08]  /*40c0*/  HMMA.16816.F32 R32, R204.reuse, R40, R32 ;  /* 0x00000028cc20723c */ /* 0x040ff00000001820 */
[C---:B--2---:R-:W-:Y:S08]  /*40d0*/  HMMA.16816.F32 R20, R204.reuse, R52, R20 ;  /* 0x00000034cc14723c */ /* 0x044ff00000001814 */
[C---:B------:R-:W-:Y:S01]  /*40e0*/  HMMA.16816.F32 R24, R204.reuse, R42, R28 ;  /* 0x0000002acc18723c */ /* 0x040fe2000000181c */
[----:B------:R-:W2:Y:S07]  /*40f0*/  LDSM.16.M88.4 R40, [R2+0x3000] ;  /* 0x003000000228783b */ /* 0x000eae0000000200 */
[----:B------:R-:W-:Y:S01]  /*4100*/  HMMA.16816.F32 R8, R204, R54, R8 ;  /* 0x00000036cc08723c */ /* 0x000fe20000001808 */
[----:B------:R-:W-:Y:S07]  /*4110*/  LDSM.16.M88.4 R52, [R135+0x4800] ;  /* 0x004800008734783b */ /* 0x000fee0000000200 */
[C---:B---3--:R-:W-:Y:S08]  /*4120*/  HMMA.16816.F32 R4, R208.reuse, R12, R4 ;  /* 0x0000000cd004723c */ /* 0x048ff00000001804 */
[C---:B------:R-:W-:Y:S08]  /*4130*/  HMMA.16816.F32 R12, R208.reuse, R14, R16 ;  /* 0x0000000ed00c723c */ /* 0x040ff00000001810 */
[C---:B-1----:R-:W-:Y:S01]  /*4140*/  HMMA.16816.F32 R16, R208.reuse, R44, R32 ;  /* 0x0000002cd010723c */ /* 0x042fe20000001820 */
[----:B------:R-:W1:Y:S07]  /*4150*/  LDSM.16.M88.4 R32, [R2+0x3800] ;  /* 0x003800000220783b */ /* 0x000e6e0000000200 */
[C---:B----4-:R-:W-:Y:S08]  /*4160*/  HMMA.16816.F32 R28, R208.reuse, R36, R20 ;  /* 0x00000024d01c723c */ /* 0x050ff00000001814 */
[C---:B------:R-:W-:Y:S01]  /*4170*/  HMMA.16816.F32 R20, R208.reuse, R38, R8 ;  /* 0x00000026d014723c */ /* 0x040fe20000001808 */
[----:B------:R-:W3:Y:S07]  /*4180*/  LDSM.16.M88.4 R8, [R236+0x3000] ;  /* 0x00300000ec08783b */ /* 0x000eee0000000200 */
[----:B------:R-:W-:Y:S01]  /*4190*/  HMMA.16816.F32 R24, R208, R46, R24 ;  /* 0x0000002ed018723c */ /* 0x000fe20000001818 */
[----:B------:R-:W4:Y:S07]  /*41a0*/  LDSM.16.M88.4 R44, [R236+0x3800] ;  /* 0x00380000ec2c783b */ /* 0x000f2e0000000200 */
[C---:B--2---:R-:W-:Y:S08]  /*41b0*/  HMMA.16816.F32 R4, R212.reuse, R40, R4 ;  /* 0x00000028d404723c */ /* 0x044ff00000001804 */
[C---:B------:R-:W-:Y:S01]  /*41c0*/  HMMA.16816.F32 R12, R212.reuse, R42, R12 ;  /* 0x0000002ad40c723c */ /* 0x040fe2000000180c */
[----:B------:R-:W2:Y:S07]  /*41d0*/  LDSM.16.M88.4 R40, [R236+0x4000] ;  /* 0x00400000ec28783b */ /* 0x000eae0000000200 */
[C---:B-1----:R-:W-:Y:S08]  /*41e0*/  HMMA.16816.F32 R16, R212.reuse, R32, R16 ;  /* 0x00000020d410723c */ /* 0x042ff00000001810 */
[----:B------:R-:W-:Y:S08]  /*41f0*/  HMMA.16816.F32 R24, R212, R34, R24 ;  /* 0x00000022d418723c */ /* 0x000ff00000001818 */
[----:B---3--:R-:W-:Y:S08]  /*4200*/  HMMA.16816.F32 R4, R216, R8, R4 ;  /* 0x00000008d804723c */ /* 0x008ff00000001804 */
[----:B------:R-:W-:Y:S01]  /*4210*/  HMMA.16816.F32 R32, R212, R50, R20 ;  /* 0x00000032d420723c */ /* 0x000fe20000001814 */
[----:B------:R-:W1:Y:S07]  /*4220*/  LDSM.16.M88.4 R20, [R241+0x4800] ;  /* 0x00480000f114783b */ /* 0x000e6e0000000200 */
[C---:B------:R-:W-:Y:S08]  /*4230*/  HMMA.16816.F32 R12, R216.reuse, R10, R12 ;  /* 0x0000000ad80c723c */ /* 0x040ff0000000180c */
[----:B----4-:R-:W-:Y:S01]  /*4240*/  HMMA.16816.F32 R8, R216, R44, R16 ;  /* 0x0000002cd808723c */ /* 0x010fe20000001810 */
[----:B------:R-:W3:Y:S07]  /*4250*/  LDSM.16.M88.4 R16, [R135+0x5000] ;  /* 0x005000008710783b */ /* 0x000eee0000000200 */
[----:B------:R-:W-:Y:S08]  /*4260*/  HMMA.16816.F32 R4, R220, R52, R4 ;  /* 0x00000034dc04723c */ /* 0x000ff00000001804 */
[----:B------:R-:W-:Y:S08]  /*4270*/  HMMA.16816.F32 R36, R212, R48, R28 ;  /* 0x00000030d424723c */ /* 0x000ff0000000181c */
[C---:B------:R-:W-:Y:S01]  /*4280*/  HMMA.16816.F32 R28, R216.reuse, R46, R24 ;  /* 0x0000002ed81c723c */ /* 0x040fe20000001818 */
[----:B------:R-:W-:Y:S04]  /*4290*/  LDSM.16.M88.4 R24, [R241+0x5000] ;  /* 0x00500000f118783b */ /* 0x000fe80000000200 */
[----:B------:R-:W-:Y:S03]  /*42a0*/  LDSM.16.M88.4 R44, [R241+0x5800] ;  /* 0x00580000f12c783b */ /* 0x000fe60000000200 */
[----:B--2---:R-:W-:Y:S01]  /*42b0*/  HMMA.16816.F32 R56, R216, R42, R32 ;  /* 0x0000002ad838723c */ /* 0x004fe20000001820 */
[----:B------:R-:W2:Y:S07]  /*42c0*/  LDSM.16.M88.4 R32, [R2+0x4800] ;  /* 0x004800000220783b */ /* 0x000eae0000000200 */
[----:B------:R-:W-:Y:S01]  /*42d0*/  HMMA.16816.F32 R12, R220, R54, R12 ;  /* 0x00000036dc0c723c */ /* 0x000fe2000000180c */
[----:B------:R-:W4:Y:S07]  /*42e0*/  LDSM.16.M88.4 R52, [R135+0x5800] ;  /* 0x005800008734783b */ /* 0x000f2e0000000200 */
[----:B-1----:R-:W-:Y:S08]  /*42f0*/  HMMA.16816.F32 R4, R224, R20, R4 ;  /* 0x00000014e004723c */ /* 0x002ff00000001804 */
[C---:B---3--:R-:W-:Y:S08]  /*4300*/  HMMA.16816.F32 R8, R220.reuse, R16, R8 ;  /* 0x00000010dc08723c */ /* 0x048ff00000001808 */
[----:B------:R-:W-:Y:S01]  /*4310*/  HMMA.16816.F32 R16, R220, R18, R28 ;  /* 0x00000012dc10723c */ /* 0x000fe2000000181c */
[----:B------:R-:W1:Y:S07]  /*4320*/  LDSM.16.M88.4 R28, [R236+0x4800] ;  /* 0x00480000ec1c783b */ /* 0x000e6e0000000200 */
[----:B------:R-:W-:Y:S08]  /*4330*/  HMMA.16816.F32 R12, R224, R22, R12 ;  /* 0x00000016e00c723c */ /* 0x000ff0000000180c */
[----:B------:R-:W-:Y:S01]  /*4340*/  HMMA.16816.F32 R36, R216, R40, R36 ;  /* 0x00000028d824723c */ /* 0x000fe20000001824 */
[----:B------:R-:W3:Y:S07]  /*4350*/  LDSM.16.M88.4 R40, [R2+0x5000] ;  /* 0x005000000228783b */ /* 0x000eee0000000200 */
[----:B--2---:R-:W-:Y:S08]  /*4360*/  HMMA.16816.F32 R4, R228, R32, R4 ;  /* 0x00000020e404723c */ /* 0x004ff00000001804 */
[----:B------:R-:W-:Y:S08]  /*4370*/  HMMA.16816.F32 R20, R224, R24, R8 ;  /* 0x00000018e014723c */ /* 0x000ff00000001808 */
[----:B------:R-:W-:Y:S01]  /*4380*/  HMMA.16816.F32 R12, R228, R34, R12 ;  /* 0x00000022e40c723c */ /* 0x000fe2000000180c */
[----:B------:R-:W-:Y:S07]  /*4390*/  LDSM.16.M88.4 R32, [R2+0x5800] ;  /* 0x005800000220783b */ /* 0x000fee0000000200 */
[----:B----4-:R-:W-:Y:S01]  /*43a0*/  HMMA.16816.F32 R48, R220, R52, R36 ;  /* 0x00000034dc30723c */ /* 0x010fe20000001824 */
[----:B------:R-:W2:Y:S07]  /*43b0*/  LDSM.16.M88.4 R36, [R236+0x5000] ;  /* 0x00500000ec24783b */ /* 0x000eae0000000200 */
[----:B-1----:R-:W-:Y:S08]  /*43c0*/  HMMA.16816.F32 R8, R232, R28, R4 ;  /* 0x0000001ce808723c */ /* 0x002ff00000001804 */
[----:B------:R-:W-:Y:S08]  /*43d0*/  HMMA.16816.F32 R16, R224, R26, R16 ;  /* 0x0000001ae010723c */ /* 0x000ff00000001810 */
[----:B---3--:R-:W-:Y:S08]  /*43e0*/  HMMA.16816.F32 R20, R228, R40, R20 ;  /* 0x00000028e414723c */ /* 0x008ff00000001814 */
[----:B------:R-:W-:Y:S01]  /*43f0*/  HMMA.16816.F32 R28, R232, R30, R12 ;  /* 0x0000001ee81c723c */ /* 0x000fe2000000180c */
[----:B------:R-:W-:-:S04]  /*4400*/  FMUL.FTZ R0, R8, c[0x0][0x320] ;  /* 0x0000c80008007a20 */ /* 0x000fc80000410000 */
[----:B------:R1:W3:Y:S03]  /*4410*/  MUFU.TANH R53, R0 ;  /* 0x0000000000357308 */ /* 0x0002e60000002400 */
[----:B------:R-:W-:Y:S08]  /*4420*/  HMMA.16816.F32 R4, R220, R54, R56 ;  /* 0x00000036dc04723c */ /* 0x000ff00000001838 */
[----:B------:R-:W-:Y:S01]  /*4430*/  HMMA.16816.F32 R24, R224, R44, R48 ;  /* 0x0000002ce018723c */ /* 0x000fe20000001830 */
[----:B-1----:R-:W-:-:S07]  /*4440*/  FMUL.FTZ R0, R9, c[0x0][0x320] ;  /* 0x0000c80009007a20 */ /* 0x002fce0000410000 */
[----:B------:R-:W-:Y:S01]  /*4450*/  HMMA.16816.F32 R12, R228, R42, R16 ;  /* 0x0000002ae40c723c */ /* 0x000fe20000001810 */
[----:B------:R1:W4:Y:S07]  /*4460*/  MUFU.TANH R52, R0 ;  /* 0x0000000000347308 */ /* 0x00032e0000002400 */
[----:B--2---:R-:W-:Y:S01]  /*4470*/  HMMA.16816.F32 R16, R232, R36, R20 ;  /* 0x00000024e810723c */ /* 0x004fe20000001814 */
[----:B------:R-:W2:Y:S01]  /*4480*/  LDSM.16.M88.4 R20, [R236+0x5800] ;  /* 0x00580000ec14783b */ /* 0x000ea20000000200 */
[----:B------:R-:W-:-:S06]  /*4490*/  DEPBAR.LE SB0, 0x0 ;  /* 0x000080000000791a */ /* 0x000fcc0000000000 */
[----:B------:R-:W-:Y:S01]  /*44a0*/  HMMA.16816.F32 R4, R224, R46, R4 ;  /* 0x0000002ee004723c */ /* 0x000fe20000001804 */
[----:B-1----:R-:W-:-:S04]  /*44b0*/  FMUL.FTZ R0, R10, c[0x0][0x320] ;  /* 0x0000c8000a007a20 */ /* 0x002fc80000410000 */
[----:B------:R1:W1:Y:S03]  /*44c0*/  MUFU.TANH R44, R0 ;  /* 0x00000000002c7308 */ /* 0x0002660000002400 */
[----:B------:R-:W-:Y:S01]  /*44d0*/  HMMA.16816.F32 R12, R232, R38, R12 ;  /* 0x00000026e80c723c */ /* 0x000fe2000000180c */
[----:B-1----:R-:W-:-:S07]  /*44e0*/  FMUL.FTZ R0, R11, c[0x0][0x320] ;  /* 0x0000c8000b007a20 */ /* 0x002fce0000410000 */
[C---:B------:R-:W-:Y:S01]  /*44f0*/  HMMA.16816.F32 R8, R228.reuse, R32, R24 ;  /* 0x00000020e408723c */ /* 0x040fe20000001818 */
[----:B------:R1:W1:Y:S07]  /*4500*/  MUFU.TANH R43, R0 ;  /* 0x00000000002b7308 */ /* 0x00026e0000002400 */
[----:B------:R-:W-:Y:S01]  /*4510*/  HMMA.16816.F32 R4, R228, R34, R4 ;  /* 0x00000022e404723c */ /* 0x000fe20000001804 */
[----:B-1----:R-:W-:-:S04]  /*4520*/  FMUL.FTZ R0, R28, c[0x0][0x320] ;  /* 0x0000c8001c007a20 */ /* 0x002fc80000410000 */
[----:B------:R1:W1:Y:S11]  /*4530*/  MUFU.TANH R42, R0 ;  /* 0x00000000002a7308 */ /* 0x0002760000002400 */
[C---:B--2---:R-:W-:Y:S08]  /*4540*/  HMMA.16816.F32 R8, R232.reuse, R20, R8 ;  /* 0x00000014e808723c */ /* 0x044ff00000001808 */
[----:B------:R-:W-:Y:S01]  /*4550*/  HMMA.16816.F32 R4, R232, R22, R4 ;  /* 0x00000016e804723c */ /* 0x000fe20000001804 */
[----:B-1----:R-:W-:-:S04]  /*4560*/  FMUL.FTZ R0, R29, c[0x0][0x320] ;  /* 0x0000c8001d007a20 */ /* 0x002fc80000410000 */
[----:B------:R1:W2:Y:S02]  /*4570*/  MUFU.TANH R41, R0 ;  /* 0x0000000000297308 */ /* 0x0002a40000002400 */
        /* <DEDUP_REMOVED lines=35> */
[----:B------:R1:W1:Y:S01]  /*47b0*/  MUFU.TANH R21, R0 ;  /* 0x0000000000157308 */ /* 0x0002620000002400 */
[----:B------:R-:W-:Y:S06]  /*47c0*/  BAR.SYNC.DEFER_BLOCKING 0x0 ;  /* 0x0000000000007b1d */ /* 0x000fec0000010000 */
[----:B------:R-:W-:Y:S05]  /*47d0*/  @!P1 BRA `(.L_x_35) ;  /* 0x0000066000009947 */ /* 0x000fea0003800000 */
[----:B--234-:R-:W2:Y:S04]  /*47e0*/  LDL R3, [R1+0x14] ;  /* 0x0000140001037983 */ /* 0x01cea80000100800 */
[----:B------:R-:W3:Y:S04]  /*47f0*/  LDL.64 R66, [R1+0x20] ;  /* 0x0000200001427983 */ /* 0x000ee80000100a00 */
[----:B------:R-:W4:Y:S01]  /*4800*/  LDL R64, [R1+0x34] ;  /* 0x0000340001407983 */ /* 0x000f220000100800 */
[----:B------:R-:W-:-:S03]  /*4810*/  SHF.R.S32.HI R63, RZ, 0x1f, R68 ;  /* 0x0000001fff3f7819 */ /* 0x000fc60000011444 */
[----:B------:R-:W5:Y:S01]  /*4820*/  LDL.64 R8, [R1+0x18] ;  /* 0x0000180001087983 */ /* 0x000f620000100a00 */
[----:B------:R-:W-:Y:S01]  /*4830*/  LEA.HI R63, R63, R68, RZ, 0x3 ;  /* 0x000000443f3f7211 */ /* 0x000fe200078f18ff */
[----:B-1----:R-:W-:Y:S02]  /*4840*/  IMAD.MOV.U32 R0, RZ, RZ, 0x1 ;  /* 0x00000001ff007424 */ /* 0x002fe400078e00ff */
[----:B------:R-:W3:Y:S01]  /*4850*/  LDL R6, [R1+0x30] ;  /* 0x0000300001067983 */ /* 0x000ee20000100800 */
[----:B------:R-:W-:Y:S02]  /*4860*/  SHF.R.S32.HI R63, RZ, 0x3, R63 ;  /* 0x00000003ff3f7819 */ /* 0x000fe4000001143f */
[----:B------:R-:W-:-:S03]  /*4870*/  ISETP.NE.AND P1, PT, R0, c[0x0][0x2b8], PT ;  /* 0x0000ae0000007a0c */ /* 0x000fc60003f25270 */
[----:B------:R-:W-:Y:S02]  /*4880*/  IMAD R2, R65, 0x20, R63 ;  /* 0x0000002041027824 */ /* 0x000fe400078e023f */
[----:B------:R-:W-:-:S03]  /*4890*/  IMAD.MOV.U32 R252, RZ, RZ, RZ ;  /* 0x000000fffffc7224 */ /* 0x000fc600078e00ff */
[----:B--2---:R-:W-:-:S04]  /*48a0*/  IADD3 R2, R2, R62, R3 ;  /* 0x0000003e02027210 */ /* 0x004fc80007ffe003 */
[----:B------:R-:W-:-:S05]  /*48b0*/  IADD3 R2, R2, -0x30, RZ ;  /* 0xffffffd002027810 */ /* 0x000fca0007ffe0ff */
[----:B------:R-:W-:-:S04]  /*48c0*/  @P1 IMAD.HI.U32 R3, R2, c[0x0][0x2bc], RZ ;  /* 0x0000af0002031a27 */ /* 0x000fc800078e00ff */
[----:B------:R-:W-:Y:S01]  /*48d0*/  IMAD.MOV.U32 R0, RZ, RZ, R2 ;  /* 0x000000ffff007224 */ /* 0x000fe200078e0002 */
[----:B------:R-:W-:-:S04]  /*48e0*/  @P1 SHF.R.U32.HI R0, RZ, c[0x0][0x2c0], R3 ;  /* 0x0000b000ff001a19 */ /* 0x000fc80000011603 */
[----:B---3--:R-:W-:-:S04]  /*48f0*/  @!P0 IADD3 R3, P1, R0, R66, RZ ;  /* 0x0000004200038210 */ /* 0x008fc80007f3e0ff */
[----:B----4-:R-:W-:Y:S02]  /*4900*/  @!P0 LEA.HI.X.SX32 R5, R0, R64, 0x1, P1 ;  /* 0x0000004000058211 */ /* 0x010fe400008f0eff */
[----:B------:R-:W-:-:S04]  /*4910*/  @!P0 LEA R4, P1, R3, c[0x0][0x2a0], 0x2 ;  /* 0x0000a80003048a11 */ /* 0x000fc800078210ff */
[----:B------:R-:W-:-:S05]  /*4920*/  @!P0 LEA.HI.X R5, R3, c[0x0][0x2a4], R5, 0x2, P1 ;  /* 0x0000a90003058a11 */ /* 0x000fca00008f1405 */
[----:B------:R-:W2:Y:S01]  /*4930*/  @!P0 LDG.E R252, [R4.64] ;  /* 0x0000000604fc8981 */ /* 0x000ea2000c1e1900 */
[----:B------:R-:W-:-:S04]  /*4940*/  IMAD.MOV R0, RZ, RZ, -R0 ;  /* 0x000000ffff007224 */ /* 0x000fc800078e0a00 */
[----:B------:R-:W-:-:S05]  /*4950*/  IMAD R7, R0, c[0x0][0x2b8], R2 ;  /* 0x0000ae0000077a24 */ /* 0x000fca00078e0202 */
[----:B------:R-:W-:Y:S01]  /*4960*/  SHF.R.S32.HI R0, RZ, 0x1f, R7 ;  /* 0x0000001fff007819 */ /* 0x000fe20000011407 */
[----:B------:R-:W-:-:S04]  /*4970*/  IMAD.WIDE.U32 R2, R7, c[0x0][0x1e0], RZ ;  /* 0x0000780007027a25 */ /* 0x000fc800078e00ff */
[----:B------:R-:W-:-:S04]  /*4980*/  IMAD R0, R0, c[0x0][0x1e0], RZ ;  /* 0x0000780000007a24 */ /* 0x000fc800078e02ff */
[----:B------:R-:W-:Y:S01]  /*4990*/  IMAD R0, R7, c[0x0][0x1e4], R0 ;  /* 0x0000790007007a24 */ /* 0x000fe200078e0200 */
[----:B------:R1:W-:Y:S03]  /*49a0*/  STL [R1], R7 ;  /* 0x0000000701007387 */ /* 0x0003e60000100800 */
[----:B------:R-:W-:Y:S01]  /*49b0*/  IMAD.IADD R3, R3, 0x1, R0 ;  /* 0x0000000103037824 */ /* 0x000fe200078e0200 */
[----:B------:R-:W-:-:S04]  /*49c0*/  IADD3 R13, -R63, 0x30, RZ ;  /* 0x000000303f0d7810 */ /* 0x000fc80007ffe1ff */
[----:B------:R-:W-:Y:S02]  /*49d0*/  ISETP.GE.AND P2, PT, R13, 0x1, PT ;  /* 0x000000010d00780c */ /* 0x000fe40003f46270 */
[----:B--2---:R-:W-:Y:S01]  /*49e0*/  SHF.R.S32.HI R0, RZ, 0x1f, R252 ;  /* 0x0000001fff007819 */ /* 0x004fe200000114fc */
[----:B------:R-:W-:-:S04]  /*49f0*/  IMAD.WIDE.U32 R2, R252, c[0x0][0x1f0], R2 ;  /* 0x00007c00fc027a25 */ /* 0x000fc800078e0002 */
[----:B------:R-:W-:-:S04]  /*4a00*/  IMAD R0, R0, c[0x0][0x1f0], RZ ;  /* 0x00007c0000007a24 */ /* 0x000fc800078e02ff */
[----:B------:R-:W-:Y:S01]  /*4a10*/  IMAD R4, R252, c[0x0][0x1f4], R0 ;  /* 0x00007d00fc047a24 */ /* 0x000fe200078e0200 */
[----:B-----5:R-:W-:-:S04]  /*4a20*/  IADD3 R0, P1, R8, R2, RZ ;  /* 0x0000000208007210 */ /* 0x020fc80007f3e0ff */
[----:B------:R-:W-:Y:S02]  /*4a30*/  IADD3.X R2, R6, R3, R4, P1, !PT ;  /* 0x0000000306027210 */ /* 0x000fe40000ffe404 */
[----:B------:R-:W-:-:S04]  /*4a40*/  LEA R12, P1, R0, c[0x0][0x1c8], 0x1 ;  /* 0x00007200000c7a11 */ /* 0x000fc800078208ff */
[----:B------:R-:W-:Y:S01]  /*4a50*/  LEA.HI.X R5, R0, c[0x0][0x1cc], R2, 0x1, P1 ;  /* 0x0000730000057a11 */ /* 0x000fe200008f0c02 */
[----:B------:R-:W-:Y:S06]  /*4a60*/  BRA.DIV ~URZ, `(.L_x_36) ;  /* 0x0000b2f27f007947 */ /* 0x000fec000b800000 */
[----:B-1----:R1:W2:Y:S02]  /*4a70*/  SHFL.IDX PT, R4, R5, RZ, 0x181f ;  /* 0x00181fff05047589 */ /* 0x0022a400000e0000 */
.L_x_120:
[----:B------:R-:W-:Y:S05]  /*4a80*/  BRA.DIV ~URZ, `(.L_x_37) ;  /* 0x0000b3427f007947 */ /* 0x000fea000b800000 */
[----:B------:R3:W4:Y:S02]  /*4a90*/  SHFL.IDX PT, R0, R12, RZ, 0x181f ;  /* 0x00181fff0c007589 */ /* 0x00072400000e0000 */
.L_x_121:
[----:B------:R-:W-:Y:S01]  /*4aa0*/  BSSY B0, `(.L_x_38) ;  /* 0x000001b000007945 */ /* 0x000fe20003800000 */
[----:B------:R-:W-:Y:S05]  /*4ab0*/  @!P2 BRA `(.L_x_39) ;  /* 0x000001900000a947 */ /* 0x000fea0003800000 */
[C---:B----4-:R-:W-:Y:S02]  /*4ac0*/  LEA R10, P2, R251.reuse, R0, 0x1 ;  /* 0x00000000fb0a7211 */ /* 0x050fe400078408ff */
[----:B------:R-:W-:Y:S02]  /*4ad0*/  SHF.R.S32.HI R3, RZ, 0x1f, R251 ;  /* 0x0000001fff037819 */ /* 0x000fe400000114fb */
[C---:B------:R-:W-:Y:S02]  /*4ae0*/  IADD3 R2, R251.reuse, 0x40, RZ ;  /* 0x00000040fb027810 */ /* 0x040fe40007ffe0ff */
[C---:B--2---:R-:W-:Y:S02]  /*4af0*/  LEA.HI.X R11, R251.reuse, R4, R3, 0x1, P2 ;  /* 0x00000004fb0b7211 */ /* 0x044fe400010f0c03 */
[----:B------:R-:W-:-:S02]  /*4b00*/  IADD3 R3, R251, 0x40, RZ ;  /* 0x00000040fb037810 */ /* 0x000fc40007ffe0ff */
[C---:B------:R-:W-:Y:S01]  /*4b10*/  IADD3 R17, R251.reuse, 0x80, RZ ;  /* 0x00000080fb117810 */ /* 0x040fe20007ffe0ff */
[----:B------:R-:W-:Y:S01]  /*4b20*/  @!PT LDS RZ, [RZ] ;  /* 0x00000000fffff984 */ /* 0x000fe20000000800 */
[----:B------:R-:W-:Y:S01]  /*4b30*/  @!PT LDS RZ, [RZ] ;  /* 0x00000000fffff984 */ /* 0x000fe20000000800 */
[----:B------:R-:W-:Y:S01]  /*4b40*/  @!PT LDS RZ, [RZ] ;  /* 0x00000000fffff984 */ /* 0x000fe20000000800 */
[----:B------:R2:W-:Y:S01]  /*4b50*/  LDGSTS.E.BYPASS.LTC128B.128 [R247+0x14080], [R10.64], !P6 ;  /* 0x140800000af77fae */ /* 0x0005e2000f101d46 */
[----:B------:R-:W-:Y:S02]  /*4b60*/  LEA R8, P1, R2, R0, 0x1 ;  /* 0x0000000002087211 */ /* 0x000fe400078208ff */
[----:B------:R-:W-:Y:S02]  /*4b70*/  SHF.R.S32.HI R3, RZ, 0x1f, R3 ;  /* 0x0000001fff037819 */ /* 0x000fe40000011403 */
[C---:B------:R-:W-:Y:S02]  /*4b80*/  IADD3 R19, R251.reuse, 0x80, RZ ;  /* 0x00000080fb137810 */ /* 0x040fe40007ffe0ff */
[C---:B------:R-:W-:Y:S02]  /*4b90*/  IADD3 R15, R251.reuse, 0xc0, RZ ;  /* 0x000000c0fb0f7810 */ /* 0x040fe40007ffe0ff */
[----:B------:R-:W-:-:S02]  /*4ba0*/  IADD3 R16, R251, 0xc0, RZ ;  /* 0x000000c0fb107810 */ /* 0x000fc40007ffe0ff */
[----:B------:R-:W-:Y:S02]  /*4bb0*/  LEA R6, P2, R17, R0, 0x1 ;  /* 0x0000000011067211 */ /* 0x000fe400078408ff */
[----:B------:R-:W-:Y:S02]  /*4bc0*/  SHF.R.S32.HI R19, RZ, 0x1f, R19 ;  /* 0x0000001fff137819 */ /* 0x000fe40000011413 */
[----:B------:R-:W-:Y:S02]  /*4bd0*/  LEA.HI.X R9, R2, R4, R3, 0x1, P1 ;  /* 0x0000000402097211 */ /* 0x000fe400008f0c03 */
[----:B------:R-:W-:Y:S02]  /*4be0*/  SHF.R.S32.HI R16, RZ, 0x1f, R16 ;  /* 0x0000001fff107819 */ /* 0x000fe40000011410 */
[----:B------:R-:W-:Y:S01]  /*4bf0*/  LEA R2, P1, R15, R0, 0x1 ;  /* 0x000000000f027211 */ /* 0x000fe200078208ff */
[----:B------:R2:W-:Y:S01]  /*4c00*/  LDGSTS.E.BYPASS.LTC128B.128 [R247+0x15880], [R8.64], !P5 ;  /* 0x1588000008f77fae */ /* 0x0005e2000e901d46 */
[----:B------:R-:W-:-:S02]  /*4c10*/  LEA.HI.X R7, R17, R4, R19, 0x1, P2 ;  /* 0x0000000411077211 */ /* 0x000fc400010f0c13 */
[----:B------:R-:W-:-:S03]  /*4c20*/  LEA.HI.X R3, R15, R4, R16, 0x1, P1 ;  /* 0x000000040f037211 */ /* 0x000fc600008f0c10 */
[----:B------:R2:W-:Y:S04]  /*4c30*/  LDGSTS.E.BYPASS.LTC128B.128 [R247+0x17080], [R6.64], !P4 ;  /* 0x1708000006f77fae */ /* 0x0005e8000e101d46 */
[----:B------:R2:W-:Y:S02]  /*4c40*/  LDGSTS.E.BYPASS.LTC128B.128 [R247+0x18880], [R2.64], !P3 ;  /* 0x1888000002f77fae */ /* 0x0005e4000d901d46 */
.L_x_39:
[----:B------:R-:W-:Y:S05]  /*4c50*/  BSYNC B0 ;  /* 0x0000000000007941 */ /* 0x000fea0003800000 */
.L_x_38:
[----:B------:R-:W-:Y:S01]  /*4c60*/  ISETP.GE.AND P1, PT, R13, 0x21, PT ;  /* 0x000000210d00780c */ /* 0x000fe20003f26270 */
[----:B------:R-:W-:Y:S06]  /*4c70*/  BRA.DIV ~URZ, `(.L_x_40) ;  /* 0x0000b1b27f007947 */ /* 0x000fec000b800000 */
[----:B--2---:R2:W1:Y:S04]  /*4c80*/  SHFL.IDX PT, R4, R5, 0x1, 0x181f ;  /* 0x00381f0005047f89 */ /* 0x00446800000e0000 */
[----:B----4-:R2:W4:Y:S02]  /*4c90*/  SHFL.IDX PT, R0, R12, 0x1, 0x181f ;  /* 0x00381f000c007f89 */ /* 0x01052400000e0000 */
.L_x_122:
[----:B------:R-:W-:Y:S05]  /*4ca0*/  @!P1 BRA `(.L_x_35) ;  /* 0x0000019000009947 */ /* 0x000fea0003800000 */
[----:B----4-:R-:W-:Y:S02]  /*4cb0*/  LEA R10, P2, R251, R0, 0x1 ;  /* 0x00000000fb0a7211 */ /* 0x010fe400078408ff */
[----:B------:R-:W-:-:S02]  /*4cc0*/  SHF.R.S32.HI R3, RZ, 0x1f, R251 ;  /* 0x0000001fff037819 */ /* 0x000fc400000114fb */
[C---:B------:R-:W-:Y:S02]  /*4cd0*/  IADD3 R2, R251.reuse, 0x40, RZ ;  /* 0x00000040fb027810 */ /* 0x040fe40007ffe0ff */
[C---:B-1----:R-:W-:Y:S02]  /*4ce0*/  LEA.HI.X R11, R251.reuse, R4, R3, 0x1, P2 ;  /* 0x00000004fb0b7211 */ /* 0x042fe400010f0c03 */
[C---:B------:R-:W-:Y:S02]  /*4cf0*/  IADD3 R3, R251.reuse, 0x40, RZ ;  /* 0x00000040fb037810 */ /* 0x040fe40007ffe0ff */
[----:B------:R-:W-:Y:S01]  /*4d00*/  IADD3 R13, R251, 0x80, RZ ;  /* 0x00000080fb0d7810 */ /* 0x000fe20007ffe0ff */
[----:B------:R-:W-:Y:S01]  /*4d10*/  @!PT LDS RZ, [RZ] ;  /* 0x00000000fffff984 */ /* 0x000fe20000000800 */
[----:B------:R-:W-:Y:S01]  /*4d20*/  @!PT LDS RZ, [RZ] ;  /* 0x00000000fffff984 */ /* 0x000fe20000000800 */
[----:B------:R-:W-:Y:S01]  /*4d30*/  @!PT LDS RZ, [RZ] ;  /* 0x00000000fffff984 */ /* 0x000fe20000000800 */
[----:B------:R1:W-:Y:S01]  /*4d40*/  LDGSTS.E.BYPASS.LTC128B.128 [R247+0x15080], [R10.64], !P6 ;  /* 0x150800000af77fae */ /* 0x0003e2000f101d46 */
[----:B------:R-:W-:Y:S02]  /*4d50*/  LEA R8, P1, R2, R0, 0x1 ;  /* 0x0000000002087211 */ /* 0x000fe400078208ff */
[----:B------:R-:W-:-:S02]  /*4d60*/  SHF.R.S32.HI R3, RZ, 0x1f, R3 ;  /* 0x0000001fff037819 */ /* 0x000fc40000011403 */
[C---:B------:R-:W-:Y:S02]  /*4d70*/  IADD3 R15, R251.reuse, 0x80, RZ ;  /* 0x00000080fb0f7810 */ /* 0x040fe40007ffe0ff */
[C---:B--2---:R-:W-:Y:S02]  /*4d80*/  IADD3 R5, R251.reuse, 0xc0, RZ ;  /* 0x000000c0fb057810 */ /* 0x044fe40007ffe0ff */
[----:B---3--:R-:W-:Y:S02]  /*4d90*/  IADD3 R12, R251, 0xc0, RZ ;  /* 0x000000c0fb0c7810 */ /* 0x008fe40007ffe0ff */
[----:B------:R-:W-:Y:S02]  /*4da0*/  LEA R6, P2, R13, R0, 0x1 ;  /* 0x000000000d067211 */ /* 0x000fe400078408ff */
[----:B------:R-:W-:Y:S02]  /*4db0*/  SHF.R.S32.HI R15, RZ, 0x1f, R15 ;  /* 0x0000001fff0f7819 */ /* 0x000fe4000001140f */
[----:B------:R-:W-:-:S02]  /*4dc0*/  LEA.HI.X R9, R2, R4, R3, 0x1, P1 ;  /* 0x0000000402097211 */ /* 0x000fc400008f0c03 */
[----:B------:R-:W-:Y:S02]  /*4dd0*/  SHF.R.S32.HI R12, RZ, 0x1f, R12 ;  /* 0x0000001fff0c7819 */ /* 0x000fe4000001140c */
[----:B------:R-:W-:Y:S01]  /*4de0*/  LEA R2, P1, R5, R0, 0x1 ;  /* 0x0000000005027211 */ /* 0x000fe200078208ff */
[----:B------:R1:W-:Y:S01]  /*4df0*/  LDGSTS.E.BYPASS.LTC128B.128 [R247+0x16880], [R8.64], !P5 ;  /* 0x1688000008f77fae */ /* 0x0003e2000e901d46 */
[-C--:B------:R-:W-:Y:S02]  /*4e00*/  LEA.HI.X R7, R13, R4.reuse, R15, 0x1, P2 ;  /* 0x000000040d077211 */ /* 0x080fe400010f0c0f */
[----:B------:R-:W-:-:S03]  /*4e10*/  LEA.HI.X R3, R5, R4, R12, 0x1, P1 ;  /* 0x0000000405037211 */ /* 0x000fc600008f0c0c */
[----:B------:R1:W-:Y:S04]  /*4e20*/  LDGSTS.E.BYPASS.LTC128B.128 [R247+0x18080], [R6.64], !P4 ;  /* 0x1808000006f77fae */ /* 0x0003e8000e101d46 */
[----:B------:R1:W-:Y:S02]  /*4e30*/  LDGSTS.E.BYPASS.LTC128B.128 [R247+0x19880], [R2.64], !P3 ;  /* 0x1988000002f77fae */ /* 0x0003e4000d901d46 */
.L_x_35:
[----:B--234-:R-:W-:Y:S05]  /*4e40*/  BSYNC B1 ;  /* 0x0000000000017941 */ /* 0x01cfea0003800000 */
.L_x_34:
[----:B-1----:R-:W2:Y:S04]  /*4e50*/  LDL R0, [R1+0x84] ;  /* 0x0000840001007983 */ /* 0x002ea80000100800 */
[----:B------:R-:W0:Y:S01]  /*4e60*/  LDGDEPBAR ;  /* 0x00000000000079af */ /* 0x000e220000000000 */
[----:B--2---:R-:W-:-:S05]  /*4e70*/  IMAD.IADD R0, R60, 0x1, -R0 ;  /* 0x000000013c007824 */ /* 0x004fca00078e0a00 */
[C---:B------:R-:W-:Y:S02]  /*4e80*/  ISETP.GT.AND P3, PT, R0.reuse, RZ, PT ;  /* 0x000000ff0000720c */ /* 0x040fe40003f64270 */
[C---:B------:R-:W-:Y:S02]  /*4e90*/  ISETP.GT.AND P2, PT, R0.reuse, 0x1, PT ;  /* 0x000000010000780c */ /* 0x040fe40003f44270 */
[----:B------:R-:W-:Y:S02]  /*4ea0*/  ISETP.GT.AND P1, PT, R0, 0x8, PT ;  /* 0x000000080000780c */ /* 0x000fe40003f24270 */
[----:B------:R-:W-:Y:S02]  /*4eb0*/  FSEL R9, R44, -INF , P3 ;  /* 0xff8000002c097808 */ /* 0x000fe40001800000 */
[----:B------:R-:W-:Y:S02]  /*4ec0*/  FSEL R7, R53, -INF , P3 ;  /* 0xff80000035077808 */ /* 0x000fe40001800000 */
[----:B------:R-:W-:-:S02]  /*4ed0*/  FSEL R8, R43, -INF , P2 ;  /* 0xff8000002b087808 */ /* 0x000fc40001000000 */
[----:B------:R-:W-:Y:S02]  /*4ee0*/  FSEL R6, R52, -INF , P2 ;  /* 0xff80000034067808 */ /* 0x000fe40001000000 */
[----:B------:R-:W-:Y:S02]  /*4ef0*/  ISETP.GT.AND P3, PT, R0, 0x9, PT ;  /* 0x000000090000780c */ /* 0x000fe40003f64270 */
[----:B------:R-:W-:Y:S02]  /*4f00*/  FSEL R17, R40, -INF , P1 ;  /* 0xff80000028117808 */ /* 0x000fe40000800000 */
[----:B------:R-:W-:Y:S02]  /*4f10*/  FSEL R11, R42, -INF , P1 ;  /* 0xff8000002a0b7808 */ /* 0x000fe40000800000 */
[----:B------:R-:W-:Y:S02]  /*4f20*/  FMNMX.FTZ R3, R7, R6, !PT ;  /* 0x0000000607037209 */ /* 0x000fe40007810000 */
[----:B------:R-:W-:-:S02]  /*4f30*/  FMNMX.FTZ R2, R9, R8, !PT ;  /* 0x0000000809027209 */ /* 0x000fc40007810000 */
[C---:B------:R-:W-:Y:S02]  /*4f40*/  ISETP.GT.AND P2, PT, R0.reuse, 0x10, PT ;  /* 0x000000100000780c */ /* 0x040fe40003f44270 */
[----:B------:R-:W-:Y:S02]  /*4f50*/  FSEL R16, R37, -INF , P3 ;  /* 0xff80000025107808 */ /* 0x000fe40001800000 */
[----:B------:R-:W-:Y:S02]  /*4f60*/  FSEL R10, R41, -INF , P3 ;  /* 0xff800000290a7808 */ /* 0x000fe40001800000 */
[----:B------:R-:W-:Y:S02]  /*4f70*/  FMNMX.FTZ R3, R11, R3, !PT ;  /* 0x000000030b037209 */ /* 0x000fe40007810000 */
[----:B------:R-:W-:Y:S02]  /*4f80*/  FMNMX.FTZ R2, R17, R2, !PT ;  /* 0x0000000211027209 */ /* 0x000fe40007810000 */
[----:B------:R-:W-:-:S02]  /*4f90*/  ISETP.GT.AND P1, PT, R0, 0x11, PT ;  /* 0x000000110000780c */ /* 0x000fc40003f24270 */
[----:B------:R-:W-:Y:S02]  /*4fa0*/  FSEL R19, R32, -INF , P2 ;  /* 0xff80000020137808 */ /* 0x000fe40001000000 */
[----:B------:R-:W-:Y:S02]  /*4fb0*/  FSEL R13, R33, -INF , P2 ;  /* 0xff800000210d7808 */ /* 0x000fe40001000000 */
[----:B------:R-:W-:Y:S02]  /*4fc0*/  FMNMX.FTZ R3, R10, R3, !PT ;  /* 0x000000030a037209 */ /* 0x000fe40007810000 */
[----:B------:R-:W-:Y:S02]  /*4fd0*/  FMNMX.FTZ R2, R16, R2, !PT ;  /* 0x0000000210027209 */ /* 0x000fe40007810000 */
[----:B------:R-:W-:Y:S02]  /*4fe0*/  ISETP.GT.AND P3, PT, R0, 0x18, PT ;  /* 0x000000180000780c */ /* 0x000fe40003f64270 */
[----:B------:R-:W-:-:S02]  /*4ff0*/  FSEL R20, R18, -INF , P1 ;  /* 0xff80000012147808 */ /* 0x000fc40000800000 */
[----:B------:R-:W-:Y:S02]  /*5000*/  FSEL R12, R36, -INF , P1 ;  /* 0xff800000240c7808 */ /* 0x000fe40000800000 */
[----:B------:R-:W-:Y:S02]  /*5010*/  FMNMX.FTZ R3, R13, R3, !PT ;  /* 0x000000030d037209 */ /* 0x000fe40007810000 */
[----:B------:R-:W-:Y:S02]  /*5020*/  FMNMX.FTZ R2, R19, R2, !PT ;  /* 0x0000000213027209 */ /* 0x000fe40007810000 */
[----:B------:R-:W-:Y:S02]  /*5030*/  ISETP.GT.AND P2, PT, R0, 0x19, PT ;  /* 0x000000190000780c */ /* 0x000fe40003f44270 */
[----:B------:R-:W-:Y:S02]  /*5040*/  FSEL R18, R14, -INF , P3 ;  /* 0xff8000000e127808 */ /* 0x000fe40001800000 */
[----:B------:R-:W-:-:S02]  /*5050*/  FSEL R15, R30, -INF , P3 ;  /* 0xff8000001e0f7808 */ /* 0x000fc40001800000 */
[----:B------:R-:W-:Y:S02]  /*5060*/  FMNMX.FTZ R3, R12, R3, !PT ;  /* 0x000000030c037209 */ /* 0x000fe40007810000 */
[----:B------:R-:W-:Y:S02]  /*5070*/  FMNMX.FTZ R2, R20, R2, !PT ;  /* 0x0000000214027209 */ /* 0x000fe40007810000 */
[----:B------:R-:W-:Y:S02]  /*5080*/  ISETP.GT.AND P1, PT, R0, 0x20, PT ;  /* 0x000000200000780c */ /* 0x000fe40003f24270 */
[----:B------:R-:W-:Y:S02]  /*5090*/  FSEL R24, R24, -INF , P2 ;  /* 0xff80000018187808 */ /* 0x000fe40001000000 */
[----:B------:R-:W-:Y:S02]  /*50a0*/  FSEL R14, R31, -INF , P2 ;  /* 0xff8000001f0e7808 */ /* 0x000fe40001000000 */
[----:B------:R-:W-:-:S02]  /*50b0*/  FMNMX.FTZ R3, R15, R3, !PT ;  /* 0x000000030f037209 */ /* 0x000fc40007810000 */
[----:B------:R-:W-:Y:S02]  /*50c0*/  FMNMX.FTZ R2, R18, R2, !PT ;  /* 0x0000000212027209 */ /* 0x000fe40007810000 */
[----:B------:R-:W-:Y:S02]  /*50d0*/  FSEL R79, R23, -INF , P1 ;  /* 0xff800000174f7808 */ /* 0x000fe40000800000 */
[----:B------:R-:W-:Y:S02]  /*50e0*/  FSEL R76, R28, -INF , P1 ;  /* 0xff8000001c4c7808 */ /* 0x000fe40000800000 */
[C---:B------:R-:W-:Y:S02]  /*50f0*/  ISETP.GT.AND P3, PT, R0.reuse, 0x21, PT ;  /* 0x000000210000780c */ /* 0x040fe40003f64270 */
[C---:B------:R-:W-:Y:S02]  /*5100*/  ISETP.GT.AND P2, PT, R0.reuse, 0x28, PT ;  /* 0x000000280000780c */ /* 0x040fe40003f44270 */
[----:B------:R-:W-:-:S02]  /*5110*/  ISETP.GT.AND P1, PT, R0, 0x29, PT ;  /* 0x000000290000780c */ /* 0x000fc40003f24270 */
[----:B------:R-:W-:Y:S02]  /*5120*/  FMNMX.FTZ R0, R14, R3, !PT ;  /* 0x000000030e007209 */ /* 0x000fe40007810000 */
[----:B------:R-:W-:Y:S02]  /*5130*/  FMNMX.FTZ R2, R24, R2, !PT ;  /* 0x0000000218027209 */ /* 0x000fe40007810000 */
[----:B------:R-:W-:Y:S02]  /*5140*/  FSEL R78, R27, -INF , P3 ;  /* 0xff8000001b4e7808 */ /* 0x000fe40001800000 */
[----:B------:R-:W-:Y:S02]  /*5150*/  FSEL R74, R29, -INF , P3 ;  /* 0xff8000001d4a7808 */ /* 0x000fe40001800000 */
[----:B------:R-:W-:Y:S02]  /*5160*/  FMNMX.FTZ R0, R76, R0, !PT ;  /* 0x000000004c007209 */ /* 0x000fe40007810000 */
[----:B------:R-:W-:-:S02]  /*5170*/  FMNMX.FTZ R2, R79, R2, !PT ;  /* 0x000000024f027209 */ /* 0x000fc40007810000 */
[----:B------:R-:W-:Y:S02]  /*5180*/  FSEL R77, R22, -INF , P2 ;  /* 0xff800000164d7808 */ /* 0x000fe40001000000 */
[----:B------:R-:W-:Y:S02]  /*5190*/  FSEL R73, R26, -INF , P2 ;  /* 0xff8000001a497808 */ /* 0x000fe40001000000 */
[----:B------:R-:W-:Y:S02]  /*51a0*/  FMNMX.FTZ R0, R74, R0, !PT ;  /* 0x000000004a007209 */ /* 0x000fe40007810000 */
[----:B------:R-:W-:Y:S02]  /*51b0*/  FMNMX.FTZ R2, R78, R2, !PT ;  /* 0x000000024e027209 */ /* 0x000fe40007810000 */
[----:B------:R-:W-:Y:S02]  /*51c0*/  FSEL R75, R21, -INF , P1 ;  /* 0xff800000154b7808 */ /* 0x000fe40000800000 */
[----:B------:R-:W-:-:S02]  /*51d0*/  FSEL R72, R25, -INF , P1 ;  /* 0xff80000019487808 */ /* 0x000fc40000800000 */
[----:B------:R-:W-:Y:S02]  /*51e0*/  FMNMX.FTZ R0, R73, R0, !PT ;  /* 0x0000000049007209 */ /* 0x000fe40007810000 */
[----:B------:R-:W-:Y:S02]  /*51f0*/  FMNMX.FTZ R2, R77, R2, !PT ;  /* 0x000000024d027209 */ /* 0x000fe40007810000 */
[----:B------:R-:W-:Y:S02]  /*5200*/  FMNMX.FTZ R4, R72, R0, !PT ;  /* 0x0000000048047209 */ /* 0x000fe40007810000 */
[----:B------:R-:W-:Y:S01]  /*5210*/  FMNMX.FTZ R5, R75, R2, !PT ;  /* 0x000000024b057209 */ /* 0x000fe20007810000 */
[----:B------:R-:W-:Y:S05]  /*5220*/  BRA.DIV ~URZ, `(.L_x_41) ;  /* 0x0000acc27f007947 */ /* 0x000fea000b800000 */
[----:B------:R1:W2:Y:S02]  /*5230*/  SHFL.BFLY PT, R0, R4, 0x2, 0x1f ;  /* 0x0c401f0004007f89 */ /* 0x0002a400000e0000 */
.L_x_123:
[----:B-12---:R-:W-:Y:S01]  /*5240*/  FMNMX.FTZ R4, R4, R0, !PT ;  /* 0x0000000004047209 */ /* 0x006fe20007810000 */
[----:B------:R-:W-:Y:S05]  /*5250*/  BRA.DIV ~URZ, `(.L_x_42) ;  /* 0x0000acd27f007947 */ /* 0x000fea000b800000 */
[----:B------:R-:W1:Y:S04]  /*5260*/  SHFL.BFLY PT, R0, R5, 0x2, 0x1f ;  /* 0x0c401f0005007f89 */ /* 0x000e6800000e0000 */
[----:B------:R-:W2:Y:S01]  /*5270*/  SHFL.BFLY PT, R2, R4, 0x1, 0x1f ;  /* 0x0c201f0004027f89 */ /* 0x000ea200000e0000 */
[----:B-1----:R-:W-:-:S02]  /*5280*/  FMNMX.FTZ R5, R5, R0, !PT ;  /* 0x0000000005057209 */ /* 0x002fc40007810000 */
[----:B--2---:R-:W-:-:S03]  /*5290*/  FMNMX.FTZ R133, R4, R2, !PT ;  /* 0x0000000204857209 */ /* 0x004fc60007810000 */
[----:B------:R1:W2:Y:S04]  /*52a0*/  SHFL.BFLY PT, R3, R5, 0x1, 0x1f ;  /* 0x0c201f0005037f89 */ /* 0x0002a800000e0000 */
.L_x_124:
[C---:B------:R-:W-:Y:S01]  /*52b0*/  FMUL.FTZ R2, R133.reuse, c[0x0][0x2d0] ;  /* 0x0000b40085027a20 */ /* 0x040fe20000410000 */
[----:B------:R-:W-:Y:S01]  /*52c0*/  FSETP.NEU.FTZ.AND P1, PT, R133, -INF , PT ;  /* 0xff8000008500780b */ /* 0x000fe20003f3d000 */
[----:B------:R-:W-:Y:S01]  /*52d0*/  WARPSYNC 0xffffffff ;  /* 0xffffffff00007948 */ /* 0x000fe20003800000 */
[----:B--2---:R-:W-:Y:S01]  /*52e0*/  FMNMX.FTZ R132, R3, R5, !PT ;  /* 0x0000000503847209 */ /* 0x004fe20007810000 */
[----:B------:R-:W-:Y:S01]  /*52f0*/  LDSM.16.MT88.4 R28, [R239] ;  /* 0x00000000ef1c783b */ /* 0x000fe20000004200 */
[----:B------:R-:W-:Y:S02]  /*5300*/  FSEL R2, R2, RZ, P1 ;  /* 0x000000ff02027208 */ /* 0x000fe40000800000 */
[C---:B------:R-:W-:Y:S01]  /*5310*/  FSETP.NEU.FTZ.AND P1, PT, R132.reuse, -INF , PT ;  /* 0xff8000008400780b */ /* 0x040fe20003f3d000 */
[----:B------:R-:W-:Y:S01]  /*5320*/  FMUL.FTZ R4, R132, c[0x0][0x2d0] ;  /* 0x0000b40084047a20 */ /* 0x000fe20000410000 */
[----:B------:R-:W-:Y:S01]  /*5330*/  LDSM.16.MT88.4 R32, [R239+0x800] ;  /* 0x00080000ef20783b */ /* 0x000fe20000004200 */
[----:B------:R-:W-:-:S02]  /*5340*/  FFMA.FTZ R0, R7, c[0x0][0x2d0], -R2 ;  /* 0x0000b40007007a23 */ /* 0x000fc40000010802 */
[--C-:B------:R-:W-:Y:S01]  /*5350*/  FFMA.FTZ R3, R12, c[0x0][0x2d0], -R2.reuse ;  /* 0x0000b4000c037a23 */ /* 0x100fe20000010802 */
[----:B------:R-:W-:Y:S01]  /*5360*/  LDSM.16.MT88.4 R36, [R237+0x800] ;  /* 0x00080000ed24783b */ /* 0x000fe20000004200 */
[----:B------:R2:W-:Y:S03]  /*5370*/  MUFU.EX2 R101, R0 ;  /* 0x0000000000657308 */ /* 0x0005e60000000800 */
[----:B------:R-:W-:Y:S04]  /*5380*/  LDSM.16.MT88.4 R48, [R238] ;  /* 0x00000000ee30783b */ /* 0x000fe80000004200 */
[----:B------:R-:W-:Y:S01]  /*5390*/  LDSM.16.MT88.4 R56, [R242] ;  /* 0x00000000f238783b */ /* 0x000fe20000004200 */
[----:B------:R-:W-:Y:S03]  /*53a0*/  MUFU.EX2 R127, R3 ;  /* 0x00000003007f7308 */ /* 0x000fe60000000800 */
[----:B------:R-:W-:Y:S04]  /*53b0*/  LDSM.16.MT88.4 R60, [R237+0x1800] ;  /* 0x00180000ed3c783b */ /* 0x000fe80000004200 */
[----:B------:R-:W-:Y:S01]  /*53c0*/  LDSM.16.MT88.4 R64, [R238+0x800] ;  /* 0x00080000ee40783b */ /* 0x000fe20000004200 */
[----:B--2---:R-:W-:-:S03]  /*53d0*/  FFMA.FTZ R0, R6, c[0x0][0x2d0], -R2 ;  /* 0x0000b40006007a23 */ /* 0x004fc60000010802 */
[----:B------:R-:W-:Y:S01]  /*53e0*/  LDSM.16.MT88.4 R68, [R239+0x2000] ;  /* 0x00200000ef44783b */ /* 0x000fe20000004200 */
[----:B------:R2:W-:Y:S03]  /*53f0*/  MUFU.EX2 R100, R0 ;  /* 0x0000000000647308 */ /* 0x0005e60000000800 */
[----:B------:R-:W-:Y:S01]  /*5400*/  LDSM.16.MT88.4 R52, [R238+0x1800] ;  /* 0x00180000ee34783b */ /* 0x000fe20000004200 */
[----:B--2---:R-:W-:-:S04]  /*5410*/  FFMA.FTZ R0, R11, c[0x0][0x2d0], -R2 ;  /* 0x0000b4000b007a23 */ /* 0x004fc80000010802 */
[----:B------:R2:W-:Y:S02]  /*5420*/  MUFU.EX2 R116, R0 ;  /* 0x0000000000747308 */ /* 0x0005e40000000800 */
[----:B--2---:R-:W-:-:S06]  /*5430*/  FFMA.FTZ R0, R10, c[0x0][0x2d0], -R2 ;  /* 0x0000b4000a007a23 */ /* 0x004fcc0000010802 */
[----:B------:R2:W3:Y:S02]  /*5440*/  MUFU.EX2 R110, R0 ;  /* 0x00000000006e7308 */ /* 0x0004e40000000800 */
[----:B--2---:R-:W-:Y:S01]  /*5450*/  FFMA.FTZ R0, R13, c[0x0][0x2d0], -R2 ;  /* 0x0000b4000d007a23 */ /* 0x004fe20000010802 */
[----:B---3--:R-:W-:-:S05]  /*5460*/  F2FP.PACK_AB R10, R110, R116 ;  /* 0x000000746e0a723e */ /* 0x008fca00000000ff */
[----:B------:R2:W-:Y:S02]  /*5470*/  MUFU.EX2 R117, R0 ;  /* 0x0000000000757308 */ /* 0x0005e40000000800 */
[----:B--2---:R-:W-:Y:S02]  /*5480*/  FSEL R0, R4, RZ, P1 ;  /* 0x000000ff04007208 */ /* 0x004fe40000800000 */
[----:B-1----:R-:W1:Y:S03]  /*5490*/  LDSM.16.MT88.4 R4, [R237] ;  /* 0x00000000ed04783b */ /* 0x002e660000004200 */
[----:B------:R-:W-:-:S04]  /*54a0*/  FFMA.FTZ R3, R9, c[0x0][0x2d0], -R0 ;  /* 0x0000b40009037a23 */ /* 0x000fc80000010800 */
[----:B------:R2:W-:Y:S02]  /*54b0*/  MUFU.EX2 R109, R3 ;  /* 0x00000003006d7308 */ /* 0x0005e40000000800 */
[----:B--2---:R-:W-:Y:S01]  /*54c0*/  FFMA.FTZ R3, R8, c[0x0][0x2d0], -R0 ;  /* 0x0000b40008037a23 */ /* 0x004fe20000010800 */
[----:B------:R-:W-:-:S05]  /*54d0*/  F2FP.PACK_AB R8, R100, R101 ;  /* 0x000000656408723e */ /* 0x000fca00000000ff */
[----:B------:R2:W3:Y:S02]  /*54e0*/  MUFU.EX2 R108, R3 ;  /* 0x00000003006c7308 */ /* 0x0004e40000000800 */
[----:B--2---:R-:W-:Y:S01]  /*54f0*/  FFMA.FTZ R3, R17, c[0x0][0x2d0], -R0 ;  /* 0x0000b40011037a23 */ /* 0x004fe20000010800 */
[----:B---3--:R-:W-:-:S05]  /*5500*/  F2FP.PACK_AB R9, R108, R109 ;  /* 0x0000006d6c09723e */ /* 0x008fca00000000ff */
[----:B------:R2:W-:Y:S02]  /*5510*/  MUFU.EX2 R111, R3 ;  /* 0x00000003006f7308 */ /* 0x0005e40000000800 */
[----:B--2---:R-:W-:-:S06]  /*5520*/  FFMA.FTZ R3, R16, c[0x0][0x2d0], -R0 ;  /* 0x0000b40010037a23 */ /* 0x004fcc0000010800 */
[----:B------:R2:W3:Y:S02]  /*5530*/  MUFU.EX2 R119, R3 ;  /* 0x0000000300777308 */ /* 0x0004e40000000800 */
[----:B--2---:R-:W-:Y:S01]  /*5540*/  FFMA.FTZ R3, R15, c[0x0][0x2d0], -R2 ;  /* 0x0000b4000f037a23 */ /* 0x004fe20000010802 */
[----:B---3--:R-:W-:-:S05]  /*5550*/  F2FP.PACK_AB R11, R119, R111 ;  /* 0x0000006f770b723e */ /* 0x008fca00000000ff */
[----:B------:R2:W-:Y:S02]  /*5560*/  MUFU.EX2 R125, R3 ;  /* 0x00000003007d7308 */ /* 0x0005e40000000800 */
[----:B-1----:R-:W-:Y:S07]  /*5570*/  HMMA.16816.F32 R40, R8, R4, RZ ;  /* 0x000000040828723c */ /* 0x002fee00000018ff */
[----:B------:R-:W-:Y:S01]  /*5580*/  F2FP.PACK_AB R4, R127, R117 ;  /* 0x000000757f04723e */ /* 0x000fe200000000ff */
[----:B--2---:R-:W-:-:S02]  /*5590*/  FFMA.FTZ R3, R14, c[0x0][0x2d0], -R2 ;  /* 0x0000b4000e037a23 */ /* 0x004fc40000010802 */
[----:B------:R-:W-:Y:S02]  /*55a0*/  HMMA.16816.F32 R12, R8, R30, RZ ;  /* 0x0000001e080c723c */ /* 0x000fe400000018ff */
[----:B------:R1:W2:Y:S02]  /*55b0*/  MUFU.EX2 R126, R3 ;  /* 0x00000003007e7308 */ /* 0x0002a40000000800 */
[----:B-1----:R-:W-:-:S06]  /*55c0*/  FFMA.FTZ R3, R19, c[0x0][0x2d0], -R0 ;  /* 0x0000b40013037a23 */ /* 0x002fcc0000010800 */
[----:B------:R1:W-:Y:S02]  /*55d0*/  MUFU.EX2 R118, R3 ;  /* 0x0000000300767308 */ /* 0x0003e40000000800 */
[--C-:B-1----:R-:W-:Y:S02]  /*55e0*/  FFMA.FTZ R3, R20, c[0x0][0x2d0], -R0.reuse ;  /* 0x0000b40014037a23 */ /* 0x102fe40000010800 */
[C---:B------:R-:W-:Y:S04]  /*55f0*/  HMMA.16816.F32 R20, R8.reuse, R6, RZ ;  /* 0x000000060814723c */ /* 0x040fe800000018ff */
[----:B------:R1:W3:Y:S03]  /*5600*/  MUFU.EX2 R124, R3 ;  /* 0x00000003007c7308 */ /* 0x0002e60000000800 */
[----:B--2---:R-:W-:Y:S01]  /*5610*/  F2FP.PACK_AB R6, R126, R125 ;  /* 0x0000007d7e06723e */ /* 0x004fe200000000ff */
[--C-:B-1----:R-:W-:Y:S01]  /*5620*/  FFMA.FTZ R3, R18, c[0x0][0x2d0], -R0.reuse ;  /* 0x0000b40012037a23 */ /* 0x102fe20000010800 */
[----:B---3--:R-:W-:Y:S01]  /*5630*/  F2FP.PACK_AB R5, R124, R118 ;  /* 0x000000767c05723e */ /* 0x008fe200000000ff */
[C---:B------:R-:W-:Y:S02]  /*5640*/  HMMA.16816.F32 R16, R8.reuse, R28, RZ ;  /* 0x0000001c0810723c */ /* 0x040fe400000018ff */
[----:B------:R1:W-:Y:S06]  /*5650*/  MUFU.EX2 R129, R3 ;  /* 0x0000000300817308 */ /* 0x0003ec0000000800 */
[----:B------:R-:W-:Y:S01]  /*5660*/  HMMA.16816.F32 R28, R8, R50, RZ ;  /* 0x00000032081c723c */ /* 0x000fe200000018ff */
[----:B-1----:R-:W-:-:S07]  /*5670*/  FFMA.FTZ R3, R24, c[0x0][0x2d0], -R0 ;  /* 0x0000b40018037a23 */ /* 0x002fce0000010800 */
[----:B------:R-:W-:Y:S01]  /*5680*/  HMMA.16816.F32 R24, R8, R56, RZ ;  /* 0x000000380818723c */ /* 0x000fe200000018ff */
[----:B------:R-:W1:Y:S02]  /*5690*/  MUFU.EX2 R128, R3 ;  /* 0x0000000300807308 */ /* 0x000e640000000800 */
[----:B-1----:R-:W-:-:S07]  /*56a0*/  F2FP.PACK_AB R7, R128, R129 ;  /* 0x000000818007723e */ /* 0x002fce00000000ff */
[C---:B------:R-:W-:Y:S08]  /*56b0*/  HMMA.16816.F32 R44, R4.reuse, R34, R12 ;  /* 0x00000022042c723c */ /* 0x040ff0000000180c */
[C---:B------:R-:W-:Y:S01]  /*56c0*/  HMMA.16816.F32 R156, R4.reuse, R36, R40 ;  /* 0x00000024049c723c */ /* 0x040fe20000001828 */
[----:B------:R-:W-:Y:S07]  /*56d0*/  LDSM.16.MT88.4 R40, [R240+0x800] ;  /* 0x00080000f028783b */ /* 0x000fee0000004200 */
[C---:B------:R-:W-:Y:S01]  /*56e0*/  HMMA.16816.F32 R136, R4.reuse, R38, R20 ;  /* 0x000000260488723c */ /* 0x040fe20000001814 */
[----:B------:R-:W-:Y:S07]  /*56f0*/  LDSM.16.MT88.4 R36, [R237+0x2000] ;  /* 0x00200000ed24783b */ /* 0x000fee0000004200 */
[----:B------:R-:W-:Y:S01]  /*5700*/  MOV R249, R44 ;  /* 0x0000002c00f97202 */ /* 0x000fe20000000f00 */
[----:B------:R-:W-:Y:S01]  /*5710*/  IMAD.MOV.U32 R155, RZ, RZ, R46 ;  /* 0x000000ffff9b7224 */ /* 0x000fe200078e002e */
[----:B------:R-:W-:Y:S01]  /*5720*/  MOV R248, R45 ;  /* 0x0000002d00f87202 */ /* 0x000fe20000000f00 */
[----:B------:R-:W-:Y:S01]  /*5730*/  HMMA.16816.F32 R148, R4, R32, R16 ;  /* 0x000000200494723c */ /* 0x000fe20000001810 */
[----:B------:R-:W-:-:S02]  /*5740*/  MOV R154, R47 ;  /* 0x0000002f009a7202 */ /* 0x000fc40000000f00 */
[----:B------:R-:W1:Y:S05]  /*5750*/  LDSM.16.MT88.4 R44, [R239+0x1800] ;  /* 0x00180000ef2c783b */ /* 0x000e6a0000004200 */
[C---:B------:R-:W-:Y:S08]  /*5760*/  HMMA.16816.F32 R16, R8.reuse, R60, RZ ;  /* 0x0000003c0810723c */ /* 0x040ff000000018ff */
[C---:B------:R-:W-:Y:S01]  /*5770*/  HMMA.16816.F32 R12, R8.reuse, R62, RZ ;  /* 0x0000003e080c723c */ /* 0x040fe200000018ff */
[----:B------:R-:W-:Y:S07]  /*5780*/  LDSM.16.MT88.4 R60, [R238+0x2000] ;  /* 0x00200000ee3c783b */ /* 0x000fee0000004200 */
[C---:B------:R-:W-:Y:S01]  /*5790*/  HMMA.16816.F32 R20, R8.reuse, R58, RZ ;  /* 0x0000003a0814723c */ /* 0x040fe200000018ff */
[----:B------:R-:W-:Y:S07]  /*57a0*/  LDSM.16.MT88.4 R56, [R240+0x2000] ;  /* 0x00200000f038783b */ /* 0x000fee0000004200 */
[----:B------:R-:W-:Y:S01]  /*57b0*/  HMMA.16816.F32 R32, R8, R48, RZ ;  /* 0x000000300820723c */ /* 0x000fe200000018ff */
[----:B------:R-:W2:Y:S07]  /*57c0*/  LDSM.16.MT88.4 R48, [R240+0x1800] ;  /* 0x00180000f030783b */ /* 0x000eae0000004200 */
[----:B------:R-:W-:Y:S08]  /*57d0*/  HMMA.16816.F32 R80, R4, R66, R28 ;  /* 0x000000420450723c */ /* 0x000ff0000000181c */
[----:B-1----:R-:W-:Y:S08]  /*57e0*/  HMMA.16816.F32 R28, R8, R46, RZ ;  /* 0x0000002e081c723c */ /* 0x002ff000000018ff */
[C---:B------:R-:W-:Y:S08]  /*57f0*/  HMMA.16816.F32 R24, R4.reuse, R40, R24 ;  /* 0x000000280418723c */ /* 0x040ff00000001818 */
[----:B------:R-:W-:Y:S01]  /*5800*/  HMMA.16816.F32 R16, R4, R36, R16 ;  /* 0x000000240410723c */ /* 0x000fe20000001810 */
[----:B------:R-:W-:Y:S01]  /*5810*/  MOV R153, R80 ;  /* 0x0000005000997202 */ /* 0x000fe20000000f00 */
[----:B------:R-:W-:Y:S01]  /*5820*/  IMAD.MOV.U32 R152, RZ, RZ, R81 ;  /* 0x000000ffff987224 */ /* 0x000fe200078e0051 */
[----:B------:R-:W-:-:S02]  /*5830*/  MOV R147, R82 ;  /* 0x0000005200937202 */ /* 0x000fc40000000f00 */
[----:B------:R-:W-:-:S03]  /*5840*/  MOV R146, R83 ;  /* 0x0000005300927202 */ /* 0x000fc60000000f00 */
[C---:B------:R-:W-:Y:S08]  /*5850*/  HMMA.16816.F32 R12, R4.reuse, R38, R12 ;  /* 0x00000026040c723c */ /* 0x040ff0000000180c */
[----:B------:R-:W-:Y:S01]  /*5860*/  HMMA.16816.F32 R20, R4, R42, R20 ;  /* 0x0000002a0414723c */ /* 0x000fe20000001814 */
[----:B------:R-:W1:Y:S01]  /*5870*/  LDSM.16.MT88.4 R40, [R237+0x3000] ;  /* 0x00300000ed28783b */ /* 0x000e620000004200 */
[----:B------:R-:W-:Y:S01]  /*5880*/  IMAD.MOV.U32 R103, RZ, RZ, R25 ;  /* 0x000000ffff677224 */ /* 0x000fe200078e0019 */
[----:B------:R-:W-:Y:S01]  /*5890*/  MOV R102, R26 ;  /* 0x0000001a00667202 */ /* 0x000fe20000000f00 */
[----:B------:R-:W-:Y:S01]  /*58a0*/  IMAD.MOV.U32 R250, RZ, RZ, R27 ;  /* 0x000000fffffa7224 */ /* 0x000fe200078e001b */
[----:B------:R-:W-:-:S03]  /*58b0*/  MOV R99, R24 ;  /* 0x0000001800637202 */ /* 0x000fc60000000f00 */
[----:B------:R-:W-:Y:S01]  /*58c0*/  HMMA.16816.F32 R36, R4, R70, R28 ;  /* 0x000000460424723c */ /* 0x000fe2000000181c */
[----:B------:R-:W-:Y:S01]  /*58d0*/  MOV R145, R16 ;  /* 0x0000001000917202 */ /* 0x000fe20000000f00 */
[----:B------:R-:W-:Y:S01]  /*58e0*/  IMAD.MOV.U32 R144, RZ, RZ, R17 ;  /* 0x000000ffff907224 */ /* 0x000fe200078e0011 */
[----:B------:R-:W-:Y:S02]  /*58f0*/  MOV R131, R18 ;  /* 0x0000001200837202 */ /* 0x000fe40000000f00 */
[----:B------:R-:W-:-:S03]  /*5900*/  MOV R130, R19 ;  /* 0x0000001300827202 */ /* 0x000fc60000000f00 */
[----:B------:R-:W-:Y:S01]  /*5910*/  HMMA.16816.F32 R140, R4, R64, R32 ;  /* 0x00000040048c723c */ /* 0x000fe20000001820 */
[----:B------:R-:W-:Y:S01]  /*5920*/  IMAD.MOV.U32 R94, RZ, RZ, R13 ;  /* 0x000000ffff5e7224 */ /* 0x000fe200078e000d */
[----:B------:R-:W-:Y:S01]  /*5930*/  MOV R93, R14 ;  /* 0x0000000e005d7202 */ /* 0x000fe20000000f00 */
[----:B------:R-:W-:Y:S01]  /*5940*/  IMAD.MOV.U32 R90, RZ, RZ, R12 ;  /* 0x000000ffff5a7224 */ /* 0x000fe200078e000c */
[----:B------:R-:W-:-:S04]  /*5950*/  MOV R91, R15 ;  /* 0x0000000f005b7202 */ /* 0x000fc80000000f00 */
[----:B------:R-:W-:Y:S01]  /*5960*/  HMMA.16816.F32 R32, R8, R44, RZ ;  /* 0x0000002c0820723c */ /* 0x000fe200000018ff */
[----:B------:R-:W-:Y:S01]  /*5970*/  MOV R98, R23 ;  /* 0x0000001700627202 */ /* 0x000fe20000000f00 */
[----:B------:R-:W-:Y:S01]  /*5980*/  IMAD.MOV.U32 R96, RZ, RZ, R22 ;  /* 0x000000ffff607224 */ /* 0x000fe200078e0016 */
[----:B------:R-:W-:Y:S01]  /*5990*/  MOV R97, R21 ;  /* 0x0000001500617202 */ /* 0x000fe20000000f00 */
[----:B------:R-:W-:Y:S01]  /*59a0*/  LDSM.16.MT88.4 R44, [R238+0x3800] ;  /* 0x00380000ee2c783b */ /* 0x000fe20000004200 */
[----:B------:R-:W-:-:S03]  /*59b0*/  MOV R95, R20 ;  /* 0x00000014005f7202 */ /* 0x000fc60000000f00 */
[C---:B------:R-:W-:Y:S01]  /*59c0*/  HMMA.16816.F32 R24, R8.reuse, R52, RZ ;  /* 0x000000340818723c */ /* 0x040fe200000018ff */
[----:B------:R-:W-:Y:S01]  /*59d0*/  MOV R89, R37 ;  /* 0x0000002500597202 */ /* 0x000fe20000000f00 */
[----:B------:R-:W-:Y:S01]  /*59e0*/  IMAD.MOV.U32 R92, RZ, RZ, R38 ;  /* 0x000000ffff5c7224 */ /* 0x000fe200078e0026 */
[----:B------:R-:W-:Y:S02]  /*59f0*/  MOV R88, R39 ;  /* 0x0000002700587202 */ /* 0x000fe40000000f00 */
[----:B------:R-:W-:Y:S02]  /*5a00*/  MOV R87, R36 ;  /* 0x0000002400577202 */ /* 0x000fe40000000f00 */
[----:B------:R-:W-:Y:S01]  /*5a10*/  LDSM.16.MT88.4 R36, [R237+0x3800] ;  /* 0x00380000ed24783b */ /* 0x000fe20000004200 */
[C---:B--2---:R-:W-:Y:S08]  /*5a20*/  HMMA.16816.F32 R16, R8.reuse, R48, RZ ;  /* 0x000000300810723c */ /* 0x044ff000000018ff */
[C---:B------:R-:W-:Y:S01]  /*5a30*/  HMMA.16816.F32 R12, R8.reuse, R50, RZ ;  /* 0x00000032080c723c */ /* 0x040fe200000018ff */
[----:B------:R-:W2:Y:S07]  /*5a40*/  LDSM.16.MT88.4 R48, [R239+0x3000] ;  /* 0x00300000ef30783b */ /* 0x000eae0000004200 */
[----:B------:R-:W-:Y:S01]  /*5a50*/  HMMA.16816.F32 R20, R8, R54, RZ ;  /* 0x000000360814723c */ /* 0x000fe200000018ff */
[----:B------:R-:W3:Y:S07]  /*5a60*/  LDSM.16.MT88.4 R52, [R238+0x3000] ;  /* 0x00300000ee34783b */ /* 0x000eee0000004200 */
[C---:B------:R-:W-:Y:S01]  /*5a70*/  HMMA.16816.F32 R80, R4.reuse, R68, R32 ;  /* 0x000000440450723c */ /* 0x040fe20000001820 */
[----:B------:R-:W4:Y:S07]  /*5a80*/  LDSM.16.MT88.4 R32, [R239+0x3800] ;  /* 0x00380000ef20783b */ /* 0x000f2e0000004200 */
[----:B------:R-:W-:Y:S08]  /*5a90*/  HMMA.16816.F32 R64, R4, R60, R24 ;  /* 0x0000003c0440723c */ /* 0x000ff00000001818 */
[C---:B-1----:R-:W-:Y:S08]  /*5aa0*/  HMMA.16816.F32 R28, R8.reuse, R40, RZ ;  /* 0x00000028081c723c */ /* 0x042ff000000018ff */
[----:B------:R-:W-:Y:S01]  /*5ab0*/  HMMA.16816.F32 R24, R8, R42, RZ ;  /* 0x0000002a0818723c */ /* 0x000fe200000018ff */
[----:B------:R-:W1:Y:S07]  /*5ac0*/  LDSM.16.MT88.4 R40, [R240+0x3000] ;  /* 0x00300000f028783b */ /* 0x000e6e0000004200 */
[C---:B------:R-:W-:Y:S08]  /*5ad0*/  HMMA.16816.F32 R20, R4.reuse, R62, R20 ;  /* 0x0000003e0414723c */ /* 0x040ff00000001814 */
[----:B------:R-:W-:Y:S07]  /*5ae0*/  HMMA.16816.F32 R60, R4, R56, R16 ;  /* 0x00000038043c723c */ /* 0x000fee0000001810 */
[----:B------:R-:W-:Y:S01]  /*5af0*/  MOV R56, R90 ;  /* 0x0000005a00387202 */ /* 0x000fe20000000f00 */
[----:B--2---:R-:W-:Y:S01]  /*5b00*/  HMMA.16816.F32 R16, R8, R50, RZ ;  /* 0x000000320810723c */ /* 0x004fe200000018ff */
[----:B------:R-:W-:-:S06]  /*5b10*/  MOV R57, R94 ;  /* 0x0000005e00397202 */ /* 0x000fcc0000000f00 */
[----:B------:R-:W-:Y:S01]  /*5b20*/  MOV R51, R99 ;  /* 0x0000006300337202 */ /* 0x000fe20000000f00 */
[----:B------:R-:W-:Y:S01]  /*5b30*/  HMMA.16816.F32 R172, R4, R38, R24 ;  /* 0x0000002604ac723c */ /* 0x000fe20000001818 */
[----:B------:R-:W2:Y:S01]  /*5b40*/  LDSM.16.MT88.4 R24, [R240+0x3800] ;  /* 0x00380000f018783b */ /* 0x000ea20000004200 */
[----:B------:R-:W-:Y:S01]  /*5b50*/  MOV R86, R23 ;  /* 0x0000001700567202 */ /* 0x000fe20000000f00 */
[----:B------:R-:W-:Y:S01]  /*5b60*/  IMAD.MOV.U32 R85, RZ, RZ, R21 ;  /* 0x000000ffff557224 */ /* 0x000fe200078e0015 */
[----:B------:R-:W-:Y:S01]  /*5b70*/  MOV R84, R22 ;  /* 0x0000001600547202 */ /* 0x000fe20000000f00 */
[----:B------:R-:W-:Y:S01]  /*5b80*/  IMAD.MOV.U32 R50, RZ, RZ, R98 ;  /* 0x000000ffff327224 */ /* 0x000fe200078e0062 */
[----:B------:R-:W-:Y:S01]  /*5b90*/  MOV R3, R20 ;  /* 0x0000001400037202 */ /* 0x000fe20000000f00 */
[----:B------:R-:W-:Y:S01]  /*5ba0*/  IMAD.MOV.U32 R38, RZ, RZ, R88 ;  /* 0x000000ffff267224 */ /* 0x000fe200078e0058 */
[----:B------:R-:W-:Y:S01]  /*5bb0*/  HMMA.16816.F32 R20, R8, R48, RZ ;  /* 0x000000300814723c */ /* 0x000fe200000018ff */
[----:B------:R-:W-:-:S06]  /*5bc0*/  MOV R39, R96 ;  /* 0x0000006000277202 */ /* 0x000fcc0000000f00 */
[----:B------:R-:W-:Y:S01]  /*5bd0*/  IMAD.MOV.U32 R48, RZ, RZ, R103 ;  /* 0x000000ffff307224 */ /* 0x000fe200078e0067 */
[----:B------:R-:W-:Y:S01]  /*5be0*/  HMMA.16816.F32 R176, R4, R58, R12 ;  /* 0x0000003a04b0723c */ /* 0x000fe2000000180c */
[----:B------:R-:W-:-:S06]  /*5bf0*/  MOV R49, R102 ;  /* 0x0000006600317202 */ /* 0x000fcc0000000f00 */
[----:B------:R-:W-:Y:S01]  /*5c00*/  IMAD.MOV.U32 R59, RZ, RZ, R91 ;  /* 0x000000ffff3b7224 */ /* 0x000fe200078e005b */
[----:B---3--:R-:W-:Y:S01]  /*5c10*/  HMMA.16816.F32 R12, R8, R52, RZ ;  /* 0x00000034080c723c */ /* 0x008fe200000018ff */
[----:B------:R-:W-:-:S06]  /*5c20*/  MOV R58, R93 ;  /* 0x0000005d003a7202 */ /* 0x000fcc0000000f00 */
[----:B------:R-:W-:Y:S01]  /*5c30*/  MOV R53, R89 ;  /* 0x0000005900357202 */ /* 0x000fe20000000f00 */
[----:B------:R-:W-:Y:S01]  /*5c40*/  HMMA.16816.F32 R68, R4, R36, R28 ;  /* 0x000000240444723c */ /* 0x000fe2000000181c */
[----:B------:R-:W3:Y:S01]  /*5c50*/  LDSM.16.MT88.4 R28, [R237+0x4800] ;  /* 0x00480000ed1c783b */ /* 0x000ee20000004200 */
[----:B------:R-:W-:-:S05]  /*5c60*/  MOV R52, R87 ;  /* 0x0000005700347202 */ /* 0x000fca0000000f00 */
[----:B------:R-:W-:Y:S01]  /*5c70*/  MOV R37, R97 ;  /* 0x0000006100257202 */ /* 0x000fe20000000f00 */
[----:B----4-:R-:W-:Y:S01]  /*5c80*/  HMMA.16816.F32 R88, R4, R32, R20 ;  /* 0x000000200458723c */ /* 0x010fe20000001814 */
[----:B------:R-:W-:-:S06]  /*5c90*/  IMAD.MOV.U32 R36, RZ, RZ, R95 ;  /* 0x000000ffff247224 */ /* 0x000fcc00078e005f */
[----:B------:R-:W-:Y:S01]  /*5ca0*/  IMAD.MOV.U32 R32, RZ, RZ, R86 ;  /* 0x000000ffff207224 */ /* 0x000fe200078e0056 */
[----:B------:R-:W-:Y:S01]  /*5cb0*/  HMMA.16816.F32 R96, R4, R34, R16 ;  /* 0x000000220460723c */ /* 0x000fe20000001810 */
[----:B------:R-:W-:-:S06]  /*5cc0*/  MOV R33, R92 ;  /* 0x0000005c00217202 */ /* 0x000fcc0000000f00 */
[----:B------:R-:W-:Y:S01]  /*5cd0*/  MOV R34, R85 ;  /* 0x0000005500227202 */ /* 0x000fe20000000f00 */
[----:B-1----:R-:W-:Y:S01]  /*5ce0*/  HMMA.16816.F32 R16, R8, R40, RZ ;  /* 0x000000280810723c */ /* 0x002fe200000018ff */
[----:B------:R-:W-:-:S06]  /*5cf0*/  MOV R35, R84 ;  /* 0x0000005400237202 */ /* 0x000fcc0000000f00 */
[----:B------:R-:W-:Y:S01]  /*5d00*/  MOV R41, R48 ;  /* 0x0000003000297202 */ /* 0x000fe20000000f00 */
[----:B------:R-:W-:Y:S01]  /*5d10*/  HMMA.16816.F32 R84, R4, R44, R12 ;  /* 0x0000002c0454723c */ /* 0x000fe2000000180c */
[----:B------:R-:W-:Y:S02]  /*5d20*/  IMAD.MOV.U32 R48, RZ, RZ, R145 ;  /* 0x000000ffff307224 */ /* 0x000fe400078e0091 */
[----:B------:R-:W-:Y:S01]  /*5d30*/  IMAD.MOV.U32 R40, RZ, RZ, R51 ;  /* 0x000000ffff287224 */ /* 0x000fe200078e0033 */
[----:B------:R-:W-:-:S03]  /*5d40*/  MOV R51, R130 ;  /* 0x0000008200337202 */ /* 0x000fc60000000f00 */
[----:B------:R-:W-:Y:S01]  /*5d50*/  IMAD.MOV.U32 R45, RZ, RZ, R3 ;  /* 0x000000ffff2d7224 */ /* 0x000fe200078e0003 */
[----:B------:R-:W-:Y:S01]  /*5d60*/  HMMA.16816.F32 R12, R8, R42, RZ ;  /* 0x0000002a080c723c */ /* 0x000fe200000018ff */
[----:B------:R-:W-:Y:S02]  /*5d70*/  FADD.FTZ R3, R101, R100 ;  /* 0x0000006465037221 */ /* 0x000fe40000010000 */
[----:B------:R-:W-:Y:S02]  /*5d80*/  IMAD.MOV.U32 R44, RZ, RZ, R153 ;  /* 0x000000ffff2c7224 */ /* 0x000fe400078e0099 */
[----:B------:R-:W-:Y:S02]  /*5d90*/  FADD.FTZ R3, R116, R3 ;  /* 0x0000000374037221 */ /* 0x000fe40000010000 */
[----:B------:R-:W-:Y:S01]  /*5da0*/  MOV R42, R49 ;  /* 0x00000031002a7202 */ /* 0x000fe20000000f00 */
[----:B--2---:R-:W-:Y:S01]  /*5db0*/  HMMA.16816.F32 R92, R4, R24, R16 ;  /* 0x00000018045c723c */ /* 0x004fe20000001810 */
[----:B------:R-:W1:Y:S01]  /*5dc0*/  LDSM.16.MT88.4 R16, [R237+0x5000] ;  /* 0x00500000ed10783b */ /* 0x000e620000004200 */
[----:B------:R-:W-:Y:S01]  /*5dd0*/  FADD.FTZ R3, R110, R3 ;  /* 0x000000036e037221 */ /* 0x000fe20000010000 */
[----:B------:R-:W-:-:S02]  /*5de0*/  MOV R49, R144 ;  /* 0x0000009000317202 */ /* 0x000fc40000000f00 */
[----:B------:R-:W-:Y:S02]  /*5df0*/  MOV R43, R250 ;  /* 0x000000fa002b7202 */ /* 0x000fe40000000f00 */
[----:B------:R-:W-:Y:S01]  /*5e00*/  FADD.FTZ R24, R117, R3 ;  /* 0x0000000375187221 */ /* 0x000fe20000010000 */
[----:B------:R-:W-:Y:S07]  /*5e10*/  HMMA.16816.F32 R20, R8, R54, RZ ;  /* 0x000000360814723c */ /* 0x000fee00000018ff */
[----:B------:R-:W-:Y:S01]  /*5e20*/  IMAD.MOV.U32 R55, RZ, RZ, R38 ;  /* 0x000000ffff377224 */ /* 0x000fe200078e0026 */
[----:B------:R-:W-:Y:S01]  /*5e30*/  HMMA.16816.F32 R112, R4, R26, R12 ;  /* 0x0000001a0470723c */ /* 0x000fe2000000180c */
[----:B------:R-:W-:-:S02]  /*5e40*/  MOV R38, R39 ;  /* 0x0000002700267202 */ /* 0x000fc40000000f00 */
[----:B------:R-:W-:Y:S02]  /*5e50*/  MOV R39, R50 ;  /* 0x0000003200277202 */ /* 0x000fe40000000f00 */
[----:B------:R-:W-:Y:S02]  /*5e60*/  MOV R50, R131 ;  /* 0x0000008300327202 */ /* 0x000fe40000000f00 */
[--C-:B------:R-:W-:Y:S01]  /*5e70*/  FFMA.FTZ R27, R74, c[0x0][0x2d0], -R2.reuse ;  /* 0x0000b4004a1b7a23 */ /* 0x100fe20000010802 */
[----:B---3--:R-:W-:Y:S01]  /*5e80*/  HMMA.16816.F32 R12, R8, R28, RZ ;  /* 0x0000001c080c723c */ /* 0x008fe200000018ff */
[----:B------:R-:W-:Y:S01]  /*5e90*/  FFMA.FTZ R26, R73, c[0x0][0x2d0], -R2 ;  /* 0x0000b400491a7a23 */ /* 0x000fe20000010802 */
[----:B------:R-:W-:Y:S02]  /*5ea0*/  MOV R54, R33 ;  /* 0x0000002100367202 */ /* 0x000fe40000000f00 */
[----:B------:R-:W-:-:S03]  /*5eb0*/  MOV R33, R248 ;  /* 0x000000f800217202 */ /* 0x000fc60000000f00 */
[----:B------:R-:W-:Y:S01]  /*5ec0*/  FFMA.FTZ R28, R76, c[0x0][0x2d0], -R2 ;  /* 0x0000b4004c1c7a23 */ /* 0x000fe20000010802 */
[----:B------:R-:W-:Y:S01]  /*5ed0*/  HMMA.16816.F32 R104, R4, R46, R20 ;  /* 0x0000002e0468723c */ /* 0x000fe20000001814 */
[----:B------:R-:W2:Y:S01]  /*5ee0*/  LDSM.16.MT88.4 R20, [R239+0x4800] ;  /* 0x00480000ef14783b */ /* 0x000ea20000004200 */
[----:B------:R-:W-:Y:S01]  /*5ef0*/  FFMA.FTZ R29, R78, c[0x0][0x2d0], -R0 ;  /* 0x0000b4004e1d7a23 */ /* 0x000fe20000010800 */
[----:B------:R-:W-:Y:S01]  /*5f00*/  MOV R76, R45 ;  /* 0x0000002d004c7202 */ /* 0x000fe20000000f00 */
[----:B------:R-:W-:Y:S01]  /*5f10*/  IMAD.MOV.U32 R78, RZ, RZ, R35 ;  /* 0x000000ffff4e7224 */ /* 0x000fe200078e0023 */
[----:B------:R-:W-:Y:S02]  /*5f20*/  MOV R35, R154 ;  /* 0x0000009a00237202 */ /* 0x000fe40000000f00 */
[----:B------:R-:W-:Y:S02]  /*5f30*/  MOV R46, R147 ;  /* 0x00000093002e7202 */ /* 0x000fe40000000f00 */
[----:B------:R-:W-:-:S02]  /*5f40*/  MOV R47, R146 ;  /* 0x00000092002f7202 */ /* 0x000fc40000000f00 */
[----:B------:R-:W-:Y:S01]  /*5f50*/  LDSM.16.MT88.4 R144, [R239+0x1000] ;  /* 0x00100000ef90783b */ /* 0x000fe20000004200 */
[----:B------:R-:W-:-:S04]  /*5f60*/  MOV R45, R152 ;  /* 0x00000098002d7202 */ /* 0x000fc80000000f00 */
[----:B-1----:R-:W-:Y:S07]  /*5f70*/  HMMA.16816.F32 R100, R4, R16, R12 ;  /* 0x000000100464723c */ /* 0x002fee000000180c */
[----:B------:R-:W-:Y:S01]  /*5f80*/  FADD.FTZ R16, R109, R108 ;  /* 0x0000006c6d107221 */ /* 0x000fe20000010000 */
[----:B------:R-:W-:Y:S03]  /*5f90*/  HMMA.16816.F32 R12, R8, R30, RZ ;  /* 0x0000001e080c723c */ /* 0x000fe600000018ff */
[----:B------:R-:W-:-:S04]  /*5fa0*/  FADD.FTZ R25, R111, R16 ;  /* 0x000000106f197221 */ /* 0x000fc80000010000 */
[----:B------:R-:W-:Y:S02]  /*5fb0*/  FADD.FTZ R3, R119, R25 ;  /* 0x0000001977037221 */ /* 0x000fe40000010000 */
[----:B------:R-:W-:Y:S02]  /*5fc0*/  FFMA.FTZ R25, R72, c[0x0][0x2d0], -R2 ;  /* 0x0000b40048197a23 */ /* 0x000fe40000010802 */
[----:B------:R-:W-:Y:S02]  /*5fd0*/  FADD.FTZ R3, R118, R3 ;  /* 0x0000000376037221 */ /* 0x000fe40000010000 */
[----:B------:R-:W-:Y:S02]  /*5fe0*/  FADD.FTZ R2, R127, R24 ;  /* 0x000000187f027221 */ /* 0x000fe40000010000 */
[----:B------:R-:W-:Y:S01]  /*5ff0*/  FFMA.FTZ R30, R79, c[0x0][0x2d0], -R0 ;  /* 0x0000b4004f1e7a23 */ /* 0x000fe20000010800 */
[----:B------:R-:W-:Y:S01]  /*6000*/  MOV R79, R32 ;  /* 0x00000020004f7202 */ /* 0x000fe20000000f00 */
[----:B------:R-:W-:-:S02]  /*6010*/  FADD.FTZ R2, R125, R2 ;  /* 0x000000027d027221 */ /* 0x000fc40000010000 */
[--C-:B------:R-:W-:Y:S01]  /*6020*/  FFMA.FTZ R24, R77, c[0x0][0x2d0], -R0.reuse ;  /* 0x0000b4004d187a23 */ /* 0x100fe20000010800 */
[----:B------:R-:W-:Y:S01]  /*6030*/  MOV R77, R34 ;  /* 0x00000022004d7202 */ /* 0x000fe20000000f00 */
[----:B------:R-:W-:Y:S01]  /*6040*/  FFMA.FTZ R31, R75, c[0x0][0x2d0], -R0 ;  /* 0x0000b4004b1f7a23 */ /* 0x000fe20000010800 */
[----:B------:R-:W-:Y:S01]  /*6050*/  MOV R34, R155 ;  /* 0x0000009b00227202 */ /* 0x000fe20000000f00 */
[----:B------:R-:W-:Y:S01]  /*6060*/  FADD.FTZ R3, R124, R3 ;  /* 0x000000037c037221 */ /* 0x000fe20000010000 */
[----:B------:R-:W-:Y:S01]  /*6070*/  HMMA.16816.F32 R120, R4, R18, R12 ;  /* 0x000000120478723c */ /* 0x000fe2000000180c */
[----:B------:R-:W1:Y:S01]  /*6080*/  LDSM.16.MT88.4 R16, [R239+0x5000] ;  /* 0x00500000ef10783b */ /* 0x000e620000004200 */
[----:B------:R-:W-:Y:S02]  /*6090*/  FADD.FTZ R0, R126, R2 ;  /* 0x000000027e007221 */ /* 0x000fe40000010000 */
[----:B------:R-:W-:Y:S01]  /*60a0*/  FADD.FTZ R2, R129, R3 ;  /* 0x0000000381027221 */ /* 0x000fe20000010000 */
[----:B------:R-:W-:Y:S01]  /*60b0*/  LDSM.16.MT88.4 R152, [R237+0x1000] ;  /* 0x00100000ed98783b */ /* 0x000fe20000004200 */
[----:B------:R-:W-:Y:S01]  /*60c0*/  MUFU.EX2 R3, R31 ;  /* 0x0000001f00037308 */ /* 0x000fe20000000800 */
[----:B------:R-:W-:Y:S01]  /*60d0*/  IMAD.MOV.U32 R32, RZ, RZ, R249 ;  /* 0x000000ffff207224 */ /* 0x000fe200078e00f9 */
[----:B--2---:R-:W-:Y:S01]  /*60e0*/  HMMA.16816.F32 R12, R8, R20, RZ ;  /* 0x00000014080c723c */ /* 0x004fe200000018ff */
[----:B------:R-:W-:Y:S01]  /*60f0*/  FADD.FTZ R2, R128, R2 ;  /* 0x0000000280027221 */ /* 0x000fe20000010000 */
[----:B------:R-:W-:Y:S11]  /*6100*/  LDSM.16.MT88.4 R72, [R237+0x4000] ;  /* 0x00400000ed48783b */ /* 0x000ff60000004200 */
[----:B------:R-:W-:Y:S11]  /*6110*/  @!UPT UIADD3 URZ, URZ, URZ, URZ ;  /* 0x0000003f3f3ff290 */ /* 0x000ff6000fffe03f */
[----:B-1----:R-:W-:Y:S08]  /*6120*/  HMMA.16816.F32 R108, R4, R16, R12 ;  /* 0x00000010046c723c */ /* 0x002ff0000000180c */
[----:B------:R-:W-:Y:S01]  /*6130*/  HMMA.16816.F32 R12, R8, R22, RZ ;  /* 0x00000016080c723c */ /* 0x000fe200000018ff */
[----:B------:R-:W1:Y:S11]  /*6140*/  LDSM.16.MT88.4 R20, [R238+0x4800] ;  /* 0x00480000ee14783b */ /* 0x000e760000004200 */
[----:B------:R-:W-:Y:S11]  /*6150*/  @!UPT UIADD3 URZ, URZ, URZ, URZ ;  /* 0x0000003f3f3ff290 */ /* 0x000ff6000fffe03f */
[----:B------:R-:W-:Y:S01]  /*6160*/  @!UPT UIADD3 URZ, URZ, URZ, URZ ;  /* 0x0000003f3f3ff290 */ /* 0x000fe2000fffe03f */
[----:B------:R-:W-:Y:S01]  /*6170*/  HMMA.16816.F32 R168, R4, R18, R12 ;  /* 0x0000001204a8723c */ /* 0x000fe2000000180c */
[----:B------:R-:W2:Y:S07]  /*6180*/  LDSM.16.MT88.4 R16, [R238+0x5000] ;  /* 0x00500000ee10783b */ /* 0x000eae0000004200 */
[----:B-1----:R-:W-:Y:S01]  /*6190*/  HMMA.16816.F32 R12, R8, R20, RZ ;  /* 0x00000014080c723c */ /* 0x002fe200000018ff */
[----:B------:R-:W1:Y:S08]  /*61a0*/  MUFU.EX2 R20, R28 ;  /* 0x0000001c00147308 */ /* 0x000e700000000800 */
[----:B------:R-:W3:Y:S01]  /*61b0*/  MUFU.EX2 R21, R24 ;  /* 0x0000001800157308 */ /* 0x000ee20000000800 */
[----:B-1----:R-:W-:Y:S11]  /*61c0*/  FADD.FTZ R0, R20, R0 ;  /* 0x0000000014007221 */ /* 0x002ff60000010000 */
[----:B------:R-:W-:Y:S03]  /*61d0*/  @!UPT UIADD3 URZ, URZ, URZ, URZ ;  /* 0x0000003f3f3ff290 */ /* 0x000fe6000fffe03f */
[----:B--2---:R-:W-:Y:S01]  /*61e0*/  HMMA.16816.F32 R116, R4, R16, R12 ;  /* 0x000000100474723c */ /* 0x004fe2000000180c */
[----:B------:R-:W1:Y:S01]  /*61f0*/  MUFU.EX2 R16, R27 ;  /* 0x0000001b00107308 */ /* 0x000e620000000800 */
[----:B---3--:R-:W-:-:S06]  /*6200*/  F2FP.PACK_AB R131, R3, R21 ;  /* 0x000000150383723e */ /* 0x008fcc00000000ff */
[----:B------:R-:W-:Y:S01]  /*6210*/  HMMA.16816.F32 R12, R8, R22, RZ ;  /* 0x00000016080c723c */ /* 0x000fe200000018ff */
[----:B------:R-:W2:Y:S08]  /*6220*/  MUFU.EX2 R17, R26 ;  /* 0x0000001a00117308 */ /* 0x000eb00000000800 */
[----:B------:R-:W-:Y:S01]  /*6230*/  MUFU.EX2 R22, R30 ;  /* 0x0000001e00167308 */ /* 0x000fe20000000800 */
[C---:B-1----:R-:W-:Y:S01]  /*6240*/  FADD.FTZ R0, R16.reuse, R0 ;  /* 0x0000000010007221 */ /* 0x042fe20000010000 */
[----:B------:R-:W-:-:S06]  /*6250*/  F2FP.PACK_AB R128, R16, R20 ;  /* 0x000000141080723e */ /* 0x000fcc00000000ff */
[----:B------:R-:W1:Y:S01]  /*6260*/  MUFU.EX2 R20, R29 ;  /* 0x0000001d00147308 */ /* 0x000e620000000800 */
[----:B--2---:R-:W-:-:S06]  /*6270*/  FADD.FTZ R0, R17, R0 ;  /* 0x0000000011007221 */ /* 0x004fcc0000010000 */
[----:B------:R-:W-:Y:S01]  /*6280*/  HMMA.16816.F32 R124, R4, R18, R12 ;  /* 0x00000012047c723c */ /* 0x000fe2000000180c */
[----:B------:R-:W2:Y:S01]  /*6290*/  MUFU.EX2 R12, R25 ;  /* 0x00000019000c7308 */ /* 0x000ea20000000800 */
[----:B-1----:R-:W-:Y:S01]  /*62a0*/  F2FP.PACK_AB R129, R20, R22 ;  /* 0x000000161481723e */ /* 0x002fe200000000ff */
[C---:B--2---:R-:W-:Y:S01]  /*62b0*/  FADD.FTZ R0, R12.reuse, R0 ;  /* 0x000000000c007221 */ /* 0x044fe20000010000 */
[----:B------:R-:W-:Y:S02]  /*62c0*/  F2FP.PACK_AB R130, R12, R17 ;  /* 0x000000110c82723e */ /* 0x000fe400000000ff */
[----:B------:R-:W1:Y:S04]  /*62d0*/  LDSM.16.MT88.4 R12, [R240+0x4800] ;  /* 0x00480000f00c783b */ /* 0x000e680000004200 */
[----:B------:R2:W-:Y:S01]  /*62e0*/  STL [R1+0x8], R0 ;  /* 0x0000080001007387 */ /* 0x0005e20000100800 */
[C---:B------:R-:W-:Y:S08]  /*62f0*/  HMMA.16816.F32 R148, R128.reuse, R144, R148 ;  /* 0x000000908094723c */ /* 0x040ff00000001894 */
[C---:B------:R-:W-:Y:S01]  /*6300*/  HMMA.16816.F32 R144, R128.reuse, R146, R32 ;  /* 0x000000928090723c */ /* 0x040fe20000001820 */
[----:B------:R-:W3:Y:S07]  /*6310*/  LDSM.16.MT88.4 R32, [R240+0x1000] ;  /* 0x00100000f020783b */ /* 0x000eee0000004200 */
[----:B------:R-:W-:Y:S01]  /*6320*/  HMMA.16816.F32 R156, R128, R152, R156 ;  /* 0x00000098809c723c */ /* 0x000fe2000000189c */
[----:B--2---:R-:W-:-:S07]  /*6330*/  FADD.FTZ R0, R22, R2 ;  /* 0x0000000216007221 */ /* 0x004fce0000010000 */
[----:B------:R-:W-:Y:S01]  /*6340*/  HMMA.16816.F32 R152, R128, R154, R136 ;  /* 0x0000009a8098723c */ /* 0x000fe20000001888 */
[----:B------:R-:W2:Y:S01]  /*6350*/  LDSM.16.MT88.4 R136, [R238+0x1000] ;  /* 0x00100000ee88783b */ /* 0x000ea20000004200 */
[----:B------:R-:W-:-:S04]  /*6360*/  FADD.FTZ R0, R20, R0 ;  /* 0x0000000014007221 */ /* 0x000fc80000010000 */
[----:B------:R-:W-:Y:S02]  /*6370*/  FADD.FTZ R0, R21, R0 ;  /* 0x0000000015007221 */ /* 0x000fe40000010000 */
[----:B-1----:R-:W-:Y:S02]  /*6380*/  HMMA.16816.F32 R16, R8, R12, RZ ;  /* 0x0000000c0810723c */ /* 0x002fe400000018ff */
[----:B------:R-:W-:-:S05]  /*6390*/  FADD.FTZ R0, R3, R0 ;  /* 0x0000000003007221 */ /* 0x000fca0000010000 */
[----:B------:R-:W-:Y:S01]  /*63a0*/  STL [R1+0xc], R0 ;  /* 0x00000c0001007387 */ /* 0x000fe20000100800 */
[----:B------:R-:W-:Y:S03]  /*63b0*/  HMMA.16816.F32 R12, R8, R14, RZ ;  /* 0x0000000e080c723c */ /* 0x000fe600000018ff */
[----:B------:R-:W4:Y:S04]  /*63c0*/  LDL R2, [R1+0x10] ;  /* 0x0000100001027983 */ /* 0x000f280000100800 */
[----:B------:R-:W1:Y:S01]  /*63d0*/  LDSM.16.MT88.4 R8, [R240+0x5000] ;  /* 0x00500000f008783b */ /* 0x000e620000004200 */
[C---:B---3--:R-:W-:Y:S03]  /*63e0*/  HMMA.16816.F32 R28, R128.reuse, R32, R40 ;  /* 0x00000020801c723c */ /* 0x048fe60000001828 */
[----:B------:R-:W3:Y:S05]  /*63f0*/  LDSM.16.MT88.4 R40, [R237+0x2800] ;  /* 0x00280000ed28783b */ /* 0x000eea0000004200 */
[C---:B------:R-:W-:Y:S08]  /*6400*/  HMMA.16816.F32 R32, R128.reuse, R34, R36 ;  /* 0x000000228020723c */ /* 0x040ff00000001824 */
[C---:B--2---:R-:W-:Y:S08]  /*6410*/  HMMA.16816.F32 R140, R128.reuse, R136, R140 ;  /* 0x00000088808c723c */ /* 0x044ff0000000188c */
[----:B------:R-:W-:Y:S08]  /*6420*/  HMMA.16816.F32 R136, R128, R138, R44 ;  /* 0x0000008a8088723c */ /* 0x000ff0000000182c */
[----:B-1----:R-:W-:Y:S08]  /*6430*/  HMMA.16816.F32 R16, R4, R8, R16 ;  /* 0x000000080410723c */ /* 0x002ff00000001810 */
[C---:B---3--:R-:W-:Y:S01]  /*6440*/  HMMA.16816.F32 R36, R128.reuse, R40, R48 ;  /* 0x000000288024723c */ /* 0x048fe20000001830 */
[----:B------:R-:W1:Y:S07]  /*6450*/  LDSM.16.MT88.4 R48, [R239+0x2800] ;  /* 0x00280000ef30783b */ /* 0x000e6e0000004200 */
[----:B------:R-:W-:Y:S01]  /*6460*/  HMMA.16816.F32 R40, R128, R42, R56 ;  /* 0x0000002a8028723c */ /* 0x000fe20000001838 */
[----:B------:R-:W2:Y:S07]  /*6470*/  LDSM.16.MT88.4 R56, [R238+0x2800] ;  /* 0x00280000ee38783b */ /* 0x000eae0000004200 */
[----:B------:R-:W-:Y:S01]  /*6480*/  HMMA.16816.F32 R12, R4, R10, R12 ;  /* 0x0000000a040c723c */ /* 0x000fe2000000180c */
[----:B------:R-:W-:Y:S07]  /*6490*/  LDSM.16.MT88.4 R4, [R240+0x5800] ;  /* 0x00580000f004783b */ /* 0x000fee0000004200 */
[C---:B-1----:R-:W-:Y:S01]  /*64a0*/  HMMA.16816.F32 R44, R128.reuse, R48, R80 ;  /* 0x00000030802c723c */ /* 0x042fe20000001850 */
[----:B------:R-:W1:Y:S07]  /*64b0*/  LDSM.16.MT88.4 R80, [R239+0x4000] ;  /* 0x00400000ef50783b */ /* 0x000e6e0000004200 */
[C---:B------:R-:W-:Y:S08]  /*64c0*/  HMMA.16816.F32 R48, R128.reuse, R50, R52 ;  /* 0x000000328030723c */ /* 0x040ff00000001834 */
[C---:B--2---:R-:W-:Y:S01]  /*64d0*/  HMMA.16816.F32 R52, R128.reuse, R56, R64 ;  /* 0x000000388034723c */ /* 0x044fe20000001840 */
[----:B------:R-:W-:Y:S07]  /*64e0*/  LDSM.16.MT88.4 R64, [R240+0x2800] ;  /* 0x00280000f040783b */ /* 0x000fee0000004200 */
[C---:B------:R-:W-:Y:S08]  /*64f0*/  HMMA.16816.F32 R56, R128.reuse, R58, R76 ;  /* 0x0000003a8038723c */ /* 0x040ff0000000184c */
[C---:B-1----:R-:W-:Y:S01]  /*6500*/  HMMA.16816.F32 R76, R128.reuse, R80, R88 ;  /* 0x00000050804c723c */ /* 0x042fe20000001858 */
[----:B------:R-:W1:Y:S07]  /*6510*/  LDSM.16.MT88.4 R88, [R238+0x4000] ;  /* 0x00400000ee58783b */ /* 0x000e6e0000004200 */
[C---:B------:R-:W-:Y:S01]  /*6520*/  HMMA.16816.F32 R80, R128.reuse, R82, R96 ;  /* 0x000000528050723c */ /* 0x040fe20000001860 */
[----:B------:R-:W2:Y:S07]  /*6530*/  LDSM.16.MT88.4 R96, [R240+0x4000] ;  /* 0x00400000f060783b */ /* 0x000eae0000004200 */
[C---:B-1----:R-:W-:Y:S08]  /*6540*/  HMMA.16816.F32 R84, R128.reuse, R88, R84 ;  /* 0x000000588054723c */ /* 0x042ff00000001854 */
[C---:B------:R-:W-:Y:S01]  /*6550*/  HMMA.16816.F32 R88, R128.reuse, R90, R104 ;  /* 0x0000005a8058723c */ /* 0x040fe20000001868 */
[----:B------:R-:W1:Y:S07]  /*6560*/  LDSM.16.MT88.4 R104, [R237+0x5800] ;  /* 0x00580000ed68783b */ /* 0x000e6e0000004200 */
[C---:B--2---:R-:W-:Y:S08]  /*6570*/  HMMA.16816.F32 R92, R128.reuse, R96, R92 ;  /* 0x00000060805c723c */ /* 0x044ff0000000185c */
[----:B------:R-:W-:Y:S01]  /*6580*/  HMMA.16816.F32 R96, R128, R98, R112 ;  /* 0x000000628060723c */ /* 0x000fe20000001870 */
[----:B------:R-:W2:Y:S01]  /*6590*/  LDSM.16.MT88.4 R112, [R239+0x5800] ;  /* 0x00580000ef70783b */ /* 0x000ea20000004200 */
[----:B------:R-:W-:-:S06]  /*65a0*/  IADD3 R0, R134, -0x2, RZ ;  /* 0xfffffffe86007810 */ /* 0x000fcc0007ffe0ff */
[C---:B-1----:R-:W-:Y:S08]  /*65b0*/  HMMA.16816.F32 R100, R128.reuse, R104, R100 ;  /* 0x000000688064723c */ /* 0x042ff00000001864 */
[C---:B------:R-:W-:Y:S01]  /*65c0*/  HMMA.16816.F32 R104, R128.reuse, R106, R120 ;  /* 0x0000006a8068723c */ /* 0x040fe20000001878 */
[----:B------:R-:W1:Y:S04]  /*65d0*/  LDSM.16.MT88.4 R120, [R238+0x5800] ;  /* 0x00580000ee78783b */ /* 0x000e680000004200 */
[----:B------:R3:W-:Y:S03]  /*65e0*/  STL [R1+0x4], R0 ;  /* 0x0000040001007387 */ /* 0x0007e60000100800 */
[C---:B------:R-:W-:Y:S08]  /*65f0*/  HMMA.16816.F32 R60, R128.reuse, R64, R60 ;  /* 0x00000040803c723c */ /* 0x040ff0000000183c */
[C---:B------:R-:W-:Y:S08]  /*6600*/  HMMA.16816.F32 R68, R128.reuse, R72, R68 ;  /* 0x000000488044723c */ /* 0x040ff00000001844 */
[C---:B--2---:R-:W-:Y:S08]  /*6610*/  HMMA.16816.F32 R108, R128.reuse, R112, R108 ;  /* 0x00000070806c723c */ /* 0x044ff0000000186c */
[C---:B------:R-:W-:Y:S08]  /*6620*/  HMMA.16816.F32 R64, R128.reuse, R66, R176 ;  /* 0x000000428040723c */ /* 0x040ff000000018b0 */
[C---:B-1----:R-:W-:Y:S08]  /*6630*/  HMMA.16816.F32 R116, R128.reuse, R120, R116 ;  /* 0x000000788074723c */ /* 0x042ff00000001874 */
[C---:B------:R-:W-:Y:S08]  /*6640*/  HMMA.16816.F32 R120, R128.reuse, R122, R124 ;  /* 0x0000007a8078723c */ /* 0x040ff0000000187c */
[----:B------:R-:W-:Y:S01]  /*6650*/  HMMA.16816.F32 R72, R128, R74, R172 ;  /* 0x0000004a8048723c */ /* 0x000fe200000018ac */
[----:B----4-:R-:W-:-:S07]  /*6660*/  ISETP.GE.AND P1, PT, R0, R2, PT ;  /* 0x000000020000720c */ /* 0x010fce0003f26270 */
[C---:B------:R-:W-:Y:S08]  /*6670*/  HMMA.16816.F32 R112, R128.reuse, R114, R168 ;  /* 0x000000728070723c */ /* 0x040ff000000018a8 */
[C---:B------:R-:W-:Y:S08]  /*6680*/  HMMA.16816.F32 R124, R128.reuse, R4, R16 ;  /* 0x00000004807c723c */ /* 0x040ff00000001810 */
[----:B------:R-:W-:Y:S01]  /*6690*/  HMMA.16816.F32 R128, R128, R6, R12 ;  /* 0x000000068080723c */ /* 0x000fe2000000180c */
[----:B------:R-:W-:Y:S07]  /*66a0*/  @!UPT UIADD3 URZ, URZ, URZ, URZ ;  /* 0x0000003f3f3ff290 */ /* 0x000fee000fffe03f */
[----:B---3--:R-:W-:Y:S11]  /*66b0*/  @!P1 BRA `(.L_x_43) ;  /* 0x000033c000009947 */ /* 0x008ff60003800000 */
.L_x_55:
[----:B------:R-:W2:Y:S01]  /*66c0*/  LDL R4, [R1] ;  /* 0x0000000001047983 */ /* 0x000ea20000100800 */
[----:B------:R-:W-:Y:S04]  /*66d0*/  DEPBAR.LE SB0, 0x0 ;  /* 0x000080000000791a */ /* 0x000fe80000000000 */
[----:B------:R-:W3:Y:S01]  /*66e0*/  LDL.64 R6, [R1+0x28] ;  /* 0x0000280001067983 */ /* 0x000ee20000100a00 */
[----:B------:R-:W-:Y:S01]  /*66f0*/  WARPSYNC 0xffffffff ;  /* 0xffffffff00007948 */ /* 0x000fe20003800000 */
[----:B------:R-:W-:Y:S02]  /*6700*/  IMAD.MOV.U32 R134, RZ, RZ, R133 ;  /* 0x000000ffff867224 */ /* 0x000fe400078e0085 */
[----:B------:R-:W4:Y:S04]  /*6710*/  LDL R5, [R1+0x38] ;  /* 0x0000380001057983 */ /* 0x000f280000100800 */
[----:B------:R-:W1:Y:S04]  /*6720*/  S2R R9, SR_TID.X ;  /* 0x0000000000097919 */ /* 0x000e680000002100 */
[----:B------:R-:W-:Y:S01]  /*6730*/  BAR.SYNC.DEFER_BLOCKING 0x0 ;  /* 0x0000000000007b1d */ /* 0x000fe20000010000 */
[----:B-1----:R-:W-:Y:S04]  /*6740*/  SHF.R.S32.HI R8, RZ, 0x1f, R9 ;  /* 0x0000001fff087819 */ /* 0x002fe80000011409 */
[----:B------:R-:W-:Y:S01]  /*6750*/  LEA.HI R8, R8, R9, RZ, 0x3 ;  /* 0x0000000908087211 */ /* 0x000fe200078f18ff */
[----:B------:R1:W1:Y:S03]  /*6760*/  LDSM.16.M88.4 R16, [R135+0x800] ;  /* 0x000800008710783b */ /* 0x0002660000000200 */
[----:B------:R-:W-:Y:S01]  /*6770*/  LOP3.LUT R8, R8, 0xfffffff8, RZ, 0xc0, !PT ;  /* 0xfffffff808087812 */ /* 0x000fe200078ec0ff */
[----:B------:R1:W1:Y:S04]  /*6780*/  LDSM.16.M88.4 R24, [R135+0x1000] ;  /* 0x001000008718783b */ /* 0x0002680000000200 */
[----:B------:R-:W-:Y:S05]  /*6790*/  IMAD.IADD R8, R9, 0x1, -R8 ;  /* 0x0000000109087824 */ /* 0x000fea00078e0a08 */
[----:B------:R-:W-:Y:S02]  /*67a0*/  LOP3.LUT P1, RZ, R8, 0x2, RZ, 0xc0, !PT ;  /* 0x0000000208ff7812 */ /* 0x000fe4000782c0ff */
[----:B------:R1:W1:Y:S01]  /*67b0*/  LDSM.16.M88.4 R8, [R135] ;  /* 0x000000008708783b */ /* 0x0002620000000200 */
[----:B--2---:R-:W-:Y:S01]  /*67c0*/  SHF.R.S32.HI R0, RZ, 0x1f, R4 ;  /* 0x0000001fff007819 */ /* 0x004fe20000011404 */
[----:B------:R-:W-:Y:S04]  /*67d0*/  IMAD.WIDE.U32 R2, R4, c[0x0][0x208], RZ ;  /* 0x0000820004027a25 */ /* 0x000fe800078e00ff */
[----:B------:R-:W-:Y:S04]  /*67e0*/  IMAD R0, R0, c[0x0][0x208], RZ ;  /* 0x0000820000007a24 */ /* 0x000fe800078e02ff */
[----:B------:R-:W-:Y:S01]  /*67f0*/  IMAD R0, R4, c[0x0][0x20c], R0 ;  /* 0x0000830004007a24 */ /* 0x000fe200078e0200 */
[----:B------:R-:W-:Y:S03]  /*6800*/  SHF.R.S32.HI R4, RZ, 0x1f, R252 ;  /* 0x0000001fff047819 */ /* 0x000fe600000114fc */
[----:B------:R-:W-:Y:S01]  /*6810*/  IMAD.IADD R3, R3, 0x1, R0 ;  /* 0x0000000103037824 */ /* 0x000fe200078e0200 */
[C---:B------:R-:W-:Y:S01]  /*6820*/  IADD3 R0, R135.reuse, 0x20, RZ ;  /* 0x0000002087007810 */ /* 0x040fe20007ffe0ff */
[----:B------:R-:W-:Y:S01]  /*6830*/  IMAD R4, R4, c[0x0][0x218], RZ ;  /* 0x0000860004047a24 */ /* 0x000fe200078e02ff */
[----:B------:R-:W-:Y:S01]  /*6840*/  @P1 IADD3 R0, R135, -0x20, RZ ;  /* 0xffffffe087001810 */ /* 0x000fe20007ffe0ff */
[----:B------:R-:W-:Y:S04]  /*6850*/  IMAD.WIDE.U32 R2, R252, c[0x0][0x218], R2 ;  /* 0x00008600fc027a25 */ /* 0x000fe800078e0002 */
[----:B------:R2:W1:Y:S01]  /*6860*/  LDSM.16.M88.4 R168, [R0] ;  /* 0x0000000000a8783b */ /* 0x0004620000000200 */
[----:B---3--:R-:W-:Y:S01]  /*6870*/  IADD3 R2, P2, R6, R2, RZ ;  /* 0x0000000206027210 */ /* 0x008fe20007f5e0ff */
[----:B------:R-:W-:Y:S02]  /*6880*/  IMAD R4, R252, c[0x0][0x21c], R4 ;  /* 0x00008700fc047a24 */ /* 0x000fe400078e0204 */
[----:B------:R2:W3:Y:S01]  /*6890*/  LDSM.16.M88.4 R172, [R0+0x800] ;  /* 0x0008000000ac783b */ /* 0x0004e20000000200 */
[C---:B------:R-:W-:Y:S02]  /*68a0*/  LEA R7, P1, R2.reuse, c[0x0][0x1f8], 0x1 ;  /* 0x00007e0002077a11 */ /* 0x040fe400078208ff */
[----:B----4-:R-:W-:Y:S01]  /*68b0*/  IADD3.X R3, R5, R3, R4, P2, !PT ;  /* 0x0000000305037210 */ /* 0x010fe200017fe404 */
[----:B------:R2:W4:Y:S01]  /*68c0*/  LDSM.16.M88.4 R176, [R0+0x1000] ;  /* 0x0010000000b0783b */ /* 0x0005220000000200 */
[----:B------:R-:W-:Y:S02]  /*68d0*/  IADD3 R5, R251, 0xc0, RZ ;  /* 0x000000c0fb057810 */ /* 0x000fe40007ffe0ff */
[----:B------:R-:W-:Y:S02]  /*68e0*/  LEA.HI.X R6, R2, c[0x0][0x1fc], R3, 0x1, P1 ;  /* 0x00007f0002067a11 */ /* 0x000fe400008f0c03 */
[----:B------:R-:W-:Y:S01]  /*68f0*/  ISETP.GE.AND P2, PT, R5, c[0x0][0x1d4], PT ;  /* 0x0000750005007a0c */ /* 0x000fe20003f46270 */
[----:B------:R-:W-:-:S10]  /*6900*/  BRA.DIV ~URZ, `(.L_x_44) ;  /* 0x000097127f007947 */ /* 0x000fd4000b800000 */
[----:B--2---:R2:W4:Y:S02]  /*6910*/  SHFL.IDX PT, R0, R6, RZ, 0x181f ;  /* 0x00181fff06007589 */ /* 0x00452400000e0000 */
.L_x_125:
[----:B------:R-:W-:Y:S01]  /*6920*/  SHF.R.S32.HI R3, RZ, 0x1f, R251 ;  /* 0x0000001fff037819 */ /* 0x000fe200000114fb */
[----:B------:R-:W5:Y:S01]  /*6930*/  SHFL.IDX PT, R2, R7, RZ, 0x181f ;  /* 0x00181fff07027589 */ /* 0x000f6200000e0000 */
[C---:B------:R-:W-:Y:S01]  /*6940*/  IADD3 R12, R251.reuse, 0x40, RZ ;  /* 0x00000040fb0c7810 */ /* 0x040fe20007ffe0ff */
[----:B------:R-:W-:Y:S01]  /*6950*/  BSSY B0, `(.L_x_45) ;  /* 0x0000037000007945 */ /* 0x000fe20003800000 */
[C---:B------:R-:W-:Y:S02]  /*6960*/  IADD3 R13, R251.reuse, 0x40, RZ ;  /* 0x00000040fb0d7810 */ /* 0x040fe40007ffe0ff */
[C---:B------:R-:W-:Y:S02]  /*6970*/  IADD3 R14, R251.reuse, 0xc0, RZ ;  /* 0x000000c0fb0e7810 */ /* 0x040fe40007ffe0ff */
[----:B------:R-:W-:Y:S02]  /*6980*/  SHF.R.S32.HI R13, RZ, 0x1f, R13 ;  /* 0x0000001fff0d7819 */ /* 0x000fe4000001140d */
[----:B------:R-:W-:Y:S02]  /*6990*/  SHF.R.S32.HI R14, RZ, 0x1f, R14 ;  /* 0x0000001fff0e7819 */ /* 0x000fe4000001140e */
[C---:B-----5:R-:W-:Y:S04]  /*69a0*/  LEA R4, P1, R251.reuse, R2, 0x1 ;  /* 0x00000002fb047211 */ /* 0x060fe800078208ff */
[C---:B----4-:R-:W-:Y:S02]  /*69b0*/  LEA.HI.X R5, R251.reuse, R0, R3, 0x1, P1 ;  /* 0x00000000fb057211 */ /* 0x050fe400008f0c03 */
[C---:B------:R-:W-:Y:S03]  /*69c0*/  IADD3 R3, R251.reuse, 0x80, RZ ;  /* 0x00000080fb037810 */ /* 0x040fe60007ffe0ff */
[----:B------:R-:W-:Y:S01]  /*69d0*/  @!PT LDS RZ, [RZ] ;  /* 0x00000000fffff984 */ /* 0x000fe20000000800 */
[----:B------:R-:W-:Y:S01]  /*69e0*/  @!PT LDS RZ, [RZ] ;  /* 0x00000000fffff984 */ /* 0x000fe20000000800 */
[----:B------:R4:W-:Y:S02]  /*69f0*/  LDGSTS.E.BYPASS.LTC128B.128 [R247+0x4080], [R4.64], !P6 ;  /* 0x0408000004f77fae */ /* 0x0009e4000f101d46 */
[C---:B----4-:R-:W-:Y:S04]  /*6a00*/  LEA R4, P1, R12.reuse, R2, 0x1 ;  /* 0x000000020c047211 */ /* 0x050fe800078208ff */
[----:B------:R-:W-:Y:S02]  /*6a10*/  LEA.HI.X R5, R12, R0, R13, 0x1, P1 ;  /* 0x000000000c057211 */ /* 0x000fe400008f0c0d */
[C---:B------:R-:W-:Y:S02]  /*6a20*/  IADD3 R13, R251.reuse, 0xc0, RZ ;  /* 0x000000c0fb0d7810 */ /* 0x040fe40007ffe0ff */
[----:B------:R-:W-:Y:S01]  /*6a30*/  IADD3 R12, R251, 0x80, RZ ;  /* 0x00000080fb0c7810 */ /* 0x000fe20007ffe0ff */
[----:B------:R4:W-:Y:S03]  /*6a40*/  LDGSTS.E.BYPASS.LTC128B.128 [R247+0x5880], [R4.64], !P5 ;  /* 0x0588000004f77fae */ /* 0x0009e6000e901d46 */
[----:B------:R-:W-:Y:S02]  /*6a50*/  SHF.R.S32.HI R12, RZ, 0x1f, R12 ;  /* 0x0000001fff0c7819 */ /* 0x000fe4000001140c */
[C---:B----4-:R-:W-:Y:S04]  /*6a60*/  LEA R4, P1, R3.reuse, R2, 0x1 ;  /* 0x0000000203047211 */ /* 0x050fe800078208ff */
[----:B------:R-:W-:Y:S02]  /*6a70*/  LEA.HI.X R5, R3, R0, R12, 0x1, P1 ;  /* 0x0000000003057211 */ /* 0x000fe400008f0c0c */
[----:B------:R-:W4:Y:S01]  /*6a80*/  S2R R12, SR_TID.X ;  /* 0x00000000000c7919 */ /* 0x000f220000002100 */
[C---:B------:R-:W-:Y:S03]  /*6a90*/  LEA R2, P1, R13.reuse, R2, 0x1 ;  /* 0x000000020d027211 */ /* 0x040fe600078208ff */
[----:B------:R2:W-:Y:S01]  /*6aa0*/  LDGSTS.E.BYPASS.LTC128B.128 [R247+0x7080], [R4.64], !P4 ;  /* 0x0708000004f77fae */ /* 0x0005e2000e101d46 */
[----:B------:R-:W-:Y:S05]  /*6ab0*/  LEA.HI.X R3, R13, R0, R14, 0x1, P1 ;  /* 0x000000000d037211 */ /* 0x000fea00008f0c0e */
[----:B------:R2:W-:Y:S01]  /*6ac0*/  LDGSTS.E.BYPASS.LTC128B.128 [R247+0x8880], [R2.64], !P2 ;  /* 0x0888000002f77fae */ /* 0x0005e2000d101d46 */
[----:B----4-:R-:W-:Y:S11]  /*6ad0*/  ISETP.GT.AND P1, PT, R12, 0x7f, PT ;  /* 0x0000007f0c00780c */ /* 0x010ff60003f24270 */
[----:B------:R-:W-:Y:S02]  /*6ae0*/  @!UPT UIADD3 URZ, URZ, URZ, URZ ;  /* 0x0000003f3f3ff290 */ /* 0x000fe4000fffe03f */
[----:B------:R-:W-:-:S05]  /*6af0*/  @P1 BRA `(.L_x_46) ;  /* 0x000001c000001947 */ /* 0x000fca0003800000 */
[----:B--2---:R-:W-:-:S05]  /*6b00*/  BRA.DIV ~URZ, `(.L_x_47) ;  /* 0x000095727f007947 */ /* 0x004fca000b800000 */
[----:B------:R2:W4:Y:S04]  /*6b10*/  SHFL.IDX PT, R4, R6, 0x1, 0x181f ;  /* 0x00381f0006047f89 */ /* 0x00052800000e0000 */
[----:B------:R2:W3:Y:S02]  /*6b20*/  SHFL.IDX PT, R0, R7, 0x1, 0x181f ;  /* 0x00381f0007007f89 */ /* 0x0004e400000e0000 */
.L_x_126:
[----:B--2---:R-:W-:Y:S02]  /*6b30*/  SHF.R.S32.HI R6, RZ, 0x1f, R251 ;  /* 0x0000001fff067819 */ /* 0x004fe400000114fb */
[C---:B---3--:R-:W-:Y:S02]  /*6b40*/  LEA R2, P1, R251.reuse, R0, 0x1 ;  /* 0x00000000fb027211 */ /* 0x048fe400078208ff */
[C---:B------:R-:W-:Y:S02]  /*6b50*/  IADD3 R5, R251.reuse, 0x40, RZ ;  /* 0x00000040fb057810 */ /* 0x040fe40007ffe0ff */
[C---:B----4-:R-:W-:Y:S02]  /*6b60*/  LEA.HI.X R3, R251.reuse, R4, R6, 0x1, P1 ;  /* 0x00000004fb037211 */ /* 0x050fe400008f0c06 */
[C---:B------:R-:W-:Y:S02]  /*6b70*/  IADD3 R6, R251.reuse, 0x40, RZ ;  /* 0x00000040fb067810 */ /* 0x040fe40007ffe0ff */
[C---:B------:R-:W-:Y:S01]  /*6b80*/  IADD3 R13, R251.reuse, 0x80, RZ ;  /* 0x00000080fb0d7810 */ /* 0x040fe20007ffe0ff */
[----:B------:R-:W-:Y:S01]  /*6b90*/  @!PT LDS RZ, [RZ] ;  /* 0x00000000fffff984 */ /* 0x000fe20000000800 */
[----:B------:R-:W-:Y:S01]  /*6ba0*/  @!PT LDS RZ, [RZ] ;  /* 0x00000000fffff984 */ /* 0x000fe20000000800 */
[----:B------:R-:W-:Y:S01]  /*6bb0*/  @!PT LDS RZ, [RZ] ;  /* 0x00000000fffff984 */ /* 0x000fe20000000800 */
[----:B------:R2:W-:Y:S01]  /*6bc0*/  LDGSTS.E.BYPASS.LTC128B.128 [R247+0x5080], [R2.64], !P6 ;  /* 0x0508000002f77fae */ /* 0x0005e2000f101d46 */
[----:B------:R-:W-:Y:S02]  /*6bd0*/  SHF.R.S32.HI R6, RZ, 0x1f, R6 ;  /* 0x0000001fff067819 */ /* 0x000fe40000011406 */
[C---:B------:R-:W-:Y:S02]  /*6be0*/  IADD3 R14, R251.reuse, 0x80, RZ ;  /* 0x00000080fb0e7810 */ /* 0x040fe40007ffe0ff */
[----:B------:R-:W-:Y:S02]  /*6bf0*/  IADD3 R12, R251, 0xc0, RZ ;  /* 0x000000c0fb0c7810 */ /* 0x000fe40007ffe0ff */
[----:B------:R-:W-:Y:S02]  /*6c00*/  SHF.R.S32.HI R14, RZ, 0x1f, R14 ;  /* 0x0000001fff0e7819 */ /* 0x000fe4000001140e */
[----:B------:R-:W-:Y:S02]  /*6c10*/  SHF.R.S32.HI R12, RZ, 0x1f, R12 ;  /* 0x0000001fff0c7819 */ /* 0x000fe4000001140c */
[C---:B--2---:R-:W-:Y:S04]  /*6c20*/  LEA R2, P1, R5.reuse, R0, 0x1 ;  /* 0x0000000005027211 */ /* 0x044fe800078208ff */
[----:B------:R-:W-:Y:S02]  /*6c30*/  LEA.HI.X R3, R5, R4, R6, 0x1, P1 ;  /* 0x0000000405037211 */ /* 0x000fe400008f0c06 */
[----:B------:R-:W-:Y:S02]  /*6c40*/  LEA R6, P1, R13, R0, 0x1 ;  /* 0x000000000d067211 */ /* 0x000fe400078208ff */
[----:B------:R-:W-:Y:S01]  /*6c50*/  IADD3 R5, R251, 0xc0, RZ ;  /* 0x000000c0fb057810 */ /* 0x000fe20007ffe0ff */
[----:B------:R2:W-:Y:S01]  /*6c60*/  LDGSTS.E.BYPASS.LTC128B.128 [R247+0x6880], [R2.64], !P5 ;  /* 0x0688000002f77fae */ /* 0x0005e2000e901d46 */
[----:B------:R-:W-:Y:S05]  /*6c70*/  LEA.HI.X R7, R13, R4, R14, 0x1, P1 ;  /* 0x000000040d077211 */ /* 0x000fea00008f0c0e */
[----:B------:R3:W-:Y:S01]  /*6c80*/  LDGSTS.E.BYPASS.LTC128B.128 [R247+0x8080], [R6.64], !P4 ;  /* 0x0808000006f77fae */ /* 0x0007e2000e101d46 */
[C---:B--2---:R-:W-:Y:S04]  /*6c90*/  LEA R2, P1, R5.reuse, R0, 0x1 ;  /* 0x0000000005027211 */ /* 0x044fe800078208ff */
[----:B------:R-:W-:Y:S05]  /*6ca0*/  LEA.HI.X R3, R5, R4, R12, 0x1, P1 ;  /* 0x0000000405037211 */ /* 0x000fea00008f0c0c */
[----:B------:R3:W-:Y:S04]  /*6cb0*/  LDGSTS.E.BYPASS.LTC128B.128 [R247+0x9880], [R2.64], !P2 ;  /* 0x0988000002f77fae */ /* 0x0007e8000d101d46 */
.L_x_46:
[----:B--2---:R-:W-:Y:S05]  /*6cc0*/  BSYNC B0 ;  /* 0x0000000000007941 */ /* 0x004fea0003800000 */
.L_x_45:
[----:B---3--:R-:W2:Y:S08]  /*6cd0*/  S2R R2, SR_TID.X ;  /* 0x0000000000027919 */ /* 0x008eb00000002100 */
[----:B------:R-:W0:Y:S01]  /*6ce0*/  LDGDEPBAR ;  /* 0x00000000000079af */ /* 0x000e220000000000 */
[----:B------:R-:W-:Y:S01]  /*6cf0*/  WARPSYNC 0xffffffff ;  /* 0xffffffff00007948 */ /* 0x000fe20003800000 */
[C---:B-1----:R-:W-:Y:S01]  /*6d00*/  HMMA.16816.F32 R4, R160.reuse, R8, RZ ;  /* 0x00000008a004723c */ /* 0x042fe200000018ff */
[----:B------:R-:W-:Y:S07]  /*6d10*/  BSSY B0, `(.L_x_48) ;  /* 0x000012f000007945 */ /* 0x000fee0003800000 */
[C---:B------:R-:W-:Y:S08]  /*6d20*/  HMMA.16816.F32 R8, R160.reuse, R10, RZ ;  /* 0x0000000aa008723c */ /* 0x040ff000000018ff */
[C---:B------:R-:W-:Y:S08]  /*6d30*/  HMMA.16816.F32 R12, R160.reuse, R16, RZ ;  /* 0x00000010a00c723c */ /* 0x040ff000000018ff */
[C---:B------:R-:W-:Y:S01]  /*6d40*/  HMMA.16816.F32 R16, R160.reuse, R18, RZ ;  /* 0x00000012a010723c */ /* 0x040fe200000018ff */
[----:B--2---:R-:W-:Y:S04]  /*6d50*/  SHF.R.S32.HI R0, RZ, 0x1f, R2 ;  /* 0x0000001fff007819 */ /* 0x004fe80000011402 */
[-C--:B------:R-:W-:Y:S03]  /*6d60*/  LEA.HI R0, R0, R2.reuse, RZ, 0x3 ;  /* 0x0000000200007211 */ /* 0x080fe600078f18ff */
[C---:B------:R-:W-:Y:S01]  /*6d70*/  HMMA.16816.F32 R20, R160.reuse, R24, RZ ;  /* 0x00000018a014723c */ /* 0x040fe200000018ff */
[----:B------:R-:W-:Y:S04]  /*6d80*/  LOP3.LUT R0, R0, 0xfffffff8, RZ, 0xc0, !PT ;  /* 0xfffffff800007812 */ /* 0x000fe800078ec0ff */
[----:B------:R-:W-:Y:S03]  /*6d90*/  IADD3 R0, -R0, R2, RZ ;  /* 0x0000000200007210 */ /* 0x000fe60007ffe1ff */
[----:B------:R-:W-:Y:S01]  /*6da0*/  HMMA.16816.F32 R24, R160, R26, RZ ;  /* 0x0000001aa018723c */ /* 0x000fe200000018ff */
[----:B------:R-:W-:Y:S03]  /*6db0*/  LOP3.LUT P1, RZ, R0, 0x4, RZ, 0xc0, !PT ;  /* 0x0000000400ff7812 */ /* 0x000fe6000782c0ff */
[C---:B------:R-:W-:Y:S04]  /*6dc0*/  IADD3 R0, R135.reuse, 0x40, RZ ;  /* 0x0000004087007810 */ /* 0x040fe80007ffe0ff */
[C---:B------:R-:W-:Y:S06]  /*6dd0*/  HMMA.16816.F32 R4, R164.reuse, R168, R4 ;  /* 0x000000a8a404723c */ /* 0x040fec0000001804 */
[----:B------:R-:W-:Y:S02]  /*6de0*/  @P1 IADD3 R0, R135, -0x40, RZ ;  /* 0xffffffc087001810 */ /* 0x000fe40007ffe0ff */
[C---:B------:R-:W-:Y:S03]  /*6df0*/  HMMA.16816.F32 R8, R164.reuse, R170, R8 ;  /* 0x000000aaa408723c */ /* 0x040fe60000001808 */
[----:B------:R-:W1:Y:S05]  /*6e00*/  LDSM.16.M88.4 R168, [R0] ;  /* 0x0000000000a8783b */ /* 0x000e6a0000000200 */
[C---:B------:R-:W-:Y:S08]  /*6e10*/  HMMA.16816.F32 R12, R164.reuse, R172, R12 ;  /* 0x000000aca40c723c */ /* 0x040ff0000000180c */
[C---:B------:R-:W-:Y:S01]  /*6e20*/  HMMA.16816.F32 R16, R164.reuse, R174, R16 ;  /* 0x000000aea410723c */ /* 0x040fe20000001810 */
[----:B------:R-:W2:Y:S07]  /*6e30*/  LDSM.16.M88.4 R172, [R0+0x800] ;  /* 0x0008000000ac783b */ /* 0x000eae0000000200 */
[C---:B------:R-:W-:Y:S08]  /*6e40*/  HMMA.16816.F32 R20, R164.reuse, R176, R20 ;  /* 0x000000b0a414723c */ /* 0x040ff00000001814 */
[----:B------:R-:W-:Y:S01]  /*6e50*/  HMMA.16816.F32 R24, R164, R178, R24 ;  /* 0x000000b2a418723c */ /* 0x000fe20000001818 */
[----:B------:R-:W-:Y:S07]  /*6e60*/  LDSM.16.M88.4 R176, [R236+0x4800] ;  /* 0x00480000ecb0783b */ /* 0x000fee0000000200 */
[C---:B-1----:R-:W-:Y:S08]  /*6e70*/  HMMA.16816.F32 R4, R180.reuse, R168, R4 ;  /* 0x000000a8b404723c */ /* 0x042ff00000001804 */
[C---:B------:R-:W-:Y:S01]  /*6e80*/  HMMA.16816.F32 R8, R180.reuse, R170, R8 ;  /* 0x000000aab408723c */ /* 0x040fe20000001808 */
[----:B------:R-:W1:Y:S07]  /*6e90*/  LDSM.16.M88.4 R168, [R0+0x1000] ;  /* 0x0010000000a8783b */ /* 0x000e6e0000000200 */
[C---:B--2---:R-:W-:Y:S08]  /*6ea0*/  HMMA.16816.F32 R12, R180.reuse, R172, R12 ;  /* 0x000000acb40c723c */ /* 0x044ff0000000180c */
[C---:B------:R-:W-:Y:S01]  /*6eb0*/  HMMA.16816.F32 R16, R180.reuse, R174, R16 ;  /* 0x000000aeb410723c */ /* 0x040fe20000001810 */
[----:B------:R-:W2:Y:S07]  /*6ec0*/  LDSM.16.M88.4 R172, [R236] ;  /* 0x00000000ecac783b */ /* 0x000eae0000000200 */
[C---:B-1----:R-:W-:Y:S08]  /*6ed0*/  HMMA.16816.F32 R20, R180.reuse, R168, R20 ;  /* 0x000000a8b414723c */ /* 0x042ff00000001814 */
[----:B------:R-:W-:Y:S01]  /*6ee0*/  HMMA.16816.F32 R24, R180, R170, R24 ;  /* 0x000000aab418723c */ /* 0x000fe20000001818 */
[----:B------:R-:W1:Y:S07]  /*6ef0*/  LDSM.16.M88.4 R168, [R236+0x800] ;  /* 0x00080000eca8783b */ /* 0x000e6e0000000200 */
[C---:B--2---:R-:W-:Y:S08]  /*6f00*/  HMMA.16816.F32 R4, R184.reuse, R172, R4 ;  /* 0x000000acb804723c */ /* 0x044ff00000001804 */
[C---:B------:R-:W-:Y:S01]  /*6f10*/  HMMA.16816.F32 R8, R184.reuse, R174, R8 ;  /* 0x000000aeb808723c */ /* 0x040fe20000001808 */
[----:B------:R-:W2:Y:S07]  /*6f20*/  LDSM.16.M88.4 R172, [R236+0x1000] ;  /* 0x00100000ecac783b */ /* 0x000eae0000000200 */
[C---:B-1----:R-:W-:Y:S08]  /*6f30*/  HMMA.16816.F32 R12, R184.reuse, R168, R12 ;  /* 0x000000a8b80c723c */ /* 0x042ff0000000180c */
[C---:B------:R-:W-:Y:S01]  /*6f40*/  HMMA.16816.F32 R16, R184.reuse, R170, R16 ;  /* 0x000000aab810723c */ /* 0x040fe20000001810 */
[----:B------:R-:W1:Y:S07]  /*6f50*/  LDSM.16.M88.4 R168, [R135+0x1800] ;  /* 0x0018000087a8783b */ /* 0x000e6e0000000200 */
[C---:B--2---:R-:W-:Y:S08]  /*6f60*/  HMMA.16816.F32 R20, R184.reuse, R172, R20 ;  /* 0x000000acb814723c */ /* 0x044ff00000001814 */
[----:B------:R-:W-:Y:S01]  /*6f70*/  HMMA.16816.F32 R24, R184, R174, R24 ;  /* 0x000000aeb818723c */ /* 0x000fe20000001818 */
[----:B------:R-:W2:Y:S07]  /*6f80*/  LDSM.16.M88.4 R172, [R135+0x2000] ;  /* 0x0020000087ac783b */ /* 0x000eae0000000200 */
[C---:B-1----:R-:W-:Y:S08]  /*6f90*/  HMMA.16816.F32 R4, R188.reuse, R168, R4 ;  /* 0x000000a8bc04723c */ /* 0x042ff00000001804 */
[C---:B------:R-:W-:Y:S01]  /*6fa0*/  HMMA.16816.F32 R8, R188.reuse, R170, R8 ;  /* 0x000000aabc08723c */ /* 0x040fe20000001808 */
[----:B------:R-:W1:Y:S07]  /*6fb0*/  LDSM.16.M88.4 R168, [R135+0x2800] ;  /* 0x0028000087a8783b */ /* 0x000e6e0000000200 */
[C---:B--2---:R-:W-:Y:S08]  /*6fc0*/  HMMA.16816.F32 R12, R188.reuse, R172, R12 ;  /* 0x000000acbc0c723c */ /* 0x044ff0000000180c */
[C---:B------:R-:W-:Y:S01]  /*6fd0*/  HMMA.16816.F32 R16, R188.reuse, R174, R16 ;  /* 0x000000aebc10723c */ /* 0x040fe20000001810 */
[----:B------:R-:W2:Y:S07]  /*6fe0*/  LDSM.16.M88.4 R172, [R241+0x1800] ;  /* 0x00180000f1ac783b */ /* 0x000eae0000000200 */
        /* <DEDUP_REMOVED lines=88> */
[C---:B------:R-:W-:Y:S08]  /*7570*/  HMMA.16816.F32 R16, R228.reuse, R174, R16 ;  /* 0x000000aee410723c */ /* 0x040ff00000001810 */
[C---:B-1----:R-:W-:Y:S08]  /*7580*/  HMMA.16816.F32 R20, R228.reuse, R168, R20 ;  /* 0x000000a8e414723c */ /* 0x042ff00000001814 */
[----:B------:R-:W-:Y:S01]  /*7590*/  HMMA.16816.F32 R24, R228, R170, R24 ;  /* 0x000000aae418723c */ /* 0x000fe20000001818 */
[----:B------:R-:W1:Y:S07]  /*75a0*/  LDSM.16.M88.4 R168, [R236+0x5000] ;  /* 0x00500000eca8783b */ /* 0x000e6e0000000200 */
[C---:B------:R-:W-:Y:S08]  /*75b0*/  HMMA.16816.F32 R4, R232.reuse, R176, R4 ;  /* 0x000000b0e804723c */ /* 0x040ff00000001804 */
[C---:B------:R-:W-:Y:S11]  /*75c0*/  HMMA.16816.F32 R8, R232.reuse, R178, R8 ;  /* 0x000000b2e808723c */ /* 0x040ff60000001808 */
[----:B------:R-:W-:Y:S05]  /*75d0*/  @!UPT UIADD3 URZ, URZ, URZ, URZ ;  /* 0x0000003f3f3ff290 */ /* 0x000fea000fffe03f */
[----:B------:R-:W-:Y:S02]  /*75e0*/  FMUL.FTZ R0, R5, c[0x0][0x320] ;  /* 0x0000c80005007a20 */ /* 0x000fe40000410000 */
[----:B------:R-:W-:Y:S02]  /*75f0*/  FMUL.FTZ R2, R4, c[0x0][0x320] ;  /* 0x0000c80004027a20 */ /* 0x000fe40000410000 */
[----:B------:R2:W3:Y:S04]  /*7600*/  MUFU.TANH R248, R0 ;  /* 0x0000000000f87308 */ /* 0x0004e80000002400 */
[----:B------:R-:W-:Y:S01]  /*7610*/  FMUL.FTZ R3, R11, c[0x0][0x320] ;  /* 0x0000c8000b037a20 */ /* 0x000fe20000410000 */
[C---:B-1----:R-:W-:Y:S03]  /*7620*/  HMMA.16816.F32 R12, R232.reuse, R168, R12 ;  /* 0x000000a8e80c723c */ /* 0x042fe6000000180c */
[----:B------:R-:W-:Y:S02]  /*7630*/  FMUL.FTZ R10, R10, c[0x0][0x320] ;  /* 0x0000c8000a0a7a20 */ /* 0x000fe40000410000 */
[----:B------:R1:W4:Y:S03]  /*7640*/  MUFU.TANH R249, R2 ;  /* 0x0000000200f97308 */ /* 0x0003260000002400 */
[C---:B------:R-:W-:Y:S07]  /*7650*/  HMMA.16816.F32 R16, R232.reuse, R170, R16 ;  /* 0x000000aae810723c */ /* 0x040fee0000001810 */
[----:B------:R-:W3:Y:S01]  /*7660*/  MUFU.TANH R178, R10 ;  /* 0x0000000a00b27308 */ /* 0x000ee20000002400 */
[----:B--2---:R-:W-:Y:S09]  /*7670*/  FMUL.FTZ R0, R6, c[0x0][0x320] ;  /* 0x0000c80006007a20 */ /* 0x004ff20000410000 */
[----:B------:R2:W2:Y:S01]  /*7680*/  MUFU.TANH R179, R0 ;  /* 0x0000000000b37308 */ /* 0x0004a20000002400 */
[----:B-1----:R-:W-:Y:S09]  /*7690*/  FMUL.FTZ R2, R13, c[0x0][0x320] ;  /* 0x0000c8000d027a20 */ /* 0x002ff20000410000 */
[----:B------:R-:W1:Y:S10]  /*76a0*/  MUFU.TANH R176, R3 ;  /* 0x0000000300b07308 */ /* 0x000e740000002400 */
[----:B------:R-:W1:Y:S01]  /*76b0*/  MUFU.TANH R171, R2 ;  /* 0x0000000200ab7308 */ /* 0x000e620000002400 */
[----:B--2---:R-:W-:Y:S02]  /*76c0*/  FMUL.FTZ R0, R7, c[0x0][0x320] ;  /* 0x0000c80007007a20 */ /* 0x004fe40000410000 */
[----:B------:R-:W2:Y:S01]  /*76d0*/  LDSM.16.M88.4 R4, [R236+0x5800] ;  /* 0x00580000ec04783b */ /* 0x000ea20000000200 */
[----:B------:R-:W-:Y:S06]  /*76e0*/  DEPBAR.LE SB0, 0x0 ;  /* 0x000080000000791a */ /* 0x000fec0000000000 */
[----:B------:R5:W1:Y:S01]  /*76f0*/  MUFU.TANH R250, R0 ;  /* 0x0000000000fa7308 */ /* 0x000a620000002400 */
[----:B------:R-:W-:Y:S01]  /*7700*/  BAR.SYNC.DEFER_BLOCKING 0x0 ;  /* 0x0000000000007b1d */ /* 0x000fe20000010000 */
[----:B-----5:R-:W-:Y:S08]  /*7710*/  FMUL.FTZ R0, R8, c[0x0][0x320] ;  /* 0x0000c80008007a20 */ /* 0x020ff00000410000 */
[----:B------:R5:W1:Y:S01]  /*7720*/  MUFU.TANH R177, R0 ;  /* 0x0000000000b17308 */ /* 0x000a620000002400 */
[----:B------:R-:W3:Y:S01]  /*7730*/  LDL R8, [R1+0x4] ;  /* 0x0000040001087983 */ /* 0x000ee20000100800 */
[C---:B--2---:R-:W-:Y:S08]  /*7740*/  HMMA.16816.F32 R20, R232.reuse, R4, R20 ;  /* 0x00000004e814723c */ /* 0x044ff00000001814 */
[----:B------:R-:W-:Y:S04]  /*7750*/  HMMA.16816.F32 R24, R232, R6, R24 ;  /* 0x00000006e818723c */ /* 0x000fe80000001818 */
[----:B-----5:R-:W-:Y:S02]  /*7760*/  FMUL.FTZ R0, R9, c[0x0][0x320] ;  /* 0x0000c80009007a20 */ /* 0x020fe40000410000 */
[----:B------:R-:W3:Y:S02]  /*7770*/  LDL R9, [R1+0x10] ;  /* 0x0000100001097983 */ /* 0x000ee40000100800 */
[----:B------:R2:W1:Y:S04]  /*7780*/  MUFU.TANH R175, R0 ;  /* 0x0000000000af7308 */ /* 0x0004680000002400 */
[----:B--2---:R-:W-:Y:S06]  /*7790*/  FMUL.FTZ R0, R12, c[0x0][0x320] ;  /* 0x0000c8000c007a20 */ /* 0x004fec0000410000 */
[----:B------:R2:W1:Y:S02]  /*77a0*/  MUFU.TANH R172, R0 ;  /* 0x0000000000ac7308 */ /* 0x0004640000002400 */
[----:B--2---:R-:W-:Y:S08]  /*77b0*/  FMUL.FTZ R0, R14, c[0x0][0x320] ;  /* 0x0000c8000e007a20 */ /* 0x004ff00000410000 */
        /* <DEDUP_REMOVED lines=16> */
[----:B------:R2:W1:Y:S01]  /*78c0*/  MUFU.TANH R17, R0 ;  /* 0x0000000000117308 */ /* 0x0004620000002400 */
[----:B---3--:R-:W-:Y:S01]  /*78d0*/  ISETP.GT.AND P1, PT, R8, R9, PT ;  /* 0x000000090800720c */ /* 0x008fe20003f24270 */
[----:B--2---:R-:W-:Y:S08]  /*78e0*/  FMUL.FTZ R0, R23, c[0x0][0x320] ;  /* 0x0000c80017007a20 */ /* 0x004ff00000410000 */
[----:B------:R2:W3:Y:S02]  /*78f0*/  MUFU.TANH R16, R0 ;  /* 0x0000000000107308 */ /* 0x0004e40000002400 */
        /* <DEDUP_REMOVED lines=8> */
[----:B------:R-:W-:-:S05]  /*7980*/  @!P1 BRA `(.L_x_49) ;  /* 0x0000067000009947 */ /* 0x000fca0003800000 */
[----:B---34-:R-:W3:Y:S01]  /*7990*/  LDL R9, [R1+0x14] ;  /* 0x0000140001097983 */ /* 0x018ee20000100800 */
[----:B--2---:R-:W-:Y:S02]  /*79a0*/  IMAD.MOV.U32 R0, RZ, RZ, 0x1 ;  /* 0x00000001ff007424 */ /* 0x004fe400078e00ff */
[----:B------:R-:W-:Y:S01]  /*79b0*/  IMAD.MOV.U32 R252, RZ, RZ, RZ ;  /* 0x000000fffffc7224 */ /* 0x000fe200078e00ff */
[----:B------:R-:W2:Y:S02]  /*79c0*/  LDL.64 R20, [R1+0x20] ;  /* 0x0000200001147983 */ /* 0x000ea40000100a00 */
[----:B------:R-:W-:Y:S02]  /*79d0*/  ISETP.NE.AND P1, PT, R0, c[0x0][0x2b8], PT ;  /* 0x0000ae0000007a0c */ /* 0x000fe40003f25270 */
[----:B------:R-:W4:Y:S04]  /*79e0*/  LDL R19, [R1+0x34] ;  /* 0x0000340001137983 */ /* 0x000f280000100800 */
[----:B------:R-:W5:Y:S04]  /*79f0*/  S2R R2, SR_TID.X ;  /* 0x0000000000027919 */ /* 0x000f680000002100 */
[----:B------:R-:W2:Y:S01]  /*7a00*/  LDL R6, [R1+0x30] ;  /* 0x0000300001067983 */ /* 0x000ea20000100800 */
[--C-:B-----5:R-:W-:Y:S02]  /*7a10*/  SHF.R.S32.HI R3, RZ, 0x1f, R2.reuse ;  /* 0x0000001fff037819 */ /* 0x120fe40000011402 */
[----:B------:R-:W-:Y:S02]  /*7a20*/  SHF.R.S32.HI R5, RZ, 0x1f, R2 ;  /* 0x0000001fff057819 */ /* 0x000fe40000011402 */
[-C--:B------:R-:W-:Y:S02]  /*7a30*/  LEA.HI R3, R3, R2.reuse, RZ, 0x3 ;  /* 0x0000000203037211 */ /* 0x080fe400078f18ff */
[----:B------:R-:W-:Y:S02]  /*7a40*/  LEA.HI R5, R5, R2, RZ, 0x3 ;  /* 0x0000000205057211 */ /* 0x000fe400078f18ff */
[----:B------:R-:W-:Y:S02]  /*7a50*/  LOP3.LUT R3, R3, 0xfffffff8, RZ, 0xc0, !PT ;  /* 0xfffffff803037812 */ /* 0x000fe400078ec0ff */
[----:B------:R-:W-:Y:S03]  /*7a60*/  SHF.R.S32.HI R5, RZ, 0x3, R5 ;  /* 0x00000003ff057819 */ /* 0x000fe60000011405 */
[----:B------:R-:W-:Y:S04]  /*7a70*/  IMAD.IADD R3, R2, 0x1, -R3 ;  /* 0x0000000102037824 */ /* 0x000fe800078e0a03 */
[----:B------:R-:W-:Y:S01]  /*7a80*/  IMAD R0, R3, 0x20, R5 ;  /* 0x0000002003007824 */ /* 0x000fe200078e0205 */
[----:B------:R-:W-:Y:S01]  /*7a90*/  IADD3 R5, -R5, 0x30, RZ ;  /* 0x0000003005057810 */ /* 0x000fe20007ffe1ff */
[----:B---3--:R-:W-:Y:S02]  /*7aa0*/  IMAD R2, R8, 0x30, R9 ;  /* 0x0000003008027824 */ /* 0x008fe400078e0209 */
[----:B------:R-:W3:Y:S03]  /*7ab0*/  LDL.64 R8, [R1+0x18] ;  /* 0x0000180001087983 */ /* 0x000ee60000100a00 */
[----:B------:R-:W-:Y:S05]  /*7ac0*/  IADD3 R2, R2, -0x30, R0 ;  /* 0xffffffd002027810 */ /* 0x000fea0007ffe000 */
[----:B------:R-:W-:Y:S04]  /*7ad0*/  @P1 IMAD.HI.U32 R3, R2, c[0x0][0x2bc], RZ ;  /* 0x0000af0002031a27 */ /* 0x000fe800078e00ff */
[----:B------:R-:W-:Y:S01]  /*7ae0*/  IMAD.MOV.U32 R0, RZ, RZ, R2 ;  /* 0x000000ffff007224 */ /* 0x000fe200078e0002 */
[----:B------:R-:W-:Y:S04]  /*7af0*/  @P1 SHF.R.U32.HI R0, RZ, c[0x0][0x2c0], R3 ;  /* 0x0000b000ff001a19 */ /* 0x000fe80000011603 */
[C---:B--2---:R-:W-:Y:S01]  /*7b00*/  @!P0 IADD3 R3, P1, R0.reuse, R20, RZ ;  /* 0x0000001400038210 */ /* 0x044fe20007f3e0ff */
[----:B------:R-:W-:Y:S03]  /*7b10*/  IMAD.MOV R4, RZ, RZ, -R0 ;  /* 0x000000ffff047224 */ /* 0x000fe600078e0a00 */
[----:B----4-:R-:W-:Y:S01]  /*7b20*/  @!P0 LEA.HI.X.SX32 R0, R0, R19, 0x1, P1 ;  /* 0x0000001300008211 */ /* 0x010fe200008f0eff */
[----:B------:R-:W-:Y:S01]  /*7b30*/  IMAD R4, R4, c[0x0][0x2b8], R2 ;  /* 0x0000ae0004047a24 */ /* 0x000fe200078e0202 */
[C---:B------:R-:W-:Y:S04]  /*7b40*/  @!P0 LEA R2, P1, R3.reuse, c[0x0][0x2a0], 0x2 ;  /* 0x0000a80003028a11 */ /* 0x040fe800078210ff */
[----:B------:R-:W-:Y:S01]  /*7b50*/  @!P0 LEA.HI.X R3, R3, c[0x0][0x2a4], R0, 0x2, P1 ;  /* 0x0000a90003038a11 */ /* 0x000fe200008f1400 */
[----:B------:R2:W-:Y:S01]  /*7b60*/  STL [R1], R4 ;  /* 0x0000000401007387 */ /* 0x0005e20000100800 */
[----:B------:R-:W-:Y:S03]  /*7b70*/  SHF.R.S32.HI R0, RZ, 0x1f, R4 ;  /* 0x0000001fff007819 */ /* 0x000fe60000011404 */
[----:B------:R4:W5:Y:S02]  /*7b80*/  @!P0 LDG.E R252, [R2.64] ;  /* 0x0000000602fc8981 */ /* 0x000964000c1e1900 */
[----:B------:R-:W-:Y:S04]  /*7b90*/  IMAD R0, R0, c[0x0][0x1e0], RZ ;  /* 0x0000780000007a24 */ /* 0x000fe800078e02ff */
[C---:B------:R-:W-:Y:S02]  /*7ba0*/  IMAD R0, R4.reuse, c[0x0][0x1e4], R0 ;  /* 0x0000790004007a24 */ /* 0x040fe400078e0200 */
[----:B----4-:R-:W-:Y:S04]  /*7bb0*/  IMAD.WIDE.U32 R2, R4, c[0x0][0x1e0], RZ ;  /* 0x0000780004027a25 */ /* 0x010fe800078e00ff */
[----:B------:R-:W-:Y:S01]  /*7bc0*/  IMAD.IADD R3, R3, 0x1, R0 ;  /* 0x0000000103037824 */ /* 0x000fe200078e0200 */
[----:B-----5:R-:W-:Y:S03]  /*7bd0*/  SHF.R.S32.HI R0, RZ, 0x1f, R252 ;  /* 0x0000001fff007819 */ /* 0x020fe600000114fc */
[----:B------:R-:W-:Y:S04]  /*7be0*/  IMAD.WIDE.U32 R2, R252, c[0x0][0x1f0], R2 ;  /* 0x00007c00fc027a25 */ /* 0x000fe800078e0002 */
[----:B--2---:R-:W-:Y:S01]  /*7bf0*/  IMAD R4, R0, c[0x0][0x1f0], RZ ;  /* 0x00007c0000047a24 */ /* 0x004fe200078e02ff */
[----:B---3--:R-:W-:Y:S03]  /*7c00*/  IADD3 R0, P1, R8, R2, RZ ;  /* 0x0000000208007210 */ /* 0x008fe60007f3e0ff */
[----:B------:R-:W-:Y:S05]  /*7c10*/  IMAD R4, R252, c[0x0][0x1f4], R4 ;  /* 0x00007d00fc047a24 */ /* 0x000fea00078e0204 */
[----:B------:R-:W-:Y:S02]  /*7c20*/  IADD3.X R2, R6, R3, R4, P1, !PT ;  /* 0x0000000306027210 */ /* 0x000fe40000ffe404 */
[C---:B------:R-:W-:Y:S04]  /*7c30*/  LEA R9, P1, R0.reuse, c[0x0][0x1c8], 0x1 ;  /* 0x0000720000097a11 */ /* 0x040fe800078208ff */
[----:B------:R-:W-:Y:S02]  /*7c40*/  LEA.HI.X R8, R0, c[0x0][0x1cc], R2, 0x1, P1 ;  /* 0x0000730000087a11 */ /* 0x000fe400008f0c02 */
[----:B------:R-:W-:Y:S01]  /*7c50*/  ISETP.GE.AND P1, PT, R5, 0x1, PT ;  /* 0x000000010500780c */ /* 0x000fe20003f26270 */
[----:B------:R-:W-:-:S10]  /*7c60*/  BRA.DIV ~URZ, `(.L_x_50) ;  /* 0x000084d27f007947 */ /* 0x000fd4000b800000 */
[----:B------:R2:W3:Y:S02]  /*7c70*/  SHFL.IDX PT, R4, R8, RZ, 0x181f ;  /* 0x00181fff08047589 */ /* 0x0004e400000e0000 */
.L_x_127:
[----:B------:R-:W-:-:S05]  /*7c80*/  BRA.DIV ~URZ, `(.L_x_51) ;  /* 0x000085227f007947 */ /* 0x000fca000b800000 */
[----:B------:R4:W2:Y:S02]  /*7c90*/  SHFL.IDX PT, R0, R9, RZ, 0x181f ;  /* 0x00181fff09007589 */ /* 0x0008a400000e0000 */
.L_x_128:
[----:B------:R-:W-:Y:S02]  /*7ca0*/  SHF.R.S32.HI R7, RZ, 0x1f, R251 ;  /* 0x0000001fff077819 */ /* 0x000fe400000114fb */
[C---:B--2---:R-:W-:Y:S02]  /*7cb0*/  @P1 LEA R2, P3, R251.reuse, R0, 0x1 ;  /* 0x00000000fb021211 */ /* 0x044fe400078608ff */
[C---:B------:R-:W-:Y:S02]  /*7cc0*/  IADD3 R6, R251.reuse, 0x40, RZ ;  /* 0x00000040fb067810 */ /* 0x040fe40007ffe0ff */
[C---:B---3--:R-:W-:Y:S02]  /*7cd0*/  @P1 LEA.HI.X R3, R251.reuse, R4, R7, 0x1, P3 ;  /* 0x00000004fb031211 */ /* 0x048fe400018f0c07 */
[C---:B------:R-:W-:Y:S02]  /*7ce0*/  IADD3 R7, R251.reuse, 0x40, RZ ;  /* 0x00000040fb077810 */ /* 0x040fe40007ffe0ff */
[C---:B------:R-:W-:Y:S01]  /*7cf0*/  IADD3 R21, R251.reuse, 0x80, RZ ;  /* 0x00000080fb157810 */ /* 0x040fe20007ffe0ff */
[----:B------:R-:W-:Y:S01]  /*7d00*/  @!PT LDS RZ, [RZ] ;  /* 0x00000000fffff984 */ /* 0x000fe20000000800 */
[----:B------:R-:W-:Y:S01]  /*7d10*/  @!PT LDS RZ, [RZ] ;  /* 0x00000000fffff984 */ /* 0x000fe20000000800 */
[----:B------:R-:W-:Y:S01]  /*7d20*/  @!PT LDS RZ, [RZ] ;  /* 0x00000000fffff984 */ /* 0x000fe20000000800 */
[----:B------:R2:W-:Y:S01]  /*7d30*/  @P1 LDGSTS.E.BYPASS.LTC128B.128 [R247+0x14080], [R2.64], !P6 ;  /* 0x1408000002f71fae */ /* 0x0005e2000f101d46 */
[----:B------:R-:W-:Y:S02]  /*7d40*/  SHF.R.S32.HI R7, RZ, 0x1f, R7 ;  /* 0x0000001fff077819 */ /* 0x000fe40000011407 */
[C---:B------:R-:W-:Y:S02]  /*7d50*/  IADD3 R22, R251.reuse, 0x80, RZ ;  /* 0x00000080fb167810 */ /* 0x040fe40007ffe0ff */
[C---:B------:R-:W-:Y:S02]  /*7d60*/  IADD3 R19, R251.reuse, 0xc0, RZ ;  /* 0x000000c0fb137810 */ /* 0x040fe40007ffe0ff */
[----:B------:R-:W-:Y:S02]  /*7d70*/  SHF.R.S32.HI R22, RZ, 0x1f, R22 ;  /* 0x0000001fff167819 */ /* 0x000fe40000011416 */
[----:B------:R-:W-:Y:S04]  /*7d80*/  IADD3 R20, R251, 0xc0, RZ ;  /* 0x000000c0fb147810 */ /* 0x000fe80007ffe0ff */
[----:B------:R-:W-:Y:S02]  /*7d90*/  SHF.R.S32.HI R20, RZ, 0x1f, R20 ;  /* 0x0000001fff147819 */ /* 0x000fe40000011414 */
[C---:B--2---:R-:W-:Y:S04]  /*7da0*/  @P1 LEA R2, P3, R6.reuse, R0, 0x1 ;  /* 0x0000000006021211 */ /* 0x044fe800078608ff */
[----:B------:R-:W-:Y:S02]  /*7db0*/  @P1 LEA.HI.X R3, R6, R4, R7, 0x1, P3 ;  /* 0x0000000406031211 */ /* 0x000fe400018f0c07 */
[C---:B------:R-:W-:Y:S03]  /*7dc0*/  @P1 LEA R6, P3, R21.reuse, R0, 0x1 ;  /* 0x0000000015061211 */ /* 0x040fe600078608ff */
[----:B------:R2:W-:Y:S01]  /*7dd0*/  @P1 LDGSTS.E.BYPASS.LTC128B.128 [R247+0x15880], [R2.64], !P5 ;  /* 0x1588000002f71fae */ /* 0x0005e2000e901d46 */
[----:B------:R-:W-:Y:S05]  /*7de0*/  @P1 LEA.HI.X R7, R21, R4, R22, 0x1, P3 ;  /* 0x0000000415071211 */ /* 0x000fea00018f0c16 */
[----:B------:R3:W-:Y:S01]  /*7df0*/  @P1 LDGSTS.E.BYPASS.LTC128B.128 [R247+0x17080], [R6.64], !P4 ;  /* 0x1708000006f71fae */ /* 0x0007e2000e101d46 */
[C---:B--2---:R-:W-:Y:S04]  /*7e00*/  @P1 LEA R2, P3, R19.reuse, R0, 0x1 ;  /* 0x0000000013021211 */ /* 0x044fe800078608ff */
[----:B------:R-:W-:Y:S05]  /*7e10*/  @P1 LEA.HI.X R3, R19, R4, R20, 0x1, P3 ;  /* 0x0000000413031211 */ /* 0x000fea00018f0c14 */
[----:B------:R3:W-:Y:S01]  /*7e20*/  @P1 LDGSTS.E.BYPASS.LTC128B.128 [R247+0x18880], [R2.64], !P2 ;  /* 0x1888000002f71fae */ /* 0x0007e2000d101d46 */
[----:B------:R-:W-:Y:S01]  /*7e30*/  ISETP.GE.AND P1, PT, R5, 0x21, PT ;  /* 0x000000210500780c */ /* 0x000fe20003f26270 */
[----:B------:R-:W-:-:S06]  /*7e40*/  BRA.DIV ~URZ, `(.L_x_52) ;  /* 0x000083c27f007947 */ /* 0x000fcc000b800000 */
[----:B------:R2:W3:Y:S04]  /*7e50*/  SHFL.IDX PT, R4, R8, 0x1, 0x181f ;  /* 0x00381f0008047f89 */ /* 0x0004e800000e0000 */
[----:B------:R2:W4:Y:S02]  /*7e60*/  SHFL.IDX PT, R0, R9, 0x1, 0x181f ;  /* 0x00381f0009007f89 */ /* 0x00052400000e0000 */
.L_x_129:
[----:B---3--:R-:W-:Y:S02]  /*7e70*/  SHF.R.S32.HI R6, RZ, 0x1f, R251 ;  /* 0x0000001fff067819 */ /* 0x008fe400000114fb */
[C---:B----4-:R-:W-:Y:S02]  /*7e80*/  @P1 LEA R2, P3, R251.reuse, R0, 0x1 ;  /* 0x00000000fb021211 */ /* 0x050fe400078608ff */
[C---:B------:R-:W-:Y:S02]  /*7e90*/  IADD3 R5, R251.reuse, 0x40, RZ ;  /* 0x00000040fb057810 */ /* 0x040fe40007ffe0ff */
[C---:B------:R-:W-:Y:S02]  /*7ea0*/  @P1 LEA.HI.X R3, R251.reuse, R4, R6, 0x1, P3 ;  /* 0x00000004fb031211 */ /* 0x040fe400018f0c06 */
[C---:B------:R-:W-:Y:S02]  /*7eb0*/  IADD3 R6, R251.reuse, 0x40, RZ ;  /* 0x00000040fb067810 */ /* 0x040fe40007ffe0ff */
[C---:B--2---:R-:W-:Y:S01]  /*7ec0*/  IADD3 R9, R251.reuse, 0x80, RZ ;  /* 0x00000080fb097810 */ /* 0x044fe20007ffe0ff */
[----:B------:R-:W-:Y:S01]  /*7ed0*/  @!PT LDS RZ, [RZ] ;  /* 0x00000000fffff984 */ /* 0x000fe20000000800 */
[----:B------:R-:W-:Y:S01]  /*7ee0*/  @!PT LDS RZ, [RZ] ;  /* 0x00000000fffff984 */ /* 0x000fe20000000800 */
[----:B------:R-:W-:Y:S01]  /*7ef0*/  @!PT LDS RZ, [RZ] ;  /* 0x00000000fffff984 */ /* 0x000fe20000000800 */
[----:B------:R2:W-:Y:S01]  /*7f00*/  @P1 LDGSTS.E.BYPASS.LTC128B.128 [R247+0x15080], [R2.64], !P6 ;  /* 0x1508000002f71fae */ /* 0x0005e2000f101d46 */
[----:B------:R-:W-:Y:S02]  /*7f10*/  SHF.R.S32.HI R6, RZ, 0x1f, R6 ;  /* 0x0000001fff067819 */ /* 0x000fe40000011406 */
[C---:B------:R-:W-:Y:S02]  /*7f20*/  IADD3 R19, R251.reuse, 0x80, RZ ;  /* 0x00000080fb137810 */ /* 0x040fe40007ffe0ff */
[----:B------:R-:W-:Y:S02]  /*7f30*/  IADD3 R8, R251, 0xc0, RZ ;  /* 0x000000c0fb087810 */ /* 0x000fe40007ffe0ff */
[----:B------:R-:W-:Y:S02]  /*7f40*/  SHF.R.S32.HI R19, RZ, 0x1f, R19 ;  /* 0x0000001fff137819 */ /* 0x000fe40000011413 */
[----:B------:R-:W-:Y:S02]  /*7f50*/  SHF.R.S32.HI R8, RZ, 0x1f, R8 ;  /* 0x0000001fff087819 */ /* 0x000fe40000011408 */
[C---:B--2---:R-:W-:Y:S04]  /*7f60*/  @P1 LEA R2, P3, R5.reuse, R0, 0x1 ;  /* 0x0000000005021211 */ /* 0x044fe800078608ff */
[----:B------:R-:W-:Y:S02]  /*7f70*/  @P1 LEA.HI.X R3, R5, R4, R6, 0x1, P3 ;  /* 0x0000000405031211 */ /* 0x000fe400018f0c06 */
[----:B------:R-:W-:Y:S02]  /*7f80*/  @P1 LEA R6, P3, R9, R0, 0x1 ;  /* 0x0000000009061211 */ /* 0x000fe400078608ff */
[----:B------:R-:W-:Y:S01]  /*7f90*/  IADD3 R5, R251, 0xc0, RZ ;  /* 0x000000c0fb057810 */ /* 0x000fe20007ffe0ff */
[----:B------:R2:W-:Y:S01]  /*7fa0*/  @P1 LDGSTS.E.BYPASS.LTC128B.128 [R247+0x16880], [R2.64], !P5 ;  /* 0x1688000002f71fae */ /* 0x0005e2000e901d46 */
[----:B------:R-:W-:Y:S05]  /*7fb0*/  @P1 LEA.HI.X R7, R9, R4, R19, 0x1, P3 ;  /* 0x0000000409071211 */ /* 0x000fea00018f0c13 */
[----:B------:R3:W-:Y:S01]  /*7fc0*/  @P1 LDGSTS.E.BYPASS.LTC128B.128 [R247+0x18080], [R6.64], !P4 ;  /* 0x1808000006f71fae */ /* 0x0007e2000e101d46 */
[C---:B--2---:R-:W-:Y:S04]  /*7fd0*/  @P1 LEA R2, P3, R5.reuse, R0, 0x1 ;  /* 0x0000000005021211 */ /* 0x044fe800078608ff */
[----:B------:R-:W-:Y:S05]  /*7fe0*/  @P1 LEA.HI.X R3, R5, R4, R8, 0x1, P3 ;  /* 0x0000000405031211 */ /* 0x000fea00018f0c08 */
[----:B------:R3:W-:Y:S04]  /*7ff0*/  @P1 LDGSTS.E.BYPASS.LTC128B.128 [R247+0x19880], [R2.64], !P2 ;  /* 0x1988000002f71fae */ /* 0x0007e8000d101d46 */
.L_x_49:
[----:B---34-:R-:W-:Y:S05]  /*8000*/  BSYNC B0 ;  /* 0x0000000000007941 */ /* 0x018fea0003800000 */
.L_x_48:
[----:B------:R-:W-:Y:S01]  /*8010*/  FMNMX.FTZ R2, R249, R133, !PT ;  /* 0x00000085f9027209 */ /* 0x000fe20007810000 */
[----:B------:R-:W0:Y:S01]  /*8020*/  LDGDEPBAR ;  /* 0x00000000000079af */ /* 0x000e220000000000 */
[----:B--2---:R-:W-:Y:S02]  /*8030*/  FMNMX.FTZ R0, R179, R132, !PT ;  /* 0x00000084b3007209 */ /* 0x004fe40007810000 */
[----:B------:R-:W-:Y:S02]  /*8040*/  FMNMX.FTZ R2, R248, R2, !PT ;  /* 0x00000002f8027209 */ /* 0x000fe40007810000 */
[----:B-1----:R-:W-:Y:S02]  /*8050*/  FMNMX.FTZ R0, R250, R0, !PT ;  /* 0x00000000fa007209 */ /* 0x002fe40007810000 */
[----:B------:R-:W-:Y:S02]  /*8060*/  FMNMX.FTZ R2, R177, R2, !PT ;  /* 0x00000002b1027209 */ /* 0x000fe40007810000 */
        /* <DEDUP_REMOVED lines=18> */
[----:B------:R-:W-:Y:S01]  /*8190*/  FMNMX.FTZ R5, R12, R0, !PT ;  /* 0x000000000c057209 */ /* 0x000fe20007810000 */
[----:B------:R-:W-:-:S05]  /*81a0*/  BRA.DIV ~URZ, `(.L_x_53) ;  /* 0x000081227f007947 */ /* 0x000fca000b800000 */
[----:B------:R1:W2:Y:S02]  /*81b0*/  SHFL.BFLY PT, R0, R4, 0x2, 0x1f ;  /* 0x0c401f0004007f89 */ /* 0x0002a400000e0000 */
.L_x_130:
[----:B-12---:R-:W-:Y:S01]  /*81c0*/  FMNMX.FTZ R4, R4, R0, !PT ;  /* 0x0000000004047209 */ /* 0x006fe20007810000 */
[----:B------:R-:W-:-:S05]  /*81d0*/  BRA.DIV ~URZ, `(.L_x_54) ;  /* 0x000081327f007947 */ /* 0x000fca000b800000 */
[----:B------:R-:W1:Y:S02]  /*81e0*/  SHFL.BFLY PT, R0, R4, 0x1, 0x1f ;  /* 0x0c201f0004007f89 */ /* 0x000e6400000e0000 */
[----:B-1----:R-:W-:Y:S02]  /*81f0*/  FMNMX.FTZ R133, R4, R0, !PT ;  /* 0x0000000004857209 */ /* 0x002fe40007810000 */
[----:B------:R-:W1:Y:S02]  /*8200*/  SHFL.BFLY PT, R0, R5, 0x2, 0x1f ;  /* 0x0c401f0005007f89 */ /* 0x000e6400000e0000 */
[----:B-1----:R-:W-:Y:S05]  /*8210*/  FMNMX.FTZ R4, R5, R0, !PT ;  /* 0x0000000005047209 */ /* 0x002fea0007810000 */
[----:B------:R1:W2:Y:S02]  /*8220*/  SHFL.BFLY PT, R0, R4, 0x1, 0x1f ;  /* 0x0c201f0004007f89 */ /* 0x0002a400000e0000 */
.L_x_131:
[----:B------:R-:W3:Y:S01]  /*8230*/  LDL.LU R20, [R1+0x8] ;  /* 0x0000080001147983 */ /* 0x000ee20000300800 */
[----:B--2---:R-:W-:Y:S01]  /*8240*/  FMNMX.FTZ R3, R0, R4, !PT ;  /* 0x0000000400037209 */ /* 0x004fe20007810000 */
[C---:B-1----:R-:W-:Y:S01]  /*8250*/  FMUL.FTZ R4, R133.reuse, c[0x0][0x2d0] ;  /* 0x0000b40085047a20 */ /* 0x042fe20000410000 */
[----:B------:R-:W-:Y:S01]  /*8260*/  WARPSYNC 0xffffffff ;  /* 0xffffffff00007948 */ /* 0x000fe20003800000 */
[----:B------:R-:W-:Y:S02]  /*8270*/  FADD.FTZ R0, -R133, R134 ;  /* 0x0000008685007221 */ /* 0x000fe40000010100 */
[--C-:B------:R-:W-:Y:S02]  /*8280*/  FFMA.FTZ R7, R248, c[0x0][0x2d0], -R4.reuse ;  /* 0x0000b400f8077a23 */ /* 0x100fe40000010804 */
[----:B------:R-:W-:Y:S02]  /*8290*/  FMUL.FTZ R0, R0, c[0x0][0x2d0] ;  /* 0x0000b40000007a20 */ /* 0x000fe40000410000 */
[--C-:B------:R-:W-:Y:S02]  /*82a0*/  FFMA.FTZ R8, R249, c[0x0][0x2d0], -R4.reuse ;  /* 0x0000b400f9087a23 */ /* 0x100fe40000010804 */
[--C-:B------:R-:W-:Y:S01]  /*82b0*/  FFMA.FTZ R19, R172, c[0x0][0x2d0], -R4.reuse ;  /* 0x0000b400ac137a23 */ /* 0x100fe20000010804 */
[----:B------:R-:W-:Y:S01]  /*82c0*/  MUFU.EX2 R2, R0 ;  /* 0x0000000000027308 */ /* 0x000fe20000000800 */
[--C-:B------:R-:W-:Y:S02]  /*82d0*/  FFMA.FTZ R248, R170, c[0x0][0x2d0], -R4.reuse ;  /* 0x0000b400aaf87a23 */ /* 0x100fe40000010804 */
[--C-:B------:R-:W-:Y:S02]  /*82e0*/  FFMA.FTZ R11, R11, c[0x0][0x2d0], -R4.reuse ;  /* 0x0000b4000b0b7a23 */ /* 0x100fe40000010804 */
[--C-:B------:R-:W-:Y:S02]  /*82f0*/  FFMA.FTZ R10, R10, c[0x0][0x2d0], -R4.reuse ;  /* 0x0000b4000a0a7a23 */ /* 0x100fe40000010804 */
[--C-:B------:R-:W-:Y:S02]  /*8300*/  FFMA.FTZ R5, R175, c[0x0][0x2d0], -R4.reuse ;  /* 0x0000b400af057a23 */ /* 0x100fe40000010804 */
[--C-:B------:R-:W-:Y:S01]  /*8310*/  FFMA.FTZ R249, R171, c[0x0][0x2d0], -R4.reuse ;  /* 0x0000b400abf97a23 */ /* 0x100fe20000010804 */
[----:B------:R-:W-:Y:S01]  /*8320*/  MUFU.EX2 R7, R7 ;  /* 0x0000000700077308 */ /* 0x000fe20000000800 */
[--C-:B------:R-:W-:Y:S01]  /*8330*/  FFMA.FTZ R15, R15, c[0x0][0x2d0], -R4.reuse ;  /* 0x0000b4000f0f7a23 */ /* 0x100fe20000010804 */
[----:B------:R-:W-:Y:S01]  /*8340*/  MOV R171, R19 ;  /* 0x0000001300ab7202 */ /* 0x000fe20000000f00 */
[--C-:B------:R-:W-:Y:S02]  /*8350*/  FFMA.FTZ R14, R14, c[0x0][0x2d0], -R4.reuse ;  /* 0x0000b4000e0e7a23 */ /* 0x100fe40000010804 */
[--C-:B------:R-:W-:Y:S02]  /*8360*/  FFMA.FTZ R6, R177, c[0x0][0x2d0], -R4.reuse ;  /* 0x0000b400b1067a23 */ /* 0x100fe40000010804 */
[----:B------:R-:W-:Y:S03]  /*8370*/  FFMA.FTZ R177, R168, c[0x0][0x2d0], -R4 ;  /* 0x0000b400a8b17a23 */ /* 0x000fe60000010804 */
[----:B------:R-:W3:Y:S10]  /*8380*/  MUFU.EX2 R4, R8 ;  /* 0x0000000800047308 */ /* 0x000ef40000000800 */
[----:B------:R-:W-:Y:S10]  /*8390*/  MUFU.EX2 R8, R5 ;  /* 0x0000000500087308 */ /* 0x000ff40000000800 */
[----:B------:R-:W1:Y:S01]  /*83a0*/  MUFU.EX2 R9, R6 ;  /* 0x0000000600097308 */ /* 0x000e620000000800 */
[----:B---3--:R-:W-:Y:S01]  /*83b0*/  FFMA.FTZ R0, R2, R20, R4 ;  /* 0x0000001402007223 */ /* 0x008fe20000010004 */
[----:B------:R-:W-:Y:S01]  /*83c0*/  F2FP.PACK_AB R168, R7, R4 ;  /* 0x0000000407a8723e */ /* 0x000fe200000000ff */
[----:B------:R-:W-:Y:S01]  /*83d0*/  FMUL.FTZ R4, R3, c[0x0][0x2d0] ;  /* 0x0000b40003047a20 */ /* 0x000fe20000410000 */
[----:B-1----:R-:W-:Y:S01]  /*83e0*/  F2FP.PACK_AB R170, R8, R9 ;  /* 0x0000000908aa723e */ /* 0x002fe200000000ff */
[----:B------:R-:W-:Y:S02]  /*83f0*/  FADD.FTZ R6, R7, R0 ;  /* 0x0000000007067221 */ /* 0x000fe40000010000 */
[--C-:B------:R-:W-:Y:S02]  /*8400*/  FFMA.FTZ R5, R179, c[0x0][0x2d0], -R4.reuse ;  /* 0x0000b400b3057a23 */ /* 0x100fe40000010804 */
[--C-:B------:R-:W-:Y:S02]  /*8410*/  FFMA.FTZ R172, R169, c[0x0][0x2d0], -R4.reuse ;  /* 0x0000b400a9ac7a23 */ /* 0x100fe40000010804 */
[----:B------:R1:W-:Y:S01]  /*8420*/  MUFU.EX2 R169, R5 ;  /* 0x0000000500a97308 */ /* 0x0003e20000000800 */
[----:B------:R-:W-:Y:S02]  /*8430*/  FFMA.FTZ R12, R12, c[0x0][0x2d0], -R4 ;  /* 0x0000b4000c0c7a23 */ /* 0x000fe40000010804 */
[----:B------:R-:W-:Y:S02]  /*8440*/  FADD.FTZ R0, -R3, R132 ;  /* 0x0000008403007221 */ /* 0x000fe40000010100 */
[----:B------:R-:W-:Y:S02]  /*8450*/  FMUL.FTZ R24, R2, R136 ;  /* 0x0000008802187220 */ /* 0x000fe40000410000 */
[----:B------:R-:W-:Y:S02]  /*8460*/  FMUL.FTZ R0, R0, c[0x0][0x2d0] ;  /* 0x0000b40000007a20 */ /* 0x000fe40000410000 */
[----:B------:R-:W-:Y:S02]  /*8470*/  FMUL.FTZ R25, R2, R137 ;  /* 0x0000008902197220 */ /* 0x000fe40000410000 */
[--C-:B------:R-:W-:Y:S02]  /*8480*/  FFMA.FTZ R7, R250, c[0x0][0x2d0], -R4.reuse ;  /* 0x0000b400fa077a23 */ /* 0x100fe40000010804 */
[----:B------:R-:W2:Y:S01]  /*8490*/  MUFU.EX2 R0, R0 ;  /* 0x0000000000007308 */ /* 0x000ea20000000800 */
[--C-:B------:R-:W-:Y:S02]  /*84a0*/  FFMA.FTZ R250, R13, c[0x0][0x2d0], -R4.reuse ;  /* 0x0000b4000dfa7a23 */ /* 0x100fe40000010804 */
[----:B------:R-:W-:Y:S01]  /*84b0*/  FMUL.FTZ R13, R2, R149 ;  /* 0x00000095020d7220 */ /* 0x000fe20000410000 */
[----:B------:R-:W-:Y:S01]  /*84c0*/  MOV R149, R14 ;  /* 0x0000000e00957202 */ /* 0x000fe20000000f00 */
[--C-:B------:R-:W-:Y:S02]  /*84d0*/  FFMA.FTZ R132, R178, c[0x0][0x2d0], -R4.reuse ;  /* 0x0000b400b2847a23 */ /* 0x100fe40000010804 */
[--C-:B------:R-:W-:Y:S02]  /*84e0*/  FFMA.FTZ R134, R176, c[0x0][0x2d0], -R4.reuse ;  /* 0x0000b400b0867a23 */ /* 0x100fe40000010804 */
[--C-:B------:R-:W-:Y:S02]  /*84f0*/  FFMA.FTZ R175, R18, c[0x0][0x2d0], -R4.reuse ;  /* 0x0000b40012af7a23 */ /* 0x100fe40000010804 */
[C---:B-1----:R-:W-:Y:S01]  /*8500*/  FMUL.FTZ R5, R2.reuse, R157 ;  /* 0x0000009d02057220 */ /* 0x042fe20000410000 */
[----:B------:R-:W-:Y:S01]  /*8510*/  MOV R157, R12 ;  /* 0x0000000c009d7202 */ /* 0x000fe20000000f00 */
[----:B------:R-:W-:Y:S02]  /*8520*/  FMUL.FTZ R12, R2, R148 ;  /* 0x00000094020c7220 */ /* 0x000fe40000410000 */
[----:B------:R-:W3:Y:S01]  /*8530*/  LDL.LU R148, [R1+0xc] ;  /* 0x00000c0001947983 */ /* 0x000ee20000300800 */
[--C-:B------:R-:W-:Y:S02]  /*8540*/  FFMA.FTZ R174, R174, c[0x0][0x2d0], -R4.reuse ;  /* 0x0000b400aeae7a23 */ /* 0x100fe40000010804 */
[--C-:B------:R-:W-:Y:S02]  /*8550*/  FFMA.FTZ R173, R173, c[0x0][0x2d0], -R4.reuse ;  /* 0x0000b400adad7a23 */ /* 0x100fe40000010804 */
[--C-:B------:R-:W-:Y:S02]  /*8560*/  FFMA.FTZ R179, R17, c[0x0][0x2d0], -R4.reuse ;  /* 0x0000b40011b37a23 */ /* 0x100fe40000010804 */
[----:B------:R-:W-:Y:S01]  /*8570*/  FMUL.FTZ R17, R2, R145 ;  /* 0x0000009102117220 */ /* 0x000fe20000410000 */
[----:B------:R-:W-:Y:S01]  /*8580*/  MOV R145, R149 ;  /* 0x0000009500917202 */ /* 0x000fe20000000f00 */
[C---:B--2---:R-:W-:Y:S01]  /*8590*/  FMUL.FTZ R26, R0.reuse, R138 ;  /* 0x0000008a001a7220 */ /* 0x044fe20000410000 */
[----:B------:R-:W-:Y:S01]  /*85a0*/  MUFU.EX2 R149, R132 ;  /* 0x0000008400957308 */ /* 0x000fe20000000800 */
[C---:B------:R-:W-:Y:S02]  /*85b0*/  FMUL.FTZ R27, R0.reuse, R139 ;  /* 0x0000008b001b7220 */ /* 0x040fe40000410000 */
[----:B------:R-:W1:Y:S01]  /*85c0*/  LDSM.16.MT88.4 R136, [R237] ;  /* 0x00000000ed88783b */ /* 0x000e620000004200 */
[----:B------:R-:W-:Y:S02]  /*85d0*/  FMUL.FTZ R14, R0, R150 ;  /* 0x00000096000e7220 */ /* 0x000fe40000410000 */
[----:B------:R-:W-:Y:S02]  /*85e0*/  FFMA.FTZ R178, R16, c[0x0][0x2d0], -R4 ;  /* 0x0000b40010b27a23 */ /* 0x000fe40000010804 */
[C---:B------:R-:W-:Y:S02]  /*85f0*/  FMUL.FTZ R4, R2.reuse, R156 ;  /* 0x0000009c02047220 */ /* 0x040fe40000410000 */
[----:B------:R2:W-:Y:S01]  /*8600*/  MUFU.EX2 R156, R7 ;  /* 0x00000007009c7308 */ /* 0x0005e20000000800 */
[----:B------:R-:W-:Y:S02]  /*8610*/  FADD.FTZ R6, R9, R6 ;  /* 0x0000000609067221 */ /* 0x000fe40000010000 */
[----:B------:R-:W-:Y:S01]  /*8620*/  FMUL.FTZ R20, R2, R140 ;  /* 0x0000008c02147220 */ /* 0x000fe20000410000 */
[----:B------:R-:W-:Y:S01]  /*8630*/  MOV R140, R171 ;  /* 0x000000ab008c7202 */ /* 0x000fe20000000f00 */
[----:B------:R-:W-:Y:S02]  /*8640*/  FADD.FTZ R176, R8, R6 ;  /* 0x0000000608b07221 */ /* 0x000fe40000010000 */
[----:B------:R-:W-:Y:S01]  /*8650*/  FMUL.FTZ R6, R0, R158 ;  /* 0x0000009e00067220 */ /* 0x000fe20000410000 */
[----:B------:R-:W-:Y:S01]  /*8660*/  MOV R158, R145 ;  /* 0x00000091009e7202 */ /* 0x000fe20000000f00 */
[----:B------:R-:W-:Y:S01]  /*8670*/  FMUL.FTZ R8, R2, R152 ;  /* 0x0000009802087220 */ /* 0x000fe20000410000 */
[----:B------:R-:W4:Y:S01]  /*8680*/  MUFU.EX2 R150, R134 ;  /* 0x0000008600967308 */ /* 0x000f220000000800 */
[----:B------:R-:W-:Y:S01]  /*8690*/  MOV R152, R10 ;  /* 0x0000000a00987202 */ /* 0x000fe20000000f00 */
[----:B------:R-:W-:Y:S02]  /*86a0*/  FMUL.FTZ R10, R0, R154 ;  /* 0x0000009a000a7220 */ /* 0x000fe40000410000 */
[----:B------:R-:W-:Y:S01]  /*86b0*/  FMUL.FTZ R9, R2, R153 ;  /* 0x0000009902097220 */ /* 0x000fe20000410000 */
[----:B------:R-:W-:Y:S01]  /*86c0*/  MOV R153, R11 ;  /* 0x0000000b00997202 */ /* 0x000fe20000000f00 */
[----:B------:R-:W-:Y:S02]  /*86d0*/  FMUL.FTZ R11, R0, R155 ;  /* 0x0000009b000b7220 */ /* 0x000fe40000410000 */
[----:B------:R-:W-:Y:S01]  /*86e0*/  FMUL.FTZ R16, R2, R144 ;  /* 0x0000009002107220 */ /* 0x000fe20000410000 */
[----:B------:R-:W-:Y:S01]  /*86f0*/  MOV R144, R15 ;  /* 0x0000000f00907202 */ /* 0x000fe20000000f00 */
[C---:B------:R-:W-:Y:S01]  /*8700*/  FMUL.FTZ R15, R0.reuse, R151 ;  /* 0x00000097000f7220 */ /* 0x040fe20000410000 */
[----:B------:R5:W-:Y:S01]  /*8710*/  MUFU.EX2 R132, R140 ;  /* 0x0000008c00847308 */ /* 0x000be20000000800 */
[C---:B------:R-:W-:Y:S02]  /*8720*/  FMUL.FTZ R18, R0.reuse, R146 ;  /* 0x0000009200127220 */ /* 0x040fe40000410000 */
[C---:B--2---:R-:W-:Y:S01]  /*8730*/  FMUL.FTZ R7, R0.reuse, R159 ;  /* 0x0000009f00077220 */ /* 0x044fe20000410000 */
[----:B------:R-:W-:Y:S01]  /*8740*/  MOV R159, R144 ;  /* 0x00000090009f7202 */ /* 0x000fe20000000f00 */
[----:B------:R-:W-:Y:S02]  /*8750*/  FMUL.FTZ R19, R0, R147 ;  /* 0x0000009300137220 */ /* 0x000fe40000410000 */
[----:B------:R-:W-:Y:S02]  /*8760*/  FMUL.FTZ R21, R2, R141 ;  /* 0x0000008d02157220 */ /* 0x000fe40000410000 */
[C---:B------:R-:W-:Y:S01]  /*8770*/  FMUL.FTZ R22, R0.reuse, R142 ;  /* 0x0000008e00167220 */ /* 0x040fe20000410000 */
[----:B------:R-:W-:Y:S01]  /*8780*/  MUFU.EX2 R144, R248 ;  /* 0x000000f800907308 */ /* 0x000fe20000000800 */
[----:B------:R-:W-:Y:S01]  /*8790*/  FMUL.FTZ R23, R0, R143 ;  /* 0x0000008f00177220 */ /* 0x000fe20000410000 */
[----:B----4-:R-:W-:Y:S01]  /*87a0*/  F2FP.PACK_AB R171, R150, R149 ;  /* 0x0000009596ab723e */ /* 0x010fe200000000ff */
[C---:B------:R-:W-:Y:S02]  /*87b0*/  FMUL.FTZ R28, R2.reuse, R28 ;  /* 0x0000001c021c7220 */ /* 0x040fe40000410000 */
[----:B------:R-:W-:Y:S02]  /*87c0*/  FMUL.FTZ R29, R2, R29 ;  /* 0x0000001d021d7220 */ /* 0x000fe40000410000 */
[C---:B------:R-:W-:Y:S02]  /*87d0*/  FMUL.FTZ R30, R0.reuse, R30 ;  /* 0x0000001e001e7220 */ /* 0x040fe40000410000 */
[----:B------:R-:W-:Y:S01]  /*87e0*/  FMUL.FTZ R31, R0, R31 ;  /* 0x0000001f001f7220 */ /* 0x000fe20000410000 */
[----:B------:R-:W-:Y:S01]  /*87f0*/  MUFU.EX2 R134, R177 ;  /* 0x000000b100867308 */ /* 0x000fe20000000800 */
[C---:B------:R-:W-:Y:S02]  /*8800*/  FMUL.FTZ R32, R2.reuse, R32 ;  /* 0x0000002002207220 */ /* 0x040fe40000410000 */
[----:B------:R-:W-:Y:S01]  /*8810*/  FMUL.FTZ R33, R2, R33 ;  /* 0x0000002102217220 */ /* 0x000fe20000410000 */
[----:B-----5:R-:W-:Y:S01]  /*8820*/  LDSM.16.MT88.4 R140, [R237+0x800] ;  /* 0x00080000ed8c783b */ /* 0x020fe20000004200 */
[C---:B------:R-:W-:Y:S02]  /*8830*/  FMUL.FTZ R34, R0.reuse, R34 ;  /* 0x0000002200227220 */ /* 0x040fe40000410000 */
[----:B------:R-:W-:Y:S02]  /*8840*/  FMUL.FTZ R35, R0, R35 ;  /* 0x0000002300237220 */ /* 0x000fe40000410000 */
[C---:B------:R-:W-:Y:S01]  /*8850*/  FMUL.FTZ R36, R2.reuse, R36 ;  /* 0x0000002402247220 */ /* 0x040fe20000410000 */
[----:B------:R-:W2:Y:S01]  /*8860*/  MUFU.EX2 R151, R174 ;  /* 0x000000ae00977308 */ /* 0x000ea20000000800 */
[----:B------:R-:W-:Y:S02]  /*8870*/  FMUL.FTZ R37, R2, R37 ;  /* 0x0000002502257220 */ /* 0x000fe40000410000 */
[C---:B------:R-:W-:Y:S02]  /*8880*/  FMUL.FTZ R38, R0.reuse, R38 ;  /* 0x0000002600267220 */ /* 0x040fe40000410000 */
[----:B------:R-:W-:Y:S02]  /*8890*/  FMUL.FTZ R39, R0, R39 ;  /* 0x0000002700277220 */ /* 0x000fe40000410000 */
[C---:B------:R-:W-:Y:S02]  /*88a0*/  FMUL.FTZ R40, R2.reuse, R40 ;  /* 0x0000002802287220 */ /* 0x040fe40000410000 */
[----:B------:R-:W-:Y:S01]  /*88b0*/  FMUL.FTZ R41, R2, R41 ;  /* 0x0000002902297220 */ /* 0x000fe20000410000 */
[----:B------:R-:W-:Y:S01]  /*88c0*/  MUFU.EX2 R248, R172 ;  /* 0x000000ac00f87308 */ /* 0x000fe20000000800 */
[C---:B------:R-:W-:Y:S02]  /*88d0*/  FMUL.FTZ R42, R0.reuse, R42 ;  /* 0x0000002a002a7220 */ /* 0x040fe40000410000 */
[----:B------:R-:W-:Y:S02]  /*88e0*/  FMUL.FTZ R43, R0, R43 ;  /* 0x0000002b002b7220 */ /* 0x000fe40000410000 */
[C---:B------:R-:W-:Y:S02]  /*88f0*/  FMUL.FTZ R44, R2.reuse, R44 ;  /* 0x0000002c022c7220 */ /* 0x040fe40000410000 */
[----:B------:R-:W-:Y:S02]  /*8900*/  FMUL.FTZ R45, R2, R45 ;  /* 0x0000002d022d7220 */ /* 0x000fe40000410000 */
[C---:B------:R-:W-:Y:S01]  /*8910*/  FMUL.FTZ R46, R0.reuse, R46 ;  /* 0x0000002e002e7220 */ /* 0x040fe20000410000 */
[----:B------:R-:W-:Y:S01]  /*8920*/  MUFU.EX2 R177, R175 ;  /* 0x000000af00b17308 */ /* 0x000fe20000000800 */
[----:B------:R-:W-:Y:S02]  /*8930*/  FMUL.FTZ R47, R0, R47 ;  /* 0x0000002f002f7220 */ /* 0x000fe40000410000 */
[C---:B------:R-:W-:Y:S02]  /*8940*/  FMUL.FTZ R48, R2.reuse, R48 ;  /* 0x0000003002307220 */ /* 0x040fe40000410000 */
[----:B------:R-:W-:Y:S02]  /*8950*/  FMUL.FTZ R49, R2, R49 ;  /* 0x0000003102317220 */ /* 0x000fe40000410000 */
[C---:B------:R-:W-:Y:S02]  /*8960*/  FMUL.FTZ R50, R0.reuse, R50 ;  /* 0x0000003200327220 */ /* 0x040fe40000410000 */
[----:B------:R-:W-:Y:S01]  /*8970*/  FMUL.FTZ R51, R0, R51 ;  /* 0x0000003300337220 */ /* 0x000fe20000410000 */
[----:B------:R2:W-:Y:S01]  /*8980*/  MUFU.EX2 R174, R179 ;  /* 0x000000b300ae7308 */ /* 0x0005e20000000800 */
[C---:B------:R-:W-:Y:S02]  /*8990*/  FMUL.FTZ R52, R2.reuse, R52 ;  /* 0x0000003402347220 */ /* 0x040fe40000410000 */
[----:B------:R-:W-:Y:S02]  /*89a0*/  FMUL.FTZ R53, R2, R53 ;  /* 0x0000003502357220 */ /* 0x000fe40000410000 */
[C---:B------:R-:W-:Y:S02]  /*89b0*/  FMUL.FTZ R54, R0.reuse, R54 ;  /* 0x0000003600367220 */ /* 0x040fe40000410000 */
[----:B------:R-:W-:Y:S02]  /*89c0*/  FMUL.FTZ R55, R0, R55 ;  /* 0x0000003700377220 */ /* 0x000fe40000410000 */
[C---:B------:R-:W-:Y:S01]  /*89d0*/  FMUL.FTZ R56, R2.reuse, R56 ;  /* 0x0000003802387220 */ /* 0x040fe20000410000 */
[----:B------:R4:W-:Y:S01]  /*89e0*/  MUFU.EX2 R175, R178 ;  /* 0x000000b200af7308 */ /* 0x0009e20000000800 */
[----:B------:R-:W-:Y:S02]  /*89f0*/  FMUL.FTZ R57, R2, R57 ;  /* 0x0000003902397220 */ /* 0x000fe40000410000 */
[C---:B------:R-:W-:Y:S02]  /*8a00*/  FMUL.FTZ R58, R0.reuse, R58 ;  /* 0x0000003a003a7220 */ /* 0x040fe40000410000 */
[----:B------:R-:W-:Y:S02]  /*8a10*/  FMUL.FTZ R59, R0, R59 ;  /* 0x0000003b003b7220 */ /* 0x000fe40000410000 */
[C---:B------:R-:W-:Y:S02]  /*8a20*/  FMUL.FTZ R60, R2.reuse, R60 ;  /* 0x0000003c023c7220 */ /* 0x040fe40000410000 */
[----:B------:R-:W-:Y:S01]  /*8a30*/  FMUL.FTZ R61, R2, R61 ;  /* 0x0000003d023d7220 */ /* 0x000fe20000410000 */
[----:B------:R-:W-:Y:S01]  /*8a40*/  MUFU.EX2 R172, R250 ;  /* 0x000000fa00ac7308 */ /* 0x000fe20000000800 */
[C---:B------:R-:W-:Y:S02]  /*8a50*/  FMUL.FTZ R62, R0.reuse, R62 ;  /* 0x0000003e003e7220 */ /* 0x040fe40000410000 */
[----:B------:R-:W-:Y:S01]  /*8a60*/  FMUL.FTZ R63, R0, R63 ;  /* 0x0000003f003f7220 */ /* 0x000fe20000410000 */
[----:B--2---:R-:W-:Y:S01]  /*8a70*/  MOV R179, R151 ;  /* 0x0000009700b37202 */ /* 0x004fe20000000f00 */
[C---:B------:R-:W-:Y:S02]  /*8a80*/  FMUL.FTZ R64, R2.reuse, R64 ;  /* 0x0000004002407220 */ /* 0x040fe40000410000 */
[----:B------:R-:W-:Y:S02]  /*8a90*/  FMUL.FTZ R65, R2, R65 ;  /* 0x0000004102417220 */ /* 0x000fe40000410000 */
[C---:B------:R-:W-:Y:S02]  /*8aa0*/  FMUL.FTZ R66, R0.reuse, R66 ;  /* 0x0000004200427220 */ /* 0x040fe40000410000 */
[----:B------:R-:W-:Y:S02]  /*8ab0*/  FMUL.FTZ R67, R0, R67 ;  /* 0x0000004300437220 */ /* 0x000fe40000410000 */
[C---:B------:R-:W-:Y:S01]  /*8ac0*/  FMUL.FTZ R68, R2.reuse, R68 ;  /* 0x0000004402447220 */ /* 0x040fe20000410000 */
[----:B----4-:R-:W-:Y:S01]  /*8ad0*/  MOV R178, R150 ;  /* 0x0000009600b27202 */ /* 0x010fe20000000f00 */
[----:B------:R-:W-:Y:S02]  /*8ae0*/  FMUL.FTZ R69, R2, R69 ;  /* 0x0000004502457220 */ /* 0x000fe40000410000 */
[C---:B------:R-:W-:Y:S02]  /*8af0*/  FMUL.FTZ R70, R0.reuse, R70 ;  /* 0x0000004600467220 */ /* 0x040fe40000410000 */
        /* <DEDUP_REMOVED lines=52> */
[C---:B------:R-:W-:Y:S02]  /*8e40*/  FMUL.FTZ R123, R0.reuse, R123 ;  /* 0x0000007b007b7220 */ /* 0x040fe40000410000 */
[C---:B------:R-:W-:Y:S02]  /*8e50*/  FMUL.FTZ R126, R0.reuse, R126 ;  /* 0x0000007e007e7220 */ /* 0x040fe40000410000 */
[C---:B------:R-:W-:Y:S02]  /*8e60*/  FMUL.FTZ R127, R0.reuse, R127 ;  /* 0x0000007f007f7220 */ /* 0x040fe40000410000 */
[C---:B------:R-:W-:Y:S02]  /*8e70*/  FMUL.FTZ R130, R0.reuse, R130 ;  /* 0x0000008200827220 */ /* 0x040fe40000410000 */
[----:B------:R-:W-:Y:S02]  /*8e80*/  FMUL.FTZ R131, R0, R131 ;  /* 0x0000008300837220 */ /* 0x000fe40000410000 */
[C---:B------:R-:W-:Y:S02]  /*8e90*/  FMUL.FTZ R124, R2.reuse, R124 ;  /* 0x0000007c027c7220 */ /* 0x040fe40000410000 */
[C---:B------:R-:W-:Y:S02]  /*8ea0*/  FMUL.FTZ R125, R2.reuse, R125 ;  /* 0x0000007d027d7220 */ /* 0x040fe40000410000 */
[C---:B------:R-:W-:Y:S02]  /*8eb0*/  FMUL.FTZ R128, R2.reuse, R128 ;  /* 0x0000008002807220 */ /* 0x040fe40000410000 */
[----:B------:R-:W-:Y:S02]  /*8ec0*/  FMUL.FTZ R129, R2, R129 ;  /* 0x0000008102817220 */ /* 0x000fe40000410000 */
[----:B------:R-:W2:Y:S10]  /*8ed0*/  MUFU.EX2 R2, R249 ;  /* 0x000000f900027308 */ /* 0x000eb40000000800 */
[----:B------:R-:W4:Y:S10]  /*8ee0*/  MUFU.EX2 R249, R173 ;  /* 0x000000ad00f97308 */ /* 0x000f340000000800 */
[----:B------:R-:W5:Y:S01]  /*8ef0*/  MUFU.EX2 R173, R157 ;  /* 0x0000009d00ad7308 */ /* 0x000f620000000800 */
[----:B---3--:R-:W-:Y:S01]  /*8f00*/  FFMA.FTZ R148, R0, R148, R169 ;  /* 0x0000009400947223 */ /* 0x008fe200000100a9 */
[----:B------:R-:W-:Y:S01]  /*8f10*/  F2FP.PACK_AB R169, R156, R169 ;  /* 0x000000a99ca9723e */ /* 0x000fe200000000ff */
[----:B------:R-:W-:Y:S04]  /*8f20*/  FADD.FTZ R0, R132, R176 ;  /* 0x000000b084007221 */ /* 0x000fe80000010000 */
[----:B--2---:R-:W-:Y:S02]  /*8f30*/  FADD.FTZ R0, R2, R0 ;  /* 0x0000000002007221 */ /* 0x004fe40000010000 */
[C---:B-1----:R-:W-:Y:S05]  /*8f40*/  HMMA.16816.F32 R4, R168.reuse, R136, R4 ;  /* 0x00000088a804723c */ /* 0x042fea0000001804 */
[----:B------:R-:W-:Y:S03]  /*8f50*/  FADD.FTZ R0, R144, R0 ;  /* 0x0000000090007221 */ /* 0x000fe60000010000 */
[C---:B------:R-:W-:Y:S01]  /*8f60*/  HMMA.16816.F32 R8, R168.reuse, R138, R8 ;  /* 0x0000008aa808723c */ /* 0x040fe20000001808 */
[----:B------:R-:W1:Y:S03]  /*8f70*/  LDSM.16.MT88.4 R136, [R239] ;  /* 0x00000000ef88783b */ /* 0x000e660000004200 */
[----:B------:R-:W-:Y:S04]  /*8f80*/  FADD.FTZ R0, R134, R0 ;  /* 0x0000000086007221 */ /* 0x000fe80000010000 */
[C---:B-1----:R-:W-:Y:S08]  /*8f90*/  HMMA.16816.F32 R12, R168.reuse, R136, R12 ;  /* 0x00000088a80c723c */ /* 0x042ff0000000180c */
[C---:B------:R-:W-:Y:S01]  /*8fa0*/  HMMA.16816.F32 R16, R168.reuse, R138, R16 ;  /* 0x0000008aa810723c */ /* 0x040fe20000001810 */
[----:B------:R-:W1:Y:S07]  /*8fb0*/  LDSM.16.MT88.4 R136, [R238] ;  /* 0x00000000ee88783b */ /* 0x000e6e0000004200 */
[C---:B-1----:R-:W-:Y:S08]  /*8fc0*/  HMMA.16816.F32 R20, R168.reuse, R136, R20 ;  /* 0x00000088a814723c */ /* 0x042ff00000001814 */
[C---:B------:R-:W-:Y:S01]  /*8fd0*/  HMMA.16816.F32 R24, R168.reuse, R138, R24 ;  /* 0x0000008aa818723c */ /* 0x040fe20000001818 */
[----:B------:R-:W1:Y:S07]  /*8fe0*/  LDSM.16.MT88.4 R136, [R242] ;  /* 0x00000000f288783b */ /* 0x000e6e0000004200 */
        /* <DEDUP_REMOVED lines=39> */
[----:B------:R-:W1:Y:S03]  /*9260*/  MUFU.EX2 R132, R159 ;  /* 0x0000009f00847308 */ /* 0x000e660000000800 */
[----:B----4-:R-:W-:Y:S03]  /*9270*/  F2FP.PACK_AB R137, R249, R151 ;  /* 0x00000097f989723e */ /* 0x010fe600000000ff */
[----:B------:R-:W-:Y:S02]  /*9280*/  F2FP.PACK_AB R138, R134, R144 ;  /* 0x00000090868a723e */ /* 0x000fe400000000ff */
[----:B------:R-:W2:Y:S02]  /*9290*/  LDSM.16.MT88.4 R144, [R239+0x800] ;  /* 0x00080000ef90783b */ /* 0x000ea40000004200 */
[----:B------:R-:W-:Y:S01]  /*92a0*/  MUFU.EX2 R134, R152 ;  /* 0x0000009800867308 */ /* 0x000fe20000000800 */
[----:B------:R-:W-:Y:S02]  /*92b0*/  F2FP.PACK_AB R139, R177, R248 ;  /* 0x000000f8b18b723e */ /* 0x000fe400000000ff */
[----:B------:R-:W-:Y:S02]  /*92c0*/  F2FP.PACK_AB R169, R175, R174 ;  /* 0x000000aeafa9723e */ /* 0x000fe400000000ff */
[----:B-----5:R-:W-:Y:S03]  /*92d0*/  F2FP.PACK_AB R171, R173, R172 ;  /* 0x000000acadab723e */ /* 0x020fe600000000ff */
[C---:B------:R-:W-:Y:S02]  /*92e0*/  HMMA.16816.F32 R4, R136.reuse, R140, R4 ;  /* 0x0000008c8804723c */ /* 0x040fe40000001804 */
[----:B------:R-:W3:Y:S03]  /*92f0*/  MUFU.EX2 R2, R158 ;  /* 0x0000009e00027308 */ /* 0x000ee60000000800 */
[----:B-1----:R-:W-:Y:S03]  /*9300*/  FADD.FTZ R0, R132, R0 ;  /* 0x0000000084007221 */ /* 0x002fe60000010000 */
[C---:B------:R-:W-:Y:S01]  /*9310*/  HMMA.16816.F32 R8, R136.reuse, R142, R8 ;  /* 0x0000008e8808723c */ /* 0x040fe20000001808 */
[----:B------:R-:W1:Y:S03]  /*9320*/  LDSM.16.MT88.4 R140, [R238+0x800] ;  /* 0x00080000ee8c783b */ /* 0x000e660000004200 */
[C---:B---3--:R-:W-:Y:S01]  /*9330*/  F2FP.PACK_AB R168, R2.reuse, R132 ;  /* 0x0000008402a8723e */ /* 0x048fe200000000ff */
[----:B------:R-:W-:Y:S02]  /*9340*/  FADD.FTZ R0, R2, R0 ;  /* 0x0000000002007221 */ /* 0x000fe40000010000 */
[----:B------:R-:W-:Y:S01]  /*9350*/  FADD.FTZ R2, R156, R148 ;  /* 0x000000949c027221 */ /* 0x000fe20000010000 */
        /* <DEDUP_REMOVED lines=39> */
[C---:B-1----:R-:W-:Y:S01]  /*95d0*/  HMMA.16816.F32 R116, R136.reuse, R140, R116 ;  /* 0x0000008c8874723c */ /* 0x042fe20000001874 */
[----:B------:R-:W1:Y:S07]  /*95e0*/  MUFU.EX2 R140, R153 ;  /* 0x00000099008c7308 */ /* 0x000e6e0000000800 */
[C---:B------:R-:W-:Y:S04]  /*95f0*/  HMMA.16816.F32 R120, R136.reuse, R142, R120 ;  /* 0x0000008e8878723c */ /* 0x040fe80000001878 */
[----:B-1----:R-:W-:Y:S01]  /*9600*/  FADD.FTZ R0, R140, R0 ;  /* 0x000000008c007221 */ /* 0x002fe20000010000 */
[----:B------:R-:W1:Y:S01]  /*9610*/  LDSM.16.MT88.4 R152, [R237+0x1000] ;  /* 0x00100000ed98783b */ /* 0x000e620000004200 */
[C---:B------:R-:W-:Y:S02]  /*9620*/  F2FP.PACK_AB R170, R134.reuse, R140 ;  /* 0x0000008c86aa723e */ /* 0x040fe400000000ff */
[----:B------:R-:W-:Y:S01]  /*9630*/  FADD.FTZ R0, R134, R0 ;  /* 0x0000000086007221 */ /* 0x000fe20000010000 */
[C---:B--2---:R-:W-:Y:S04]  /*9640*/  HMMA.16816.F32 R124, R136.reuse, R144, R124 ;  /* 0x00000090887c723c */ /* 0x044fe8000000187c */
[----:B------:R2:W-:Y:S04]  /*9650*/  STL [R1+0x8], R0 ;  /* 0x0000080001007387 */ /* 0x0005e80000100800 */
[----:B------:R-:W-:Y:S01]  /*9660*/  HMMA.16816.F32 R128, R136, R146, R128 ;  /* 0x000000928880723c */ /* 0x000fe20000001880 */
[----:B------:R-:W3:Y:S04]  /*9670*/  LDL R176, [R1+0x10] ;  /* 0x0000100001b07983 */ /* 0x000ee80000100800 */
[----:B------:R-:W4:Y:S04]  /*9680*/  LDL.LU R132, [R1+0x4] ;  /* 0x0000040001847983 */ /* 0x000f280000300800 */
[----:B------:R-:W5:Y:S08]  /*9690*/  LDSM.16.MT88.4 R144, [R239+0x1000] ;  /* 0x00100000ef90783b */ /* 0x000f700000004200 */
[----:B------:R-:W5:Y:S01]  /*96a0*/  LDSM.16.MT88.4 R136, [R238+0x1000] ;  /* 0x00100000ee88783b */ /* 0x000f620000004200 */
[----:B--2---:R-:W-:Y:S04]  /*96b0*/  FADD.FTZ R0, R149, R2 ;  /* 0x0000000295007221 */ /* 0x004fe80000010000 */
[----:B------:R-:W-:Y:S01]  /*96c0*/  FADD.FTZ R0, R178, R0 ;  /* 0x00000000b2007221 */ /* 0x000fe20000010000 */
[C---:B-1----:R-:W-:Y:S02]  /*96d0*/  HMMA.16816.F32 R156, R168.reuse, R152, R4 ;  /* 0x00000098a89c723c */ /* 0x042fe40000001804 */
[----:B------:R-:W1:Y:S03]  /*96e0*/  LDSM.16.MT88.4 R4, [R240+0x1000] ;  /* 0x00100000f004783b */ /* 0x000e660000004200 */
[----:B------:R-:W-:Y:S03]  /*96f0*/  FADD.FTZ R0, R179, R0 ;  /* 0x00000000b3007221 */ /* 0x000fe60000010000 */
[C---:B------:R-:W-:Y:S02]  /*9700*/  HMMA.16816.F32 R152, R168.reuse, R154, R8 ;  /* 0x0000009aa898723c */ /* 0x040fe40000001808 */
[----:B------:R-:W2:Y:S02]  /*9710*/  LDSM.16.MT88.4 R8, [R237+0x2800] ;  /* 0x00280000ed08783b */ /* 0x000ea40000004200 */
[----:B------:R-:W-:Y:S04]  /*9720*/  FADD.FTZ R0, R249, R0 ;  /* 0x00000000f9007221 */ /* 0x000fe80000010000 */
[----:B------:R-:W-:Y:S04]  /*9730*/  FADD.FTZ R0, R248, R0 ;  /* 0x00000000f8007221 */ /* 0x000fe80000010000 */
[----:B------:R-:W-:Y:S01]  /*9740*/  FADD.FTZ R0, R177, R0 ;  /* 0x00000000b1007221 */ /* 0x000fe20000010000 */
[C---:B-----5:R-:W-:Y:S01]  /*9750*/  HMMA.16816.F32 R148, R168.reuse, R144, R12 ;  /* 0x00000090a894723c */ /* 0x060fe2000000180c */
[----:B------:R-:W5:Y:S02]  /*9760*/  LDSM.16.MT88.4 R12, [R239+0x2800] ;  /* 0x00280000ef0c783b */ /* 0x000f640000004200 */
[----:B------:R-:W-:Y:S04]  /*9770*/  FADD.FTZ R0, R174, R0 ;  /* 0x00000000ae007221 */ /* 0x000fe80000010000 */
[----:B------:R-:W-:Y:S01]  /*9780*/  FADD.FTZ R0, R175, R0 ;  /* 0x00000000af007221 */ /* 0x000fe20000010000 */
[C---:B------:R-:W-:Y:S04]  /*9790*/  HMMA.16816.F32 R144, R168.reuse, R146, R16 ;  /* 0x00000092a890723c */ /* 0x040fe80000001810 */
[----:B------:R-:W-:Y:S04]  /*97a0*/  FADD.FTZ R2, R172, R0 ;  /* 0x00000000ac027221 */ /* 0x000fe80000010000 */
[C---:B------:R-:W-:Y:S04]  /*97b0*/  HMMA.16816.F32 R140, R168.reuse, R136, R20 ;  /* 0x00000088a88c723c */ /* 0x040fe80000001814 */
[----:B------:R-:W-:Y:S04]  /*97c0*/  FADD.FTZ R2, R173, R2 ;  /* 0x00000002ad027221 */ /* 0x000fe80000010000 */
[C---:B------:R-:W-:Y:S08]  /*97d0*/  HMMA.16816.F32 R136, R168.reuse, R138, R24 ;  /* 0x0000008aa888723c */ /* 0x040ff00000001818 */
[C---:B-1----:R-:W-:Y:S08]  /*97e0*/  HMMA.16816.F32 R28, R168.reuse, R4, R28 ;  /* 0x00000004a81c723c */ /* 0x042ff0000000181c */
[C---:B------:R-:W-:Y:S01]  /*97f0*/  HMMA.16816.F32 R32, R168.reuse, R6, R32 ;  /* 0x00000006a820723c */ /* 0x040fe20000001820 */
[----:B------:R-:W1:Y:S07]  /*9800*/  LDSM.16.MT88.4 R4, [R238+0x2800] ;  /* 0x00280000ee04783b */ /* 0x000e6e0000004200 */
[C---:B--2---:R-:W-:Y:S08]  /*9810*/  HMMA.16816.F32 R36, R168.reuse, R8, R36 ;  /* 0x00000008a824723c */ /* 0x044ff00000001824 */
[C---:B------:R-:W-:Y:S01]  /*9820*/  HMMA.16816.F32 R40, R168.reuse, R10, R40 ;  /* 0x0000000aa828723c */ /* 0x040fe20000001828 */
[----:B------:R-:W2:Y:S07]  /*9830*/  LDSM.16.MT88.4 R8, [R240+0x2800] ;  /* 0x00280000f008783b */ /* 0x000eae0000004200 */
[C---:B-----5:R-:W-:Y:S08]  /*9840*/  HMMA.16816.F32 R44, R168.reuse, R12, R44 ;  /* 0x0000000ca82c723c */ /* 0x060ff0000000182c */
[C---:B------:R-:W-:Y:S01]  /*9850*/  HMMA.16816.F32 R48, R168.reuse, R14, R48 ;  /* 0x0000000ea830723c */ /* 0x040fe20000001830 */
[----:B------:R-:W5:Y:S07]  /*9860*/  LDSM.16.MT88.4 R12, [R237+0x4000] ;  /* 0x00400000ed0c783b */ /* 0x000f6e0000004200 */
        /* <DEDUP_REMOVED lines=22> */
[C---:B------:R-:W-:Y:S08]  /*99d0*/  HMMA.16816.F32 R112, R168.reuse, R10, R112 ;  /* 0x0000000aa870723c */ /* 0x040ff00000001870 */
[C---:B-----5:R-:W-:Y:S08]  /*99e0*/  HMMA.16816.F32 R116, R168.reuse, R12, R116 ;  /* 0x0000000ca874723c */ /* 0x060ff00000001874 */
[C---:B------:R-:W-:Y:S08]  /*99f0*/  HMMA.16816.F32 R120, R168.reuse, R14, R120 ;  /* 0x0000000ea878723c */ /* 0x040ff00000001878 */
[C---:B-1----:R-:W-:Y:S08]  /*9a00*/  HMMA.16816.F32 R124, R168.reuse, R4, R124 ;  /* 0x00000004a87c723c */ /* 0x042ff0000000187c */
[----:B------:R-:W-:Y:S04]  /*9a10*/  HMMA.16816.F32 R128, R168, R6, R128 ;  /* 0x00000006a880723c */ /* 0x000fe80000001880 */
[C---:B----4-:R-:W-:Y:S02]  /*9a20*/  IADD3 R0, R132.reuse, -0x1, RZ ;  /* 0xffffffff84007810 */ /* 0x050fe40007ffe0ff */
[----:B---3--:R-:W-:Y:S02]  /*9a30*/  ISETP.GT.AND P1, PT, R132, R176, PT ;  /* 0x000000b08400720c */ /* 0x008fe40003f24270 */
[----:B------:R-:W-:Y:S01]  /*9a40*/  MOV R132, R3 ;  /* 0x0000000300847202 */ /* 0x000fe20000000f00 */
[----:B------:R1:W-:Y:S04]  /*9a50*/  STL [R1+0x4], R0 ;  /* 0x0000040001007387 */ /* 0x0003e80000100800 */
[----:B------:R1:W-:Y:S06]  /*9a60*/  STL [R1+0xc], R2 ;  /* 0x00000c0201007387 */ /* 0x0003ec0000100800 */
[----:B-1----:R-:W-:-:S05]  /*9a70*/  @P1 BRA `(.L_x_55) ;  /* 0xffffcc4000001947 */ /* 0x002fca000383ffff */
.L_x_43:
[----:B------:R-:W-:Y:S05]  /*9a80*/  BRA.DIV ~URZ, `(.L_x_56) ;  /* 0x000069527f007947 */ /* 0x000fea000b800000 */
[----:B------:R-:W2:Y:S04]  /*9a90*/  LDL.LU R7, [R1+0x8] ;  /* 0x0000080001077983 */ /* 0x000ea80000300800 */
[----:B------:R-:W3:Y:S04]  /*9aa0*/  LDL.LU R6, [R1+0xc] ;  /* 0x00000c0001067983 */ /* 0x000ee80000300800 */
[----:B--2---:R-:W1:Y:S04]  /*9ab0*/  SHFL.BFLY PT, R0, R7, 0x2, 0x1f ;  /* 0x0c401f0007007f89 */ /* 0x004e6800000e0000 */
[----:B---3--:R-:W2:Y:S01]  /*9ac0*/  SHFL.BFLY PT, R2, R6, 0x2, 0x1f ;  /* 0x0c401f0006027f89 */ /* 0x008ea200000e0000 */
[----:B-1----:R-:W-:-:S02]  /*9ad0*/  FADD.FTZ R0, R0, R7 ;  /* 0x0000000700007221 */ /* 0x002fc40000010000 */
[----:B--2---:R-:W-:-:S03]  /*9ae0*/  FADD.FTZ R4, R2, R6 ;  /* 0x0000000602047221 */ /* 0x004fc60000010000 */
[----:B------:R-:W1:Y:S04]  /*9af0*/  SHFL.BFLY PT, R2, R0, 0x1, 0x1f ;  /* 0x0c201f0000027f89 */ /* 0x000e6800000e0000 */
[----:B------:R2:W3:Y:S01]  /*9b00*/  SHFL.BFLY PT, R3, R4, 0x1, 0x1f ;  /* 0x0c201f0004037f89 */ /* 0x0004e200000e0000 */
[----:B-1----:R-:W-:-:S05]  /*9b10*/  FADD.FTZ R5, R0, R2 ;  /* 0x0000000200057221 */ /* 0x002fca0000010000 */
.L_x_132:
[----:B------:R-:W-:Y:S01]  /*9b20*/  FSETP.NE.FTZ.AND P1, PT, R5, RZ, PT ;  /* 0x000000ff0500720b */ /* 0x000fe20003f35000 */
[----:B---3--:R-:W-:Y:S01]  /*9b30*/  FADD.FTZ R3, R3, R4 ;  /* 0x0000000403037221 */ /* 0x008fe20000010000 */
[----:B------:R-:W-:Y:S02]  /*9b40*/  MOV R18, 0xff800000 ;  /* 0xff80000000127802 */ /* 0x000fe40000000f00 */
[----:B------:R-:W-:Y:S02]  /*9b50*/  MOV R19, 0xff800000 ;  /* 0xff80000000137802 */ /* 0x000fe40000000f00 */
[----:B------:R-:W-:-:S07]  /*9b60*/  FSETP.NE.FTZ.AND P0, PT, R3, RZ, PT ;  /* 0x000000ff0300720b */ /* 0x000fce0003f15000 */
[----:B------:R-:W1:Y:S01]  /*9b70*/  @P1 MUFU.LG2 R0, R5 ;  /* 0x0000000500001308 */ /* 0x000e620000000c00 */
[----:B------:R-:W-:-:S05]  /*9b80*/  @P1 MOV R2, 0x3f317218 ;  /* 0x3f31721800021802 */ /* 0x000fca0000000f00 */
[----:B------:R-:W-:Y:S01]  /*9b90*/  @P1 FMUL.FTZ R2, R2, c[0x0][0x2d0] ;  /* 0x0000b40002021a20 */ /* 0x000fe20000410000 */
[----:B--2---:R-:W-:-:S05]  /*9ba0*/  @P0 MOV R4, 0x3f317218 ;  /* 0x3f31721800040802 */ /* 0x004fca0000000f00 */
[----:B------:R-:W-:Y:S02]  /*9bb0*/  @P0 FMUL.FTZ R4, R4, c[0x0][0x2d0] ;  /* 0x0000b40004040a20 */ /* 0x000fe40000410000 */
[----:B-1----:R-:W-:-:S04]  /*9bc0*/  @P1 FMUL.FTZ R0, R0, 0.69314718246459960938 ;  /* 0x3f31721800001820 */ /* 0x002fc80000410000 */
[----:B------:R-:W-:Y:S01]  /*9bd0*/  @P1 FFMA.FTZ R18, R2, R133, R0 ;  /* 0x0000008502121223 */ /* 0x000fe20000010000 */
[----:B------:R-:W-:Y:S01]  /*9be0*/  MOV R2, RZ ;  /* 0x000000ff00027202 */ /* 0x000fe20000000f00 */
[----:B------:R-:W1:Y:S08]  /*9bf0*/  @P0 MUFU.LG2 R0, R3 ;  /* 0x0000000300000308 */ /* 0x000e700000000c00 */
[----:B------:R-:W2:Y:S01]  /*9c00*/  @P1 MUFU.RCP R2, R5 ;  /* 0x0000000500021308 */ /* 0x000ea20000001000 */
[----:B-1----:R-:W-:-:S04]  /*9c10*/  @P0 FMUL.FTZ R0, R0, 0.69314718246459960938 ;  /* 0x3f31721800000820 */ /* 0x002fc80000410000 */
[----:B------:R-:W-:Y:S01]  /*9c20*/  @P0 FFMA.FTZ R19, R4, R132, R0 ;  /* 0x0000008404130223 */ /* 0x000fe20000010000 */
[----:B------:R-:W-:Y:S01]  /*9c30*/  MOV R0, RZ ;  /* 0x000000ff00007202 */ /* 0x000fe20000000f00 */
[C---:B--2---:R-:W-:Y:S02]  /*9c40*/  FMUL.FTZ R132, R2.reuse, R152 ;  /* 0x0000009802847220 */ /* 0x044fe40000410000 */
[----:B------:R-:W-:-:S03]  /*9c50*/  FMUL.FTZ R133, R2, R153 ;  /* 0x0000009902857220 */ /* 0x000fc60000410000 */
[----:B------:R-:W1:Y:S01]  /*9c60*/  @P0 MUFU.RCP R0, R3 ;  /* 0x0000000300000308 */ /* 0x000e620000001000 */
[C---:B------:R-:W-:Y:S02]  /*9c70*/  FMUL.FTZ R160, R2.reuse, R116 ;  /* 0x0000007402a07220 */ /* 0x040fe40000410000 */
[C---:B------:R-:W-:Y:S02]  /*9c80*/  FMUL.FTZ R161, R2.reuse, R117 ;  /* 0x0000007502a17220 */ /* 0x040fe40000410000 */
[C---:B------:R-:W-:Y:S02]  /*9c90*/  FMUL.FTZ R26, R2.reuse, R156 ;  /* 0x0000009c021a7220 */ /* 0x040fe40000410000 */
[C---:B------:R-:W-:Y:S02]  /*9ca0*/  FMUL.FTZ R27, R2.reuse, R157 ;  /* 0x0000009d021b7220 */ /* 0x040fe40000410000 */
[C---:B------:R-:W-:Y:S02]  /*9cb0*/  FMUL.FTZ R152, R2.reuse, R100 ;  /* 0x0000006402987220 */ /* 0x040fe40000410000 */
[----:B------:R-:W-:-:S02]  /*9cc0*/  FMUL.FTZ R153, R2, R101 ;  /* 0x0000006502997220 */ /* 0x000fc40000410000 */
[C---:B------:R-:W-:Y:S02]  /*9cd0*/  FMUL.FTZ R100, R2.reuse, R104 ;  /* 0x0000006802647220 */ /* 0x040fe40000410000 */
[----:B------:R-:W-:Y:S02]  /*9ce0*/  FMUL.FTZ R101, R2, R105 ;  /* 0x0000006902657220 */ /* 0x000fe40000410000 */
[C---:B-1----:R-:W-:Y:S02]  /*9cf0*/  FMUL.FTZ R116, R0.reuse, R158 ;  /* 0x0000009e00747220 */ /* 0x042fe40000410000 */
[----:B------:R-:W-:Y:S02]  /*9d00*/  FMUL.FTZ R117, R0, R159 ;  /* 0x0000009f00757220 */ /* 0x000fe40000410000 */
[C---:B------:R-:W-:Y:S02]  /*9d10*/  FMUL.FTZ R156, R2.reuse, R120 ;  /* 0x00000078029c7220 */ /* 0x040fe40000410000 */
[----:B------:R-:W-:-:S02]  /*9d20*/  FMUL.FTZ R157, R2, R121 ;  /* 0x00000079029d7220 */ /* 0x000fc40000410000 */
[C---:B------:R-:W-:Y:S02]  /*9d30*/  FMUL.FTZ R24, R2.reuse, R128 ;  /* 0x0000008002187220 */ /* 0x040fe40000410000 */
[----:B------:R-:W-:Y:S02]  /*9d40*/  FMUL.FTZ R25, R2, R129 ;  /* 0x0000008102197220 */ /* 0x000fe40000410000 */
[C---:B------:R-:W-:Y:S02]  /*9d50*/  FMUL.FTZ R158, R0.reuse, R34 ;  /* 0x00000022009e7220 */ /* 0x040fe40000410000 */
[----:B------:R-:W-:Y:S02]  /*9d60*/  FMUL.FTZ R159, R0, R35 ;  /* 0x00000023009f7220 */ /* 0x000fe40000410000 */
        /* <DEDUP_REMOVED lines=10> */
[C---:B------:R-:W-:Y:S02]  /*9e10*/  FMUL.FTZ R150, R0.reuse, R142 ;  /* 0x0000008e00967220 */ /* 0x040fe40000410000 */
[C---:B------:R-:W-:Y:S02]  /*9e20*/  FMUL.FTZ R151, R0.reuse, R143 ;  /* 0x0000008f00977220 */ /* 0x040fe40000410000 */
        /* <DEDUP_REMOVED lines=53> */
[----:B------:R-:W-:Y:S01]  /*a180*/  FMUL.FTZ R31, R0, R131 ;  /* 0x00000083001f7220 */ /* 0x000fe20000410000 */
[----:B------:R-:W-:Y:S01]  /*a190*/  MOV R0, 0x1 ;  /* 0x0000000100007802 */ /* 0x000fe20000000f00 */
        /* <DEDUP_REMOVED lines=44> */
.L_x_30:
[----:B-1----:R1:W5:Y:S04]  /*a460*/  LDL R6, [R1+0x48] ;  /* 0x0000480001067983 */ /* 0x0023680000100800 */
[----:B------:R-:W2:Y:S01]  /*a470*/  S2R R2, SR_TID.X ;  /* 0x0000000000027919 */ /* 0x000ea20000002100 */
[----:B------:R-:W-:Y:S01]  /*a480*/  BSSY B0, `(.L_x_57) ;  /* 0x0000011000007945 */ /* 0x000fe20003800000 */
[----:B--2---:R-:W-:-:S13]  /*a490*/  LOP3.LUT P0, RZ, R2, 0xff, RZ, 0xc0, !PT ;  /* 0x000000ff02ff7812 */ /* 0x004fda000780c0ff */
[----:B------:R-:W-:Y:S05]  /*a4a0*/  @P0 BRA `(.L_x_58) ;  /* 0x000000e000000947 */ /* 0x000fea0003800000 */
[----:B-1----:R-:W1:Y:S01]  /*a4b0*/  S2R R2, SR_LANEID ;  /* 0x0000000000027919 */ /* 0x002e620000000000 */
[----:B------:R-:W-:Y:S01]  /*a4c0*/  VOTEU.ANY UR4, UPT, PT ;  /* 0x0000000000047886 */ /* 0x000fe200038e0100 */
[----:B------:R-:W-:Y:S01]  /*a4d0*/  IMAD.MOV.U32 R4, RZ, RZ, c[0x0][0x560] ;  /* 0x00015800ff047624 */ /* 0x000fe200078e00ff */
[----:B------:R-:W1:Y:S01]  /*a4e0*/  FLO.U32 R3, UR4 ;  /* 0x0000000400037d00 */ /* 0x000e6200080e0000 */
[----:B------:R-:W-:Y:S01]  /*a4f0*/  IMAD.MOV.U32 R5, RZ, RZ, c[0x0][0x564] ;  /* 0x00015900ff057624 */ /* 0x000fe200078e00ff */
[----:B-1----:R-:W-:-:S06]  /*a500*/  ISETP.EQ.U32.AND P0, PT, R3, R2, PT ;  /* 0x000000020300720c */ /* 0x002fcc0003f02070 */
[----:B------:R-:W1:Y:S07]  /*a510*/  POPC R2, UR4 ;  /* 0x0000000400027d09 */ /* 0x000e6e0008000000 */
[----:B-1----:R1:W2:Y:S04]  /*a520*/  @P0 ATOMG.E.ADD.STRONG.GPU PT, R2, [R4.64], R2 ;  /* 0x00000002040209a8 */ /* 0x0022a800081ee1c6 */
[----:B-1----:R-:W1:Y:S04]  /*a530*/  S2R R4, SR_LTMASK ;  /* 0x0000000000047919 */ /* 0x002e680000003900 */
[----:B--2---:R1:W2:Y:S02]  /*a540*/  SHFL.IDX PT, R3, R2, R3, 0x1f ;  /* 0x00001f0302037589 */ /* 0x0042a400000e0000 */
[----:B-1----:R-:W-:-:S06]  /*a550*/  LOP3.LUT R2, R4, UR4, RZ, 0xc0, !PT ;  /* 0x0000000404027c12 */ /* 0x002fcc000f8ec0ff */
[----:B------:R-:W2:Y:S02]  /*a560*/  POPC R2, R2 ;  /* 0x0000000200027309 */ /* 0x000ea40000000000 */
[----:B--2--5:R-:W-:-:S05]  /*a570*/  IADD3 R6, R3, c[0x0][0xc], R2 ;  /* 0x0000030003067a10 */ /* 0x024fca0007ffe002 */
[----:B------:R1:W-:Y:S02]  /*a580*/  STL [R1+0x48], R6 ;  /* 0x0000480601007387 */ /* 0x0003e40000100800 */
.L_x_58:
[----:B-1----:R-:W-:Y:S05]  /*a590*/  BSYNC B0 ;  /* 0x0000000000007941 */ /* 0x002fea0003800000 */
.L_x_57:
[----:B------:R-:W-:Y:S01]  /*a5a0*/  PRMT R0, R0, 0x9910, RZ ;  /* 0x0000991000007816 */ /* 0x000fe200000000ff */
[----:B------:R-:W-:Y:S01]  /*a5b0*/  BSSY B1, `(.L_x_59) ;  /* 0x000046d000017945 */ /* 0x000fe20003800000 */
[----:B-----5:R-:W-:Y:S02]  /*a5c0*/  IMAD.MOV.U32 R22, RZ, RZ, R6 ;  /* 0x000000ffff167224 */ /* 0x020fe400078e0006 */
[----:B------:R-:W-:-:S13]  /*a5d0*/  ISETP.NE.AND P0, PT, R0, RZ, PT ;  /* 0x000000ff0000720c */ /* 0x000fda0003f05270 */
[----:B------:R-:W-:Y:S05]  /*a5e0*/  @!P0 BRA `(.L_x_60) ;  /* 0x000035d000008947 */ /* 0x000fea0003800000 */
[----:B------:R-:W2:Y:S04]  /*a5f0*/  LDL R5, [R1+0x5c] ;  /* 0x00005c0001057983 */ /* 0x000ea80000100800 */
[----:B------:R-:W3:Y:S04]  /*a600*/  LDL R11, [R1+0x60] ;  /* 0x00006000010b7983 */ /* 0x000ee80000100800 */
[----:B------:R-:W4:Y:S04]  /*a610*/  LDL R10, [R1+0x68] ;  /* 0x00006800010a7983 */ /* 0x000f280000100800 */
[----:B------:R-:W3:Y:S04]  /*a620*/  LDL R4, [R1+0x64] ;  /* 0x0000640001047983 */ /* 0x000ee80000100800 */
[----:B------:R-:W3:Y:S04]  /*a630*/  LDL R9, [R1+0x78] ;  /* 0x0000780001097983 */ /* 0x000ee80000100800 */
[----:B------:R-:W3:Y:S04]  /*a640*/  LDL R8, [R1+0x70] ;  /* 0x0000700001087983 */ /* 0x000ee80000100800 */
[----:B------:R-:W3:Y:S04]  /*a650*/  LDL R7, [R1+0x74] ;  /* 0x0000740001077983 */ /* 0x000ee80000100800 */
[----:B------:R-:W3:Y:S01]  /*a660*/  LDL R3, [R1+0x6c] ;  /* 0x00006c0001037983 */ /* 0x000ee20000100800 */
[----:B------:R-:W-:Y:S01]  /*a670*/  WARPSYNC 0xffffffff ;  /* 0xffffffff00007948 */ /* 0x000fe20003800000 */
[----:B------:R-:W-:-:S02]  /*a680*/  F2FP.PACK_AB R2, R27, R26 ;  /* 0x0000001a1b02723e */ /* 0x000fc400000000ff */
[----:B------:R-:W-:Y:S01]  /*a690*/  BAR.SYNC.DEFER_BLOCKING 0x1, 0x100 ;  /* 0x0044000000007b1d */ /* 0x000fe20000010000 */
[----:B------:R-:W-:-:S05]  /*a6a0*/  F2FP.PACK_AB R0, R117, R116 ;  /* 0x000000747500723e */ /* 0x000fca00000000ff */
[----:B------:R-:W4:Y:S04]  /*a6b0*/  LDL.LU R6, [R1+0x40] ;  /* 0x0000400001067983 */ /* 0x000f280000300800 */
[----:B--2---:R1:W-:Y:S04]  /*a6c0*/  STS [R5], R2 ;  /* 0x0000000205007388 */ /* 0x0043e80000000800 */
[----:B------:R2:W-:Y:S01]  /*a6d0*/  STS [R5+0x400], R0 ;  /* 0x0004000005007388 */ /* 0x0005e20000000800 */
[----:B-1----:R-:W-:Y:S02]  /*a6e0*/  F2FP.PACK_AB R2, R133, R132 ;  /* 0x000000848502723e */ /* 0x002fe400000000ff */
[----:B--2---:R-:W-:-:S03]  /*a6f0*/  F2FP.PACK_AB R0, R155, R154 ;  /* 0x0000009a9b00723e */ /* 0x004fc600000000ff */
[----:B---3--:R1:W-:Y:S04]  /*a700*/  STS [R11], R2 ;  /* 0x000000020b007388 */ /* 0x0083e80000000800 */
[----:B------:R2:W-:Y:S01]  /*a710*/  STS [R11+0x400], R0 ;  /* 0x000400000b007388 */ /* 0x0005e20000000800 */
[----:B-1----:R-:W-:Y:S02]  /*a720*/  F2FP.PACK_AB R2, R149, R148 ;  /* 0x000000949502723e */ /* 0x002fe400000000ff */
[----:B--2---:R-:W-:-:S03]  /*a730*/  F2FP.PACK_AB R0, R129, R128 ;  /* 0x000000808100723e */ /* 0x004fc600000000ff */
[----:B----4-:R1:W-:Y:S04]  /*a740*/  STS [R10], R2 ;  /* 0x000000020a007388 */ /* 0x0103e80000000800 */
[----:B------:R2:W-:Y:S01]  /*a750*/  STS [R10+0x400], R0 ;  /* 0x000400000a007388 */ /* 0x0005e20000000800 */
[----:B-1----:R-:W-:Y:S02]  /*a760*/  F2FP.PACK_AB R2, R145, R144 ;  /* 0x000000909102723e */ /* 0x002fe400000000ff */
[----:B--2---:R-:W-:-:S03]  /*a770*/  F2FP.PACK_AB R0, R121, R120 ;  /* 0x000000787900723e */ /* 0x004fc600000000ff */
[----:B------:R1:W-:Y:S04]  /*a780*/  STS [R4], R2 ;  /* 0x0000000204007388 */ /* 0x0003e80000000800 */
        /* <DEDUP_REMOVED lines=19> */
[----:B------:R1:W-:Y:S04]  /*a8c0*/  STS [R5+0x4000], R2 ;  /* 0x0040000205007388 */ /* 0x0003e80000000800 */
        /* <DEDUP_REMOVED lines=63> */
[----:B------:R-:W-:Y:S04]  /*acc0*/  STS [R5+0xc000], R2 ;  /* 0x00c0000205007388 */ /* 0x000fe80000000800 */
[----:B------:R1:W-:Y:S04]  /*acd0*/  STS [R5+0xc400], R0 ;  /* 0x00c4000005007388 */ /* 0x0003e80000000800 */
[----:B-1----:R-:W2:Y:S01]  /*ace0*/  LDL.LU R5, [R1+0x44] ;  /* 0x0000440001057983 */ /* 0x002ea20000300800 */
[----:B------:R-:W-:Y:S02]  /*acf0*/  F2FP.PACK_AB R2, R101, R100 ;  /* 0x000000646502723e */ /* 0x000fe400000000ff */
[----:B------:R-:W-:-:S03]  /*ad00*/  F2FP.PACK_AB R0, R79, R78 ;  /* 0x0000004e4f00723e */ /* 0x000fc600000000ff */
[----:B------:R1:W-:Y:S04]  /*ad10*/  STS [R11+0xc000], R2 ;  /* 0x00c000020b007388 */ /* 0x0003e80000000800 */
[----:B------:R3:W-:Y:S01]  /*ad20*/  STS [R11+0xc400], R0 ;  /* 0x00c400000b007388 */ /* 0x0007e20000000800 */
[----:B-1----:R-:W-:Y:S02]  /*ad30*/  F2FP.PACK_AB R2, R105, R104 ;  /* 0x000000686902723e */ /* 0x002fe400000000ff */
[----:B---3--:R-:W-:-:S03]  /*ad40*/  F2FP.PACK_AB R0, R83, R82 ;  /* 0x000000525300723e */ /* 0x008fc600000000ff */
        /* <DEDUP_REMOVED lines=10> */
[----:B------:R-:W-:Y:S01]  /*adf0*/  ISETP.NE.U32.AND P2, PT, RZ, c[0x0][0x508], PT ;  /* 0x00014200ff007a0c */ /* 0x000fe20003f45070 */
[----:B------:R-:W-:Y:S01]  /*ae00*/  IMAD.MOV.U32 R14, RZ, RZ, c[0x0][0x388] ;  /* 0x0000e200ff0e7624 */ /* 0x000fe200078e00ff */
[----:B------:R-:W-:Y:S01]  /*ae10*/  ISETP.NE.U32.AND P1, PT, RZ, c[0x0][0x500], PT ;  /* 0x00014000ff007a0c */ /* 0x000fe20003f25070 */
[----:B------:R-:W4:Y:S01]  /*ae20*/  LDL.LU R4, [R1+0x58] ;  /* 0x0000580001047983 */ /* 0x000f220000300800 */
[----:B-1----:R-:W-:Y:S02]  /*ae30*/  F2FP.PACK_AB R2, R157, R156 ;  /* 0x0000009c9d02723e */ /* 0x002fe400000000ff */
[----:B---3--:R-:W-:-:S03]  /*ae40*/  F2FP.PACK_AB R0, R87, R86 ;  /* 0x000000565700723e */ /* 0x008fc600000000ff */
[----:B------:R1:W-:Y:S04]  /*ae50*/  STS [R8+0xc000], R2 ;  /* 0x00c0000208007388 */ /* 0x0003e80000000800 */
[----:B------:R3:W-:Y:S01]  /*ae60*/  STS [R8+0xc400], R0 ;  /* 0x00c4000008007388 */ /* 0x0007e20000000800 */
[----:B------:R-:W-:Y:S02]  /*ae70*/  ISETP.NE.AND.EX P2, PT, RZ, c[0x0][0x50c], PT, P2 ;  /* 0x00014300ff007a0c */ /* 0x000fe40003f45320 */
[----:B-1----:R-:W-:Y:S02]  /*ae80*/  F2FP.PACK_AB R2, R113, R112 ;  /* 0x000000707102723e */ /* 0x002fe400000000ff */
[----:B---3--:R-:W-:-:S03]  /*ae90*/  F2FP.PACK_AB R0, R59, R58 ;  /* 0x0000003a3b00723e */ /* 0x008fc600000000ff */
[----:B------:R1:W-:Y:S04]  /*aea0*/  STS [R7+0xc000], R2 ;  /* 0x00c0000207007388 */ /* 0x0003e80000000800 */
[----:B------:R3:W-:Y:S01]  /*aeb0*/  STS [R7+0xc400], R0 ;  /* 0x00c4000007007388 */ /* 0x0007e20000000800 */
[----:B-1----:R-:W-:Y:S02]  /*aec0*/  F2FP.PACK_AB R2, R25, R24 ;  /* 0x000000181902723e */ /* 0x002fe400000000ff */
[----:B---3--:R-:W-:-:S03]  /*aed0*/  F2FP.PACK_AB R0, R31, R30 ;  /* 0x0000001e1f00723e */ /* 0x008fc600000000ff */
[----:B------:R1:W-:Y:S04]  /*aee0*/  STS [R3+0xc000], R2 ;  /* 0x00c0000203007388 */ /* 0x0003e80000000800 */
[----:B------:R3:W-:Y:S04]  /*aef0*/  STS [R3+0xc400], R0 ;  /* 0x00c4000003007388 */ /* 0x0007e80000000800 */
[----:B------:R-:W-:Y:S01]  /*af00*/  BAR.SYNC.DEFER_BLOCKING 0x1, 0x100 ;  /* 0x0044000000007b1d */ /* 0x000fe20000010000 */
[----:B------:R-:W-:Y:S02]  /*af10*/  ISETP.NE.AND.EX P1, PT, RZ, c[0x0][0x504], PT, P1 ;  /* 0x00014100ff007a0c */ /* 0x000fe40003f25310 */
[----:B-1----:R-:W-:Y:S01]  /*af20*/  @P2 IADD3 R2, P0, R6, c[0x0][0x508], RZ ;  /* 0x0001420006022a10 */ /* 0x002fe20007f1e0ff */
[----:B---3--:R-:W-:-:S03]  /*af30*/  IMAD.MOV.U32 R0, RZ, RZ, RZ ;  /* 0x000000ffff007224 */ /* 0x008fc600078e00ff */
[----:B--2---:R-:W-:-:S05]  /*af40*/  @P2 IADD3.X R3, R5, c[0x0][0x50c], RZ, P0, !PT ;  /* 0x0001430005032a10 */ /* 0x004fca00007fe4ff */
[----:B------:R1:W5:Y:S02]  /*af50*/  @P2 LDG.E R14, [R2.64] ;  /* 0x00000006020e2981 */ /* 0x000364000c1e1900 */
[----:B-1----:R-:W-:-:S04]  /*af60*/  IADD3 R2, P0, R6, c[0x0][0x500], RZ ;  /* 0x0001400006027a10 */ /* 0x002fc80007f1e0ff */
[----:B------:R-:W-:-:S05]  /*af70*/  IADD3.X R3, R5, c[0x0][0x504], RZ, P0, !PT ;  /* 0x0001410005037a10 */ /* 0x000fca00007fe4ff */
[----:B------:R1:W5:Y:S01]  /*af80*/  @P1 LDG.E R0, [R2.64] ;  /* 0x0000000602001981 */ /* 0x000362000c1e1900 */
[----:B----4-:R-:W-:-:S04]  /*af90*/  ISETP.NE.AND P0, PT, R4, RZ, PT ;  /* 0x000000ff0400720c */ /* 0x010fc80003f05270 */
[----:B------:R-:W-:Y:S01]  /*afa0*/  SEL R5, R4, c[0x0][0x3d4], P0 ;  /* 0x0000f50004057a07 */ /* 0x000fe20000000000 */
[----:B------:R-:W-:Y:S05]  /*afb0*/  @P2 BRA `(.L_x_61) ;  /* 0x0000004000002947 */ /* 0x000fea0003800000 */
[----:B-1----:R-:W-:Y:S05]  /*afc0*/  @!P1 BRA `(.L_x_61) ;  /* 0x0000003000009947 */ /* 0x002fea0003800000 */
[----:B------:R1:W2:Y:S04]  /*afd0*/  LDG.E R4, [R2.64] ;  /* 0x0000000602047981 */ /* 0x0002a8000c1e1900 */
[----:B-1----:R-:W2:Y:S02]  /*afe0*/  LDG.E R2, [R2.64+0x4] ;  /* 0x0000040602027981 */ /* 0x002ea4000c1e1900 */
[----:B--2--5:R-:W-:Y:S02]  /*aff0*/  IADD3 R14, -R4, R2, RZ ;  /* 0x00000002040e7210 */ /* 0x024fe40007ffe1ff */
.L_x_61:
[----:B-1----:R-:W2:Y:S04]  /*b000*/  LDL.LU R6, [R1+0x3c] ;  /* 0x00003c0001067983 */ /* 0x002ea80000300800 */
[----:B------:R-:W3:Y:S04]  /*b010*/  LDL.LU R3, [R1+0x50] ;  /* 0x0000500001037983 */ /* 0x000ee80000300800 */
[----:B------:R-:W4:Y:S04]  /*b020*/  LDL.LU R2, [R1+0x7c] ;  /* 0x00007c0001027983 */ /* 0x000f280000300800 */
[----:B------:R-:W4:Y:S04]  /*b030*/  LDL R11, [R1+0x80] ;  /* 0x00008000010b7983 */ /* 0x000f280000100800 */
[----:B------:R-:W4:Y:S04]  /*b040*/  LDL R9, [R1+0x188] ;  /* 0x0001880001097983 */ /* 0x000f280000100800 */
[----:B------:R-:W4:Y:S01]  /*b050*/  LDL R20, [R1+0x4c] ;  /* 0x00004c0001147983 */ /* 0x000f220000100800 */
[----:B------:R-:W-:Y:S01]  /*b060*/  IMAD.MOV.U32 R15, RZ, RZ, 0x368 ;  /* 0x00000368ff0f7424 */ /* 0x000fe200078e00ff */
[----:B------:R-:W-:-:S02]  /*b070*/  ISETP.GT.AND P3, PT, R5, 0x1, PT ;  /* 0x000000010500780c */ /* 0x000fc40003f64270 */
[----:B------:R-:W4:Y:S01]  /*b080*/  LDL R23, [R1+0x184] ;  /* 0x0001840001177983 */ /* 0x000f220000100800 */
[----:B------:R-:W-:Y:S02]  /*b090*/  ISETP.NE.U32.AND P0, PT, RZ, c[0x0][0x500], PT ;  /* 0x00014000ff007a0c */ /* 0x000fe40003f05070 */
[----:B------:R-:W-:Y:S02]  /*b0a0*/  SEL R15, R15, 0x328, P3 ;  /* 0x000003280f0f7807 */ /* 0x000fe40001800000 */
[----:B------:R-:W-:Y:S02]  /*b0b0*/  ISETP.NE.AND.EX P0, PT, RZ, c[0x0][0x504], PT, P0 ;  /* 0x00014100ff007a0c */ /* 0x000fe40003f05300 */
[----:B------:R-:W1:Y:S08]  /*b0c0*/  LDC.64 R4, c[0x0][R15+0x170] ;  /* 0x00005c000f047b82 */ /* 0x000e700000000a00 */
[----:B------:R-:W1:Y:S08]  /*b0d0*/  LDC.64 R12, c[0x0][R15+0x168] ;  /* 0x00005a000f0c7b82 */ /* 0x000e700000000a00 */
[----:B------:R-:W1:Y:S01]  /*b0e0*/  LDC.64 R16, c[0x0][R15+0x178] ;  /* 0x00005e000f107b82 */ /* 0x000e620000000a00 */
[----:B--2---:R-:W-:-:S02]  /*b0f0*/  SEL R8, R6, RZ, !P0 ;  /* 0x000000ff06087207 */ /* 0x004fc40004000000 */
[----:B---3--:R-:W-:Y:S02]  /*b100*/  LOP3.LUT R10, R3, 0xffff, RZ, 0xc0, !PT ;  /* 0x0000ffff030a7812 */ /* 0x008fe400078ec0ff */
[----:B----4-:R-:W-:Y:S01]  /*b110*/  SEL R3, R2, RZ, !P0 ;  /* 0x000000ff02037207 */ /* 0x010fe20004000000 */
[----:B-1----:R-:W-:Y:S02]  /*b120*/  IMAD R2, R5, R8, RZ ;  /* 0x0000000805027224 */ /* 0x002fe400078e02ff */
[----:B------:R-:W-:Y:S02]  /*b130*/  IMAD R6, R13, R10, RZ ;  /* 0x0000000a0d067224 */ /* 0x000fe400078e02ff */
[C---:B------:R-:W-:Y:S02]  /*b140*/  IMAD R7, R4.reuse, R3, R2 ;  /* 0x0000000304077224 */ /* 0x040fe400078e0202 */
[----:B------:R-:W-:-:S04]  /*b150*/  IMAD.WIDE.U32 R2, R4, R8, RZ ;  /* 0x0000000804027225 */ /* 0x000fc800078e00ff */
[----:B------:R-:W-:-:S04]  /*b160*/  IMAD.WIDE.U32 R4, R12, R10, RZ ;  /* 0x0000000a0c047225 */ /* 0x000fc800078e00ff */
[----:B------:R-:W-:Y:S01]  /*b170*/  IMAD.IADD R3, R3, 0x1, R7 ;  /* 0x0000000103037824 */ /* 0x000fe200078e0207 */
[----:B-----5:R-:W-:Y:S01]  /*b180*/  IADD3 R12, P1, P0, R2, R4, R0 ;  /* 0x00000004020c7210 */ /* 0x020fe2000783e000 */
[----:B------:R-:W-:Y:S02]  /*b190*/  IMAD.MOV.U32 R2, RZ, RZ, c[0x0][0x4e8] ;  /* 0x00013a00ff027624 */ /* 0x000fe400078e00ff */
[----:B------:R-:W-:Y:S02]  /*b1a0*/  IMAD.IADD R6, R5, 0x1, R6 ;  /* 0x0000000105067824 */ /* 0x000fe400078e0206 */
[----:B------:R-:W-:Y:S01]  /*b1b0*/  IMAD R9, R20, 0x80, R9 ;  /* 0x0000008014097824 */ /* 0x000fe200078e0209 */
[----:B------:R-:W-:Y:S02]  /*b1c0*/  ISETP.NE.AND P2, PT, R2, 0x1, PT ;  /* 0x000000010200780c */ /* 0x000fe40003f45270 */
[----:B------:R-:W-:Y:S02]  /*b1d0*/  SEL R2, R11, RZ, P3 ;  /* 0x000000ff0b027207 */ /* 0x000fe40001800000 */
[----:B------:R-:W-:-:S03]  /*b1e0*/  SHF.R.S32.HI R11, RZ, 0x1f, R0 ;  /* 0x0000001fff0b7819 */ /* 0x000fc60000011400 */
[-C--:B------:R-:W-:Y:S02]  /*b1f0*/  IMAD R7, R17, R2.reuse, RZ ;  /* 0x0000000211077224 */ /* 0x080fe400078e02ff */
[----:B------:R-:W-:Y:S02]  /*b200*/  IMAD.WIDE.U32 R4, R16, R2, RZ ;  /* 0x0000000210047225 */ /* 0x000fe400078e00ff */
[----:B------:R-:W1:Y:S01]  /*b210*/  LDC.64 R16, c[0x0][R15+0x160] ;  /* 0x000058000f107b82 */ /* 0x000e620000000a00 */
[----:B------:R-:W-:Y:S01]  /*b220*/  IADD3.X R6, R3, R6, R11, P1, P0 ;  /* 0x0000000603067210 */ /* 0x000fe20000fe040b */
[----:B------:R-:W-:-:S04]  /*b230*/  @P2 IMAD.HI.U32 R3, R9, c[0x0][0x4ec], RZ ;  /* 0x00013b0009032a27 */ /* 0x000fc800078e00ff */
[----:B------:R-:W-:Y:S01]  /*b240*/  IMAD.MOV.U32 R2, RZ, RZ, R9 ;  /* 0x000000ffff027224 */ /* 0x000fe200078e0009 */
[----:B------:R-:W-:Y:S01]  /*b250*/  @P2 SHF.R.U32.HI R2, RZ, c[0x0][0x4f0], R3 ;  /* 0x00013c00ff022a19 */ /* 0x000fe20000011603 */
[----:B------:R-:W2:Y:S03]  /*b260*/  S2R R13, SR_TID.X ;  /* 0x00000000000d7919 */ /* 0x000ea60000002100 */
[----:B------:R-:W-:Y:S02]  /*b270*/  IADD3 R4, P1, P0, R2, R12, R4 ;  /* 0x0000000c02047210 */ /* 0x000fe4000783e004 */
[--C-:B------:R-:W-:Y:S01]  /*b280*/  SHF.R.S32.HI R3, RZ, 0x1f, R2.reuse ;  /* 0x0000001fff037819 */ /* 0x100fe20000011402 */
[----:B------:R-:W-:Y:S02]  /*b290*/  IMAD.MOV R2, RZ, RZ, -R2 ;  /* 0x000000ffff027224 */ /* 0x000fe400078e0a02 */
[----:B------:R-:W-:-:S02]  /*b2a0*/  IMAD.IADD R5, R5, 0x1, R7 ;  /* 0x0000000105057824 */ /* 0x000fc400078e0207 */
[----:B------:R-:W-:-:S03]  /*b2b0*/  IMAD R2, R2, c[0x0][0x4e8], R9 ;  /* 0x00013a0002027a24 */ /* 0x000fc600078e0209 */
[----:B------:R-:W-:Y:S02]  /*b2c0*/  IADD3.X R5, R3, R6, R5, P1, P0 ;  /* 0x0000000603057210 */ /* 0x000fe40000fe0405 */
[----:B------:R-:W-:Y:S02]  /*b2d0*/  SHF.R.S32.HI R6, RZ, 0x1f, R2 ;  /* 0x0000001fff067819 */ /* 0x000fe40000011402 */
[----:B--2---:R-:W-:Y:S01]  /*b2e0*/  SHF.R.S32.HI R21, RZ, 0x1f, R13 ;  /* 0x0000001fff157819 */ /* 0x004fe2000001140d */
[----:B-1----:R-:W-:-:S04]  /*b2f0*/  IMAD R3, R17, R2, RZ ;  /* 0x0000000211037224 */ /* 0x002fc800078e02ff */
[C---:B------:R-:W-:Y:S02]  /*b300*/  IMAD R6, R16.reuse, R6, R3 ;  /* 0x0000000610067224 */ /* 0x040fe400078e0203 */
[----:B------:R-:W-:-:S04]  /*b310*/  IMAD.WIDE.U32 R2, R16, R2, R4 ;  /* 0x0000000210027225 */ /* 0x000fc800078e0004 */
[----:B------:R-:W-:Y:S02]  /*b320*/  IMAD.MOV.U32 R4, RZ, RZ, c[0x0][0x4a8] ;  /* 0x00012a00ff047624 */ /* 0x000fe400078e00ff */
[----:B------:R-:W-:-:S03]  /*b330*/  IMAD.MOV.U32 R5, RZ, RZ, c[0x0][0x4ac] ;  /* 0x00012b00ff057624 */ /* 0x000fc600078e00ff */
[----:B------:R-:W-:Y:S01]  /*b340*/  SEL R4, R4, c[0x0][0x450], P3 ;  /* 0x0001140004047a07 */ /* 0x000fe20001800000 */
[----:B------:R-:W-:Y:S01]  /*b350*/  IMAD.IADD R3, R3, 0x1, R6 ;  /* 0x0000000103037824 */ /* 0x000fe200078e0206 */
[----:B------:R-:W-:Y:S02]  /*b360*/  SEL R5, R5, c[0x0][0x454], P3 ;  /* 0x0001150005057a07 */ /* 0x000fe40001800000 */
[C---:B------:R-:W-:Y:S02]  /*b370*/  LEA R4, P0, R2.reuse, R4, 0x2 ;  /* 0x0000000402047211 */ /* 0x040fe400078010ff */
[----:B------:R-:W-:Y:S02]  /*b380*/  LEA.HI R21, R21, R13, RZ, 0x5 ;  /* 0x0000000d15157211 */ /* 0x000fe400078f28ff */
[----:B------:R-:W-:Y:S02]  /*b390*/  LEA.HI.X R2, R2, R5, R3, 0x2, P0 ;  /* 0x0000000502027211 */ /* 0x000fe400000f1403 */
[----:B------:R-:W-:Y:S01]  /*b3a0*/  LOP3.LUT R21, R21, 0xffffffe0, RZ, 0xc0, !PT ;  /* 0xffffffe015157812 */ /* 0x000fe200078ec0ff */
[----:B------:R-:W-:Y:S04]  /*b3b0*/  SHFL.IDX PT, R6, R4, RZ, 0x1c1f ;  /* 0x001c1fff04067589 */ /* 0x000fe800000e0000 */
[----:B------:R-:W1:Y:S01]  /*b3c0*/  SHFL.IDX PT, R7, R2, RZ, 0x1c1f ;  /* 0x001c1fff02077589 */ /* 0x000e6200000e0000 */
[----:B------:R-:W-:-:S03]  /*b3d0*/  IMAD.IADD R21, R13, 0x1, -R21 ;  /* 0x000000010d157824 */ /* 0x000fc600078e0a15 */
[----:B------:R-:W-:Y:S04]  /*b3e0*/  SHFL.IDX PT, R4, R4, 0x1, 0x1c1f ;  /* 0x003c1f0004047f89 */ /* 0x000fe800000e0000 */
[----:B------:R2:W3:Y:S01]  /*b3f0*/  SHFL.IDX PT, R5, R2, 0x1, 0x1c1f ;  /* 0x003c1f0002057f89 */ /* 0x0004e200000e0000 */
[----:B------:R-:W-:Y:S01]  /*b400*/  IMAD R13, R14, c[0x0][0x4e8], RZ ;  /* 0x00013a000e0d7a24 */ /* 0x000fe200078e02ff */
[----:B------:R-:W-:Y:S01]  /*b410*/  LOP3.LUT P0, RZ, R21, 0x3, RZ, 0xc0, !PT ;  /* 0x0000000315ff7812 */ /* 0x000fe2000780c0ff */
[----:B--2---:R-:W-:-:S05]  /*b420*/  IMAD R2, R20, 0x80, R23 ;  /* 0x0000008014027824 */ /* 0x004fca00078e0217 */
[C---:B------:R-:W-:Y:S02]  /*b430*/  IADD3 R3, R2.reuse, 0x8, RZ ;  /* 0x0000000802037810 */ /* 0x040fe40007ffe0ff */
[-C--:B------:R-:W-:Y:S02]  /*b440*/  ISETP.GE.OR P1, PT, R2, R13.reuse, P0 ;  /* 0x0000000d0200720c */ /* 0x080fe40000726670 */
[----:B------:R-:W-:-:S11]  /*b450*/  ISETP.GE.OR P0, PT, R3, R13, P0 ;  /* 0x0000000d0300720c */ /* 0x000fd60000706670 */
[----:B-1----:R1:W-:Y:S01]  /*b460*/  @!P1 ST.E [R6.64], R18 ;  /* 0x0000001206009985 */ /* 0x0023e2000c101906 */
[----:B------:R-:W-:-:S03]  /*b470*/  ISETP.GE.AND P1, PT, R2, R13, PT ;  /* 0x0000000d0200720c */ /* 0x000fc60003f26270 */
[----:B---3--:R1:W-:Y:S01]  /*b480*/  @!P0 ST.E [R4.64], R19 ;  /* 0x0000001304008985 */ /* 0x0083e2000c101906 */
[----:B------:R-:W-:Y:S01]  /*b490*/  ISETP.GE.AND P0, PT, R3, R13, PT ;  /* 0x0000000d0300720c */ /* 0x000fe20003f06270 */
[----:B------:R-:W-:Y:S05]  /*b4a0*/  @P3 BRA `(.L_x_62) ;  /* 0x00000c5000003947 */ /* 0x000fea0003800000 */
[----:B------:R-:W2:Y:S01]  /*b4b0*/  S2R R102, SR_TID.X ;  /* 0x0000000000667919 */ /* 0x000ea20000002100 */
[----:B------:R-:W-:Y:S01]  /*b4c0*/  IMAD R11, R11, c[0x0][0x3a0], RZ ;  /* 0x0000e8000b0b7a24 */ /* 0x000fe200078e02ff */
[----:B-1----:R-:W-:Y:S01]  /*b4d0*/  SHF.R.S32.HI R5, RZ, 0x1f, R8 ;  /* 0x0000001fff057819 */ /* 0x002fe20000011408 */
[C---:B------:R-:W-:Y:S01]  /*b4e0*/  IMAD.WIDE.U32 R2, R0.reuse, c[0x0][0x3a0], RZ ;  /* 0x0000e80000027a25 */ /* 0x040fe200078e00ff */
[----:B------:R1:W3:Y:S03]  /*b4f0*/  LDS.128 R32, [R247+0x80] ;  /* 0x00008000f7207984 */ /* 0x0002e60000000c00 */
[----:B------:R-:W-:Y:S01]  /*b500*/  IMAD R0, R0, c[0x0][0x3a4], R11 ;  /* 0x0000e90000007a24 */ /* 0x000fe200078e020b */
[----:B------:R1:W4:Y:S01]  /*b510*/  LDS.128 R48, [R247+0x1080] ;  /* 0x00108000f7307984 */ /* 0x0003220000000c00 */
[----:B------:R-:W-:-:S03]  /*b520*/  IMAD R5, R5, c[0x0][0x3f0], RZ ;  /* 0x0000fc0005057a24 */ /* 0x000fc600078e02ff */
[----:B------:R-:W-:Y:S01]  /*b530*/  IADD3 R3, R3, R0, RZ ;  /* 0x0000000003037210 */ /* 0x000fe20007ffe0ff */
[----:B------:R1:W1:Y:S01]  /*b540*/  LDS.128 R64, [R247+0x2080] ;  /* 0x00208000f7407984 */ /* 0x0002620000000c00 */
[----:B------:R-:W-:-:S03]  /*b550*/  IMAD R7, R8, c[0x0][0x3f4], R5 ;  /* 0x0000fd0008077a24 */ /* 0x000fc600078e0205 */
[----:B------:R1:W1:Y:S01]  /*b560*/  LDS.128 R76, [R247+0x3080] ;  /* 0x00308000f74c7984 */ /* 0x0002620000000c00 */
[----:B------:R-:W-:-:S03]  /*b570*/  IMAD.WIDE.U32 R2, R10, c[0x0][0x3e8], R2 ;  /* 0x0000fa000a027a25 */ /* 0x000fc600078e0002 */
[----:B------:R1:W1:Y:S01]  /*b580*/  LDS.128 R28, [R247+0x4080] ;  /* 0x00408000f71c7984 */ /* 0x0002620000000c00 */
[----:B------:R-:W-:Y:S01]  /*b590*/  IMAD R3, R10, c[0x0][0x3ec], R3 ;  /* 0x0000fb000a037a24 */ /* 0x000fe200078e0203 */
[--C-:B--2---:R-:W-:Y:S02]  /*b5a0*/  SHF.R.S32.HI R21, RZ, 0x1f, R102.reuse ;  /* 0x0000001fff157819 */ /* 0x104fe40000011466 */
[----:B------:R2:W1:Y:S01]  /*b5b0*/  LDS.128 R44, [R247+0x5080] ;  /* 0x00508000f72c7984 */ /* 0x0004620000000c00 */
[----:B------:R-:W-:Y:S01]  /*b5c0*/  SHF.R.S32.HI R23, RZ, 0x1f, R102 ;  /* 0x0000001fff177819 */ /* 0x000fe20000011466 */
[----:B------:R-:W-:Y:S01]  /*b5d0*/  IMAD.WIDE.U32 R2, R8, c[0x0][0x3f0], R2 ;  /* 0x0000fc0008027a25 */ /* 0x000fe200078e0002 */
[-C--:B------:R-:W-:Y:S01]  /*b5e0*/  LEA.HI R21, R21, R102.reuse, RZ, 0x3 ;  /* 0x0000006615157211 */ /* 0x080fe200078f18ff */
[----:B------:R2:W1:Y:S01]  /*b5f0*/  LDS.128 R60, [R247+0x6080] ;  /* 0x00608000f73c7984 */ /* 0x0004620000000c00 */
[----:B------:R-:W-:Y:S01]  /*b600*/  LEA.HI R23, R23, R102, RZ, 0x3 ;  /* 0x0000006617177211 */ /* 0x000fe200078f18ff */
[----:B------:R-:W-:Y:S01]  /*b610*/  IMAD.IADD R3, R3, 0x1, R7 ;  /* 0x0000000103037824 */ /* 0x000fe200078e0207 */
[----:B------:R-:W-:Y:S01]  /*b620*/  LOP3.LUT R21, R21, 0xfffffff8, RZ, 0xc0, !PT ;  /* 0xfffffff815157812 */ /* 0x000fe200078ec0ff */
[----:B------:R2:W1:Y:S01]  /*b630*/  LDS.128 R72, [R247+0x7080] ;  /* 0x00708000f7487984 */ /* 0x0004620000000c00 */
[----:B------:R-:W-:-:S02]  /*b640*/  SHF.R.S32.HI R23, RZ, 0x3, R23 ;  /* 0x00000003ff177819 */ /* 0x000fc40000011417 */
[----:B------:R-:W-:Y:S01]  /*b650*/  IADD3 R21, -R21, R102, RZ ;  /* 0x0000006615157210 */ /* 0x000fe20007ffe1ff */
[----:B------:R2:W1:Y:S03]  /*b660*/  LDS.128 R24, [R247+0x8080] ;  /* 0x00808000f7187984 */ /* 0x0004660000000c00 */
[----:B------:R-:W-:Y:S01]  /*b670*/  LEA R4, R21, R23, 0x5 ;  /* 0x0000001715047211 */ /* 0x000fe200078e28ff */
[----:B------:R2:W1:Y:S04]  /*b680*/  LDS.128 R40, [R247+0x9080] ;  /* 0x00908000f7287984 */ /* 0x0004680000000c00 */
[----:B------:R-:W-:Y:S01]  /*b690*/  IMAD R4, R20, 0x80, R4 ;  /* 0x0000008014047824 */ /* 0x000fe200078e0204 */
[----:B------:R2:W1:Y:S03]  /*b6a0*/  LDS.128 R56, [R247+0xa080] ;  /* 0x00a08000f7387984 */ /* 0x0004660000000c00 */
[----:B------:R-:W-:Y:S01]  /*b6b0*/  @P2 IMAD.HI.U32 R6, R4, c[0x0][0x4ec], RZ ;  /* 0x00013b0004062a27 */ /* 0x000fe200078e00ff */
[----:B------:R2:W1:Y:S01]  /*b6c0*/  LDS.128 R68, [R247+0xb080] ;  /* 0x00b08000f7447984 */ /* 0x0004620000000c00 */
[----:B------:R-:W-:-:S03]  /*b6d0*/  MOV R0, R4 ;  /* 0x0000000400007202 */ /* 0x000fc60000000f00 */
[----:B------:R2:W1:Y:S01]  /*b6e0*/  LDS.128 R16, [R247+0xc080] ;  /* 0x00c08000f7107984 */ /* 0x0004620000000c00 */
[----:B------:R-:W-:-:S03]  /*b6f0*/  @P2 SHF.R.U32.HI R0, RZ, c[0x0][0x4f0], R6 ;  /* 0x00013c00ff002a19 */ /* 0x000fc60000011606 */
[----:B------:R2:W1:Y:S01]  /*b700*/  LDS.128 R36, [R247+0xd080] ;  /* 0x00d08000f7247984 */ /* 0x0004620000000c00 */
[----:B------:R-:W-:Y:S01]  /*b710*/  SHF.R.S32.HI R6, RZ, 0x1f, R0 ;  /* 0x0000001fff067819 */ /* 0x000fe20000011400 */
[C---:B------:R-:W-:Y:S01]  /*b720*/  IMAD.WIDE.U32 R2, R0.reuse, c[0x0][0x3e0], R2 ;  /* 0x0000f80000027a25 */ /* 0x040fe200078e0002 */
[----:B------:R-:W-:Y:S01]  /*b730*/  IADD3 R5, -R0, RZ, RZ ;  /* 0x000000ff00057210 */ /* 0x000fe20007ffe1ff */
[----:B------:R2:W1:Y:S02]  /*b740*/  LDS.128 R52, [R247+0xe080] ;  /* 0x00e08000f7347984 */ /* 0x0004640000000c00 */
[----:B------:R-:W-:Y:S02]  /*b750*/  IMAD R6, R6, c[0x0][0x3e0], RZ ;  /* 0x0000f80006067a24 */ /* 0x000fe400078e02ff */
[----:B------:R2:W1:Y:S01]  /*b760*/  LDS.128 R80, [R247+0xf080] ;  /* 0x00f08000f7507984 */ /* 0x0004620000000c00 */
[----:B------:R-:W-:Y:S02]  /*b770*/  IMAD R4, R5, c[0x0][0x4e8], R4 ;  /* 0x00013a0005047a24 */ /* 0x000fe400078e0204 */
[----:B------:R-:W-:-:S03]  /*b780*/  IMAD R5, R0, c[0x0][0x3e4], R6 ;  /* 0x0000f90000057a24 */ /* 0x000fc600078e0206 */
[----:B------:R-:W-:Y:S02]  /*b790*/  SHF.R.S32.HI R0, RZ, 0x1f, R4 ;  /* 0x0000001fff007819 */ /* 0x000fe40000011404 */
[----:B------:R-:W-:-:S03]  /*b7a0*/  IADD3 R3, R3, R5, RZ ;  /* 0x0000000503037210 */ /* 0x000fc60007ffe0ff */
[----:B------:R-:W-:Y:S02]  /*b7b0*/  IMAD R0, R0, c[0x0][0x3d8], RZ ;  /* 0x0000f60000007a24 */ /* 0x000fe400078e02ff */
[----:B------:R-:W-:-:S04]  /*b7c0*/  IMAD.WIDE.U32 R2, R4, c[0x0][0x3d8], R2 ;  /* 0x0000f60004027a25 */ /* 0x000fc800078e0002 */
[----:B------:R-:W-:Y:S01]  /*b7d0*/  IMAD R0, R4, c[0x0][0x3dc], R0 ;  /* 0x0000f70004007a24 */ /* 0x000fe200078e0200 */
[----:B------:R-:W-:-:S04]  /*b7e0*/  LEA R14, P0, R2, c[0x0][0x380], 0x1 ;  /* 0x0000e000020e7a11 */ /* 0x000fc800078008ff */
[----:B------:R-:W-:-:S04]  /*b7f0*/  IADD3 R0, R3, R0, RZ ;  /* 0x0000000003007210 */ /* 0x000fc80007ffe0ff */
[----:B------:R-:W-:Y:S01]  /*b800*/  LEA.HI.X R5, R2, c[0x0][0x384], R0, 0x1, P0 ;  /* 0x0000e10002057a11 */ /* 0x000fe200000f0c00 */
[----:B------:R-:W-:Y:S05]  /*b810*/  BRA.DIV ~URZ, `(.L_x_63) ;  /* 0x00004d127f007947 */ /* 0x000fea000b800000 */
[----:B--234-:R2:W3:Y:S02]  /*b820*/  SHFL.IDX PT, R4, R5, RZ, 0x181f ;  /* 0x00181fff05047589 */ /* 0x01c4e400000e0000 */
.L_x_133:
[----:B------:R-:W-:Y:S05]  /*b830*/  BRA.DIV ~URZ, `(.L_x_64) ;  /* 0x00004d627f007947 */ /* 0x000fea000b800000 */
[----:B------:R4:W2:Y:S02]  /*b840*/  SHFL.IDX PT, R0, R14, RZ, 0x181f ;  /* 0x00181fff0e007589 */ /* 0x0008a400000e0000 */
.L_x_134:
[----:B------:R-:W5:Y:S02]  /*b850*/  S2R R2, SR_TID.X ;  /* 0x0000000000027919 */ /* 0x000f640000002100 */
[----:B-----5:R-:W-:-:S04]  /*b860*/  SHF.R.S32.HI R3, RZ, 0x1f, R2 ;  /* 0x0000001fff037819 */ /* 0x020fc80000011402 */
[----:B------:R-:W-:Y:S02]  /*b870*/  LEA.HI R3, R3, R2, RZ, 0x3 ;  /* 0x0000000203037211 */ /* 0x000fe400078f18ff */
[----:B------:R-:W5:Y:S02]  /*b880*/  LDL.LU R2, [R1+0x4c] ;  /* 0x00004c0001027983 */ /* 0x000f640000300800 */
[----:B------:R-:W-:Y:S01]  /*b890*/  SHF.R.S32.HI R3, RZ, 0x3, R3 ;  /* 0x00000003ff037819 */ /* 0x000fe20000011403 */
[----:B------:R-:W-:Y:S04]  /*b8a0*/  BSSY B0, `(.L_x_65) ;  /* 0x000001e000007945 */ /* 0x000fe80003800000 */
[----:B-----5:R-:W-:-:S05]  /*b8b0*/  IMAD R12, R2, 0x80, R3 ;  /* 0x00000080020c7824 */ /* 0x020fca00078e0203 */
[----:B------:R-:W-:-:S13]  /*b8c0*/  ISETP.GE.AND P0, PT, R12, R13, PT ;  /* 0x0000000d0c00720c */ /* 0x000fda0003f06270 */
[----:B------:R-:W-:Y:S05]  /*b8d0*/  @P0 BRA `(.L_x_66) ;  /* 0x000001a000000947 */ /* 0x000fea0003800000 */
[C---:B------:R-:W-:Y:S02]  /*b8e0*/  IADD3 R84, R251.reuse, 0x40, RZ ;  /* 0x00000040fb547810 */ /* 0x040fe40007ffe0ff */
[C---:B------:R-:W-:Y:S02]  /*b8f0*/  IADD3 R21, R251.reuse, 0x80, RZ ;  /* 0x00000080fb157810 */ /* 0x040fe40007ffe0ff */
[C---:B------:R-:W-:Y:S02]  /*b900*/  ISETP.GE.AND P6, PT, R251.reuse, c[0x0][0x3c8], PT ;  /* 0x0000f200fb007a0c */ /* 0x040fe40003fc6270 */
[----:B------:R-:W-:Y:S02]  /*b910*/  IADD3 R15, R251, 0xc0, RZ ;  /* 0x000000c0fb0f7810 */ /* 0x000fe40007ffe0ff */
[----:B------:R-:W-:Y:S02]  /*b920*/  ISETP.GE.AND P5, PT, R84, c[0x0][0x3c8], PT ;  /* 0x0000f20054007a0c */ /* 0x000fe40003fa6270 */
[----:B------:R-:W-:-:S02]  /*b930*/  ISETP.GE.AND P4, PT, R21, c[0x0][0x3c8], PT ;  /* 0x0000f20015007a0c */ /* 0x000fc40003f86270 */
[----:B------:R-:W-:Y:S02]  /*b940*/  ISETP.GE.AND P3, PT, R15, c[0x0][0x3c8], PT ;  /* 0x0000f2000f007a0c */ /* 0x000fe40003f66270 */
[C---:B------:R-:W-:Y:S02]  /*b950*/  IADD3 R85, R251.reuse, 0x40, RZ ;  /* 0x00000040fb557810 */ /* 0x040fe40007ffe0ff */
[----:B------:R-:W-:Y:S02]  /*b960*/  SHF.R.S32.HI R2, RZ, 0x1f, R251 ;  /* 0x0000001fff027819 */ /* 0x000fe400000114fb */
[C---:B--2---:R-:W-:Y:S02]  /*b970*/  @!P6 LEA R10, P0, R251.reuse, R0, 0x1 ;  /* 0x00000000fb0ae211 */ /* 0x044fe400078008ff */
[C---:B------:R-:W-:Y:S02]  /*b980*/  IADD3 R23, R251.reuse, 0x80, RZ ;  /* 0x00000080fb177810 */ /* 0x040fe40007ffe0ff */
[----:B------:R-:W-:-:S02]  /*b990*/  IADD3 R20, R251, 0xc0, RZ ;  /* 0x000000c0fb147810 */ /* 0x000fc40007ffe0ff */
[-C--:B------:R-:W-:Y:S02]  /*b9a0*/  @!P5 LEA R8, P2, R84, R0.reuse, 0x1 ;  /* 0x000000005408d211 */ /* 0x080fe400078408ff */
[----:B------:R-:W-:Y:S02]  /*b9b0*/  SHF.R.S32.HI R85, RZ, 0x1f, R85 ;  /* 0x0000001fff557819 */ /* 0x000fe40000011455 */
[----:B------:R-:W-:Y:S02]  /*b9c0*/  @!P4 LEA R6, P1, R21, R0, 0x1 ;  /* 0x000000001506c211 */ /* 0x000fe400078208ff */
[----:B---3--:R-:W-:Y:S02]  /*b9d0*/  @!P6 LEA.HI.X R11, R251, R4, R2, 0x1, P0 ;  /* 0x00000004fb0be211 */ /* 0x008fe400000f0c02 */
[----:B------:R-:W-:Y:S02]  /*b9e0*/  SHF.R.S32.HI R23, RZ, 0x1f, R23 ;  /* 0x0000001fff177819 */ /* 0x000fe40000011417 */
[----:B------:R-:W-:Y:S01]  /*b9f0*/  SHF.R.S32.HI R20, RZ, 0x1f, R20 ;  /* 0x0000001fff147819 */ /* 0x000fe20000011414 */
[----:B------:R2:W-:Y:S01]  /*ba00*/  @!P6 ST.E.128 [R10.64], R32 ;  /* 0x000000200a00e985 */ /* 0x0005e2000c101d06 */
[----:B------:R-:W-:-:S02]  /*ba10*/  @!P3 LEA R2, P0, R15, R0, 0x1 ;  /* 0x000000000f02b211 */ /* 0x000fc400078008ff */
[-C--:B------:R-:W-:Y:S02]  /*ba20*/  @!P5 LEA.HI.X R9, R84, R4.reuse, R85, 0x1, P2 ;  /* 0x000000045409d211 */ /* 0x080fe400010f0c55 */
[-C--:B------:R-:W-:Y:S02]  /*ba30*/  @!P4 LEA.HI.X R7, R21, R4.reuse, R23, 0x1, P1 ;  /* 0x000000041507c211 */ /* 0x080fe400008f0c17 */
[----:B------:R-:W-:Y:S01]  /*ba40*/  @!P3 LEA.HI.X R3, R15, R4, R20, 0x1, P0 ;  /* 0x000000040f03b211 */ /* 0x000fe200000f0c14 */
[----:B-1----:R2:W-:Y:S04]  /*ba50*/  @!P5 ST.E.128 [R8.64], R28 ;  /* 0x0000001c0800d985 */ /* 0x0025e8000c101d06 */
[----:B------:R2:W-:Y:S04]  /*ba60*/  @!P4 ST.E.128 [R6.64], R24 ;  /* 0x000000180600c985 */ /* 0x0005e8000c101d06 */
[----:B------:R2:W-:Y:S02]  /*ba70*/  @!P3 ST.E.128 [R2.64], R16 ;  /* 0x000000100200b985 */ /* 0x0005e4000c101d06 */
.L_x_66:
[----:B------:R-:W-:Y:S05]  /*ba80*/  BSYNC B0 ;  /* 0x0000000000007941 */ /* 0x000fea0003800000 */
.L_x_65:
[----:B------:R-:W-:Y:S05]  /*ba90*/  BRA.DIV ~URZ, `(.L_x_67) ;  /* 0x00004b627f007947 */ /* 0x000fea000b800000 */
[----:B---3--:R3:W4:Y:S04]  /*baa0*/  SHFL.IDX PT, R4, R5, 0x1, 0x181f ;  /* 0x00381f0005047f89 */ /* 0x00872800000e0000 */
[----:B--2---:R3:W2:Y:S02]  /*bab0*/  SHFL.IDX PT, R0, R14, 0x1, 0x181f ;  /* 0x00381f000e007f89 */ /* 0x0046a400000e0000 */
.L_x_135:
[----:B------:R-:W-:Y:S01]  /*bac0*/  IADD3 R2, R12, 0x20, RZ ;  /* 0x000000200c027810 */ /* 0x000fe20007ffe0ff */
[----:B------:R-:W-:Y:S03]  /*bad0*/  BSSY B0, `(.L_x_68) ;  /* 0x000001d000007945 */ /* 0x000fe60003800000 */
[----:B------:R-:W-:-:S13]  /*bae0*/  ISETP.GE.AND P0, PT, R2, R13, PT ;  /* 0x0000000d0200720c */ /* 0x000fda0003f06270 */
[----:B------:R-:W-:Y:S05]  /*baf0*/  @P0 BRA `(.L_x_69) ;  /* 0x000001a000000947 */ /* 0x000fea0003800000 */
[C---:B-1----:R-:W-:Y:S02]  /*bb00*/  IADD3 R19, R251.reuse, 0x40, RZ ;  /* 0x00000040fb137810 */ /* 0x042fe40007ffe0ff */
        /* <DEDUP_REMOVED lines=14> */
[----:B----4-:R-:W-:Y:S02]  /*bbf0*/  @!P3 LEA.HI.X R11, R251, R4, R3, 0x1, P4 ;  /* 0x00000004fb0bb211 */ /* 0x010fe400020f0c03 */
[----:B------:R-:W-:Y:S02]  /*bc00*/  SHF.R.S32.HI R18, RZ, 0x1f, R18 ;  /* 0x0000001fff127819 */ /* 0x000fe40000011412 */
[----:B------:R-:W-:Y:S01]  /*bc10*/  SHF.R.S32.HI R16, RZ, 0x1f, R16 ;  /* 0x0000001fff107819 */ /* 0x000fe20000011410 */
[----:B------:R1:W-:Y:S01]  /*bc20*/  @!P3 ST.E.128 [R10.64], R48 ;  /* 0x000000300a00b985 */ /* 0x0003e2000c101d06 */
[----:B------:R-:W-:-:S02]  /*bc30*/  @!P0 LEA R2, P4, R15, R0, 0x1 ;  /* 0x000000000f028211 */ /* 0x000fc400078808ff */
[-C--:B------:R-:W-:Y:S02]  /*bc40*/  @!P2 LEA.HI.X R9, R19, R4.reuse, R20, 0x1, P6 ;  /* 0x000000041309a211 */ /* 0x080fe400030f0c14 */
[-C--:B------:R-:W-:Y:S02]  /*bc50*/  @!P1 LEA.HI.X R7, R17, R4.reuse, R18, 0x1, P5 ;  /* 0x0000000411079211 */ /* 0x080fe400028f0c12 */
[----:B------:R-:W-:Y:S01]  /*bc60*/  @!P0 LEA.HI.X R3, R15, R4, R16, 0x1, P4 ;  /* 0x000000040f038211 */ /* 0x000fe200020f0c10 */
[----:B------:R1:W-:Y:S04]  /*bc70*/  @!P2 ST.E.128 [R8.64], R44 ;  /* 0x0000002c0800a985 */ /* 0x0003e8000c101d06 */
[----:B------:R1:W-:Y:S04]  /*bc80*/  @!P1 ST.E.128 [R6.64], R40 ;  /* 0x0000002806009985 */ /* 0x0003e8000c101d06 */
[----:B------:R1:W-:Y:S02]  /*bc90*/  @!P0 ST.E.128 [R2.64], R36 ;  /* 0x0000002402008985 */ /* 0x0003e4000c101d06 */
.L_x_69:
[----:B------:R-:W-:Y:S05]  /*bca0*/  BSYNC B0 ;  /* 0x0000000000007941 */ /* 0x000fea0003800000 */
.L_x_68:
[----:B------:R-:W-:Y:S05]  /*bcb0*/  BRA.DIV ~URZ, `(.L_x_70) ;  /* 0x00004a027f007947 */ /* 0x000fea000b800000 */
[----:B----4-:R4:W3:Y:S02]  /*bcc0*/  SHFL.IDX PT, R4, R5, 0x2, 0x181f ;  /* 0x00581f0005047f89 */ /* 0x0108e400000e0000 */
.L_x_136:
[----:B------:R-:W-:Y:S05]  /*bcd0*/  BRA.DIV ~URZ, `(.L_x_71) ;  /* 0x00004a527f007947 */ /* 0x000fea000b800000 */
[----:B--2---:R2:W4:Y:S02]  /*bce0*/  SHFL.IDX PT, R0, R14, 0x2, 0x181f ;  /* 0x00581f000e007f89 */ /* 0x00452400000e0000 */
.L_x_137:
[----:B-1----:R-:W-:Y:S01]  /*bcf0*/  IADD3 R2, R12, 0x40, RZ ;  /* 0x000000400c027810 */ /* 0x002fe20007ffe0ff */
[----:B------:R-:W-:Y:S03]  /*bd00*/  BSSY B0, `(.L_x_72) ;  /* 0x000001d000007945 */ /* 0x000fe60003800000 */
        /* <DEDUP_REMOVED lines=11> */
[C---:B----4-:R-:W-:Y:S02]  /*bdc0*/  @!P3 LEA R10, P4, R251.reuse, R0, 0x1 ;  /* 0x00000000fb0ab211 */ /* 0x050fe400078808ff */
        /* <DEDUP_REMOVED lines=16> */
.L_x_73:
[----:B------:R-:W-:Y:S05]  /*bed0*/  BSYNC B0 ;  /* 0x0000000000007941 */ /* 0x000fea0003800000 */
.L_x_72:
[----:B------:R-:W-:Y:S05]  /*bee0*/  BRA.DIV ~URZ, `(.L_x_74) ;  /* 0x000048a27f007947 */ /* 0x000fea000b800000 */
[----:B---3--:R3:W1:Y:S04]  /*bef0*/  SHFL.IDX PT, R4, R5, 0x3, 0x181f ;  /* 0x00781f0005047f89 */ /* 0x00866800000e0000 */
[----:B----4-:R3:W4:Y:S02]  /*bf00*/  SHFL.IDX PT, R0, R14, 0x3, 0x181f ;  /* 0x00781f000e007f89 */ /* 0x01072400000e0000 */
.L_x_138:
[----:B-1----:R-:W-:-:S04]  /*bf10*/  IADD3 R2, R12, 0x60, RZ ;  /* 0x000000600c027810 */ /* 0x002fc80007ffe0ff */
[----:B------:R-:W-:-:S13]  /*bf20*/  ISETP.GE.AND P0, PT, R2, R13, PT ;  /* 0x0000000d0200720c */ /* 0x000fda0003f06270 */
[----:B------:R-:W-:Y:S05]  /*bf30*/  @P0 BRA `(.L_x_75) ;  /* 0x00002d4000000947 */ /* 0x000fea0003800000 */
[C---:B------:R-:W-:Y:S02]  /*bf40*/  IADD3 R11, R251.reuse, 0x40, RZ ;  /* 0x00000040fb0b7810 */ /* 0x040fe40007ffe0ff */
[C---:B---3--:R-:W-:Y:S02]  /*bf50*/  IADD3 R5, R251.reuse, 0x80, RZ ;  /* 0x00000080fb057810 */ /* 0x048fe40007ffe0ff */
[----:B------:R-:W-:Y:S02]  /*bf60*/  ISETP.GE.AND P2, PT, R251, c[0x0][0x3c8], PT ;  /* 0x0000f200fb007a0c */ /* 0x000fe40003f46270 */
[----:B------:R-:W-:Y:S02]  /*bf70*/  ISETP.GE.AND P1, PT, R11, c[0x0][0x3c8], PT ;  /* 0x0000f2000b007a0c */ /* 0x000fe40003f26270 */
[----:B------:R-:W-:Y:S02]  /*bf80*/  ISETP.GE.AND P0, PT, R5, c[0x0][0x3c8], PT ;  /* 0x0000f20005007a0c */ /* 0x000fe40003f06270 */
[----:B--2---:R-:W-:-:S02]  /*bf90*/  IADD3 R14, R251, 0x40, RZ ;  /* 0x00000040fb0e7810 */ /* 0x004fc40007ffe0ff */
[C---:B------:R-:W-:Y:S02]  /*bfa0*/  IADD3 R10, R251.reuse, 0x80, RZ ;  /* 0x00000080fb0a7810 */ /* 0x040fe40007ffe0ff */
[----:B------:R-:W-:Y:S02]  /*bfb0*/  SHF.R.S32.HI R15, RZ, 0x1f, R251 ;  /* 0x0000001fff0f7819 */ /* 0x000fe400000114fb */
[----:B------:R-:W-:Y:S02]  /*bfc0*/  SHF.R.S32.HI R14, RZ, 0x1f, R14 ;  /* 0x0000001fff0e7819 */ /* 0x000fe4000001140e */
[-C--:B----4-:R-:W-:Y:S02]  /*bfd0*/  @!P2 LEA R8, P5, R251, R0.reuse, 0x1 ;  /* 0x00000000fb08a211 */ /* 0x090fe400078a08ff */
[----:B------:R-:W-:Y:S02]  /*bfe0*/  @!P1 LEA R6, P4, R11, R0, 0x1 ;  /* 0x000000000b069211 */ /* 0x000fe400078808ff */
[----:B------:R-:W-:-:S02]  /*bff0*/  SHF.R.S32.HI R10, RZ, 0x1f, R10 ;  /* 0x0000001fff0a7819 */ /* 0x000fc4000001140a */
[----:B------:R-:W-:Y:S02]  /*c000*/  @!P0 LEA R2, P3, R5, R0, 0x1 ;  /* 0x0000000005028211 */ /* 0x000fe400078608ff */
[-C--:B------:R-:W-:Y:S02]  /*c010*/  @!P2 LEA.HI.X R9, R251, R4.reuse, R15, 0x1, P5 ;  /* 0x00000004fb09a211 */ /* 0x080fe400028f0c0f */
[-C--:B------:R-:W-:Y:S02]  /*c020*/  @!P1 LEA.HI.X R7, R11, R4.reuse, R14, 0x1, P4 ;  /* 0x000000040b079211 */ /* 0x080fe400020f0c0e */
[----:B------:R-:W-:Y:S01]  /*c030*/  @!P0 LEA.HI.X R3, R5, R4, R10, 0x1, P3 ;  /* 0x0000000405038211 */ /* 0x000fe200018f0c0a */
[----:B------:R1:W-:Y:S01]  /*c040*/  @!P2 ST.E.128 [R8.64], R76 ;  /* 0x0000004c0800a985 */ /* 0x0003e2000c101d06 */
[----:B------:R-:W-:-:S03]  /*c050*/  IADD3 R5, R251, 0xc0, RZ ;  /* 0x000000c0fb057810 */ /* 0x000fc60007ffe0ff */
[----:B------:R1:W-:Y:S04]  /*c060*/  @!P1 ST.E.128 [R6.64], R72 ;  /* 0x0000004806009985 */ /* 0x0003e8000c101d06 */
[----:B------:R1:W-:Y:S01]  /*c070*/  @!P0 ST.E.128 [R2.64], R68 ;  /* 0x0000004402008985 */ /* 0x0003e2000c101d06 */
[----:B------:R-:W-:-:S13]  /*c080*/  ISETP.GE.AND P0, PT, R5, c[0x0][0x3c8], PT ;  /* 0x0000f20005007a0c */ /* 0x000fda0003f06270 */
[----:B------:R-:W-:Y:S05]  /*c090*/  @P0 BRA `(.L_x_75) ;  /* 0x00002be000000947 */ /* 0x000fea0003800000 */
[----:B------:R-:W-:Y:S02]  /*c0a0*/  IADD3 R10, R251, 0xc0, RZ ;  /* 0x000000c0fb0a7810 */ /* 0x000fe40007ffe0ff */
[----:B-1----:R-:W-:Y:S02]  /*c0b0*/  LEA R2, P0, R5, R0, 0x1 ;  /* 0x0000000005027211 */ /* 0x002fe400078008ff */
[----:B------:R-:W-:-:S04]  /*c0c0*/  SHF.R.S32.HI R10, RZ, 0x1f, R10 ;  /* 0x0000001fff0a7819 */ /* 0x000fc8000001140a */
[----:B------:R-:W-:-:S05]  /*c0d0*/  LEA.HI.X R3, R5, R4, R10, 0x1, P0 ;  /* 0x0000000405037211 */ /* 0x000fca00000f0c0a */
[----:B------:R1:W-:Y:S01]  /*c0e0*/  ST.E.128 [R2.64], R80 ;  /* 0x0000005002007985 */ /* 0x0003e2000c101d06 */
[----:B------:R-:W-:Y:S05]  /*c0f0*/  BRA `(.L_x_75) ;  /* 0x00002b8000007947 */ /* 0x000fea0003800000 */
.L_x_62:
[----:B-1----:R-:W2:Y:S01]  /*c100*/  LDL.LU R5, [R1+0x80] ;  /* 0x0000800001057983 */ /* 0x002ea20000300800 */
[----:B------:R-:W-:Y:S02]  /*c110*/  IMAD R11, R11, c[0x0][0x408], RZ ;  /* 0x000102000b0b7a24 */ /* 0x000fe400078e02ff */
[----:B------:R-:W-:-:S04]  /*c120*/  IMAD.WIDE.U32 R2, R0, c[0x0][0x408], RZ ;  /* 0x0001020000027a25 */ /* 0x000fc800078e00ff */
[----:B------:R-:W-:Y:S01]  /*c130*/  IMAD R11, R0, c[0x0][0x40c], R11 ;  /* 0x00010300000b7a24 */ /* 0x000fe200078e020b */
[----:B------:R-:W-:Y:S01]  /*c140*/  SHF.R.S32.HI R0, RZ, 0x1f, R8 ;  /* 0x0000001fff007819 */ /* 0x000fe20000011408 */
[----:B------:R-:W-:-:S03]  /*c150*/  @P2 IMAD.HI.U32 R4, R9, c[0x0][0x4ec], RZ ;  /* 0x00013b0009042a27 */ /* 0x000fc600078e00ff */
[----:B------:R-:W-:Y:S01]  /*c160*/  IADD3 R3, R3, R11, RZ ;  /* 0x0000000b03037210 */ /* 0x000fe20007ffe0ff */
[----:B------:R-:W-:-:S04]  /*c170*/  IMAD R0, R0, c[0x0][0x440], RZ ;  /* 0x0001100000007a24 */ /* 0x000fc800078e02ff */
[----:B------:R-:W-:-:S04]  /*c180*/  IMAD.WIDE.U32 R2, R10, c[0x0][0x438], R2 ;  /* 0x00010e000a027a25 */ /* 0x000fc800078e0002 */
[----:B------:R-:W-:Y:S02]  /*c190*/  IMAD R3, R10, c[0x0][0x43c], R3 ;  /* 0x00010f000a037a24 */ /* 0x000fe400078e0203 */
[C---:B------:R-:W-:Y:S02]  /*c1a0*/  IMAD R0, R8.reuse, c[0x0][0x444], R0 ;  /* 0x0001110008007a24 */ /* 0x040fe400078e0200 */
[----:B------:R-:W-:-:S05]  /*c1b0*/  IMAD.WIDE.U32 R2, R8, c[0x0][0x440], R2 ;  /* 0x0001100008027a25 */ /* 0x000fca00078e0002 */
[----:B------:R-:W-:Y:S02]  /*c1c0*/  IADD3 R3, R3, R0, RZ ;  /* 0x0000000003037210 */ /* 0x000fe40007ffe0ff */
[----:B------:R-:W-:Y:S02]  /*c1d0*/  MOV R0, R9 ;  /* 0x0000000900007202 */ /* 0x000fe40000000f00 */
[----:B------:R-:W-:-:S04]  /*c1e0*/  @P2 SHF.R.U32.HI R0, RZ, c[0x0][0x4f0], R4 ;  /* 0x00013c00ff002a19 */ /* 0x000fc80000011604 */
[----:B------:R-:W-:-:S05]  /*c1f0*/  SHF.R.S32.HI R4, RZ, 0x1f, R0 ;  /* 0x0000001fff047819 */ /* 0x000fca0000011400 */
[----:B------:R-:W-:-:S04]  /*c200*/  IMAD R4, R4, c[0x0][0x430], RZ ;  /* 0x00010c0004047a24 */ /* 0x000fc800078e02ff */
[----:B------:R-:W-:Y:S02]  /*c210*/  IMAD R4, R0, c[0x0][0x434], R4 ;  /* 0x00010d0000047a24 */ /* 0x000fe400078e0204 */
[----:B--2---:R-:W-:-:S04]  /*c220*/  IMAD.WIDE.U32 R2, R5, c[0x0][0x448], R2 ;  /* 0x0001120005027a25 */ /* 0x004fc800078e0002 */
[----:B------:R-:W-:-:S04]  /*c230*/  IMAD R3, R5, c[0x0][0x44c], R3 ;  /* 0x0001130005037a24 */ /* 0x000fc800078e0203 */
[C---:B------:R-:W-:Y:S01]  /*c240*/  IMAD.WIDE.U32 R2, R0.reuse, c[0x0][0x430], R2 ;  /* 0x00010c0000027a25 */ /* 0x040fe200078e0002 */
[----:B------:R-:W-:-:S04]  /*c250*/  IADD3 R0, -R0, RZ, RZ ;  /* 0x000000ff00007210 */ /* 0x000fc80007ffe1ff */
[----:B------:R-:W-:Y:S01]  /*c260*/  IADD3 R3, R3, R4, RZ ;  /* 0x0000000403037210 */ /* 0x000fe20007ffe0ff */
[----:B------:R-:W-:-:S04]  /*c270*/  IMAD R0, R0, c[0x0][0x4e8], R9 ;  /* 0x00013a0000007a24 */ /* 0x000fc800078e0209 */
[----:B------:R-:W-:Y:S01]  /*c280*/  IMAD.WIDE.U32 R2, R0, c[0x0][0x428], R2 ;  /* 0x00010a0000027a25 */ /* 0x000fe200078e0002 */
[----:B------:R-:W-:-:S04]  /*c290*/  SHF.R.S32.HI R4, RZ, 0x1f, R0 ;  /* 0x0000001fff047819 */ /* 0x000fc80000011400 */
[----:B------:R-:W-:Y:S01]  /*c2a0*/  LEA R12, P2, R2, c[0x0][0x400], 0x2 ;  /* 0x00010000020c7a11 */ /* 0x000fe200078410ff */
[----:B------:R-:W-:-:S04]  /*c2b0*/  IMAD R4, R4, c[0x0][0x428], RZ ;  /* 0x00010a0004047a24 */ /* 0x000fc800078e02ff */
[----:B------:R-:W-:-:S05]  /*c2c0*/  IMAD R0, R0, c[0x0][0x42c], R4 ;  /* 0x00010b0000007a24 */ /* 0x000fca00078e0204 */
[----:B------:R-:W-:-:S04]  /*c2d0*/  IADD3 R0, R3, R0, RZ ;  /* 0x0000000003007210 */ /* 0x000fc80007ffe0ff */
[----:B------:R-:W-:Y:S01]  /*c2e0*/  LEA.HI.X R5, R2, c[0x0][0x404], R0, 0x2, P2 ;  /* 0x0001010002057a11 */ /* 0x000fe200010f1400 */
[----:B------:R-:W-:Y:S05]  /*c2f0*/  BRA.DIV ~URZ, `(.L_x_76) ;  /* 0x000045527f007947 */ /* 0x000fea000b800000 */
[----:B------:R1:W2:Y:S02]  /*c300*/  SHFL.IDX PT, R4, R5, RZ, 0x1c1f ;  /* 0x001c1fff05047589 */ /* 0x0002a400000e0000 */
.L_x_139:
[----:B------:R-:W-:Y:S05]  /*c310*/  BRA.DIV ~URZ, `(.L_x_77) ;  /* 0x000045a27f007947 */ /* 0x000fea000b800000 */
[----:B------:R3:W4:Y:S02]  /*c320*/  SHFL.IDX PT, R0, R12, RZ, 0x1c1f ;  /* 0x001c1fff0c007589 */ /* 0x00072400000e0000 */
.L_x_140:
[----:B------:R-:W-:Y:S01]  /*c330*/  BSSY B0, `(.L_x_78) ;  /* 0x00000c2000007945 */ /* 0x000fe20003800000 */
[----:B------:R-:W-:Y:S05]  /*c340*/  @P1 BRA `(.L_x_79) ;  /* 0x00000c0000001947 */ /* 0x000fea0003800000 */
[----:B------:R-:W5:Y:S04]  /*c350*/  LDL R8, [R1+0x84] ;  /* 0x0000840001087983 */ /* 0x000f680000100800 */
[----:B---3--:R-:W3:Y:S04]  /*c360*/  LDL R11, [R1+0x100] ;  /* 0x00010000010b7983 */ /* 0x008ee80000100800 */
[----:B----4-:R-:W4:Y:S04]  /*c370*/  LDL R6, [R1+0xfc] ;  /* 0x0000fc0001067983 */ /* 0x010f280000100800 */
[----:B--2---:R-:W2:Y:S04]  /*c380*/  LDL R15, [R1+0x17c] ;  /* 0x00017c00010f7983 */ /* 0x004ea80000100800 */
[----:B------:R-:W2:Y:S04]  /*c390*/  LDL R10, [R1+0xf8] ;  /* 0x0000f800010a7983 */ /* 0x000ea80000100800 */
        /* <DEDUP_REMOVED lines=10> */
[----:B------:R-:W2:Y:S01]  /*c440*/  LDL R17, [R1+0xdc] ;  /* 0x0000dc0001117983 */ /* 0x000ea20000100800 */
[----:B-----5:R-:W-:-:S02]  /*c450*/  ISETP.GE.AND P1, PT, R8, c[0x0][0x3c8], PT ;  /* 0x0000f20008007a0c */ /* 0x020fc40003f26270 */
[----:B---3--:R-:W-:-:S11]  /*c460*/  ISETP.GE.AND P3, PT, R11, c[0x0][0x3c8], PT ;  /* 0x0000f2000b007a0c */ /* 0x008fd60003f66270 */
[----:B------:R-:W-:Y:S02]  /*c470*/  @!P1 IMAD.MOV.U32 R2, RZ, RZ, R0 ;  /* 0x000000ffff029224 */ /* 0x000fe400078e0000 */
[----:B------:R-:W-:-:S04]  /*c480*/  @!P1 IMAD.MOV.U32 R3, RZ, RZ, R4 ;  /* 0x000000ffff039224 */ /* 0x000fc800078e0004 */
[----:B------:R-:W-:Y:S01]  /*c490*/  @!P1 IMAD.WIDE R2, R8, 0x4, R2 ;  /* 0x0000000408029825 */ /* 0x000fe200078e0202 */
[----:B----4-:R-:W-:Y:S01]  /*c4a0*/  ISETP.GE.AND P4, PT, R6, c[0x0][0x3c8], PT ;  /* 0x0000f20006007a0c */ /* 0x010fe20003f86270 */
[----:B------:R-:W3:Y:S04]  /*c4b0*/  LDL R8, [R1+0xe0] ;  /* 0x0000e00001087983 */ /* 0x000ee80000100800 */
[----:B------:R4:W-:Y:S01]  /*c4c0*/  @!P1 ST.E.64 [R2.64], R26 ;  /* 0x0000001a02009985 */ /* 0x0009e2000c101b06 */
[----:B--2---:R-:W-:Y:S02]  /*c4d0*/  ISETP.GE.AND P1, PT, R10, c[0x0][0x3c8], PT ;  /* 0x0000f2000a007a0c */ /* 0x004fe40003f26270 */
[C---:B----4-:R-:W-:Y:S01]  /*c4e0*/  @!P3 LEA R2, P2, R11.reuse, R0, 0x2 ;  /* 0x000000000b02b211 */ /* 0x050fe200078410ff */
[----:B------:R-:W2:Y:S03]  /*c4f0*/  LDL R26, [R1+0xd4] ;  /* 0x0000d400011a7983 */ /* 0x000ea60000100800 */
[----:B------:R-:W-:Y:S01]  /*c500*/  @!P3 LEA.HI.X R3, R11, R4, R15, 0x2, P2 ;  /* 0x000000040b03b211 */ /* 0x000fe200010f140f */
[----:B------:R-:W4:Y:S04]  /*c510*/  LDL R27, [R1+0x150] ;  /* 0x00015000011b7983 */ /* 0x000f280000100800 */
[----:B------:R-:W5:Y:S04]  /*c520*/  LDL R15, [R1+0x164] ;  /* 0x00016400010f7983 */ /* 0x000f680000100800 */
[----:B------:R1:W-:Y:S01]  /*c530*/  @!P3 ST.E.64 [R2.64], R132 ;  /* 0x000000840200b985 */ /* 0x0003e2000c101b06 */
[----:B------:R-:W-:-:S03]  /*c540*/  ISETP.GE.AND P6, PT, R9, c[0x0][0x3c8], PT ;  /* 0x0000f20009007a0c */ /* 0x000fc60003fc6270 */
[----:B------:R-:W2:Y:S01]  /*c550*/  LDL R11, [R1+0xd8] ;  /* 0x0000d800010b7983 */ /* 0x000ea20000100800 */
[----:B-1----:R-:W-:-:S04]  /*c560*/  @!P4 LEA R2, P2, R6, R0, 0x2 ;  /* 0x000000000602c211 */ /* 0x002fc800078410ff */
[----:B------:R-:W-:Y:S02]  /*c570*/  @!P4 LEA.HI.X R3, R6, R4, R7, 0x2, P2 ;  /* 0x000000040603c211 */ /* 0x000fe400010f1407 */
[----:B------:R-:W-:-:S04]  /*c580*/  @!P1 LEA R6, P3, R10, R0, 0x2 ;  /* 0x000000000a069211 */ /* 0x000fc800078610ff */
[----:B------:R-:W-:Y:S02]  /*c590*/  @!P1 LEA.HI.X R7, R10, R4, R23, 0x2, P3 ;  /* 0x000000040a079211 */ /* 0x000fe400018f1417 */
[----:B------:R-:W2:Y:S01]  /*c5a0*/  LDL R23, [R1+0x160] ;  /* 0x0001600001177983 */ /* 0x000ea20000100800 */
[----:B------:R-:W-:-:S03]  /*c5b0*/  ISETP.GE.AND P2, PT, R16, c[0x0][0x3c8], PT ;  /* 0x0000f20010007a0c */ /* 0x000fc60003f46270 */
[----:B------:R1:W-:Y:S04]  /*c5c0*/  @!P4 ST.E.64 [R2.64], R148 ;  /* 0x000000940200c985 */ /* 0x0003e8000c101b06 */
[----:B------:R-:W4:Y:S01]  /*c5d0*/  LDL R10, [R1+0x15c] ;  /* 0x00015c00010a7983 */ /* 0x000f220000100800 */
[----:B------:R-:W-:-:S03]  /*c5e0*/  ISETP.GE.AND P5, PT, R14, c[0x0][0x3c8], PT ;  /* 0x0000f2000e007a0c */ /* 0x000fc60003fa6270 */
[----:B------:R1:W-:Y:S01]  /*c5f0*/  @!P1 ST.E.64 [R6.64], R144 ;  /* 0x0000009006009985 */ /* 0x0003e2000c101b06 */
[----:B------:R-:W-:Y:S02]  /*c600*/  ISETP.GE.AND P1, PT, R13, c[0x0][0x3c8], PT ;  /* 0x0000f2000d007a0c */ /* 0x000fe40003f26270 */
[----:B-1----:R-:W-:-:S04]  /*c610*/  @!P6 LEA R2, P4, R9, R0, 0x2 ;  /* 0x000000000902e211 */ /* 0x002fc800078810ff */
[----:B------:R-:W-:Y:S02]  /*c620*/  @!P6 LEA.HI.X R3, R9, R4, R21, 0x2, P4 ;  /* 0x000000040903e211 */ /* 0x000fe400020f1415 */
[----:B------:R-:W4:Y:S01]  /*c630*/  LDL R9, [R1+0xd0] ;  /* 0x0000d00001097983 */ /* 0x000f220000100800 */
[----:B------:R-:W-:-:S03]  /*c640*/  @!P2 LEA R6, P3, R16, R0, 0x2 ;  /* 0x000000001006a211 */ /* 0x000fc600078610ff */
[----:B------:R-:W4:Y:S01]  /*c650*/  LDL R21, [R1+0xcc] ;  /* 0x0000cc0001157983 */ /* 0x000f220000100800 */
[----:B------:R-:W-:-:S03]  /*c660*/  @!P2 LEA.HI.X R7, R16, R4, R20, 0x2, P3 ;  /* 0x000000041007a211 */ /* 0x000fc600018f1414 */
[----:B------:R-:W4:Y:S04]  /*c670*/  LDL R20, [R1+0x158] ;  /* 0x0001580001147983 */ /* 0x000f280000100800 */
[----:B------:R-:W4:Y:S04]  /*c680*/  LDL R16, [R1+0x154] ;  /* 0x0001540001107983 */ /* 0x000f280000100800 */
[----:B------:R1:W-:Y:S04]  /*c690*/  @!P6 ST.E.64 [R2.64], R140 ;  /* 0x0000008c0200e985 */ /* 0x0003e8000c101b06 */
[----:B------:R1:W-:Y:S01]  /*c6a0*/  @!P2 ST.E.64 [R6.64], R136 ;  /* 0x000000880600a985 */ /* 0x0003e2000c101b06 */
[----:B------:R-:W-:-:S02]  /*c6b0*/  ISETP.GE.AND P6, PT, R18, c[0x0][0x3c8], PT ;  /* 0x0000f20012007a0c */ /* 0x000fc40003fc6270 */
[CC--:B-1----:R-:W-:Y:S02]  /*c6c0*/  @!P5 LEA R2, P4, R14.reuse, R0.reuse, 0x2 ;  /* 0x000000000e02d211 */ /* 0x0c2fe400078810ff */
[----:B------:R-:W-:Y:S02]  /*c6d0*/  @!P1 LEA R6, P3, R13, R0, 0x2 ;  /* 0x000000000d069211 */ /* 0x000fe400078610ff */
[----:B------:R-:W-:Y:S02]  /*c6e0*/  @!P5 LEA.HI.X R3, R14, R4, R19, 0x2, P4 ;  /* 0x000000040e03d211 */ /* 0x000fe400020f1413 */
[----:B------:R-:W4:Y:S04]  /*c6f0*/  LDL R14, [R1+0xc8] ;  /* 0x0000c800010e7983 */ /* 0x000f280000100800 */
[----:B------:R1:W-:Y:S04]  /*c700*/  @!P5 ST.E.64 [R2.64], R28 ;  /* 0x0000001c0200d985 */ /* 0x0003e8000c101b06 */
[----:B------:R-:W4:Y:S01]  /*c710*/  LDL R19, [R1+0xc4] ;  /* 0x0000c40001137983 */ /* 0x000f220000100800 */
[----:B-1----:R-:W-:-:S03]  /*c720*/  @!P6 LEA R2, P4, R18, R0, 0x2 ;  /* 0x000000001202e211 */ /* 0x002fc600078810ff */
[----:B------:R-:W4:Y:S04]  /*c730*/  LDL R28, [R1+0xa4] ;  /* 0x0000a400011c7983 */ /* 0x000f280000100800 */
[----:B------:R-:W4:Y:S01]  /*c740*/  LDL R29, [R1+0x120] ;  /* 0x00012000011d7983 */ /* 0x000f220000100800 */
[----:B-----5:R-:W-:-:S03]  /*c750*/  @!P1 LEA.HI.X R7, R13, R4, R15, 0x2, P3 ;  /* 0x000000040d079211 */ /* 0x020fc600018f140f */
[----:B------:R-:W5:Y:S01]  /*c760*/  LDL R13, [R1+0x14c] ;  /* 0x00014c00010d7983 */ /* 0x000f620000100800 */
[----:B--2---:R-:W-:-:S03]  /*c770*/  @!P6 LEA.HI.X R3, R18, R4, R23, 0x2, P4 ;  /* 0x000000041203e211 */ /* 0x004fc600020f1417 */
[----:B------:R-:W2:Y:S04]  /*c780*/  LDL R15, [R1+0xc0] ;  /* 0x0000c000010f7983 */ /* 0x000ea80000100800 */
[----:B------:R-:W2:Y:S01]  /*c790*/  LDL R18, [R1+0x144] ;  /* 0x0001440001127983 */ /* 0x000ea20000100800 */
[----:B---3--:R-:W-:Y:S02]  /*c7a0*/  ISETP.GE.AND P2, PT, R8, c[0x0][0x3c8], PT ;  /* 0x0000f20008007a0c */ /* 0x008fe40003f46270 */
[----:B------:R-:W-:Y:S01]  /*c7b0*/  ISETP.GE.AND P5, PT, R17, c[0x0][0x3c8], PT ;  /* 0x0000f20011007a0c */ /* 0x000fe20003fa6270 */
[----:B------:R1:W-:Y:S01]  /*c7c0*/  @!P1 ST.E.64 [R6.64], R32 ;  /* 0x0000002006009985 */ /* 0x0003e2000c101b06 */
[----:B------:R-:W-:-:S03]  /*c7d0*/  ISETP.GE.AND P1, PT, R11, c[0x0][0x3c8], PT ;  /* 0x0000f2000b007a0c */ /* 0x000fc60003f26270 */
[----:B------:R-:W3:Y:S04]  /*c7e0*/  LDL R23, [R1+0x148] ;  /* 0x0001480001177983 */ /* 0x000ee80000100800 */
[----:B------:R4:W-:Y:S01]  /*c7f0*/  @!P6 ST.E.64 [R2.64], R36 ;  /* 0x000000240200e985 */ /* 0x0009e2000c101b06 */
[----:B------:R-:W-:Y:S02]  /*c800*/  ISETP.GE.AND P6, PT, R26, c[0x0][0x3c8], PT ;  /* 0x0000f2001a007a0c */ /* 0x000fe40003fc6270 */
[C---:B-1----:R-:W-:Y:S01]  /*c810*/  @!P2 LEA R6, P3, R8.reuse, R0, 0x2 ;  /* 0x000000000806a211 */ /* 0x042fe200078610ff */
[----:B------:R-:W3:Y:S03]  /*c820*/  LDL R32, [R1+0xa8] ;  /* 0x0000a80001207983 */ /* 0x000ee60000100800 */
[----:B----4-:R-:W-:Y:S01]  /*c830*/  @!P2 LEA.HI.X R7, R8, R4, R10, 0x2, P3 ;  /* 0x000000040807a211 */ /* 0x010fe200018f140a */
[----:B------:R-:W4:Y:S04]  /*c840*/  LDL R33, [R1+0x124] ;  /* 0x0001240001217983 */ /* 0x000f280000100800 */
[----:B------:R1:W-:Y:S01]  /*c850*/  @!P2 ST.E.64 [R6.64], R40 ;  /* 0x000000280600a985 */ /* 0x0003e2000c101b06 */
[----:B------:R-:W-:-:S02]  /*c860*/  ISETP.GE.AND P2, PT, R9, c[0x0][0x3c8], PT ;  /* 0x0000f20009007a0c */ /* 0x000fc40003f46270 */
[C---:B------:R-:W-:Y:S01]  /*c870*/  @!P5 LEA R2, P4, R17.reuse, R0, 0x2 ;  /* 0x000000001102d211 */ /* 0x040fe200078810ff */
[----:B------:R-:W4:Y:S03]  /*c880*/  LDL R10, [R1+0xbc] ;  /* 0x0000bc00010a7983 */ /* 0x000f260000100800 */
[----:B------:R-:W-:Y:S01]  /*c890*/  @!P5 LEA.HI.X R3, R17, R4, R20, 0x2, P4 ;  /* 0x000000041103d211 */ /* 0x000fe200020f1414 */
[----:B------:R-:W4:Y:S04]  /*c8a0*/  LDL R8, [R1+0xb8] ;  /* 0x0000b80001087983 */ /* 0x000f280000100800 */
[----:B------:R-:W4:Y:S04]  /*c8b0*/  LDL R20, [R1+0x140] ;  /* 0x0001400001147983 */ /* 0x000f280000100800 */
[----:B------:R1:W-:Y:S04]  /*c8c0*/  @!P5 ST.E.64 [R2.64], R44 ;  /* 0x0000002c0200d985 */ /* 0x0003e8000c101b06 */
[----:B------:R-:W4:Y:S04]  /*c8d0*/  LDL R17, [R1+0x13c] ;  /* 0x00013c0001117983 */ /* 0x000f280000100800 */
[----:B------:R-:W4:Y:S04]  /*c8e0*/  LDL R36, [R1+0xac] ;  /* 0x0000ac0001247983 */ /* 0x000f280000100800 */
[----:B------:R-:W4:Y:S01]  /*c8f0*/  LDL R37, [R1+0x128] ;  /* 0x0001280001257983 */ /* 0x000f220000100800 */
[----:B-1----:R-:W-:-:S04]  /*c900*/  @!P1 LEA R6, P3, R11, R0, 0x2 ;  /* 0x000000000b069211 */ /* 0x002fc800078610ff */
[----:B------:R-:W-:Y:S02]  /*c910*/  @!P1 LEA.HI.X R7, R11, R4, R16, 0x2, P3 ;  /* 0x000000040b079211 */ /* 0x000fe400018f1410 */
[----:B------:R-:W4:Y:S04]  /*c920*/  LDL R11, [R1+0xb0] ;  /* 0x0000b000010b7983 */ /* 0x000f280000100800 */
[----:B------:R1:W-:Y:S04]  /*c930*/  @!P1 ST.E.64 [R6.64], R48 ;  /* 0x0000003006009985 */ /* 0x0003e8000c101b06 */
[----:B------:R-:W4:Y:S01]  /*c940*/  LDL R16, [R1+0xb4] ;  /* 0x0000b40001107983 */ /* 0x000f220000100800 */
[----:B------:R-:W-:-:S02]  /*c950*/  ISETP.GE.AND P1, PT, R14, c[0x0][0x3c8], PT ;  /* 0x0000f2000e007a0c */ /* 0x000fc40003f26270 */
[----:B------:R-:W-:-:S04]  /*c960*/  @!P6 LEA R2, P4, R26, R0, 0x2 ;  /* 0x000000001a02e211 */ /* 0x000fc800078810ff */
[----:B------:R-:W-:Y:S02]  /*c970*/  @!P6 LEA.HI.X R3, R26, R4, R27, 0x2, P4 ;  /* 0x000000041a03e211 */ /* 0x000fe400020f141b */
[----:B------:R-:W-:Y:S01]  /*c980*/  ISETP.GE.AND P5, PT, R21, c[0x0][0x3c8], PT ;  /* 0x0000f20015007a0c */ /* 0x000fe20003fa6270 */
[----:B------:R-:W4:Y:S01]  /*c990*/  LDL R26, [R1+0xa0] ;  /* 0x0000a000011a7983 */ /* 0x000f220000100800 */
[----:B-1----:R-:W-:-:S03]  /*c9a0*/  @!P2 LEA R6, P3, R9, R0, 0x2 ;  /* 0x000000000906a211 */ /* 0x002fc600078610ff */
[----:B------:R-:W-:Y:S04]  /*c9b0*/  @!P6 ST.E.64 [R2.64], R52 ;  /* 0x000000340200e985 */ /* 0x000fe8000c101b06 */
[----:B------:R-:W4:Y:S01]  /*c9c0*/  LDL R27, [R1+0x11c] ;  /* 0x00011c00011b7983 */ /* 0x000f220000100800 */
[----:B-----5:R-:W-:-:S03]  /*c9d0*/  @!P2 LEA.HI.X R7, R9, R4, R13, 0x2, P3 ;  /* 0x000000040907a211 */ /* 0x020fc600018f140d */
[----:B------:R-:W5:Y:S04]  /*c9e0*/  LDL R13, [R1+0x138] ;  /* 0x00013800010d7983 */ /* 0x000f680000100800 */
[----:B------:R1:W-:Y:S04]  /*c9f0*/  @!P2 ST.E.64 [R6.64], R56 ;  /* 0x000000380600a985 */ /* 0x0003e8000c101b06 */
[----:B------:R-:W5:Y:S01]  /*ca00*/  LDL R9, [R1+0x134] ;  /* 0x0001340001097983 */ /* 0x000f620000100800 */
[----:B-1----:R-:W-:-:S04]  /*ca10*/  @!P1 LEA R6, P3, R14, R0, 0x2 ;  /* 0x000000000e069211 */ /* 0x002fc800078610ff */
[----:B--2---:R-:W-:Y:S02]  /*ca20*/  @!P1 LEA.HI.X R7, R14, R4, R18, 0x2, P3 ;  /* 0x000000040e079211 */ /* 0x004fe400018f1412 */
[----:B------:R-:W2:Y:S04]  /*ca30*/  LDL R14, [R1+0x12c] ;  /* 0x00012c00010e7983 */ /* 0x000ea80000100800 */
[----:B------:R-:W2:Y:S01]  /*ca40*/  LDL R18, [R1+0x130] ;  /* 0x0001300001127983 */ /* 0x000ea20000100800 */
[----:B------:R-:W-:Y:S02]  /*ca50*/  ISETP.GE.AND P6, PT, R19, c[0x0][0x3c8], PT ;  /* 0x0000f20013007a0c */ /* 0x000fe40003fc6270 */
[----:B------:R-:W-:Y:S02]  /*ca60*/  @!P5 LEA R2, P4, R21, R0, 0x2 ;  /* 0x000000001502d211 */ /* 0x000fe400078810ff */
[----:B------:R-:W-:-:S02]  /*ca70*/  ISETP.GE.AND P2, PT, R15, c[0x0][0x3c8], PT ;  /* 0x0000f2000f007a0c */ /* 0x000fc40003f46270 */
[----:B---3--:R-:W-:Y:S02]  /*ca80*/  @!P5 LEA.HI.X R3, R21, R4, R23, 0x2, P4 ;  /* 0x000000041503d211 */ /* 0x008fe400020f1417 */
[----:B------:R-:W3:Y:S04]  /*ca90*/  LDL R21, [R1+0x9c] ;  /* 0x00009c0001157983 */ /* 0x000ee80000100800 */
[----:B------:R1:W-:Y:S04]  /*caa0*/  @!P5 ST.E.64 [R2.64], R60 ;  /* 0x0000003c0200d985 */ /* 0x0003e8000c101b06 */
[----:B------:R4:W-:Y:S04]  /*cab0*/  @!P1 ST.E.64 [R6.64], R64 ;  /* 0x0000004006009985 */ /* 0x0009e8000c101b06 */
[----:B------:R-:W3:Y:S01]  /*cac0*/  LDL R23, [R1+0x118] ;  /* 0x0001180001177983 */ /* 0x000ee20000100800 */
[----:B----4-:R-:W-:-:S02]  /*cad0*/  ISETP.GE.AND P5, PT, R10, c[0x0][0x3c8], PT ;  /* 0x0000f2000a007a0c */ /* 0x010fc40003fa6270 */
[-C--:B-1----:R-:W-:Y:S02]  /*cae0*/  @!P6 LEA R2, P4, R19, R0.reuse, 0x2 ;  /* 0x000000001302e211 */ /* 0x082fe400078810ff */
[----:B------:R-:W-:Y:S02]  /*caf0*/  @!P2 LEA R6, P3, R15, R0, 0x2 ;  /* 0x000000000f06a211 */ /* 0x000fe400078610ff */
[-C--:B------:R-:W-:Y:S02]  /*cb00*/  @!P6 LEA.HI.X R3, R19, R4.reuse, R20, 0x2, P4 ;  /* 0x000000041303e211 */ /* 0x080fe400020f1414 */
[----:B------:R-:W-:Y:S01]  /*cb10*/  ISETP.GE.AND P1, PT, R8, c[0x0][0x3c8], PT ;  /* 0x0000f20008007a0c */ /* 0x000fe20003f26270 */
[----:B------:R-:W4:Y:S04]  /*cb20*/  LDL R19, [R1+0x94] ;  /* 0x0000940001137983 */ /* 0x000f280000100800 */
[----:B------:R1:W-:Y:S01]  /*cb30*/  @!P6 ST.E.64 [R2.64], R68 ;  /* 0x000000440200e985 */ /* 0x0003e2000c101b06 */
[----:B------:R-:W-:-:S03]  /*cb40*/  @!P2 LEA.HI.X R7, R15, R4, R17, 0x2, P3 ;  /* 0x000000040f07a211 */ /* 0x000fc600018f1411 */
[----:B------:R-:W4:Y:S04]  /*cb50*/  LDL R17, [R1+0x90] ;  /* 0x0000900001117983 */ /* 0x000f280000100800 */
[----:B------:R1:W-:Y:S04]  /*cb60*/  @!P2 ST.E.64 [R6.64], R72 ;  /* 0x000000480600a985 */ /* 0x0003e8000c101b06 */
[----:B------:R-:W4:Y:S01]  /*cb70*/  LDL R15, [R1+0x8c] ;  /* 0x00008c00010f7983 */ /* 0x000f220000100800 */
[----:B------:R-:W-:-:S03]  /*cb80*/  ISETP.GE.AND P2, PT, R11, c[0x0][0x3c8], PT ;  /* 0x0000f2000b007a0c */ /* 0x000fc60003f46270 */
[----:B------:R-:W4:Y:S01]  /*cb90*/  LDL R20, [R1+0x110] ;  /* 0x0001100001147983 */ /* 0x000f220000100800 */
[-C--:B-1----:R-:W-:Y:S02]  /*cba0*/  @!P5 LEA R2, P4, R10, R0.reuse, 0x2 ;  /* 0x000000000a02d211 */ /* 0x082fe400078810ff */
[----:B------:R-:W-:Y:S02]  /*cbb0*/  ISETP.GE.AND P6, PT, R16, c[0x0][0x3c8], PT ;  /* 0x0000f20010007a0c */ /* 0x000fe40003fc6270 */
[----:B------:R-:W-:Y:S02]  /*cbc0*/  @!P1 LEA R6, P3, R8, R0, 0x2 ;  /* 0x0000000008069211 */ /* 0x000fe400078610ff */
[-C--:B-----5:R-:W-:Y:S02]  /*cbd0*/  @!P5 LEA.HI.X R3, R10, R4.reuse, R13, 0x2, P4 ;  /* 0x000000040a03d211 */ /* 0x0a0fe400020f140d */
[----:B------:R-:W5:Y:S04]  /*cbe0*/  LDL R10, [R1+0x98] ;  /* 0x00009800010a7983 */ /* 0x000f680000100800 */
[----:B------:R-:W5:Y:S01]  /*cbf0*/  LDL R13, [R1+0x88] ;  /* 0x00008800010d7983 */ /* 0x000f620000100800 */
[----:B------:R-:W-:-:S02]  /*cc00*/  @!P1 LEA.HI.X R7, R8, R4, R9, 0x2, P3 ;  /* 0x0000000408079211 */ /* 0x000fc400018f1409 */
[CC--:B------:R-:W-:Y:S01]  /*cc10*/  @!P2 LEA R8, P3, R11.reuse, R0.reuse, 0x2 ;  /* 0x000000000b08a211 */ /* 0x0c0fe200078610ff */
[----:B------:R1:W-:Y:S02]  /*cc20*/  @!P5 ST.E.64 [R2.64], R76 ;  /* 0x0000004c0200d985 */ /* 0x0003e4000c101b06 */
[C---:B-1----:R-:W-:Y:S02]  /*cc30*/  @!P6 LEA R2, P4, R16.reuse, R0, 0x2 ;  /* 0x000000001002e211 */ /* 0x042fe400078810ff */
[-C--:B--2---:R-:W-:Y:S02]  /*cc40*/  @!P2 LEA.HI.X R9, R11, R4.reuse, R14, 0x2, P3 ;  /* 0x000000040b09a211 */ /* 0x084fe400018f140e */
[----:B------:R-:W2:Y:S01]  /*cc50*/  LDL R11, [R1+0x114] ;  /* 0x00011400010b7983 */ /* 0x000ea20000100800 */
[----:B------:R-:W-:-:S03]  /*cc60*/  @!P6 LEA.HI.X R3, R16, R4, R18, 0x2, P4 ;  /* 0x000000041003e211 */ /* 0x000fc600020f1412 */
[----:B------:R-:W2:Y:S04]  /*cc70*/  LDL R18, [R1+0x10c] ;  /* 0x00010c0001127983 */ /* 0x000ea80000100800 */
[----:B------:R-:W2:Y:S04]  /*cc80*/  LDL R16, [R1+0x108] ;  /* 0x0001080001107983 */ /* 0x000ea80000100800 */
[----:B------:R-:W2:Y:S01]  /*cc90*/  LDL R14, [R1+0x104] ;  /* 0x00010400010e7983 */ /* 0x000ea20000100800 */
[----:B------:R-:W-:-:S03]  /*cca0*/  ISETP.GE.AND P5, PT, R36, c[0x0][0x3c8], PT ;  /* 0x0000f20024007a0c */ /* 0x000fc60003fa6270 */
[----:B------:R1:W-:Y:S01]  /*ccb0*/  @!P1 ST.E.64 [R6.64], R80 ;  /* 0x0000005006009985 */ /* 0x0003e2000c101b06 */
[----:B------:R-:W-:-:S03]  /*ccc0*/  ISETP.GE.AND P1, PT, R32, c[0x0][0x3c8], PT ;  /* 0x0000f20020007a0c */ /* 0x000fc60003f26270 */
[----:B------:R3:W-:Y:S01]  /*ccd0*/  @!P6 ST.E.64 [R2.64], R84 ;  /* 0x000000540200e985 */ /* 0x0007e2000c101b06 */
[----:B------:R-:W-:Y:S02]  /*cce0*/  ISETP.GE.AND P6, PT, R28, c[0x0][0x3c8], PT ;  /* 0x0000f2001c007a0c */ /* 0x000fe40003fc6270 */
[----:B------:R-:W-:Y:S01]  /*ccf0*/  ISETP.GE.AND P4, PT, R26, c[0x0][0x3c8], PT ;  /* 0x0000f2001a007a0c */ /* 0x000fe20003f86270 */
[----:B------:R3:W-:Y:S02]  /*cd00*/  @!P2 ST.E.64 [R8.64], R88 ;  /* 0x000000580800a985 */ /* 0x0007e4000c101b06 */
[----:B-1----:R-:W-:-:S04]  /*cd10*/  @!P5 LEA R6, P3, R36, R0, 0x2 ;  /* 0x000000002406d211 */ /* 0x002fc800078610ff */
[----:B---3--:R-:W-:Y:S02]  /*cd20*/  @!P1 LEA R2, P2, R32, R0, 0x2 ;  /* 0x0000000020029211 */ /* 0x008fe400078410ff */
[-C--:B------:R-:W-:Y:S02]  /*cd30*/  @!P5 LEA.HI.X R7, R36, R4.reuse, R37, 0x2, P3 ;  /* 0x000000042407d211 */ /* 0x080fe400018f1425 */
[----:B------:R-:W-:Y:S02]  /*cd40*/  ISETP.GE.AND P3, PT, R21, c[0x0][0x3c8], PT ;  /* 0x0000f20015007a0c */ /* 0x000fe40003f66270 */
[----:B------:R-:W-:Y:S01]  /*cd50*/  @!P1 LEA.HI.X R3, R32, R4, R33, 0x2, P2 ;  /* 0x0000000420039211 */ /* 0x000fe200010f1421 */
[----:B------:R1:W-:Y:S01]  /*cd60*/  @!P5 ST.E.64 [R6.64], R92 ;  /* 0x0000005c0600d985 */ /* 0x0003e2000c101b06 */
[----:B------:R-:W-:-:S03]  /*cd70*/  @!P6 LEA R8, P2, R28, R0, 0x2 ;  /* 0x000000001c08e211 */ /* 0x000fc600078410ff */
[----:B------:R3:W-:Y:S01]  /*cd80*/  @!P1 ST.E.64 [R2.64], R96 ;  /* 0x0000006002009985 */ /* 0x0007e2000c101b06 */
[----:B------:R-:W-:-:S05]  /*cd90*/  @!P6 LEA.HI.X R9, R28, R4, R29, 0x2, P2 ;  /* 0x000000041c09e211 */ /* 0x000fca00010f141d */
[----:B------:R-:W-:Y:S01]  /*cda0*/  @!P6 ST.E.64 [R8.64], R152 ;  /* 0x000000980800e985 */ /* 0x000fe2000c101b06 */
[----:B----4-:R-:W-:Y:S02]  /*cdb0*/  ISETP.GE.AND P6, PT, R19, c[0x0][0x3c8], PT ;  /* 0x0000f20013007a0c */ /* 0x010fe40003fc6270 */
[CC--:B-1----:R-:W-:Y:S02]  /*cdc0*/  @!P3 LEA R6, P2, R21.reuse, R0.reuse, 0x2 ;  /* 0x000000001506b211 */ /* 0x0c2fe400078410ff */
[C---:B---3--:R-:W-:Y:S02]  /*cdd0*/  @!P4 LEA R2, P5, R26.reuse, R0, 0x2 ;  /* 0x000000001a02c211 */ /* 0x048fe400078a10ff */
[-C--:B------:R-:W-:Y:S02]  /*cde0*/  @!P3 LEA.HI.X R7, R21, R4.reuse, R23, 0x2, P2 ;  /* 0x000000041507b211 */ /* 0x080fe400010f1417 */
[----:B------:R-:W-:Y:S02]  /*cdf0*/  @!P4 LEA.HI.X R3, R26, R4, R27, 0x2, P5 ;  /* 0x000000041a03c211 */ /* 0x000fe400028f141b */
[----:B------:R-:W-:-:S03]  /*ce00*/  ISETP.GE.AND P5, PT, R17, c[0x0][0x3c8], PT ;  /* 0x0000f20011007a0c */ /* 0x000fc60003fa6270 */
[----:B------:R1:W-:Y:S01]  /*ce10*/  @!P4 ST.E.64 [R2.64], R100 ;  /* 0x000000640200c985 */ /* 0x0003e2000c101b06 */
[----:B------:R-:W-:-:S03]  /*ce20*/  ISETP.GE.AND P4, PT, R15, c[0x0][0x3c8], PT ;  /* 0x0000f2000f007a0c */ /* 0x000fc60003f86270 */
[----:B------:R3:W-:Y:S01]  /*ce30*/  @!P3 ST.E.64 [R6.64], R104 ;  /* 0x000000680600b985 */ /* 0x0007e2000c101b06 */
[----:B-----5:R-:W-:Y:S02]  /*ce40*/  ISETP.GE.AND P1, PT, R10, c[0x0][0x3c8], PT ;  /* 0x0000f2000a007a0c */ /* 0x020fe40003f26270 */
[----:B------:R-:W-:-:S11]  /*ce50*/  ISETP.GE.AND P3, PT, R13, c[0x0][0x3c8], PT ;  /* 0x0000f2000d007a0c */ /* 0x000fd60003f66270 */
[----:B-1----:R-:W-:-:S04]  /*ce60*/  @!P1 LEA R2, P2, R10, R0, 0x2 ;  /* 0x000000000a029211 */ /* 0x002fc800078410ff */
[----:B--2---:R-:W-:Y:S02]  /*ce70*/  @!P1 LEA.HI.X R3, R10, R4, R11, 0x2, P2 ;  /* 0x000000040a039211 */ /* 0x004fe400010f140b */
[----:B------:R-:W-:-:S03]  /*ce80*/  @!P6 LEA R10, P2, R19, R0, 0x2 ;  /* 0x00000000130ae211 */ /* 0x000fc600078410ff */
[----:B------:R1:W-:Y:S01]  /*ce90*/  @!P1 ST.E.64 [R2.64], R108 ;  /* 0x0000006c02009985 */ /* 0x0003e2000c101b06 */
[----:B------:R-:W-:Y:S02]  /*cea0*/  @!P5 LEA R8, P1, R17, R0, 0x2 ;  /* 0x000000001108d211 */ /* 0x000fe400078210ff */
[----:B------:R-:W-:Y:S02]  /*ceb0*/  @!P6 LEA.HI.X R11, R19, R4, R20, 0x2, P2 ;  /* 0x00000004130be211 */ /* 0x000fe400010f1414 */
[----:B---3--:R-:W-:Y:S02]  /*cec0*/  @!P4 LEA R6, P2, R15, R0, 0x2 ;  /* 0x000000000f06c211 */ /* 0x008fe400078410ff */
[-C--:B------:R-:W-:Y:S02]  /*ced0*/  @!P5 LEA.HI.X R9, R17, R4.reuse, R18, 0x2, P1 ;  /* 0x000000041109d211 */ /* 0x080fe400008f1412 */
[----:B------:R-:W-:Y:S01]  /*cee0*/  @!P4 LEA.HI.X R7, R15, R4, R16, 0x2, P2 ;  /* 0x000000040f07c211 */ /* 0x000fe200010f1410 */
[----:B------:R2:W-:Y:S04]  /*cef0*/  @!P6 ST.E.64 [R10.64], R160 ;  /* 0x000000a00a00e985 */ /* 0x0005e8000c101b06 */
[----:B------:R2:W-:Y:S04]  /*cf00*/  @!P5 ST.E.64 [R8.64], R156 ;  /* 0x0000009c0800d985 */ /* 0x0005e8000c101b06 */
[----:B------:R2:W-:Y:S01]  /*cf10*/  @!P4 ST.E.64 [R6.64], R112 ;  /* 0x000000700600c985 */ /* 0x0005e2000c101b06 */
[----:B-1----:R-:W-:-:S04]  /*cf20*/  @!P3 LEA R2, P1, R13, R0, 0x2 ;  /* 0x000000000d02b211 */ /* 0x002fc800078210ff */
[----:B------:R-:W-:-:S05]  /*cf30*/  @!P3 LEA.HI.X R3, R13, R4, R14, 0x2, P1 ;  /* 0x000000040d03b211 */ /* 0x000fca00008f140e */
[----:B------:R2:W-:Y:S04]  /*cf40*/  @!P3 ST.E.64 [R2.64], R24 ;  /* 0x000000180200b985 */ /* 0x0005e8000c101b06 */
.L_x_79:
[----:B------:R-:W-:Y:S05]  /*cf50*/  BSYNC B0 ;  /* 0x0000000000007941 */ /* 0x000fea0003800000 */
.L_x_78:
[----:B------:R-:W-:Y:S05]  /*cf60*/  BRA.DIV ~URZ, `(.L_x_80) ;  /* 0x000039b27f007947 */ /* 0x000fea000b800000 */
[----:B--2---:R2:W1:Y:S04]  /*cf70*/  SHFL.IDX PT, R4, R5, 0x1, 0x1c1f ;  /* 0x003c1f0005047f89 */ /* 0x00446800000e0000 */
[----:B----4-:R2:W4:Y:S02]  /*cf80*/  SHFL.IDX PT, R0, R12, 0x1, 0x1c1f ;  /* 0x003c1f000c007f89 */ /* 0x01052400000e0000 */
.L_x_141:
[----:B------:R-:W-:Y:S05]  /*cf90*/  @P0 BRA `(.L_x_75) ;  /* 0x00001ce000000947 */ /* 0x000fea0003800000 */
[----:B-12---:R-:W2:Y:S04]  /*cfa0*/  LDL R5, [R1+0x84] ;  /* 0x0000840001057983 */ /* 0x006ea80000100800 */
[----:B------:R-:W5:Y:S04]  /*cfb0*/  LDL R17, [R1+0xfc] ;  /* 0x0000fc0001117983 */ /* 0x000f680000100800 */
[----:B---3--:R-:W3:Y:S04]  /*cfc0*/  LDL R21, [R1+0x178] ;  /* 0x0001780001157983 */ /* 0x008ee80000100800 */
[----:B----4-:R-:W4:Y:S04]  /*cfd0*/  LDL R25, [R1+0x100] ;  /* 0x0001000001197983 */ /* 0x010f280000100800 */
[----:B------:R-:W3:Y:S04]  /*cfe0*/  LDL R12, [R1+0xf8] ;  /* 0x0000f800010c7983 */ /* 0x000ee80000100800 */
        /* <DEDUP_REMOVED lines=13> */
[----:B------:R-:W3:Y:S01]  /*d0c0*/  LDL R28, [R1+0x128] ;  /* 0x00012800011c7983 */ /* 0x000ee20000100800 */
[----:B--2---:R-:W-:-:S02]  /*d0d0*/  ISETP.GE.AND P0, PT, R5, c[0x0][0x3c8], PT ;  /* 0x0000f20005007a0c */ /* 0x004fc40003f06270 */
[----:B-----5:R-:W-:-:S11]  /*d0e0*/  ISETP.GE.AND P4, PT, R17, c[0x0][0x3c8], PT ;  /* 0x0000f20011007a0c */ /* 0x020fd60003f86270 */
[----:B------:R-:W-:Y:S02]  /*d0f0*/  @!P0 IMAD.MOV.U32 R2, RZ, RZ, R0 ;  /* 0x000000ffff028224 */ /* 0x000fe400078e0000 */
[----:B------:R-:W-:-:S04]  /*d100*/  @!P0 IMAD.MOV.U32 R3, RZ, RZ, R4 ;  /* 0x000000ffff038224 */ /* 0x000fc800078e0004 */
[----:B------:R-:W-:Y:S01]  /*d110*/  @!P0 IMAD.WIDE R2, R5, 0x4, R2 ;  /* 0x0000000405028825 */ /* 0x000fe200078e0202 */
[----:B----4-:R-:W-:Y:S01]  /*d120*/  ISETP.GE.AND P5, PT, R25, c[0x0][0x3c8], PT ;  /* 0x0000f20019007a0c */ /* 0x010fe20003fa6270 */
[----:B------:R-:W2:Y:S04]  /*d130*/  LDL R5, [R1+0xdc] ;  /* 0x0000dc0001057983 */ /* 0x000ea80000100800 */
[----:B------:R1:W-:Y:S01]  /*d140*/  @!P0 ST.E.64 [R2.64], R116 ;  /* 0x0000007402008985 */ /* 0x0003e2000c101b06 */
[----:B------:R-:W-:-:S04]  /*d150*/  @!P4 LEA R6, P0, R17, R0, 0x2 ;  /* 0x000000001106c211 */ /* 0x000fc800078010ff */
[----:B---3--:R-:W-:Y:S02]  /*d160*/  @!P4 LEA.HI.X R7, R17, R4, R21, 0x2, P0 ;  /* 0x000000041107c211 */ /* 0x008fe400000f1415 */
[----:B------:R-:W3:Y:S04]  /*d170*/  LDL R21, [R1+0x164] ;  /* 0x0001640001157983 */ /* 0x000ee80000100800 */
[----:B------:R-:W4:Y:S01]  /*d180*/  LDL R17, [R1+0x160] ;  /* 0x0001600001117983 */ /* 0x000f220000100800 */
[----:B------:R-:W-:Y:S02]  /*d190*/  ISETP.GE.AND P3, PT, R12, c[0x0][0x3c8], PT ;  /* 0x0000f2000c007a0c */ /* 0x000fe40003f66270 */
[----:B------:R-:W-:Y:S02]  /*d1a0*/  @!P5 LEA R8, P6, R25, R0, 0x2 ;  /* 0x000000001908d211 */ /* 0x000fe400078c10ff */
[----:B------:R-:W-:-:S02]  /*d1b0*/  ISETP.GE.AND P1, PT, R20, c[0x0][0x3c8], PT ;  /* 0x0000f20014007a0c */ /* 0x000fc40003f26270 */
[----:B------:R-:W-:Y:S02]  /*d1c0*/  @!P5 LEA.HI.X R9, R25, R4, R26, 0x2, P6 ;  /* 0x000000041909d211 */ /* 0x000fe400030f141a */
[----:B------:R-:W-:Y:S01]  /*d1d0*/  ISETP.GE.AND P2, PT, R19, c[0x0][0x3c8], PT ;  /* 0x0000f20013007a0c */ /* 0x000fe20003f46270 */
[----:B------:R-:W5:Y:S01]  /*d1e0*/  LDL R25, [R1+0x150] ;  /* 0x0001500001197983 */ /* 0x000f620000100800 */
[----:B------:R-:W-:-:S03]  /*d1f0*/  ISETP.GE.AND P0, PT, R13, c[0x0][0x3c8], PT ;  /* 0x0000f2000d007a0c */ /* 0x000fc60003f06270 */
[----:B------:R-:W5:Y:S01]  /*d200*/  LDL R26, [R1+0x154] ;  /* 0x00015400011a7983 */ /* 0x000f620000100800 */
[----:B-1----:R-:W-:-:S03]  /*d210*/  @!P3 LEA R2, P6, R12, R0, 0x2 ;  /* 0x000000000c02b211 */ /* 0x002fc600078c10ff */
[----:B------:R1:W-:Y:S01]  /*d220*/  @!P5 ST.E.64 [R8.64], R154 ;  /* 0x0000009a0800d985 */ /* 0x0003e2000c101b06 */
[----:B------:R-:W-:-:S03]  /*d230*/  @!P3 LEA.HI.X R3, R12, R4, R15, 0x2, P6 ;  /* 0x000000040c03b211 */ /* 0x000fc600030f140f */
[----:B------:R-:W5:Y:S04]  /*d240*/  LDL R12, [R1+0xd4] ;  /* 0x0000d400010c7983 */ /* 0x000f680000100800 */
[----:B------:R1:W-:Y:S04]  /*d250*/  @!P4 ST.E.64 [R6.64], R128 ;  /* 0x000000800600c985 */ /* 0x0003e8000c101b06 */
[----:B------:R1:W-:Y:S04]  /*d260*/  @!P3 ST.E.64 [R2.64], R120 ;  /* 0x000000780200b985 */ /* 0x0003e8000c101b06 */
[----:B------:R-:W5:Y:S01]  /*d270*/  LDL R15, [R1+0x15c] ;  /* 0x00015c00010f7983 */ /* 0x000f620000100800 */
[----:B------:R-:W-:-:S02]  /*d280*/  ISETP.GE.AND P5, PT, R14, c[0x0][0x3c8], PT ;  /* 0x0000f2000e007a0c */ /* 0x000fc40003fa6270 */
[-C--:B-1----:R-:W-:Y:S02]  /*d290*/  @!P2 LEA R8, P4, R19, R0.reuse, 0x2 ;  /* 0x000000001308a211 */ /* 0x082fe400078810ff */
[----:B------:R-:W-:-:S04]  /*d2a0*/  @!P1 LEA R6, P3, R20, R0, 0x2 ;  /* 0x0000000014069211 */ /* 0x000fc800078610ff */
[-C--:B------:R-:W-:Y:S02]  /*d2b0*/  @!P1 LEA.HI.X R7, R20, R4.reuse, R24, 0x2, P3 ;  /* 0x0000000414079211 */ /* 0x080fe400018f1418 */
[----:B------:R-:W5:Y:S01]  /*d2c0*/  LDL R20, [R1+0x158] ;  /* 0x0001580001147983 */ /* 0x000f620000100800 */
[----:B------:R-:W-:-:S03]  /*d2d0*/  @!P2 LEA.HI.X R9, R19, R4, R23, 0x2, P4 ;  /* 0x000000041309a211 */ /* 0x000fc600020f1417 */
[----:B------:R-:W5:Y:S01]  /*d2e0*/  LDL R19, [R1+0xcc] ;  /* 0x0000cc0001137983 */ /* 0x000f620000100800 */
[C---:B------:R-:W-:Y:S02]  /*d2f0*/  @!P0 LEA R2, P6, R13.reuse, R0, 0x2 ;  /* 0x000000000d028211 */ /* 0x040fe400078c10ff */
[----:B------:R-:W-:Y:S01]  /*d300*/  ISETP.GE.AND P4, PT, R10, c[0x0][0x3c8], PT ;  /* 0x0000f2000a007a0c */ /* 0x000fe20003f86270 */
[----:B------:R-:W5:Y:S01]  /*d310*/  LDL R23, [R1+0xd0] ;  /* 0x0000d00001177983 */ /* 0x000f620000100800 */
[----:B------:R-:W-:-:S03]  /*d320*/  @!P0 LEA.HI.X R3, R13, R4, R18, 0x2, P6 ;  /* 0x000000040d038211 */ /* 0x000fc600030f1412 */
[----:B------:R-:W5:Y:S04]  /*d330*/  LDL R13, [R1+0xc8] ;  /* 0x0000c800010d7983 */ /* 0x000f680000100800 */
[----:B------:R1:W-:Y:S04]  /*d340*/  @!P2 ST.E.64 [R8.64], R150 ;  /* 0x000000960800a985 */ /* 0x0003e8000c101b06 */
[----:B------:R1:W-:Y:S04]  /*d350*/  @!P1 ST.E.64 [R6.64], R138 ;  /* 0x0000008a06009985 */ /* 0x0003e8000c101b06 */
[----:B------:R2:W-:Y:S01]  /*d360*/  @!P0 ST.E.64 [R2.64], R124 ;  /* 0x0000007c02008985 */ /* 0x0005e2000c101b06 */
[----:B------:R-:W-:-:S03]  /*d370*/  ISETP.GE.AND P3, PT, R11, c[0x0][0x3c8], PT ;  /* 0x0000f2000b007a0c */ /* 0x000fc60003f66270 */
[----:B------:R-:W5:Y:S04]  /*d380*/  LDL R18, [R1+0xc4] ;  /* 0x0000c40001127983 */ /* 0x000f680000100800 */
[----:B------:R-:W5:Y:S01]  /*d390*/  LDL R24, [R1+0x14c] ;  /* 0x00014c0001187983 */ /* 0x000f620000100800 */
[-C--:B-1----:R-:W-:Y:S02]  /*d3a0*/  @!P5 LEA R8, P6, R14, R0.reuse, 0x2 ;  /* 0x000000000e08d211 */ /* 0x082fe400078c10ff */
[----:B------:R-:W-:Y:S02]  /*d3b0*/  @!P4 LEA R6, P0, R10, R0, 0x2 ;  /* 0x000000000a06c211 */ /* 0x000fe400078010ff */
[-C--:B---3--:R-:W-:Y:S02]  /*d3c0*/  @!P5 LEA.HI.X R9, R14, R4.reuse, R21, 0x2, P6 ;  /* 0x000000040e09d211 */ /* 0x088fe400030f1415 */
[----:B------:R-:W3:Y:S01]  /*d3d0*/  LDL R21, [R1+0x148] ;  /* 0x0001480001157983 */ /* 0x000ee20000100800 */
[----:B----4-:R-:W-:-:S03]  /*d3e0*/  @!P4 LEA.HI.X R7, R10, R4, R17, 0x2, P0 ;  /* 0x000000040a07c211 */ /* 0x010fc600000f1411 */
[----:B------:R-:W4:Y:S01]  /*d3f0*/  LDL R17, [R1+0x144] ;  /* 0x0001440001117983 */ /* 0x000f220000100800 */
[----:B--2---:R-:W-:Y:S02]  /*d400*/  ISETP.GE.AND P2, PT, R5, c[0x0][0x3c8], PT ;  /* 0x0000f20005007a0c */ /* 0x004fe40003f46270 */
[----:B------:R-:W-:Y:S01]  /*d410*/  @!P3 LEA R2, P6, R11, R0, 0x2 ;  /* 0x000000000b02b211 */ /* 0x000fe200078c10ff */
[----:B------:R-:W2:Y:S01]  /*d420*/  LDL R10, [R1+0xbc] ;  /* 0x0000bc00010a7983 */ /* 0x000ea20000100800 */
[----:B------:R-:W-:-:S03]  /*d430*/  ISETP.GE.AND P1, PT, R16, c[0x0][0x3c8], PT ;  /* 0x0000f20010007a0c */ /* 0x000fc60003f26270 */
[----:B------:R1:W-:Y:S04]  /*d440*/  @!P5 ST.E.64 [R8.64], R158 ;  /* 0x0000009e0800d985 */ /* 0x0003e8000c101b06 */
[----:B------:R-:W2:Y:S01]  /*d450*/  LDL R14, [R1+0xc0] ;  /* 0x0000c000010e7983 */ /* 0x000ea20000100800 */
[----:B-----5:R-:W-:-:S03]  /*d460*/  ISETP.GE.AND P0, PT, R12, c[0x0][0x3c8], PT ;  /* 0x0000f2000c007a0c */ /* 0x020fc60003f06270 */
[----:B------:R5:W-:Y:S01]  /*d470*/  @!P4 ST.E.64 [R6.64], R142 ;  /* 0x0000008e0600c985 */ /* 0x000be2000c101b06 */
[----:B------:R-:W-:-:S03]  /*d480*/  @!P3 LEA.HI.X R3, R11, R4, R15, 0x2, P6 ;  /* 0x000000040b03b211 */ /* 0x000fc600030f140f */
[----:B------:R-:W2:Y:S01]  /*d490*/  LDL R11, [R1+0xb8] ;  /* 0x0000b800010b7983 */ /* 0x000ea20000100800 */
[----:B-1----:R-:W-:-:S03]  /*d4a0*/  @!P2 LEA R8, P6, R5, R0, 0x2 ;  /* 0x000000000508a211 */ /* 0x002fc600078c10ff */
[----:B------:R1:W-:Y:S04]  /*d4b0*/  @!P3 ST.E.64 [R2.64], R34 ;  /* 0x000000220200b985 */ /* 0x0003e8000c101b06 */
[----:B------:R-:W2:Y:S01]  /*d4c0*/  LDL R15, [R1+0xb4] ;  /* 0x0000b400010f7983 */ /* 0x000ea20000100800 */
[----:B-----5:R-:W-:Y:S02]  /*d4d0*/  @!P1 LEA R6, P3, R16, R0, 0x2 ;  /* 0x0000000010069211 */ /* 0x020fe400078610ff */
[----:B------:R-:W-:Y:S02]  /*d4e0*/  @!P2 LEA.HI.X R9, R5, R4, R20, 0x2, P6 ;  /* 0x000000040509a211 */ /* 0x000fe400030f1414 */
[----:B------:R-:W5:Y:S01]  /*d4f0*/  LDL R20, [R1+0x140] ;  /* 0x0001400001147983 */ /* 0x000f620000100800 */
[----:B------:R-:W-:-:S02]  /*d500*/  ISETP.GE.AND P4, PT, R19, c[0x0][0x3c8], PT ;  /* 0x0000f20013007a0c */ /* 0x000fc40003f86270 */
[----:B------:R-:W-:Y:S01]  /*d510*/  @!P1 LEA.HI.X R7, R16, R4, R26, 0x2, P3 ;  /* 0x0000000410079211 */ /* 0x000fe200018f141a */
[----:B------:R-:W5:Y:S01]  /*d520*/  LDL R5, [R1+0xb0] ;  /* 0x0000b00001057983 */ /* 0x000f620000100800 */
[----:B-1----:R-:W-:-:S03]  /*d530*/  @!P0 LEA R2, P6, R12, R0, 0x2 ;  /* 0x000000000c028211 */ /* 0x002fc600078c10ff */
[----:B------:R-:W5:Y:S01]  /*d540*/  LDL R16, [R1+0x13c] ;  /* 0x00013c0001107983 */ /* 0x000f620000100800 */
[----:B------:R-:W-:-:S03]  /*d550*/  @!P0 LEA.HI.X R3, R12, R4, R25, 0x2, P6 ;  /* 0x000000040c038211 */ /* 0x000fc600030f1419 */
[----:B------:R-:W5:Y:S01]  /*d560*/  LDL R12, [R1+0x138] ;  /* 0x00013800010c7983 */ /* 0x000f620000100800 */
[----:B------:R-:W-:-:S03]  /*d570*/  ISETP.GE.AND P3, PT, R13, c[0x0][0x3c8], PT ;  /* 0x0000f2000d007a0c */ /* 0x000fc60003f66270 */
[----:B------:R-:W-:Y:S04]  /*d580*/  @!P2 ST.E.64 [R8.64], R162 ;  /* 0x000000a20800a985 */ /* 0x000fe8000c101b06 */
        /* <DEDUP_REMOVED lines=10> */
[----:B------:R-:W4:Y:S04]  /*d630*/  LDL R17, [R1+0x130] ;  /* 0x0001300001117983 */ /* 0x000f280000100800 */
[----:B------:R-:W4:Y:S01]  /*d640*/  LDL R13, [R1+0x12c] ;  /* 0x00012c00010d7983 */ /* 0x000f220000100800 */
[----:B------:R-:W-:Y:S02]  /*d650*/  ISETP.GE.AND P2, PT, R18, c[0x0][0x3c8], PT ;  /* 0x0000f20012007a0c */ /* 0x000fe40003f46270 */
[C---:B------:R-:W-:Y:S01]  /*d660*/  @!P5 LEA R8, P1, R23.reuse, R0, 0x2 ;  /* 0x000000001708d211 */ /* 0x040fe200078210ff */
[----:B------:R-:W4:Y:S01]  /*d670*/  LDL R21, [R1+0x11c] ;  /* 0x00011c0001157983 */ /* 0x000f220000100800 */
[----:B--2---:R-:W-:Y:S02]  /*d680*/  ISETP.GE.AND P0, PT, R10, c[0x0][0x3c8], PT ;  /* 0x0000f2000a007a0c */ /* 0x004fe40003f06270 */
[----:B------:R-:W-:-:S02]  /*d690*/  @!P5 LEA.HI.X R9, R23, R4, R24, 0x2, P1 ;  /* 0x000000041709d211 */ /* 0x000fc400008f1418 */
[----:B------:R-:W2:Y:S04]  /*d6a0*/  LDL R23, [R1+0xa4] ;  /* 0x0000a40001177983 */ /* 0x000ea80000100800 */
[----:B------:R1:W-:Y:S01]  /*d6b0*/  @!P5 ST.E.64 [R8.64], R164 ;  /* 0x000000a40800d985 */ /* 0x0003e2000c101b06 */
[----:B------:R-:W-:-:S03]  /*d6c0*/  ISETP.GE.AND P1, PT, R14, c[0x0][0x3c8], PT ;  /* 0x0000f2000e007a0c */ /* 0x000fc60003f26270 */
[----:B------:R-:W-:Y:S04]  /*d6d0*/  @!P4 ST.E.64 [R6.64], R62 ;  /* 0x0000003e0600c985 */ /* 0x000fe8000c101b06 */
[----:B------:R5:W-:Y:S04]  /*d6e0*/  @!P3 ST.E.64 [R2.64], R42 ;  /* 0x0000002a0200b985 */ /* 0x000be8000c101b06 */
[----:B------:R-:W2:Y:S01]  /*d6f0*/  LDL R24, [R1+0x120] ;  /* 0x0001200001187983 */ /* 0x000ea20000100800 */
[----:B------:R-:W-:Y:S02]  /*d700*/  ISETP.GE.AND P5, PT, R11, c[0x0][0x3c8], PT ;  /* 0x0000f2000b007a0c */ /* 0x000fe40003fa6270 */
[----:B-1----:R-:W-:-:S04]  /*d710*/  @!P2 LEA R8, P6, R18, R0, 0x2 ;  /* 0x000000001208a211 */ /* 0x002fc800078c10ff */
[----:B-----5:R-:W-:Y:S02]  /*d720*/  @!P2 LEA.HI.X R9, R18, R4, R20, 0x2, P6 ;  /* 0x000000041209a211 */ /* 0x020fe400030f1414 */
[----:B------:R-:W5:Y:S01]  /*d730*/  LDL R20, [R1+0xa0] ;  /* 0x0000a00001147983 */ /* 0x000f620000100800 */
[-C--:B------:R-:W-:Y:S02]  /*d740*/  @!P0 LEA R2, P6, R10, R0.reuse, 0x2 ;  /* 0x000000000a028211 */ /* 0x080fe400078c10ff */
[----:B------:R-:W-:Y:S01]  /*d750*/  @!P1 LEA R6, P3, R14, R0, 0x2 ;  /* 0x000000000e069211 */ /* 0x000fe200078610ff */
[----:B------:R-:W5:Y:S01]  /*d760*/  LDL R18, [R1+0x98] ;  /* 0x0000980001127983 */ /* 0x000f620000100800 */
[----:B------:R-:W-:-:S03]  /*d770*/  @!P0 LEA.HI.X R3, R10, R4, R12, 0x2, P6 ;  /* 0x000000040a038211 */ /* 0x000fc600030f140c */
[----:B------:R-:W5:Y:S01]  /*d780*/  LDL R10, [R1+0x9c] ;  /* 0x00009c00010a7983 */ /* 0x000f620000100800 */
[----:B------:R-:W-:Y:S02]  /*d790*/  ISETP.GE.AND P4, PT, R15, c[0x0][0x3c8], PT ;  /* 0x0000f2000f007a0c */ /* 0x000fe40003f86270 */
[----:B------:R-:W-:Y:S01]  /*d7a0*/  @!P1 LEA.HI.X R7, R14, R4, R16, 0x2, P3 ;  /* 0x000000040e079211 */ /* 0x000fe200018f1410 */
[----:B------:R-:W5:Y:S01]  /*d7b0*/  LDL R12, [R1+0x8c] ;  /* 0x00008c00010c7983 */ /* 0x000f620000100800 */
[----:B------:R-:W-:-:S03]  /*d7c0*/  ISETP.GE.AND P3, PT, R5, c[0x0][0x3c8], PT ;  /* 0x0000f20005007a0c */ /* 0x000fc60003f66270 */
[----:B------:R-:W5:Y:S04]  /*d7d0*/  LDL R16, [R1+0x94] ;  /* 0x0000940001107983 */ /* 0x000f680000100800 */
[----:B------:R-:W5:Y:S04]  /*d7e0*/  LDL R14, [R1+0x90] ;  /* 0x00009000010e7983 */ /* 0x000f680000100800 */
[----:B------:R1:W-:Y:S04]  /*d7f0*/  @!P2 ST.E.64 [R8.64], R166 ;  /* 0x000000a60800a985 */ /* 0x0003e8000c101b06 */
[----:B------:R1:W-:Y:S04]  /*d800*/  @!P1 ST.E.64 [R6.64], R66 ;  /* 0x0000004206009985 */ /* 0x0003e8000c101b06 */
[----:B------:R3:W-:Y:S01]  /*d810*/  @!P0 ST.E.64 [R2.64], R46 ;  /* 0x0000002e02008985 */ /* 0x0007e2000c101b06 */
[----:B-1----:R-:W-:-:S02]  /*d820*/  @!P5 LEA R8, P6, R11, R0, 0x2 ;  /* 0x000000000b08d211 */ /* 0x002fc400078c10ff */
[----:B------:R-:W-:Y:S02]  /*d830*/  @!P4 LEA R6, P0, R15, R0, 0x2 ;  /* 0x000000000f06c211 */ /* 0x000fe400078010ff */
[----:B---3--:R-:W-:Y:S02]  /*d840*/  @!P5 LEA.HI.X R9, R11, R4, R19, 0x2, P6 ;  /* 0x000000040b09d211 */ /* 0x008fe400030f1413 */
[----:B------:R-:W3:Y:S01]  /*d850*/  LDL R11, [R1+0x118] ;  /* 0x00011800010b7983 */ /* 0x000ee20000100800 */
[----:B------:R-:W-:-:S03]  /*d860*/  @!P3 LEA R2, P6, R5, R0, 0x2 ;  /* 0x000000000502b211 */ /* 0x000fc600078c10ff */
[----:B------:R-:W3:Y:S01]  /*d870*/  LDL R19, [R1+0x114] ;  /* 0x0001140001137983 */ /* 0x000ee20000100800 */
[-C--:B----4-:R-:W-:Y:S02]  /*d880*/  @!P4 LEA.HI.X R7, R15, R4.reuse, R17, 0x2, P0 ;  /* 0x000000040f07c211 */ /* 0x090fe400000f1411 */
[----:B------:R-:W-:Y:S01]  /*d890*/  @!P3 LEA.HI.X R3, R5, R4, R13, 0x2, P6 ;  /* 0x000000040503b211 */ /* 0x000fe200030f140d */
[----:B------:R-:W4:Y:S04]  /*d8a0*/  LDL R17, [R1+0x110] ;  /* 0x0001100001117983 */ /* 0x000f280000100800 */
[----:B------:R-:W4:Y:S04]  /*d8b0*/  LDL R15, [R1+0x10c] ;  /* 0x00010c00010f7983 */ /* 0x000f280000100800 */
[----:B------:R-:W4:Y:S04]  /*d8c0*/  LDL R13, [R1+0x108] ;  /* 0x00010800010d7983 */ /* 0x000f280000100800 */
[----:B------:R-:W4:Y:S01]  /*d8d0*/  LDL R5, [R1+0x88] ;  /* 0x0000880001057983 */ /* 0x000f220000100800 */
[----:B------:R-:W-:-:S02]  /*d8e0*/  ISETP.GE.AND P2, PT, R27, c[0x0][0x3c8], PT ;  /* 0x0000f2001b007a0c */ /* 0x000fc40003f46270 */
[----:B------:R-:W-:Y:S02]  /*d8f0*/  ISETP.GE.AND P1, PT, R25, c[0x0][0x3c8], PT ;  /* 0x0000f20019007a0c */ /* 0x000fe40003f26270 */
[----:B--2---:R-:W-:Y:S01]  /*d900*/  ISETP.GE.AND P0, PT, R23, c[0x0][0x3c8], PT ;  /* 0x0000f20017007a0c */ /* 0x004fe20003f06270 */
[----:B------:R1:W-:Y:S04]  /*d910*/  @!P5 ST.E.64 [R8.64], R168 ;  /* 0x000000a80800d985 */ /* 0x0003e8000c101b06 */
[----:B------:R2:W-:Y:S04]  /*d920*/  @!P4 ST.E.64 [R6.64], R70 ;  /* 0x000000460600c985 */ /* 0x0005e8000c101b06 */
[----:B------:R5:W-:Y:S01]  /*d930*/  @!P3 ST.E.64 [R2.64], R50 ;  /* 0x000000320200b985 */ /* 0x000be2000c101b06 */
[----:B-1----:R-:W-:-:S02]  /*d940*/  @!P2 LEA R8, P5, R27, R0, 0x2 ;  /* 0x000000001b08a211 */ /* 0x002fc400078a10ff */
[-C--:B--2---:R-:W-:Y:S02]  /*d950*/  @!P1 LEA R6, P6, R25, R0.reuse, 0x2 ;  /* 0x0000000019069211 */ /* 0x084fe400078c10ff */
[----:B-----5:R-:W-:Y:S02]  /*d960*/  ISETP.GE.AND P4, PT, R20, c[0x0][0x3c8], PT ;  /* 0x0000f20014007a0c */ /* 0x020fe40003f86270 */
[----:B------:R-:W-:Y:S02]  /*d970*/  @!P0 LEA R2, P3, R23, R0, 0x2 ;  /* 0x0000000017028211 */ /* 0x000fe400078610ff */
[-C--:B------:R-:W-:Y:S02]  /*d980*/  @!P2 LEA.HI.X R9, R27, R4.reuse, R28, 0x2, P5 ;  /* 0x000000041b09a211 */ /* 0x080fe400028f141c */
[-C--:B------:R-:W-:Y:S02]  /*d990*/  @!P1 LEA.HI.X R7, R25, R4.reuse, R26, 0x2, P6 ;  /* 0x0000000419079211 */ /* 0x080fe400030f141a */
[----:B------:R-:W-:Y:S01]  /*d9a0*/  @!P0 LEA.HI.X R3, R23, R4, R24, 0x2, P3 ;  /* 0x0000000417038211 */ /* 0x000fe200018f1418 */
[----:B------:R-:W-:Y:S01]  /*d9b0*/  @!P2 ST.E.64 [R8.64], R90 ;  /* 0x0000005a0800a985 */ /* 0x000fe2000c101b06 */
[----:B------:R-:W-:-:S03]  /*d9c0*/  ISETP.GE.AND P5, PT, R10, c[0x0][0x3c8], PT ;  /* 0x0000f2000a007a0c */ /* 0x000fc60003fa6270 */
[----:B------:R1:W-:Y:S01]  /*d9d0*/  @!P1 ST.E.64 [R6.64], R74 ;  /* 0x0000004a06009985 */ /* 0x0003e2000c101b06 */
[----:B------:R-:W-:-:S03]  /*d9e0*/  ISETP.GE.AND P3, PT, R18, c[0x0][0x3c8], PT ;  /* 0x0000f20012007a0c */ /* 0x000fc60003f66270 */
[----:B------:R2:W-:Y:S01]  /*d9f0*/  @!P0 ST.E.64 [R2.64], R54 ;  /* 0x0000003602008985 */ /* 0x0005e2000c101b06 */
[----:B------:R-:W-:Y:S02]  /*da00*/  ISETP.GE.AND P2, PT, R16, c[0x0][0x3c8], PT ;  /* 0x0000f20010007a0c */ /* 0x000fe40003f46270 */
[----:B------:R-:W-:Y:S02]  /*da10*/  ISETP.GE.AND P1, PT, R14, c[0x0][0x3c8], PT ;  /* 0x0000f2000e007a0c */ /* 0x000fe40003f26270 */
[----:B-1----:R-:W-:-:S04]  /*da20*/  @!P4 LEA R6, P0, R20, R0, 0x2 ;  /* 0x000000001406c211 */ /* 0x002fc800078010ff */
[----:B------:R-:W-:Y:S02]  /*da30*/  @!P4 LEA.HI.X R7, R20, R4, R21, 0x2, P0 ;  /* 0x000000041407c211 */ /* 0x000fe400000f1415 */
[----:B------:R-:W-:Y:S02]  /*da40*/  ISETP.GE.AND P0, PT, R12, c[0x0][0x3c8], PT ;  /* 0x0000f2000c007a0c */ /* 0x000fe40003f06270 */
[C---:B--2---:R-:W-:Y:S01]  /*da50*/  @!P5 LEA R2, P6, R10.reuse, R0, 0x2 ;  /* 0x000000000a02d211 */ /* 0x044fe200078c10ff */
[----:B------:R1:W-:Y:S03]  /*da60*/  @!P4 ST.E.64 [R6.64], R78 ;  /* 0x0000004e0600c985 */ /* 0x0003e6000c101b06 */
[----:B---3--:R-:W-:Y:S02]  /*da70*/  @!P5 LEA.HI.X R3, R10, R4, R11, 0x2, P6 ;  /* 0x000000040a03d211 */ /* 0x008fe400030f140b */
[----:B------:R-:W-:-:S02]  /*da80*/  @!P3 LEA R10, P4, R18, R0, 0x2 ;  /* 0x00000000120ab211 */ /* 0x000fc400078810ff */
[-C--:B------:R-:W-:Y:S01]  /*da90*/  @!P2 LEA R8, P6, R16, R0.reuse, 0x2 ;  /* 0x000000001008a211 */ /* 0x080fe200078c10ff */
[----:B------:R2:W-:Y:S01]  /*daa0*/  @!P5 ST.E.64 [R2.64], R82 ;  /* 0x000000520200d985 */ /* 0x0005e2000c101b06 */
[----:B-1----:R-:W-:Y:S02]  /*dab0*/  @!P1 LEA R6, P5, R14, R0, 0x2 ;  /* 0x000000000e069211 */ /* 0x002fe400078a10ff */
[-C--:B------:R-:W-:Y:S02]  /*dac0*/  @!P3 LEA.HI.X R11, R18, R4.reuse, R19, 0x2, P4 ;  /* 0x00000004120bb211 */ /* 0x080fe400020f1413 */
[-C--:B----4-:R-:W-:Y:S02]  /*dad0*/  @!P2 LEA.HI.X R9, R16, R4.reuse, R17, 0x2, P6 ;  /* 0x000000041009a211 */ /* 0x090fe400030f1411 */
[----:B------:R-:W-:Y:S01]  /*dae0*/  @!P1 LEA.HI.X R7, R14, R4, R15, 0x2, P5 ;  /* 0x000000040e079211 */ /* 0x000fe200028f140f */
[----:B------:R1:W-:Y:S04]  /*daf0*/  @!P3 ST.E.64 [R10.64], R98 ;  /* 0x000000620a00b985 */ /* 0x0003e8000c101b06 */
[----:B------:R1:W-:Y:S04]  /*db00*/  @!P2 ST.E.64 [R8.64], R94 ;  /* 0x0000005e0800a985 */ /* 0x0003e8000c101b06 */
[----:B------:R1:W-:Y:S01]  /*db10*/  @!P1 ST.E.64 [R6.64], R86 ;  /* 0x0000005606009985 */ /* 0x0003e2000c101b06 */
[----:B--2---:R-:W-:-:S04]  /*db20*/  @!P0 LEA R2, P4, R12, R0, 0x2 ;  /* 0x000000000c028211 */ /* 0x004fc800078810ff */
[----:B------:R-:W-:-:S05]  /*db30*/  @!P0 LEA.HI.X R3, R12, R4, R13, 0x2, P4 ;  /* 0x000000040c038211 */ /* 0x000fca00020f140d */
[----:B------:R1:W-:Y:S01]  /*db40*/  @!P0 ST.E.64 [R2.64], R58 ;  /* 0x0000003a02008985 */ /* 0x0003e2000c101b06 */
[----:B------:R-:W-:-:S13]  /*db50*/  ISETP.GE.AND P0, PT, R5, c[0x0][0x3c8], PT ;  /* 0x0000f20005007a0c */ /* 0x000fda0003f06270 */
[----:B------:R-:W-:Y:S05]  /*db60*/  @P0 BRA `(.L_x_75) ;  /* 0x0000111000000947 */ /* 0x000fea0003800000 */
[----:B------:R-:W2:Y:S01]  /*db70*/  LDL R12, [R1+0x104] ;  /* 0x00010400010c7983 */ /* 0x000ea20000100800 */
[----:B-1----:R-:W-:-:S04]  /*db80*/  LEA R2, P0, R5, R0, 0x2 ;  /* 0x0000000005027211 */ /* 0x002fc800078010ff */
[----:B--2---:R-:W-:-:S05]  /*db90*/  LEA.HI.X R3, R5, R4, R12, 0x2, P0 ;  /* 0x0000000405037211 */ /* 0x004fca00000f140c */
[----:B------:R1:W-:Y:S01]  /*dba0*/  ST.E.64 [R2.64], R30 ;  /* 0x0000001e02007985 */ /* 0x0003e2000c101b06 */
[----:B------:R-:W-:Y:S05]  /*dbb0*/  BRA `(.L_x_75) ;  /* 0x000010c000007947 */ /* 0x000fea0003800000 */
.L_x_60:
[----:B------:R-:W2:Y:S04]  /*dbc0*/  LDL.LU R4, [R1+0x40] ;  /* 0x0000400001047983 */ /* 0x000ea80000300800 */
[----:B------:R-:W3:Y:S01]  /*dbd0*/  LDL.LU R6, [R1+0x44] ;  /* 0x0000440001067983 */ /* 0x000ee20000300800 */
[----:B------:R-:W-:Y:S02]  /*dbe0*/  ISETP.NE.U32.AND P1, PT, RZ, c[0x0][0x508], PT ;  /* 0x00014200ff007a0c */ /* 0x000fe40003f25070 */
[----:B------:R-:W-:Y:S01]  /*dbf0*/  ISETP.NE.U32.AND P3, PT, RZ, c[0x0][0x500], PT ;  /* 0x00014000ff007a0c */ /* 0x000fe20003f65070 */
[----:B------:R-:W4:Y:S01]  /*dc00*/  LDL.LU R0, [R1+0x58] ;  /* 0x0000580001007983 */ /* 0x000f220000300800 */
[----:B------:R-:W-:Y:S01]  /*dc10*/  ISETP.NE.AND.EX P1, PT, RZ, c[0x0][0x50c], PT, P1 ;  /* 0x00014300ff007a0c */ /* 0x000fe20003f25310 */
[----:B------:R-:W-:Y:S01]  /*dc20*/  IMAD.MOV.U32 R8, RZ, RZ, RZ ;  /* 0x000000ffff087224 */ /* 0x000fe200078e00ff */
[----:B------:R-:W-:Y:S01]  /*dc30*/  ISETP.NE.AND.EX P3, PT, RZ, c[0x0][0x504], PT, P3 ;  /* 0x00014100ff007a0c */ /* 0x000fe20003f65330 */
[----:B------:R-:W-:Y:S01]  /*dc40*/  IMAD.MOV.U32 R21, RZ, RZ, c[0x0][0x388] ;  /* 0x0000e200ff157624 */ /* 0x000fe200078e00ff */
[----:B--2---:R-:W-:-:S09]  /*dc50*/  IADD3 R2, P2, R4, c[0x0][0x500], RZ ;  /* 0x0001400004027a10 */ /* 0x004fd20007f5e0ff */
[----:B------:R-:W-:Y:S02]  /*dc60*/  @P1 IADD3 R4, P0, R4, c[0x0][0x508], RZ ;  /* 0x0001420004041a10 */ /* 0x000fe40007f1e0ff */
[C---:B---3--:R-:W-:Y:S02]  /*dc70*/  IADD3.X R3, R6.reuse, c[0x0][0x504], RZ, P2, !PT ;  /* 0x0001410006037a10 */ /* 0x048fe400017fe4ff */
[----:B------:R-:W-:-:S03]  /*dc80*/  @P1 IADD3.X R5, R6, c[0x0][0x50c], RZ, P0, !PT ;  /* 0x0001430006051a10 */ /* 0x000fc600007fe4ff */
[----:B------:R1:W5:Y:S04]  /*dc90*/  @P3 LDG.E R8, [R2.64] ;  /* 0x0000000602083981 */ /* 0x000368000c1e1900 */
[----:B------:R1:W5:Y:S01]  /*dca0*/  @P1 LDG.E R21, [R4.64] ;  /* 0x0000000604151981 */ /* 0x000362000c1e1900 */
[----:B----4-:R-:W-:-:S04]  /*dcb0*/  ISETP.NE.AND P0, PT, R0, RZ, PT ;  /* 0x000000ff0000720c */ /* 0x010fc80003f05270 */
[----:B------:R-:W-:Y:S01]  /*dcc0*/  SEL R19, R0, c[0x0][0x3d4], P0 ;  /* 0x0000f50000137a07 */ /* 0x000fe20000000000 */
[----:B------:R-:W-:Y:S05]  /*dcd0*/  @P1 BRA `(.L_x_81) ;  /* 0x0000004000001947 */ /* 0x000fea0003800000 */
[----:B------:R-:W-:Y:S05]  /*dce0*/  @!P3 BRA `(.L_x_81) ;  /* 0x000000300000b947 */ /* 0x000fea0003800000 */
[----:B------:R2:W3:Y:S04]  /*dcf0*/  LDG.E R0, [R2.64] ;  /* 0x0000000602007981 */ /* 0x0004e8000c1e1900 */
[----:B-12---:R-:W3:Y:S02]  /*dd00*/  LDG.E R2, [R2.64+0x4] ;  /* 0x0000040602027981 */ /* 0x006ee4000c1e1900 */
[----:B---3-5:R-:W-:Y:S02]  /*dd10*/  IADD3 R21, -R0, R2, RZ ;  /* 0x0000000200157210 */ /* 0x028fe40007ffe1ff */
.L_x_81:
[----:B-1----:R-:W2:Y:S04]  /*dd20*/  LDL.LU R4, [R1+0x50] ;  /* 0x0000500001047983 */ /* 0x002ea80000300800 */
[----:B------:R-:W3:Y:S04]  /*dd30*/  LDL.LU R2, [R1+0x3c] ;  /* 0x00003c0001027983 */ /* 0x000ee80000300800 */
[----:B------:R-:W4:Y:S01]  /*dd40*/  LDL.LU R0, [R1+0x7c] ;  /* 0x00007c0001007983 */ /* 0x000f220000300800 */
[----:B------:R-:W-:Y:S01]  /*dd50*/  BSSY B0, `(.L_x_82) ;  /* 0x0000039000007945 */ /* 0x000fe20003800000 */
[----:B-----5:R-:W-:-:S02]  /*dd60*/  SHF.R.S32.HI R18, RZ, 0x1f, R8 ;  /* 0x0000001fff127819 */ /* 0x020fc40000011408 */
[----:B------:R-:W1:Y:S02]  /*dd70*/  S2R R3, SR_TID.X ;  /* 0x0000000000037919 */ /* 0x000e640000002100 */
[----:B-1----:R-:W-:Y:S02]  /*dd80*/  ISETP.GT.AND P0, PT, R3, 0x7f, PT ;  /* 0x0000007f0300780c */ /* 0x002fe40003f04270 */
[----:B--2---:R-:W-:Y:S02]  /*dd90*/  LOP3.LUT R9, R4, 0xffff, RZ, 0xc0, !PT ;  /* 0x0000ffff04097812 */ /* 0x004fe400078ec0ff */
[----:B---3--:R-:W-:Y:S02]  /*dda0*/  SEL R15, R2, RZ, !P3 ;  /* 0x000000ff020f7207 */ /* 0x008fe40005800000 */
[----:B----4-:R-:W-:-:S07]  /*ddb0*/  SEL R20, R0, RZ, !P3 ;  /* 0x000000ff00147207 */ /* 0x010fce0005800000 */
[----:B------:R-:W-:Y:S05]  /*ddc0*/  @P0 BRA `(.L_x_83) ;  /* 0x0000031000000947 */ /* 0x000fea0003800000 */
[----:B------:R-:W2:Y:S01]  /*ddd0*/  LDL R2, [R1+0x4c] ;  /* 0x00004c0001027983 */ /* 0x000ea20000100800 */
[----:B------:R-:W-:Y:S01]  /*dde0*/  IMAD R0, R21, c[0x0][0x4e8], RZ ;  /* 0x00013a0015007a24 */ /* 0x000fe200078e02ff */
[----:B--2---:R-:W-:-:S04]  /*ddf0*/  LEA R14, R2, R3, 0x7 ;  /* 0x00000003020e7211 */ /* 0x004fc800078e38ff */
[----:B------:R-:W-:-:S13]  /*de00*/  ISETP.GE.AND P0, PT, R14, R0, PT ;  /* 0x000000000e00720c */ /* 0x000fda0003f06270 */
[----:B------:R-:W-:Y:S05]  /*de10*/  @P0 BRA `(.L_x_83) ;  /* 0x000002c000000947 */ /* 0x000fea0003800000 */
[----:B------:R-:W2:Y:S01]  /*de20*/  LDL.LU R23, [R1+0x80] ;  /* 0x0000800001177983 */ /* 0x000ea20000300800 */
[----:B------:R-:W-:Y:S01]  /*de30*/  IMAD.MOV.U32 R0, RZ, RZ, 0x368 ;  /* 0x00000368ff007424 */ /* 0x000fe200078e00ff */
[----:B------:R-:W-:-:S04]  /*de40*/  ISETP.GT.AND P2, PT, R19, 0x1, PT ;  /* 0x000000011300780c */ /* 0x000fc80003f44270 */
[----:B------:R-:W-:-:S04]  /*de50*/  SEL R0, R0, 0x328, P2 ;  /* 0x0000032800007807 */ /* 0x000fc80001000000 */
[----:B------:R1:W3:Y:S08]  /*de60*/  LDC.64 R6, c[0x0][R0+0x170] ;  /* 0x00005c0000067b82 */ /* 0x0002f00000000a00 */
[----:B------:R1:W4:Y:S08]  /*de70*/  LDC.64 R4, c[0x0][R0+0x168] ;  /* 0x00005a0000047b82 */ /* 0x0003300000000a00 */
[----:B------:R1:W5:Y:S08]  /*de80*/  LDC.64 R12, c[0x0][R0+0x178] ;  /* 0x00005e00000c7b82 */ /* 0x0003700000000a00 */
[----:B------:R1:W2:Y:S02]  /*de90*/  LDC.64 R10, c[0x0][R0+0x160] ;  /* 0x00005800000a7b82 */ /* 0x0002a40000000a00 */
[----:B-1----:R-:W-:-:S02]  /*dea0*/  IMAD.MOV.U32 R0, RZ, RZ, c[0x0][0x4e8] ;  /* 0x00013a00ff007624 */ /* 0x002fc400078e00ff */
[-C--:B---3--:R-:W-:Y:S02]  /*deb0*/  IMAD R7, R7, R15.reuse, RZ ;  /* 0x0000000f07077224 */ /* 0x088fe400078e02ff */
[----:B------:R-:W-:Y:S01]  /*dec0*/  IMAD.WIDE.U32 R2, R6, R15, RZ ;  /* 0x0000000f06027225 */ /* 0x000fe200078e00ff */
[----:B------:R-:W-:Y:S02]  /*ded0*/  ISETP.NE.AND P0, PT, R0, 0x1, PT ;  /* 0x000000010000780c */ /* 0x000fe40003f05270 */
[----:B------:R-:W-:Y:S01]  /*dee0*/  MOV R0, R14 ;  /* 0x0000000e00007202 */ /* 0x000fe20000000f00 */
[----:B------:R-:W-:Y:S02]  /*def0*/  IMAD R7, R6, R20, R7 ;  /* 0x0000001406077224 */ /* 0x000fe400078e0207 */
[-C--:B----4-:R-:W-:Y:S02]  /*df00*/  IMAD R16, R5, R9.reuse, RZ ;  /* 0x0000000905107224 */ /* 0x090fe400078e02ff */
[----:B------:R-:W-:Y:S01]  /*df10*/  IMAD.WIDE.U32 R4, R4, R9, RZ ;  /* 0x0000000904047225 */ /* 0x000fe200078e00ff */
[----:B------:R-:W-:-:S03]  /*df20*/  IADD3 R3, R3, R7, RZ ;  /* 0x0000000703037210 */ /* 0x000fc60007ffe0ff */
[----:B------:R-:W-:Y:S02]  /*df30*/  IMAD.IADD R16, R5, 0x1, R16 ;  /* 0x0000000105107824 */ /* 0x000fe400078e0210 */
[----:B------:R-:W-:-:S05]  /*df40*/  @P0 IMAD.HI.U32 R17, R14, c[0x0][0x4ec], RZ ;  /* 0x00013b000e110a27 */ /* 0x000fca00078e00ff */
[----:B------:R-:W-:Y:S02]  /*df50*/  @P0 SHF.R.U32.HI R0, RZ, c[0x0][0x4f0], R17 ;  /* 0x00013c00ff000a19 */ /* 0x000fe40000011611 */
[----:B------:R-:W-:-:S03]  /*df60*/  IADD3 R17, P1, P0, R2, R4, R8 ;  /* 0x0000000402117210 */ /* 0x000fc6000783e008 */
[----:B------:R-:W-:-:S04]  /*df70*/  IMAD.MOV R2, RZ, RZ, -R0 ;  /* 0x000000ffff027224 */ /* 0x000fc800078e0a00 */
[----:B------:R-:W-:Y:S01]  /*df80*/  IMAD R2, R2, c[0x0][0x4e8], R14 ;  /* 0x00013a0002027a24 */ /* 0x000fe200078e020e */
[----:B--2---:R-:W-:-:S05]  /*df90*/  SEL R6, R23, RZ, P2 ;  /* 0x000000ff17067207 */ /* 0x004fca0001000000 */
[-C--:B-----5:R-:W-:Y:S02]  /*dfa0*/  IMAD R7, R13, R6.reuse, RZ ;  /* 0x000000060d077224 */ /* 0x0a0fe400078e02ff */
[----:B------:R-:W-:Y:S01]  /*dfb0*/  IMAD.WIDE.U32 R4, R12, R6, RZ ;  /* 0x000000060c047225 */ /* 0x000fe200078e00ff */
[----:B------:R-:W-:Y:S02]  /*dfc0*/  IADD3.X R12, R3, R16, R18, P1, P0 ;  /* 0x00000010030c7210 */ /* 0x000fe40000fe0412 */
[----:B------:R-:W-:Y:S02]  /*dfd0*/  SHF.R.S32.HI R3, RZ, 0x1f, R0 ;  /* 0x0000001fff037819 */ /* 0x000fe40000011400 */
[----:B------:R-:W-:Y:S01]  /*dfe0*/  IADD3 R5, R5, R7, RZ ;  /* 0x0000000705057210 */ /* 0x000fe20007ffe0ff */
[----:B------:R-:W-:Y:S01]  /*dff0*/  IMAD.MOV.U32 R7, RZ, RZ, c[0x0][0x4a8] ;  /* 0x00012a00ff077624 */ /* 0x000fe200078e00ff */
[----:B------:R-:W-:Y:S01]  /*e000*/  IADD3 R4, P1, P0, R0, R17, R4 ;  /* 0x0000001100047210 */ /* 0x000fe2000783e004 */
[----:B------:R-:W-:Y:S01]  /*e010*/  IMAD R0, R11, R2, RZ ;  /* 0x000000020b007224 */ /* 0x000fe200078e02ff */
[----:B------:R-:W-:-:S02]  /*e020*/  SHF.R.S32.HI R6, RZ, 0x1f, R2 ;  /* 0x0000001fff067819 */ /* 0x000fc40000011402 */
[----:B------:R-:W-:-:S03]  /*e030*/  IADD3.X R5, R3, R12, R5, P1, P0 ;  /* 0x0000000c03057210 */ /* 0x000fc60000fe0405 */
[C---:B------:R-:W-:Y:S02]  /*e040*/  IMAD R0, R10.reuse, R6, R0 ;  /* 0x000000060a007224 */ /* 0x040fe400078e0200 */
[----:B------:R-:W-:Y:S01]  /*e050*/  IMAD.WIDE.U32 R2, R10, R2, R4 ;  /* 0x000000020a027225 */ /* 0x000fe200078e0004 */
[----:B------:R-:W-:Y:S02]  /*e060*/  MOV R5, c[0x0][0x4ac] ;  /* 0x00012b0000057a02 */ /* 0x000fe40000000f00 */
[----:B------:R-:W-:Y:S01]  /*e070*/  SEL R4, R7, c[0x0][0x450], P2 ;  /* 0x0001140007047a07 */ /* 0x000fe20001000000 */
[----:B------:R-:W-:Y:S01]  /*e080*/  IMAD.IADD R0, R3, 0x1, R0 ;  /* 0x0000000103007824 */ /* 0x000fe200078e0200 */
[----:B------:R-:W-:Y:S02]  /*e090*/  SEL R5, R5, c[0x0][0x454], P2 ;  /* 0x0001150005057a07 */ /* 0x000fe40001000000 */
[----:B------:R-:W-:-:S04]  /*e0a0*/  LEA R4, P0, R2, R4, 0x2 ;  /* 0x0000000402047211 */ /* 0x000fc800078010ff */
[----:B------:R-:W-:Y:S02]  /*e0b0*/  LEA.HI.X R5, R2, R5, R0, 0x2, P0 ;  /* 0x0000000502057211 */ /* 0x000fe400000f1400 */
[----:B------:R-:W-:-:S05]  /*e0c0*/  MOV R0, 0xff800000 ;  /* 0xff80000000007802 */ /* 0x000fca0000000f00 */
[----:B------:R1:W-:Y:S02]  /*e0d0*/  STG.E [R4.64], R0 ;  /* 0x0000000004007986 */ /* 0x0003e4000c101906 */
.L_x_83:
[----:B------:R-:W-:Y:S05]  /*e0e0*/  BSYNC B0 ;  /* 0x0000000000007941 */ /* 0x000fea0003800000 */
.L_x_82:
[----:B------:R-:W-:-:S13]  /*e0f0*/  ISETP.GT.AND P0, PT, R19, 0x1, PT ;  /* 0x000000011300780c */ /* 0x000fda0003f04270 */
[----:B------:R-:W-:Y:S05]  /*e100*/  @P0 BRA `(.L_x_75) ;  /* 0x00000b7000000947 */ /* 0x000fea0003800000 */
[----:B-1----:R-:W2:Y:S01]  /*e110*/  LDL R0, [R1+0x4c] ;  /* 0x00004c0001007983 */ /* 0x002ea20000100800 */
[----:B------:R-:W-:-:S03]  /*e120*/  MOV R2, c[0x0][0x4e8] ;  /* 0x00013a0000027a02 */ /* 0x000fc60000000f00 */
[----:B------:R-:W1:Y:S01]  /*e130*/  S2R R3, SR_TID.X ;  /* 0x0000000000037919 */ /* 0x000e620000002100 */
[----:B------:R-:W-:Y:S02]  /*e140*/  ISETP.NE.AND P0, PT, R2, 0x1, PT ;  /* 0x000000010200780c */ /* 0x000fe40003f05270 */
[--C-:B-1----:R-:W-:Y:S02]  /*e150*/  SHF.R.S32.HI R4, RZ, 0x1f, R3.reuse ;  /* 0x0000001fff047819 */ /* 0x102fe40000011403 */
[----:B------:R-:W-:Y:S02]  /*e160*/  SHF.R.S32.HI R6, RZ, 0x1f, R3 ;  /* 0x0000001fff067819 */ /* 0x000fe40000011403 */
[-C--:B------:R-:W-:Y:S02]  /*e170*/  LEA.HI R4, R4, R3.reuse, RZ, 0x3 ;  /* 0x0000000304047211 */ /* 0x080fe400078f18ff */
[----:B------:R-:W-:Y:S02]  /*e180*/  LEA.HI R6, R6, R3, RZ, 0x3 ;  /* 0x0000000306067211 */ /* 0x000fe400078f18ff */
[----:B------:R-:W-:-:S02]  /*e190*/  LOP3.LUT R4, R4, 0xfffffff8, RZ, 0xc0, !PT ;  /* 0xfffffff804047812 */ /* 0x000fc400078ec0ff */
[----:B------:R-:W-:-:S03]  /*e1a0*/  SHF.R.S32.HI R6, RZ, 0x3, R6 ;  /* 0x00000003ff067819 */ /* 0x000fc60000011406 */
[----:B------:R-:W-:Y:S02]  /*e1b0*/  IMAD.IADD R4, R3, 0x1, -R4 ;  /* 0x0000000103047824 */ /* 0x000fe400078e0a04 */
[----:B------:R-:W-:-:S03]  /*e1c0*/  IMAD.WIDE.U32 R2, R8, c[0x0][0x3a0], RZ ;  /* 0x0000e80008027a25 */ /* 0x000fc600078e00ff */
[----:B------:R-:W-:Y:S02]  /*e1d0*/  LEA R4, R4, R6, 0x5 ;  /* 0x0000000604047211 */ /* 0x000fe400078e28ff */
[----:B--2---:R-:W-:Y:S01]  /*e1e0*/  MOV R5, R0 ;  /* 0x0000000000057202 */ /* 0x004fe20000000f00 */
[----:B------:R-:W-:-:S03]  /*e1f0*/  IMAD R0, R18, c[0x0][0x3a0], RZ ;  /* 0x0000e80012007a24 */ /* 0x000fc600078e02ff */
[----:B------:R-:W-:Y:S01]  /*e200*/  LEA R4, R5, R4, 0x7 ;  /* 0x0000000405047211 */ /* 0x000fe200078e38ff */
[----:B------:R-:W-:Y:S02]  /*e210*/  IMAD R8, R8, c[0x0][0x3a4], R0 ;  /* 0x0000e90008087a24 */ /* 0x000fe400078e0200 */
[----:B------:R-:W-:Y:S01]  /*e220*/  IMAD R5, R20, c[0x0][0x3f0], RZ ;  /* 0x0000fc0014057a24 */ /* 0x000fe200078e02ff */
[----:B------:R-:W-:Y:S01]  /*e230*/  MOV R0, R4 ;  /* 0x0000000400007202 */ /* 0x000fe20000000f00 */
[----:B------:R-:W-:Y:S02]  /*e240*/  IMAD.IADD R3, R3, 0x1, R8 ;  /* 0x0000000103037824 */ /* 0x000fe400078e0208 */
[----:B------:R-:W-:-:S04]  /*e250*/  @P0 IMAD.HI.U32 R6, R4, c[0x0][0x4ec], RZ ;  /* 0x00013b0004060a27 */ /* 0x000fc800078e00ff */
[----:B------:R-:W-:Y:S01]  /*e260*/  IMAD.WIDE.U32 R2, R9, c[0x0][0x3e8], R2 ;  /* 0x0000fa0009027a25 */ /* 0x000fe200078e0002 */
[----:B------:R-:W-:-:S03]  /*e270*/  @P0 SHF.R.U32.HI R0, RZ, c[0x0][0x4f0], R6 ;  /* 0x00013c00ff000a19 */ /* 0x000fc60000011606 */
[----:B------:R-:W-:Y:S01]  /*e280*/  IMAD R3, R9, c[0x0][0x3ec], R3 ;  /* 0x0000fb0009037a24 */ /* 0x000fe200078e0203 */
[----:B------:R-:W-:Y:S01]  /*e290*/  SHF.R.S32.HI R6, RZ, 0x1f, R0 ;  /* 0x0000001fff067819 */ /* 0x000fe20000011400 */
[C---:B------:R-:W-:Y:S01]  /*e2a0*/  IMAD R7, R15.reuse, c[0x0][0x3f4], R5 ;  /* 0x0000fd000f077a24 */ /* 0x040fe200078e0205 */
[----:B------:R-:W-:Y:S01]  /*e2b0*/  IADD3 R5, -R0, RZ, RZ ;  /* 0x000000ff00057210 */ /* 0x000fe20007ffe1ff */
[----:B------:R-:W-:-:S04]  /*e2c0*/  IMAD.WIDE.U32 R2, R15, c[0x0][0x3f0], R2 ;  /* 0x0000fc000f027a25 */ /* 0x000fc800078e0002 */
[----:B------:R-:W-:Y:S02]  /*e2d0*/  IMAD R6, R6, c[0x0][0x3e0], RZ ;  /* 0x0000f80006067a24 */ /* 0x000fe400078e02ff */
[----:B------:R-:W-:Y:S02]  /*e2e0*/  IMAD.IADD R3, R3, 0x1, R7 ;  /* 0x0000000103037824 */ /* 0x000fe400078e0207 */
[----:B------:R-:W-:Y:S02]  /*e2f0*/  IMAD R4, R5, c[0x0][0x4e8], R4 ;  /* 0x00013a0005047a24 */ /* 0x000fe400078e0204 */
[C---:B------:R-:W-:Y:S02]  /*e300*/  IMAD R6, R0.reuse, c[0x0][0x3e4], R6 ;  /* 0x0000f90000067a24 */ /* 0x040fe400078e0206 */
[----:B------:R-:W-:Y:S01]  /*e310*/  IMAD.WIDE.U32 R2, R0, c[0x0][0x3e0], R2 ;  /* 0x0000f80000027a25 */ /* 0x000fe200078e0002 */
[----:B------:R-:W-:-:S04]  /*e320*/  SHF.R.S32.HI R0, RZ, 0x1f, R4 ;  /* 0x0000001fff007819 */ /* 0x000fc80000011404 */
[----:B------:R-:W-:Y:S01]  /*e330*/  IADD3 R3, R3, R6, RZ ;  /* 0x0000000603037210 */ /* 0x000fe20007ffe0ff */
[----:B------:R-:W-:-:S04]  /*e340*/  IMAD R0, R0, c[0x0][0x3d8], RZ ;  /* 0x0000f60000007a24 */ /* 0x000fc800078e02ff */
[----:B------:R-:W-:-:S04]  /*e350*/  IMAD.WIDE.U32 R2, R4, c[0x0][0x3d8], R2 ;  /* 0x0000f60004027a25 */ /* 0x000fc800078e0002 */
[----:B------:R-:W-:Y:S01]  /*e360*/  IMAD R4, R4, c[0x0][0x3dc], R0 ;  /* 0x0000f70004047a24 */ /* 0x000fe200078e0200 */
[----:B------:R-:W-:-:S04]  /*e370*/  LEA R14, P0, R2, c[0x0][0x380], 0x1 ;  /* 0x0000e000020e7a11 */ /* 0x000fc800078008ff */
[----:B------:R-:W-:-:S04]  /*e380*/  IADD3 R4, R3, R4, RZ ;  /* 0x0000000403047210 */ /* 0x000fc80007ffe0ff */
[----:B------:R-:W-:Y:S01]  /*e390*/  LEA.HI.X R5, R2, c[0x0][0x384], R4, 0x1, P0 ;  /* 0x0000e10002057a11 */ /* 0x000fe200000f0c04 */
[----:B------:R-:W-:Y:S05]  /*e3a0*/  BRA.DIV ~URZ, `(.L_x_84) ;  /* 0x000026327f007947 */ /* 0x000fea000b800000 */
[----:B------:R1:W2:Y:S02]  /*e3b0*/  SHFL.IDX PT, R4, R5, RZ, 0x181f ;  /* 0x00181fff05047589 */ /* 0x0002a400000e0000 */
.L_x_142:
[----:B------:R-:W-:Y:S05]  /*e3c0*/  BRA.DIV ~URZ, `(.L_x_85) ;  /* 0x000026827f007947 */ /* 0x000fea000b800000 */
[----:B------:R3:W4:Y:S02]  /*e3d0*/  SHFL.IDX PT, R0, R14, RZ, 0x181f ;  /* 0x00181fff0e007589 */ /* 0x00072400000e0000 */
.L_x_143:
[----:B------:R-:W5:Y:S02]  /*e3e0*/  S2R R2, SR_TID.X ;  /* 0x0000000000027919 */ /* 0x000f640000002100 */
[----:B-----5:R-:W-:-:S04]  /*e3f0*/  SHF.R.S32.HI R3, RZ, 0x1f, R2 ;  /* 0x0000001fff037819 */ /* 0x020fc80000011402 */
[----:B------:R-:W-:Y:S02]  /*e400*/  LEA.HI R3, R3, R2, RZ, 0x3 ;  /* 0x0000000203037211 */ /* 0x000fe400078f18ff */
[----:B------:R-:W5:Y:S02]  /*e410*/  LDL.LU R2, [R1+0x4c] ;  /* 0x00004c0001027983 */ /* 0x000f640000300800 */
[----:B------:R-:W-:Y:S01]  /*e420*/  SHF.R.S32.HI R3, RZ, 0x3, R3 ;  /* 0x00000003ff037819 */ /* 0x000fe20000011403 */
[----:B------:R-:W-:Y:S01]  /*e430*/  IMAD R13, R21, c[0x0][0x4e8], RZ ;  /* 0x00013a00150d7a24 */ /* 0x000fe200078e02ff */
[----:B------:R-:W-:Y:S03]  /*e440*/  BSSY B0, `(.L_x_86) ;  /* 0x000001e000007945 */ /* 0x000fe60003800000 */
        /* <DEDUP_REMOVED lines=18> */
[----:B--2---:R-:W-:Y:S02]  /*e570*/  @!P3 LEA.HI.X R11, R251, R4, R2, 0x1, P4 ;  /* 0x00000004fb0bb211 */ /* 0x004fe400020f0c02 */
[----:B------:R-:W-:Y:S02]  /*e580*/  SHF.R.S32.HI R18, RZ, 0x1f, R18 ;  /* 0x0000001fff127819 */ /* 0x000fe40000011412 */
[----:B------:R-:W-:Y:S01]  /*e590*/  SHF.R.S32.HI R16, RZ, 0x1f, R16 ;  /* 0x0000001fff107819 */ /* 0x000fe20000011410 */
[----:B------:R2:W-:Y:S01]  /*e5a0*/  @!P3 ST.E.128 [R10.64], RZ ;  /* 0x000000ff0a00b985 */ /* 0x0005e2000c101d06 */
[----:B------:R-:W-:-:S02]  /*e5b0*/  @!P0 LEA R2, P4, R15, R0, 0x1 ;  /* 0x000000000f028211 */ /* 0x000fc400078808ff */
[-C--:B------:R-:W-:Y:S02]  /*e5c0*/  @!P2 LEA.HI.X R9, R19, R4.reuse, R20, 0x1, P6 ;  /* 0x000000041309a211 */ /* 0x080fe400030f0c14 */
[-C--:B------:R-:W-:Y:S02]  /*e5d0*/  @!P1 LEA.HI.X R7, R17, R4.reuse, R18, 0x1, P5 ;  /* 0x0000000411079211 */ /* 0x080fe400028f0c12 */
[----:B------:R-:W-:Y:S01]  /*e5e0*/  @!P0 LEA.HI.X R3, R15, R4, R16, 0x1, P4 ;  /* 0x000000040f038211 */ /* 0x000fe200020f0c10 */
[----:B------:R2:W-:Y:S04]  /*e5f0*/  @!P2 ST.E.128 [R8.64], RZ ;  /* 0x000000ff0800a985 */ /* 0x0005e8000c101d06 */
[----:B------:R2:W-:Y:S04]  /*e600*/  @!P1 ST.E.128 [R6.64], RZ ;  /* 0x000000ff06009985 */ /* 0x0005e8000c101d06 */
[----:B------:R2:W-:Y:S02]  /*e610*/  @!P0 ST.E.128 [R2.64], RZ ;  /* 0x000000ff02008985 */ /* 0x0005e4000c101d06 */
.L_x_87:
[----:B------:R-:W-:Y:S05]  /*e620*/  BSYNC B0 ;  /* 0x0000000000007941 */ /* 0x000fea0003800000 */
.L_x_86:
[----:B------:R-:W-:Y:S05]  /*e630*/  BRA.DIV ~URZ, `(.L_x_88) ;  /* 0x000024727f007947 */ /* 0x000fea000b800000 */
[----:B--2---:R2:W1:Y:S04]  /*e640*/  SHFL.IDX PT, R4, R5, 0x1, 0x181f ;  /* 0x00381f0005047f89 */ /* 0x00446800000e0000 */
[----:B----4-:R2:W4:Y:S02]  /*e650*/  SHFL.IDX PT, R0, R14, 0x1, 0x181f ;  /* 0x00381f000e007f89 */ /* 0x01052400000e0000 */
.L_x_144:
[----:B------:R-:W-:Y:S01]  /*e660*/  IADD3 R2, R12, 0x20, RZ ;  /* 0x000000200c027810 */ /* 0x000fe20007ffe0ff */
        /* <DEDUP_REMOVED lines=18> */
[----:B-1----:R-:W-:Y:S02]  /*e790*/  @!P3 LEA.HI.X R11, R251, R4, R3, 0x1, P4 ;  /* 0x00000004fb0bb211 */ /* 0x002fe400020f0c03 */
        /* <DEDUP_REMOVED lines=10> */
.L_x_90:
[----:B------:R-:W-:Y:S05]  /*e840*/  BSYNC B0 ;  /* 0x0000000000007941 */ /* 0x000fea0003800000 */
.L_x_89:
[----:B------:R-:W-:Y:S05]  /*e850*/  BRA.DIV ~URZ, `(.L_x_91) ;  /* 0x000023127f007947 */ /* 0x000fea000b800000 */
[----:B-1----:R1:W2:Y:S02]  /*e860*/  SHFL.IDX PT, R4, R5, 0x2, 0x181f ;  /* 0x00581f0005047f89 */ /* 0x0022a400000e0000 */
.L_x_145:
[----:B------:R-:W-:Y:S05]  /*e870*/  BRA.DIV ~URZ, `(.L_x_92) ;  /* 0x000023627f007947 */ /* 0x000fea000b800000 */
[----:B----4-:R4:W1:Y:S02]  /*e880*/  SHFL.IDX PT, R0, R14, 0x2, 0x181f ;  /* 0x00581f000e007f89 */ /* 0x01086400000e0000 */
.L_x_146:
        /* <DEDUP_REMOVED lines=13> */
[C---:B-1----:R-:W-:Y:S02]  /*e960*/  @!P3 LEA R10, P4, R251.reuse, R0, 0x1 ;  /* 0x00000000fb0ab211 */ /* 0x042fe400078808ff */
        /* <DEDUP_REMOVED lines=16> */
.L_x_94:
[----:B------:R-:W-:Y:S05]  /*ea70*/  BSYNC B0 ;  /* 0x0000000000007941 */ /* 0x000fea0003800000 */
.L_x_93:
[----:B------:R-:W-:Y:S05]  /*ea80*/  BRA.DIV ~URZ, `(.L_x_95) ;  /* 0x000021b27f007947 */ /* 0x000fea000b800000 */
[----:B--2---:R2:W3:Y:S04]  /*ea90*/  SHFL.IDX PT, R4, R5, 0x3, 0x181f ;  /* 0x00781f0005047f89 */ /* 0x0044e800000e0000 */
[----:B-1----:R2:W1:Y:S02]  /*eaa0*/  SHFL.IDX PT, R0, R14, 0x3, 0x181f ;  /* 0x00781f000e007f89 */ /* 0x00246400000e0000 */
.L_x_147:
[----:B------:R-:W-:-:S04]  /*eab0*/  IADD3 R2, R12, 0x60, RZ ;  /* 0x000000600c027810 */ /* 0x000fc80007ffe0ff */
[----:B------:R-:W-:-:S13]  /*eac0*/  ISETP.GE.AND P0, PT, R2, R13, PT ;  /* 0x0000000d0200720c */ /* 0x000fda0003f06270 */
[----:B------:R-:W-:Y:S05]  /*ead0*/  @P0 BRA `(.L_x_75) ;  /* 0x000001a000000947 */ /* 0x000fea0003800000 */
[C---:B------:R-:W-:Y:S02]  /*eae0*/  IADD3 R17, R251.reuse, 0x40, RZ ;  /* 0x00000040fb117810 */ /* 0x040fe40007ffe0ff */
[C---:B------:R-:W-:Y:S02]  /*eaf0*/  IADD3 R15, R251.reuse, 0x80, RZ ;  /* 0x00000080fb0f7810 */ /* 0x040fe40007ffe0ff */
[C---:B------:R-:W-:Y:S02]  /*eb00*/  ISETP.GE.AND P3, PT, R251.reuse, c[0x0][0x3c8], PT ;  /* 0x0000f200fb007a0c */ /* 0x040fe40003f66270 */
[----:B--2---:R-:W-:Y:S02]  /*eb10*/  IADD3 R5, R251, 0xc0, RZ ;  /* 0x000000c0fb057810 */ /* 0x004fe40007ffe0ff */
[----:B------:R-:W-:Y:S02]  /*eb20*/  ISETP.GE.AND P2, PT, R17, c[0x0][0x3c8], PT ;  /* 0x0000f20011007a0c */ /* 0x000fe40003f46270 */
[----:B------:R-:W-:-:S02]  /*eb30*/  ISETP.GE.AND P1, PT, R15, c[0x0][0x3c8], PT ;  /* 0x0000f2000f007a0c */ /* 0x000fc40003f26270 */
[----:B------:R-:W-:Y:S02]  /*eb40*/  ISETP.GE.AND P0, PT, R5, c[0x0][0x3c8], PT ;  /* 0x0000f20005007a0c */ /* 0x000fe40003f06270 */
[C---:B------:R-:W-:Y:S02]  /*eb50*/  IADD3 R18, R251.reuse, 0x40, RZ ;  /* 0x00000040fb127810 */ /* 0x040fe40007ffe0ff */
[----:B------:R-:W-:Y:S02]  /*eb60*/  SHF.R.S32.HI R3, RZ, 0x1f, R251 ;  /* 0x0000001fff037819 */ /* 0x000fe400000114fb */
[C---:B-1----:R-:W-:Y:S02]  /*eb70*/  @!P3 LEA R10, P4, R251.reuse, R0, 0x1 ;  /* 0x00000000fb0ab211 */ /* 0x042fe400078808ff */
[C---:B------:R-:W-:Y:S02]  /*eb80*/  IADD3 R16, R251.reuse, 0x80, RZ ;  /* 0x00000080fb107810 */ /* 0x040fe40007ffe0ff */
[----:B---34-:R-:W-:-:S02]  /*eb90*/  IADD3 R14, R251, 0xc0, RZ ;  /* 0x000000c0fb0e7810 */ /* 0x018fc40007ffe0ff */
[-C--:B------:R-:W-:Y:S02]  /*eba0*/  @!P2 LEA R8, P6, R17, R0.reuse, 0x1 ;  /* 0x000000001108a211 */ /* 0x080fe400078c08ff */
[----:B------:R-:W-:Y:S02]  /*ebb0*/  SHF.R.S32.HI R18, RZ, 0x1f, R18 ;  /* 0x0000001fff127819 */ /* 0x000fe40000011412 */
[----:B------:R-:W-:Y:S02]  /*ebc0*/  @!P1 LEA R6, P5, R15, R0, 0x1 ;  /* 0x000000000f069211 */ /* 0x000fe400078a08ff */
[----:B------:R-:W-:Y:S02]  /*ebd0*/  @!P3 LEA.HI.X R11, R251, R4, R3, 0x1, P4 ;  /* 0x00000004fb0bb211 */ /* 0x000fe400020f0c03 */
        /* <DEDUP_REMOVED lines=10> */
.L_x_75:
[----:B------:R-:W-:Y:S05]  /*ec80*/  BSYNC B1 ;  /* 0x0000000000017941 */ /* 0x000fea0003800000 */
.L_x_59:
[----:B-1--4-:R-:W4:Y:S02]  /*ec90*/  LDL R0, [R1+0x180] ;  /* 0x0001800001007983 */ /* 0x012f240000100800 */
[----:B----4-:R-:W-:-:S13]  /*eca0*/  ISETP.NE.AND P0, PT, R0, RZ, PT ;  /* 0x000000ff0000720c */ /* 0x010fda0003f05270 */
[----:B------:R-:W-:Y:S01]  /*ecb0*/  @P0 WARPSYNC 0xffffffff ;  /* 0xffffffff00000948 */ /* 0x000fe20003800000 */
[----:B------:R-:W-:Y:S06]  /*ecc0*/  @P0 BAR.SYNC.DEFER_BLOCKING 0x5, 0x100 ;  /* 0x0144000000000b1d */ /* 0x000fec0000010000 */
[----:B--23--:R-:W1:Y:S04]  /*ecd0*/  @P0 LDS.128 R4, [0x1a080] ;  /* 0x01a08000ff040984 */ /* 0x00ce680000000c00 */
[----:B-1----:R1:W-:Y:S04]  /*ece0*/  @P0 STL.64 [R1+0x48], R4 ;  /* 0x0000480401000387 */ /* 0x0023e80000100a00 */
[----:B------:R1:W-:Y:S04]  /*ecf0*/  @P0 STL.64 [R1+0x50], R6 ;  /* 0x0000500601000387 */ /* 0x0003e80000100a00 */
[----:B------:R-:W-:Y:S06]  /*ed00*/  @P0 BAR.ARV 0x4, 0x100 ;  /* 0x0104000000000b1d */ /* 0x000fec0000002000 */
[----:B------:R-:W-:Y:S05]  /*ed10*/  @P0 BRA `(.L_x_96) ;  /* 0x00000b9000000947 */ /* 0x000fea0003800000 */
[----:B------:R-:W2:Y:S01]  /*ed20*/  S2R R0, SR_TID.X ;  /* 0x0000000000007919 */ /* 0x000ea20000002100 */
[----:B-1----:R-:W-:Y:S01]  /*ed30*/  IMAD.MOV.U32 R7, RZ, RZ, RZ ;  /* 0x000000ffff077224 */ /* 0x002fe200078e00ff */
[----:B--2---:R-:W-:-:S04]  /*ed40*/  LOP3.LUT R13, R0, 0x1f, RZ, 0xc0, !PT ;  /* 0x0000001f000d7812 */ /* 0x004fc800078ec0ff */
[----:B------:R-:W-:Y:S01]  /*ed50*/  ISETP.NE.AND P5, PT, R13, 0x1f, PT ;  /* 0x0000001f0d00780c */ /* 0x000fe20003fa5270 */
[----:B------:R-:W-:Y:S10]  /*ed60*/  BRA.DIV ~URZ, `(.L_x_97) ;  /* 0x00001f927f007947 */ /* 0x000ff4000b800000 */
[----:B------:R1:W2:Y:S02]  /*ed70*/  SHFL.IDX PT, R9, R22, RZ, 0x1f ;  /* 0x00001fff16097589 */ /* 0x0002a400000e0000 */
.L_x_148:
[----:B------:R-:W-:Y:S05]  /*ed80*/  BRA.DIV ~URZ, `(.L_x_98) ;  /* 0x00001fe27f007947 */ /* 0x000fea000b800000 */
[----:B------:R3:W4:Y:S02]  /*ed90*/  SHFL.IDX PT, R8, R22, 0x1, 0x1f ;  /* 0x00201f0016087f89 */ /* 0x00072400000e0000 */
.L_x_149:
[----:B------:R-:W5:Y:S01]  /*eda0*/  LDL R0, [R1+0x54] ;  /* 0x0000540001007983 */ /* 0x000f620000100800 */
[----:B------:R-:W-:Y:S02]  /*edb0*/  IMAD.MOV.U32 R6, RZ, RZ, RZ ;  /* 0x000000ffff067224 */ /* 0x000fe400078e00ff */
[----:B-----5:R-:W-:-:S05]  /*edc0*/  IMAD.IADD R0, R0, 0x1, R13 ;  /* 0x0000000100007824 */ /* 0x020fca00078e020d */
[----:B------:R-:W-:-:S13]  /*edd0*/  ISETP.GE.OR P0, PT, R0, c[0x0][0x53c], !P5 ;  /* 0x00014f0000007a0c */ /* 0x000fda0006f06670 */
[----:B------:R-:W-:Y:S01]  /*ede0*/  @!P0 IMAD.MOV.U32 R2, RZ, RZ, 0x4 ;  /* 0x00000004ff028424 */ /* 0x000fe200078e00ff */
[----:B------:R-:W-:-:S03]  /*edf0*/  @!P0 MOV R3, 0x4 ;  /* 0x0000000400038802 */ /* 0x000fc60000000f00 */
[----:B------:R-:W-:-:S04]  /*ee00*/  @!P0 IMAD.WIDE R4, R0, R2, c[0x0][0x580] ;  /* 0x0001600000048625 */ /* 0x000fc800078e0202 */
[----:B------:R-:W-:Y:S01]  /*ee10*/  @!P0 IMAD.WIDE R2, R0, R3, c[0x0][0x578] ;  /* 0x00015e0000028625 */ /* 0x000fe200078e0203 */
[----:B------:R-:W5:Y:S04]  /*ee20*/  @!P0 LDG.E R6, [R4.64] ;  /* 0x0000000604068981 */ /* 0x000f68000c1e1900 */
[----:B------:R-:W5:Y:S01]  /*ee30*/  @!P0 LDG.E R7, [R2.64] ;  /* 0x0000000602078981 */ /* 0x000f62000c1e1900 */
[C---:B------:R-:W-:Y:S02]  /*ee40*/  ISETP.GE.U32.AND P4, PT, R13.reuse, 0x10, PT ;  /* 0x000000100d00780c */ /* 0x040fe40003f86070 */
[C---:B------:R-:W-:Y:S02]  /*ee50*/  ISETP.GE.U32.AND P3, PT, R13.reuse, 0x8, PT ;  /* 0x000000080d00780c */ /* 0x040fe40003f66070 */
[----:B------:R-:W-:-:S02]  /*ee60*/  ISETP.GE.U32.AND P2, PT, R13, 0x4, PT ;  /* 0x000000040d00780c */ /* 0x000fc40003f46070 */
[C---:B------:R-:W-:Y:S02]  /*ee70*/  ISETP.GE.U32.AND P1, PT, R13.reuse, 0x2, PT ;  /* 0x000000020d00780c */ /* 0x040fe40003f26070 */
[----:B------:R-:W-:Y:S02]  /*ee80*/  ISETP.NE.AND P0, PT, R13, RZ, PT ;  /* 0x000000ff0d00720c */ /* 0x000fe40003f05270 */
[----:B------:R-:W-:Y:S01]  /*ee90*/  MOV R10, RZ ;  /* 0x000000ff000a7202 */ /* 0x000fe20000000f00 */
[----:B-----5:R-:W-:Y:S01]  /*eea0*/  IMAD R0, R7, R6, RZ ;  /* 0x0000000607007224 */ /* 0x020fe200078e02ff */
[----:B------:R-:W-:Y:S07]  /*eeb0*/  BRA.DIV ~URZ, `(.L_x_99) ;  /* 0x00001f227f007947 */ /* 0x000fee000b800000 */
[----:B------:R1:W3:Y:S02]  /*eec0*/  SHFL.UP PT, R4, R0, 0x1, RZ ;  /* 0x0420000000047989 */ /* 0x0002e400000e00ff */
.L_x_150:
[----:B---3--:R-:W-:-:S04]  /*eed0*/  SEL R4, R4, RZ, P0 ;  /* 0x000000ff04047207 */ /* 0x008fc80000000000 */
        /* <DEDUP_REMOVED lines=14> */
[----:B------:R1:W3:Y:S02]  /*efc0*/  SHFL.IDX PT, R0, R4, 0x1f, 0x1f ;  /* 0x03e01f0004007f89 */ /* 0x0002e400000e0000 */
.L_x_151:
[----:B---3--:R-:W-:Y:S01]  /*efd0*/  IMAD R0, R0, c[0x0][0x538], RZ ;  /* 0x00014e0000007a24 */ /* 0x008fe200078e02ff */
[----:B------:R-:W-:Y:S04]  /*efe0*/  BSSY B1, `(.L_x_101) ;  /* 0x0000083000017945 */ /* 0x000fe80003800000 */
[----:B----4-:R-:W-:-:S04]  /*eff0*/  IADD3 R8, R0, R8, RZ ;  /* 0x0000000800087210 */ /* 0x010fc80007ffe0ff */
[----:B--2---:R-:W-:-:S13]  /*f000*/  ISETP.GT.AND P6, PT, R8, R9, PT ;  /* 0x000000090800720c */ /* 0x004fda0003fc4270 */
[----:B------:R-:W-:Y:S05]  /*f010*/  @P6 BRA `(.L_x_102) ;  /* 0x0000025000006947 */ /* 0x000fea0003800000 */
.L_x_106:
[----:B------:R-:W2:Y:S02]  /*f020*/  LDL.LU R0, [R1+0x54] ;  /* 0x0000540001007983 */ /* 0x000ea40000300800 */
[----:B--2---:R-:W-:-:S04]  /*f030*/  IADD3 R0, R0, 0x1f, RZ ;  /* 0x0000001f00007810 */ /* 0x004fc80007ffe0ff */
[----:B------:R-:W-:-:S13]  /*f040*/  ISETP.GE.AND P6, PT, R0, c[0x0][0x53c], PT ;  /* 0x00014f0000007a0c */ /* 0x000fda0003fc6270 */
[----:B------:R-:W-:Y:S05]  /*f050*/  @P6 BRA `(.L_x_103) ;  /* 0x0000076000006947 */ /* 0x000fea0003800000 */
[----:B------:R2:W-:Y:S01]  /*f060*/  STL [R1+0x54], R0 ;  /* 0x0000540001007387 */ /* 0x0005e20000100800 */
[----:B------:R-:W-:Y:S01]  /*f070*/  CS2R R6, SRZ ;  /* 0x0000000000067805 */ /* 0x000fe2000001ff00 */
[----:B--2---:R-:W-:-:S04]  /*f080*/  IADD3 R0, R0, R13, RZ ;  /* 0x0000000d00007210 */ /* 0x004fc80007ffe0ff */
[----:B------:R-:W-:-:S13]  /*f090*/  ISETP.GE.OR P6, PT, R0, c[0x0][0x53c], !P5 ;  /* 0x00014f0000007a0c */ /* 0x000fda0006fc6670 */
[----:B------:R-:W-:Y:S02]  /*f0a0*/  @!P6 MOV R2, 0x4 ;  /* 0x000000040002e802 */ /* 0x000fe40000000f00 */
[----:B------:R-:W-:-:S03]  /*f0b0*/  @!P6 MOV R3, 0x4 ;  /* 0x000000040003e802 */ /* 0x000fc60000000f00 */
[----:B-1----:R-:W-:-:S04]  /*f0c0*/  @!P6 IMAD.WIDE R4, R0, R2, c[0x0][0x580] ;  /* 0x000160000004e625 */ /* 0x002fc800078e0202 */
[----:B------:R-:W-:Y:S01]  /*f0d0*/  @!P6 IMAD.WIDE R2, R0, R3, c[0x0][0x578] ;  /* 0x00015e000002e625 */ /* 0x000fe200078e0203 */
[----:B------:R-:W2:Y:S04]  /*f0e0*/  @!P6 LDG.E R6, [R4.64] ;  /* 0x000000060406e981 */ /* 0x000ea8000c1e1900 */
[----:B------:R-:W2:Y:S02]  /*f0f0*/  @!P6 LDG.E R7, [R2.64] ;  /* 0x000000060207e981 */ /* 0x000ea4000c1e1900 */
[----:B--2---:R-:W-:Y:S01]  /*f100*/  IMAD R0, R7, R6, RZ ;  /* 0x0000000607007224 */ /* 0x004fe200078e02ff */
[----:B------:R-:W-:Y:S05]  /*f110*/  BRA.DIV ~URZ, `(.L_x_104) ;  /* 0x00001ea27f007947 */ /* 0x000fea000b800000 */
[----:B------:R1:W2:Y:S02]  /*f120*/  SHFL.UP PT, R2, R0, 0x1, RZ ;  /* 0x0420000000027989 */ /* 0x0002a400000e00ff */
.L_x_152:
        /* <DEDUP_REMOVED lines=16> */
.L_x_153:
[----:B--2---:R-:W-:-:S05]  /*f230*/  IMAD R0, R0, c[0x0][0x538], RZ ;  /* 0x00014e0000007a24 */ /* 0x004fca00078e02ff */
[----:B------:R-:W-:-:S04]  /*f240*/  IADD3 R8, R0, R8, RZ ;  /* 0x0000000800087210 */ /* 0x000fc80007ffe0ff */
[----:B------:R-:W-:-:S13]  /*f250*/  ISETP.GT.AND P6, PT, R8, R9, PT ;  /* 0x000000090800720c */ /* 0x000fda0003fc4270 */
[----:B-1----:R-:W-:Y:S05]  /*f260*/  @!P6 BRA `(.L_x_106) ;  /* 0xfffffdb00000e947 */ /* 0x002fea000383ffff */
.L_x_102:
[----:B------:R-:W-:-:S05]  /*f270*/  IADD3 R8, -R0, R8, RZ ;  /* 0x0000000800087210 */ /* 0x000fca0007ffe1ff */
[----:B------:R-:W-:-:S05]  /*f280*/  IMAD R0, R4, c[0x0][0x538], R8 ;  /* 0x00014e0004007a24 */ /* 0x000fca00078e0208 */
[----:B------:R-:W-:Y:S01]  /*f290*/  ISETP.GT.AND P0, PT, R0, R9, PT ;  /* 0x000000090000720c */ /* 0x000fe20003f04270 */
[----:B------:R-:W-:-:S12]  /*f2a0*/  BRA.DIV ~URZ, `(.L_x_107) ;  /* 0x00001f027f007947 */ /* 0x000fd8000b800000 */
[----:B------:R-:W-:-:S04]  /*f2b0*/  VOTE.ANY R5, PT, !P0 ;  /* 0x0000000000057806 */ /* 0x000fc800040e0100 */
.L_x_154:
[----:B------:R2:W3:Y:S01]  /*f2c0*/  POPC R11, R5 ;  /* 0x00000005000b7309 */ /* 0x0004e20000000000 */
[----:B------:R-:W-:Y:S05]  /*f2d0*/  BRA.DIV ~URZ, `(.L_x_108) ;  /* 0x00001f227f007947 */ /* 0x000fea000b800000 */
[----:B---3--:R3:W4:Y:S04]  /*f2e0*/  SHFL.IDX PT, R6, R6, R11, 0x1f ;  /* 0x00001f0b06067589 */ /* 0x00872800000e0000 */
[----:B------:R3:W1:Y:S02]  /*f2f0*/  SHFL.IDX PT, R7, R7, R11, 0x1f ;  /* 0x00001f0b07077589 */ /* 0x00066400000e0000 */
.L_x_155:
[----:B------:R-:W-:Y:S01]  /*f300*/  ISETP.NE.AND P0, PT, R5, RZ, PT ;  /* 0x000000ff0500720c */ /* 0x000fe20003f05270 */
[----:B------:R-:W-:-:S12]  /*f310*/  BSSY B0, `(.L_x_109) ;  /* 0x0000005000007945 */ /* 0x000fd80003800000 */
[----:B------:R-:W-:Y:S05]  /*f320*/  @!P0 BRA `(.L_x_110) ;  /* 0x0000003000008947 */ /* 0x000fea0003800000 */
[----:B------:R-:W-:Y:S01]  /*f330*/  IADD3 R0, R11, -0x1, RZ ;  /* 0xffffffff0b007810 */ /* 0x000fe20007ffe0ff */
[----:B------:R-:W-:Y:S05]  /*f340*/  BRA.DIV ~URZ, `(.L_x_111) ;  /* 0x00001f827f007947 */ /* 0x000fea000b800000 */
[----:B------:R2:W3:Y:S02]  /*f350*/  SHFL.IDX PT, R10, R4, R0, 0x1f ;  /* 0x00001f00040a7589 */ /* 0x0004e400000e0000 */
.L_x_110:
[----:B------:R-:W-:Y:S05]  /*f360*/  BSYNC B0 ;  /* 0x0000000000007941 */ /* 0x000fea0003800000 */
.L_x_109:
[----:B--23--:R-:W-:Y:S01]  /*f370*/  IMAD R5, R10, c[0x0][0x538], R8 ;  /* 0x00014e000a057a24 */ /* 0x00cfe200078e0208 */
[----:B-1--4-:R-:W-:Y:S02]  /*f380*/  IABS R4, R6 ;  /* 0x0000000600047213 */ /* 0x012fe40000000000 */
[----:B------:R-:W-:Y:S01]  /*f390*/  IABS R0, R7 ;  /* 0x0000000700007213 */ /* 0x000fe20000000000 */
[----:B------:R-:W-:Y:S01]  /*f3a0*/  IMAD.IADD R10, R9, 0x1, -R5 ;  /* 0x00000001090a7824 */ /* 0x000fe200078e0a05 */
[----:B------:R1:W-:Y:S01]  /*f3b0*/  STL [R1+0x48], R5 ;  /* 0x0000480501007387 */ /* 0x0003e20000100800 */
[----:B------:R-:W2:Y:S03]  /*f3c0*/  I2F.RP R2, R4 ;  /* 0x0000000400027306 */ /* 0x000ea60000209400 */
[----:B------:R-:W3:Y:S05]  /*f3d0*/  LDL.LU R14, [R1+0x54] ;  /* 0x00005400010e7983 */ /* 0x000eea0000300800 */
[----:B--2---:R-:W2:Y:S02]  /*f3e0*/  MUFU.RCP R2, R2 ;  /* 0x0000000200027308 */ /* 0x004ea40000001000 */
[----:B--2---:R-:W-:-:S06]  /*f3f0*/  IADD3 R2, R2, 0xffffffe, RZ ;  /* 0x0ffffffe02027810 */ /* 0x004fcc0007ffe0ff */
[----:B------:R-:W2:Y:S01]  /*f400*/  F2I.FTZ.U32.TRUNC.NTZ R3, R2 ;  /* 0x0000000200037305 */ /* 0x000ea2000021f000 */
[----:B-1----:R-:W-:Y:S01]  /*f410*/  IMAD.MOV.U32 R5, RZ, RZ, R0 ;  /* 0x000000ffff057224 */ /* 0x002fe200078e0000 */
[----:B------:R-:W-:Y:S02]  /*f420*/  IABS R0, R6 ;  /* 0x0000000600007213 */ /* 0x000fe40000000000 */
[----:B------:R-:W-:-:S04]  /*f430*/  IABS R9, R10 ;  /* 0x0000000a00097213 */ /* 0x000fc80000000000 */
[----:B------:R-:W1:Y:S01]  /*f440*/  I2F.RP R12, R5 ;  /* 0x00000005000c7306 */ /* 0x000e620000209400 */
[----:B--2---:R-:W-:-:S04]  /*f450*/  IMAD.MOV R2, RZ, RZ, -R3 ;  /* 0x000000ffff027224 */ /* 0x004fc800078e0a03 */
[----:B------:R-:W-:Y:S01]  /*f460*/  IMAD R8, R2, R4, RZ ;  /* 0x0000000402087224 */ /* 0x000fe200078e02ff */
[----:B------:R-:W-:Y:S01]  /*f470*/  MOV R2, RZ ;  /* 0x000000ff00027202 */ /* 0x000fe20000000f00 */
[----:B------:R-:W-:-:S04]  /*f480*/  IMAD.MOV R0, RZ, RZ, -R0 ;  /* 0x000000ffff007224 */ /* 0x000fc800078e0a00 */
[----:B------:R-:W-:-:S04]  /*f490*/  IMAD.HI.U32 R8, R3, R8, R2 ;  /* 0x0000000803087227 */ /* 0x000fc800078e0002 */
[----:B------:R-:W-:Y:S02]  /*f4a0*/  IMAD.MOV.U32 R2, RZ, RZ, R9 ;  /* 0x000000ffff027224 */ /* 0x000fe400078e0009 */
[----:B------:R-:W-:Y:S02]  /*f4b0*/  IMAD.MOV.U32 R3, RZ, RZ, R0 ;  /* 0x000000ffff037224 */ /* 0x000fe400078e0000 */
[----:B------:R-:W-:-:S04]  /*f4c0*/  IMAD.HI.U32 R0, R8, R2, RZ ;  /* 0x0000000208007227 */ /* 0x000fc800078e00ff */
[----:B------:R-:W-:Y:S02]  /*f4d0*/  IMAD R2, R0, R3, R2 ;  /* 0x0000000300027224 */ /* 0x000fe400078e0202 */
[----:B-1----:R-:W1:Y:S03]  /*f4e0*/  MUFU.RCP R3, R12 ;  /* 0x0000000c00037308 */ /* 0x002e660000001000 */
[----:B------:R-:W-:Y:S02]  /*f4f0*/  ISETP.GT.U32.AND P1, PT, R4, R2, PT ;  /* 0x000000020400720c */ /* 0x000fe40003f24070 */
[----:B-1----:R-:W-:-:S11]  /*f500*/  IADD3 R3, R3, 0xffffffe, RZ ;  /* 0x0ffffffe03037810 */ /* 0x002fd60007ffe0ff */
[-C--:B------:R-:W-:Y:S01]  /*f510*/  @!P1 IADD3 R2, R2, -R4.reuse, RZ ;  /* 0x8000000402029210 */ /* 0x080fe20007ffe0ff */
[----:B------:R-:W1:Y:S03]  /*f520*/  F2I.FTZ.U32.TRUNC.NTZ R3, R3 ;  /* 0x0000000300037305 */ /* 0x000e66000021f000 */
[----:B------:R-:W-:Y:S02]  /*f530*/  ISETP.GE.U32.AND P2, PT, R2, R4, PT ;  /* 0x000000040200720c */ /* 0x000fe40003f46070 */
[----:B------:R-:W-:Y:S02]  /*f540*/  LOP3.LUT R2, R10, R6, RZ, 0x3c, !PT ;  /* 0x000000060a027212 */ /* 0x000fe400078e3cff */
[----:B------:R-:W-:Y:S02]  /*f550*/  @!P1 IADD3 R0, R0, 0x1, RZ ;  /* 0x0000000100009810 */ /* 0x000fe40007ffe0ff */
[----:B------:R-:W-:-:S02]  /*f560*/  ISETP.GE.AND P0, PT, R2, RZ, PT ;  /* 0x000000ff0200720c */ /* 0x000fc40003f06270 */
[----:B------:R-:W-:-:S05]  /*f570*/  ISETP.NE.AND P1, PT, R6, RZ, PT ;  /* 0x000000ff0600720c */ /* 0x000fca0003f25270 */
[----:B------:R-:W-:Y:S01]  /*f580*/  @P2 IADD3 R0, R0, 0x1, RZ ;  /* 0x0000000100002810 */ /* 0x000fe20007ffe0ff */
[----:B-1----:R-:W-:-:S04]  /*f590*/  IMAD.MOV R2, RZ, RZ, -R3 ;  /* 0x000000ffff027224 */ /* 0x002fc800078e0a03 */
[----:B------:R-:W-:Y:S01]  /*f5a0*/  IMAD.MOV.U32 R4, RZ, RZ, R2 ;  /* 0x000000ffff047224 */ /* 0x000fe200078e0002 */
[----:B------:R-:W-:Y:S01]  /*f5b0*/  IABS R2, R7 ;  /* 0x0000000700027213 */ /* 0x000fe20000000000 */
[----:B------:R-:W-:Y:S01]  /*f5c0*/  @!P0 IMAD.MOV R0, RZ, RZ, -R0 ;  /* 0x000000ffff008224 */ /* 0x000fe200078e0a00 */
[----:B------:R-:W-:Y:S01]  /*f5d0*/  @!P1 LOP3.LUT R0, RZ, R6, RZ, 0x33, !PT ;  /* 0x00000006ff009212 */ /* 0x000fe200078e33ff */
[----:B------:R-:W-:Y:S01]  /*f5e0*/  IMAD R4, R4, R5, RZ ;  /* 0x0000000504047224 */ /* 0x000fe200078e02ff */
[----:B------:R-:W-:Y:S01]  /*f5f0*/  IADD3 R8, RZ, -R2, RZ ;  /* 0x80000002ff087210 */ /* 0x000fe20007ffe0ff */
[----:B------:R-:W-:Y:S01]  /*f600*/  IMAD.MOV.U32 R2, RZ, RZ, RZ ;  /* 0x000000ffff027224 */ /* 0x000fe200078e00ff */
[----:B------:R-:W-:-:S03]  /*f610*/  IABS R9, R0 ;  /* 0x0000000000097213 */ /* 0x000fc60000000000 */
[----:B------:R-:W-:Y:S01]  /*f620*/  IMAD.HI.U32 R2, R3, R4, R2 ;  /* 0x0000000403027227 */ /* 0x000fe200078e0002 */
[----:B------:R-:W-:-:S03]  /*f630*/  MOV R4, R8 ;  /* 0x0000000800047202 */ /* 0x000fc60000000f00 */
[----:B------:R-:W-:-:S04]  /*f640*/  IMAD.MOV.U32 R3, RZ, RZ, R9 ;  /* 0x000000ffff037224 */ /* 0x000fc800078e0009 */
[----:B------:R-:W-:-:S04]  /*f650*/  IMAD.HI.U32 R2, R2, R3, RZ ;  /* 0x0000000302027227 */ /* 0x000fc800078e00ff */
[----:B------:R-:W-:-:S05]  /*f660*/  IMAD R3, R2, R4, R3 ;  /* 0x0000000402037224 */ /* 0x000fca00078e0203 */
[----:B------:R-:W-:-:S13]  /*f670*/  ISETP.GT.U32.AND P1, PT, R5, R3, PT ;  /* 0x000000030500720c */ /* 0x000fda0003f24070 */
[----:B------:R-:W-:-:S05]  /*f680*/  @!P1 IMAD.IADD R3, R3, 0x1, -R5 ;  /* 0x0000000103039824 */ /* 0x000fca00078e0a05 */
[----:B------:R-:W-:Y:S02]  /*f690*/  ISETP.GE.U32.AND P2, PT, R3, R5, PT ;  /* 0x000000050300720c */ /* 0x000fe40003f46070 */
[----:B------:R-:W-:Y:S02]  /*f6a0*/  LOP3.LUT R3, R0, R7, RZ, 0x3c, !PT ;  /* 0x0000000700037212 */ /* 0x000fe400078e3cff */
[----:B------:R-:W-:Y:S02]  /*f6b0*/  @!P1 IADD3 R2, R2, 0x1, RZ ;  /* 0x0000000102029810 */ /* 0x000fe40007ffe0ff */
[----:B------:R-:W-:Y:S02]  /*f6c0*/  ISETP.GE.AND P0, PT, R3, RZ, PT ;  /* 0x000000ff0300720c */ /* 0x000fe40003f06270 */
[----:B------:R-:W-:-:S05]  /*f6d0*/  ISETP.NE.AND P1, PT, R7, RZ, PT ;  /* 0x000000ff0700720c */ /* 0x000fca0003f25270 */
[----:B------:R-:W-:-:S06]  /*f6e0*/  @P2 IADD3 R2, R2, 0x1, RZ ;  /* 0x0000000102022810 */ /* 0x000fcc0007ffe0ff */
[----:B------:R-:W-:Y:S02]  /*f6f0*/  @!P0 IMAD.MOV R2, RZ, RZ, -R2 ;  /* 0x000000ffff028224 */ /* 0x000fe400078e0a02 */
[----:B------:R-:W-:-:S04]  /*f700*/  @!P1 LOP3.LUT R2, RZ, R7, RZ, 0x33, !PT ;  /* 0x00000007ff029212 */ /* 0x000fc800078e33ff */
[----:B------:R-:W-:Y:S01]  /*f710*/  IADD3 R3, -R2, RZ, RZ ;  /* 0x000000ff02037210 */ /* 0x000fe20007ffe1ff */
[----:B------:R-:W-:Y:S02]  /*f720*/  IMAD R6, R0, R6, RZ ;  /* 0x0000000600067224 */ /* 0x000fe400078e02ff */
[C---:B------:R-:W-:Y:S02]  /*f730*/  IMAD R2, R7.reuse, 0x1000000, R2 ;  /* 0x0100000007027824 */ /* 0x040fe400078e0202 */
[----:B------:R-:W-:Y:S01]  /*f740*/  IMAD R0, R7, R3, R0 ;  /* 0x0000000307007224 */ /* 0x000fe200078e0200 */
[----:B------:R-:W-:-:S03]  /*f750*/  IADD3 R3, R10, -R6, RZ ;  /* 0x800000060a037210 */ /* 0x000fc60007ffe0ff */
[----:B------:R-:W-:-:S05]  /*f760*/  IMAD R0, R0, 0x10000, R2 ;  /* 0x0001000000007824 */ /* 0x000fca00078e0202 */
[----:B------:R1:W-:Y:S01]  /*f770*/  STL [R1+0x50], R0 ;  /* 0x0000500001007387 */ /* 0x0003e20000100800 */
[----:B---3--:R-:W-:-:S05]  /*f780*/  IMAD.IADD R14, R11, 0x1, R14 ;  /* 0x000000010b0e7824 */ /* 0x008fca00078e020e */
[----:B------:R1:W-:Y:S04]  /*f790*/  STL [R1+0x54], R14 ;  /* 0x0000540e01007387 */ /* 0x0003e80000100800 */
[----:B------:R1:W-:Y:S01]  /*f7a0*/  STL [R1+0x4c], R3 ;  /* 0x00004c0301007387 */ /* 0x0003e20000100800 */
[----:B------:R-:W-:Y:S05]  /*f7b0*/  BRA `(.L_x_112) ;  /* 0x0000005000007947 */ /* 0x000fea0003800000 */
.L_x_103:
[----:B------:R-:W-:Y:S01]  /*f7c0*/  MOV R0, c[0x0][0x53c] ;  /* 0x00014f0000007a02 */ /* 0x000fe20000000f00 */
[----:B------:R2:W-:Y:S04]  /*f7d0*/  STL [R1+0x48], R9 ;  /* 0x0000480901007387 */ /* 0x0005e80000100800 */
[----:B------:R2:W-:Y:S04]  /*f7e0*/  STL [R1+0x4c], RZ ;  /* 0x00004cff01007387 */ /* 0x0005e80000100800 */
[----:B------:R2:W-:Y:S04]  /*f7f0*/  STL [R1+0x50], RZ ;  /* 0x000050ff01007387 */ /* 0x0005e80000100800 */
[----:B------:R2:W-:Y:S02]  /*f800*/  STL [R1+0x54], R0 ;  /* 0x0000540001007387 */ /* 0x0005e40000100800 */
.L_x_112:
[----:B------:R-:W-:Y:S05]  /*f810*/  BSYNC B1 ;  /* 0x0000000000017941 */ /* 0x000fea0003800000 */
.L_x_101:
[----:B-1----:R-:W3:Y:S04]  /*f820*/  LDL R4, [R1+0x48] ;  /* 0x0000480001047983 */ /* 0x002ee80000100800 */
[----:B------:R-:W3:Y:S04]  /*f830*/  LDL R5, [R1+0x4c] ;  /* 0x00004c0001057983 */ /* 0x000ee80000100800 */
[----:B------:R-:W3:Y:S04]  /*f840*/  LDL R6, [R1+0x50] ;  /* 0x0000500001067983 */ /* 0x000ee80000100800 */
[----:B------:R-:W3:Y:S01]  /*f850*/  LDL R7, [R1+0x54] ;  /* 0x0000540001077983 */ /* 0x000ee20000100800 */
[----:B------:R-:W-:Y:S03]  /*f860*/  WARPSYNC 0xffffffff ;  /* 0xffffffff00007948 */ /* 0x000fe60003800000 */
[----:B------:R-:W-:Y:S01]  /*f870*/  BAR.SYNC.DEFER_BLOCKING 0x4, 0x100 ;  /* 0x0104000000007b1d */ /* 0x000fe20000010000 */
[----:B------:R-:W-:-:S13]  /*f880*/  ISETP.NE.AND P0, PT, R13, RZ, PT ;  /* 0x000000ff0d00720c */ /* 0x000fda0003f05270 */
[----:B---3--:R1:W-:Y:S04]  /*f890*/  @!P0 STS.128 [0x1a080], R4 ;  /* 0x01a08004ff008388 */ /* 0x0083e80000000c00 */
[----:B------:R-:W-:Y:S06]  /*f8a0*/  BAR.ARV 0x5, 0x100 ;  /* 0x0144000000007b1d */ /* 0x000fec0000002000 */
.L_x_96:
[----:B--2---:R-:W2:Y:S02]  /*f8b0*/  LDL R0, [R1+0x54] ;  /* 0x0000540001007983 */ /* 0x004ea40000100800 */
[----:B--2---:R-:W-:-:S13]  /*f8c0*/  ISETP.GE.AND P0, PT, R0, c[0x0][0x53c], PT ;  /* 0x00014f0000007a0c */ /* 0x004fda0003f06270 */
[----:B-1----:R-:W-:Y:S01]  /*f8d0*/  @P0 CALL.REL.NOINC `(.L_x_113) ;  /* 0x0000001000000944 */ /* 0x002fe20003c00000 */
[----:B------:R-:W-:Y:S05]  /*f8e0*/  BRA `(.L_x_114) ;  /* 0xffff22f000007947 */ /* 0x000fea000383ffff */
.L_x_113:
[----:B------:R-:W-:Y:S05]  /*f8f0*/  EXIT ;  /* 0x000000000000794d */ /* 0x000fea0003800000 */
.L_x_16:
[----:B------:R-:W-:Y:S01]  /*f900*/  IMAD.MOV.U32 R0, RZ, RZ, R5 ;  /* 0x000000ffff007224 */ /* 0x000fe200078e0005 */
[----:B------:R-:W-:Y:S02]  /*f910*/  MOV R3, 0x1 ;  /* 0x0000000100037802 */ /* 0x000fe40000000f00 */
[----:B------:R-:W-:Y:S02]  /*f920*/  MOV R2, 0xf940 ;  /* 0x0000f94000027802 */ /* 0x000fe40000000f00 */
[----:B------:R-:W-:Y:S05]  /*f930*/  CALL.REL.NOINC `($__internal_2_$__cuda_sm70_shflsync_up_p) ;  /* 0x00001ad000007944 */ /* 0x000fea0003c00000 */
[----:B------:R-:W-:Y:S01]  /*f940*/  MOV R0, R4 ;  /* 0x0000000400007202 */ /* 0x000fe20000000f00 */
[----:B------:R-:W-:Y:S05]  /*f950*/  BRA `(.L_x_115) ;  /* 0xffff0b1000007947 */ /* 0x000fea000383ffff */
.L_x_17:
[----:B------:R-:W-:Y:S01]  /*f960*/  IMAD.MOV.U32 R0, RZ, RZ, R5 ;  /* 0x000000ffff007224 */ /* 0x000fe200078e0005 */
[----:B------:R-:W-:Y:S02]  /*f970*/  MOV R3, 0x2 ;  /* 0x0000000200037802 */ /* 0x000fe40000000f00 */
[----:B------:R-:W-:Y:S02]  /*f980*/  MOV R2, 0xf9a0 ;  /* 0x0000f9a000027802 */ /* 0x000fe40000000f00 */
[----:B------:R-:W-:Y:S05]  /*f990*/  CALL.REL.NOINC `($__internal_2_$__cuda_sm70_shflsync_up_p) ;  /* 0x00001a7000007944 */ /* 0x000fea0003c00000 */
[----:B------:R-:W-:Y:S01]  /*f9a0*/  SEL R4, R4, RZ, P4 ;  /* 0x000000ff04047207 */ /* 0x000fe20002000000 */
[----:B------:R-:W-:Y:S01]  /*f9b0*/  IMAD.MOV.U32 R3, RZ, RZ, 0x4 ;  /* 0x00000004ff037424 */ /* 0x000fe200078e00ff */
[----:B------:R-:W-:-:S03]  /*f9c0*/  MOV R2, 0xf9f0 ;  /* 0x0000f9f000027802 */ /* 0x000fc60000000f00 */
[----:B------:R-:W-:Y:S02]  /*f9d0*/  IMAD.IADD R0, R5, 0x1, R4 ;  /* 0x0000000105007824 */ /* 0x000fe400078e0204 */
        /* <DEDUP_REMOVED lines=14> */
[----:B------:R-:W-:Y:S01]  /*fac0*/  IMAD.IADD R4, R0, 0x1, R4 ;  /* 0x0000000100047824 */ /* 0x000fe200078e0204 */
[----:B------:R-:W-:-:S03]  /*fad0*/  MOV R0, 0x1f ;  /* 0x0000001f00007802 */ /* 0x000fc60000000f00 */
[----:B------:R-:W-:Y:S02]  /*fae0*/  IMAD.MOV.U32 R20, RZ, RZ, R4 ;  /* 0x000000ffff147224 */ /* 0x000fe400078e0004 */
[----:B------:R-:W-:Y:S05]  /*faf0*/  CALL.REL.NOINC `($__internal_1_$__cuda_sm70_shflsync_idx_p) ;  /* 0x000018a000007944 */ /* 0x000fea0003c00000 */
[----:B-1---5:R-:W-:Y:S05]  /*fb00*/  BRA `(.L_x_116) ;  /* 0xffff0a6000007947 */ /* 0x022fea000383ffff */
.L_x_19:
[----:B------:R-:W-:Y:S02]  /*fb10*/  SEL R0, RZ, 0x1, P0 ;  /* 0x00000001ff007807 */ /* 0x000fe40000000000 */
[----:B------:R-:W-:Y:S02]  /*fb20*/  MOV R2, 0xfb40 ;  /* 0x0000fb4000027802 */ /* 0x000fe40000000f00 */
[----:B------:R-:W-:Y:S05]  /*fb30*/  CALL.REL.NOINC `($__internal_3_$__cuda_sm70_votesync_ballot) ;  /* 0x0000193000007944 */ /* 0x000fea0003c00000 */
[----:B------:R-:W-:Y:S01]  /*fb40*/  MOV R5, R0 ;  /* 0x0000000000057202 */ /* 0x000fe20000000f00 */
[----:B------:R-:W-:Y:S05]  /*fb50*/  BRA `(.L_x_117) ;  /* 0xffff0aa000007947 */ /* 0x000fea000383ffff */
.L_x_20:
[----:B------:R-:W-:Y:S01]  /*fb60*/  IMAD.MOV.U32 R20, RZ, RZ, R8 ;  /* 0x000000ffff147224 */ /* 0x000fe200078e0008 */
[----:B--2---:R-:W-:Y:S01]  /*fb70*/  MOV R3, R13 ;  /* 0x0000000d00037202 */ /* 0x004fe20000000f00 */
[----:B------:R-:W-:Y:S01]  /*fb80*/  IMAD.MOV.U32 R0, RZ, RZ, 0x1f ;  /* 0x0000001fff007424 */ /* 0x000fe200078e00ff */
[----:B------:R-:W-:Y:S02]  /*fb90*/  MOV R2, 0xfbb0 ;  /* 0x0000fbb000027802 */ /* 0x000fe40000000f00 */
[----:B-1----:R-:W-:Y:S05]  /*fba0*/  CALL.REL.NOINC `($__internal_1_$__cuda_sm70_shflsync_idx_p) ;  /* 0x000017f000007944 */ /* 0x002fea0003c00000 */
[----:B------:R-:W-:Y:S01]  /*fbb0*/  IMAD.MOV.U32 R11, RZ, RZ, R0 ;  /* 0x000000ffff0b7224 */ /* 0x000fe200078e0000 */
[----:B------:R-:W-:Y:S01]  /*fbc0*/  MOV R20, R7 ;  /* 0x0000000700147202 */ /* 0x000fe20000000f00 */
[----:B------:R-:W-:Y:S01]  /*fbd0*/  IMAD.MOV.U32 R6, RZ, RZ, RZ ;  /* 0x000000ffff067224 */ /* 0x000fe200078e00ff */
[----:B------:R-:W-:Y:S01]  /*fbe0*/  MOV R3, R13 ;  /* 0x0000000d00037202 */ /* 0x000fe20000000f00 */
[----:B------:R-:W-:Y:S01]  /*fbf0*/  IMAD.MOV.U32 R0, RZ, RZ, 0x1f ;  /* 0x0000001fff007424 */ /* 0x000fe200078e00ff */
[----:B------:R-:W-:-:S02]  /*fc00*/  MOV R2, 0xfc20 ;  /* 0x0000fc2000027802 */ /* 0x000fc40000000f00 */
[----:B-1---5:R-:W-:Y:S05]  /*fc10*/  CALL.REL.NOINC `($__internal_1_$__cuda_sm70_shflsync_idx_p) ;  /* 0x0000178000007944 */ /* 0x022fea0003c00000 */
[----:B------:R-:W-:Y:S01]  /*fc20*/  MOV R10, R0 ;  /* 0x00000000000a7202 */ /* 0x000fe20000000f00 */
[----:B-1---5:R-:W-:Y:S05]  /*fc30*/  BRA `(.L_x_118) ;  /* 0xffff0a1000007947 */ /* 0x022fea000383ffff */
.L_x_23:
[----:B------:R-:W-:Y:S01]  /*fc40*/  IMAD.MOV.U32 R20, RZ, RZ, R4 ;  /* 0x000000ffff147224 */ /* 0x000fe200078e0004 */
[----:B------:R-:W-:-:S02]  /*fc50*/  MOV R0, 0x1f ;  /* 0x0000001f00007802 */ /* 0x000fc40000000f00 */
[----:B------:R-:W-:Y:S02]  /*fc60*/  MOV R2, 0xfc80 ;  /* 0x0000fc8000027802 */ /* 0x000fe40000000f00 */
[----:B-1234-:R-:W-:Y:S05]  /*fc70*/  CALL.REL.NOINC `($__internal_1_$__cuda_sm70_shflsync_idx_p) ;  /* 0x0000172000007944 */ /* 0x01efea0003c00000 */
[----:B------:R-:W-:Y:S01]  /*fc80*/  MOV R6, R0 ;  /* 0x0000000000067202 */ /* 0x000fe20000000f00 */
[----:B-1---5:R-:W-:Y:S05]  /*fc90*/  BRA `(.L_x_22) ;  /* 0xffff0a1000007947 */ /* 0x022fea000383ffff */
.L_x_33:
[----:B------:R-:W-:Y:S01]  /*fca0*/  IMAD.MOV.U32 R20, RZ, RZ, R10 ;  /* 0x000000ffff147224 */ /* 0x000fe200078e000a */
[----:B--2---:R-:W-:Y:S01]  /*fcb0*/  MOV R3, 0x1 ;  /* 0x0000000100037802 */ /* 0x004fe20000000f00 */
[----:B------:R-:W-:Y:S01]  /*fcc0*/  IMAD.MOV.U32 R0, RZ, RZ, 0x181f ;  /* 0x0000181fff007424 */ /* 0x000fe200078e00ff */
[----:B------:R-:W-:Y:S02]  /*fcd0*/  MOV R2, 0xfcf0 ;  /* 0x0000fcf000027802 */ /* 0x000fe40000000f00 */
[----:B------:R-:W-:Y:S05]  /*fce0*/  CALL.REL.NOINC `($__internal_1_$__cuda_sm70_shflsync_idx_p) ;  /* 0x000016b000007944 */ /* 0x000fea0003c00000 */
[----:B------:R-:W-:Y:S01]  /*fcf0*/  IMAD.MOV.U32 R5, RZ, RZ, R0 ;  /* 0x000000ffff057224 */ /* 0x000fe200078e0000 */
[----:B------:R-:W-:Y:S01]  /*fd00*/  MOV R3, 0x1 ;  /* 0x0000000100037802 */ /* 0x000fe20000000f00 */
[----:B------:R-:W-:Y:S01]  /*fd10*/  IMAD.MOV.U32 R20, RZ, RZ, R11 ;  /* 0x000000ffff147224 */ /* 0x000fe200078e000b */
[----:B------:R-:W-:Y:S02]  /*fd20*/  MOV R0, 0x181f ;  /* 0x0000181f00007802 */ /* 0x000fe40000000f00 */
[----:B------:R-:W-:Y:S02]  /*fd30*/  MOV R2, 0xfd50 ;  /* 0x0000fd5000027802 */ /* 0x000fe40000000f00 */
[----:B-1---5:R-:W-:Y:S05]  /*fd40*/  CALL.REL.NOINC `($__internal_1_$__cuda_sm70_shflsync_idx_p) ;  /* 0x0000165000007944 */ /* 0x022fea0003c00000 */
[----:B-1---5:R-:W-:Y:S05]  /*fd50*/  BRA `(.L_x_119) ;  /* 0xffff3ba000007947 */ /* 0x022fea000383ffff */
.L_x_36:
[----:B-1----:R-:W-:Y:S01]  /*fd60*/  IMAD.MOV.U32 R20, RZ, RZ, R5 ;  /* 0x000000ffff147224 */ /* 0x002fe200078e0005 */
[----:B------:R-:W-:Y:S01]  /*fd70*/  MOV R3, RZ ;  /* 0x000000ff00037202 */ /* 0x000fe20000000f00 */
[----:B------:R-:W-:Y:S01]  /*fd80*/  IMAD.MOV.U32 R0, RZ, RZ, 0x181f ;  /* 0x0000181fff007424 */ /* 0x000fe200078e00ff */
[----:B------:R-:W-:-:S02]  /*fd90*/  MOV R2, 0xfdb0 ;  /* 0x0000fdb000027802 */ /* 0x000fc40000000f00 */
[----:B------:R-:W-:Y:S05]  /*fda0*/  CALL.REL.NOINC `($__internal_1_$__cuda_sm70_shflsync_idx_p) ;  /* 0x000015f000007944 */ /* 0x000fea0003c00000 */
[----:B-----5:R-:W-:Y:S01]  /*fdb0*/  MOV R4, R0 ;  /* 0x0000000000047202 */ /* 0x020fe20000000f00 */
[----:B-1----:R-:W-:Y:S05]  /*fdc0*/  BRA `(.L_x_120) ;  /* 0xffff4cb000007947 */ /* 0x002fea000383ffff */
.L_x_37:
[----:B------:R-:W-:Y:S01]  /*fdd0*/  IMAD.MOV.U32 R20, RZ, RZ, R12 ;  /* 0x000000ffff147224 */ /* 0x000fe200078e000c */
[----:B------:R-:W-:Y:S01]  /*fde0*/  MOV R3, RZ ;  /* 0x000000ff00037202 */ /* 0x000fe20000000f00 */
[----:B------:R-:W-:Y:S01]  /*fdf0*/  IMAD.MOV.U32 R0, RZ, RZ, 0x181f ;  /* 0x0000181fff007424 */ /* 0x000fe200078e00ff */
[----:B------:R-:W-:-:S02]  /*fe00*/  MOV R2, 0xfe20 ;  /* 0x0000fe2000027802 */ /* 0x000fc40000000f00 */
[----:B-12---:R-:W-:Y:S05]  /*fe10*/  CALL.REL.NOINC `($__internal_1_$__cuda_sm70_shflsync_idx_p) ;  /* 0x0000158000007944 */ /* 0x006fea0003c00000 */
[----:B-1---5:R-:W-:Y:S05]  /*fe20*/  BRA `(.L_x_121) ;  /* 0xffff4c7000007947 */ /* 0x022fea000383ffff */
.L_x_40:
[----:B------:R-:W-:Y:S01]  /*fe30*/  IMAD.MOV.U32 R20, RZ, RZ, R5 ;  /* 0x000000ffff147224 */ /* 0x000fe200078e0005 */
[----:B--2---:R-:W-:Y:S01]  /*fe40*/  MOV R3, 0x1 ;  /* 0x0000000100037802 */ /* 0x004fe20000000f00 */
[----:B----4-:R-:W-:Y:S01]  /*fe50*/  IMAD.MOV.U32 R0, RZ, RZ, 0x181f ;  /* 0x0000181fff007424 */ /* 0x010fe200078e00ff */
[----:B------:R-:W-:-:S03]  /*fe60*/  MOV R2, 0xfe80 ;  /* 0x0000fe8000027802 */ /* 0x000fc60000000f00 */
[----:B-1-3--:R-:W-:Y:S05]  /*fe70*/  CALL.REL.NOINC `($__internal_1_$__cuda_sm70_shflsync_idx_p) ;  /* 0x0000152000007944 */ /* 0x00afea0003c00000 */
[----:B-----5:R-:W-:Y:S01]  /*fe80*/  IMAD.MOV.U32 R4, RZ, RZ, R0 ;  /* 0x000000ffff047224 */ /* 0x020fe200078e0000 */
[----:B------:R-:W-:Y:S01]  /*fe90*/  MOV R3, 0x1 ;  /* 0x0000000100037802 */ /* 0x000fe20000000f00 */
[----:B------:R-:W-:Y:S01]  /*fea0*/  IMAD.MOV.U32 R20, RZ, RZ, R12 ;  /* 0x000000ffff147224 */ /* 0x000fe200078e000c */
[----:B------:R-:W-:-:S02]  /*feb0*/  MOV R0, 0x181f ;  /* 0x0000181f00007802 */ /* 0x000fc40000000f00 */
[----:B------:R-:W-:Y:S02]  /*fec0*/  MOV R2, 0xfee0 ;  /* 0x0000fee000027802 */ /* 0x000fe40000000f00 */
[----:B-1----:R-:W-:Y:S05]  /*fed0*/  CALL.REL.NOINC `($__internal_1_$__cuda_sm70_shflsync_idx_p) ;  /* 0x000014c000007944 */ /* 0x002fea0003c00000 */
[----:B-1---5:R-:W-:Y:S05]  /*fee0*/  BRA `(.L_x_122) ;  /* 0xffff4db000007947 */ /* 0x022fea000383ffff */
.L_x_41:
[----:B------:R-:W-:Y:S02]  /*fef0*/  MOV R0, 0x2 ;  /* 0x0000000200007802 */ /* 0x000fe40000000f00 */
[----:B------:R-:W-:Y:S02]  /*ff00*/  MOV R2, 0xff20 ;  /* 0x0000ff2000027802 */ /* 0x000fe40000000f00 */
[----:B------:R-:W-:Y:S05]  /*ff10*/  CALL.REL.NOINC `($__internal_0_$__cuda_sm70_shflsync_bfly_p) ;  /* 0x0000142000007944 */ /* 0x000fea0003c00000 */
[----:B------:R-:W-:Y:S05]  /*ff20*/  BRA `(.L_x_123) ;  /* 0xffff531000007947 */ /* 0x000fea000383ffff */
.L_x_42:
[----:B------:R-:W-:Y:S02]  /*ff30*/  MOV R0, 0x1 ;  /* 0x0000000100007802 */ /* 0x000fe40000000f00 */
[----:B------:R-:W-:Y:S02]  /*ff40*/  MOV R2, 0xff60 ;  /* 0x0000ff6000027802 */ /* 0x000fe40000000f00 */
[----:B------:R-:W-:Y:S05]  /*ff50*/  CALL.REL.NOINC `($__internal_0_$__cuda_sm70_shflsync_bfly_p) ;  /* 0x000013e000007944 */ /* 0x000fea0003c00000 */
[----:B------:R-:W-:Y:S01]  /*ff60*/  FMNMX.FTZ R133, R4, R0, !PT ;  /* 0x0000000004857209 */ /* 0x000fe20007810000 */
[----:B------:R-:W-:Y:S01]  /*ff70*/  IMAD.MOV.U32 R4, RZ, RZ, R5 ;  /* 0x000000ffff047224 */ /* 0x000fe200078e0005 */
[----:B------:R-:W-:Y:S01]  /*ff80*/  MOV R2, 0xffb0 ;  /* 0x0000ffb000027802 */ /* 0x000fe20000000f00 */
[----:B------:R-:W-:Y:S02]  /*ff90*/  IMAD.MOV.U32 R0, RZ, RZ, 0x2 ;  /* 0x00000002ff007424 */ /* 0x000fe400078e00ff */
[----:B------:R-:W-:Y:S05]  /*ffa0*/  CALL.REL.NOINC `($__internal_0_$__cuda_sm70_shflsync_bfly_p) ;  /* 0x0000139000007944 */ /* 0x000fea0003c00000 */
[----:B------:R-:W-:Y:S01]  /*ffb0*/  FMNMX.FTZ R5, R5, R0, !PT ;  /* 0x0000000005057209 */ /* 0x000fe20007810000 */
[----:B------:R-:W-:Y:S01]  /*ffc0*/  IMAD.MOV.U32 R0, RZ, RZ, 0x1 ;  /* 0x00000001ff007424 */ /* 0x000fe200078e00ff */
[----:B------:R-:W-:-:S03]  /*ffd0*/  MOV R2, 0x10000 ;  /* 0x0001000000027802 */ /* 0x000fc60000000f00 */
[----:B------:R-:W-:Y:S02]  /*ffe0*/  IMAD.MOV.U32 R4, RZ, RZ, R5 ;  /* 0x000000ffff047224 */ /* 0x000fe400078e0005 */
[----:B------:R-:W-:Y:S05]  /*fff0*/  CALL.REL.NOINC `($__internal_0_$__cuda_sm70_shflsync_bfly_p) ;  /* 0x0000134000007944 */ /* 0x000fea0003c00000 */
[----:B------:R-:W-:Y:S01]  /*10000*/  MOV R3, R0 ;  /* 0x0000000000037202 */ /* 0x000fe20000000f00 */
[----:B------:R-:W-:Y:S05]  /*10010*/  BRA `(.L_x_124) ;  /* 0xffff529000007947 */ /* 0x000fea000383ffff */
.L_x_44:
[----:B------:R-:W-:Y:S01]  /*10020*/  MOV R3, RZ ;  /* 0x000000ff00037202 */ /* 0x000fe20000000f00 */
[----:B------:R-:W-:Y:S01]  /*10030*/  IMAD.MOV.U32 R20, RZ, RZ, R6 ;  /* 0x000000ffff147224 */ /* 0x000fe200078e0006 */
[----:B------:R-:W-:Y:S01]  /*10040*/  MOV R2, 0x10070 ;  /* 0x0001007000027802 */ /* 0x000fe20000000f00 */
[----:B--2---:R-:W-:Y:S02]  /*10050*/  IMAD.MOV.U32 R0, RZ, RZ, 0x181f ;  /* 0x0000181fff007424 */ /* 0x004fe400078e00ff */
[----:B-1-34-:R-:W-:Y:S05]  /*10060*/  CALL.REL.NOINC `($__internal_1_$__cuda_sm70_shflsync_idx_p) ;  /* 0x0000133000007944 */ /* 0x01afea0003c00000 */
[----:B-1---5:R-:W-:-:S05]  /*10070*/  BRA `(.L_x_125) ;  /* 0xffff68a000007947 */ /* 0x022fca000383ffff */
.L_x_47:
[----:B------:R-:W-:Y:S01]  /*10080*/  MOV R3, 0x1 ;  /* 0x0000000100037802 */ /* 0x000fe20000000f00 */
[----:B------:R-:W-:Y:S01]  /*10090*/  IMAD.MOV.U32 R20, RZ, RZ, R6 ;  /* 0x000000ffff147224 */ /* 0x000fe200078e0006 */
[----:B------:R-:W-:Y:S01]  /*100a0*/  MOV R2, 0x100d0 ;  /* 0x000100d000027802 */ /* 0x000fe20000000f00 */
[----:B------:R-:W-:Y:S02]  /*100b0*/  IMAD.MOV.U32 R0, RZ, RZ, 0x181f ;  /* 0x0000181fff007424 */ /* 0x000fe400078e00ff */
[----:B-1-3--:R-:W-:Y:S05]  /*100c0*/  CALL.REL.NOINC `($__internal_1_$__cuda_sm70_shflsync_idx_p) ;  /* 0x000012d000007944 */ /* 0x00afea0003c00000 */
[----:B------:R-:W-:Y:S01]  /*100d0*/  MOV R3, 0x1 ;  /* 0x0000000100037802 */ /* 0x000fe20000000f00 */
[----:B-----5:R-:W-:Y:S01]  /*100e0*/  IMAD.MOV.U32 R4, RZ, RZ, R0 ;  /* 0x000000ffff047224 */ /* 0x020fe200078e0000 */
[----:B------:R-:W-:Y:S01]  /*100f0*/  MOV R0, 0x181f ;  /* 0x0000181f00007802 */ /* 0x000fe20000000f00 */
[----:B------:R-:W-:Y:S01]  /*10100*/  IMAD.MOV.U32 R20, RZ, RZ, R7 ;  /* 0x000000ffff147224 */ /* 0x000fe200078e0007 */
[----:B------:R-:W-:Y:S02]  /*10110*/  MOV R2, 0x10130 ;  /* 0x0001013000027802 */ /* 0x000fe40000000f00 */
[----:B-1----:R-:W-:Y:S05]  /*10120*/  CALL.REL.NOINC `($__internal_1_$__cuda_sm70_shflsync_idx_p) ;  /* 0x0000127000007944 */ /* 0x002fea0003c00000 */
[----:B-1---5:R-:W-:-:S05]  /*10130*/  BRA `(.L_x_126) ;  /* 0xffff69f000007947 */ /* 0x022fca000383ffff */
.L_x_50:
[----:B------:R-:W-:Y:S01]  /*10140*/  MOV R3, RZ ;  /* 0x000000ff00037202 */ /* 0x000fe20000000f00 */
[----:B------:R-:W-:Y:S01]  /*10150*/  IMAD.MOV.U32 R20, RZ, RZ, R8 ;  /* 0x000000ffff147224 */ /* 0x000fe200078e0008 */
[----:B------:R-:W-:Y:S01]  /*10160*/  MOV R2, 0x10190 ;  /* 0x0001019000027802 */ /* 0x000fe20000000f00 */
[----:B------:R-:W-:Y:S02]  /*10170*/  IMAD.MOV.U32 R0, RZ, RZ, 0x181f ;  /* 0x0000181fff007424 */ /* 0x000fe400078e00ff */
[----:B-1----:R-:W-:Y:S05]  /*10180*/  CALL.REL.NOINC `($__internal_1_$__cuda_sm70_shflsync_idx_p) ;  /* 0x0000121000007944 */ /* 0x002fea0003c00000 */
[----:B-----5:R-:W-:Y:S01]  /*10190*/  MOV R4, R0 ;  /* 0x0000000000047202 */ /* 0x020fe20000000f00 */
[----:B-1----:R-:W-:-:S05]  /*101a0*/  BRA `(.L_x_127) ;  /* 0xffff7ad000007947 */ /* 0x002fca000383ffff */
.L_x_51:
[----:B------:R-:W-:Y:S01]  /*101b0*/  MOV R3, RZ ;  /* 0x000000ff00037202 */ /* 0x000fe20000000f00 */
[----:B------:R-:W-:Y:S01]  /*101c0*/  IMAD.MOV.U32 R20, RZ, RZ, R9 ;  /* 0x000000ffff147224 */ /* 0x000fe200078e0009 */
[----:B------:R-:W-:Y:S01]  /*101d0*/  MOV R2, 0x10200 ;  /* 0x0001020000027802 */ /* 0x000fe20000000f00 */
[----:B------:R-:W-:Y:S02]  /*101e0*/  IMAD.MOV.U32 R0, RZ, RZ, 0x181f ;  /* 0x0000181fff007424 */ /* 0x000fe400078e00ff */
[----:B-123--:R-:W-:Y:S05]  /*101f0*/  CALL.REL.NOINC `($__internal_1_$__cuda_sm70_shflsync_idx_p) ;  /* 0x000011a000007944 */ /* 0x00efea0003c00000 */
[----:B-1---5:R-:W-:-:S05]  /*10200*/  BRA `(.L_x_128) ;  /* 0xffff7a9000007947 */ /* 0x022fca000383ffff */
.L_x_52:
[----:B---3--:R-:W-:Y:S01]  /*10210*/  MOV R3, 0x1 ;  /* 0x0000000100037802 */ /* 0x008fe20000000f00 */
[----:B------:R-:W-:Y:S01]  /*10220*/  IMAD.MOV.U32 R20, RZ, RZ, R8 ;  /* 0x000000ffff147224 */ /* 0x000fe200078e0008 */
[----:B------:R-:W-:Y:S01]  /*10230*/  MOV R2, 0x10260 ;  /* 0x0001026000027802 */ /* 0x000fe20000000f00 */
[----:B------:R-:W-:Y:S03]  /*10240*/  IMAD.MOV.U32 R0, RZ, RZ, 0x181f ;  /* 0x0000181fff007424 */ /* 0x000fe600078e00ff */
[----:B-1--4-:R-:W-:Y:S05]  /*10250*/  CALL.REL.NOINC `($__internal_1_$__cuda_sm70_shflsync_idx_p) ;  /* 0x0000114000007944 */ /* 0x012fea0003c00000 */
[----:B------:R-:W-:Y:S01]  /*10260*/  MOV R3, 0x1 ;  /* 0x0000000100037802 */ /* 0x000fe20000000f00 */
[----:B-----5:R-:W-:Y:S01]  /*10270*/  IMAD.MOV.U32 R4, RZ, RZ, R0 ;  /* 0x000000ffff047224 */ /* 0x020fe200078e0000 */
[----:B------:R-:W-:Y:S01]  /*10280*/  MOV R0, 0x181f ;  /* 0x0000181f00007802 */ /* 0x000fe20000000f00 */
[----:B------:R-:W-:Y:S01]  /*10290*/  IMAD.MOV.U32 R20, RZ, RZ, R9 ;  /* 0x000000ffff147224 */ /* 0x000fe200078e0009 */
[----:B------:R-:W-:Y:S02]  /*102a0*/  MOV R2, 0x102c0 ;  /* 0x000102c000027802 */ /* 0x000fe40000000f00 */
[----:B-1----:R-:W-:Y:S05]  /*102b0*/  CALL.REL.NOINC `($__internal_1_$__cuda_sm70_shflsync_idx_p) ;  /* 0x000010e000007944 */ /* 0x002fea0003c00000 */
[----:B-1---5:R-:W-:-:S05]  /*102c0*/  BRA `(.L_x_129) ;  /* 0xffff7ba000007947 */ /* 0x022fca000383ffff */
.L_x_53:
[----:B------:R-:W-:Y:S02]  /*102d0*/  MOV R0, 0x2 ;  /* 0x0000000200007802 */ /* 0x000fe40000000f00 */
[----:B------:R-:W-:Y:S02]  /*102e0*/  MOV R2, 0x10300 ;  /* 0x0001030000027802 */ /* 0x000fe40000000f00 */
[----:B------:R-:W-:Y:S05]  /*102f0*/  CALL.REL.NOINC `($__internal_0_$__cuda_sm70_shflsync_bfly_p) ;  /* 0x0000104000007944 */ /* 0x000fea0003c00000 */
[----:B------:R-:W-:-:S05]  /*10300*/  BRA `(.L_x_130) ;  /* 0xffff7eb000007947 */ /* 0x000fca000383ffff */
.L_x_54:
        /* <DEDUP_REMOVED lines=10> */
[----:B------:R-:W-:Y:S02]  /*103b0*/  MOV R2, 0x103d0 ;  /* 0x000103d000027802 */ /* 0x000fe40000000f00 */
[----:B------:R-:W-:Y:S05]  /*103c0*/  CALL.REL.NOINC `($__internal_0_$__cuda_sm70_shflsync_bfly_p) ;  /* 0x00000f7000007944 */ /* 0x000fea0003c00000 */
[----:B------:R-:W-:-:S05]  /*103d0*/  BRA `(.L_x_131) ;  /* 0xffff7e5000007947 */ /* 0x000fca000383ffff */
.L_x_56:
[----:B------:R1:W5:Y:S01]  /*103e0*/  LDL R4, [R1+0x8] ;  /* 0x0000080001047983 */ /* 0x0003620000100800 */
[----:B------:R-:W-:-:S02]  /*103f0*/  MOV R0, 0x2 ;  /* 0x0000000200007802 */ /* 0x000fc40000000f00 */
[----:B------:R-:W-:Y:S02]  /*10400*/  MOV R2, 0x10420 ;  /* 0x0001042000027802 */ /* 0x000fe40000000f00 */
[----:B-1---5:R-:W-:Y:S05]  /*10410*/  CALL.REL.NOINC `($__internal_0_$__cuda_sm70_shflsync_bfly_p) ;  /* 0x00000f2000007944 */ /* 0x022fea0003c00000 */
[----:B------:R-:W2:Y:S02]  /*10420*/  LDL.LU R2, [R1+0x8] ;  /* 0x0000080001027983 */ /* 0x000ea40000300800 */
[----:B--2---:R-:W-:Y:S01]  /*10430*/  FADD.FTZ R4, R2, R0 ;  /* 0x0000000002047221 */ /* 0x004fe20000010000 */
[----:B------:R-:W-:Y:S02]  /*10440*/  MOV R0, 0x1 ;  /* 0x0000000100007802 */ /* 0x000fe40000000f00 */
[----:B------:R-:W-:Y:S02]  /*10450*/  MOV R2, 0x10470 ;  /* 0x0001047000027802 */ /* 0x000fe40000000f00 */
[----:B------:R-:W-:Y:S05]  /*10460*/  CALL.REL.NOINC `($__internal_0_$__cuda_sm70_shflsync_bfly_p) ;  /* 0x00000ed000007944 */ /* 0x000fea0003c00000 */
[----:B------:R-:W-:Y:S02]  /*10470*/  FADD.FTZ R5, R4, R0 ;  /* 0x0000000004057221 */ /* 0x000fe40000010000 */
[----:B------:R1:W5:Y:S01]  /*10480*/  LDL R4, [R1+0xc] ;  /* 0x00000c0001047983 */ /* 0x0003620000100800 */
[----:B------:R-:W-:Y:S02]  /*10490*/  MOV R0, 0x2 ;  /* 0x0000000200007802 */ /* 0x000fe40000000f00 */
[----:B------:R-:W-:-:S02]  /*104a0*/  MOV R2, 0x104c0 ;  /* 0x000104c000027802 */ /* 0x000fc40000000f00 */
[----:B-1---5:R-:W-:Y:S05]  /*104b0*/  CALL.REL.NOINC `($__internal_0_$__cuda_sm70_shflsync_bfly_p) ;  /* 0x00000e8000007944 */ /* 0x022fea0003c00000 */
[----:B------:R-:W2:Y:S02]  /*104c0*/  LDL.LU R2, [R1+0xc] ;  /* 0x00000c0001027983 */ /* 0x000ea40000300800 */
[----:B--2---:R-:W-:Y:S01]  /*104d0*/  FADD.FTZ R4, R2, R0 ;  /* 0x0000000002047221 */ /* 0x004fe20000010000 */
[----:B------:R-:W-:-:S02]  /*104e0*/  MOV R0, 0x1 ;  /* 0x0000000100007802 */ /* 0x000fc40000000f00 */
[----:B------:R-:W-:Y:S02]  /*104f0*/  MOV R2, 0x10510 ;  /* 0x0001051000027802 */ /* 0x000fe40000000f00 */
[----:B------:R-:W-:Y:S05]  /*10500*/  CALL.REL.NOINC `($__internal_0_$__cuda_sm70_shflsync_bfly_p) ;  /* 0x00000e3000007944 */ /* 0x000fea0003c00000 */
[----:B------:R-:W-:Y:S01]  /*10510*/  MOV R3, R0 ;  /* 0x0000000000037202 */ /* 0x000fe20000000f00 */
[----:B------:R-:W-:Y:S05]  /*10520*/  BRA `(.L_x_132) ;  /* 0xffff95f000007947 */ /* 0x000fea000383ffff */
.L_x_63:
[----:B--234-:R-:W-:Y:S01]  /*10530*/  IMAD.MOV.U32 R20, RZ, RZ, R5 ;  /* 0x000000ffff147224 */ /* 0x01cfe200078e0005 */
[----:B------:R-:W-:Y:S01]  /*10540*/  MOV R3, RZ ;  /* 0x000000ff00037202 */ /* 0x000fe20000000f00 */
[----:B------:R-:W-:Y:S01]  /*10550*/  IMAD.MOV.U32 R0, RZ, RZ, 0x181f ;  /* 0x0000181fff007424 */ /* 0x000fe200078e00ff */
[----:B------:R-:W-:Y:S02]  /*10560*/  MOV R2, 0x10580 ;  /* 0x0001058000027802 */ /* 0x000fe40000000f00 */
[----:B-1----:R-:W-:Y:S05]  /*10570*/  CALL.REL.NOINC `($__internal_1_$__cuda_sm70_shflsync_idx_p) ;  /* 0x00000e2000007944 */ /* 0x002fea0003c00000 */
[----:B-----5:R-:W-:Y:S01]  /*10580*/  MOV R4, R0 ;  /* 0x0000000000047202 */ /* 0x020fe20000000f00 */
[----:B-1----:R-:W-:Y:S05]  /*10590*/  BRA `(.L_x_133) ;  /* 0xffffb29000007947 */ /* 0x002fea000383ffff */
.L_x_64:
[----:B------:R-:W-:Y:S01]  /*105a0*/  IMAD.MOV.U32 R20, RZ, RZ, R14 ;  /* 0x000000ffff147224 */ /* 0x000fe200078e000e */
[----:B------:R-:W-:Y:S01]  /*105b0*/  MOV R3, RZ ;  /* 0x000000ff00037202 */ /* 0x000fe20000000f00 */
[----:B------:R-:W-:Y:S01]  /*105c0*/  IMAD.MOV.U32 R0, RZ, RZ, 0x181f ;  /* 0x0000181fff007424 */ /* 0x000fe200078e00ff */
[----:B------:R-:W-:Y:S02]  /*105d0*/  MOV R2, 0x105f0 ;  /* 0x000105f000027802 */ /* 0x000fe40000000f00 */
[----:B-123--:R-:W-:Y:S05]  /*105e0*/  CALL.REL.NOINC `($__internal_1_$__cuda_sm70_shflsync_idx_p) ;  /* 0x00000db000007944 */ /* 0x00efea0003c00000 */
[----:B-1---5:R-:W-:Y:S05]  /*105f0*/  BRA `(.L_x_134) ;  /* 0xffffb25000007947 */ /* 0x022fea000383ffff */
.L_x_67:
[----:B------:R-:W-:Y:S01]  /*10600*/  IMAD.MOV.U32 R20, RZ, RZ, R5 ;  /* 0x000000ffff147224 */ /* 0x000fe200078e0005 */
[----:B--2---:R-:W-:Y:S01]  /*10610*/  MOV R3, 0x1 ;  /* 0x0000000100037802 */ /* 0x004fe20000000f00 */
[----:B------:R-:W-:Y:S01]  /*10620*/  IMAD.MOV.U32 R0, RZ, RZ, 0x181f ;  /* 0x0000181fff007424 */ /* 0x000fe200078e00ff */
[----:B------:R-:W-:-:S02]  /*10630*/  MOV R2, 0x10650 ;  /* 0x0001065000027802 */ /* 0x000fc40000000f00 */
[----:B-1-34-:R-:W-:Y:S05]  /*10640*/  CALL.REL.NOINC `($__internal_1_$__cuda_sm70_shflsync_idx_p) ;  /* 0x00000d5000007944 */ /* 0x01afea0003c00000 */
[----:B-----5:R-:W-:Y:S01]  /*10650*/  IMAD.MOV.U32 R4, RZ, RZ, R0 ;  /* 0x000000ffff047224 */ /* 0x020fe200078e0000 */
[----:B------:R-:W-:Y:S01]  /*10660*/  MOV R3, 0x1 ;  /* 0x0000000100037802 */ /* 0x000fe20000000f00 */
[----:B------:R-:W-:Y:S01]  /*10670*/  IMAD.MOV.U32 R20, RZ, RZ, R14 ;  /* 0x000000ffff147224 */ /* 0x000fe200078e000e */
[----:B------:R-:W-:-:S02]  /*10680*/  MOV R0, 0x181f ;  /* 0x0000181f00007802 */ /* 0x000fc40000000f00 */
[----:B------:R-:W-:Y:S02]  /*10690*/  MOV R2, 0x106b0 ;  /* 0x000106b000027802 */ /* 0x000fe40000000f00 */
[----:B-1----:R-:W-:Y:S05]  /*106a0*/  CALL.REL.NOINC `($__internal_1_$__cuda_sm70_shflsync_idx_p) ;  /* 0x00000cf000007944 */ /* 0x002fea0003c00000 */
[----:B-1---5:R-:W-:Y:S05]  /*106b0*/  BRA `(.L_x_135) ;  /* 0xffffb40000007947 */ /* 0x022fea000383ffff */
.L_x_70:
[----:B------:R-:W-:Y:S01]  /*106c0*/  IMAD.MOV.U32 R20, RZ, RZ, R5 ;  /* 0x000000ffff147224 */ /* 0x000fe200078e0005 */
[----:B-1----:R-:W-:Y:S01]  /*106d0*/  MOV R3, 0x2 ;  /* 0x0000000200037802 */ /* 0x002fe20000000f00 */
[----:B--2---:R-:W-:Y:S01]  /*106e0*/  IMAD.MOV.U32 R0, RZ, RZ, 0x181f ;  /* 0x0000181fff007424 */ /* 0x004fe200078e00ff */
[----:B------:R-:W-:Y:S02]  /*106f0*/  MOV R2, 0x10710 ;  /* 0x0001071000027802 */ /* 0x000fe40000000f00 */
[----:B---34-:R-:W-:Y:S05]  /*10700*/  CALL.REL.NOINC `($__internal_1_$__cuda_sm70_shflsync_idx_p) ;  /* 0x00000c9000007944 */ /* 0x018fea0003c00000 */
[----:B-----5:R-:W-:Y:S01]  /*10710*/  MOV R4, R0 ;  /* 0x0000000000047202 */ /* 0x020fe20000000f00 */
[----:B-1----:R-:W-:Y:S05]  /*10720*/  BRA `(.L_x_136) ;  /* 0xffffb5a000007947 */ /* 0x002fea000383ffff */
.L_x_71:
[----:B------:R-:W-:Y:S01]  /*10730*/  IMAD.MOV.U32 R20, RZ, RZ, R14 ;  /* 0x000000ffff147224 */ /* 0x000fe200078e000e */
[----:B-1----:R-:W-:Y:S01]  /*10740*/  MOV R3, 0x2 ;  /* 0x0000000200037802 */ /* 0x002fe20000000f00 */
[----:B--2---:R-:W-:Y:S01]  /*10750*/  IMAD.MOV.U32 R0, RZ, RZ, 0x181f ;  /* 0x0000181fff007424 */ /* 0x004fe200078e00ff */
[----:B------:R-:W-:Y:S02]  /*10760*/  MOV R2, 0x10780 ;  /* 0x0001078000027802 */ /* 0x000fe40000000f00 */
[----:B---34-:R-:W-:Y:S05]  /*10770*/  CALL.REL.NOINC `($__internal_1_$__cuda_sm70_shflsync_idx_p) ;  /* 0x00000c2000007944 */ /* 0x018fea0003c00000 */
[----:B-1---5:R-:W-:Y:S05]  /*10780*/  BRA `(.L_x_137) ;  /* 0xffffb56000007947 */ /* 0x022fea000383ffff */
.L_x_74:
[----:B------:R-:W-:Y:S01]  /*10790*/  IMAD.MOV.U32 R20, RZ, RZ, R5 ;  /* 0x000000ffff147224 */ /* 0x000fe200078e0005 */
[----:B-1----:R-:W-:Y:S01]  /*107a0*/  MOV R3, 0x3 ;  /* 0x0000000300037802 */ /* 0x002fe20000000f00 */
[----:B----4-:R-:W-:Y:S01]  /*107b0*/  IMAD.MOV.U32 R0, RZ, RZ, 0x181f ;  /* 0x0000181fff007424 */ /* 0x010fe200078e00ff */
[----:B------:R-:W-:-:S02]  /*107c0*/  MOV R2, 0x107e0 ;  /* 0x000107e000027802 */ /* 0x000fc40000000f00 */
[----:B--23--:R-:W-:Y:S05]  /*107d0*/  CALL.REL.NOINC `($__internal_1_$__cuda_sm70_shflsync_idx_p) ;  /* 0x00000bc000007944 */ /* 0x00cfea0003c00000 */
[----:B-----5:R-:W-:Y:S01]  /*107e0*/  IMAD.MOV.U32 R4, RZ, RZ, R0 ;  /* 0x000000ffff047224 */ /* 0x020fe200078e0000 */
[----:B------:R-:W-:Y:S01]  /*107f0*/  MOV R3, 0x3 ;  /* 0x0000000300037802 */ /* 0x000fe20000000f00 */
[----:B------:R-:W-:Y:S01]  /*10800*/  IMAD.MOV.U32 R20, RZ, RZ, R14 ;  /* 0x000000ffff147224 */ /* 0x000fe200078e000e */
[----:B------:R-:W-:-:S02]  /*10810*/  MOV R0, 0x181f ;  /* 0x0000181f00007802 */ /* 0x000fc40000000f00 */
[----:B------:R-:W-:Y:S02]  /*10820*/  MOV R2, 0x10840 ;  /* 0x0001084000027802 */ /* 0x000fe40000000f00 */
[----:B-1----:R-:W-:Y:S05]  /*10830*/  CALL.REL.NOINC `($__internal_1_$__cuda_sm70_shflsync_idx_p) ;  /* 0x00000b6000007944 */ /* 0x002fea0003c00000 */
[----:B-1---5:R-:W-:Y:S05]  /*10840*/  BRA `(.L_x_138) ;  /* 0xffffb6c000007947 */ /* 0x022fea000383ffff */
.L_x_76:
[----:B------:R-:W-:Y:S01]  /*10850*/  IMAD.MOV.U32 R20, RZ, RZ, R5 ;  /* 0x000000ffff147224 */ /* 0x000fe200078e0005 */
[----:B------:R-:W-:Y:S01]  /*10860*/  MOV R3, RZ ;  /* 0x000000ff00037202 */ /* 0x000fe20000000f00 */
[----:B------:R-:W-:Y:S01]  /*10870*/  IMAD.MOV.U32 R0, RZ, RZ, 0x1c1f ;  /* 0x00001c1fff007424 */ /* 0x000fe200078e00ff */
[----:B------:R-:W-:Y:S02]  /*10880*/  MOV R2, 0x108a0 ;  /* 0x000108a000027802 */ /* 0x000fe40000000f00 */
[----:B------:R-:W-:Y:S05]  /*10890*/  CALL.REL.NOINC `($__internal_1_$__cuda_sm70_shflsync_idx_p) ;  /* 0x00000b0000007944 */ /* 0x000fea0003c00000 */
[----:B-----5:R-:W-:Y:S01]  /*108a0*/  MOV R4, R0 ;  /* 0x0000000000047202 */ /* 0x020fe20000000f00 */
[----:B-1----:R-:W-:Y:S05]  /*108b0*/  BRA `(.L_x_139) ;  /* 0xffffba5000007947 */ /* 0x002fea000383ffff */
.L_x_77:
[----:B------:R-:W-:Y:S01]  /*108c0*/  IMAD.MOV.U32 R20, RZ, RZ, R12 ;  /* 0x000000ffff147224 */ /* 0x000fe200078e000c */
[----:B------:R-:W-:Y:S01]  /*108d0*/  MOV R3, RZ ;  /* 0x000000ff00037202 */ /* 0x000fe20000000f00 */
[----:B------:R-:W-:Y:S01]  /*108e0*/  IMAD.MOV.U32 R0, RZ, RZ, 0x1c1f ;  /* 0x00001c1fff007424 */ /* 0x000fe200078e00ff */
[----:B------:R-:W-:Y:S02]  /*108f0*/  MOV R2, 0x10910 ;  /* 0x0001091000027802 */ /* 0x000fe40000000f00 */
[----:B-12---:R-:W-:Y:S05]  /*10900*/  CALL.REL.NOINC `($__internal_1_$__cuda_sm70_shflsync_idx_p) ;  /* 0x00000a9000007944 */ /* 0x006fea0003c00000 */
[----:B-1---5:R-:W-:Y:S05]  /*10910*/  BRA `(.L_x_140) ;  /* 0xffffba1000007947 */ /* 0x022fea000383ffff */
.L_x_80:
[----:B------:R-:W-:Y:S01]  /*10920*/  IMAD.MOV.U32 R20, RZ, RZ, R5 ;  /* 0x000000ffff147224 */ /* 0x000fe200078e0005 */
[----:B--2---:R-:W-:Y:S01]  /*10930*/  MOV R3, 0x1 ;  /* 0x0000000100037802 */ /* 0x004fe20000000f00 */
[----:B----4-:R-:W-:Y:S01]  /*10940*/  IMAD.MOV.U32 R0, RZ, RZ, 0x1c1f ;  /* 0x00001c1fff007424 */ /* 0x010fe200078e00ff */
[----:B------:R-:W-:-:S02]  /*10950*/  MOV R2, 0x10970 ;  /* 0x0001097000027802 */ /* 0x000fc40000000f00 */
        /* <DEDUP_REMOVED lines=8> */
.L_x_84:
[----:B------:R-:W-:Y:S01]  /*109e0*/  IMAD.MOV.U32 R20, RZ, RZ, R5 ;  /* 0x000000ffff147224 */ /* 0x000fe200078e0005 */
[----:B------:R-:W-:Y:S01]  /*109f0*/  MOV R3, RZ ;  /* 0x000000ff00037202 */ /* 0x000fe20000000f00 */
[----:B------:R-:W-:Y:S01]  /*10a00*/  IMAD.MOV.U32 R0, RZ, RZ, 0x181f ;  /* 0x0000181fff007424 */ /* 0x000fe200078e00ff */
[----:B------:R-:W-:Y:S02]  /*10a10*/  MOV R2, 0x10a30 ;  /* 0x00010a3000027802 */ /* 0x000fe40000000f00 */
[----:B------:R-:W-:Y:S05]  /*10a20*/  CALL.REL.NOINC `($__internal_1_$__cuda_sm70_shflsync_idx_p) ;  /* 0x0000097000007944 */ /* 0x000fea0003c00000 */
[----:B-----5:R-:W-:Y:S01]  /*10a30*/  MOV R4, R0 ;  /* 0x0000000000047202 */ /* 0x020fe20000000f00 */
[----:B-1----:R-:W-:Y:S05]  /*10a40*/  BRA `(.L_x_142) ;  /* 0xffffd97000007947 */ /* 0x002fea000383ffff */
.L_x_85:
[----:B------:R-:W-:Y:S01]  /*10a50*/  IMAD.MOV.U32 R20, RZ, RZ, R14 ;  /* 0x000000ffff147224 */ /* 0x000fe200078e000e */
[----:B------:R-:W-:Y:S01]  /*10a60*/  MOV R3, RZ ;  /* 0x000000ff00037202 */ /* 0x000fe20000000f00 */
[----:B------:R-:W-:Y:S01]  /*10a70*/  IMAD.MOV.U32 R0, RZ, RZ, 0x181f ;  /* 0x0000181fff007424 */ /* 0x000fe200078e00ff */
[----:B------:R-:W-:Y:S02]  /*10a80*/  MOV R2, 0x10aa0 ;  /* 0x00010aa000027802 */ /* 0x000fe40000000f00 */
[----:B-12---:R-:W-:Y:S05]  /*10a90*/  CALL.REL.NOINC `($__internal_1_$__cuda_sm70_shflsync_idx_p) ;  /* 0x0000090000007944 */ /* 0x006fea0003c00000 */
[----:B-1---5:R-:W-:Y:S05]  /*10aa0*/  BRA `(.L_x_143) ;  /* 0xffffd93000007947 */ /* 0x022fea000383ffff */
.L_x_88:
        /* <DEDUP_REMOVED lines=12> */
.L_x_91:
[----:B------:R-:W-:Y:S01]  /*10b70*/  IMAD.MOV.U32 R20, RZ, RZ, R5 ;  /* 0x000000ffff147224 */ /* 0x000fe200078e0005 */
[----:B-1----:R-:W-:Y:S01]  /*10b80*/  MOV R3, 0x2 ;  /* 0x0000000200037802 */ /* 0x002fe20000000f00 */
[----:B----4-:R-:W-:Y:S01]  /*10b90*/  IMAD.MOV.U32 R0, RZ, RZ, 0x181f ;  /* 0x0000181fff007424 */ /* 0x010fe200078e00ff */
[----:B------:R-:W-:Y:S02]  /*10ba0*/  MOV R2, 0x10bc0 ;  /* 0x00010bc000027802 */ /* 0x000fe40000000f00 */
[----:B--23--:R-:W-:Y:S05]  /*10bb0*/  CALL.REL.NOINC `($__internal_1_$__cuda_sm70_shflsync_idx_p) ;  /* 0x000007e000007944 */ /* 0x00cfea0003c00000 */
[----:B-----5:R-:W-:Y:S01]  /*10bc0*/  MOV R4, R0 ;  /* 0x0000000000047202 */ /* 0x020fe20000000f00 */
[----:B-1----:R-:W-:Y:S05]  /*10bd0*/  BRA `(.L_x_145) ;  /* 0xffffdc9000007947 */ /* 0x002fea000383ffff */
.L_x_92:
[----:B------:R-:W-:Y:S01]  /*10be0*/  IMAD.MOV.U32 R20, RZ, RZ, R14 ;  /* 0x000000ffff147224 */ /* 0x000fe200078e000e */
[----:B------:R-:W-:Y:S01]  /*10bf0*/  MOV R3, 0x2 ;  /* 0x0000000200037802 */ /* 0x000fe20000000f00 */
[----:B----4-:R-:W-:Y:S01]  /*10c00*/  IMAD.MOV.U32 R0, RZ, RZ, 0x181f ;  /* 0x0000181fff007424 */ /* 0x010fe200078e00ff */
[----:B------:R-:W-:Y:S02]  /*10c10*/  MOV R2, 0x10c30 ;  /* 0x00010c3000027802 */ /* 0x000fe40000000f00 */
[----:B-123--:R-:W-:Y:S05]  /*10c20*/  CALL.REL.NOINC `($__internal_1_$__cuda_sm70_shflsync_idx_p) ;  /* 0x0000077000007944 */ /* 0x00efea0003c00000 */
[----:B-1---5:R-:W-:Y:S05]  /*10c30*/  BRA `(.L_x_146) ;  /* 0xffffdc5000007947 */ /* 0x022fea000383ffff */
.L_x_95:
[----:B------:R-:W-:Y:S01]  /*10c40*/  IMAD.MOV.U32 R20, RZ, RZ, R5 ;  /* 0x000000ffff147224 */ /* 0x000fe200078e0005 */
[----:B-1----:R-:W-:Y:S01]  /*10c50*/  MOV R3, 0x3 ;  /* 0x0000000300037802 */ /* 0x002fe20000000f00 */
[----:B------:R-:W-:Y:S01]  /*10c60*/  IMAD.MOV.U32 R0, RZ, RZ, 0x181f ;  /* 0x0000181fff007424 */ /* 0x000fe200078e00ff */
[----:B------:R-:W-:-:S02]  /*10c70*/  MOV R2, 0x10c90 ;  /* 0x00010c9000027802 */ /* 0x000fc40000000f00 */
[----:B--234-:R-:W-:Y:S05]  /*10c80*/  CALL.REL.NOINC `($__internal_1_$__cuda_sm70_shflsync_idx_p) ;  /* 0x0000071000007944 */ /* 0x01cfea0003c00000 */
[----:B-----5:R-:W-:Y:S01]  /*10c90*/  IMAD.MOV.U32 R4, RZ, RZ, R0 ;  /* 0x000000ffff047224 */ /* 0x020fe200078e0000 */
[----:B------:R-:W-:Y:S01]  /*10ca0*/  MOV R3, 0x3 ;  /* 0x0000000300037802 */ /* 0x000fe20000000f00 */
[----:B------:R-:W-:Y:S01]  /*10cb0*/  IMAD.MOV.U32 R20, RZ, RZ, R14 ;  /* 0x000000ffff147224 */ /* 0x000fe200078e000e */
[----:B------:R-:W-:-:S02]  /*10cc0*/  MOV R0, 0x181f ;  /* 0x0000181f00007802 */ /* 0x000fc40000000f00 */
[----:B------:R-:W-:Y:S02]  /*10cd0*/  MOV R2, 0x10cf0 ;  /* 0x00010cf000027802 */ /* 0x000fe40000000f00 */
[----:B-1----:R-:W-:Y:S05]  /*10ce0*/  CALL.REL.NOINC `($__internal_1_$__cuda_sm70_shflsync_idx_p) ;  /* 0x000006b000007944 */ /* 0x002fea0003c00000 */
[----:B-1---5:R-:W-:Y:S05]  /*10cf0*/  BRA `(.L_x_147) ;  /* 0xffffddb000007947 */ /* 0x022fea000383ffff */
.L_x_97:
[----:B------:R-:W-:Y:S01]  /*10d00*/  IMAD.MOV.U32 R20, RZ, RZ, R22 ;  /* 0x000000ffff147224 */ /* 0x000fe200078e0016 */
[----:B------:R-:W-:Y:S01]  /*10d10*/  MOV R3, RZ ;  /* 0x000000ff00037202 */ /* 0x000fe20000000f00 */
[----:B------:R-:W-:Y:S01]  /*10d20*/  IMAD.MOV.U32 R0, RZ, RZ, 0x1f ;  /* 0x0000001fff007424 */ /* 0x000fe200078e00ff */
[----:B------:R-:W-:Y:S02]  /*10d30*/  MOV R2, 0x10d50 ;  /* 0x00010d5000027802 */ /* 0x000fe40000000f00 */
[----:B------:R-:W-:Y:S05]  /*10d40*/  CALL.REL.NOINC `($__internal_1_$__cuda_sm70_shflsync_idx_p) ;  /* 0x0000065000007944 */ /* 0x000fea0003c00000 */
[----:B------:R-:W-:Y:S01]  /*10d50*/  MOV R9, R0 ;  /* 0x0000000000097202 */ /* 0x000fe20000000f00 */
[----:B-1---5:R-:W-:Y:S05]  /*10d60*/  BRA `(.L_x_148) ;  /* 0xffffe01000007947 */ /* 0x022fea000383ffff */
.L_x_98:
[----:B------:R-:W-:Y:S01]  /*10d70*/  IMAD.MOV.U32 R20, RZ, RZ, R22 ;  /* 0x000000ffff147224 */ /* 0x000fe200078e0016 */
[----:B------:R-:W-:Y:S01]  /*10d80*/  MOV R3, 0x1 ;  /* 0x0000000100037802 */ /* 0x000fe20000000f00 */
[----:B------:R-:W-:Y:S01]  /*10d90*/  IMAD.MOV.U32 R0, RZ, RZ, 0x1f ;  /* 0x0000001fff007424 */ /* 0x000fe200078e00ff */
[----:B------:R-:W-:Y:S02]  /*10da0*/  MOV R2, 0x10dc0 ;  /* 0x00010dc000027802 */ /* 0x000fe40000000f00 */
[----:B-12---:R-:W-:Y:S05]  /*10db0*/  CALL.REL.NOINC `($__internal_1_$__cuda_sm70_shflsync_idx_p) ;  /* 0x000005e000007944 */ /* 0x006fea0003c00000 */
[----:B------:R-:W-:Y:S01]  /*10dc0*/  MOV R8, R0 ;  /* 0x0000000000087202 */ /* 0x000fe20000000f00 */
[----:B-1---5:R-:W-:Y:S05]  /*10dd0*/  BRA `(.L_x_149) ;  /* 0xffffdfc000007947 */ /* 0x022fea000383ffff */
.L_x_99:
[----:B------:R-:W-:Y:S02]  /*10de0*/  MOV R3, 0x1 ;  /* 0x0000000100037802 */ /* 0x000fe40000000f00 */
[----:B------:R-:W-:-:S02]  /*10df0*/  MOV R2, 0x10e10 ;  /* 0x00010e1000027802 */ /* 0x000fc40000000f00 */
[----:B-1234-:R-:W-:Y:S05]  /*10e00*/  CALL.REL.NOINC `($__internal_2_$__cuda_sm70_shflsync_up_p) ;  /* 0x0000060000007944 */ /* 0x01efea0003c00000 */
[----:B------:R-:W-:Y:S05]  /*10e10*/  BRA `(.L_x_150) ;  /* 0xffffe0b000007947 */ /* 0x000fea000383ffff */
.L_x_100:
[----:B------:R-:W-:Y:S02]  /*10e20*/  MOV R3, 0x2 ;  /* 0x0000000200037802 */ /* 0x000fe40000000f00 */
[----:B------:R-:W-:-:S02]  /*10e30*/  MOV R2, 0x10e50 ;  /* 0x00010e5000027802 */ /* 0x000fc40000000f00 */
[----:B--2-4-:R-:W-:Y:S05]  /*10e40*/  CALL.REL.NOINC `($__internal_2_$__cuda_sm70_shflsync_up_p) ;  /* 0x000005c000007944 */ /* 0x014fea0003c00000 */
        /* <DEDUP_REMOVED lines=23> */
.L_x_104:
[----:B------:R-:W-:Y:S02]  /*10fc0*/  MOV R3, 0x1 ;  /* 0x0000000100037802 */ /* 0x000fe40000000f00 */
[----:B------:R-:W-:Y:S02]  /*10fd0*/  MOV R2, 0x10ff0 ;  /* 0x00010ff000027802 */ /* 0x000fe40000000f00 */
[----:B------:R-:W-:Y:S05]  /*10fe0*/  CALL.REL.NOINC `($__internal_2_$__cuda_sm70_shflsync_up_p) ;  /* 0x0000042000007944 */ /* 0x000fea0003c00000 */
[----:B------:R-:W-:Y:S01]  /*10ff0*/  MOV R2, R4 ;  /* 0x0000000400027202 */ /* 0x000fe20000000f00 */
[----:B------:R-:W-:Y:S05]  /*11000*/  BRA `(.L_x_152) ;  /* 0xffffe12000007947 */ /* 0x000fea000383ffff */
.L_x_105:
        /* <DEDUP_REMOVED lines=26> */
.L_x_107:
[----:B------:R-:W-:Y:S02]  /*111b0*/  SEL R0, RZ, 0x1, P0 ;  /* 0x00000001ff007807 */ /* 0x000fe40000000000 */
[----:B------:R-:W-:Y:S02]  /*111c0*/  MOV R2, 0x111e0 ;  /* 0x000111e000027802 */ /* 0x000fe40000000f00 */
[----:B-1----:R-:W-:Y:S05]  /*111d0*/  CALL.REL.NOINC `($__internal_3_$__cuda_sm70_votesync_ballot) ;  /* 0x0000029000007944 */ /* 0x002fea0003c00000 */
[----:B------:R-:W-:Y:S01]  /*111e0*/  MOV R5, R0 ;  /* 0x0000000000057202 */ /* 0x000fe20000000f00 */
[----:B------:R-:W-:Y:S05]  /*111f0*/  BRA `(.L_x_154) ;  /* 0xffffe0c000007947 */ /* 0x000fea000383ffff */
.L_x_108:
[----:B------:R-:W-:Y:S01]  /*11200*/  IMAD.MOV.U32 R20, RZ, RZ, R6 ;  /* 0x000000ffff147224 */ /* 0x000fe200078e0006 */
[----:B---3--:R-:W-:Y:S01]  /*11210*/  MOV R3, R11 ;  /* 0x0000000b00037202 */ /* 0x008fe20000000f00 */
[----:B------:R-:W-:Y:S01]  /*11220*/  IMAD.MOV.U32 R0, RZ, RZ, 0x1f ;  /* 0x0000001fff007424 */ /* 0x000fe200078e00ff */
[----:B------:R-:W-:Y:S02]  /*11230*/  MOV R2, 0x11250 ;  /* 0x0001125000027802 */ /* 0x000fe40000000f00 */
[----:B-12---:R-:W-:Y:S05]  /*11240*/  CALL.REL.NOINC `($__internal_1_$__cuda_sm70_shflsync_idx_p) ;  /* 0x0000015000007944 */ /* 0x006fea0003c00000 */
[----:B------:R-:W-:Y:S01]  /*11250*/  IMAD.MOV.U32 R6, RZ, RZ, R0 ;  /* 0x000000ffff067224 */ /* 0x000fe200078e0000 */
[----:B------:R-:W-:Y:S01]  /*11260*/  MOV R3, R11 ;  /* 0x0000000b00037202 */ /* 0x000fe20000000f00 */
[----:B------:R-:W-:Y:S01]  /*11270*/  IMAD.MOV.U32 R20, RZ, RZ, R7 ;  /* 0x000000ffff147224 */ /* 0x000fe200078e0007 */
[----:B------:R-:W-:Y:S02]  /*11280*/  MOV R0, 0x1f ;  /* 0x0000001f00007802 */ /* 0x000fe40000000f00 */
[----:B------:R-:W-:-:S02]  /*11290*/  MOV R2, 0x112b0 ;  /* 0x000112b000027802 */ /* 0x000fc40000000f00 */
[----:B-1---5:R-:W-:Y:S05]  /*112a0*/  CALL.REL.NOINC `($__internal_1_$__cuda_sm70_shflsync_idx_p) ;  /* 0x000000f000007944 */ /* 0x022fea0003c00000 */
[----:B------:R-:W-:Y:S01]  /*112b0*/  MOV R7, R0 ;  /* 0x0000000000077202 */ /* 0x000fe20000000f00 */
[----:B-1---5:R-:W-:Y:S05]  /*112c0*/  BRA `(.L_x_155) ;  /* 0xffffe03000007947 */ /* 0x022fea000383ffff */
.L_x_111:
[----:B------:R-:W-:Y:S01]  /*112d0*/  MOV R3, R0 ;  /* 0x0000000000037202 */ /* 0x000fe20000000f00 */
[----:B------:R-:W-:Y:S01]  /*112e0*/  IMAD.MOV.U32 R20, RZ, RZ, R4 ;  /* 0x000000ffff147224 */ /* 0x000fe200078e0004 */
[----:B------:R-:W-:Y:S01]  /*112f0*/  MOV R2, 0x11320 ;  /* 0x0001132000027802 */ /* 0x000fe20000000f00 */
[----:B------:R-:W-:-:S02]  /*11300*/  IMAD.MOV.U32 R0, RZ, RZ, 0x1f ;  /* 0x0000001fff007424 */ /* 0x000fc400078e00ff */
[----:B-1234-:R-:W-:Y:S05]  /*11310*/  CALL.REL.NOINC `($__internal_1_$__cuda_sm70_shflsync_idx_p) ;  /* 0x0000008000007944 */ /* 0x01efea0003c00000 */
[----:B------:R-:W-:Y:S01]  /*11320*/  MOV R10, R0 ;  /* 0x00000000000a7202 */ /* 0x000fe20000000f00 */
[----:B-1---5:R-:W-:Y:S05]  /*11330*/  BRA `(.L_x_110) ;  /* 0xffffe02000007947 */ /* 0x022fea000383ffff */
        .weak           $__internal_0_$__cuda_sm70_shflsync_bfly_p
        .type           $__internal_0_$__cuda_sm70_shflsync_bfly_p,@function
        .size           $__internal_0_$__cuda_sm70_shflsync_bfly_p,($__internal_1_$__cuda_sm70_shflsync_idx_p - $__internal_0_$__cuda_sm70_shflsync_bfly_p)
$__internal_0_$__cuda_sm70_shflsync_bfly_p:
[----:B------:R-:W-:Y:S02]  /*11340*/  MOV R21, 0xffffffff ;  /* 0xffffffff00157802 */ /* 0x000fe40000000f00 */
[----:B------:R-:W-:-:S02]  /*11350*/  MOV R3, 0x1f ;  /* 0x0000001f00037802 */ /* 0x000fc40000000f00 */
[----:B------:R-:W-:Y:S04]  /*11360*/  WARPSYNC R21 ;  /* 0x0000001500007348 */ /* 0x000fe80003800000 */
[----:B------:R1:W2:Y:S02]  /*11370*/  SHFL.BFLY PT, R0, R4, R0, R3 ;  /* 0x0c00000004007389 */ /* 0x0002a400000e0003 */
[----:B-1----:R-:W-:-:S04]  /*11380*/  MOV R3, 0x0 ;  /* 0x0000000000037802 */ /* 0x002fc80000000f00 */
[----:B--2---:R-:W-:Y:S05]  /*11390*/  RET.REL.NODEC R2 `(_ZN7cutlass13device_kernelIN5flash19enable_sm80_to_sm89INS1_16FlashAttnFwdSm80INS1_25CollectiveMainloopFwdSm80ILi8ELi1ELb1EN4cute5tupleIJNS5_1CILi128EEENS7_ILi48EEENS7_ILi256EEEEEELi256ENS_6half_tEfNS_4arch4Sm80ELb0ELb0ELb1ELb1ELb1ELb0ELb1ELb1EEENS1_21CollectiveEpilogueFwdINS6_IJS8_SA_S9_EEENS6_IJNS7_ILi1EEESI_SI_EEESC_SE_Li256ELb1ELb1ELb1ELb0EEENS1_36VarlenDynamicPersistentTileSchedulerILi128ELi48ELi256ELi256ELb1ELb1ELb0ELb0ELb1ELb1EEEEEEEEEvNT_6ParamsE) ;  /* 0xfffeec6002007950 */ /* 0x004fea0003c3ffff */
        .weak           $__internal_1_$__cuda_sm70_shflsync_idx_p
        .type           $__internal_1_$__cuda_sm70_shflsync_idx_p,@function
        .size           $__internal_1_$__cuda_sm70_shflsync_idx_p,($__internal_2_$__cuda_sm70_shflsync_up_p - $__internal_1_$__cuda_sm70_shflsync_idx_p)
$__internal_1_$__cuda_sm70_shflsync_idx_p:
[----:B------:R1:W-:Y:S02]  /*113a0*/  STL [R1+0x18c], R4 ;  /* 0x00018c0401007387 */ /* 0x0003e40000100800 */
[----:B-1----:R-:W-:-:S04]  /*113b0*/  MOV R4, 0xffffffff ;  /* 0xffffffff00047802 */ /* 0x002fc80000000f00 */
[----:B------:R-:W-:Y:S04]  /*113c0*/  WARPSYNC R4 ;  /* 0x0000000400007348 */ /* 0x000fe80003800000 */
[----:B------:R1:W2:Y:S04]  /*113d0*/  SHFL.IDX PT, R0, R20, R3, R0 ;  /* 0x0000000314007389 */ /* 0x0002a800000e0000 */
[----:B-1----:R1:W5:Y:S01]  /*113e0*/  LDL.LU R4, [R1+0x18c] ;  /* 0x00018c0001047983 */ /* 0x0023620000300800 */
[----:B------:R-:W-:-:S04]  /*113f0*/  MOV R3, 0x0 ;  /* 0x0000000000037802 */ /* 0x000fc80000000f00 */
[----:B--2---:R-:W-:Y:S05]  /*11400*/  RET.REL.NODEC R2 `(_ZN7cutlass13device_kernelIN5flash19enable_sm80_to_sm89INS1_16FlashAttnFwdSm80INS1_25CollectiveMainloopFwdSm80ILi8ELi1ELb1EN4cute5tupleIJNS5_1CILi128EEENS7_ILi48EEENS7_ILi256EEEEEELi256ENS_6half_tEfNS_4arch4Sm80ELb0ELb0ELb1ELb1ELb1ELb0ELb1ELb1EEENS1_21CollectiveEpilogueFwdINS6_IJS8_SA_S9_EEENS6_IJNS7_ILi1EEESI_SI_EEESC_SE_Li256ELb1ELb1ELb1ELb0EEENS1_36VarlenDynamicPersistentTileSchedulerILi128ELi48ELi256ELi256ELb1ELb1ELb0ELb0ELb1ELb1EEEEEEEEEvNT_6ParamsE) ;  /* 0xfffeebf002007950 */ /* 0x004fea0003c3ffff */
        .weak           $__internal_2_$__cuda_sm70_shflsync_up_p
        .type           $__internal_2_$__cuda_sm70_shflsync_up_p,@function
        .size           $__internal_2_$__cuda_sm70_shflsync_up_p,($__internal_3_$__cuda_sm70_votesync_ballot - $__internal_2_$__cuda_sm70_shflsync_up_p)
$__internal_2_$__cuda_sm70_shflsync_up_p:
[----:B------:R-:W-:Y:S02]  /*11410*/  MOV R4, RZ ;  /* 0x000000ff00047202 */ /* 0x000fe40000000f00 */
[----:B------:R-:W-:-:S04]  /*11420*/  MOV R11, 0xffffffff ;  /* 0xffffffff000b7802 */ /* 0x000fc80000000f00 */
[----:B------:R-:W-:Y:S04]  /*11430*/  WARPSYNC R11 ;  /* 0x0000000b00007348 */ /* 0x000fe80003800000 */
[----:B------:R1:W2:Y:S02]  /*11440*/  SHFL.UP PT, R4, R0, R3, R4 ;  /* 0x0400000300047389 */ /* 0x0002a400000e0004 */
[----:B-1----:R-:W-:-:S04]  /*11450*/  MOV R3, 0x0 ;  /* 0x0000000000037802 */ /* 0x002fc80000000f00 */
[----:B--2---:R-:W-:Y:S05]  /*11460*/  RET.REL.NODEC R2 `(_ZN7cutlass13device_kernelIN5flash19enable_sm80_to_sm89INS1_16FlashAttnFwdSm80INS1_25CollectiveMainloopFwdSm80ILi8ELi1ELb1EN4cute5tupleIJNS5_1CILi128EEENS7_ILi48EEENS7_ILi256EEEEEELi256ENS_6half_tEfNS_4arch4Sm80ELb0ELb0ELb1ELb1ELb1ELb0ELb1ELb1EEENS1_21CollectiveEpilogueFwdINS6_IJS8_SA_S9_EEENS6_IJNS7_ILi1EEESI_SI_EEESC_SE_Li256ELb1ELb1ELb1ELb0EEENS1_36VarlenDynamicPersistentTileSchedulerILi128ELi48ELi256ELi256ELb1ELb1ELb0ELb0ELb1ELb1EEEEEEEEEvNT_6ParamsE) ;  /* 0xfffeeb9002007950 */ /* 0x004fea0003c3ffff */
        .weak           $__internal_3_$__cuda_sm70_votesync_ballot
        .type           $__internal_3_$__cuda_sm70_votesync_ballot,@function
        .size           $__internal_3_$__cuda_sm70_votesync_ballot,(.L_x_3229 - $__internal_3_$__cuda_sm70_votesync_ballot)
$__internal_3_$__cuda_sm70_votesync_ballot:
[----:B------:R-:W-:Y:S01]  /*11470*/  ISETP.NE.U32.AND P0, PT, R0, 0x1, PT ;  /* 0x000000010000780c */ /* 0x000fe20003f05070 */
[----:B------:R-:W-:-:S04]  /*11480*/  IMAD.MOV.U32 R3, RZ, RZ, -0x1 ;  /* 0xffffffffff037424 */ /* 0x000fc800078e00ff */
[----:B------:R-:W-:Y:S08]  /*11490*/  WARPSYNC R3 ;  /* 0x0000000300007348 */ /* 0x000ff00003800000 */
[----:B------:R-:W-:-:S04]  /*114a0*/  VOTE.ANY R0, PT, !P0 ;  /* 0x0000000000007806 */ /* 0x000fc800040e0100 */
[----:B------:R-:W-:Y:S01]  /*114b0*/  LOP3.LUT R0, R0, R3, RZ, 0xc0, !PT ;  /* 0x0000000300007212 */ /* 0x000fe200078ec0ff */
[----:B------:R-:W-:-:S04]  /*114c0*/  IMAD.MOV.U32 R3, RZ, RZ, 0x0 ;  /* 0x00000000ff037424 */ /* 0x000fc800078e00ff */
[----:B------:R-:W-:Y:S05]  /*114d0*/  RET.REL.NODEC R2 `(_ZN7cutlass13device_kernelIN5flash19enable_sm80_to_sm89INS1_16FlashAttnFwdSm80INS1_25CollectiveMainloopFwdSm80ILi8ELi1ELb1EN4cute5tupleIJNS5_1CILi128EEENS7_ILi48EEENS7_ILi256EEEEEELi256ENS_6half_tEfNS_4arch4Sm80ELb0ELb0ELb1ELb1ELb1ELb0ELb1ELb1EEENS1_21CollectiveEpilogueFwdINS6_IJS8_SA_S9_EEENS6_IJNS7_ILi1EEESI_SI_EEESC_SE_Li256ELb1ELb1ELb1ELb0EEENS1_36VarlenDynamicPersistentTileSchedulerILi128ELi48ELi256ELi256ELb1ELb1ELb0ELb0ELb1ELb1EEEEEEEEEvNT_6ParamsE) ;  /* 0xfffeeb2002007950 */ /* 0x000fea0003c3ffff */
.L_x_156:
        /* <DEDUP_REMOVED lines=10> */
.L_x_3229:


//--------------------- .text._ZN7cutlass13device_kernelIN5flash19enable_sm80_to_sm89INS1_16FlashAttnFwdSm80INS1_25CollectiveMainloopFwdSm80ILi8ELi1ELb0EN4cute5tupleIJNS5_1CILi128EEENS7_ILi32EEENS7_ILi256EEEEEELi256ENS_6half_tEfNS_4arch4Sm80ELb0ELb0ELb1ELb1ELb1ELb1ELb1ELb1EEENS1_21CollectiveEpilogueFwdINS6_IJS8_SA_S9_EEENS6_IJNS7_ILi1EEESI_SI_EEESC_SE_Li256ELb1ELb1ELb1ELb0EEENS1_36VarlenDynamicPersistentTileSchedulerILi128ELi32ELi256ELi256ELb1ELb1ELb0ELb0ELb1ELb1EEEEEEEEEvNT_6ParamsE --------------------------
	.section	.text._ZN7cutlass13device_kernelIN5flash19enable_sm80_to_sm89INS1_16FlashAttnFwdSm80INS1_25CollectiveMainloopFwdSm80ILi8ELi1ELb0EN4cute5tupleIJNS5_1CILi128EEENS7_ILi32EEENS7_ILi256EEEEEELi256ENS_6half_tEfNS_4arch4Sm80ELb0ELb0ELb1ELb1ELb1ELb1ELb1ELb1EEENS1_21CollectiveEpilogueFwdINS6_IJS8_SA_S9_EEENS6_IJNS7_ILi1EEESI_SI_EEESC_SE_Li256ELb1ELb1ELb1ELb0EEENS1_36VarlenDynamicPersistentTileSchedulerILi128ELi32ELi256ELi256ELb1ELb1ELb0ELb0ELb1ELb1EEEEEEEEEvNT_6ParamsE,"ax",@progbits
	.sectioninfo	@"SHI_REGISTERS=255"
	.align	128
.text._ZN7cutlass13device_kernelIN5flash19enable_sm80_to_sm89INS1_16FlashAttnFwdSm80INS1_25CollectiveMainloopFwdSm80ILi8ELi1ELb0EN4cute5tupleIJNS5_1CILi128EEENS7_ILi32EEENS7_ILi256EEEEEELi256ENS_6half_tEfNS_4arch4Sm80ELb0ELb0ELb1ELb1ELb1ELb1ELb1ELb1EEENS1_21CollectiveEpilogueFwdINS6_IJS8_SA_S9_EEENS6_IJNS7_ILi1EEESI_SI_EEESC_SE_Li256ELb1ELb1ELb1ELb0EEENS1_36VarlenDynamicPersistentTileSchedulerILi128ELi32ELi256ELi256ELb1ELb1ELb0ELb0ELb1ELb1EEEEEEEEEvNT_6ParamsE:
        .type           _ZN7cutlass13device_kernelIN5flash19enable_sm80_to_sm89INS1_16FlashAttnFwdSm80INS1_25CollectiveMainloopFwdSm80ILi8ELi1ELb0EN4cute5tupleIJNS5_1CILi128EEENS7_ILi32EEENS7_ILi256EEEEEELi256ENS_6half_tEfNS_4arch4Sm80ELb0ELb0ELb1ELb1ELb1ELb1ELb1ELb1EEENS1_21CollectiveEpilogueFwdINS6_IJS8_SA_S9_EEENS6_IJNS7_ILi1EEESI_SI_EEESC_SE_Li256ELb1ELb1ELb1ELb0EEENS1_36VarlenDynamicPersistentTileSchedulerILi128ELi32ELi256ELi256ELb1ELb1ELb0ELb0ELb1ELb1EEEEEEEEEvNT_6ParamsE,@function
        .size           _ZN7cutlass13device_kernelIN5flash19enable_sm80_to_sm89INS1_16FlashAttnFwdSm80INS1_25CollectiveMainloopFwdSm80ILi8ELi1ELb0EN4cute5tupleIJNS5_1CILi128EEENS7_ILi32EEENS7_ILi256EEEEEELi256ENS_6half_tEfNS_4arch4Sm80ELb0ELb0ELb1ELb1ELb1ELb1ELb1ELb1EEENS1_21CollectiveEpilogueFwdINS6_IJS8_SA_S9_EEENS6_IJNS7_ILi1EEESI_SI_EEESC_SE_Li256ELb1ELb1ELb1ELb0EEENS1_36VarlenDynamicPersistentTileSchedulerILi128ELi32ELi256ELi256ELb1ELb1ELb0ELb0ELb1ELb1EEEEEEEEEvNT_6ParamsE,(.L_x_3234 - _ZN7cutlass13device_kernelIN5flash19enable_sm80_to_sm89INS1_16FlashAttnFwdSm80INS1_25CollectiveMainloopFwdSm80ILi8ELi1ELb0EN4cute5tupleIJNS5_1CILi128EEENS7_ILi32EEENS7_ILi256EEEEEELi256ENS_6half_tEfNS_4arch4Sm80ELb0ELb0ELb1ELb1ELb1ELb1ELb1ELb1EEENS1_21CollectiveEpilogueFwdINS6_IJS8_SA_S9_EEENS6_IJNS7_ILi1EEESI_SI_EEESC_SE_Li256ELb1ELb1ELb1ELb0EEENS1_36VarlenDynamicPersistentTileSchedulerILi128ELi32ELi256ELi256ELb1ELb1ELb0ELb0ELb1ELb1EEEEEEEEEvNT_6ParamsE)
        .other          _ZN7cutlass13device_kernelIN5flash19enable_sm80_to_sm89INS1_16FlashAttnFwdSm80INS1_25CollectiveMainloopFwdSm80ILi8ELi1ELb0EN4cute5tupleIJNS5_1CILi128EEENS7_ILi32EEENS7_ILi256EEEEEELi256ENS_6half_tEfNS_4arch4Sm80ELb0ELb0ELb1ELb1ELb1ELb1ELb1ELb1EEENS1_21CollectiveEpilogueFwdINS6_IJS8_SA_S9_EEENS6_IJNS7_ILi1EEESI_SI_EEESC_SE_Li256ELb1ELb1ELb1ELb0EEENS1_36VarlenDynamicPersistentTileSchedulerILi128ELi32ELi256ELi256ELb1ELb1ELb0ELb0ELb1ELb1EEEEEEEEEvNT_6ParamsE,@"STO_CUDA_ENTRY STV_DEFAULT"
_ZN7cutlass13device_kernelIN5flash19enable_sm80_to_sm89INS1_16FlashAttnFwdSm80INS1_25CollectiveMainloopFwdSm80ILi8ELi1ELb0EN4cute5tupleIJNS5_1CILi128EEENS7_ILi32EEENS7_ILi256EEEEEELi256ENS_6half_tEfNS_4arch4Sm80ELb0ELb0ELb1ELb1ELb1ELb1ELb1ELb1EEENS1_21CollectiveEpilogueFwdINS6_IJS8_SA_S9_EEENS6_IJNS7_ILi1EEESI_SI_EEESC_SE_Li256ELb1ELb1ELb1ELb0EEENS1_36VarlenDynamicPersistentTileSchedulerILi128ELi32ELi256ELi256ELb1ELb1ELb0ELb0ELb1ELb1EEEEEEEEEvNT_6ParamsE:
[----:B------:R-:W-:-:S03]  /*0000*/  MOV R1, c[0x0][0x28] ;  /* 0x00000a0000017a02 */ /* 0x000fc60000000f00 */
[----:B------:R-:W1:Y:S01]  /*0010*/  S2R R2, SR_TID.X ;  /* 0x0000000000027919 */ /* 0x000e620000002100 */
[----:B------:R-:W-:Y:S01]  /*0020*/  IADD3 R1, R1, -0x58, RZ ;  /* 0xffffffa801017810 */ /* 0x000fe20007ffe0ff */
[----:B------:R-:W-:Y:S01]  /*0030*/  ULDC.64 UR8, c[0x0][0x118] ;  /* 0x0000460000087ab9 */ /* 0x000fe20000000a00 */
[----:B-1----:R-:W-:-:S05]  /*0040*/  SHF.R.U32.HI R0, RZ, 0x5, R2 ;  /* 0x00000005ff007819 */ /* 0x002fca0000011602 */
[----:B------:R-:W1:Y:S02]  /*0050*/  SHFL.IDX PT, R3, R0, RZ, 0x1f ;  /* 0x00001fff00037589 */ /* 0x000e6400000e0000 */
[----:B-1----:R-:W-:Y:S02]  /*0060*/  ISETP.NE.AND P0, PT, R3, RZ, PT ;  /* 0x000000ff0300720c */ /* 0x002fe40003f05270 */
[----:B------:R1:W-:Y:S11]  /*0070*/  STL [R1+0x44], R3 ;  /* 0x0000440301007387 */ /* 0x0003f60000100800 */
[----:B------:R-:W-:Y:S06]  /*0080*/  @P0 BAR.SYNC.DEFER_BLOCKING 0x5, 0x100 ;  /* 0x0144000000000b1d */ /* 0x000fec0000010000 */
[----:B------:R-:W2:Y:S04]  /*0090*/  @P0 LDS.128 R228, [0x20080] ;  /* 0x02008000ffe40984 */ /* 0x000ea80000000c00 */
[----:B------:R-:W-:Y:S06]  /*00a0*/  @P0 BAR.ARV 0x4, 0x100 ;  /* 0x0104000000000b1d */ /* 0x000fec0000002000 */
[----:B------:R-:W-:Y:S05]  /*00b0*/  @P0 BRA `(.L_x_157) ;  /* 0x00000a7000000947 */ /* 0x000fea0003800000 */
[----:B-1----:R-:W-:Y:S01]  /*00c0*/  LOP3.LUT R14, R2, 0x1f, RZ, 0xc0, !PT ;  /* 0x0000001f020e7812 */ /* 0x002fe200078ec0ff */
[----:B------:R-:W-:Y:S01]  /*00d0*/  CS2R R8, SRZ ;  /* 0x0000000000087805 */ /* 0x000fe2000001ff00 */
[----:B------:R-:W-:-:S02]  /*00e0*/  IMAD.MOV.U32 R7, RZ, RZ, RZ ;  /* 0x000000ffff077224 */ /* 0x000fc400078e00ff */
[----:B------:R-:W-:-:S04]  /*00f0*/  ISETP.NE.AND P6, PT, R14, 0x1f, PT ;  /* 0x0000001f0e00780c */ /* 0x000fc80003fc5270 */
[----:B------:R-:W-:-:S13]  /*0100*/  ISETP.GE.OR P0, PT, R14, c[0x0][0x53c], !P6 ;  /* 0x00014f000e007a0c */ /* 0x000fda0007706670 */
[----:B------:R-:W-:Y:S02]  /*0110*/  @!P0 IMAD.MOV.U32 R4, RZ, RZ, 0x4 ;  /* 0x00000004ff048424 */ /* 0x000fe400078e00ff */
[----:B------:R-:W-:Y:S02]  /*0120*/  @!P0 IMAD.MOV.U32 R2, RZ, RZ, 0x4 ;  /* 0x00000004ff028424 */ /* 0x000fe400078e00ff */
[----:B------:R-:W-:-:S04]  /*0130*/  @!P0 IMAD.WIDE.U32 R4, R14, R4, c[0x0][0x580] ;  /* 0x000160000e048625 */ /* 0x000fc800078e0004 */
[C---:B------:R-:W-:Y:S01]  /*0140*/  @!P0 IMAD.WIDE.U32 R2, R14.reuse, R2, c[0x0][0x578] ;  /* 0x00015e000e028625 */ /* 0x040fe200078e0002 */
[----:B------:R-:W3:Y:S04]  /*0150*/  @!P0 LDG.E R8, [R4.64] ;  /* 0x0000000804088981 */ /* 0x000ee8000c1e1900 */
[----:B------:R-:W3:Y:S01]  /*0160*/  @!P0 LDG.E R7, [R2.64] ;  /* 0x0000000802078981 */ /* 0x000ee2000c1e1900 */
[C---:B------:R-:W-:Y:S01]  /*0170*/  ISETP.NE.AND P5, PT, R14.reuse, RZ, PT ;  /* 0x000000ff0e00720c */ /* 0x040fe20003fa5270 */
[----:B------:R-:W1:Y:S01]  /*0180*/  S2UR UR4, SR_CTAID.X ;  /* 0x00000000000479c3 */ /* 0x000e620000002500 */
[C---:B------:R-:W-:Y:S02]  /*0190*/  ISETP.GE.U32.AND P4, PT, R14.reuse, 0x2, PT ;  /* 0x000000020e00780c */ /* 0x040fe40003f86070 */
[----:B------:R-:W-:-:S02]  /*01a0*/  ISETP.GE.U32.AND P3, PT, R14, 0x4, PT ;  /* 0x000000040e00780c */ /* 0x000fc40003f66070 */
[C---:B------:R-:W-:Y:S02]  /*01b0*/  ISETP.GE.U32.AND P2, PT, R14.reuse, 0x8, PT ;  /* 0x000000080e00780c */ /* 0x040fe40003f46070 */
[----:B------:R-:W-:Y:S01]  /*01c0*/  ISETP.GE.U32.AND P1, PT, R14, 0x10, PT ;  /* 0x000000100e00780c */ /* 0x000fe20003f26070 */
[----:B---3--:R-:W-:-:S05]  /*01d0*/  IMAD R4, R8, R7, RZ ;  /* 0x0000000708047224 */ /* 0x008fca00078e02ff */
[----:B------:R-:W3:Y:S02]  /*01e0*/  SHFL.UP PT, R0, R4, 0x1, RZ ;  /* 0x0420000004007989 */ /* 0x000ee400000e00ff */
[----:B---3--:R-:W-:-:S05]  /*01f0*/  SEL R0, R0, RZ, P5 ;  /* 0x000000ff00007207 */ /* 0x008fca0002800000 */
[----:B------:R-:W-:-:S05]  /*0200*/  IMAD.IADD R4, R4, 0x1, R0 ;  /* 0x0000000104047824 */ /* 0x000fca00078e0200 */
        /* <DEDUP_REMOVED lines=12> */
[----:B------:R-:W3:Y:S02]  /*02d0*/  SHFL.IDX PT, R6, R4, 0x1f, 0x1f ;  /* 0x03e01f0004067f89 */ /* 0x000ee400000e0000 */
[----:B---3--:R-:W-:-:S04]  /*02e0*/  IMAD R6, R6, c[0x0][0x538], RZ ;  /* 0x00014e0006067a24 */ /* 0x008fc800078e02ff */
[----:B------:R-:W-:Y:S01]  /*02f0*/  IMAD.MOV.U32 R0, RZ, RZ, R6 ;  /* 0x000000ffff007224 */ /* 0x000fe200078e0006 */
[----:B-1----:R-:W-:-:S13]  /*0300*/  ISETP.GT.AND P0, PT, R6, UR4, PT ;  /* 0x0000000406007c0c */ /* 0x002fda000bf04270 */
[----:B------:R-:W-:Y:S05]  /*0310*/  @P0 BRA `(.L_x_158) ;  /* 0x0000027000000947 */ /* 0x000fea0003800000 */
[----:B------:R-:W-:Y:S02]  /*0320*/  MOV R6, R0 ;  /* 0x0000000000067202 */ /* 0x000fe40000000f00 */
[----:B------:R-:W-:-:S04]  /*0330*/  MOV R9, RZ ;  /* 0x000000ff00097202 */ /* 0x000fc80000000f00 */
.L_x_162:
        /* <DEDUP_REMOVED lines=12> */
[----:B------:R-:W3:Y:S04]  /*0400*/  @!P0 LDG.E R8, [R4.64] ;  /* 0x0000000804088981 */ /* 0x000ee8000c1e1900 */
[----:B------:R-:W3:Y:S02]  /*0410*/  @!P0 LDG.E R7, [R2.64] ;  /* 0x0000000802078981 */ /* 0x000ee4000c1e1900 */
[----:B---3--:R-:W-:Y:S01]  /*0420*/  IMAD R5, R8, R7, RZ ;  /* 0x0000000708057224 */ /* 0x008fe200078e02ff */
[----:B------:R-:W-:Y:S05]  /*0430*/  BRA.DIV ~URZ, `(.L_x_160) ;  /* 0x00016f927f007947 */ /* 0x000fea000b800000 */
[----:B------:R1:W3:Y:S02]  /*0440*/  SHFL.UP PT, R0, R5, 0x1, RZ ;  /* 0x0420000005007989 */ /* 0x0002e400000e00ff */
.L_x_334:
        /* <DEDUP_REMOVED lines=16> */
.L_x_335:
[----:B---3--:R-:W-:-:S05]  /*0550*/  IMAD R0, R0, c[0x0][0x538], RZ ;  /* 0x00014e0000007a24 */ /* 0x008fca00078e02ff */
[----:B------:R-:W-:-:S04]  /*0560*/  IADD3 R6, R0, R6, RZ ;  /* 0x0000000600067210 */ /* 0x000fc80007ffe0ff */
[----:B------:R-:W-:-:S13]  /*0570*/  ISETP.GT.AND P0, PT, R6, UR4, PT ;  /* 0x0000000406007c0c */ /* 0x000fda000bf04270 */
[----:B-12---:R-:W-:Y:S05]  /*0580*/  @!P0 BRA `(.L_x_162) ;  /* 0xfffffdb000008947 */ /* 0x006fea000383ffff */
.L_x_158:
[----:B------:R-:W-:-:S05]  /*0590*/  IADD3 R12, -R0, R6, RZ ;  /* 0x00000006000c7210 */ /* 0x000fca0007ffe1ff */
[----:B------:R-:W-:-:S05]  /*05a0*/  IMAD R0, R4, c[0x0][0x538], R12 ;  /* 0x00014e0004007a24 */ /* 0x000fca00078e020c */
[----:B------:R-:W-:Y:S01]  /*05b0*/  ISETP.GT.AND P0, PT, R0, UR4, PT ;  /* 0x0000000400007c0c */ /* 0x000fe2000bf04270 */
[----:B------:R-:W-:-:S12]  /*05c0*/  BRA.DIV ~URZ, `(.L_x_163) ;  /* 0x000170227f007947 */ /* 0x000fd8000b800000 */
[----:B------:R-:W-:-:S04]  /*05d0*/  VOTE.ANY R0, PT, !P0 ;  /* 0x0000000000007806 */ /* 0x000fc800040e0100 */
.L_x_336:
[----:B------:R1:W3:Y:S01]  /*05e0*/  POPC R13, R0 ;  /* 0x00000000000d7309 */ /* 0x0002e20000000000 */
[----:B------:R-:W-:Y:S05]  /*05f0*/  BRA.DIV ~URZ, `(.L_x_164) ;  /* 0x000170327f007947 */ /* 0x000fea000b800000 */
[----:B---3--:R3:W4:Y:S01]  /*0600*/  SHFL.IDX PT, R11, R8, R13, 0x1f ;  /* 0x00001f0d080b7589 */ /* 0x00872200000e0000 */
[----:B------:R-:W-:-:S03]  /*0610*/  MOV R6, RZ ;  /* 0x000000ff00067202 */ /* 0x000fc60000000f00 */
[----:B------:R3:W1:Y:S04]  /*0620*/  SHFL.IDX PT, R10, R7, R13, 0x1f ;  /* 0x00001f0d070a7589 */ /* 0x00066800000e0000 */
.L_x_337:
[----:B------:R-:W-:Y:S01]  /*0630*/  ISETP.NE.AND P0, PT, R0, RZ, PT ;  /* 0x000000ff0000720c */ /* 0x000fe20003f05270 */
[----:B------:R-:W-:-:S12]  /*0640*/  BSSY B0, `(.L_x_165) ;  /* 0x0000005000007945 */ /* 0x000fd80003800000 */
[----:B------:R-:W-:Y:S05]  /*0650*/  @!P0 BRA `(.L_x_166) ;  /* 0x0000003000008947 */ /* 0x000fea0003800000 */
[----:B------:R-:W-:Y:S01]  /*0660*/  IADD3 R179, R13, -0x1, RZ ;  /* 0xffffffff0db37810 */ /* 0x000fe20007ffe0ff */
[----:B------:R-:W-:Y:S05]  /*0670*/  BRA.DIV ~URZ, `(.L_x_167) ;  /* 0x000170927f007947 */ /* 0x000fea000b800000 */
[----:B------:R3:W4:Y:S02]  /*0680*/  SHFL.IDX PT, R6, R4, R179, 0x1f ;  /* 0x00001fb304067589 */ /* 0x00072400000e0000 */
.L_x_166:
[----:B------:R-:W-:Y:S05]  /*0690*/  BSYNC B0 ;  /* 0x0000000000007941 */ /* 0x000fea0003800000 */
.L_x_165:
[----:B-1--4-:R-:W-:Y:S01]  /*06a0*/  IABS R0, R11 ;  /* 0x0000000b00007213 */ /* 0x012fe20000000000 */
[----:B--2---:R-:W-:Y:S02]  /*06b0*/  IMAD R228, R6, c[0x0][0x538], R12 ;  /* 0x00014e0006e47a24 */ /* 0x004fe400078e020c */
[----:B------:R-:W-:Y:S02]  /*06c0*/  IMAD.IADD R231, R13, 0x1, R9 ;  /* 0x000000010de77824 */ /* 0x000fe400078e0209 */
[----:B------:R-:W-:Y:S01]  /*06d0*/  IMAD.MOV.U32 R5, RZ, RZ, R0 ;  /* 0x000000ffff057224 */ /* 0x000fe200078e0000 */
[----:B------:R-:W-:Y:S02]  /*06e0*/  IABS R0, R10 ;  /* 0x0000000a00007213 */ /* 0x000fe40000000000 */
[----:B------:R-:W-:Y:S01]  /*06f0*/  IADD3 R229, -R228, UR4, RZ ;  /* 0x00000004e4e57c10 */ /* 0x000fe2000fffe1ff */
[----:B------:R-:W1:Y:S02]  /*0700*/  I2F.RP R2, R5 ;  /* 0x0000000500027306 */ /* 0x000e640000209400 */
[----:B---3--:R-:W-:Y:S01]  /*0710*/  IMAD.MOV.U32 R7, RZ, RZ, R0 ;  /* 0x000000ffff077224 */ /* 0x008fe200078e0000 */
[----:B------:R-:W-:-:S02]  /*0720*/  IABS R6, R229 ;  /* 0x000000e500067213 */ /* 0x000fc40000000000 */
[----:B------:R-:W-:-:S03]  /*0730*/  IABS R0, R11 ;  /* 0x0000000b00007213 */ /* 0x000fc60000000000 */
[----:B------:R-:W-:Y:S01]  /*0740*/  I2F.RP R8, R7 ;  /* 0x0000000700087306 */ /* 0x000fe20000209400 */
[----:B------:R-:W-:-:S07]  /*0750*/  IADD3 R0, RZ, -R0, RZ ;  /* 0x80000000ff007210 */ /* 0x000fce0007ffe0ff */
[----:B-1----:R-:W1:Y:S02]  /*0760*/  MUFU.RCP R2, R2 ;  /* 0x0000000200027308 */ /* 0x002e640000001000 */
[----:B-1----:R-:W-:-:S06]  /*0770*/  IADD3 R2, R2, 0xffffffe, RZ ;  /* 0x0ffffffe02027810 */ /* 0x002fcc0007ffe0ff */
[----:B------:R-:W1:Y:S02]  /*0780*/  F2I.FTZ.U32.TRUNC.NTZ R3, R2 ;  /* 0x0000000200037305 */ /* 0x000e64000021f000 */
[----:B-1----:R-:W-:-:S04]  /*0790*/  IMAD.MOV R2, RZ, RZ, -R3 ;  /* 0x000000ffff027224 */ /* 0x002fc800078e0a03 */
[----:B------:R-:W-:Y:S02]  /*07a0*/  IMAD R4, R2, R5, RZ ;  /* 0x0000000502047224 */ /* 0x000fe400078e02ff */
        /* <DEDUP_REMOVED lines=45> */
[----:B------:R-:W-:-:S04]  /*0a80*/  IMAD R2, R10, R2, R4 ;  /* 0x000000020a027224 */ /* 0x000fc800078e0204 */
[----:B------:R-:W-:Y:S01]  /*0a90*/  IMAD R230, R2, 0x10000, R0 ;  /* 0x0001000002e67824 */ /* 0x000fe200078e0200 */
[----:B------:R-:W-:Y:S05]  /*0aa0*/  BRA `(.L_x_168) ;  /* 0x0000004000007947 */ /* 0x000fea0003800000 */
.L_x_159:
[----:B--2---:R-:W-:Y:S01]  /*0ab0*/  IMAD.MOV.U32 R229, RZ, RZ, RZ ;  /* 0x000000ffffe57224 */ /* 0x004fe200078e00ff */
[----:B------:R-:W-:Y:S01]  /*0ac0*/  MOV R230, RZ ;  /* 0x000000ff00e67202 */ /* 0x000fe20000000f00 */
[----:B------:R-:W-:Y:S01]  /*0ad0*/  IMAD.U32 R228, RZ, RZ, UR4 ;  /* 0x00000004ffe47e24 */ /* 0x000fe2000f8e00ff */
[----:B------:R-:W-:Y:S02]  /*0ae0*/  MOV R231, c[0x0][0x53c] ;  /* 0x00014f0000e77a02 */ /* 0x000fe40000000f00 */
.L_x_168:
[----:B------:R-:W-:Y:S01]  /*0af0*/  ISETP.NE.AND P0, PT, R14, RZ, PT ;  /* 0x000000ff0e00720c */ /* 0x000fe20003f05270 */
[----:B------:R-:W-:-:S12]  /*0b00*/  WARPSYNC 0xffffffff ;  /* 0xffffffff00007948 */ /* 0x000fd80003800000 */
[----:B------:R1:W-:Y:S04]  /*0b10*/  @!P0 STS.128 [0x20080], R228 ;  /* 0x020080e4ff008388 */ /* 0x0003e80000000c00 */
[----:B------:R-:W-:Y:S06]  /*0b20*/  BAR.ARV 0x5, 0x100 ;  /* 0x0144000000007b1d */ /* 0x000fec0000002000 */
.L_x_157:
[----:B-12---:R-:W-:-:S13]  /*0b30*/  ISETP.GE.AND P0, PT, R231, c[0x0][0x53c], PT ;  /* 0x00014f00e7007a0c */ /* 0x006fda0003f06270 */
[----:B------:R-:W-:Y:S05]  /*0b40*/  @P0 EXIT ;  /* 0x000000000000094d */ /* 0x000fea0003800000 */
[----:B------:R-:W1:Y:S01]  /*0b50*/  S2R R14, SR_TID.X ;  /* 0x00000000000e7919 */ /* 0x000e620000002100 */
[----:B------:R-:W-:Y:S01]  /*0b60*/  IMAD.MOV.U32 R19, RZ, RZ, 0x40 ;  /* 0x00000040ff137424 */ /* 0x000fe200078e00ff */
[----:B------:R-:W-:Y:S02]  /*0b70*/  ULDC UR4, c[0x0][0x2ac] ;  /* 0x0000ab0000047ab9 */ /* 0x000fe40000000800 */
[----:B------:R-:W-:Y:S02]  /*0b80*/  ULDC UR6, c[0x0][0x1d0] ;  /* 0x0000740000067ab9 */ /* 0x000fe40000000800 */
[----:B------:R-:W-:Y:S01]  /*0b90*/  UIMAD UR6, UR4, UR6, URZ ;  /* 0x00000006040672a4 */ /* 0x000fe2000f8e023f */
[----:B-1----:R-:W-:-:S04]  /*0ba0*/  SHF.R.S32.HI R12, RZ, 0x1f, R14 ;  /* 0x0000001fff0c7819 */ /* 0x002fc8000001140e */
[CC--:B------:R-:W-:Y:S02]  /*0bb0*/  LEA.HI R3, R12.reuse, R14.reuse, RZ, 0x4 ;  /* 0x0000000e0c037211 */ /* 0x0c0fe400078f20ff */
[----:B------:R-:W-:Y:S02]  /*0bc0*/  LEA.HI R8, R12, R14, RZ, 0x2 ;  /* 0x0000000e0c087211 */ /* 0x000fe400078f10ff */
[C---:B------:R-:W-:Y:S02]  /*0bd0*/  LOP3.LUT R0, R3.reuse, 0xfffffff0, RZ, 0xc0, !PT ;  /* 0xfffffff003007812 */ /* 0x040fe400078ec0ff */
[----:B------:R-:W-:Y:S02]  /*0be0*/  SHF.R.S32.HI R4, RZ, 0x4, R3 ;  /* 0x00000004ff047819 */ /* 0x000fe40000011403 */
[----:B------:R-:W-:Y:S01]  /*0bf0*/  SHF.R.S32.HI R7, RZ, 0x2, R8 ;  /* 0x00000002ff077819 */ /* 0x000fe20000011408 */
[----:B------:R-:W-:Y:S01]  /*0c00*/  IMAD.IADD R0, R14, 0x1, -R0 ;  /* 0x000000010e007824 */ /* 0x000fe200078e0a00 */
[----:B------:R-:W-:-:S02]  /*0c10*/  LEA.HI R3, R3, R4, RZ, 0x1 ;  /* 0x0000000403037211 */ /* 0x000fc400078f08ff */
[----:B------:R-:W-:Y:S02]  /*0c20*/  SHF.R.S32.HI R2, RZ, 0x1f, R8 ;  /* 0x0000001fff027819 */ /* 0x000fe40000011408 */
[----:B------:R-:W-:Y:S02]  /*0c30*/  SHF.R.S32.HI R5, RZ, 0x1f, R0 ;  /* 0x0000001fff057819 */ /* 0x000fe40000011400 */
[----:B------:R-:W-:Y:S02]  /*0c40*/  LOP3.LUT R3, R3, 0xfffffffe, RZ, 0xc0, !PT ;  /* 0xfffffffe03037812 */ /* 0x000fe400078ec0ff */
[----:B------:R-:W-:Y:S02]  /*0c50*/  LEA.HI R2, R2, R7, RZ, 0x3 ;  /* 0x0000000702027211 */ /* 0x000fe400078f18ff */
[----:B------:R-:W-:Y:S01]  /*0c60*/  LEA.HI R13, R5, R0, RZ, 0x3 ;  /* 0x00000000050d7211 */ /* 0x000fe200078f18ff */
[----:B------:R-:W-:Y:S01]  /*0c70*/  IMAD.IADD R11, R4, 0x1, -R3 ;  /* 0x00000001040b7824 */ /* 0x000fe200078e0a03 */
[----:B------:R-:W-:-:S02]  /*0c80*/  LOP3.LUT R2, R2, 0xfffffff8, RZ, 0xc0, !PT ;  /* 0xfffffff802027812 */ /* 0x000fc400078ec0ff */
[----:B------:R-:W-:Y:S02]  /*0c90*/  LOP3.LUT R3, R13, 0xfffffff8, RZ, 0xc0, !PT ;  /* 0xfffffff80d037812 */ /* 0x000fe400078ec0ff */
[CC--:B------:R-:W-:Y:S01]  /*0ca0*/  LEA.HI R208, R12.reuse, R14.reuse, RZ, 0x3 ;  /* 0x0000000e0cd07211 */ /* 0x0c0fe200078f18ff */
[----:B------:R-:W-:Y:S01]  /*0cb0*/  IMAD.IADD R7, R7, 0x1, -R2 ;  /* 0x0000000107077824 */ /* 0x000fe200078e0a02 */
[----:B------:R-:W-:Y:S01]  /*0cc0*/  LEA.HI R6, R12, R14, RZ, 0x5 ;  /* 0x0000000e0c067211 */ /* 0x000fe200078f28ff */
[----:B------:R-:W-:Y:S01]  /*0cd0*/  IMAD.IADD R5, R0, 0x1, -R3 ;  /* 0x0000000100057824 */ /* 0x000fe200078e0a03 */
[----:B------:R-:W-:Y:S02]  /*0ce0*/  LOP3.LUT R2, R208, 0xfffffff8, RZ, 0xc0, !PT ;  /* 0xfffffff8d0027812 */ /* 0x000fe400078ec0ff */
[----:B------:R-:W-:Y:S02]  /*0cf0*/  LOP3.LUT R0, R6, 0xffffffe0, RZ, 0xc0, !PT ;  /* 0xffffffe006007812 */ /* 0x000fe400078ec0ff */
[----:B------:R-:W-:Y:S01]  /*0d00*/  SHF.R.S32.HI R4, RZ, 0x5, R6 ;  /* 0x00000005ff047819 */ /* 0x000fe20000011406 */
[C---:B------:R-:W-:Y:S01]  /*0d10*/  IMAD.IADD R212, R14.reuse, 0x1, -R2 ;  /* 0x000000010ed47824 */ /* 0x040fe200078e0a02 */
[----:B------:R-:W-:Y:S01]  /*0d20*/  SHF.R.S32.HI R2, RZ, 0x1f, R6 ;  /* 0x0000001fff027819 */ /* 0x000fe20000011406 */
[----:B------:R-:W-:Y:S01]  /*0d30*/  IMAD.IADD R28, R14, 0x1, -R0 ;  /* 0x000000010e1c7824 */ /* 0x000fe200078e0a00 */
[----:B------:R-:W-:Y:S01]  /*0d40*/  LOP3.LUT R3, R8, 0xfffffffc, RZ, 0xc0, !PT ;  /* 0xfffffffc08037812 */ /* 0x000fe200078ec0ff */
[----:B------:R-:W-:Y:S01]  /*0d50*/  IMAD.SHL.U32 R8, R212, 0x40, RZ ;  /* 0x00000040d4087824 */ /* 0x000fe200078e00ff */
[----:B------:R-:W-:Y:S01]  /*0d60*/  LEA.HI R0, R2, R4, RZ, 0x3 ;  /* 0x0000000402007211 */ /* 0x000fe200078f18ff */
[----:B------:R-:W-:Y:S01]  /*0d70*/  IMAD.SHL.U32 R138, R212, 0x4, RZ ;  /* 0x00000004d48a7824 */ /* 0x000fe200078e00ff */
[----:B------:R-:W-:Y:S01]  /*0d80*/  SHF.R.S32.HI R9, RZ, 0x1f, R28 ;  /* 0x0000001fff097819 */ /* 0x000fe2000001141c */
[----:B------:R-:W-:Y:S01]  /*0d90*/  IMAD.IADD R6, R14, 0x1, -R3 ;  /* 0x000000010e067824 */ /* 0x000fe200078e0a03 */
[----:B------:R-:W-:Y:S01]  /*0da0*/  LOP3.LUT R2, R8, 0x1c0, RZ, 0xc0, !PT ;  /* 0x000001c008027812 */ /* 0x000fe200078ec0ff */
[----:B------:R-:W-:Y:S01]  /*0db0*/  IMAD.SHL.U32 R132, R212, 0x8, RZ ;  /* 0x00000008d4847824 */ /* 0x000fe200078e00ff */
[----:B------:R-:W-:-:S02]  /*0dc0*/  LOP3.LUT R0, R0, 0xffffff8, RZ, 0xc0, !PT ;  /* 0x0ffffff800007812 */ /* 0x000fc400078ec0ff */
[----:B------:R-:W-:Y:S02]  /*0dd0*/  LEA.HI R16, R9, R28, RZ, 0x2 ;  /* 0x0000001c09107211 */ /* 0x000fe400078f10ff */
[----:B------:R-:W-:Y:S01]  /*0de0*/  LOP3.LUT R9, R7, 0x1, RZ, 0xc0, !PT ;  /* 0x0000000107097812 */ /* 0x000fe200078ec0ff */
[----:B------:R-:W-:Y:S01]  /*0df0*/  IMAD.IADD R3, R4, 0x1, -R0 ;  /* 0x0000000104037824 */ /* 0x000fe200078e0a00 */
[----:B------:R-:W-:Y:S02]  /*0e00*/  LOP3.LUT R10, R2, 0x8, R208, 0xf8, !PT ;  /* 0x00000008020a7812 */ /* 0x000fe400078ef8d0 */
[----:B------:R-:W-:Y:S02]  /*0e10*/  SHF.R.U32.HI R8, RZ, 0x3, R2 ;  /* 0x00000003ff087819 */ /* 0x000fe40000011602 */
[----:B------:R-:W-:Y:S02]  /*0e20*/  SHF.R.S32.HI R2, RZ, 0x2, R16 ;  /* 0x00000002ff027819 */ /* 0x000fe40000011410 */
[----:B------:R-:W-:-:S02]  /*0e30*/  ISETP.NE.U32.AND P0, PT, R9, 0x1, PT ;  /* 0x000000010900780c */ /* 0x000fc40003f05070 */
[----:B------:R-:W-:Y:S01]  /*0e40*/  LOP3.LUT R9, R10, R8, RZ, 0x3c, !PT ;  /* 0x000000080a097212 */ /* 0x000fe200078e3cff */
[----:B------:R-:W-:Y:S01]  /*0e50*/  IMAD R26, R3, 0x10, R2 ;  /* 0x00000010031a7824 */ /* 0x000fe200078e0202 */
[----:B------:R-:W-:Y:S01]  /*0e60*/  LEA.HI R10, R12, R14, RZ, 0x6 ;  /* 0x0000000e0c0a7211 */ /* 0x000fe200078f30ff */
[----:B------:R-:W-:Y:S01]  /*0e70*/  IMAD.SHL.U32 R12, R4, 0x400, RZ ;  /* 0x00000400040c7824 */ /* 0x000fe200078e00ff */
[C---:B------:R-:W-:Y:S01]  /*0e80*/  R2P PR, R7.reuse, 0x6 ;  /* 0x0000000607007804 */ /* 0x040fe20000000000 */
[----:B------:R-:W-:Y:S01]  /*0e90*/  IMAD.SHL.U32 R2, R7, 0x40, RZ ;  /* 0x0000004007027824 */ /* 0x000fe200078e00ff */
[C---:B------:R-:W-:Y:S01]  /*0ea0*/  LOP3.LUT P4, RZ, R5.reuse, 0x2, RZ, 0xc0, !PT ;  /* 0x0000000205ff7812 */ /* 0x040fe2000788c0ff */
[C---:B------:R-:W-:Y:S01]  /*0eb0*/  IMAD.SHL.U32 R4, R5.reuse, 0x40, RZ ;  /* 0x0000004005047824 */ /* 0x040fe200078e00ff */
[----:B------:R-:W-:Y:S01]  /*0ec0*/  LOP3.LUT P3, RZ, R5, 0x4, RZ, 0xc0, !PT ;  /* 0x0000000405ff7812 */ /* 0x000fe2000786c0ff */
[----:B------:R-:W-:Y:S01]  /*0ed0*/  IMAD.SHL.U32 R5, R11, 0x8, RZ ;  /* 0x000000080b057824 */ /* 0x000fe200078e00ff */
[----:B------:R-:W-:Y:S01]  /*0ee0*/  LOP3.LUT R3, R2, 0x1c0, RZ, 0xc0, !PT ;  /* 0x000001c002037812 */ /* 0x000fe200078ec0ff */
[----:B------:R-:W-:Y:S01]  /*0ef0*/  STL [R1+0x4c], R26 ;  /* 0x00004c1a01007387 */ /* 0x000fe20000100800 */
[----:B------:R-:W-:-:S02]  /*0f00*/  LOP3.LUT R2, R4, 0x1c0, RZ, 0xc0, !PT ;  /* 0x000001c004027812 */ /* 0x000fc400078ec0ff */
[----:B------:R-:W-:Y:S02]  /*0f10*/  LEA.HI R0, R6, R6, RZ, 0x1 ;  /* 0x0000000606007211 */ /* 0x000fe400078f08ff */
[----:B------:R-:W-:Y:S02]  /*0f20*/  LEA.HI R4, R3, R3, RZ, 0x1d ;  /* 0x0000000303047211 */ /* 0x000fe400078fe8ff */
[----:B------:R-:W-:Y:S02]  /*0f30*/  LOP3.LUT R5, R2, 0x8, R5, 0xf8, !PT ;  /* 0x0000000802057812 */ /* 0x000fe400078ef805 */
[----:B------:R-:W-:Y:S01]  /*0f40*/  SHF.R.U32.HI R3, RZ, 0x3, R2 ;  /* 0x00000003ff037819 */ /* 0x000fe20000011602 */
[----:B------:R-:W-:Y:S01]  /*0f50*/  IMAD.SHL.U32 R2, R10, 0x8, RZ ;  /* 0x000000080a027824 */ /* 0x000fe200078e00ff */
[----:B------:R-:W-:Y:S02]  /*0f60*/  SHF.R.S32.HI R208, RZ, 0x3, R208 ;  /* 0x00000003ffd07819 */ /* 0x000fe400000114d0 */
[----:B------:R-:W-:Y:S01]  /*0f70*/  LOP3.LUT R8, R0, 0x1ffffffe, RZ, 0xc0, !PT ;  /* 0x1ffffffe00087812 */ /* 0x000fe200078ec0ff */
[----:B------:R-:W-:Y:S01]  /*0f80*/  IMAD R0, R11, 0x200, R9 ;  /* 0x000002000b007824 */ /* 0x000fe200078e0209 */
[----:B------:R-:W-:Y:S01]  /*0f90*/  IADD3 R17, R208, 0x20, RZ ;  /* 0x00000020d0117810 */ /* 0x000fe20007ffe0ff */
[----:B------:R-:W-:Y:S01]  /*0fa0*/  IMAD R218, R212, 0x20, R208 ;  /* 0x00000020d4da7824 */ /* 0x000fe200078e02d0 */
[----:B------:R-:W-:Y:S01]  /*0fb0*/  LOP3.LUT R219, R2, 0xfffffe00, RZ, 0xc0, !PT ;  /* 0xfffffe0002db7812 */ /* 0x000fe200078ec0ff */
[----:B------:R-:W-:Y:S01]  /*0fc0*/  IMAD.IADD R18, R6, 0x1, -R8 ;  /* 0x0000000106127824 */ /* 0x000fe200078e0a08 */
[----:B------:R-:W-:Y:S01]  /*0fd0*/  IADD3 R15, R208, 0x40, RZ ;  /* 0x00000040d00f7810 */ /* 0x000fe20007ffe0ff */
[----:B------:R-:W-:Y:S01]  /*0fe0*/  IMAD R6, R6, 0x2, R12 ;  /* 0x0000000206067824 */ /* 0x000fe200078e020c */
[----:B------:R-:W-:Y:S01]  /*0ff0*/  LOP3.LUT R11, R5, R3, RZ, 0x3c, !PT ;  /* 0x00000003050b7212 */ /* 0x000fe200078e3cff */
[C---:B------:R-:W-:Y:S01]  /*1000*/  IMAD.SHL.U32 R2, R208.reuse, 0x40, RZ ;  /* 0x00000040d0027824 */ /* 0x040fe200078e00ff */
[----:B------:R-:W-:Y:S01]  /*1010*/  IADD3 R14, R208, 0x60, RZ ;  /* 0x00000060d00e7810 */ /* 0x000fe20007ffe0ff */
[----:B------:R-:W-:Y:S01]  /*1020*/  IMAD.IADD R8, R6, 0x1, R4 ;  /* 0x0000000106087824 */ /* 0x000fe200078e0204 */
[----:B------:R-:W-:Y:S01]  /*1030*/  SHF.R.S32.HI R5, RZ, 0x1f, R17 ;  /* 0x0000001fff057819 */ /* 0x000fe20000011411 */
[----:B------:R-:W-:Y:S01]  /*1040*/  IMAD.SHL.U32 R3, R15, 0x40, RZ ;  /* 0x000000400f037824 */ /* 0x000fe200078e00ff */
[----:B------:R-:W-:Y:S01]  /*1050*/  IADD3 R140, R138, 0x40, RZ ;  /* 0x000000408a8c7810 */ /* 0x000fe20007ffe0ff */
[----:B------:R-:W-:Y:S01]  /*1060*/  IMAD.SHL.U32 R4, R17, 0x40, RZ ;  /* 0x0000004011047824 */ /* 0x000fe200078e00ff */
[----:B------:R-:W-:Y:S01]  /*1070*/  LOP3.LUT R217, R2, 0x1c0, RZ, 0xc0, !PT ;  /* 0x000001c002d97812 */ /* 0x000fe200078ec0ff */
[----:B------:R-:W-:Y:S01]  /*1080*/  IMAD.SHL.U32 R2, R14, 0x40, RZ ;  /* 0x000000400e027824 */ /* 0x000fe200078e00ff */
[----:B------:R-:W-:Y:S01]  /*1090*/  LEA.HI R5, R5, R17, RZ, 0x3 ;  /* 0x0000001105057211 */ /* 0x000fe200078f18ff */
[----:B------:R-:W-:Y:S01]  /*10a0*/  IMAD.IADD R135, R138, 0x1, R140 ;  /* 0x000000018a877824 */ /* 0x000fe200078e028c */
[----:B------:R-:W-:Y:S01]  /*10b0*/  SHF.R.S32.HI R7, RZ, 0x1f, R14 ;  /* 0x0000001fff077819 */ /* 0x000fe2000001140e */
[----:B------:R-:W-:Y:S01]  /*10c0*/  IMAD.SHL.U32 R236, R8, 0x2, RZ ;  /* 0x0000000208ec7824 */ /* 0x000fe200078e00ff */
[----:B------:R-:W-:Y:S01]  /*10d0*/  LOP3.LUT R30, R3, 0x1c0, RZ, 0xc0, !PT ;  /* 0x000001c0031e7812 */ /* 0x000fe200078ec0ff */
[----:B------:R-:W-:Y:S01]  /*10e0*/  IMAD.SHL.U32 R3, R5, 0x40, RZ ;  /* 0x0000004005037824 */ /* 0x000fe200078e00ff */
[----:B------:R-:W-:-:S02]  /*10f0*/  LOP3.LUT R31, R4, 0x1c0, RZ, 0xc0, !PT ;  /* 0x000001c0041f7812 */ /* 0x000fc400078ec0ff */
[----:B------:R-:W-:Y:S02]  /*1100*/  SHF.R.S32.HI R6, RZ, 0x1f, R15 ;  /* 0x0000001fff067819 */ /* 0x000fe4000001140f */
[----:B------:R-:W-:Y:S01]  /*1110*/  LEA.HI R4, R7, R14, RZ, 0x3 ;  /* 0x0000000e07047211 */ /* 0x000fe200078f18ff */
[----:B------:R-:W-:Y:S01]  /*1120*/  IMAD.SHL.U32 R7, R13, 0x40, RZ ;  /* 0x000000400d077824 */ /* 0x000fe200078e00ff */
[----:B------:R-:W-:Y:S02]  /*1130*/  LOP3.LUT R29, R2, 0x1c0, RZ, 0xc0, !PT ;  /* 0x000001c0021d7812 */ /* 0x000fe400078ec0ff */
[----:B------:R-:W-:Y:S01]  /*1140*/  SHF.R.S32.HI R2, RZ, 0x1f, R135 ;  /* 0x0000001fff027819 */ /* 0x000fe20000011487 */
[----:B------:R-:W-:Y:S01]  /*1150*/  IMAD.SHL.U32 R4, R4, 0x40, RZ ;  /* 0x0000004004047824 */ /* 0x000fe200078e00ff */
[----:B------:R-:W-:Y:S02]  /*1160*/  LEA.HI R6, R6, R15, RZ, 0x3 ;  /* 0x0000000f06067211 */ /* 0x000fe400078f18ff */
[----:B------:R-:W-:-:S02]  /*1170*/  LOP3.LUT R24, R3, 0xfffffe00, RZ, 0xc0, !PT ;  /* 0xfffffe0003187812 */ /* 0x000fc400078ec0ff */
[-C--:B------:R-:W-:Y:S01]  /*1180*/  LEA.HI R3, R2, R135.reuse, RZ, 0x6 ;  /* 0x0000008702037211 */ /* 0x080fe200078f30ff */
[----:B------:R-:W-:Y:S01]  /*1190*/  IMAD.SHL.U32 R6, R6, 0x40, RZ ;  /* 0x0000004006067824 */ /* 0x000fe200078e00ff */
[----:B------:R-:W-:Y:S01]  /*11a0*/  LEA.HI R5, R2, R135, RZ, 0x3 ;  /* 0x0000008702057211 */ /* 0x000fe200078f18ff */
[----:B------:R-:W-:Y:S01]  /*11b0*/  STL [R1+0xc], R24 ;  /* 0x00000c1801007387 */ /* 0x000fe20000100800 */
[----:B------:R-:W-:Y:S01]  /*11c0*/  LOP3.LUT R20, R4, 0xfffffe00, RZ, 0xc0, !PT ;  /* 0xfffffe0004147812 */ /* 0x000fe200078ec0ff */
[----:B------:R-:W-:Y:S01]  /*11d0*/  IMAD.SHL.U32 R2, R3, 0x80, RZ ;  /* 0x0000008003027824 */ /* 0x000fe200078e00ff */
[----:B------:R-:W-:Y:S02]  /*11e0*/  SHF.R.U32.HI R27, RZ, 0x3, R217 ;  /* 0x00000003ff1b7819 */ /* 0x000fe400000116d9 */
[----:B------:R-:W-:Y:S02]  /*11f0*/  SHF.R.U32.HI R25, RZ, 0x3, R31 ;  /* 0x00000003ff197819 */ /* 0x000fe4000001161f */
[----:B------:R-:W-:-:S02]  /*1200*/  LOP3.LUT R9, R7, 0xfffffe00, RZ, 0xc0, !PT ;  /* 0xfffffe0007097812 */ /* 0x000fc400078ec0ff */
[--C-:B------:R-:W-:Y:S02]  /*1210*/  LOP3.LUT R4, R217, 0x38, R5.reuse, 0xf8, !PT ;  /* 0x00000038d9047812 */ /* 0x100fe400078ef805 */
[----:B------:R-:W-:Y:S02]  /*1220*/  LOP3.LUT R3, R31, 0x38, R5, 0xf8, !PT ;  /* 0x000000381f037812 */ /* 0x000fe400078ef805 */
[----:B------:R-:W-:Y:S02]  /*1230*/  SHF.R.U32.HI R23, RZ, 0x3, R30 ;  /* 0x00000003ff177819 */ /* 0x000fe4000001161e */
[----:B------:R-:W-:Y:S02]  /*1240*/  SHF.R.U32.HI R21, RZ, 0x3, R29 ;  /* 0x00000003ff157819 */ /* 0x000fe4000001161d */
[--C-:B------:R-:W-:Y:S02]  /*1250*/  LOP3.LUT R7, R30, 0x38, R5.reuse, 0xf8, !PT ;  /* 0x000000381e077812 */ /* 0x100fe400078ef805 */
[----:B------:R-:W-:-:S02]  /*1260*/  LOP3.LUT R10, R29, 0x38, R5, 0xf8, !PT ;  /* 0x000000381d0a7812 */ /* 0x000fc400078ef805 */
[----:B------:R-:W-:Y:S02]  /*1270*/  LOP3.LUT R22, R6, 0xfffffe00, RZ, 0xc0, !PT ;  /* 0xfffffe0006167812 */ /* 0x000fe400078ec0ff */
[----:B------:R-:W-:Y:S02]  /*1280*/  LOP3.LUT R8, R4, R27, RZ, 0x3c, !PT ;  /* 0x0000001b04087212 */ /* 0x000fe400078e3cff */
[----:B------:R-:W-:Y:S01]  /*1290*/  LOP3.LUT R6, R3, R25, RZ, 0x3c, !PT ;  /* 0x0000001903067212 */ /* 0x000fe200078e3cff */
[----:B------:R-:W-:Y:S01]  /*12a0*/  STL [R1+0x8], R22 ;  /* 0x0000081601007387 */ /* 0x000fe20000100800 */
[----:B------:R-:W-:Y:S02]  /*12b0*/  LOP3.LUT R2, R2, 0xffffe000, RZ, 0xc0, !PT ;  /* 0xffffe00002027812 */ /* 0x000fe400078ec0ff */
[----:B------:R-:W-:Y:S01]  /*12c0*/  LOP3.LUT R4, R7, R23, RZ, 0x3c, !PT ;  /* 0x0000001707047212 */ /* 0x000fe200078e3cff */
[----:B------:R-:W-:Y:S01]  /*12d0*/  STL [R1+0x4], R20 ;  /* 0x0000041401007387 */ /* 0x000fe20000100800 */
[----:B------:R-:W-:-:S02]  /*12e0*/  LOP3.LUT R3, R10, R21, RZ, 0x3c, !PT ;  /* 0x000000150a037212 */ /* 0x000fc400078e3cff */
[-C--:B------:R-:W-:Y:S02]  /*12f0*/  IADD3 R17, R8, R2.reuse, R219 ;  /* 0x0000000208117210 */ /* 0x080fe40007ffe0db */
[-C--:B------:R-:W-:Y:S02]  /*1300*/  IADD3 R15, R6, R2.reuse, R24 ;  /* 0x00000002060f7210 */ /* 0x080fe40007ffe018 */
[-C--:B------:R-:W-:Y:S02]  /*1310*/  IADD3 R14, R4, R2.reuse, R22 ;  /* 0x00000002040e7210 */ /* 0x080fe40007ffe016 */
[----:B------:R-:W-:Y:S02]  /*1320*/  IADD3 R13, R3, R2, R20 ;  /* 0x00000002030d7210 */ /* 0x000fe40007ffe014 */
[C---:B------:R-:W-:Y:S02]  /*1330*/  IADD3 R2, R236.reuse, 0x80, RZ ;  /* 0x00000080ec027810 */ /* 0x040fe40007ffe0ff */
[----:B------:R-:W-:-:S02]  /*1340*/  IADD3 R237, R236, 0x70, RZ ;  /* 0x00000070eced7810 */ /* 0x000fc40007ffe0ff */
[----:B------:R-:W-:Y:S02]  /*1350*/  @P0 IADD3 R237, R2, 0x10, RZ ;  /* 0x0000001002ed0810 */ /* 0x000fe40007ffe0ff */
[----:B------:R-:W-:Y:S02]  /*1360*/  LOP3.LUT R2, R217, 0x38, R132, 0xf8, !PT ;  /* 0x00000038d9027812 */ /* 0x000fe400078ef884 */
[----:B------:R-:W-:Y:S02]  /*1370*/  IADD3 R142, R138, 0x20, RZ ;  /* 0x000000208a8e7810 */ /* 0x000fe40007ffe0ff */
[CC--:B------:R-:W-:Y:S01]  /*1380*/  IADD3 R3, R11.reuse, R9.reuse, R12 ;  /* 0x000000090b037210 */ /* 0x0c0fe20007ffe00c */
[----:B------:R-:W-:Y:S01]  /*1390*/  IMAD.MOV.U32 R12, RZ, RZ, 0x20 ;  /* 0x00000020ff0c7424 */ /* 0x000fe200078e00ff */
[----:B------:R-:W-:Y:S02]  /*13a0*/  LOP3.LUT R4, R11, R9, RZ, 0xfc, !PT ;  /* 0x000000090b047212 */ /* 0x000fe400078efcff */
[----:B------:R-:W-:-:S02]  /*13b0*/  LOP3.LUT R27, R2, R27, RZ, 0x3c, !PT ;  /* 0x0000001b021b7212 */ /* 0x000fc400078e3cff */
[----:B------:R-:W-:Y:S01]  /*13c0*/  LOP3.LUT R9, R30, 0x38, R132, 0xf8, !PT ;  /* 0x000000381e097812 */ /* 0x000fe200078ef884 */
[----:B------:R-:W-:Y:S01]  /*13d0*/  IMAD.SHL.U32 R30, R142, 0x2, RZ ;  /* 0x000000028e1e7824 */ /* 0x000fe200078e00ff */
[----:B------:R-:W-:Y:S01]  /*13e0*/  LOP3.LUT R8, R16, 0x7ffffffc, RZ, 0xc0, !PT ;  /* 0x7ffffffc10087812 */ /* 0x000fe200078ec0ff */
[----:B------:R-:W-:Y:S01]  /*13f0*/  IMAD.SHL.U32 R16, R140, 0x2, RZ ;  /* 0x000000028c107824 */ /* 0x000fe200078e00ff */
[----:B------:R-:W-:Y:S01]  /*1400*/  IADD3 R141, R138, 0x60, RZ ;  /* 0x000000608a8d7810 */ /* 0x000fe20007ffe0ff */
[----:B------:R-:W-:Y:S01]  /*1410*/  STL [R1+0x48], R27 ;  /* 0x0000481b01007387 */ /* 0x000fe20000100800 */
[----:B------:R-:W-:Y:S01]  /*1420*/  SHF.R.S32.HI R6, RZ, 0x1f, R208 ;  /* 0x0000001fff067819 */ /* 0x000fe200000114d0 */
[----:B------:R-:W-:Y:S01]  /*1430*/  IMAD.IADD R8, R28, 0x1, -R8 ;  /* 0x000000011c087824 */ /* 0x000fe200078e0a08 */
[----:B------:R-:W-:Y:S01]  /*1440*/  SHF.R.S32.HI R7, RZ, 0x1f, R142 ;  /* 0x0000001fff077819 */ /* 0x000fe2000001148e */
[----:B------:R1:W-:Y:S01]  /*1450*/  STL [R1+0x38], R30 ;  /* 0x0000381e01007387 */ /* 0x0003e20000100800 */
[----:B------:R-:W-:Y:S01]  /*1460*/  SHF.R.S32.HI R6, RZ, 0x1f, R140 ;  /* 0x0000001fff067819 */ /* 0x000fe2000001148c */
[----:B------:R-:W-:Y:S01]  /*1470*/  IMAD.SHL.U32 R248, R8, 0x2, RZ ;  /* 0x0000000208f87824 */ /* 0x000fe200078e00ff */
[--C-:B------:R-:W-:Y:S01]  /*1480*/  LOP3.LUT R11, R29, 0x38, R132.reuse, 0xf8, !PT ;  /* 0x000000381d0b7812 */ /* 0x100fe200078ef884 */
[----:B------:R-:W-:Y:S01]  /*1490*/  IMAD.SHL.U32 R29, R141, 0x2, RZ ;  /* 0x000000028d1d7824 */ /* 0x000fe200078e00ff */
[----:B------:R-:W-:Y:S01]  /*14a0*/  SHF.R.S32.HI R2, RZ, 0x1f, R141 ;  /* 0x0000001fff027819 */ /* 0x000fe2000001148d */
[----:B------:R2:W-:Y:S01]  /*14b0*/  STL [R1+0x3c], R16 ;  /* 0x00003c1001007387 */ /* 0x0005e20000100800 */
[----:B------:R-:W-:Y:S01]  /*14c0*/  LOP3.LUT R10, R31, 0x38, R132, 0xf8, !PT ;  /* 0x000000381f0a7812 */ /* 0x000fe200078ef884 */
[----:B------:R-:W-:Y:S01]  /*14d0*/  IMAD R8, R18, 0x8, R26 ;  /* 0x0000000812087824 */ /* 0x000fe200078e021a */
[----:B------:R-:W-:Y:S01]  /*14e0*/  SHF.L.U64.HI R2, R141, 0x1, R2 ;  /* 0x000000018d027819 */ /* 0x000fe20000010202 */
[----:B------:R-:W-:Y:S01]  /*14f0*/  STL [R1+0x40], R29 ;  /* 0x0000401d01007387 */ /* 0x000fe20000100800 */
[----:B------:R-:W-:-:S02]  /*1500*/  LOP3.LUT R10, R24, R10, R25, 0xf6, !PT ;  /* 0x0000000a180a7212 */ /* 0x000fc400078ef619 */
[----:B------:R-:W-:Y:S02]  /*1510*/  LOP3.LUT R9, R22, R9, R23, 0xf6, !PT ;  /* 0x0000000916097212 */ /* 0x000fe400078ef617 */
[----:B------:R-:W-:Y:S02]  /*1520*/  LEA R143, R0, 0xc080, 0x1 ;  /* 0x0000c080008f7811 */ /* 0x000fe400078e08ff */
[----:B------:R-:W-:Y:S02]  /*1530*/  SHF.R.S32.HI R0, RZ, 0x3, R5 ;  /* 0x00000003ff007819 */ /* 0x000fe40000011405 */
[----:B------:R-:W-:Y:S02]  /*1540*/  LEA R10, R10, 0x10080, 0x1 ;  /* 0x000100800a0a7811 */ /* 0x000fe400078e08ff */
[----:B------:R-:W-:Y:S02]  /*1550*/  IADD3 R34, R248, 0x18, RZ ;  /* 0x00000018f8227810 */ /* 0x000fe40007ffe0ff */
[----:B------:R-:W-:-:S02]  /*1560*/  LOP3.LUT R204, R5, 0xfffffff8, RZ, 0xc0, !PT ;  /* 0xfffffff805cc7812 */ /* 0x000fc400078ec0ff */
[----:B------:R-:W-:Y:S02]  /*1570*/  LEA R9, R9, 0x10080, 0x1 ;  /* 0x0001008009097811 */ /* 0x000fe400078e08ff */
[C---:B------:R-:W-:Y:S02]  /*1580*/  IADD3 R33, R248.reuse, 0x30, RZ ;  /* 0x00000030f8217810 */ /* 0x040fe40007ffe0ff */
[----:B-1----:R-:W-:Y:S02]  /*1590*/  IADD3 R30, R248, 0x48, RZ ;  /* 0x00000048f81e7810 */ /* 0x002fe40007ffe0ff */
[----:B--2---:R-:W-:Y:S02]  /*15a0*/  SHF.L.U64.HI R16, R142, 0x1, R7 ;  /* 0x000000018e107819 */ /* 0x004fe40000010207 */
[----:B------:R-:W-:Y:S02]  /*15b0*/  SHF.L.U64.HI R7, R140, 0x1, R6 ;  /* 0x000000018c077819 */ /* 0x000fe40000010206 */
[C---:B------:R-:W-:Y:S01]  /*15c0*/  IADD3 R24, R248.reuse, 0x78, RZ ;  /* 0x00000078f8187810 */ /* 0x040fe20007ffe0ff */
[----:B------:R-:W-:Y:S01]  /*15d0*/  STL [R1+0x34], R16 ;  /* 0x0000341001007387 */ /* 0x000fe20000100800 */
[----:B------:R-:W-:-:S02]  /*15e0*/  IADD3 R18, R248, 0xa8, RZ ;  /* 0x000000a8f8127810 */ /* 0x000fc40007ffe0ff */
[C---:B------:R-:W-:Y:S01]  /*15f0*/  IADD3 R252, R248.reuse, 0xe0, RZ ;  /* 0x000000e0f8fc7810 */ /* 0x040fe20007ffe0ff */
[----:B------:R1:W-:Y:S01]  /*1600*/  STL [R1+0x30], R7 ;  /* 0x0000300701007387 */ /* 0x0003e20000100800 */
[C---:B------:R-:W-:Y:S02]  /*1610*/  IADD3 R249, R248.reuse, 0xf8, RZ ;  /* 0x000000f8f8f97810 */ /* 0x040fe40007ffe0ff */
[C---:B------:R-:W-:Y:S01]  /*1620*/  IADD3 R251, R248.reuse, 0xe8, RZ ;  /* 0x000000e8f8fb7810 */ /* 0x040fe20007ffe0ff */
[----:B------:R2:W-:Y:S01]  /*1630*/  STL [R1+0x2c], R2 ;  /* 0x00002c0201007387 */ /* 0x0005e20000100800 */
[----:B------:R-:W-:Y:S02]  /*1640*/  IADD3 R250, R248, 0xf0, RZ ;  /* 0x000000f0f8fa7810 */ /* 0x000fe40007ffe0ff */
[----:B------:R-:W-:Y:S01]  /*1650*/  SEL R6, R12, 0xffffffe0, !P1 ;  /* 0xffffffe00c067807 */ /* 0x000fe20004800000 */
[----:B------:R3:W-:Y:S01]  /*1660*/  STL [R1+0x50], R8 ;  /* 0x0000500801007387 */ /* 0x0007e20000100800 */
[----:B------:R-:W-:-:S02]  /*1670*/  LEA R194, R3, 0x10080, 0x1 ;  /* 0x0001008003c27811 */ /* 0x000fc400078e08ff */
[----:B------:R-:W-:Y:S01]  /*1680*/  LEA R189, R4, 0x8080, 0x1 ;  /* 0x0000808004bd7811 */ /* 0x000fe200078e08ff */
[----:B------:R-:W-:Y:S01]  /*1690*/  STL [R1], R0 ;  /* 0x0000000001007387 */ /* 0x000fe20000100800 */
[----:B------:R-:W-:Y:S01]  /*16a0*/  IADD3 R36, R248, 0x8, RZ ;  /* 0x00000008f8247810 */ /* 0x000fe20007ffe0ff */
[----:B------:R-:W-:Y:S01]  /*16b0*/  IMAD.IADD R240, R236, 0x1, R6 ;  /* 0x00000001ecf07824 */ /* 0x000fe200078e0206 */
[----:B------:R-:W-:Y:S01]  /*16c0*/  IADD3 R35, R248, 0x10, RZ ;  /* 0x00000010f8237810 */ /* 0x000fe20007ffe0ff */
[----:B------:R-:W-:Y:S01]  /*16d0*/  STL [R1+0x28], R10 ;  /* 0x0000280a01007387 */ /* 0x000fe20000100800 */
[----:B------:R-:W-:Y:S01]  /*16e0*/  IADD3 R199, R132, 0x80, RZ ;  /* 0x0000008084c77810 */ /* 0x000fe20007ffe0ff */
[----:B------:R-:W-:Y:S01]  /*16f0*/  IMAD.IADD R239, R6, 0x1, R237 ;  /* 0x0000000106ef7824 */ /* 0x000fe200078e02ed */
[----:B------:R-:W-:Y:S01]  /*1700*/  IADD3 R200, R132, 0xc0, RZ ;  /* 0x000000c084c87810 */ /* 0x000fe20007ffe0ff */
[----:B------:R4:W-:Y:S01]  /*1710*/  STL [R1+0x24], R9 ;  /* 0x0000240901007387 */ /* 0x0009e20000100800 */
[----:B------:R-:W-:-:S02]  /*1720*/  IADD3 R247, R248, 0x20, RZ ;  /* 0x00000020f8f77810 */ /* 0x000fc40007ffe0ff */
[C---:B------:R-:W-:Y:S02]  /*1730*/  IADD3 R246, R248.reuse, 0x28, RZ ;  /* 0x00000028f8f67810 */ /* 0x040fe40007ffe0ff */
[----:B-1----:R-:W-:Y:S02]  /*1740*/  SEL R7, R19, 0xffffffc0, !P2 ;  /* 0xffffffc013077807 */ /* 0x002fe40005000000 */
[----:B------:R-:W-:Y:S02]  /*1750*/  IADD3 R32, R248, 0x38, RZ ;  /* 0x00000038f8207810 */ /* 0x000fe40007ffe0ff */
[----:B--2---:R-:W-:Y:S01]  /*1760*/  LOP3.LUT R2, R27, R219, RZ, 0xfc, !PT ;  /* 0x000000db1b027212 */ /* 0x004fe200078efcff */
[----:B------:R-:W-:Y:S01]  /*1770*/  IMAD.IADD R244, R236, 0x1, R7 ;  /* 0x00000001ecf47824 */ /* 0x000fe200078e0207 */
[----:B------:R-:W-:Y:S01]  /*1780*/  IADD3 R27, R248, 0x60, RZ ;  /* 0x00000060f81b7810 */ /* 0x000fe20007ffe0ff */
[C---:B------:R-:W-:Y:S01]  /*1790*/  IMAD.IADD R243, R7.reuse, 0x1, R240 ;  /* 0x0000000107f37824 */ /* 0x040fe200078e02f0 */
[----:B---3--:R-:W-:Y:S01]  /*17a0*/  LOP3.LUT R8, R20, R11, R21, 0xf6, !PT ;  /* 0x0000000b14087212 */ /* 0x008fe200078ef615 */
[----:B------:R-:W-:Y:S01]  /*17b0*/  IMAD.IADD R242, R7, 0x1, R237 ;  /* 0x0000000107f27824 */ /* 0x000fe200078e02ed */
[----:B------:R-:W-:Y:S01]  /*17c0*/  IADD3 R21, R248, 0x90, RZ ;  /* 0x00000090f8157810 */ /* 0x000fe20007ffe0ff */
[----:B------:R-:W-:Y:S01]  /*17d0*/  IMAD.IADD R241, R239, 0x1, R7 ;  /* 0x00000001eff17824 */ /* 0x000fe200078e0207 */
[----:B------:R-:W-:-:S02]  /*17e0*/  LEA R5, R8, 0x10080, 0x1 ;  /* 0x0001008008057811 */ /* 0x000fc400078e08ff */
[----:B------:R-:W-:Y:S02]  /*17f0*/  SHF.R.S32.HI R8, RZ, 0x1f, R34 ;  /* 0x0000001fff087819 */ /* 0x000fe40000011422 */
[----:B------:R-:W-:Y:S01]  /*1800*/  SHF.R.S32.HI R8, RZ, 0x1f, R33 ;  /* 0x0000001fff087819 */ /* 0x000fe20000011421 */
[----:B------:R1:W-:Y:S01]  /*1810*/  STL [R1+0x20], R5 ;  /* 0x0000200501007387 */ /* 0x0003e20000100800 */
[----:B------:R-:W-:Y:S02]  /*1820*/  SHF.R.S32.HI R8, RZ, 0x1f, R30 ;  /* 0x0000001fff087819 */ /* 0x000fe4000001141e */
[----:B------:R-:W-:Y:S02]  /*1830*/  IADD3 R11, R248, 0xc0, RZ ;  /* 0x000000c0f80b7810 */ /* 0x000fe40007ffe0ff */
[----:B------:R-:W-:Y:S02]  /*1840*/  SHF.R.S32.HI R8, RZ, 0x1f, R27 ;  /* 0x0000001fff087819 */ /* 0x000fe4000001141b */
[----:B------:R-:W-:-:S02]  /*1850*/  SHF.R.S32.HI R8, RZ, 0x1f, R24 ;  /* 0x0000001fff087819 */ /* 0x000fc40000011418 */
[----:B------:R-:W-:Y:S02]  /*1860*/  SHF.R.S32.HI R8, RZ, 0x1f, R21 ;  /* 0x0000001fff087819 */ /* 0x000fe40000011415 */
[----:B------:R-:W-:Y:S02]  /*1870*/  SHF.R.S32.HI R8, RZ, 0x1f, R18 ;  /* 0x0000001fff087819 */ /* 0x000fe40000011412 */
[----:B------:R-:W-:Y:S02]  /*1880*/  SHF.R.S32.HI R8, RZ, 0x1f, R11 ;  /* 0x0000001fff087819 */ /* 0x000fe4000001140b */
[----:B----4-:R-:W-:Y:S02]  /*1890*/  IADD3 R9, R248, 0xd0, RZ ;  /* 0x000000d0f8097810 */ /* 0x010fe40007ffe0ff */
[----:B------:R-:W-:Y:S02]  /*18a0*/  LEA R234, R2, 0x10080, 0x1 ;  /* 0x0001008002ea7811 */ /* 0x000fe400078e08ff */
[----:B------:R-:W-:-:S02]  /*18b0*/  SHF.R.S32.HI R9, RZ, 0x1f, R9 ;  /* 0x0000001fff097819 */ /* 0x000fc40000011409 */
[----:B------:R-:W-:Y:S02]  /*18c0*/  SHF.R.S32.HI R9, RZ, 0x1f, R251 ;  /* 0x0000001fff097819 */ /* 0x000fe400000114fb */
[----:B------:R-:W-:Y:S02]  /*18d0*/  LEA R9, R15, 0x10080, 0x1 ;  /* 0x000100800f097811 */ /* 0x000fe400078e08ff */
[----:B-1----:R-:W-:Y:S02]  /*18e0*/  IADD3 R5, R248, 0xd8, RZ ;  /* 0x000000d8f8057810 */ /* 0x002fe40007ffe0ff */
[----:B------:R-:W-:Y:S02]  /*18f0*/  SEL R2, R12, 0xffffffe0, !P4 ;  /* 0xffffffe00c027807 */ /* 0x000fe40006000000 */
[----:B------:R-:W-:Y:S02]  /*1900*/  SHF.R.S32.HI R8, RZ, 0x1f, R5 ;  /* 0x0000001fff087819 */ /* 0x000fe40000011405 */
[----:B------:R-:W-:Y:S01]  /*1910*/  SHF.R.S32.HI R5, RZ, 0x1f, R252 ;  /* 0x0000001fff057819 */ /* 0x000fe200000114fc */
[----:B------:R-:W-:Y:S01]  /*1920*/  IMAD.IADD R195, R194, 0x1, R2 ;  /* 0x00000001c2c37824 */ /* 0x000fe200078e0202 */
[----:B------:R-:W-:Y:S01]  /*1930*/  SHF.R.S32.HI R5, RZ, 0x1f, R249 ;  /* 0x0000001fff057819 */ /* 0x000fe200000114f9 */
[----:B------:R-:W-:Y:S01]  /*1940*/  IMAD.IADD R190, R2, 0x1, R189 ;  /* 0x0000000102be7824 */ /* 0x000fe200078e02bd */
[----:B------:R-:W-:-:S02]  /*1950*/  LEA R5, R17, 0x10080, 0x1 ;  /* 0x0001008011057811 */ /* 0x000fc400078e08ff */
[----:B------:R-:W-:Y:S02]  /*1960*/  SHF.R.S32.HI R8, RZ, 0x1f, R250 ;  /* 0x0000001fff087819 */ /* 0x000fe400000114fa */
[----:B------:R-:W-:Y:S01]  /*1970*/  LEA R8, R14, 0x10080, 0x1 ;  /* 0x000100800e087811 */ /* 0x000fe200078e08ff */
[----:B------:R1:W-:Y:S01]  /*1980*/  STL [R1+0x1c], R5 ;  /* 0x00001c0501007387 */ /* 0x0003e20000100800 */
[----:B------:R-:W-:Y:S02]  /*1990*/  SEL R0, R19, 0xffffffc0, !P3 ;  /* 0xffffffc013007807 */ /* 0x000fe40005800000 */
[C---:B------:R-:W-:Y:S01]  /*19a0*/  IADD3 R31, R248.reuse, 0x40, RZ ;  /* 0x00000040f81f7810 */ /* 0x040fe20007ffe0ff */
[----:B------:R2:W-:Y:S01]  /*19b0*/  STL [R1+0x18], R9 ;  /* 0x0000180901007387 */ /* 0x0005e20000100800 */
[----:B------:R-:W-:Y:S01]  /*19c0*/  IADD3 R29, R248, 0x50, RZ ;  /* 0x00000050f81d7810 */ /* 0x000fe20007ffe0ff */
[--C-:B------:R-:W-:Y:S01]  /*19d0*/  IMAD.IADD R197, R194, 0x1, R0.reuse ;  /* 0x00000001c2c57824 */ /* 0x100fe200078e0200 */
[C---:B------:R-:W-:Y:S01]  /*19e0*/  IADD3 R28, R248.reuse, 0x58, RZ ;  /* 0x00000058f81c7810 */ /* 0x040fe20007ffe0ff */
[----:B------:R2:W-:Y:S01]  /*19f0*/  STL [R1+0x14], R8 ;  /* 0x0000140801007387 */ /* 0x0005e20000100800 */
[----:B------:R-:W-:Y:S01]  /*1a00*/  IADD3 R26, R248, 0x68, RZ ;  /* 0x00000068f81a7810 */ /* 0x000fe20007ffe0ff */
[----:B------:R-:W-:Y:S01]  /*1a10*/  IMAD.IADD R192, R0, 0x1, R189 ;  /* 0x0000000100c07824 */ /* 0x000fe200078e02bd */
[C---:B------:R-:W-:Y:S01]  /*1a20*/  IADD3 R25, R248.reuse, 0x70, RZ ;  /* 0x00000070f8197810 */ /* 0x040fe20007ffe0ff */
[----:B------:R-:W-:Y:S01]  /*1a30*/  IMAD.IADD R196, R195, 0x1, R0 ;  /* 0x00000001c3c47824 */ /* 0x000fe200078e0200 */
[----:B------:R-:W-:Y:S01]  /*1a40*/  IADD3 R23, R248, 0x80, RZ ;  /* 0x00000080f8177810 */ /* 0x000fe20007ffe0ff */
[----:B------:R-:W-:Y:S01]  /*1a50*/  IMAD.IADD R191, R0, 0x1, R190 ;  /* 0x0000000100bf7824 */ /* 0x000fe200078e02be */
[----:B------:R-:W-:-:S02]  /*1a60*/  IADD3 R22, R248, 0x88, RZ ;  /* 0x00000088f8167810 */ /* 0x000fc40007ffe0ff */
[C---:B------:R-:W-:Y:S02]  /*1a70*/  IADD3 R20, R248.reuse, 0x98, RZ ;  /* 0x00000098f8147810 */ /* 0x040fe40007ffe0ff */
[C---:B------:R-:W-:Y:S02]  /*1a80*/  IADD3 R19, R248.reuse, 0xa0, RZ ;  /* 0x000000a0f8137810 */ /* 0x040fe40007ffe0ff */
[C---:B------:R-:W-:Y:S02]  /*1a90*/  IADD3 R16, R248.reuse, 0xb0, RZ ;  /* 0x000000b0f8107810 */ /* 0x040fe40007ffe0ff */
[C---:B------:R-:W-:Y:S02]  /*1aa0*/  IADD3 R12, R248.reuse, 0xb8, RZ ;  /* 0x000000b8f80c7810 */ /* 0x040fe40007ffe0ff */
[----:B-1----:R-:W-:Y:S02]  /*1ab0*/  LEA R5, R13, 0x10080, 0x1 ;  /* 0x000100800d057811 */ /* 0x002fe400078e08ff */
[----:B------:R-:W-:-:S02]  /*1ac0*/  IADD3 R10, R248, 0xc8, RZ ;  /* 0x000000c8f80a7810 */ /* 0x000fc40007ffe0ff */
[----:B------:R-:W-:Y:S01]  /*1ad0*/  SHF.R.S32.HI R37, RZ, 0x1f, R36 ;  /* 0x0000001fff257819 */ /* 0x000fe20000011424 */
[----:B------:R2:W-:Y:S01]  /*1ae0*/  STL [R1+0x10], R5 ;  /* 0x0000100501007387 */ /* 0x0005e20000100800 */
[----:B------:R-:W-:Y:S02]  /*1af0*/  SHF.R.S32.HI R36, RZ, 0x1f, R35 ;  /* 0x0000001fff247819 */ /* 0x000fe40000011423 */
[----:B------:R-:W-:Y:S02]  /*1b00*/  SHF.R.S32.HI R133, RZ, 0x1f, R132 ;  /* 0x0000001fff857819 */ /* 0x000fe40000011484 */
[----:B------:R-:W-:Y:S02]  /*1b10*/  SHF.R.S32.HI R211, RZ, 0x1f, R199 ;  /* 0x0000001fffd37819 */ /* 0x000fe400000114c7 */
[----:B------:R-:W-:Y:S02]  /*1b20*/  SHF.R.S32.HI R210, RZ, 0x1f, R200 ;  /* 0x0000001fffd27819 */ /* 0x000fe400000114c8 */
[----:B------:R-:W-:-:S02]  /*1b30*/  SHF.R.S32.HI R209, RZ, 0x1f, R204 ;  /* 0x0000001fffd17819 */ /* 0x000fc400000114cc */
[----:B------:R-:W-:Y:S02]  /*1b40*/  SHF.R.S32.HI R35, RZ, 0x1f, R247 ;  /* 0x0000001fff237819 */ /* 0x000fe400000114f7 */
        /* <DEDUP_REMOVED lines=13> */
[----:B--2---:R-:W-:Y:S02]  /*1c20*/  SHF.R.S32.HI R10, RZ, 0x1f, R10 ;  /* 0x0000001fff0a7819 */ /* 0x004fe4000001140a */
.L_x_333:
[----:B------:R-:W-:-:S04]  /*1c30*/  IMAD.MOV.U32 R2, RZ, RZ, 0x4 ;  /* 0x00000004ff027424 */ /* 0x000fc800078e00ff */
[----:B------:R-:W-:-:S05]  /*1c40*/  IMAD.WIDE R2, R231, R2, c[0x0][0x588] ;  /* 0x00016200e7027625 */ /* 0x000fca00078e0202 */
[----:B------:R-:W2:Y:S01]  /*1c50*/  LDG.E R233, [R2.64] ;  /* 0x0000000802e97981 */ /* 0x000ea2000c1e1900 */
[----:B------:R-:W-:Y:S01]  /*1c60*/  ISETP.NE.U32.AND P0, PT, RZ, c[0x0][0x370], PT ;  /* 0x0000dc00ff007a0c */ /* 0x000fe20003f05070 */
[----:B------:R-:W-:Y:S01]  /*1c70*/  IMAD.MOV.U32 R226, RZ, RZ, RZ ;  /* 0x000000ffffe27224 */ /* 0x000fe200078e00ff */
[----:B------:R-:W-:Y:S02]  /*1c80*/  ISETP.NE.U32.AND P4, PT, RZ, c[0x0][0x360], PT ;  /* 0x0000d800ff007a0c */ /* 0x000fe40003f85070 */
[----:B------:R-:W-:Y:S02]  /*1c90*/  ISETP.NE.AND.EX P1, PT, RZ, c[0x0][0x374], PT, P0 ;  /* 0x0000dd00ff007a0c */ /* 0x000fe40003f25300 */
[----:B------:R-:W-:Y:S02]  /*1ca0*/  ISETP.NE.AND.EX P4, PT, RZ, c[0x0][0x364], PT, P4 ;  /* 0x0000d900ff007a0c */ /* 0x000fe40003f85340 */
[----:B------:R-:W-:Y:S02]  /*1cb0*/  ISETP.NE.U32.AND P3, PT, RZ, c[0x0][0x348], PT ;  /* 0x0000d200ff007a0c */ /* 0x000fe40003f65070 */
[----:B------:R-:W-:-:S02]  /*1cc0*/  ISETP.NE.U32.AND P5, PT, RZ, c[0x0][0x350], PT ;  /* 0x0000d400ff007a0c */ /* 0x000fc40003fa5070 */
[----:B------:R-:W-:Y:S02]  /*1cd0*/  ISETP.NE.U32.AND P6, PT, RZ, c[0x0][0x358], PT ;  /* 0x0000d600ff007a0c */ /* 0x000fe40003fc5070 */
[----:B------:R-:W-:Y:S02]  /*1ce0*/  ISETP.NE.AND.EX P3, PT, RZ, c[0x0][0x34c], PT, P3 ;  /* 0x0000d300ff007a0c */ /* 0x000fe40003f65330 */
[----:B------:R-:W-:Y:S02]  /*1cf0*/  ISETP.NE.AND.EX P5, PT, RZ, c[0x0][0x354], PT, P5 ;  /* 0x0000d500ff007a0c */ /* 0x000fe40003fa5350 */
[----:B------:R-:W-:Y:S01]  /*1d00*/  ISETP.NE.AND.EX P6, PT, RZ, c[0x0][0x35c], PT, P6 ;  /* 0x0000d700ff007a0c */ /* 0x000fe20003fc5360 */
[----:B------:R-:W-:Y:S02]  /*1d10*/  IMAD.MOV.U32 R111, RZ, RZ, RZ ;  /* 0x000000ffff6f7224 */ /* 0x000fe400078e00ff */
[----:B------:R-:W-:Y:S02]  /*1d20*/  IMAD.MOV.U32 R12, RZ, RZ, RZ ;  /* 0x000000ffff0c7224 */ /* 0x000fe400078e00ff */
[----:B------:R-:W-:Y:S01]  /*1d30*/  IMAD.MOV.U32 R11, RZ, RZ, RZ ;  /* 0x000000ffff0b7224 */ /* 0x000fe200078e00ff */
[----:B--2---:R-:W-:Y:S01]  /*1d40*/  SHF.R.S32.HI R235, RZ, 0x1f, R233 ;  /* 0x0000001fffeb7819 */ /* 0x004fe200000114e9 */
[C---:B------:R-:W-:Y:S01]  /*1d50*/  IMAD.SHL.U32 R227, R233.reuse, 0x4, RZ ;  /* 0x00000004e9e37824 */ /* 0x040fe200078e00ff */
[----:B------:R-:W-:-:S02]  /*1d60*/  @P1 LEA R4, P0, R233, c[0x0][0x370], 0x2 ;  /* 0x0000dc00e9041a11 */ /* 0x000fc400078010ff */
[C-C-:B------:R-:W-:Y:S02]  /*1d70*/  SHF.L.U64.HI R232, R233.reuse, 0x2, R235.reuse ;  /* 0x00000002e9e87819 */ /* 0x140fe400000102eb */
[----:B------:R-:W-:Y:S02]  /*1d80*/  @P1 LEA.HI.X R5, R233, c[0x0][0x374], R235, 0x2, P0 ;  /* 0x0000dd00e9051a11 */ /* 0x000fe400000f14eb */
[C---:B------:R-:W-:Y:S02]  /*1d90*/  @P4 IADD3 R2, P0, R227.reuse, c[0x0][0x360], RZ ;  /* 0x0000d800e3024a10 */ /* 0x040fe40007f1e0ff */
[----:B------:R-:W-:Y:S01]  /*1da0*/  IADD3 R6, P2, R227, c[0x0][0x348], RZ ;  /* 0x0000d200e3067a10 */ /* 0x000fe20007f5e0ff */
[----:B------:R1:W5:Y:S01]  /*1db0*/  @P1 LDG.E R226, [R4.64] ;  /* 0x0000000804e21981 */ /* 0x000362000c1e1900 */
[----:B------:R-:W-:-:S05]  /*1dc0*/  @P4 IADD3.X R3, R232, c[0x0][0x364], RZ, P0, !PT ;  /* 0x0000d900e8034a10 */ /* 0x000fca00007fe4ff */
[----:B------:R2:W5:Y:S01]  /*1dd0*/  @P4 LDG.E R114, [R2.64] ;  /* 0x0000000802724981 */ /* 0x000562000c1e1900 */
[----:B------:R-:W-:-:S05]  /*1de0*/  IADD3.X R7, R232, c[0x0][0x34c], RZ, P2, !PT ;  /* 0x0000d300e8077a10 */ /* 0x000fca00017fe4ff */
[----:B------:R3:W5:Y:S01]  /*1df0*/  @P3 LDG.E R111, [R6.64] ;  /* 0x00000008066f3981 */ /* 0x000762000c1e1900 */
[C---:B-1----:R-:W-:Y:S02]  /*1e00*/  IADD3 R4, P1, R227.reuse, c[0x0][0x350], RZ ;  /* 0x0000d400e3047a10 */ /* 0x042fe40007f3e0ff */
[----:B--2---:R-:W-:Y:S02]  /*1e10*/  IADD3 R2, P0, R227, c[0x0][0x358], RZ ;  /* 0x0000d600e3027a10 */ /* 0x004fe40007f1e0ff */
[C---:B------:R-:W-:Y:S02]  /*1e20*/  IADD3.X R5, R232.reuse, c[0x0][0x354], RZ, P1, !PT ;  /* 0x0000d500e8057a10 */ /* 0x040fe40000ffe4ff */
[----:B------:R-:W-:-:S03]  /*1e30*/  IADD3.X R3, R232, c[0x0][0x35c], RZ, P0, !PT ;  /* 0x0000d700e8037a10 */ /* 0x000fc600007fe4ff */
[----:B------:R3:W5:Y:S04]  /*1e40*/  @P5 LDG.E R12, [R4.64] ;  /* 0x00000008040c5981 */ /* 0x000768000c1e1900 */
[----:B------:R3:W5:Y:S01]  /*1e50*/  @P6 LDG.E R11, [R2.64] ;  /* 0x00000008020b6981 */ /* 0x000762000c1e1900 */
[----:B------:R-:W-:Y:S01]  /*1e60*/  YIELD ;  /* 0x0000000000007946 */ /* 0x000fe20003800000 */
[----:B------:R-:W-:Y:S05]  /*1e70*/  @P4 BRA `(.L_x_169) ;  /* 0x0000005000004947 */ /* 0x000fea0003800000 */
[----:B-----5:R-:W-:Y:S01]  /*1e80*/  MOV R114, c[0x0][0x168] ;  /* 0x00005a0000727a02 */ /* 0x020fe20000000f00 */
[----:B------:R-:W-:Y:S05]  /*1e90*/  @!P3 BRA `(.L_x_169) ;  /* 0x000000300000b947 */ /* 0x000fea0003800000 */
[----:B------:R-:W2:Y:S04]  /*1ea0*/  LDG.E R8, [R6.64] ;  /* 0x0000000806087981 */ /* 0x000ea8000c1e1900 */
[----:B------:R-:W2:Y:S02]  /*1eb0*/  LDG.E R0, [R6.64+0x4] ;  /* 0x0000040806007981 */ /* 0x000ea4000c1e1900 */
[----:B--2---:R-:W-:-:S02]  /*1ec0*/  IADD3 R114, -R8, R0, RZ ;  /* 0x0000000008727210 */ /* 0x004fc40007ffe1ff */
.L_x_169:
[----:B------:R-:W-:-:S04]  /*1ed0*/  ISETP.NE.U32.AND P0, PT, RZ, c[0x0][0x368], PT ;  /* 0x0000da00ff007a0c */ /* 0x000fc80003f05070 */
[----:B------:R-:W-:-:S13]  /*1ee0*/  ISETP.NE.AND.EX P0, PT, RZ, c[0x0][0x36c], PT, P0 ;  /* 0x0000db00ff007a0c */ /* 0x000fda0003f05300 */
[----:B------:R-:W-:Y:S05]  /*1ef0*/  @!P0 BRA `(.L_x_170) ;  /* 0x0000004000008947 */ /* 0x000fea0003800000 */
[----:B---3--:R-:W-:-:S04]  /*1f00*/  IADD3 R4, P0, R227, c[0x0][0x368], RZ ;  /* 0x0000da00e3047a10 */ /* 0x008fc80007f1e0ff */
[----:B------:R-:W-:-:S05]  /*1f10*/  IADD3.X R5, R232, c[0x0][0x36c], RZ, P0, !PT ;  /* 0x0000db00e8057a10 */ /* 0x000fca00007fe4ff */
[----:B------:R1:W5:Y:S01]  /*1f20*/  LDG.E R10, [R4.64] ;  /* 0x00000008040a7981 */ /* 0x000362000c1e1900 */
[----:B------:R-:W-:Y:S05]  /*1f30*/  BRA `(.L_x_171) ;  /* 0x0000005000007947 */ /* 0x000fea0003800000 */
.L_x_170:
[----:B------:R-:W-:Y:S01]  /*1f40*/  MOV R10, UR6 ;  /* 0x00000006000a7c02 */ /* 0x000fe20008000f00 */
[----:B------:R-:W-:Y:S05]  /*1f50*/  @!P5 BRA `(.L_x_171) ;  /* 0x000000300000d947 */ /* 0x000fea0003800000 */
[----:B---3--:R-:W2:Y:S04]  /*1f60*/  LDG.E R6, [R4.64] ;  /* 0x0000000804067981 */ /* 0x008ea8000c1e1900 */
[----:B------:R-:W2:Y:S02]  /*1f70*/  LDG.E R0, [R4.64+0x4] ;  /* 0x0000040804007981 */ /* 0x000ea4000c1e1900 */
[----:B--2---:R-:W-:Y:S02]  /*1f80*/  IADD3 R10, -R6, R0, RZ ;  /* 0x00000000060a7210 */ /* 0x004fe40007ffe1ff */
.L_x_171:
[----:B-1-3--:R1:W2:Y:S04]  /*1f90*/  @P6 LDG.E R4, [R2.64] ;  /* 0x0000000802046981 */ /* 0x00a2a8000c1e1900 */
[----:B------:R1:W2:Y:S01]  /*1fa0*/  @P6 LDG.E R0, [R2.64+0x4] ;  /* 0x0000040802006981 */ /* 0x0002a2000c1e1900 */
[----:B------:R-:W-:Y:S01]  /*1fb0*/  ISETP.NE.U32.AND P0, PT, RZ, c[0x0][0x378], PT ;  /* 0x0000de00ff007a0c */ /* 0x000fe20003f05070 */
[----:B-----5:R-:W-:-:S03]  /*1fc0*/  IMAD.MOV.U32 R99, RZ, RZ, R10 ;  /* 0x000000ffff637224 */ /* 0x020fc600078e000a */
[----:B------:R-:W-:Y:S01]  /*1fd0*/  ISETP.NE.AND.EX P1, PT, RZ, c[0x0][0x37c], PT, P0 ;  /* 0x0000df00ff007a0c */ /* 0x000fe20003f25300 */
[----:B------:R-:W-:Y:S02]  /*1fe0*/  IMAD.MOV.U32 R55, RZ, RZ, c[0x0][0x228] ;  /* 0x00008a00ff377624 */ /* 0x000fe400078e00ff */
[----:B------:R-:W-:-:S10]  /*1ff0*/  IMAD.IADD R6, R10, 0x1, -R226 ;  /* 0x000000010a067824 */ /* 0x000fd400078e0ae2 */
[----:B-1----:R-:W-:-:S04]  /*2000*/  @P1 IADD3 R2, P0, R227, c[0x0][0x378], RZ ;  /* 0x0000de00e3021a10 */ /* 0x002fc80007f1e0ff */
[----:B------:R-:W-:-:S05]  /*2010*/  @P1 IADD3.X R3, R232, c[0x0][0x37c], RZ, P0, !PT ;  /* 0x0000df00e8031a10 */ /* 0x000fca00007fe4ff */
[----:B------:R1:W5:Y:S01]  /*2020*/  @P1 LDG.E R99, [R2.64] ;  /* 0x0000000802631981 */ /* 0x000362000c1e1900 */
[----:B------:R-:W-:Y:S01]  /*2030*/  BSSY B0, `(.L_x_172) ;  /* 0x000002f000007945 */ /* 0x000fe20003800000 */
[----:B-1----:R-:W-:-:S04]  /*2040*/  LOP3.LUT R2, R230, 0xff000000, RZ, 0xc0, !PT ;  /* 0xff000000e6027812 */ /* 0x002fc800078ec0ff */
[----:B------:R-:W-:Y:S01]  /*2050*/  SHF.R.U32.HI R2, RZ, 0x8, R2 ;  /* 0x00000008ff027819 */ /* 0x000fe20000011602 */
[----:B--2---:R-:W-:Y:S01]  /*2060*/  @P6 IMAD.IADD R55, R0, 0x1, -R4 ;  /* 0x0000000100376824 */ /* 0x004fe200078e0a04 */
[----:B------:R-:W-:-:S03]  /*2070*/  LOP3.LUT R0, R230, 0xff0000, RZ, 0xc0, !PT ;  /* 0x00ff0000e6007812 */ /* 0x000fc600078ec0ff */
[----:B------:R-:W-:Y:S01]  /*2080*/  IMAD.IADD R110, R6, 0x1, R55 ;  /* 0x00000001066e7824 */ /* 0x000fe200078e0237 */
[----:B------:R-:W-:-:S04]  /*2090*/  LEA.HI R2, R0, R2, RZ, 0x10 ;  /* 0x0000000200027211 */ /* 0x000fc800078f80ff */
[C---:B------:R-:W-:Y:S02]  /*20a0*/  ISETP.GE.AND P0, PT, R110.reuse, 0x1, PT ;  /* 0x000000016e00780c */ /* 0x040fe40003f06270 */
[----:B------:R-:W-:Y:S02]  /*20b0*/  IADD3 R0, R110, 0x1f, RZ ;  /* 0x0000001f6e007810 */ /* 0x000fe40007ffe0ff */
[----:B------:R-:W-:Y:S02]  /*20c0*/  SHF.R.U32.HI R238, RZ, 0x10, R2 ;  /* 0x00000010ffee7819 */ /* 0x000fe40000011602 */
[----:B------:R-:W-:Y:S02]  /*20d0*/  SHF.R.S32.HI R3, RZ, 0x1f, R0 ;  /* 0x0000001fff037819 */ /* 0x000fe40000011400 */
[----:B------:R-:W-:Y:S02]  /*20e0*/  ISETP.NE.AND P1, PT, R238, RZ, PT ;  /* 0x000000ffee00720c */ /* 0x000fe40003f25270 */
[----:B------:R-:W-:Y:S01]  /*20f0*/  LEA.HI R3, R3, R0, RZ, 0x5 ;  /* 0x0000000003037211 */ /* 0x000fe200078f28ff */
[----:B------:R-:W-:Y:S01]  /*2100*/  IMAD.MOV.U32 R0, RZ, RZ, RZ ;  /* 0x000000ffff007224 */ /* 0x000fe200078e00ff */
[----:B------:R-:W-:-:S02]  /*2110*/  LOP3.LUT R245, R2, 0xff, RZ, 0xc0, !PT ;  /* 0x000000ff02f57812 */ /* 0x000fc400078ec0ff */
[----:B------:R-:W-:Y:S02]  /*2120*/  SEL R97, R238, c[0x0][0x338], P1 ;  /* 0x0000ce00ee617a07 */ /* 0x000fe40000800000 */
[----:B------:R-:W-:Y:S01]  /*2130*/  SHF.R.S32.HI R100, RZ, 0x5, R3 ;  /* 0x00000005ff647819 */ /* 0x000fe20000011403 */
[----:B------:R-:W-:Y:S05]  /*2140*/  @!P0 BRA `(.L_x_173) ;  /* 0x000001d000008947 */ /* 0x000fea0003800000 */
[----:B------:R-:W-:Y:S02]  /*2150*/  IABS R0, R97 ;  /* 0x0000006100007213 */ /* 0x000fe40000000000 */
[----:B------:R-:W-:-:S03]  /*2160*/  IADD3 R5, R100, -0x1, R97 ;  /* 0xffffffff64057810 */ /* 0x000fc60007ffe061 */
[----:B------:R-:W-:Y:S01]  /*2170*/  IMAD.MOV.U32 R4, RZ, RZ, R0 ;  /* 0x000000ffff047224 */ /* 0x000fe200078e0000 */
[----:B------:R-:W-:-:S03]  /*2180*/  IABS R9, R5 ;  /* 0x0000000500097213 */ /* 0x000fc60000000000 */
[----:B------:R-:W1:Y:S08]  /*2190*/  I2F.RP R2, R4 ;  /* 0x0000000400027306 */ /* 0x000e700000209400 */
[----:B-1----:R-:W1:Y:S02]  /*21a0*/  MUFU.RCP R2, R2 ;  /* 0x0000000200027308 */ /* 0x002e640000001000 */
[----:B-1----:R-:W-:-:S06]  /*21b0*/  IADD3 R2, R2, 0xffffffe, RZ ;  /* 0x0ffffffe02027810 */ /* 0x002fcc0007ffe0ff */
[----:B------:R-:W1:Y:S02]  /*21c0*/  F2I.FTZ.U32.TRUNC.NTZ R3, R2 ;  /* 0x0000000200037305 */ /* 0x000e64000021f000 */
[----:B-1----:R-:W-:-:S04]  /*21d0*/  IMAD.MOV R0, RZ, RZ, -R3 ;  /* 0x000000ffff007224 */ /* 0x002fc800078e0a03 */
[----:B------:R-:W-:Y:S01]  /*21e0*/  IMAD.MOV.U32 R2, RZ, RZ, R0 ;  /* 0x000000ffff027224 */ /* 0x000fe200078e0000 */
[----:B------:R-:W-:-:S03]  /*21f0*/  IABS R0, R97 ;  /* 0x0000006100007213 */ /* 0x000fc60000000000 */
[----:B------:R-:W-:Y:S02]  /*2200*/  IMAD R7, R2, R4, RZ ;  /* 0x0000000402077224 */ /* 0x000fe400078e02ff */
[----:B------:R-:W-:Y:S02]  /*2210*/  IMAD.MOV.U32 R2, RZ, RZ, RZ ;  /* 0x000000ffff027224 */ /* 0x000fe400078e00ff */
        /* <DEDUP_REMOVED lines=16> */
.L_x_173:
[----:B------:R-:W-:Y:S05]  /*2320*/  BSYNC B0 ;  /* 0x0000000000007941 */ /* 0x000fea0003800000 */
.L_x_172:
[----:B------:R-:W2:Y:S01]  /*2330*/  LDL R4, [R1+0x48] ;  /* 0x0000480001047983 */ /* 0x000ea20000100800 */
[----:B------:R-:W-:-:S04]  /*2340*/  IMAD R2, R245, R0, RZ ;  /* 0x00000000f5027224 */ /* 0x000fc800078e02ff */
[C---:B------:R-:W-:Y:S02]  /*2350*/  IMAD.IADD R0, R2.reuse, 0x1, R0 ;  /* 0x0000000102007824 */ /* 0x040fe400078e0200 */
[----:B------:R-:W-:-:S03]  /*2360*/  IMAD R3, R2, 0x20, -R6 ;  /* 0x0000002002037824 */ /* 0x000fc600078e0a06 */
[----:B------:R-:W-:Y:S02]  /*2370*/  IMNMX R0, R100, R0, PT ;  /* 0x0000000064007217 */ /* 0x000fe40003800200 */
[----:B------:R-:W-:-:S03]  /*2380*/  IMNMX R3, RZ, R3, !PT ;  /* 0x00000003ff037217 */ /* 0x000fc60007800200 */
[----:B------:R-:W-:Y:S01]  /*2390*/  IMAD R0, R0, 0x20, -R6 ;  /* 0x0000002000007824 */ /* 0x000fe200078e0a06 */
[----:B------:R-:W-:-:S04]  /*23a0*/  SHF.R.U32.HI R80, RZ, 0x5, R3 ;  /* 0x00000005ff507819 */ /* 0x000fc80000011603 */
[----:B------:R-:W-:-:S04]  /*23b0*/  IMNMX R0, R0, R55, PT ;  /* 0x0000003700007217 */ /* 0x000fc80003800200 */
[----:B------:R-:W-:-:S13]  /*23c0*/  ISETP.GT.AND P0, PT, R0, R3, PT ;  /* 0x000000030000720c */ /* 0x000fda0003f04270 */
[----:B------:R-:W-:Y:S01]  /*23d0*/  @P0 IADD3 R2, R0, 0x1f, RZ ;  /* 0x0000001f00020810 */ /* 0x000fe20007ffe0ff */
[----:B------:R-:W-:-:S03]  /*23e0*/  IMAD.MOV.U32 R0, RZ, RZ, R80 ;  /* 0x000000ffff007224 */ /* 0x000fc600078e0050 */
[----:B------:R-:W-:-:S04]  /*23f0*/  @P0 SHF.R.S32.HI R3, RZ, 0x1f, R2 ;  /* 0x0000001fff030819 */ /* 0x000fc80000011402 */
[----:B------:R-:W-:-:S04]  /*2400*/  @P0 LEA.HI R2, R3, R2, RZ, 0x5 ;  /* 0x0000000203020211 */ /* 0x000fc800078f28ff */
[----:B------:R-:W-:-:S04]  /*2410*/  @P0 SHF.R.S32.HI R0, RZ, 0x5, R2 ;  /* 0x00000005ff000819 */ /* 0x000fc80000011402 */
[----:B------:R-:W-:Y:S01]  /*2420*/  ISETP.GT.AND P0, PT, R0, R80, PT ;  /* 0x000000500000720c */ /* 0x000fe20003f04270 */
[----:B--2---:R-:W-:-:S04]  /*2430*/  IMAD.IADD R2, R219, 0x1, R4 ;  /* 0x00000001db027824 */ /* 0x004fc800078e0204 */
[----:B------:R-:W-:-:S08]  /*2440*/  IMAD.SHL.U32 R198, R2, 0x2, RZ ;  /* 0x0000000202c67824 */ /* 0x000fd000078e00ff */
[----:B------:R-:W-:Y:S05]  /*2450*/  @!P0 BRA `(.L_x_174) ;  /* 0x0000398000008947 */ /* 0x000fea0003800000 */
[--C-:B------:R-:W-:Y:S01]  /*2460*/  SHF.R.S32.HI R9, RZ, 0x1f, R208.reuse ;  /* 0x0000001fff097819 */ /* 0x100fe200000114d0 */
[----:B------:R-:W-:Y:S01]  /*2470*/  IMAD.IADD R95, R55, 0x1, -R208 ;  /* 0x00000001375f7824 */ /* 0x000fe200078e0ad0 */
[----:B------:R-:W-:Y:S01]  /*2480*/  IADD3 R58, P0, R208, R11, RZ ;  /* 0x0000000bd03a7210 */ /* 0x000fe20007f1e0ff */
[----:B------:R-:W-:Y:S01]  /*2490*/  IMAD.MOV.U32 R107, RZ, RZ, c[0x0][0x238] ;  /* 0x00008e00ff6b7624 */ /* 0x000fe200078e00ff */
[----:B------:R-:W-:Y:S01]  /*24a0*/  IADD3 R45, R0, -0x1, RZ ;  /* 0xffffffff002d7810 */ /* 0x000fe20007ffe0ff */
[----:B------:R-:W-:Y:S01]  /*24b0*/  IMAD.MOV.U32 R103, RZ, RZ, 0x5 ;  /* 0x00000005ff677424 */ /* 0x000fe200078e00ff */
[----:B------:R-:W-:Y:S01]  /*24c0*/  LEA.HI.X.SX32 R59, R11, R9, 0x1, P0 ;  /* 0x000000090b3b7211 */ /* 0x000fe200000f0eff */
[----:B------:R-:W-:Y:S01]  /*24d0*/  IMAD.WIDE.U32 R2, R58, c[0x0][0x238], R132 ;  /* 0x00008e003a027a25 */ /* 0x000fe200078e0084 */
[----:B------:R-:W-:Y:S02]  /*24e0*/  LOP3.LUT R20, R230, 0xffff, RZ, 0xc0, !PT ;  /* 0x0000ffffe6147812 */ /* 0x000fe400078ec0ff */
[----:B------:R-:W-:Y:S01]  /*24f0*/  SEL R6, R235, RZ, !P6 ;  /* 0x000000ffeb067207 */ /* 0x000fe20007000000 */
[----:B------:R-:W-:Y:S01]  /*2500*/  IMAD R4, R59, c[0x0][0x238], RZ ;  /* 0x00008e003b047a24 */ /* 0x000fe200078e02ff */
[----:B------:R-:W-:Y:S01]  /*2510*/  SEL R11, R233, RZ, !P6 ;  /* 0x000000ffe90b7207 */ /* 0x000fe20007000000 */
[----:B------:R-:W-:Y:S01]  /*2520*/  IMAD R0, R45, -0x20, R95 ;  /* 0xffffffe02d007824 */ /* 0x000fe200078e025f */
[C---:B------:R-:W-:Y:S01]  /*2530*/  SHF.L.U64.HI R104, R107.reuse, R103, c[0x0][0x23c] ;  /* 0x00008f006b687619 */ /* 0x040fe20000010267 */
[----:B------:R-:W-:Y:S01]  /*2540*/  IMAD R4, R58, c[0x0][0x23c], R4 ;  /* 0x00008f003a047a24 */ /* 0x000fe200078e0204 */
[----:B------:R-:W-:Y:S01]  /*2550*/  ISETP.NE.U32.AND P1, PT, RZ, c[0x0][0x340], PT ;  /* 0x0000d000ff007a0c */ /* 0x000fe20003f25070 */
[----:B------:R-:W-:Y:S01]  /*2560*/  IMAD.SHL.U32 R107, R107, 0x20, RZ ;  /* 0x000000206b6b7824 */ /* 0x000fe200078e00ff */
[----:B------:R-:W-:Y:S01]  /*2570*/  ISETP.GT.AND P0, PT, R0, RZ, PT ;  /* 0x000000ff0000720c */ /* 0x000fe20003f04270 */
[----:B------:R-:W-:Y:S01]  /*2580*/  IMAD.IADD R3, R3, 0x1, R4 ;  /* 0x0000000103037824 */ /* 0x000fe200078e0204 */
[----:B------:R-:W-:Y:S01]  /*2590*/  ISETP.NE.AND.EX P1, PT, RZ, c[0x0][0x344], PT, P1 ;  /* 0x0000d100ff007a0c */ /* 0x000fe20003f25310 */
[----:B------:R-:W-:Y:S01]  /*25a0*/  IMAD R0, R6, c[0x0][0x248], RZ ;  /* 0x0000920006007a24 */ /* 0x000fe200078e02ff */
[----:B------:R-:W-:Y:S01]  /*25b0*/  ISETP.GE.AND P3, PT, R132, c[0x0][0x1d4], PT ;  /* 0x0000750084007a0c */ /* 0x000fe20003f66270 */
[----:B------:R-:W-:Y:S01]  /*25c0*/  IMAD.WIDE.U32 R2, R20, c[0x0][0x240], R2 ;  /* 0x0000900014027a25 */ /* 0x000fe200078e0002 */
[----:B------:R-:W-:-:S02]  /*25d0*/  ISETP.GE.AND P6, PT, R135, c[0x0][0x1d4], PT ;  /* 0x0000750087007a0c */ /* 0x000fc40003fc6270 */
[----:B------:R-:W-:Y:S01]  /*25e0*/  ISETP.GE.AND P5, PT, R199, c[0x0][0x1d4], PT ;  /* 0x00007500c7007a0c */ /* 0x000fe20003fa6270 */
[----:B------:R-:W-:Y:S01]  /*25f0*/  IMAD R3, R20, c[0x0][0x244], R3 ;  /* 0x0000910014037a24 */ /* 0x000fe200078e0203 */
[----:B------:R-:W-:Y:S01]  /*2600*/  ISETP.GE.AND P4, PT, R200, c[0x0][0x1d4], PT ;  /* 0x00007500c8007a0c */ /* 0x000fe20003f86270 */
[----:B------:R-:W-:Y:S01]  /*2610*/  IMAD R4, R11, c[0x0][0x24c], R0 ;  /* 0x000093000b047a24 */ /* 0x000fe200078e0200 */
[----:B------:R-:W-:Y:S01]  /*2620*/  LOP3.LUT R207, R207, 0xfffffffe, RZ, 0xc0, !PT ;  /* 0xfffffffecfcf7812 */ /* 0x000fe200078ec0ff */
[----:B------:R-:W-:Y:S01]  /*2630*/  IMAD.WIDE.U32 R62, R11, c[0x0][0x248], R2 ;  /* 0x000092000b3e7a25 */ /* 0x000fe200078e0002 */
[----:B------:R-:W-:-:S03]  /*2640*/  @P0 SHF.R.S32.HI R2, RZ, 0x1f, R45 ;  /* 0x0000001fff020819 */ /* 0x000fc6000001142d */
[----:B------:R-:W-:Y:S01]  /*2650*/  @P0 IMAD R0, R104, R45, RZ ;  /* 0x0000002d68000224 */ /* 0x000fe200078e02ff */
[----:B------:R-:W-:Y:S01]  /*2660*/  @P3 LOP3.LUT R207, R207, 0x1, RZ, 0xfc, !PT ;  /* 0x00000001cfcf3812 */ /* 0x000fe200078efcff */
[----:B------:R-:W-:Y:S02]  /*2670*/  IMAD.IADD R61, R63, 0x1, R4 ;  /* 0x000000013f3d7824 */ /* 0x000fe400078e0204 */
[----:B------:R-:W-:Y:S02]  /*2680*/  @P0 IMAD.MOV.U32 R60, RZ, RZ, R62 ;  /* 0x000000ffff3c0224 */ /* 0x000fe400078e003e */
[-C--:B------:R-:W-:Y:S02]  /*2690*/  @P0 IMAD R0, R2, R107.reuse, R0 ;  /* 0x0000006b02000224 */ /* 0x080fe400078e0200 */
[----:B------:R-:W-:-:S04]  /*26a0*/  @P0 IMAD.WIDE.U32 R4, R45, R107, R60 ;  /* 0x0000006b2d040225 */ /* 0x000fc800078e003c */
[----:B------:R-:W-:Y:S01]  /*26b0*/  @P0 IMAD.IADD R0, R5, 0x1, R0 ;  /* 0x0000000105000824 */ /* 0x000fe200078e0200 */
[----:B------:R-:W-:-:S04]  /*26c0*/  @P0 LEA R2, P2, R4, c[0x0][0x220], 0x1 ;  /* 0x0000880004020a11 */ /* 0x000fc800078408ff */
[----:B------:R-:W-:Y:S02]  /*26d0*/  @P0 LEA.HI.X R3, R4, c[0x0][0x224], R0, 0x1, P2 ;  /* 0x0000890004030a11 */ /* 0x000fe400010f0c00 */
[----:B------:R-:W-:-:S03]  /*26e0*/  @P1 IADD3 R4, P2, R227, c[0x0][0x340], RZ ;  /* 0x0000d000e3041a10 */ /* 0x000fc60007f5e0ff */
[----:B------:R-:W-:Y:S01]  /*26f0*/  @!PT LDS RZ, [RZ] ;  /* 0x00000000fffff984 */ /* 0x000fe20000000800 */
[----:B------:R-:W-:Y:S01]  /*2700*/  @!PT LDS RZ, [RZ] ;  /* 0x00000000fffff984 */ /* 0x000fe20000000800 */
[----:B------:R-:W-:Y:S01]  /*2710*/  @!PT LDS RZ, [RZ] ;  /* 0x00000000fffff984 */ /* 0x000fe20000000800 */
[----:B------:R1:W-:Y:S01]  /*2720*/  @P0 LDGSTS.E.BYPASS.LTC128B.128 [R198+0xc080], [R2.64], !P3 ;  /* 0x0c08000002c60fae */ /* 0x0003e2000d901d48 */
[----:B------:R-:W-:Y:S01]  /*2730*/  @P1 IADD3.X R5, R232, c[0x0][0x344], RZ, P2, !PT ;  /* 0x0000d100e8051a10 */ /* 0x000fe200017fe4ff */
[----:B------:R-:W-:Y:S02]  /*2740*/  IMAD.MOV.U32 R101, RZ, RZ, c[0x0][0x27c] ;  /* 0x00009f00ff657624 */ /* 0x000fe400078e00ff */
[----:B------:R1:W-:Y:S04]  /*2750*/  @P0 LDGSTS.E.BYPASS.LTC128B.128 [R198+0xd080], [R2.64+0x80], !P6 ;  /* 0x0d08008002c60fae */ /* 0x0003e8000f101d48 */
[----:B------:R1:W-:Y:S04]  /*2760*/  @P0 LDGSTS.E.BYPASS.LTC128B.128 [R198+0xe080], [R2.64+0x100], !P5 ;  /* 0x0e08010002c60fae */ /* 0x0003e8000e901d48 */
[----:B------:R1:W-:Y:S01]  /*2770*/  @P0 LDGSTS.E.BYPASS.LTC128B.128 [R198+0xf080], [R2.64+0x180], !P4 ;  /* 0x0f08018002c60fae */ /* 0x0003e2000e101d48 */
[----:B------:R-:W-:-:S03]  /*2780*/  IMAD.SHL.U32 R101, R101, 0x2, RZ ;  /* 0x0000000265657824 */ /* 0x000fc600078e00ff */
[----:B------:R-:W0:Y:S04]  /*2790*/  LDGDEPBAR ;  /* 0x00000000000079af */ /* 0x000e280000000000 */
[----:B------:R-:W2:Y:S01]  /*27a0*/  @P1 LDG.E R0, [R4.64] ;  /* 0x0000000804001981 */ /* 0x000ea2000c1e1900 */
[----:B------:R-:W-:Y:S01]  /*27b0*/  ISETP.GE.AND P2, PT, R132, c[0x0][0x27c], PT ;  /* 0x00009f0084007a0c */ /* 0x000fe20003f46270 */
[----:B------:R-:W-:Y:S01]  /*27c0*/  WARPSYNC 0xffffffff ;  /* 0xffffffff00007948 */ /* 0x000fe20003800000 */
[----:B------:R-:W-:Y:S02]  /*27d0*/  LOP3.LUT R207, R207, 0xfffffffd, RZ, 0xc0, !PT ;  /* 0xfffffffdcfcf7812 */ /* 0x000fe400078ec0ff */
[----:B------:R-:W-:Y:S02]  /*27e0*/  SHF.R.S32.HI R139, RZ, 0x1f, R138 ;  /* 0x0000001fff8b7819 */ /* 0x000fe4000001148a */
[----:B-----5:R-:W-:-:S07]  /*27f0*/  SHF.R.S32.HI R19, RZ, 0x1f, R99 ;  /* 0x0000001fff137819 */ /* 0x020fce0000011463 */
[----:B------:R-:W-:Y:S02]  /*2800*/  @P2 LOP3.LUT R207, R207, 0x2, RZ, 0xfc, !PT ;  /* 0x00000002cfcf2812 */ /* 0x000fe400078efcff */
[----:B--2---:R-:W-:Y:S01]  /*2810*/  @P1 SHF.R.S32.HI R18, RZ, 0x1f, R0 ;  /* 0x0000001fff121819 */ /* 0x004fe20000011400 */
[----:B------:R-:W-:Y:S02]  /*2820*/  @!P1 IMAD.MOV.U32 R0, RZ, RZ, R233 ;  /* 0x000000ffff009224 */ /* 0x000fe400078e00e9 */
[----:B------:R-:W-:Y:S02]  /*2830*/  @!P1 IMAD.MOV.U32 R18, RZ, RZ, R235 ;  /* 0x000000ffff129224 */ /* 0x000fe400078e00eb */
[C---:B-1----:R-:W-:Y:S01]  /*2840*/  IMAD.WIDE.U32 R2, R20.reuse, c[0x0][0x260], R132 ;  /* 0x0000980014027a25 */ /* 0x042fe200078e0084 */
[----:B------:R-:W-:Y:S01]  /*2850*/  ISETP.GE.AND P0, PT, R135, c[0x0][0x27c], PT ;  /* 0x00009f0087007a0c */ /* 0x000fe20003f06270 */
[----:B------:R-:W-:Y:S01]  /*2860*/  BAR.SYNC.DEFER_BLOCKING 0x0 ;  /* 0x0000000000007b1d */ /* 0x000fe20000010000 */
[----:B------:R-:W-:Y:S01]  /*2870*/  LOP3.LUT R207, R207, 0xfffffffb, RZ, 0xc0, !PT ;  /* 0xfffffffbcfcf7812 */ /* 0x000fe200078ec0ff */
[C---:B------:R-:W-:Y:S01]  /*2880*/  IMAD R7, R9.reuse, c[0x0][0x290], RZ ;  /* 0x0000a40009077a24 */ /* 0x040fe200078e02ff */
[----:B------:R-:W-:Y:S01]  /*2890*/  SHF.R.U32.HI R22, RZ, 0x3, R217 ;  /* 0x00000003ff167819 */ /* 0x000fe200000116d9 */
[----:B------:R-:W-:Y:S01]  /*28a0*/  IMAD R3, R20, c[0x0][0x264], R3 ;  /* 0x0000990014037a24 */ /* 0x000fe200078e0203 */
[----:B------:R-:W-:Y:S01]  /*28b0*/  MOV R108, c[0x0][0x27c] ;  /* 0x00009f00006c7a02 */ /* 0x000fe20000000f00 */
[----:B------:R-:W-:Y:S01]  /*28c0*/  IMAD.IADD R96, R10, 0x1, R12 ;  /* 0x000000010a607824 */ /* 0x000fe200078e020c */
[----:B------:R-:W-:Y:S01]  /*28d0*/  SEL R10, RZ, c[0x0][0x27c], !P2 ;  /* 0x00009f00ff0a7a07 */ /* 0x000fe20005000000 */
[----:B------:R-:W-:Y:S01]  /*28e0*/  IMAD R9, R9, c[0x0][0x280], RZ ;  /* 0x0000a00009097a24 */ /* 0x000fe200078e02ff */
[----:B------:R-:W-:Y:S01]  /*28f0*/  MOV R106, c[0x0][0x280] ;  /* 0x0000a000006a7a02 */ /* 0x000fe20000000f00 */
[----:B------:R-:W-:Y:S01]  /*2900*/  IMAD.WIDE.U32 R4, R208, c[0x0][0x290], R132 ;  /* 0x0000a400d0047a25 */ /* 0x000fe200078e0084 */
[----:B------:R-:W-:Y:S01]  /*2910*/  ULDC.U8 UR5, c[0x0][0x298] ;  /* 0x0000a60000057ab9 */ /* 0x000fe20000000000 */
[----:B------:R-:W-:-:S02]  /*2920*/  @P0 LOP3.LUT R207, R207, 0x4, RZ, 0xfc, !PT ;  /* 0x00000004cfcf0812 */ /* 0x000fc400078efcff */
[----:B------:R-:W-:Y:S02]  /*2930*/  IMAD R14, R208, c[0x0][0x294], R7 ;  /* 0x0000a500d00e7a24 */ /* 0x000fe400078e0207 */
[----:B------:R-:W-:Y:S01]  /*2940*/  IMAD R8, R6, c[0x0][0x268], RZ ;  /* 0x00009a0006087a24 */ /* 0x000fe200078e02ff */
[----:B------:R-:W-:Y:S01]  /*2950*/  LOP3.LUT R207, R207, 0xffffffef, RZ, 0xc0, !PT ;  /* 0xffffffefcfcf7812 */ /* 0x000fe200078ec0ff */
[----:B------:R-:W-:Y:S01]  /*2960*/  IMAD.WIDE.U32 R78, R11, c[0x0][0x268], R2 ;  /* 0x00009a000b4e7a25 */ /* 0x000fe200078e0002 */
[----:B------:R-:W-:Y:S02]  /*2970*/  SEL R2, RZ, c[0x0][0x27c], !P0 ;  /* 0x00009f00ff027a07 */ /* 0x000fe40004000000 */
[----:B------:R-:W-:Y:S01]  /*2980*/  ISETP.GE.AND P0, PT, R108, 0x1, PT ;  /* 0x000000016c00780c */ /* 0x000fe20003f06270 */
[----:B------:R-:W-:Y:S01]  /*2990*/  IMAD R15, R208, c[0x0][0x284], R9 ;  /* 0x0000a100d00f7a24 */ /* 0x000fe200078e0209 */
[----:B------:R-:W-:Y:S01]  /*29a0*/  LOP3.LUT R207, R207, 0xfffffff7, RZ, 0xc0, !PT ;  /* 0xfffffff7cfcf7812 */ /* 0x000fe200078ec0ff */
[----:B------:R-:W-:-:S02]  /*29b0*/  IMAD.IADD R9, R5, 0x1, R14 ;  /* 0x0000000105097824 */ /* 0x000fc400078e020e */
[----:B------:R-:W-:Y:S02]  /*29c0*/  IMAD R21, R11, c[0x0][0x26c], R8 ;  /* 0x00009b000b157a24 */ /* 0x000fe400078e0208 */
[----:B------:R-:W-:Y:S02]  /*29d0*/  IMAD.IADD R5, R132, 0x1, R10 ;  /* 0x0000000184057824 */ /* 0x000fe400078e020a */
[----:B------:R-:W-:Y:S01]  /*29e0*/  IMAD.MOV.U32 R8, RZ, RZ, R4 ;  /* 0x000000ffff087224 */ /* 0x000fe200078e0004 */
[----:B------:R-:W-:Y:S01]  /*29f0*/  IADD3 R4, R135, R2, RZ ;  /* 0x0000000287047210 */ /* 0x000fe20007ffe0ff */
[C---:B------:R-:W-:Y:S01]  /*2a00*/  IMAD.WIDE.U32 R2, R208.reuse, c[0x0][0x290], R138 ;  /* 0x0000a400d0027a25 */ /* 0x040fe200078e008a */
[----:B------:R-:W-:Y:S02]  /*2a10*/  SHF.R.S32.HI R12, RZ, 0x1f, R5 ;  /* 0x0000001fff0c7819 */ /* 0x000fe40000011405 */
[----:B------:R-:W-:Y:S01]  /*2a20*/  SHF.R.S32.HI R16, RZ, 0x1f, R4 ;  /* 0x0000001fff107819 */ /* 0x000fe20000011404 */
[----:B------:R-:W-:Y:S01]  /*2a30*/  IMAD.WIDE.U32 R10, R208, c[0x0][0x280], R138 ;  /* 0x0000a000d00a7a25 */ /* 0x000fe200078e008a */
[----:B------:R-:W-:-:S02]  /*2a40*/  LEA.HI R13, R12, R5, RZ, 0x3 ;  /* 0x000000050c0d7211 */ /* 0x000fc400078f18ff */
[----:B------:R-:W-:Y:S01]  /*2a50*/  LEA.HI R17, R12, R5, RZ, 0x6 ;  /* 0x000000050c117211 */ /* 0x000fe200078f30ff */
[----:B------:R-:W-:Y:S01]  /*2a60*/  IMAD.WIDE.U32 R6, R208, c[0x0][0x280], R132 ;  /* 0x0000a000d0067a25 */ /* 0x000fe200078e0084 */
[CC--:B------:R-:W-:Y:S02]  /*2a70*/  LEA.HI R12, R16.reuse, R4.reuse, RZ, 0x3 ;  /* 0x00000004100c7211 */ /* 0x0c0fe400078f18ff */
[----:B------:R-:W-:Y:S01]  /*2a80*/  LEA.HI R4, R16, R4, RZ, 0x6 ;  /* 0x0000000410047211 */ /* 0x000fe200078f30ff */
[----:B------:R-:W-:Y:S01]  /*2a90*/  IMAD.IADD R5, R14, 0x1, R3 ;  /* 0x000000010e057824 */ /* 0x000fe200078e0203 */
[C---:B------:R-:W-:Y:S01]  /*2aa0*/  LOP3.LUT R14, R217.reuse, 0x38, R13, 0xf8, !PT ;  /* 0x00000038d90e7812 */ /* 0x040fe200078ef80d */
[----:B------:R-:W-:Y:S01]  /*2ab0*/  IMAD.MOV.U32 R109, RZ, RZ, c[0x0][0x2b8] ;  /* 0x0000ae00ff6d7624 */ /* 0x000fe200078e00ff */
[----:B------:R-:W-:Y:S01]  /*2ac0*/  LOP3.LUT R16, R217, 0x38, R12, 0xf8, !PT ;  /* 0x00000038d9107812 */ /* 0x000fe200078ef80c */
[----:B------:R-:W-:Y:S01]  /*2ad0*/  IMAD.IADD R3, R15, 0x1, R11 ;  /* 0x000000010f037824 */ /* 0x000fe200078e020b */
[----:B------:R-:W-:Y:S01]  /*2ae0*/  SHF.L.U32 R11, R17, 0x5, RZ ;  /* 0x00000005110b7819 */ /* 0x000fe200000006ff */
[----:B------:R-:W-:Y:S01]  /*2af0*/  IMAD.SHL.U32 R4, R4, 0x20, RZ ;  /* 0x0000002004047824 */ /* 0x000fe200078e00ff */
[----:B------:R-:W-:Y:S01]  /*2b00*/  IADD3 R7, R7, R15, RZ ;  /* 0x0000000f07077210 */ /* 0x000fe20007ffe0ff */
[----:B------:R-:W-:Y:S01]  /*2b10*/  IMAD.MOV.U32 R105, RZ, RZ, c[0x0][0x290] ;  /* 0x0000a400ff697624 */ /* 0x000fe200078e00ff */
[----:B------:R-:W-:Y:S01]  /*2b20*/  ISETP.NE.AND P1, PT, R109, 0x1, PT ;  /* 0x000000016d00780c */ /* 0x000fe20003f25270 */
[----:B------:R-:W-:Y:S01]  /*2b30*/  IMAD.WIDE.U32 R72, R0, c[0x0][0x2b0], RZ ;  /* 0x0000ac0000487a25 */ /* 0x000fe200078e00ff */
[----:B------:R-:W-:-:S02]  /*2b40*/  LOP3.LUT R17, R11, 0x7ffff800, RZ, 0xc0, !PT ;  /* 0x7ffff8000b117812 */ /* 0x000fc400078ec0ff */
[-C--:B------:R-:W-:Y:S01]  /*2b50*/  LOP3.LUT R15, R14, R22.reuse, RZ, 0x3c, !PT ;  /* 0x000000160e0f7212 */ /* 0x080fe200078e3cff */
[----:B------:R-:W-:Y:S01]  /*2b60*/  IMAD.WIDE.U32 R76, R20, c[0x0][0x210], RZ ;  /* 0x00008400144c7a25 */ /* 0x000fe200078e00ff */
[----:B------:R-:W-:Y:S02]  /*2b70*/  LOP3.LUT R14, R4, 0x7ffff800, RZ, 0xc0, !PT ;  /* 0x7ffff800040e7812 */ /* 0x000fe400078ec0ff */
[----:B------:R-:W-:Y:S01]  /*2b80*/  LOP3.LUT R11, R16, R22, RZ, 0x3c, !PT ;  /* 0x00000016100b7212 */ /* 0x000fe200078e3cff */
[----:B------:R-:W-:Y:S01]  /*2b90*/  IMAD.MOV.U32 R4, RZ, RZ, R2 ;  /* 0x000000ffff047224 */ /* 0x000fe200078e0002 */
[--C-:B------:R-:W-:Y:S01]  /*2ba0*/  IADD3 R17, R15, R17, R219.reuse ;  /* 0x000000110f117210 */ /* 0x100fe20007ffe0db */
[----:B------:R-:W-:Y:S01]  /*2bb0*/  IMAD.WIDE.U32 R74, R20, c[0x0][0x1e8], RZ ;  /* 0x00007a00144a7a25 */ /* 0x000fe200078e00ff */
[----:B------:R-:W-:Y:S02]  /*2bc0*/  IADD3 R15, R11, R14, R219 ;  /* 0x0000000e0b0f7210 */ /* 0x000fe40007ffe0db */
[----:B------:R-:W-:Y:S01]  /*2bd0*/  MOV R2, R10 ;  /* 0x0000000a00027202 */ /* 0x000fe20000000f00 */
[----:B------:R-:W-:Y:S01]  /*2be0*/  IMAD R11, R18, c[0x0][0x2b0], RZ ;  /* 0x0000ac00120b7a24 */ /* 0x000fe200078e02ff */
[----:B------:R-:W-:Y:S01]  /*2bf0*/  LOP3.LUT R57, R13, 0xfffffff8, RZ, 0xc0, !PT ;  /* 0xfffffff80d397812 */ /* 0x000fe200078ec0ff */
[C---:B------:R-:W-:Y:S01]  /*2c00*/  IMAD R10, R19.reuse, c[0x0][0x290], RZ ;  /* 0x0000a400130a7a24 */ /* 0x040fe200078e02ff */
[----:B------:R-:W-:Y:S01]  /*2c10*/  LOP3.LUT R56, R12, 0xfffffff8, RZ, 0xc0, !PT ;  /* 0xfffffff80c387812 */ /* 0x000fe200078ec0ff */
[----:B------:R-:W-:Y:S01]  /*2c20*/  IMAD R14, R19, c[0x0][0x280], RZ ;  /* 0x0000a000130e7a24 */ /* 0x000fe200078e02ff */
[----:B------:R-:W-:Y:S01]  /*2c30*/  @P1 LOP3.LUT R207, R207, 0x8, RZ, 0xfc, !PT ;  /* 0x00000008cfcf1812 */ /* 0x000fe200078efcff */
[----:B------:R-:W-:Y:S01]  /*2c40*/  IMAD R11, R0, c[0x0][0x2b4], R11 ;  /* 0x0000ad00000b7a24 */ /* 0x000fe200078e020b */
[-C--:B------:R-:W-:Y:S01]  /*2c50*/  SHF.L.U64.HI R102, R105, R103.reuse, c[0x0][0x294] ;  /* 0x0000a50069667619 */ /* 0x080fe20000010267 */
[C---:B------:R-:W-:Y:S01]  /*2c60*/  IMAD R10, R99.reuse, c[0x0][0x294], R10 ;  /* 0x0000a500630a7a24 */ /* 0x040fe200078e020a */
[C---:B------:R-:W-:Y:S01]  /*2c70*/  SHF.L.U64.HI R103, R106.reuse, R103, c[0x0][0x284] ;  /* 0x0000a1006a677619 */ /* 0x040fe20000010267 */
[C---:B------:R-:W-:Y:S01]  /*2c80*/  IMAD R0, R99.reuse, c[0x0][0x284], R14 ;  /* 0x0000a10063007a24 */ /* 0x040fe200078e020e */
[----:B------:R-:W-:Y:S01]  /*2c90*/  SHF.L.U32 R106, R106, 0x5, RZ ;  /* 0x000000056a6a7819 */ /* 0x000fe200000006ff */
[----:B------:R-:W-:Y:S01]  /*2ca0*/  IMAD.WIDE.U32 R66, R99, c[0x0][0x290], R4 ;  /* 0x0000a40063427a25 */ /* 0x000fe200078e0004 */
[----:B------:R-:W-:-:S02]  /*2cb0*/  IADD3 R92, R79, R21, RZ ;  /* 0x000000154f5c7210 */ /* 0x000fc40007ffe0ff */
[----:B------:R-:W-:Y:S01]  /*2cc0*/  SHF.R.S32.HI R90, RZ, 0x3, R13 ;  /* 0x00000003ff5a7819 */ /* 0x000fe2000001140d */
[C---:B------:R-:W-:Y:S01]  /*2cd0*/  IMAD.WIDE.U32 R64, R99.reuse, c[0x0][0x280], R2 ;  /* 0x0000a00063407a25 */ /* 0x040fe200078e0002 */
[----:B------:R-:W-:Y:S02]  /*2ce0*/  SHF.R.S32.HI R89, RZ, 0x3, R12 ;  /* 0x00000003ff597819 */ /* 0x000fe4000001140c */
[----:B------:R-:W-:Y:S01]  /*2cf0*/  IADD3 R86, R10, R67, RZ ;  /* 0x000000430a567210 */ /* 0x000fe20007ffe0ff */
[C---:B------:R-:W-:Y:S01]  /*2d00*/  IMAD.WIDE.U32 R70, R99.reuse, c[0x0][0x290], R8 ;  /* 0x0000a40063467a25 */ /* 0x040fe200078e0008 */
[----:B------:R-:W-:Y:S02]  /*2d10*/  IADD3 R83, R0, R65, RZ ;  /* 0x0000004100537210 */ /* 0x000fe40007ffe0ff */
[----:B------:R-:W-:Y:S01]  /*2d20*/  SHF.R.S32.HI R85, RZ, 0x1f, R57 ;  /* 0x0000001fff557819 */ /* 0x000fe20000011439 */
[----:B------:R-:W-:Y:S01]  /*2d30*/  IMAD.WIDE.U32 R68, R99, c[0x0][0x280], R6 ;  /* 0x0000a00063447a25 */ /* 0x000fe200078e0006 */
[----:B------:R-:W-:-:S02]  /*2d40*/  SHF.R.S32.HI R84, RZ, 0x1f, R56 ;  /* 0x0000001fff547819 */ /* 0x000fc40000011438 */
[----:B------:R-:W-:Y:S01]  /*2d50*/  SHF.L.U32 R81, R15, 0x1, RZ ;  /* 0x000000010f517819 */ /* 0x000fe200000006ff */
[----:B------:R-:W-:Y:S01]  /*2d60*/  IMAD.SHL.U32 R105, R105, 0x20, RZ ;  /* 0x0000002069697824 */ /* 0x000fe200078e00ff */
[----:B------:R-:W-:Y:S01]  /*2d70*/  @P0 LOP3.LUT R207, R207, 0x10, RZ, 0xfc, !PT ;  /* 0x00000010cfcf0812 */ /* 0x000fe200078efcff */
[C---:B------:R-:W-:Y:S02]  /*2d80*/  IMAD R94, R20.reuse, c[0x0][0x214], R77 ;  /* 0x00008500145e7a24 */ /* 0x040fe400078e024d */
[----:B------:R-:W-:Y:S02]  /*2d90*/  IMAD R93, R20, c[0x0][0x1ec], R75 ;  /* 0x00007b00145d7a24 */ /* 0x000fe400078e024b */
[----:B------:R-:W-:Y:S02]  /*2da0*/  IMAD.IADD R91, R73, 0x1, R11 ;  /* 0x00000001495b7824 */ /* 0x000fe400078e020b */
[----:B------:R-:W-:Y:S02]  /*2db0*/  IMAD.IADD R88, R71, 0x1, R10 ;  /* 0x0000000147587824 */ /* 0x000fe400078e020a */
[----:B------:R-:W-:-:S02]  /*2dc0*/  IMAD.IADD R87, R69, 0x1, R0 ;  /* 0x0000000145577824 */ /* 0x000fc400078e0200 */
[----:B------:R-:W-:Y:S02]  /*2dd0*/  IMAD.SHL.U32 R82, R17, 0x2, RZ ;  /* 0x0000000211527824 */ /* 0x000fe400078e00ff */
.L_x_193:
[----:B------:R-:W-:Y:S01]  /*2de0*/  IMAD.SHL.U32 R52, R45, 0x20, RZ ;  /* 0x000000202d347824 */ /* 0x000fe200078e00ff */
[----:B------:R-:W-:Y:S04]  /*2df0*/  DEPBAR.LE SB0, 0x0 ;  /* 0x000080000000791a */ /* 0x000fe80000000000 */
[----:B------:R-:W-:Y:S01]  /*2e00*/  IMAD.IADD R0, R218, 0x1, R52 ;  /* 0x00000001da007824 */ /* 0x000fe200078e0234 */
[----:B------:R-:W-:Y:S01]  /*2e10*/  ISETP.NE.AND P1, PT, R109, 0x1, PT ;  /* 0x000000016d00780c */ /* 0x000fe20003f25270 */
[----:B------:R-:W-:Y:S01]  /*2e20*/  IMAD.MOV.U32 R49, RZ, RZ, RZ ;  /* 0x000000ffff317224 */ /* 0x000fe200078e00ff */
[----:B------:R-:W-:Y:S01]  /*2e30*/  WARPSYNC 0xffffffff ;  /* 0xffffffff00007948 */ /* 0x000fe20003800000 */
[----:B------:R-:W-:Y:S01]  /*2e40*/  IMAD.IADD R2, R96, 0x1, R0 ;  /* 0x0000000160027824 */ /* 0x000fe200078e0200 */
[----:B------:R-:W-:Y:S01]  /*2e50*/  ISETP.GE.AND P0, PT, R0, R55, PT ;  /* 0x000000370000720c */ /* 0x000fe20003f06270 */
[----:B------:R-:W-:Y:S01]  /*2e60*/  BSSY B1, `(.L_x_175) ;  /* 0x00002a4000017945 */ /* 0x000fe20003800000 */
[----:B------:R-:W-:Y:S01]  /*2e70*/  ISETP.GE.AND P2, PT, R108, 0x1, PT ;  /* 0x000000016c00780c */ /* 0x000fe20003f46270 */
[----:B------:R-:W-:Y:S01]  /*2e80*/  IMAD.MOV.U32 R0, RZ, RZ, R2 ;  /* 0x000000ffff007224 */ /* 0x000fe200078e0002 */
[----:B------:R-:W-:Y:S05]  /*2e90*/  ISETP.GT.OR P0, PT, R218, 0x1f, P0 ;  /* 0x0000001fda00780c */ /* 0x000fea0000704670 */
[----:B------:R-:W-:Y:S05]  /*2ea0*/  @P1 IMAD.HI.U32 R3, R2, c[0x0][0x2bc], RZ ;  /* 0x0000af0002031a27 */ /* 0x000fea00078e00ff */
[----:B------:R-:W-:Y:S04]  /*2eb0*/  @P1 SHF.R.U32.HI R0, RZ, c[0x0][0x2c0], R3 ;  /* 0x0000b000ff001a19 */ /* 0x000fe80000011603 */
[C---:B------:R-:W-:Y:S04]  /*2ec0*/  @!P0 IADD3 R3, P1, R0.reuse, R72, RZ ;  /* 0x0000004800038210 */ /* 0x040fe80007f3e0ff */
[----:B-1----:R-:W-:Y:S01]  /*2ed0*/  @!P0 LEA.HI.X.SX32 R5, R0, R91, 0x1, P1 ;  /* 0x0000005b00058211 */ /* 0x002fe200008f0eff */
[----:B------:R-:W-:Y:S01]  /*2ee0*/  IMAD.MOV R0, RZ, RZ, -R0 ;  /* 0x000000ffff007224 */ /* 0x000fe200078e0a00 */
[C---:B------:R-:W-:Y:S03]  /*2ef0*/  @!P0 LEA R4, P1, R3.reuse, c[0x0][0x2a0], 0x2 ;  /* 0x0000a80003048a11 */ /* 0x040fe600078210ff */
[----:B------:R-:W-:Y:S01]  /*2f00*/  IMAD R50, R0, c[0x0][0x2b8], R2 ;  /* 0x0000ae0000327a24 */ /* 0x000fe200078e0202 */
[----:B------:R-:W-:Y:S03]  /*2f10*/  @!P0 LEA.HI.X R5, R3, c[0x0][0x2a4], R5, 0x2, P1 ;  /* 0x0000a90003058a11 */ /* 0x000fe600008f1405 */
[C---:B------:R-:W-:Y:S01]  /*2f20*/  IMAD.WIDE.U32 R2, R50.reuse, c[0x0][0x1e0], RZ ;  /* 0x0000780032027a25 */ /* 0x040fe200078e00ff */
[----:B------:R-:W-:Y:S01]  /*2f30*/  SHF.R.S32.HI R53, RZ, 0x1f, R50 ;  /* 0x0000001fff357819 */ /* 0x000fe20000011432 */
[----:B------:R-:W2:Y:S04]  /*2f40*/  @!P0 LDG.E R49, [R4.64] ;  /* 0x0000000804318981 */ /* 0x000ea8000c1e1900 */
[----:B------:R-:W-:Y:S01]  /*2f50*/  IMAD R0, R53, c[0x0][0x1e0], RZ ;  /* 0x0000780035007a24 */ /* 0x000fe200078e02ff */
[----:B------:R-:W-:Y:S03]  /*2f60*/  BAR.SYNC.DEFER_BLOCKING 0x0 ;  /* 0x0000000000007b1d */ /* 0x000fe60000010000 */
[----:B------:R-:W-:Y:S04]  /*2f70*/  IMAD R0, R50, c[0x0][0x1e4], R0 ;  /* 0x0000790032007a24 */ /* 0x000fe800078e0200 */
[----:B------:R-:W-:Y:S01]  /*2f80*/  IMAD.IADD R3, R3, 0x1, R0 ;  /* 0x0000000103037824 */ /* 0x000fe200078e0200 */
[----:B--2---:R-:W-:Y:S03]  /*2f90*/  SHF.R.S32.HI R54, RZ, 0x1f, R49 ;  /* 0x0000001fff367819 */ /* 0x004fe60000011431 */
[C---:B------:R-:W-:Y:S04]  /*2fa0*/  IMAD.WIDE.U32 R2, R49.reuse, c[0x0][0x1f0], R2 ;  /* 0x00007c0031027a25 */ /* 0x040fe800078e0002 */
[----:B------:R-:W-:Y:S01]  /*2fb0*/  IMAD R4, R54, c[0x0][0x1f0], RZ ;  /* 0x00007c0036047a24 */ /* 0x000fe200078e02ff */
[----:B------:R-:W-:Y:S03]  /*2fc0*/  IADD3 R0, P0, R74, R2, RZ ;  /* 0x000000024a007210 */ /* 0x000fe60007f1e0ff */
[----:B------:R-:W-:Y:S05]  /*2fd0*/  IMAD R4, R49, c[0x0][0x1f4], R4 ;  /* 0x00007d0031047a24 */ /* 0x000fea00078e0204 */
[----:B------:R-:W-:Y:S02]  /*2fe0*/  IADD3.X R2, R93, R3, R4, P0, !PT ;  /* 0x000000035d027210 */ /* 0x000fe400007fe404 */
[C---:B------:R-:W-:Y:S04]  /*2ff0*/  LEA R20, P0, R0.reuse, c[0x0][0x1c8], 0x1 ;  /* 0x0000720000147a11 */ /* 0x040fe800078008ff */
[----:B------:R-:W-:Y:S01]  /*3000*/  LEA.HI.X R18, R0, c[0x0][0x1cc], R2, 0x1, P0 ;  /* 0x0000730000127a11 */ /* 0x000fe200000f0c02 */
[----:B----4-:R-:W-:-:S05]  /*3010*/  @!P2 BRA `(.L_x_176) ;  /* 0x000026d00000a947 */ /* 0x010fca0003800000 */
[-C--:B------:R-:W-:Y:S01]  /*3020*/  IMAD R3, R103, R45.reuse, RZ ;  /* 0x0000002d67037224 */ /* 0x080fe200078e02ff */
[----:B------:R-:W-:Y:S01]  /*3030*/  ISETP.NE.AND P0, PT, RZ, UR5, PT ;  /* 0x00000005ff007c0c */ /* 0x000fe2000bf05270 */
[-C--:B------:R-:W-:Y:S01]  /*3040*/  IMAD R2, R102, R45.reuse, RZ ;  /* 0x0000002d66027224 */ /* 0x080fe200078e02ff */
[----:B------:R-:W-:Y:S01]  /*3050*/  SHF.R.S32.HI R0, RZ, 0x1f, R45 ;  /* 0x0000001fff007819 */ /* 0x000fe2000001142d */
[----:B------:R-:W-:Y:S01]  /*3060*/  IMAD.WIDE.U32 R8, R106, R45, RZ ;  /* 0x0000002d6a087225 */ /* 0x000fe200078e00ff */
[----:B------:R-:W-:Y:S03]  /*3070*/  IADD3 R4, -R52, R55, RZ ;  /* 0x0000003734047210 */ /* 0x000fe60007ffe1ff */
[----:B------:R-:W-:Y:S01]  /*3080*/  IMAD R3, R0, R106, R3 ;  /* 0x0000006a00037224 */ /* 0x000fe200078e0203 */
[----:B------:R-:W-:Y:S01]  /*3090*/  IMNMX R51, R4, 0x20, PT ;  /* 0x0000002004337817 */ /* 0x000fe20003800200 */
[----:B------:R-:W-:Y:S02]  /*30a0*/  IMAD R2, R0, R105, R2 ;  /* 0x0000006900027224 */ /* 0x000fe400078e0202 */
[----:B------:R-:W-:Y:S01]  /*30b0*/  IMAD.WIDE.U32 R10, R105, R45, RZ ;  /* 0x0000002d690a7225 */ /* 0x000fe200078e00ff */
[----:B------:R-:W-:Y:S04]  /*30c0*/  IADD3 R19, R9, R3, RZ ;  /* 0x0000000309137210 */ /* 0x000fe80007ffe0ff */
[----:B------:R-:W-:Y:S01]  /*30d0*/  IADD3 R21, R11, R2, RZ ;  /* 0x000000020b157210 */ /* 0x000fe20007ffe0ff */
[----:B------:R-:W-:-:S05]  /*30e0*/  @!P0 BRA `(.L_x_177) ;  /* 0x000012e000008947 */ /* 0x000fca0003800000 */
[----:B------:R-:W-:Y:S01]  /*30f0*/  ISETP.GE.AND P1, PT, R208, R51, PT ;  /* 0x00000033d000720c */ /* 0x000fe20003f26270 */
[----:B------:R-:W-:Y:S01]  /*3100*/  BSSY B0, `(.L_x_178) ;  /* 0x000002a000007945 */ /* 0x000fe20003800000 */
[----:B------:R-:W-:Y:S01]  /*3110*/  CS2R R30, SRZ ;  /* 0x00000000001e7805 */ /* 0x000fe2000001ff00 */
[----:B------:R-:W-:Y:S01]  /*3120*/  CS2R R28, SRZ ;  /* 0x00000000001c7805 */ /* 0x000fe2000001ff00 */
[----:B------:R-:W-:Y:S01]  /*3130*/  CS2R R26, SRZ ;  /* 0x00000000001a7805 */ /* 0x000fe2000001ff00 */
[----:B------:R-:W-:Y:S01]  /*3140*/  CS2R R24, SRZ ;  /* 0x0000000000187805 */ /* 0x000fe2000001ff00 */
[----:B------:R-:W-:Y:S01]  /*3150*/  CS2R R16, SRZ ;  /* 0x0000000000107805 */ /* 0x000fe2000001ff00 */
[----:B------:R-:W-:Y:S01]  /*3160*/  CS2R R12, SRZ ;  /* 0x00000000000c7805 */ /* 0x000fe2000001ff00 */
[----:B------:R-:W-:Y:S01]  /*3170*/  CS2R R6, SRZ ;  /* 0x0000000000067805 */ /* 0x000fe2000001ff00 */
[----:B------:R-:W-:Y:S04]  /*3180*/  CS2R R2, SRZ ;  /* 0x0000000000027805 */ /* 0x000fe8000001ff00 */
[----:B------:R-:W-:-:S05]  /*3190*/  @P1 BRA `(.L_x_179) ;  /* 0x0000020000001947 */ /* 0x000fca0003800000 */
[----:B------:R-:W-:Y:S01]  /*31a0*/  IADD3 R0, P0, R64, R8, RZ ;  /* 0x0000000840007210 */ /* 0x000fe20007f1e0ff */
[----:B------:R-:W-:Y:S01]  /*31b0*/  CS2R R24, SRZ ;  /* 0x0000000000187805 */ /* 0x000fe2000001ff00 */
[----:B------:R-:W-:Y:S01]  /*31c0*/  CS2R R26, SRZ ;  /* 0x00000000001a7805 */ /* 0x000fe2000001ff00 */
[----:B------:R-:W-:Y:S01]  /*31d0*/  CS2R R6, SRZ ;  /* 0x0000000000067805 */ /* 0x000fe2000001ff00 */
[----:B------:R-:W-:Y:S01]  /*31e0*/  CS2R R28, SRZ ;  /* 0x00000000001c7805 */ /* 0x000fe2000001ff00 */
[----:B------:R-:W-:Y:S01]  /*31f0*/  IMAD.X R3, R19, 0x1, R83, P0 ;  /* 0x0000000113037824 */ /* 0x000fe200000e0653 */
[----:B------:R-:W-:Y:S01]  /*3200*/  IADD3 R2, P0, R66, R10, RZ ;  /* 0x0000000a42027210 */ /* 0x000fe20007f1e0ff */
[----:B------:R-:W-:Y:S01]  /*3210*/  CS2R R12, SRZ ;  /* 0x00000000000c7805 */ /* 0x000fe2000001ff00 */
[----:B------:R-:W-:Y:S01]  /*3220*/  CS2R R30, SRZ ;  /* 0x00000000001e7805 */ /* 0x000fe2000001ff00 */
[----:B------:R-:W-:Y:S02]  /*3230*/  CS2R R16, SRZ ;  /* 0x0000000000107805 */ /* 0x000fe4000001ff00 */
[----:B------:R-:W-:Y:S01]  /*3240*/  IMAD.X R5, R21, 0x1, R86, P0 ;  /* 0x0000000115057824 */ /* 0x000fe200000e0656 */
[C---:B------:R-:W-:Y:S04]  /*3250*/  LEA R8, P0, R0.reuse, c[0x0][0x270], 0x1 ;  /* 0x00009c0000087a11 */ /* 0x040fe800078008ff */
[----:B------:R-:W-:Y:S02]  /*3260*/  LEA.HI.X R9, R0, c[0x0][0x274], R3, 0x1, P0 ;  /* 0x00009d0000097a11 */ /* 0x000fe400000f0c03 */
[C---:B------:R-:W-:Y:S04]  /*3270*/  LEA R4, P0, R2.reuse, c[0x0][0x288], 0x1 ;  /* 0x0000a20002047a11 */ /* 0x040fe800078008ff */
[----:B------:R-:W-:Y:S02]  /*3280*/  LEA.HI.X R5, R2, c[0x0][0x28c], R5, 0x1, P0 ;  /* 0x0000a30002057a11 */ /* 0x000fe400000f0c05 */
[----:B------:R-:W-:Y:S01]  /*3290*/  ISETP.GE.AND P0, PT, R138, c[0x0][0x27c], PT ;  /* 0x00009f008a007a0c */ /* 0x000fe20003f06270 */
[----:B------:R-:W-:Y:S11]  /*32a0*/  CS2R R2, SRZ ;  /* 0x0000000000027805 */ /* 0x000ff6000001ff00 */
[----:B------:R-:W-:Y:S01]  /*32b0*/  @!UPT UIADD3 URZ, URZ, URZ, URZ ;  /* 0x0000003f3f3ff290 */ /* 0x000fe2000fffe03f */
[----:B------:R1:W5:Y:S04]  /*32c0*/  @!P0 LDG.E.64 R24, [R8.64] ;  /* 0x0000000808188981 */ /* 0x000368000c1e1b00 */
[----:B------:R1:W5:Y:S01]  /*32d0*/  @!P0 LDG.E.64 R2, [R4.64] ;  /* 0x0000000804028981 */ /* 0x000362000c1e1b00 */
[----:B------:R-:W-:Y:S11]  /*32e0*/  ISETP.GE.AND P0, PT, R142, c[0x0][0x27c], PT ;  /* 0x00009f008e007a0c */ /* 0x000ff60003f06270 */
[----:B------:R-:W-:Y:S02]  /*32f0*/  @!UPT UIADD3 URZ, URZ, URZ, URZ ;  /* 0x0000003f3f3ff290 */ /* 0x000fe4000fffe03f */
[----:B------:R1:W5:Y:S04]  /*3300*/  @!P0 LDG.E.64 R26, [R8.64+0x40] ;  /* 0x00004008081a8981 */ /* 0x000368000c1e1b00 */
[----:B------:R1:W5:Y:S01]  /*3310*/  @!P0 LDG.E.64 R6, [R4.64+0x40] ;  /* 0x0000400804068981 */ /* 0x000362000c1e1b00 */
[----:B------:R-:W-:Y:S11]  /*3320*/  ISETP.GE.AND P0, PT, R140, c[0x0][0x27c], PT ;  /* 0x00009f008c007a0c */ /* 0x000ff60003f06270 */
[----:B------:R-:W-:Y:S02]  /*3330*/  @!UPT UIADD3 URZ, URZ, URZ, URZ ;  /* 0x0000003f3f3ff290 */ /* 0x000fe4000fffe03f */
[----:B------:R1:W5:Y:S04]  /*3340*/  @!P0 LDG.E.64 R28, [R8.64+0x80] ;  /* 0x00008008081c8981 */ /* 0x000368000c1e1b00 */
[----:B------:R1:W5:Y:S01]  /*3350*/  @!P0 LDG.E.64 R12, [R4.64+0x80] ;  /* 0x00008008040c8981 */ /* 0x000362000c1e1b00 */
[----:B------:R-:W-:Y:S11]  /*3360*/  ISETP.GE.AND P0, PT, R141, c[0x0][0x27c], PT ;  /* 0x00009f008d007a0c */ /* 0x000ff60003f06270 */
[----:B------:R-:W-:Y:S02]  /*3370*/  @!UPT UIADD3 URZ, URZ, URZ, URZ ;  /* 0x0000003f3f3ff290 */ /* 0x000fe4000fffe03f */
[----:B------:R1:W5:Y:S04]  /*3380*/  @!P0 LDG.E.64 R30, [R8.64+0xc0] ;  /* 0x0000c008081e8981 */ /* 0x000368000c1e1b00 */
[----:B------:R1:W5:Y:S02]  /*3390*/  @!P0 LDG.E.64 R16, [R4.64+0xc0] ;  /* 0x0000c00804108981 */ /* 0x000364000c1e1b00 */
.L_x_179:
[----:B------:R-:W-:Y:S05]  /*33a0*/  BSYNC B0 ;  /* 0x0000000000007941 */ /* 0x000fea0003800000 */
.L_x_178:
[----:B------:R2:W3:Y:S04]  /*33b0*/  SHFL.IDX PT, R40, R18, RZ, 0x181f ;  /* 0x00181fff12287589 */ /* 0x0004e800000e0000 */
[----:B------:R2:W4:Y:S01]  /*33c0*/  SHFL.IDX PT, R39, R20, RZ, 0x181f ;  /* 0x00181fff14277589 */ /* 0x00052200000e0000 */
[----:B------:R-:W-:-:S05]  /*33d0*/  @P1 BRA `(.L_x_180) ;  /* 0x000024c000001947 */ /* 0x000fca0003800000 */
[----:B------:R-:W-:Y:S01]  /*33e0*/  ISETP.GE.AND P0, PT, R132, c[0x0][0x1d4], PT ;  /* 0x0000750084007a0c */ /* 0x000fe20003f06270 */
[----:B-1---5:R-:W-:Y:S01]  /*33f0*/  IMAD.MOV.U32 R8, RZ, RZ, R30 ;  /* 0x000000ffff087224 */ /* 0x022fe200078e001e */
[----:B------:R-:W-:Y:S01]  /*3400*/  MOV R0, R29 ;  /* 0x0000001d00007202 */ /* 0x000fe20000000f00 */
[----:B------:R-:W-:Y:S01]  /*3410*/  IMAD.MOV.U32 R5, RZ, RZ, R31 ;  /* 0x000000ffff057224 */ /* 0x000fe200078e001f */
[----:B------:R-:W-:Y:S01]  /*3420*/  BSSY B0, `(.L_x_181) ;  /* 0x000004a000007945 */ /* 0x000fe20003800000 */
[----:B------:R-:W-:Y:S03]  /*3430*/  IMAD.MOV.U32 R4, RZ, RZ, R28 ;  /* 0x000000ffff047224 */ /* 0x000fe600078e001c */
[----:B------:R-:W-:Y:S01]  /*3440*/  PRMT R34, R8, 0x5410, R5 ;  /* 0x0000541008227816 */ /* 0x000fe20000000005 */
[----:B------:R-:W-:Y:S01]  /*3450*/  IMAD.MOV.U32 R8, RZ, RZ, R26 ;  /* 0x000000ffff087224 */ /* 0x000fe200078e001a */
[----:B------:R-:W-:Y:S01]  /*3460*/  PRMT R33, R4, 0x5410, R0 ;  /* 0x0000541004217816 */ /* 0x000fe20000000000 */
[----:B------:R-:W-:Y:S01]  /*3470*/  IMAD.MOV.U32 R5, RZ, RZ, R27 ;  /* 0x000000ffff057224 */ /* 0x000fe200078e001b */
[----:B------:R-:W-:Y:S01]  /*3480*/  MOV R4, R16 ;  /* 0x0000001000047202 */ /* 0x000fe20000000f00 */
[----:B------:R-:W-:Y:S03]  /*3490*/  IMAD.MOV.U32 R0, RZ, RZ, R17 ;  /* 0x000000ffff007224 */ /* 0x000fe600078e0011 */
[----:B------:R-:W-:Y:S01]  /*34a0*/  PRMT R32, R8, 0x5410, R5 ;  /* 0x0000541008207816 */ /* 0x000fe20000000005 */
[----:B------:R-:W-:Y:S01]  /*34b0*/  IMAD.MOV.U32 R8, RZ, RZ, R12 ;  /* 0x000000ffff087224 */ /* 0x000fe200078e000c */
[----:B------:R-:W-:Y:S01]  /*34c0*/  PRMT R21, R4, 0x5410, R0 ;  /* 0x0000541004157816 */ /* 0x000fe20000000000 */
[----:B------:R-:W-:Y:S01]  /*34d0*/  IMAD.MOV.U32 R4, RZ, RZ, R6 ;  /* 0x000000ffff047224 */ /* 0x000fe200078e0006 */
[----:B------:R-:W-:Y:S02]  /*34e0*/  MOV R5, R13 ;  /* 0x0000000d00057202 */ /* 0x000fe40000000f00 */
[----:B------:R-:W-:Y:S02]  /*34f0*/  MOV R0, R7 ;  /* 0x0000000700007202 */ /* 0x000fe40000000f00 */
[----:B--2---:R-:W-:Y:S02]  /*3500*/  PRMT R20, R8, 0x5410, R5 ;  /* 0x0000541008147816 */ /* 0x004fe40000000005 */
[----:B------:R-:W-:Y:S01]  /*3510*/  PRMT R19, R4, 0x5410, R0 ;  /* 0x0000541004137816 */ /* 0x000fe20000000000 */
[----:B------:R-:W-:-:S05]  /*3520*/  @P0 BRA `(.L_x_182) ;  /* 0x0000039000000947 */ /* 0x000fca0003800000 */
[C---:B----4-:R-:W-:Y:S01]  /*3530*/  LEA R36, P0, R132.reuse, R39, 0x1 ;  /* 0x0000002784247211 */ /* 0x050fe200078008ff */
[----:B------:R-:W1:Y:S01]  /*3540*/  LDS.128 R8, [R198+0xc080] ;  /* 0x00c08000c6087984 */ /* 0x000e620000000c00 */
[----:B------:R-:W-:Y:S01]  /*3550*/  MOV R4, R2 ;  /* 0x0000000200047202 */ /* 0x000fe20000000f00 */
[----:B------:R-:W-:Y:S01]  /*3560*/  IMAD.MOV.U32 R15, RZ, RZ, R3 ;  /* 0x000000ffff0f7224 */ /* 0x000fe200078e0003 */
[----:B---3--:R-:W-:Y:S02]  /*3570*/  LEA.HI.X R37, R132, R40, R133, 0x1, P0 ;  /* 0x0000002884257211 */ /* 0x008fe400000f0c85 */
[----:B------:R-:W-:Y:S02]  /*3580*/  ISETP.GE.AND P0, PT, R138, c[0x0][0x27c], PT ;  /* 0x00009f008a007a0c */ /* 0x000fe40003f06270 */
[----:B------:R-:W-:Y:S11]  /*3590*/  MOV R5, R24 ;  /* 0x0000001800057202 */ /* 0x000ff60000000f00 */
[----:B------:R-:W-:Y:S01]  /*35a0*/  @!P0 HADD2.F32 R4, -RZ, R4.H0_H0 ;  /* 0x20000004ff048230 */ /* 0x000fe20000004100 */
[----:B------:R-:W-:Y:S01]  /*35b0*/  @!P0 SHF.R.U64 R14, R2, 0x10, R3 ;  /* 0x00000010020e8819 */ /* 0x000fe20000001203 */
[----:B------:R-:W-:Y:S01]  /*35c0*/  @!P0 HADD2.F32 R23, -RZ, R5.H0_H0 ;  /* 0x20000005ff178230 */ /* 0x000fe20000004100 */
[----:B------:R-:W-:Y:S01]  /*35d0*/  @!P0 SHF.R.U64 R24, R24, 0x10, R25 ;  /* 0x0000001018188819 */ /* 0x000fe20000001219 */
[----:B------:R-:W-:Y:S01]  /*35e0*/  @!P0 HADD2.F32 R15, -RZ, R15.H0_H0 ;  /* 0x2000000fff0f8230 */ /* 0x000fe20000004100 */
[----:B------:R-:W-:Y:S02]  /*35f0*/  @!P0 SHF.R.U32.HI R18, RZ, 0x10, R3 ;  /* 0x00000010ff128819 */ /* 0x000fe40000011603 */
[----:B-1----:R-:W-:Y:S02]  /*3600*/  @!P0 MOV R0, R8 ;  /* 0x0000000800008202 */ /* 0x002fe40000000f00 */
[----:B------:R-:W-:Y:S03]  /*3610*/  @!P0 MOV R2, R9 ;  /* 0x0000000900028202 */ /* 0x000fe60000000f00 */
[--C-:B------:R-:W-:Y:S02]  /*3620*/  @!P0 HADD2.F32 R22, -RZ, R0.reuse.H1_H1 ;  /* 0x30000000ff168230 */ /* 0x100fe40000004100 */
[----:B------:R-:W-:Y:S02]  /*3630*/  @!P0 HADD2.F32 R5, -RZ, R0.H0_H0 ;  /* 0x20000000ff058230 */ /* 0x000fe40000004100 */
[----:B------:R-:W-:Y:S01]  /*3640*/  @!P0 HADD2.F32 R3, -RZ, R2.H0_H0 ;  /* 0x20000002ff038230 */ /* 0x000fe20000004100 */
[CC--:B------:R-:W-:Y:S02]  /*3650*/  @!P0 FMUL.FTZ R35, R22.reuse, R4.reuse ;  /* 0x0000000416238220 */ /* 0x0c0fe40000410000 */
[C---:B------:R-:W-:Y:S01]  /*3660*/  @!P0 FMUL.FTZ R0, R5.reuse, R4 ;  /* 0x0000000405008220 */ /* 0x040fe20000410000 */
[----:B------:R-:W-:Y:S01]  /*3670*/  @!P0 HADD2.F32 R4, -RZ, R14.H0_H0 ;  /* 0x2000000eff048230 */ /* 0x000fe20000004100 */
[-C--:B------:R-:W-:Y:S01]  /*3680*/  @!P0 FFMA.FTZ R35, R5, R23.reuse, -R35 ;  /* 0x0000001705238223 */ /* 0x080fe20000010823 */
[----:B------:R-:W-:Y:S01]  /*3690*/  @!P0 HADD2.F32 R5, -RZ, R2.H1_H1 ;  /* 0x30000002ff058230 */ /* 0x000fe20000004100 */
[----:B------:R-:W-:Y:S01]  /*36a0*/  @!P0 FFMA.FTZ R0, R22, R23, R0 ;  /* 0x0000001716008223 */ /* 0x000fe20000010000 */
[----:B------:R-:W-:Y:S01]  /*36b0*/  @!P0 HADD2.F32 R14, -RZ, R24.H0_H0 ;  /* 0x20000018ff0e8230 */ /* 0x000fe20000004100 */
[-C--:B------:R-:W-:Y:S01]  /*36c0*/  @!P0 FMUL.FTZ R2, R3, R4.reuse ;  /* 0x0000000403028220 */ /* 0x080fe20000410000 */
[----:B------:R-:W-:Y:S01]  /*36d0*/  MOV R23, R25 ;  /* 0x0000001900177202 */ /* 0x000fe20000000f00 */
[----:B------:R-:W-:Y:S01]  /*36e0*/  @!P0 FMUL.FTZ R22, R5, R4 ;  /* 0x0000000405168220 */ /* 0x000fe20000410000 */
[----:B------:R-:W-:Y:S01]  /*36f0*/  @!P0 SHF.R.U32.HI R24, RZ, 0x10, R25 ;  /* 0x00000010ff188819 */ /* 0x000fe20000011619 */
[----:B------:R-:W-:Y:S02]  /*3700*/  @!P0 IMAD.MOV.U32 R4, RZ, RZ, R10 ;  /* 0x000000ffff048224 */ /* 0x000fe400078e000a */
[-C--:B------:R-:W-:Y:S01]  /*3710*/  @!P0 FFMA.FTZ R38, R3, R14.reuse, -R22 ;  /* 0x0000000e03268223 */ /* 0x080fe20000010816 */
[----:B------:R-:W-:Y:S01]  /*3720*/  @!P0 MOV R3, R11 ;  /* 0x0000000b00038202 */ /* 0x000fe20000000f00 */
[----:B------:R-:W-:Y:S01]  /*3730*/  @!P0 FFMA.FTZ R2, R5, R14, R2 ;  /* 0x0000000e05028223 */ /* 0x000fe20000010002 */
[--C-:B------:R-:W-:Y:S02]  /*3740*/  @!P0 HADD2.F32 R22, -RZ, R4.reuse.H1_H1 ;  /* 0x30000004ff168230 */ /* 0x100fe40000004100 */
[----:B------:R-:W-:Y:S02]  /*3750*/  @!P0 HADD2.F32 R4, -RZ, R4.H0_H0 ;  /* 0x20000004ff048230 */ /* 0x000fe40000004100 */
[----:B------:R-:W-:Y:S01]  /*3760*/  @!P0 HADD2.F32 R5, -RZ, R3.H0_H0 ;  /* 0x20000003ff058230 */ /* 0x000fe20000004100 */
[-C--:B------:R-:W-:Y:S01]  /*3770*/  @!P0 FMUL.FTZ R25, R22, R15.reuse ;  /* 0x0000000f16198220 */ /* 0x080fe20000410000 */
[----:B------:R-:W-:Y:S01]  /*3780*/  @!P0 HADD2.F32 R23, -RZ, R23.H0_H0 ;  /* 0x20000017ff178230 */ /* 0x000fe20000004100 */
[----:B------:R-:W-:Y:S01]  /*3790*/  @!P0 F2FP.PACK_AB R2, R2, R38 ;  /* 0x000000260202823e */ /* 0x000fe200000000ff */
[----:B------:R-:W-:Y:S02]  /*37a0*/  @!P0 HADD2.F32 R14, -RZ, R18.H0_H0 ;  /* 0x20000012ff0e8230 */ /* 0x000fe40000004100 */
[----:B------:R-:W-:Y:S01]  /*37b0*/  @!P0 HADD2.F32 R18, -RZ, R3.H1_H1 ;  /* 0x30000003ff128230 */ /* 0x000fe20000004100 */
[C---:B------:R-:W-:Y:S01]  /*37c0*/  @!P0 FMUL.FTZ R3, R4.reuse, R15 ;  /* 0x0000000f04038220 */ /* 0x040fe20000410000 */
[----:B------:R-:W-:Y:S01]  /*37d0*/  @!P0 HADD2.F32 R15, -RZ, R24.H0_H0 ;  /* 0x20000018ff0f8230 */ /* 0x000fe20000004100 */
[-C--:B------:R-:W-:Y:S02]  /*37e0*/  @!P0 FFMA.FTZ R25, R4, R23.reuse, -R25 ;  /* 0x0000001704198223 */ /* 0x080fe40000010819 */
[CC--:B------:R-:W-:Y:S02]  /*37f0*/  @!P0 FMUL.FTZ R4, R5.reuse, R14.reuse ;  /* 0x0000000e05048220 */ /* 0x0c0fe40000410000 */
[----:B------:R-:W-:Y:S02]  /*3800*/  @!P0 FMUL.FTZ R24, R18, R14 ;  /* 0x0000000e12188220 */ /* 0x000fe40000410000 */
[----:B------:R-:W-:Y:S02]  /*3810*/  @!P0 FFMA.FTZ R3, R22, R23, R3 ;  /* 0x0000001716038223 */ /* 0x000fe40000010003 */
[----:B------:R-:W-:Y:S01]  /*3820*/  @!P0 FFMA.FTZ R24, R5, R15, -R24 ;  /* 0x0000000f05188223 */ /* 0x000fe20000010818 */
[----:B------:R-:W-:Y:S01]  /*3830*/  @!P0 F2FP.PACK_AB R5, R0, R35 ;  /* 0x000000230005823e */ /* 0x000fe200000000ff */
[----:B------:R-:W-:Y:S01]  /*3840*/  @!P0 FFMA.FTZ R4, R18, R15, R4 ;  /* 0x0000000f12048223 */ /* 0x000fe20000010004 */
[----:B------:R-:W-:Y:S01]  /*3850*/  @!P0 F2FP.PACK_AB R3, R3, R25 ;  /* 0x000000190303823e */ /* 0x000fe200000000ff */
[----:B------:R-:W-:Y:S01]  /*3860*/  @!P0 IMAD.MOV.U32 R9, RZ, RZ, R2 ;  /* 0x000000ffff098224 */ /* 0x000fe200078e0002 */
[----:B------:R-:W-:Y:S02]  /*3870*/  @!P0 MOV R8, R5 ;  /* 0x0000000500088202 */ /* 0x000fe40000000f00 */
[----:B------:R-:W-:Y:S02]  /*3880*/  @!P0 F2FP.PACK_AB R0, R4, R24 ;  /* 0x000000180400823e */ /* 0x000fe400000000ff */
[----:B------:R-:W-:Y:S02]  /*3890*/  @!P0 MOV R10, R3 ;  /* 0x00000003000a8202 */ /* 0x000fe40000000f00 */
[----:B------:R-:W-:Y:S05]  /*38a0*/  @!P0 MOV R11, R0 ;  /* 0x00000000000b8202 */ /* 0x000fea0000000f00 */
[----:B------:R1:W-:Y:S02]  /*38b0*/  ST.E.128 [R36.64], R8 ;  /* 0x0000000824007985 */ /* 0x0003e4000c101d08 */
.L_x_182:
[----:B------:R-:W-:Y:S05]  /*38c0*/  BSYNC B0 ;  /* 0x0000000000007941 */ /* 0x000fea0003800000 */
.L_x_181:
[----:B------:R-:W-:Y:S01]  /*38d0*/  ISETP.GE.AND P0, PT, R135, c[0x0][0x1d4], PT ;  /* 0x0000750087007a0c */ /* 0x000fe20003f06270 */
[----:B------:R-:W-:Y:S01]  /*38e0*/  @!UPT UIADD3 URZ, URZ, URZ, URZ ;  /* 0x0000003f3f3ff290 */ /* 0x000fe2000fffe03f */
[----:B------:R-:W-:Y:S11]  /*38f0*/  BSSY B0, `(.L_x_183) ;  /* 0x0000038000007945 */ /* 0x000ff60003800000 */
[----:B------:R-:W-:-:S05]  /*3900*/  @P0 BRA `(.L_x_184) ;  /* 0x0000036000000947 */ /* 0x000fca0003800000 */
[C---:B----4-:R-:W-:Y:S01]  /*3910*/  LEA R24, P0, R204.reuse, R39, 0x1 ;  /* 0x00000027cc187211 */ /* 0x050fe200078008ff */
[----:B-1----:R-:W1:Y:S03]  /*3920*/  LDS.128 R8, [R198+0xd080] ;  /* 0x00d08000c6087984 */ /* 0x002e660000000c00 */
[----:B---3--:R-:W-:Y:S02]  /*3930*/  LEA.HI.X R25, R204, R40, R209, 0x1, P0 ;  /* 0x00000028cc197211 */ /* 0x008fe400000f0cd1 */
[----:B------:R-:W-:Y:S11]  /*3940*/  ISETP.GE.AND P0, PT, R142, c[0x0][0x27c], PT ;  /* 0x00009f008e007a0c */ /* 0x000ff60003f06270 */
[----:B------:R-:W-:Y:S02]  /*3950*/  @!UPT UIADD3 URZ, URZ, URZ, URZ ;  /* 0x0000003f3f3ff290 */ /* 0x000fe4000fffe03f */
[----:B------:R-:W-:Y:S01]  /*3960*/  @!P0 HADD2.F32 R0, -RZ, R19.H0_H0 ;  /* 0x20000013ff008230 */ /* 0x000fe20000004100 */
[----:B------:R-:W-:Y:S01]  /*3970*/  @!P0 SHF.R.U64 R4, R6, 0x10, R7 ;  /* 0x0000001006048819 */ /* 0x000fe20000001207 */
[----:B------:R-:W-:Y:S01]  /*3980*/  @!P0 HADD2.F32 R6, -RZ, R32.H0_H0 ;  /* 0x20000020ff068230 */ /* 0x000fe20000004100 */
[----:B------:R-:W-:Y:S02]  /*3990*/  @!P0 SHF.R.U64 R15, R26, 0x10, R27 ;  /* 0x000000101a0f8819 */ /* 0x000fe4000000121b */
[----:B------:R-:W-:Y:S01]  /*39a0*/  @!P0 SHF.R.U32.HI R7, RZ, 0x10, R7 ;  /* 0x00000010ff078819 */ /* 0x000fe20000011607 */
[----:B------:R-:W-:Y:S01]  /*39b0*/  @!P0 HADD2.F32 R4, -RZ, R4.H0_H0 ;  /* 0x20000004ff048230 */ /* 0x000fe20000004100 */
[----:B------:R-:W-:Y:S01]  /*39c0*/  @!P0 SHF.R.U32.HI R23, RZ, 0x10, R27 ;  /* 0x00000010ff178819 */ /* 0x000fe2000001161b */
[----:B------:R-:W-:Y:S02]  /*39d0*/  @!P0 HADD2.F32 R15, -RZ, R15.H0_H0 ;  /* 0x2000000fff0f8230 */ /* 0x000fe40000004100 */
[----:B------:R-:W-:Y:S02]  /*39e0*/  @!P0 HADD2.F32 R7, -RZ, R7.H0_H0 ;  /* 0x20000007ff078230 */ /* 0x000fe40000004100 */
[----:B------:R-:W-:Y:S01]  /*39f0*/  @!P0 HADD2.F32 R23, -RZ, R23.H0_H0 ;  /* 0x20000017ff178230 */ /* 0x000fe20000004100 */
[----:B-1----:R-:W-:Y:S02]  /*3a00*/  @!P0 MOV R2, R8 ;  /* 0x0000000800028202 */ /* 0x002fe40000000f00 */
[----:B------:R-:W-:Y:S03]  /*3a10*/  @!P0 MOV R3, R9 ;  /* 0x0000000900038202 */ /* 0x000fe60000000f00 */
[--C-:B------:R-:W-:Y:S02]  /*3a20*/  @!P0 HADD2.F32 R5, -RZ, R2.reuse.H1_H1 ;  /* 0x30000002ff058230 */ /* 0x100fe40000004100 */
[----:B------:R-:W-:Y:S02]  /*3a30*/  @!P0 HADD2.F32 R2, -RZ, R2.H0_H0 ;  /* 0x20000002ff028230 */ /* 0x000fe40000004100 */
[--C-:B------:R-:W-:Y:S01]  /*3a40*/  @!P0 HADD2.F32 R14, -RZ, R3.reuse.H1_H1 ;  /* 0x30000003ff0e8230 */ /* 0x100fe20000004100 */
[CC--:B------:R-:W-:Y:S01]  /*3a50*/  @!P0 FMUL.FTZ R18, R5.reuse, R0.reuse ;  /* 0x0000000005128220 */ /* 0x0c0fe20000410000 */
[----:B------:R-:W-:Y:S01]  /*3a60*/  @!P0 HADD2.F32 R3, -RZ, R3.H0_H0 ;  /* 0x20000003ff038230 */ /* 0x000fe20000004100 */
[C---:B------:R-:W-:Y:S02]  /*3a70*/  @!P0 FMUL.FTZ R0, R2.reuse, R0 ;  /* 0x0000000002008220 */ /* 0x040fe40000410000 */
[-C--:B------:R-:W-:Y:S02]  /*3a80*/  @!P0 FFMA.FTZ R35, R2, R6.reuse, -R18 ;  /* 0x0000000602238223 */ /* 0x080fe40000010812 */
[----:B------:R-:W-:Y:S01]  /*3a90*/  @!P0 FFMA.FTZ R0, R5, R6, R0 ;  /* 0x0000000605008223 */ /* 0x000fe20000010000 */
[----:B------:R-:W-:Y:S01]  /*3aa0*/  @!P0 MOV R5, R10 ;  /* 0x0000000a00058202 */ /* 0x000fe20000000f00 */
[CC--:B------:R-:W-:Y:S02]  /*3ab0*/  @!P0 FMUL.FTZ R18, R14.reuse, R4.reuse ;  /* 0x000000040e128220 */ /* 0x0c0fe40000410000 */
[C---:B------:R-:W-:Y:S01]  /*3ac0*/  @!P0 FMUL.FTZ R2, R3.reuse, R4 ;  /* 0x0000000403028220 */ /* 0x040fe20000410000 */
[----:B------:R-:W-:Y:S01]  /*3ad0*/  @!P0 MOV R4, R11 ;  /* 0x0000000b00048202 */ /* 0x000fe20000000f00 */
[-C--:B------:R-:W-:Y:S01]  /*3ae0*/  @!P0 FFMA.FTZ R27, R3, R15.reuse, -R18 ;  /* 0x0000000f031b8223 */ /* 0x080fe20000010812 */
[----:B------:R-:W-:Y:S01]  /*3af0*/  @!P0 HADD2.F32 R18, -RZ, R5.H1_H1 ;  /* 0x30000005ff128230 */ /* 0x000fe20000004100 */
[----:B------:R-:W-:Y:S01]  /*3b00*/  @!P0 FFMA.FTZ R2, R14, R15, R2 ;  /* 0x0000000f0e028223 */ /* 0x000fe20000010002 */
[----:B------:R-:W-:Y:S02]  /*3b10*/  @!P0 HADD2.F32 R3, -RZ, R19.H1_H1 ;  /* 0x30000013ff038230 */ /* 0x000fe40000004100 */
[----:B------:R-:W-:Y:S02]  /*3b20*/  @!P0 HADD2.F32 R6, -RZ, R5.H0_H0 ;  /* 0x20000005ff068230 */ /* 0x000fe40000004100 */
[----:B------:R-:W-:Y:S01]  /*3b30*/  @!P0 F2FP.PACK_AB R2, R2, R27 ;  /* 0x0000001b0202823e */ /* 0x000fe200000000ff */
[----:B------:R-:W-:Y:S02]  /*3b40*/  @!P0 HADD2.F32 R5, -RZ, R4.H0_H0 ;  /* 0x20000004ff058230 */ /* 0x000fe40000004100 */
[----:B------:R-:W-:Y:S01]  /*3b50*/  @!P0 HADD2.F32 R19, -RZ, R32.H1_H1 ;  /* 0x30000020ff138230 */ /* 0x000fe20000004100 */
[----:B------:R-:W-:Y:S01]  /*3b60*/  @!P0 MOV R9, R2 ;  /* 0x0000000200098202 */ /* 0x000fe20000000f00 */
[----:B------:R-:W-:Y:S01]  /*3b70*/  @!P0 HADD2.F32 R22, -RZ, R4.H1_H1 ;  /* 0x30000004ff168230 */ /* 0x000fe20000004100 */
[-C--:B------:R-:W-:Y:S02]  /*3b80*/  @!P0 FMUL.FTZ R4, R18, R3.reuse ;  /* 0x0000000312048220 */ /* 0x080fe40000410000 */
[C---:B------:R-:W-:Y:S02]  /*3b90*/  @!P0 FMUL.FTZ R3, R6.reuse, R3 ;  /* 0x0000000306038220 */ /* 0x040fe40000410000 */
[----:B------:R-:W-:Y:S02]  /*3ba0*/  @!P0 FFMA.FTZ R6, R6, R19, -R4 ;  /* 0x0000001306068223 */ /* 0x000fe40000010804 */
[CC--:B------:R-:W-:Y:S02]  /*3bb0*/  @!P0 FMUL.FTZ R4, R5.reuse, R7.reuse ;  /* 0x0000000705048220 */ /* 0x0c0fe40000410000 */
[----:B------:R-:W-:Y:S02]  /*3bc0*/  @!P0 FMUL.FTZ R26, R22, R7 ;  /* 0x00000007161a8220 */ /* 0x000fe40000410000 */
[----:B------:R-:W-:Y:S02]  /*3bd0*/  @!P0 FFMA.FTZ R3, R18, R19, R3 ;  /* 0x0000001312038223 */ /* 0x000fe40000010003 */
[----:B------:R-:W-:Y:S01]  /*3be0*/  @!P0 FFMA.FTZ R26, R5, R23, -R26 ;  /* 0x00000017051a8223 */ /* 0x000fe2000001081a */
[----:B------:R-:W-:Y:S01]  /*3bf0*/  @!P0 F2FP.PACK_AB R5, R0, R35 ;  /* 0x000000230005823e */ /* 0x000fe200000000ff */
[----:B------:R-:W-:Y:S01]  /*3c00*/  @!P0 FFMA.FTZ R4, R22, R23, R4 ;  /* 0x0000001716048223 */ /* 0x000fe20000010004 */
[----:B------:R-:W-:Y:S02]  /*3c10*/  @!P0 F2FP.PACK_AB R3, R3, R6 ;  /* 0x000000060303823e */ /* 0x000fe400000000ff */
[----:B------:R-:W-:Y:S02]  /*3c20*/  @!P0 MOV R8, R5 ;  /* 0x0000000500088202 */ /* 0x000fe40000000f00 */
[----:B------:R-:W-:Y:S02]  /*3c30*/  @!P0 F2FP.PACK_AB R0, R4, R26 ;  /* 0x0000001a0400823e */ /* 0x000fe400000000ff */
[----:B------:R-:W-:Y:S02]  /*3c40*/  @!P0 MOV R10, R3 ;  /* 0x00000003000a8202 */ /* 0x000fe40000000f00 */
[----:B------:R-:W-:Y:S05]  /*3c50*/  @!P0 MOV R11, R0 ;  /* 0x00000000000b8202 */ /* 0x000fea0000000f00 */
[----:B------:R1:W-:Y:S02]  /*3c60*/  ST.E.128 [R24.64], R8 ;  /* 0x0000000818007985 */ /* 0x0003e4000c101d08 */
.L_x_184:
[----:B------:R-:W-:Y:S05]  /*3c70*/  BSYNC B0 ;  /* 0x0000000000007941 */ /* 0x000fea0003800000 */
.L_x_183:
        /* <DEDUP_REMOVED lines=10> */
[--C-:B------:R-:W-:Y:S01]  /*3d20*/  @!P0 SHF.R.U64 R4, R12, 0x10, R13.reuse ;  /* 0x000000100c048819 */ /* 0x100fe2000000120d */
[--C-:B------:R-:W-:Y:S01]  /*3d30*/  @!P0 HADD2.F32 R6, -RZ, R33.reuse.H0_H0 ;  /* 0x20000021ff068230 */ /* 0x100fe20000004100 */
[----:B------:R-:W-:Y:S01]  /*3d40*/  @!P0 SHF.R.U32.HI R7, RZ, 0x10, R13 ;  /* 0x00000010ff078819 */ /* 0x000fe2000001160d */
[----:B------:R-:W-:Y:S01]  /*3d50*/  @!P0 HADD2.F32 R15, -RZ, R33.H1_H1 ;  /* 0x30000021ff0f8230 */ /* 0x000fe20000004100 */
[--C-:B------:R-:W-:Y:S01]  /*3d60*/  @!P0 SHF.R.U64 R13, R28, 0x10, R29.reuse ;  /* 0x000000101c0d8819 */ /* 0x100fe2000000121d */
        /* <DEDUP_REMOVED lines=20> */
[--C-:B------:R-:W-:Y:S01]  /*3eb0*/  @!P0 HADD2.F32 R14, -RZ, R5.reuse.H1_H1 ;  /* 0x30000005ff0e8230 */ /* 0x100fe20000004100 */
[----:B------:R-:W-:Y:S01]  /*3ec0*/  @!P0 FFMA.FTZ R2, R12, R13, R2 ;  /* 0x0000000d0c028223 */ /* 0x000fe20000010002 */
[----:B------:R-:W-:Y:S02]  /*3ed0*/  @!P0 HADD2.F32 R3, -RZ, R20.H1_H1 ;  /* 0x30000014ff038230 */ /* 0x000fe40000004100 */
[----:B------:R-:W-:Y:S02]  /*3ee0*/  @!P0 HADD2.F32 R6, -RZ, R5.H0_H0 ;  /* 0x20000005ff068230 */ /* 0x000fe40000004100 */
[----:B------:R-:W-:Y:S01]  /*3ef0*/  @!P0 F2FP.PACK_AB R2, R2, R24 ;  /* 0x000000180202823e */ /* 0x000fe200000000ff */
[--C-:B------:R-:W-:Y:S02]  /*3f00*/  @!P0 HADD2.F32 R5, -RZ, R4.reuse.H0_H0 ;  /* 0x20000004ff058230 */ /* 0x100fe40000004100 */
[----:B------:R-:W-:Y:S01]  /*3f10*/  @!P0 HADD2.F32 R18, -RZ, R4.H1_H1 ;  /* 0x30000004ff128230 */ /* 0x000fe20000004100 */
[-C--:B------:R-:W-:Y:S01]  /*3f20*/  @!P0 FMUL.FTZ R4, R14, R3.reuse ;  /* 0x000000030e048220 */ /* 0x080fe20000410000 */
[----:B------:R-:W-:Y:S01]  /*3f30*/  @!P0 MOV R9, R2 ;  /* 0x0000000200098202 */ /* 0x000fe20000000f00 */
        /* <DEDUP_REMOVED lines=14> */
.L_x_186:
[----:B------:R-:W-:Y:S05]  /*4020*/  BSYNC B0 ;  /* 0x0000000000007941 */ /* 0x000fea0003800000 */
.L_x_185:
[----:B------:R-:W-:Y:S11]  /*4030*/  ISETP.GE.AND P0, PT, R200, c[0x0][0x1d4], PT ;  /* 0x00007500c8007a0c */ /* 0x000ff60003f06270 */
[----:B------:R-:W-:Y:S02]  /*4040*/  @!UPT UIADD3 URZ, URZ, URZ, URZ ;  /* 0x0000003f3f3ff290 */ /* 0x000fe4000fffe03f */
[----:B------:R-:W-:-:S05]  /*4050*/  @P0 BRA `(.L_x_180) ;  /* 0x0000184000000947 */ /* 0x000fca0003800000 */
[C---:B-1--4-:R-:W-:Y:S01]  /*4060*/  LEA R22, P0, R200.reuse, R39, 0x1 ;  /* 0x00000027c8167211 */ /* 0x052fe200078008ff */
[----:B------:R-:W1:Y:S03]  /*4070*/  LDS.128 R8, [R198+0xf080] ;  /* 0x00f08000c6087984 */ /* 0x000e660000000c00 */
[----:B---3--:R-:W-:Y:S02]  /*4080*/  LEA.HI.X R23, R200, R40, R210, 0x1, P0 ;  /* 0x00000028c8177211 */ /* 0x008fe400000f0cd2 */
[----:B------:R-:W-:Y:S11]  /*4090*/  ISETP.GE.AND P0, PT, R141, c[0x0][0x27c], PT ;  /* 0x00009f008d007a0c */ /* 0x000ff60003f06270 */
[----:B------:R-:W-:Y:S02]  /*40a0*/  @!UPT UIADD3 URZ, URZ, URZ, URZ ;  /* 0x0000003f3f3ff290 */ /* 0x000fe4000fffe03f */
[----:B------:R-:W-:Y:S01]  /*40b0*/  @!P0 HADD2.F32 R0, -RZ, R21.H0_H0 ;  /* 0x20000015ff008230 */ /* 0x000fe20000004100 */
[----:B------:R-:W-:Y:S01]  /*40c0*/  @!P0 SHF.R.U64 R4, R16, 0x10, R17 ;  /* 0x0000001010048819 */ /* 0x000fe20000001211 */
[--C-:B------:R-:W-:Y:S01]  /*40d0*/  @!P0 HADD2.F32 R6, -RZ, R34.reuse.H0_H0 ;  /* 0x20000022ff068230 */ /* 0x100fe20000004100 */
[----:B------:R-:W-:Y:S01]  /*40e0*/  @!P0 SHF.R.U64 R13, R30, 0x10, R31 ;  /* 0x000000101e0d8819 */ /* 0x000fe2000000121f */
[----:B------:R-:W-:Y:S01]  /*40f0*/  @!P0 HADD2.F32 R15, -RZ, R34.H1_H1 ;  /* 0x30000022ff0f8230 */ /* 0x000fe20000004100 */
        /* <DEDUP_REMOVED lines=35> */
[-C--:B------:R-:W-:Y:S01]  /*4330*/  @!P0 FFMA.FTZ R18, R5, R17.reuse, -R18 ;  /* 0x0000001105128223 */ /* 0x080fe20000010812 */
[----:B------:R-:W-:Y:S01]  /*4340*/  @!P0 F2FP.PACK_AB R5, R0, R20 ;  /* 0x000000140005823e */ /* 0x000fe200000000ff */
[----:B------:R-:W-:Y:S01]  /*4350*/  @!P0 FFMA.FTZ R4, R16, R17, R4 ;  /* 0x0000001110048223 */ /* 0x000fe20000010004 */
[----:B------:R-:W-:Y:S02]  /*4360*/  @!P0 F2FP.PACK_AB R3, R3, R6 ;  /* 0x000000060303823e */ /* 0x000fe400000000ff */
[----:B------:R-:W-:Y:S02]  /*4370*/  @!P0 MOV R8, R5 ;  /* 0x0000000500088202 */ /* 0x000fe40000000f00 */
[----:B------:R-:W-:Y:S02]  /*4380*/  @!P0 F2FP.PACK_AB R0, R4, R18 ;  /* 0x000000120400823e */ /* 0x000fe400000000ff */
[----:B------:R-:W-:Y:S02]  /*4390*/  @!P0 MOV R10, R3 ;  /* 0x00000003000a8202 */ /* 0x000fe40000000f00 */
[----:B------:R-:W-:Y:S05]  /*43a0*/  @!P0 MOV R11, R0 ;  /* 0x00000000000b8202 */ /* 0x000fea0000000f00 */
[----:B------:R1:W-:Y:S01]  /*43b0*/  ST.E.128 [R22.64], R8 ;  /* 0x0000000816007985 */ /* 0x0003e2000c101d08 */
[----:B------:R-:W-:-:S05]  /*43c0*/  BRA `(.L_x_180) ;  /* 0x000014d000007947 */ /* 0x000fca0003800000 */
.L_x_177:
        /* <DEDUP_REMOVED lines=17> */
[----:B------:R-:W-:Y:S05]  /*44e0*/  IADD3 R3, P0, R70, R10, RZ ;  /* 0x0000000a46037210 */ /* 0x000fea0007f1e0ff */
[----:B------:R-:W-:Y:S01]  /*44f0*/  IMAD.X R10, R21, 0x1, R88, P0 ;  /* 0x00000001150a7824 */ /* 0x000fe200000e0658 */
[C---:B------:R-:W-:Y:S04]  /*4500*/  LEA R8, P0, R0.reuse, c[0x0][0x270], 0x1 ;  /* 0x00009c0000087a11 */ /* 0x040fe800078008ff */
[----:B------:R-:W-:Y:S02]  /*4510*/  LEA.HI.X R9, R0, c[0x0][0x274], R2, 0x1, P0 ;  /* 0x00009d0000097a11 */ /* 0x000fe400000f0c02 */
[C---:B------:R-:W-:Y:S04]  /*4520*/  LEA R2, P0, R3.reuse, c[0x0][0x288], 0x1 ;  /* 0x0000a20003027a11 */ /* 0x040fe800078008ff */
[----:B------:R-:W-:Y:S02]  /*4530*/  LEA.HI.X R3, R3, c[0x0][0x28c], R10, 0x1, P0 ;  /* 0x0000a30003037a11 */ /* 0x000fe400000f0c0a */
[----:B------:R-:W-:Y:S11]  /*4540*/  ISETP.GE.AND P0, PT, R132, c[0x0][0x27c], PT ;  /* 0x00009f0084007a0c */ /* 0x000ff60003f06270 */
[----:B------:R-:W-:Y:S02]  /*4550*/  @!UPT UIADD3 URZ, URZ, URZ, URZ ;  /* 0x0000003f3f3ff290 */ /* 0x000fe4000fffe03f */
[----:B------:R1:W5:Y:S04]  /*4560*/  @!P0 LDG.E.128 R24, [R8.64] ;  /* 0x0000000808188981 */ /* 0x000368000c1e1d00 */
[----:B------:R1:W5:Y:S01]  /*4570*/  @!P0 LDG.E.128 R4, [R2.64] ;  /* 0x0000000802048981 */ /* 0x000362000c1e1d00 */
[----:B------:R-:W-:Y:S11]  /*4580*/  ISETP.GE.AND P0, PT, R135, c[0x0][0x27c], PT ;  /* 0x00009f0087007a0c */ /* 0x000ff60003f06270 */
[----:B------:R-:W-:Y:S02]  /*4590*/  @!UPT UIADD3 URZ, URZ, URZ, URZ ;  /* 0x0000003f3f3ff290 */ /* 0x000fe4000fffe03f */
[----:B------:R1:W5:Y:S04]  /*45a0*/  @!P0 LDG.E.128 R28, [R8.64+0x80] ;  /* 0x00008008081c8981 */ /* 0x000368000c1e1d00 */
[----:B------:R1:W5:Y:S02]  /*45b0*/  @!P0 LDG.E.128 R12, [R2.64+0x80] ;  /* 0x00008008020c8981 */ /* 0x000364000c1e1d00 */
.L_x_188:
[----:B------:R-:W-:Y:S05]  /*45c0*/  BSYNC B0 ;  /* 0x0000000000007941 */ /* 0x000fea0003800000 */
.L_x_187:
[----:B------:R2:W3:Y:S04]  /*45d0*/  SHFL.IDX PT, R41, R18, RZ, 0x181f ;  /* 0x00181fff12297589 */ /* 0x0004e800000e0000 */
[----:B------:R2:W4:Y:S01]  /*45e0*/  SHFL.IDX PT, R40, R20, RZ, 0x181f ;  /* 0x00181fff14287589 */ /* 0x00052200000e0000 */
[----:B------:R-:W-:-:S05]  /*45f0*/  @P1 BRA `(.L_x_180) ;  /* 0x000012a000001947 */ /* 0x000fca0003800000 */
[----:B------:R-:W-:Y:S01]  /*4600*/  ISETP.GE.AND P0, PT, R132, c[0x0][0x1d4], PT ;  /* 0x0000750084007a0c */ /* 0x000fe20003f06270 */
[----:B-1---5:R-:W-:Y:S01]  /*4610*/  IMAD.MOV.U32 R8, RZ, RZ, R30 ;  /* 0x000000ffff087224 */ /* 0x022fe200078e001e */
[----:B------:R-:W-:Y:S01]  /*4620*/  IADD3 R98, -R101, c[0x0][0x1d4], RZ ;  /* 0x0000750065627a10 */ /* 0x000fe20007ffe1ff */
[----:B------:R-:W-:Y:S01]  /*4630*/  IMAD.MOV.U32 R3, RZ, RZ, R31 ;  /* 0x000000ffff037224 */ /* 0x000fe200078e001f */
[----:B------:R-:W-:Y:S01]  /*4640*/  SHF.R.U32.HI R112, RZ, 0x3, R217 ;  /* 0x00000003ff707819 */ /* 0x000fe200000116d9 */
[----:B------:R-:W-:Y:S01]  /*4650*/  IMAD.MOV.U32 R2, RZ, RZ, R28 ;  /* 0x000000ffff027224 */ /* 0x000fe200078e001c */
[----:B------:R-:W-:Y:S01]  /*4660*/  BSSY B0, `(.L_x_189) ;  /* 0x000008a000007945 */ /* 0x000fe20003800000 */
[----:B------:R-:W-:Y:S01]  /*4670*/  IMAD.MOV.U32 R0, RZ, RZ, R29 ;  /* 0x000000ffff007224 */ /* 0x000fe200078e001d */
[----:B------:R-:W-:Y:S01]  /*4680*/  PRMT R39, R8, 0x5410, R3 ;  /* 0x0000541008277816 */ /* 0x000fe20000000003 */
[----:B------:R-:W-:Y:S01]  /*4690*/  IMAD.MOV.U32 R3, RZ, RZ, R15 ;  /* 0x000000ffff037224 */ /* 0x000fe200078e000f */
[----:B------:R-:W-:Y:S02]  /*46a0*/  MOV R8, R14 ;  /* 0x0000000e00087202 */ /* 0x000fe40000000f00 */
[----:B------:R-:W-:Y:S01]  /*46b0*/  PRMT R38, R2, 0x5410, R0 ;  /* 0x0000541002267816 */ /* 0x000fe20000000000 */
[----:B------:R-:W-:Y:S01]  /*46c0*/  IMAD.MOV.U32 R2, RZ, RZ, R12 ;  /* 0x000000ffff027224 */ /* 0x000fe200078e000c */
[----:B------:R-:W-:Y:S02]  /*46d0*/  MOV R0, R13 ;  /* 0x0000000d00007202 */ /* 0x000fe40000000f00 */
[----:B------:R-:W-:Y:S02]  /*46e0*/  PRMT R21, R8, 0x5410, R3 ;  /* 0x0000541008157816 */ /* 0x000fe40000000003 */
[----:B--2---:R-:W-:Y:S01]  /*46f0*/  PRMT R20, R2, 0x5410, R0 ;  /* 0x0000541002147816 */ /* 0x004fe20000000000 */
[----:B------:R-:W-:-:S05]  /*4700*/  @P0 BRA `(.L_x_190) ;  /* 0x000007f000000947 */ /* 0x000fca0003800000 */
[--C-:B------:R-:W-:Y:S01]  /*4710*/  IMAD.MOV.U32 R9, RZ, RZ, R5.reuse ;  /* 0x000000ffff097224 */ /* 0x100fe200078e0005 */
[----:B------:R-:W-:Y:S01]  /*4720*/  LOP3.LUT P2, RZ, R207, 0x2, RZ, 0xc0, !PT ;  /* 0x00000002cfff7812 */ /* 0x000fe2000784c0ff */
[----:B------:R-:W1:Y:S01]  /*4730*/  LDS.128 R16, [R82+0xc080] ;  /* 0x00c0800052107984 */ /* 0x000e620000000c00 */
[----:B------:R-:W-:Y:S02]  /*4740*/  ISETP.GE.AND P0, PT, R132, c[0x0][0x27c], PT ;  /* 0x00009f0084007a0c */ /* 0x000fe40003f06270 */
[----:B------:R-:W-:Y:S02]  /*4750*/  SEL R0, R101, R98, !P2 ;  /* 0x0000006265007207 */ /* 0x000fe40005000000 */
[----:B------:R-:W-:Y:S02]  /*4760*/  MOV R10, R24 ;  /* 0x00000018000a7202 */ /* 0x000fe40000000f00 */
[----:B------:R-:W-:Y:S02]  /*4770*/  SHF.R.S32.HI R2, RZ, 0x1f, R0 ;  /* 0x0000001fff027819 */ /* 0x000fe40000011400 */
[----:B------:R-:W-:Y:S02]  /*4780*/  MOV R37, R25 ;  /* 0x0000001900257202 */ /* 0x000fe40000000f00 */
[----:B------:R-:W-:Y:S03]  /*4790*/  LEA.HI R0, R2, R0, RZ, 0x4 ;  /* 0x0000000002007211 */ /* 0x000fe600078f20ff */
[----:B------:R-:W-:Y:S01]  /*47a0*/  @!P0 HADD2.F32 R22, -RZ, R10.H0_H0 ;  /* 0x2000000aff168230 */ /* 0x000fe20000004100 */
[----:B------:R-:W-:Y:S02]  /*47b0*/  LEA.HI.SX32 R0, R0, R90, 0x1c ;  /* 0x0000005a00007211 */ /* 0x000fe400078fe2ff */
[----:B------:R-:W-:Y:S02]  /*47c0*/  @!P0 SHF.R.U32.HI R10, RZ, 0x10, R5 ;  /* 0x00000010ff0a8819 */ /* 0x000fe40000011605 */
[----:B------:R-:W-:Y:S02]  /*47d0*/  SHF.R.S32.HI R2, RZ, 0x1f, R0 ;  /* 0x0000001fff027819 */ /* 0x000fe40000011400 */
[----:B------:R-:W-:Y:S02]  /*47e0*/  SHF.L.U32 R43, R0, 0x3, RZ ;  /* 0x00000003002b7819 */ /* 0x000fe400000006ff */
[----:B------:R-:W-:Y:S02]  /*47f0*/  LEA.HI R0, R2, R0, RZ, 0x3 ;  /* 0x0000000002007211 */ /* 0x000fe400078f18ff */
[----:B------:R-:W-:Y:S03]  /*4800*/  LOP3.LUT R2, R217, 0x38, R43, 0xf8, !PT ;  /* 0x00000038d9027812 */ /* 0x000fe600078ef82b */
[----:B------:R-:W-:Y:S01]  /*4810*/  IMAD.SHL.U32 R0, R0, 0x100, RZ ;  /* 0x0000010000007824 */ /* 0x000fe200078e00ff */
[----:B------:R-:W-:Y:S04]  /*4820*/  LOP3.LUT R2, R2, R112, RZ, 0x3c, !PT ;  /* 0x0000007002027212 */ /* 0x000fe800078e3cff */
[----:B------:R-:W-:Y:S04]  /*4830*/  LOP3.LUT R0, R0, 0x7ffff800, RZ, 0xc0, !PT ;  /* 0x7ffff80000007812 */ /* 0x000fe800078ec0ff */
[----:B------:R-:W-:Y:S02]  /*4840*/  IADD3 R0, R2, R0, R219 ;  /* 0x0000000002007210 */ /* 0x000fe40007ffe0db */
[----:B-1----:R-:W-:Y:S02]  /*4850*/  @!P0 MOV R8, R16 ;  /* 0x0000001000088202 */ /* 0x002fe40000000f00 */
[----:B------:R-:W-:Y:S03]  /*4860*/  SHF.L.U32 R0, R0, 0x1, RZ ;  /* 0x0000000100007819 */ /* 0x000fe600000006ff */
[----:B------:R-:W-:Y:S02]  /*4870*/  @!P0 HADD2.F32 R3, -RZ, R8.H0_H0 ;  /* 0x20000008ff038230 */ /* 0x000fe40000004100 */
[----:B------:R1:W2:Y:S02]  /*4880*/  LDS.128 R32, [R0+0xc080] ;  /* 0x00c0800000207984 */ /* 0x0002a40000000c00 */
[----:B-1----:R-:W-:Y:S05]  /*4890*/  IMAD.MOV.U32 R0, RZ, RZ, R4 ;  /* 0x000000ffff007224 */ /* 0x002fea00078e0004 */
[----:B------:R-:W-:Y:S05]  /*48a0*/  @!P0 HADD2.F32 R2, -RZ, R0.H0_H0 ;  /* 0x20000000ff028230 */ /* 0x000fea0000004100 */
[-C--:B------:R-:W-:Y:S02]  /*48b0*/  @!P0 FMUL.FTZ R0, R3, R2.reuse ;  /* 0x0000000203008220 */ /* 0x080fe40000410000 */
[----:B--2---:R-:W-:Y:S05]  /*48c0*/  @!P0 IMAD.MOV.U32 R23, RZ, RZ, R32 ;  /* 0x000000ffff178224 */ /* 0x004fea00078e0020 */
[----:B------:R-:W-:Y:S05]  /*48d0*/  @!P0 HADD2.F32 R11, -RZ, R23.H0_H0 ;  /* 0x20000017ff0b8230 */ /* 0x000fea0000004100 */
[C---:B------:R-:W-:Y:S01]  /*48e0*/  @!P0 FMUL.FTZ R36, R11.reuse, R2 ;  /* 0x000000020b248220 */ /* 0x040fe20000410000 */
[----:B------:R-:W-:Y:S01]  /*48f0*/  @!P0 SHF.R.U64 R2, R4, 0x10, R5 ;  /* 0x0000001004028819 */ /* 0x000fe20000001205 */
[-C--:B------:R-:W-:Y:S01]  /*4900*/  @!P0 FFMA.FTZ R0, R11, R22.reuse, R0 ;  /* 0x000000160b008223 */ /* 0x080fe20000010000 */
[----:B------:R-:W-:Y:S01]  /*4910*/  @!P0 SHF.R.U64 R4, R24, 0x10, R25 ;  /* 0x0000001018048819 */ /* 0x000fe20000001219 */
[----:B------:R-:W-:Y:S01]  /*4920*/  @!P0 FFMA.FTZ R48, R3, R22, -R36 ;  /* 0x0000001603308223 */ /* 0x000fe20000010824 */
[----:B------:R-:W-:Y:S01]  /*4930*/  @!P0 HADD2.F32 R5, -RZ, R9.H0_H0 ;  /* 0x20000009ff058230 */ /* 0x000fe20000004100 */
[----:B------:R-:W-:Y:S01]  /*4940*/  @!P0 IMAD.MOV.U32 R36, RZ, RZ, R33 ;  /* 0x000000ffff248224 */ /* 0x000fe200078e0021 */
[----:B------:R-:W-:Y:S01]  /*4950*/  @!P0 HADD2.F32 R2, -RZ, R2.H0_H0 ;  /* 0x20000002ff028230 */ /* 0x000fe20000004100 */
[----:B------:R-:W-:Y:S01]  /*4960*/  @!P0 MOV R9, R17 ;  /* 0x0000001100098202 */ /* 0x000fe20000000f00 */
[----:B------:R-:W-:Y:S02]  /*4970*/  @!P0 HADD2.F32 R11, -RZ, R23.H1_H1 ;  /* 0x30000017ff0b8230 */ /* 0x000fe40000004100 */
[----:B------:R-:W-:Y:S02]  /*4980*/  @!P0 HADD2.F32 R3, -RZ, R8.H1_H1 ;  /* 0x30000008ff038230 */ /* 0x000fe40000004100 */
[----:B------:R-:W-:Y:S01]  /*4990*/  @!P0 HADD2.F32 R8, -RZ, R4.H0_H0 ;  /* 0x20000004ff088230 */ /* 0x000fe20000004100 */
[-C--:B------:R-:W-:Y:S01]  /*49a0*/  @!P0 FMUL.FTZ R23, R11, R2.reuse ;  /* 0x000000020b178220 */ /* 0x080fe20000410000 */
[----:B------:R-:W-:Y:S01]  /*49b0*/  @!P0 HADD2.F32 R22, -RZ, R36.H0_H0 ;  /* 0x20000024ff168230 */ /* 0x000fe20000004100 */
[C---:B------:R-:W-:Y:S01]  /*49c0*/  @!P0 FMUL.FTZ R2, R3.reuse, R2 ;  /* 0x0000000203028220 */ /* 0x040fe20000410000 */
[----:B------:R-:W-:Y:S01]  /*49d0*/  @!P0 HADD2.F32 R4, -RZ, R9.H0_H0 ;  /* 0x20000009ff048230 */ /* 0x000fe20000004100 */
[-C--:B------:R-:W-:Y:S01]  /*49e0*/  @!P0 FFMA.FTZ R47, R3, R8.reuse, -R23 ;  /* 0x00000008032f8223 */ /* 0x080fe20000010817 */
[----:B------:R-:W-:Y:S01]  /*49f0*/  @!P0 HADD2.F32 R23, -RZ, R37.H0_H0 ;  /* 0x20000025ff178230 */ /* 0x000fe20000004100 */
[-C--:B------:R-:W-:Y:S01]  /*4a00*/  @!P0 FMUL.FTZ R24, R22, R5.reuse ;  /* 0x0000000516188220 */ /* 0x080fe20000410000 */
[----:B------:R-:W-:Y:S01]  /*4a10*/  @!P0 SHF.R.U32.HI R37, RZ, 0x10, R25 ;  /* 0x00000010ff258819 */ /* 0x000fe20000011619 */
[----:B------:R-:W-:Y:S01]  /*4a20*/  @!P0 FFMA.FTZ R2, R11, R8, R2 ;  /* 0x000000080b028223 */ /* 0x000fe20000010002 */
[----:B------:R-:W-:Y:S01]  /*4a30*/  @!P0 MOV R11, R34 ;  /* 0x00000022000b8202 */ /* 0x000fe20000000f00 */
[----:B------:R-:W-:Y:S01]  /*4a40*/  @!P0 FMUL.FTZ R3, R4, R5 ;  /* 0x0000000504038220 */ /* 0x000fe20000410000 */
[----:B------:R-:W-:Y:S01]  /*4a50*/  @!P0 MOV R8, R18 ;  /* 0x0000001200088202 */ /* 0x000fe20000000f00 */
[----:B------:R-:W-:Y:S01]  /*4a60*/  IMAD.MOV.U32 R5, RZ, RZ, R6 ;  /* 0x000000ffff057224 */ /* 0x000fe200078e0006 */
[----:B------:R-:W-:Y:S01]  /*4a70*/  @!P0 SHF.R.U64 R6, R6, 0x10, R7 ;  /* 0x0000001006068819 */ /* 0x000fe20000001207 */
[-C--:B------:R-:W-:Y:S02]  /*4a80*/  @!P0 FFMA.FTZ R42, R4, R23.reuse, -R24 ;  /* 0x00000017042a8223 */ /* 0x080fe40000010818 */
[----:B------:R-:W-:Y:S01]  /*4a90*/  IMAD.MOV.U32 R4, RZ, RZ, R26 ;  /* 0x000000ffff047224 */ /* 0x000fe200078e001a */
[----:B------:R-:W-:Y:S01]  /*4aa0*/  @!P0 HADD2.F32 R5, -RZ, R5.H0_H0 ;  /* 0x20000005ff058230 */ /* 0x000fe20000004100 */
[----:B------:R-:W-:Y:S01]  /*4ab0*/  @!P0 FFMA.FTZ R3, R22, R23, R3 ;  /* 0x0000001716038223 */ /* 0x000fe20000010003 */
[--C-:B------:R-:W-:Y:S02]  /*4ac0*/  @!P0 HADD2.F32 R22, -RZ, R11.reuse.H0_H0 ;  /* 0x2000000bff168230 */ /* 0x100fe40000004100 */
[----:B------:R-:W-:Y:S02]  /*4ad0*/  @!P0 HADD2.F32 R23, -RZ, R4.H0_H0 ;  /* 0x20000004ff178230 */ /* 0x000fe40000004100 */
[----:B------:R-:W-:Y:S01]  /*4ae0*/  @!P0 HADD2.F32 R4, -RZ, R8.H0_H0 ;  /* 0x20000008ff048230 */ /* 0x000fe20000004100 */
[----:B------:R-:W-:Y:S01]  /*4af0*/  @!P0 FMUL.FTZ R24, R22, R5 ;  /* 0x0000000516188220 */ /* 0x000fe20000410000 */
[----:B------:R-:W-:Y:S03]  /*4b00*/  @!P0 HADD2.F32 R6, -RZ, R6.H0_H0 ;  /* 0x20000006ff068230 */ /* 0x000fe60000004100 */
[C---:B------:R-:W-:Y:S01]  /*4b10*/  @!P0 FFMA.FTZ R46, R4.reuse, R23, -R24 ;  /* 0x00000017042e8223 */ /* 0x040fe20000010818 */
[----:B------:R-:W-:Y:S01]  /*4b20*/  @!P0 HADD2.F32 R24, -RZ, R11.H1_H1 ;  /* 0x3000000bff188230 */ /* 0x000fe20000004100 */
[----:B------:R-:W-:Y:S01]  /*4b30*/  @!P0 FMUL.FTZ R5, R4, R5 ;  /* 0x0000000504058220 */ /* 0x000fe20000410000 */
[----:B------:R-:W-:Y:S03]  /*4b40*/  @!P0 SHF.R.U64 R4, R26, 0x10, R27 ;  /* 0x000000101a048819 */ /* 0x000fe6000000121b */
[-C--:B------:R-:W-:Y:S02]  /*4b50*/  @!P0 FMUL.FTZ R11, R24, R6.reuse ;  /* 0x00000006180b8220 */ /* 0x080fe40000410000 */
[----:B------:R-:W-:Y:S02]  /*4b60*/  @!P0 HADD2.F32 R25, -RZ, R4.H0_H0 ;  /* 0x20000004ff198230 */ /* 0x000fe40000004100 */
[----:B------:R-:W-:Y:S02]  /*4b70*/  @!P0 HADD2.F32 R4, -RZ, R8.H1_H1 ;  /* 0x30000008ff048230 */ /* 0x000fe40000004100 */
[----:B------:R-:W-:Y:S02]  /*4b80*/  @!P0 HADD2.F32 R8, -RZ, R10.H0_H0 ;  /* 0x2000000aff088230 */ /* 0x000fe40000004100 */
[----:B------:R-:W-:Y:S01]  /*4b90*/  @!P0 HADD2.F32 R10, -RZ, R36.H1_H1 ;  /* 0x30000024ff0a8230 */ /* 0x000fe20000004100 */
[C---:B------:R-:W-:Y:S01]  /*4ba0*/  @!P0 FFMA.FTZ R44, R4.reuse, R25, -R11 ;  /* 0x00000019042c8223 */ /* 0x040fe2000001080b */
[----:B------:R-:W-:Y:S01]  /*4bb0*/  @!P0 HADD2.F32 R11, -RZ, R37.H0_H0 ;  /* 0x20000025ff0b8230 */ /* 0x000fe20000004100 */
[----:B------:R-:W-:Y:S01]  /*4bc0*/  @!P0 FMUL.FTZ R6, R4, R6 ;  /* 0x0000000604068220 */ /* 0x000fe20000410000 */
[----:B------:R-:W-:Y:S01]  /*4bd0*/  @!P0 HADD2.F32 R4, -RZ, R9.H1_H1 ;  /* 0x30000009ff048230 */ /* 0x000fe20000004100 */
[----:B------:R-:W-:Y:S01]  /*4be0*/  @!P0 FMUL.FTZ R9, R10, R8 ;  /* 0x000000080a098220 */ /* 0x000fe20000410000 */
[----:B------:R-:W-:Y:S01]  /*4bf0*/  @!P0 F2FP.PACK_AB R37, R47, R48 ;  /* 0x000000302f25823e */ /* 0x000fe200000000ff */
[--C-:B------:R-:W-:Y:S01]  /*4c00*/  IMAD.MOV.U32 R36, RZ, RZ, R27.reuse ;  /* 0x000000ffff247224 */ /* 0x100fe200078e001b */
[----:B------:R-:W-:Y:S01]  /*4c10*/  @!P0 SHF.R.U32.HI R27, RZ, 0x10, R27 ;  /* 0x00000010ff1b8819 */ /* 0x000fe2000001161b */
[C---:B------:R-:W-:Y:S01]  /*4c20*/  @!P0 FFMA.FTZ R26, R4.reuse, R11, -R9 ;  /* 0x0000000b041a8223 */ /* 0x040fe20000010809 */
[----:B------:R-:W-:Y:S01]  /*4c30*/  @!P0 SHF.R.U32.HI R9, RZ, 0x10, R7 ;  /* 0x00000010ff098819 */ /* 0x000fe20000011607 */
[----:B------:R-:W-:Y:S01]  /*4c40*/  @!P0 FMUL.FTZ R4, R4, R8 ;  /* 0x0000000804048220 */ /* 0x000fe20000410000 */
[----:B------:R-:W-:Y:S01]  /*4c50*/  MOV R8, R7 ;  /* 0x0000000700087202 */ /* 0x000fe20000000f00 */
[----:B------:R-:W-:Y:S01]  /*4c60*/  @!P0 IMAD.MOV.U32 R16, RZ, RZ, R37 ;  /* 0x000000ffff108224 */ /* 0x000fe200078e0025 */
[----:B------:R-:W-:Y:S01]  /*4c70*/  @!P0 F2FP.PACK_AB R42, R26, R42 ;  /* 0x0000002a1a2a823e */ /* 0x000fe200000000ff */
[----:B------:R-:W-:Y:S01]  /*4c80*/  @!P0 IMAD.MOV.U32 R26, RZ, RZ, R35 ;  /* 0x000000ffff1a8224 */ /* 0x000fe200078e0023 */
[----:B------:R-:W-:Y:S01]  /*4c90*/  @!P0 HADD2.F32 R9, -RZ, R9.H0_H0 ;  /* 0x20000009ff098230 */ /* 0x000fe20000004100 */
[----:B------:R-:W-:Y:S01]  /*4ca0*/  @!P0 FFMA.FTZ R4, R10, R11, R4 ;  /* 0x0000000b0a048223 */ /* 0x000fe20000010004 */
[----:B------:R-:W-:Y:S01]  /*4cb0*/  @!P0 MOV R17, R42 ;  /* 0x0000002a00118202 */ /* 0x000fe20000000f00 */
[----:B------:R-:W-:Y:S01]  /*4cc0*/  @!P0 HADD2.F32 R10, -RZ, R8.H0_H0 ;  /* 0x20000008ff0a8230 */ /* 0x000fe20000004100 */
[----:B------:R-:W-:Y:S01]  /*4cd0*/  @!P0 MOV R8, R19 ;  /* 0x0000001300088202 */ /* 0x000fe20000000f00 */
[----:B------:R-:W-:Y:S01]  /*4ce0*/  @!P0 FFMA.FTZ R5, R22, R23, R5 ;  /* 0x0000001716058223 */ /* 0x000fe20000010005 */
[----:B------:R-:W-:Y:S01]  /*4cf0*/  @!P0 F2FP.PACK_AB R3, R4, R3 ;  /* 0x000000030403823e */ /* 0x000fe200000000ff */
[----:B------:R-:W-:Y:S01]  /*4d00*/  @!P0 FFMA.FTZ R6, R24, R25, R6 ;  /* 0x0000001918068223 */ /* 0x000fe20000010006 */
[----:B------:R-:W-:Y:S02]  /*4d10*/  @!P0 HADD2.F32 R11, -RZ, R26.H0_H0 ;  /* 0x2000001aff0b8230 */ /* 0x000fe40000004100 */
[----:B------:R-:W-:Y:S01]  /*4d20*/  @!P0 HADD2.F32 R22, -RZ, R36.H0_H0 ;  /* 0x20000024ff168230 */ /* 0x000fe20000004100 */
[----:B------:R-:W-:Y:S01]  /*4d30*/  @!P0 IMAD.MOV.U32 R33, RZ, RZ, R3 ;  /* 0x000000ffff218224 */ /* 0x000fe200078e0003 */
[----:B------:R-:W-:Y:S01]  /*4d40*/  @!P0 HADD2.F32 R7, -RZ, R8.H0_H0 ;  /* 0x20000008ff078230 */ /* 0x000fe20000004100 */
[----:B------:R-:W-:Y:S01]  /*4d50*/  @!P0 FMUL.FTZ R36, R11, R10 ;  /* 0x0000000a0b248220 */ /* 0x000fe20000410000 */
[----:B------:R-:W-:Y:S02]  /*4d60*/  @!P0 HADD2.F32 R23, -RZ, R26.H1_H1 ;  /* 0x3000001aff178230 */ /* 0x000fe40000004100 */
[----:B------:R-:W-:Y:S01]  /*4d70*/  @!P0 HADD2.F32 R8, -RZ, R8.H1_H1 ;  /* 0x30000008ff088230 */ /* 0x000fe20000004100 */
[C---:B------:R-:W-:Y:S02]  /*4d80*/  @!P0 FFMA.FTZ R36, R7.reuse, R22, -R36 ;  /* 0x0000001607248223 */ /* 0x040fe40000010824 */
[----:B------:R-:W-:Y:S01]  /*4d90*/  @!P0 FMUL.FTZ R7, R7, R10 ;  /* 0x0000000a07078220 */ /* 0x000fe20000410000 */
[----:B------:R-:W-:Y:S01]  /*4da0*/  @!P0 HADD2.F32 R10, -RZ, R27.H0_H0 ;  /* 0x2000001bff0a8230 */ /* 0x000fe20000004100 */
[-C--:B------:R-:W-:Y:S02]  /*4db0*/  @!P0 FMUL.FTZ R26, R23, R9.reuse ;  /* 0x00000009171a8220 */ /* 0x080fe40000410000 */
[----:B------:R-:W-:Y:S02]  /*4dc0*/  @!P0 FFMA.FTZ R7, R11, R22, R7 ;  /* 0x000000160b078223 */ /* 0x000fe40000010007 */
[----:B------:R-:W-:Y:S01]  /*4dd0*/  @!P0 FFMA.FTZ R27, R8, R10, -R26 ;  /* 0x0000000a081b8223 */ /* 0x000fe2000001081a */
[----:B------:R-:W-:Y:S01]  /*4de0*/  @!P0 F2FP.PACK_AB R26, R44, R46 ;  /* 0x0000002e2c1a823e */ /* 0x000fe200000000ff */
[----:B------:R-:W-:Y:S01]  /*4df0*/  @!P0 FMUL.FTZ R8, R8, R9 ;  /* 0x0000000908088220 */ /* 0x000fe20000410000 */
[----:B------:R-:W-:Y:S02]  /*4e00*/  @!P0 F2FP.PACK_AB R9, R2, R0 ;  /* 0x000000000209823e */ /* 0x000fe400000000ff */
[----:B------:R-:W-:Y:S01]  /*4e10*/  @!P0 F2FP.PACK_AB R2, R6, R5 ;  /* 0x000000050602823e */ /* 0x000fe200000000ff */
[----:B------:R-:W-:Y:S01]  /*4e20*/  @!P0 FFMA.FTZ R8, R23, R10, R8 ;  /* 0x0000000a17088223 */ /* 0x000fe20000010008 */
[----:B------:R-:W-:Y:S01]  /*4e30*/  @!P0 F2FP.PACK_AB R10, R27, R36 ;  /* 0x000000241b0a823e */ /* 0x000fe200000000ff */
[----:B------:R-:W-:Y:S01]  /*4e40*/  @!P0 IMAD.MOV.U32 R18, RZ, RZ, R26 ;  /* 0x000000ffff128224 */ /* 0x000fe200078e001a */
[----:B------:R-:W-:Y:S02]  /*4e50*/  @!P0 MOV R32, R9 ;  /* 0x0000000900208202 */ /* 0x000fe40000000f00 */
[----:B------:R-:W-:Y:S02]  /*4e60*/  @!P0 F2FP.PACK_AB R0, R8, R7 ;  /* 0x000000070800823e */ /* 0x000fe400000000ff */
[----:B------:R-:W-:Y:S02]  /*4e70*/  @!P0 MOV R19, R10 ;  /* 0x0000000a00138202 */ /* 0x000fe40000000f00 */
[----:B------:R-:W-:Y:S02]  /*4e80*/  @!P0 MOV R34, R2 ;  /* 0x0000000200228202 */ /* 0x000fe40000000f00 */
[----:B------:R-:W-:Y:S02]  /*4e90*/  @!P0 MOV R35, R0 ;  /* 0x0000000000238202 */ /* 0x000fe40000000f00 */
[C---:B----4-:R-:W-:Y:S04]  /*4ea0*/  LEA R2, P0, R57.reuse, R40, 0x1 ;  /* 0x0000002839027211 */ /* 0x050fe800078008ff */
[----:B---3--:R-:W-:Y:S02]  /*4eb0*/  LEA.HI.X R3, R57, R41, R85, 0x1, P0 ;  /* 0x0000002939037211 */ /* 0x008fe400000f0c55 */
[C---:B------:R-:W-:Y:S03]  /*4ec0*/  ISETP.GE.AND P0, PT, R43.reuse, c[0x0][0x1d4], PT ;  /* 0x000075002b007a0c */ /* 0x040fe60003f06270 */
[----:B------:R1:W-:Y:S10]  /*4ed0*/  ST.E.128 [R2.64], R16 ;  /* 0x0000001002007985 */ /* 0x0003f4000c101d08 */
[----:B------:R-:W-:Y:S05]  /*4ee0*/  @!P0 IMAD.WIDE R4, R43, 0x2, R40 ;  /* 0x000000022b048825 */ /* 0x000fea00078e0228 */
[----:B------:R1:W-:Y:S02]  /*4ef0*/  @!P0 ST.E.128 [R4.64], R32 ;  /* 0x0000002004008985 */ /* 0x0003e4000c101d08 */
.L_x_190:
[----:B------:R-:W-:Y:S05]  /*4f00*/  BSYNC B0 ;  /* 0x0000000000007941 */ /* 0x000fea0003800000 */
.L_x_189:
[----:B------:R-:W-:Y:S11]  /*4f10*/  ISETP.GE.AND P0, PT, R135, c[0x0][0x1d4], PT ;  /* 0x0000750087007a0c */ /* 0x000ff60003f06270 */
[----:B------:R-:W-:Y:S02]  /*4f20*/  @!UPT UIADD3 URZ, URZ, URZ, URZ ;  /* 0x0000003f3f3ff290 */ /* 0x000fe4000fffe03f */
[----:B------:R-:W-:-:S05]  /*4f30*/  @P0 BRA `(.L_x_180) ;  /* 0x0000096000000947 */ /* 0x000fca0003800000 */
[----:B------:R-:W-:Y:S01]  /*4f40*/  LOP3.LUT P1, RZ, R207, 0x4, RZ, 0xc0, !PT ;  /* 0x00000004cfff7812 */ /* 0x000fe2000782c0ff */
[----:B-1----:R-:W-:Y:S01]  /*4f50*/  LDS.128 R16, [R81+0xc080] ;  /* 0x00c0800051107984 */ /* 0x002fe20000000c00 */
[----:B------:R-:W-:Y:S02]  /*4f60*/  ISETP.GE.AND P0, PT, R135, c[0x0][0x27c], PT ;  /* 0x00009f0087007a0c */ /* 0x000fe40003f06270 */
[----:B------:R-:W-:Y:S04]  /*4f70*/  SEL R0, R101, R98, !P1 ;  /* 0x0000006265007207 */ /* 0x000fe80004800000 */
[----:B------:R-:W-:Y:S04]  /*4f80*/  SHF.R.S32.HI R2, RZ, 0x1f, R0 ;  /* 0x0000001fff027819 */ /* 0x000fe80000011400 */
[----:B------:R-:W-:Y:S03]  /*4f90*/  LEA.HI R0, R2, R0, RZ, 0x4 ;  /* 0x0000000002007211 */ /* 0x000fe600078f20ff */
[----:B------:R-:W-:Y:S01]  /*4fa0*/  @!P0 SHF.R.U64 R3, R12, 0x10, R13 ;  /* 0x000000100c038819 */ /* 0x000fe2000000120d */
[----:B------:R-:W-:Y:S01]  /*4fb0*/  @!P0 HADD2.F32 R8, -RZ, R38.H0_H0 ;  /* 0x20000026ff088230 */ /* 0x000fe20000004100 */
[----:B------:R-:W-:Y:S01]  /*4fc0*/  LEA.HI.SX32 R0, R0, R89, 0x1c ;  /* 0x0000005900007211 */ /* 0x000fe200078fe2ff */
[----:B------:R-:W-:Y:S01]  /*4fd0*/  @!P0 HADD2.F32 R22, -RZ, R39.H1_H1 ;  /* 0x30000027ff168230 */ /* 0x000fe20000004100 */
[----:B------:R-:W-:Y:S01]  /*4fe0*/  @!P0 SHF.R.U64 R26, R30, 0x10, R31 ;  /* 0x000000101e1a8819 */ /* 0x000fe2000000121f */
[----:B------:R-:W-:Y:S01]  /*4ff0*/  @!P0 HADD2.F32 R5, -RZ, R3.H0_H0 ;  /* 0x20000003ff058230 */ /* 0x000fe20000004100 */
[----:B------:R-:W-:Y:S02]  /*5000*/  SHF.R.S32.HI R2, RZ, 0x1f, R0 ;  /* 0x0000001fff027819 */ /* 0x000fe40000011400 */
[----:B------:R-:W-:Y:S02]  /*5010*/  SHF.L.U32 R36, R0, 0x3, RZ ;  /* 0x0000000300247819 */ /* 0x000fe400000006ff */
[----:B------:R-:W-:Y:S02]  /*5020*/  LEA.HI R0, R2, R0, RZ, 0x3 ;  /* 0x0000000002007211 */ /* 0x000fe400078f18ff */
[----:B------:R-:W-:Y:S02]  /*5030*/  LOP3.LUT R2, R217, 0x38, R36, 0xf8, !PT ;  /* 0x00000038d9027812 */ /* 0x000fe400078ef824 */
[----:B------:R-:W-:Y:S02]  /*5040*/  SHF.L.U32 R0, R0, 0x8, RZ ;  /* 0x0000000800007819 */ /* 0x000fe400000006ff */
[----:B------:R-:W-:Y:S02]  /*5050*/  LOP3.LUT R2, R2, R112, RZ, 0x3c, !PT ;  /* 0x0000007002027212 */ /* 0x000fe400078e3cff */
[----:B------:R-:W-:Y:S02]  /*5060*/  LOP3.LUT R0, R0, 0x7ffff800, RZ, 0xc0, !PT ;  /* 0x7ffff80000007812 */ /* 0x000fe400078ec0ff */
[----:B------:R-:W-:Y:S02]  /*5070*/  @!P0 SHF.R.U64 R10, R28, 0x10, R29 ;  /* 0x000000101c0a8819 */ /* 0x000fe4000000121d */
[----:B------:R-:W-:Y:S01]  /*5080*/  IADD3 R0, R2, R0, R219 ;  /* 0x0000000002007210 */ /* 0x000fe20007ffe0db */
[----:B------:R-:W-:Y:S01]  /*5090*/  @!P0 HADD2.F32 R2, -RZ, R20.H0_H0 ;  /* 0x20000014ff028230 */ /* 0x000fe20000004100 */
[----:B------:R-:W-:Y:S01]  /*50a0*/  @!P0 SHF.R.U32.HI R11, RZ, 0x10, R15 ;  /* 0x00000010ff0b8819 */ /* 0x000fe2000001160f */
[----:B------:R-:W-:Y:S01]  /*50b0*/  @!P0 HADD2.F32 R10, -RZ, R10.H0_H0 ;  /* 0x2000000aff0a8230 */ /* 0x000fe20000004100 */
[----:B------:R-:W-:Y:S01]  /*50c0*/  @!P0 SHF.R.U32.HI R24, RZ, 0x10, R31 ;  /* 0x00000010ff188819 */ /* 0x000fe2000001161f */
[----:B------:R-:W-:Y:S01]  /*50d0*/  IMAD.SHL.U32 R0, R0, 0x2, RZ ;  /* 0x0000000200007824 */ /* 0x000fe200078e00ff */
[----:B------:R-:W-:Y:S01]  /*50e0*/  @!P0 SHF.R.U32.HI R7, RZ, 0x10, R13 ;  /* 0x00000010ff078819 */ /* 0x000fe2000001160d */
[----:B------:R-:W-:Y:S01]  /*50f0*/  @!P0 HADD2.F32 R11, -RZ, R11.H0_H0 ;  /* 0x2000000bff0b8230 */ /* 0x000fe20000004100 */
[----:B------:R-:W-:Y:S01]  /*5100*/  @!P0 SHF.R.U32.HI R13, RZ, 0x10, R29 ;  /* 0x00000010ff0d8819 */ /* 0x000fe2000001161d */
[----:B------:R-:W-:Y:S01]  /*5110*/  @!P0 HADD2.F32 R24, -RZ, R24.H0_H0 ;  /* 0x20000018ff188230 */ /* 0x000fe20000004100 */
[----:B------:R-:W1:Y:S01]  /*5120*/  LDS.128 R32, [R0+0xc080] ;  /* 0x00c0800000207984 */ /* 0x000e620000000c00 */
[----:B------:R-:W-:Y:S01]  /*5130*/  @!P0 HADD2.F32 R7, -RZ, R7.H0_H0 ;  /* 0x20000007ff078230 */ /* 0x000fe20000004100 */
[----:B------:R-:W-:Y:S01]  /*5140*/  @!P0 SHF.R.U64 R14, R14, 0x10, R15 ;  /* 0x000000100e0e8819 */ /* 0x000fe2000000120f */
[----:B------:R-:W-:Y:S01]  /*5150*/  @!P0 HADD2.F32 R13, -RZ, R13.H0_H0 ;  /* 0x2000000dff0d8230 */ /* 0x000fe20000004100 */
[----:B-1----:R-:W-:Y:S01]  /*5160*/  @!P0 IMAD.MOV.U32 R9, RZ, RZ, R32 ;  /* 0x000000ffff098224 */ /* 0x002fe200078e0020 */
[----:B------:R-:W-:Y:S02]  /*5170*/  @!P0 MOV R0, R16 ;  /* 0x0000001000008202 */ /* 0x000fe40000000f00 */
[----:B------:R-:W-:Y:S02]  /*5180*/  @!P0 MOV R25, R34 ;  /* 0x0000002200198202 */ /* 0x000fe40000000f00 */
[--C-:B------:R-:W-:Y:S01]  /*5190*/  @!P0 HADD2.F32 R6, -RZ, R9.reuse.H0_H0 ;  /* 0x20000009ff068230 */ /* 0x100fe20000004100 */
[----:B------:R-:W-:Y:S01]  /*51a0*/  @!P0 MOV R23, R35 ;  /* 0x0000002300178202 */ /* 0x000fe20000000f00 */
[--C-:B------:R-:W-:Y:S02]  /*51b0*/  @!P0 HADD2.F32 R4, -RZ, R0.reuse.H0_H0 ;  /* 0x20000000ff048230 */ /* 0x100fe40000004100 */
[----:B------:R-:W-:Y:S01]  /*51c0*/  @!P0 HADD2.F32 R9, -RZ, R9.H1_H1 ;  /* 0x30000009ff098230 */ /* 0x000fe20000004100 */
[-C--:B------:R-:W-:Y:S01]  /*51d0*/  @!P0 FMUL.FTZ R15, R6, R2.reuse ;  /* 0x00000002060f8220 */ /* 0x080fe20000410000 */
[----:B------:R-:W-:Y:S01]  /*51e0*/  @!P0 HADD2.F32 R3, -RZ, R0.H1_H1 ;  /* 0x30000000ff038230 */ /* 0x000fe20000004100 */
[C---:B------:R-:W-:Y:S02]  /*51f0*/  @!P0 FMUL.FTZ R0, R4.reuse, R2 ;  /* 0x0000000204008220 */ /* 0x040fe40000410000 */
[-C--:B------:R-:W-:Y:S02]  /*5200*/  @!P0 FMUL.FTZ R12, R9, R5.reuse ;  /* 0x00000005090c8220 */ /* 0x080fe40000410000 */
[C---:B------:R-:W-:Y:S01]  /*5210*/  @!P0 FMUL.FTZ R2, R3.reuse, R5 ;  /* 0x0000000503028220 */ /* 0x040fe20000410000 */
[----:B------:R-:W-:Y:S01]  /*5220*/  @!P0 MOV R5, R33 ;  /* 0x0000002100058202 */ /* 0x000fe20000000f00 */
[----:B------:R-:W-:Y:S01]  /*5230*/  @!P0 FFMA.FTZ R42, R4, R8, -R15 ;  /* 0x00000008042a8223 */ /* 0x000fe2000001080f */
[----:B------:R-:W-:Y:S01]  /*5240*/  @!P0 HADD2.F32 R15, -RZ, R25.H0_H0 ;  /* 0x20000019ff0f8230 */ /* 0x000fe20000004100 */
[----:B------:R-:W-:Y:S02]  /*5250*/  @!P0 IMAD.MOV.U32 R4, RZ, RZ, R17 ;  /* 0x000000ffff048224 */ /* 0x000fe400078e0011 */
[----:B------:R-:W-:Y:S01]  /*5260*/  @!P0 FFMA.FTZ R37, R3, R10, -R12 ;  /* 0x0000000a03258223 */ /* 0x000fe2000001080c */
[--C-:B------:R-:W-:Y:S01]  /*5270*/  @!P0 HADD2.F32 R12, -RZ, R5.reuse.H1_H1 ;  /* 0x30000005ff0c8230 */ /* 0x100fe20000004100 */
[----:B------:R-:W-:Y:S01]  /*5280*/  @!P0 FFMA.FTZ R0, R6, R8, R0 ;  /* 0x0000000806008223 */ /* 0x000fe20000010000 */
[----:B------:R-:W-:Y:S01]  /*5290*/  @!P0 HADD2.F32 R8, -RZ, R5.H0_H0 ;  /* 0x20000005ff088230 */ /* 0x000fe20000004100 */
[----:B------:R-:W-:Y:S01]  /*52a0*/  @!P0 FFMA.FTZ R2, R9, R10, R2 ;  /* 0x0000000a09028223 */ /* 0x000fe20000010002 */
[----:B------:R-:W-:Y:S01]  /*52b0*/  @!P0 HADD2.F32 R3, -RZ, R20.H1_H1 ;  /* 0x30000014ff038230 */ /* 0x000fe20000004100 */
[----:B------:R-:W-:Y:S01]  /*52c0*/  @!P0 FMUL.FTZ R10, R12, R7 ;  /* 0x000000070c0a8220 */ /* 0x000fe20000410000 */
[----:B------:R-:W-:Y:S02]  /*52d0*/  @!P0 HADD2.F32 R5, -RZ, R4.H1_H1 ;  /* 0x30000004ff058230 */ /* 0x000fe40000004100 */
[----:B------:R-:W-:Y:S02]  /*52e0*/  @!P0 HADD2.F32 R9, -RZ, R38.H1_H1 ;  /* 0x30000026ff098230 */ /* 0x000fe40000004100 */
[----:B------:R-:W-:Y:S01]  /*52f0*/  @!P0 HADD2.F32 R6, -RZ, R4.H0_H0 ;  /* 0x20000004ff068230 */ /* 0x000fe20000004100 */
[----:B------:R-:W-:Y:S01]  /*5300*/  @!P0 FMUL.FTZ R4, R8, R3 ;  /* 0x0000000308048220 */ /* 0x000fe20000410000 */
[----:B------:R-:W-:Y:S01]  /*5310*/  @!P0 HADD2.F32 R20, -RZ, R39.H0_H0 ;  /* 0x20000027ff148230 */ /* 0x000fe20000004100 */
[C---:B------:R-:W-:Y:S02]  /*5320*/  @!P0 FFMA.FTZ R29, R5.reuse, R13, -R10 ;  /* 0x0000000d051d8223 */ /* 0x040fe4000001080a */
[----:B------:R-:W-:Y:S02]  /*5330*/  @!P0 IMAD.MOV.U32 R10, RZ, RZ, R18 ;  /* 0x000000ffff0a8224 */ /* 0x000fe400078e0012 */
[C---:B------:R-:W-:Y:S02]  /*5340*/  @!P0 FMUL.FTZ R3, R6.reuse, R3 ;  /* 0x0000000306038220 */ /* 0x040fe40000410000 */
[----:B------:R-:W-:Y:S01]  /*5350*/  @!P0 FFMA.FTZ R28, R6, R9, -R4 ;  /* 0x00000009061c8223 */ /* 0x000fe20000010804 */
[----:B------:R-:W-:Y:S01]  /*5360*/  @!P0 HADD2.F32 R6, -RZ, R10.H0_H0 ;  /* 0x2000000aff068230 */ /* 0x000fe20000004100 */
[----:B------:R-:W-:Y:S01]  /*5370*/  @!P0 FMUL.FTZ R4, R5, R7 ;  /* 0x0000000705048220 */ /* 0x000fe20000410000 */
[--C-:B------:R-:W-:Y:S01]  /*5380*/  @!P0 HADD2.F32 R5, -RZ, R21.reuse.H0_H0 ;  /* 0x20000015ff058230 */ /* 0x100fe20000004100 */
[----:B------:R-:W-:Y:S01]  /*5390*/  @!P0 FFMA.FTZ R3, R8, R9, R3 ;  /* 0x0000000908038223 */ /* 0x000fe20000010003 */
[----:B------:R-:W-:Y:S01]  /*53a0*/  @!P0 F2FP.PACK_AB R29, R29, R28 ;  /* 0x0000001c1d1d823e */ /* 0x000fe200000000ff */
[----:B------:R-:W-:Y:S01]  /*53b0*/  @!P0 IMAD.MOV.U32 R9, RZ, RZ, R19 ;  /* 0x000000ffff098224 */ /* 0x000fe200078e0013 */
[----:B------:R-:W-:Y:S01]  /*53c0*/  @!P0 F2FP.PACK_AB R28, R37, R42 ;  /* 0x0000002a251c823e */ /* 0x000fe200000000ff */
[-C--:B------:R-:W-:Y:S01]  /*53d0*/  @!P0 FMUL.FTZ R7, R15, R5.reuse ;  /* 0x000000050f078220 */ /* 0x080fe20000410000 */
[----:B------:R-:W-:Y:S01]  /*53e0*/  @!P0 HADD2.F32 R8, -RZ, R21.H1_H1 ;  /* 0x30000015ff088230 */ /* 0x000fe20000004100 */
[C---:B------:R-:W-:Y:S01]  /*53f0*/  @!P0 FMUL.FTZ R5, R6.reuse, R5 ;  /* 0x0000000506058220 */ /* 0x040fe20000410000 */
[----:B------:R-:W-:Y:S01]  /*5400*/  @!P0 HADD2.F32 R21, -RZ, R23.H0_H0 ;  /* 0x20000017ff158230 */ /* 0x000fe20000004100 */
[----:B------:R-:W-:Y:S01]  /*5410*/  @!P0 FFMA.FTZ R31, R6, R20, -R7 ;  /* 0x00000014061f8223 */ /* 0x000fe20000010807 */
[----:B------:R-:W-:Y:S01]  /*5420*/  @!P0 HADD2.F32 R7, -RZ, R9.H0_H0 ;  /* 0x20000009ff078230 */ /* 0x000fe20000004100 */
[----:B------:R-:W-:Y:S01]  /*5430*/  @!P0 FFMA.FTZ R4, R12, R13, R4 ;  /* 0x0000000d0c048223 */ /* 0x000fe20000010004 */
[----:B------:R-:W-:Y:S01]  /*5440*/  @!P0 MOV R16, R28 ;  /* 0x0000001c00108202 */ /* 0x000fe20000000f00 */
[----:B------:R-:W-:Y:S01]  /*5450*/  @!P0 FMUL.FTZ R6, R21, R8 ;  /* 0x0000000815068220 */ /* 0x000fe20000410000 */
[----:B------:R-:W-:Y:S01]  /*5460*/  @!P0 HADD2.F32 R23, -RZ, R23.H1_H1 ;  /* 0x30000017ff178230 */ /* 0x000fe20000004100 */
[----:B------:R-:W-:Y:S01]  /*5470*/  @!P0 FFMA.FTZ R5, R15, R20, R5 ;  /* 0x000000140f058223 */ /* 0x000fe20000010005 */
[----:B------:R-:W-:Y:S01]  /*5480*/  @!P0 F2FP.PACK_AB R3, R4, R3 ;  /* 0x000000030403823e */ /* 0x000fe200000000ff */
[C---:B------:R-:W-:Y:S01]  /*5490*/  @!P0 FFMA.FTZ R30, R7.reuse, R22, -R6 ;  /* 0x00000016071e8223 */ /* 0x040fe20000010806 */
[----:B------:R-:W-:Y:S01]  /*54a0*/  @!P0 HADD2.F32 R6, -RZ, R9.H1_H1 ;  /* 0x30000009ff068230 */ /* 0x000fe20000004100 */
[----:B------:R-:W-:Y:S01]  /*54b0*/  @!P0 FMUL.FTZ R7, R7, R8 ;  /* 0x0000000807078220 */ /* 0x000fe20000410000 */
[----:B------:R-:W-:Y:S01]  /*54c0*/  @!P0 HADD2.F32 R9, -RZ, R14.H0_H0 ;  /* 0x2000000eff098230 */ /* 0x000fe20000004100 */
[-C--:B------:R-:W-:Y:S01]  /*54d0*/  @!P0 FMUL.FTZ R8, R23, R11.reuse ;  /* 0x0000000b17088220 */ /* 0x080fe20000410000 */
[----:B------:R-:W-:Y:S01]  /*54e0*/  @!P0 HADD2.F32 R14, -RZ, R25.H1_H1 ;  /* 0x30000019ff0e8230 */ /* 0x000fe20000004100 */
[----:B------:R-:W-:Y:S02]  /*54f0*/  @!P0 IMAD.MOV.U32 R17, RZ, RZ, R29 ;  /* 0x000000ffff118224 */ /* 0x000fe400078e001d */
[C---:B------:R-:W-:Y:S02]  /*5500*/  @!P0 FFMA.FTZ R25, R6.reuse, R24, -R8 ;  /* 0x0000001806198223 */ /* 0x040fe40000010808 */
[----:B------:R-:W-:Y:S01]  /*5510*/  @!P0 FMUL.FTZ R8, R6, R11 ;  /* 0x0000000b06088220 */ /* 0x000fe20000410000 */
[----:B------:R-:W-:Y:S01]  /*5520*/  @!P0 HADD2.F32 R11, -RZ, R26.H0_H0 ;  /* 0x2000001aff0b8230 */ /* 0x000fe20000004100 */
[----:B----4-:R-:W-:Y:S01]  /*5530*/  LEA R26, P1, R56, R40, 0x1 ;  /* 0x00000028381a7211 */ /* 0x010fe200078208ff */
[----:B------:R-:W-:Y:S01]  /*5540*/  @!P0 HADD2.F32 R6, -RZ, R10.H1_H1 ;  /* 0x3000000aff068230 */ /* 0x000fe20000004100 */
[----:B------:R-:W-:Y:S01]  /*5550*/  @!P0 F2FP.PACK_AB R25, R25, R30 ;  /* 0x0000001e1919823e */ /* 0x000fe200000000ff */
[----:B------:R-:W-:Y:S01]  /*5560*/  @!P0 FMUL.FTZ R10, R14, R9 ;  /* 0x000000090e0a8220 */ /* 0x000fe20000410000 */
[----:B---3--:R-:W-:Y:S01]  /*5570*/  LEA.HI.X R27, R56, R41, R84, 0x1, P1 ;  /* 0x00000029381b7211 */ /* 0x008fe200008f0c54 */
[----:B------:R-:W-:Y:S02]  /*5580*/  @!P0 IMAD.MOV.U32 R33, RZ, RZ, R3 ;  /* 0x000000ffff218224 */ /* 0x000fe400078e0003 */
[C---:B------:R-:W-:Y:S02]  /*5590*/  @!P0 FFMA.FTZ R10, R6.reuse, R11, -R10 ;  /* 0x0000000b060a8223 */ /* 0x040fe4000001080a */
[----:B------:R-:W-:Y:S01]  /*55a0*/  @!P0 FMUL.FTZ R6, R6, R9 ;  /* 0x0000000906068220 */ /* 0x000fe20000410000 */
[----:B------:R-:W-:Y:S01]  /*55b0*/  @!P0 F2FP.PACK_AB R9, R2, R0 ;  /* 0x000000000209823e */ /* 0x000fe200000000ff */
[----:B------:R-:W-:Y:S01]  /*55c0*/  @!P0 IMAD.MOV.U32 R19, RZ, RZ, R25 ;  /* 0x000000ffff138224 */ /* 0x000fe200078e0019 */
[----:B------:R-:W-:Y:S01]  /*55d0*/  @!P0 F2FP.PACK_AB R10, R10, R31 ;  /* 0x0000001f0a0a823e */ /* 0x000fe200000000ff */
[----:B------:R-:W-:Y:S01]  /*55e0*/  @!P0 FFMA.FTZ R6, R14, R11, R6 ;  /* 0x0000000b0e068223 */ /* 0x000fe20000010006 */
[----:B------:R-:W-:Y:S01]  /*55f0*/  @!P0 MOV R32, R9 ;  /* 0x0000000900208202 */ /* 0x000fe20000000f00 */
[----:B------:R-:W-:Y:S01]  /*5600*/  @!P0 FFMA.FTZ R7, R21, R22, R7 ;  /* 0x0000001615078223 */ /* 0x000fe20000010007 */
[----:B------:R-:W-:Y:S01]  /*5610*/  @!P0 MOV R18, R10 ;  /* 0x0000000a00128202 */ /* 0x000fe20000000f00 */
[----:B------:R-:W-:Y:S01]  /*5620*/  @!P0 FFMA.FTZ R8, R23, R24, R8 ;  /* 0x0000001817088223 */ /* 0x000fe20000010008 */
[----:B------:R-:W-:Y:S03]  /*5630*/  @!P0 F2FP.PACK_AB R2, R6, R5 ;  /* 0x000000050602823e */ /* 0x000fe600000000ff */
[----:B------:R1:W-:Y:S01]  /*5640*/  ST.E.128 [R26.64], R16 ;  /* 0x000000101a007985 */ /* 0x0003e2000c101d08 */
[----:B------:R-:W-:Y:S02]  /*5650*/  @!P0 F2FP.PACK_AB R0, R8, R7 ;  /* 0x000000070800823e */ /* 0x000fe400000000ff */
[----:B------:R-:W-:Y:S03]  /*5660*/  @!P0 MOV R34, R2 ;  /* 0x0000000200228202 */ /* 0x000fe60000000f00 */
[----:B------:R-:W-:Y:S01]  /*5670*/  @!P0 IMAD.MOV.U32 R35, RZ, RZ, R0 ;  /* 0x000000ffff238224 */ /* 0x000fe200078e0000 */
[----:B------:R-:W-:Y:S11]  /*5680*/  ISETP.GE.AND P0, PT, R36, c[0x0][0x1d4], PT ;  /* 0x0000750024007a0c */ /* 0x000ff60003f06270 */
[----:B------:R-:W-:Y:S02]  /*5690*/  @!UPT UIADD3 URZ, URZ, URZ, URZ ;  /* 0x0000003f3f3ff290 */ /* 0x000fe4000fffe03f */
[----:B------:R-:W-:-:S05]  /*56a0*/  @P0 BRA `(.L_x_180) ;  /* 0x000001f000000947 */ /* 0x000fca0003800000 */
[C---:B------:R-:W-:Y:S04]  /*56b0*/  LEA R2, P0, R36.reuse, R40, 0x1 ;  /* 0x0000002824027211 */ /* 0x040fe800078008ff */
[----:B------:R-:W-:Y:S05]  /*56c0*/  LEA.HI.X.SX32 R3, R36, R41, 0x1, P0 ;  /* 0x0000002924037211 */ /* 0x000fea00000f0eff */
[----:B------:R2:W-:Y:S01]  /*56d0*/  ST.E.128 [R2.64], R32 ;  /* 0x0000002002007985 */ /* 0x0005e2000c101d08 */
[----:B------:R-:W-:-:S05]  /*56e0*/  BRA `(.L_x_180) ;  /* 0x000001b000007947 */ /* 0x000fca0003800000 */
.L_x_176:
[----:B------:R1:W2:Y:S01]  /*56f0*/  SHFL.IDX PT, R2, R18, RZ, 0x181f ;  /* 0x00181fff12027589 */ /* 0x0002a200000e0000 */
[----:B------:R-:W-:Y:S03]  /*5700*/  IMAD.IADD R3, R55, 0x1, -R52 ;  /* 0x0000000137037824 */ /* 0x000fe600078e0a34 */
[----:B------:R1:W3:Y:S02]  /*5710*/  SHFL.IDX PT, R0, R20, RZ, 0x181f ;  /* 0x00181fff14007589 */ /* 0x0002e400000e0000 */
[----:B------:R-:W-:Y:S04]  /*5720*/  IMNMX R51, R3, 0x20, PT ;  /* 0x0000002003337817 */ /* 0x000fe80003800200 */
[----:B------:R-:W-:Y:S11]  /*5730*/  ISETP.GT.AND P0, PT, R51, R208, PT ;  /* 0x000000d03300720c */ /* 0x000ff60003f04270 */
[----:B------:R-:W-:Y:S02]  /*5740*/  @!UPT UIADD3 URZ, URZ, URZ, URZ ;  /* 0x0000003f3f3ff290 */ /* 0x000fe4000fffe03f */
[----:B------:R-:W-:-:S05]  /*5750*/  @!P0 BRA `(.L_x_180) ;  /* 0x0000014000008947 */ /* 0x000fca0003800000 */
[C---:B------:R-:W-:Y:S02]  /*5760*/  ISETP.GE.AND P2, PT, R132.reuse, c[0x0][0x1d4], PT ;  /* 0x0000750084007a0c */ /* 0x040fe40003f46270 */
[----:B------:R-:W-:Y:S02]  /*5770*/  ISETP.GE.AND P3, PT, R135, c[0x0][0x1d4], PT ;  /* 0x0000750087007a0c */ /* 0x000fe40003f66270 */
[C---:B------:R-:W-:Y:S09]  /*5780*/  ISETP.GE.AND P1, PT, R199.reuse, c[0x0][0x1d4], PT ;  /* 0x00007500c7007a0c */ /* 0x040ff20003f26270 */
[----:B------:R-:W4:Y:S01]  /*5790*/  @!P2 LDS.128 R12, [R198+0xc080] ;  /* 0x00c08000c60ca984 */ /* 0x000f220000000c00 */
[C---:B---3--:R-:W-:Y:S04]  /*57a0*/  @!P2 LEA R4, P0, R132.reuse, R0, 0x1 ;  /* 0x000000008404a211 */ /* 0x048fe800078008ff */
[----:B--2---:R-:W-:Y:S02]  /*57b0*/  @!P2 LEA.HI.X R5, R132, R2, R133, 0x1, P0 ;  /* 0x000000028405a211 */ /* 0x004fe400000f0c85 */
[C---:B------:R-:W-:Y:S04]  /*57c0*/  @!P3 LEA R8, P0, R204.reuse, R0, 0x1 ;  /* 0x00000000cc08b211 */ /* 0x040fe800078008ff */
[----:B------:R-:W-:Y:S02]  /*57d0*/  @!P3 LEA.HI.X R9, R204, R2, R209, 0x1, P0 ;  /* 0x00000002cc09b211 */ /* 0x000fe400000f0cd1 */
[C---:B------:R-:W-:Y:S04]  /*57e0*/  @!P1 LEA R6, P0, R199.reuse, R0, 0x1 ;  /* 0x00000000c7069211 */ /* 0x040fe800078008ff */
[----:B------:R-:W-:Y:S02]  /*57f0*/  @!P1 LEA.HI.X R7, R199, R2, R211, 0x1, P0 ;  /* 0x00000002c7079211 */ /* 0x000fe400000f0cd3 */
[C---:B------:R-:W-:Y:S01]  /*5800*/  ISETP.GE.AND P0, PT, R200.reuse, c[0x0][0x1d4], PT ;  /* 0x00007500c8007a0c */ /* 0x040fe20003f06270 */
[----:B----4-:R2:W-:Y:S04]  /*5810*/  @!P2 ST.E.128 [R4.64], R12 ;  /* 0x0000000c0400a985 */ /* 0x0105e8000c101d08 */
[----:B------:R-:W3:Y:S08]  /*5820*/  @!P3 LDS.128 R12, [R198+0xd080] ;  /* 0x00d08000c60cb984 */ /* 0x000ef00000000c00 */
[C---:B--2---:R-:W-:Y:S04]  /*5830*/  @!P0 LEA R4, P2, R200.reuse, R0, 0x1 ;  /* 0x00000000c8048211 */ /* 0x044fe800078408ff */
[----:B------:R-:W-:Y:S01]  /*5840*/  @!P0 LEA.HI.X R5, R200, R2, R210, 0x1, P2 ;  /* 0x00000002c8058211 */ /* 0x000fe200010f0cd2 */
[----:B---3--:R-:W-:Y:S04]  /*5850*/  @!P3 ST.E.128 [R8.64], R12 ;  /* 0x0000000c0800b985 */ /* 0x008fe8000c101d08 */
[----:B------:R-:W2:Y:S04]  /*5860*/  @!P1 LDS.128 R8, [R198+0xe080] ;  /* 0x00e08000c6089984 */ /* 0x000ea80000000c00 */
[----:B--2---:R-:W-:Y:S04]  /*5870*/  @!P1 ST.E.128 [R6.64], R8 ;  /* 0x0000000806009985 */ /* 0x004fe8000c101d08 */
[----:B------:R-:W2:Y:S04]  /*5880*/  @!P0 LDS.128 R8, [R198+0xf080] ;  /* 0x00f08000c6088984 */ /* 0x000ea80000000c00 */
[----:B--2---:R2:W-:Y:S02]  /*5890*/  @!P0 ST.E.128 [R4.64], R8 ;  /* 0x0000000804008985 */ /* 0x0045e4000c101d08 */
.L_x_180:
[----:B------:R-:W-:Y:S05]  /*58a0*/  BSYNC B1 ;  /* 0x0000000000017941 */ /* 0x000fea0003800000 */
.L_x_175:
[----:B---3--:R-:W-:Y:S01]  /*58b0*/  IMAD R0, R53, c[0x0][0x208], RZ ;  /* 0x0000820035007a24 */ /* 0x008fe200078e02ff */
[----:B------:R-:W-:Y:S01]  /*58c0*/  LOP3.LUT P2, RZ, R207, 0x1, RZ, 0xc0, !PT ;  /* 0x00000001cfff7812 */ /* 0x000fe2000784c0ff */
[C---:B-12--5:R-:W-:Y:S01]  /*58d0*/  IMAD.WIDE.U32 R2, R50.reuse, c[0x0][0x208], RZ ;  /* 0x0000820032027a25 */ /* 0x066fe200078e00ff */
[----:B------:R-:W-:Y:S03]  /*58e0*/  BSSY B0, `(.L_x_191) ;  /* 0x0000038000007945 */ /* 0x000fe60003800000 */
[----:B------:R-:W-:Y:S05]  /*58f0*/  IMAD R0, R50, c[0x0][0x20c], R0 ;  /* 0x0000830032007a24 */ /* 0x000fea00078e0200 */
[----:B------:R-:W-:Y:S01]  /*5900*/  IADD3 R3, R3, R0, RZ ;  /* 0x0000000003037210 */ /* 0x000fe20007ffe0ff */
[----:B------:R-:W-:Y:S04]  /*5910*/  IMAD R0, R54, c[0x0][0x218], RZ ;  /* 0x0000860036007a24 */ /* 0x000fe800078e02ff */
[C---:B------:R-:W-:Y:S04]  /*5920*/  IMAD.WIDE.U32 R2, R49.reuse, c[0x0][0x218], R2 ;  /* 0x0000860031027a25 */ /* 0x040fe800078e0002 */
[----:B------:R-:W-:Y:S01]  /*5930*/  IMAD R0, R49, c[0x0][0x21c], R0 ;  /* 0x0000870031007a24 */ /* 0x000fe200078e0200 */
[----:B------:R-:W-:Y:S04]  /*5940*/  IADD3 R6, P0, R76, R2, RZ ;  /* 0x000000024c067210 */ /* 0x000fe80007f1e0ff */
[----:B------:R-:W-:Y:S02]  /*5950*/  IADD3.X R7, R94, R3, R0, P0, !PT ;  /* 0x000000035e077210 */ /* 0x000fe400007fe400 */
[----:B------:R-:W-:Y:S04]  /*5960*/  IADD3 R0, R95, -R52, RZ ;  /* 0x800000345f007210 */ /* 0x000fe80007ffe0ff */
[----:B------:R-:W-:Y:S11]  /*5970*/  ISETP.GE.AND P0, PT, R0, 0x1, PT ;  /* 0x000000010000780c */ /* 0x000ff60003f06270 */
[----:B------:R-:W-:Y:S02]  /*5980*/  @!UPT UIADD3 URZ, URZ, URZ, URZ ;  /* 0x0000003f3f3ff290 */ /* 0x000fe4000fffe03f */
[----:B------:R-:W-:Y:S01]  /*5990*/  @P0 IMAD.WIDE R4, R45, 0x20, R58 ;  /* 0x000000202d040825 */ /* 0x000fe200078e023a */
[----:B------:R-:W-:Y:S03]  /*59a0*/  @P0 MOV R3, R92 ;  /* 0x0000005c00030202 */ /* 0x000fe60000000f00 */
[----:B------:R-:W-:Y:S02]  /*59b0*/  @P0 IMAD R0, R5, c[0x0][0x258], RZ ;  /* 0x0000960005000a24 */ /* 0x000fe400078e02ff */
[----:B------:R-:W-:Y:S02]  /*59c0*/  @P0 IMAD.MOV.U32 R2, RZ, RZ, R78 ;  /* 0x000000ffff020224 */ /* 0x000fe400078e004e */
[C---:B------:R-:W-:Y:S02]  /*59d0*/  @P0 IMAD R0, R4.reuse, c[0x0][0x25c], R0 ;  /* 0x0000970004000a24 */ /* 0x040fe400078e0200 */
[----:B------:R-:W-:Y:S04]  /*59e0*/  @P0 IMAD.WIDE.U32 R2, R4, c[0x0][0x258], R2 ;  /* 0x0000960004020a25 */ /* 0x000fe800078e0002 */
[----:B------:R-:W-:Y:S01]  /*59f0*/  @P0 IMAD.IADD R0, R3, 0x1, R0 ;  /* 0x0000000103000824 */ /* 0x000fe200078e0200 */
[C---:B------:R-:W-:Y:S04]  /*5a00*/  @P0 LEA R4, P1, R2.reuse, c[0x0][0x250], 0x1 ;  /* 0x0000940002040a11 */ /* 0x040fe800078208ff */
[----:B------:R-:W-:Y:S02]  /*5a10*/  @P0 LEA.HI.X R5, R2, c[0x0][0x254], R0, 0x1, P1 ;  /* 0x0000950002050a11 */ /* 0x000fe400008f0c00 */
[C---:B------:R-:W-:Y:S03]  /*5a20*/  LEA R0, P1, R6.reuse, c[0x0][0x1f8], 0x1 ;  /* 0x00007e0006007a11 */ /* 0x040fe600078208ff */
[----:B------:R-:W-:Y:S01]  /*5a30*/  @!PT LDS RZ, [RZ] ;  /* 0x00000000fffff984 */ /* 0x000fe20000000800 */
[----:B------:R-:W-:Y:S01]  /*5a40*/  @!PT LDS RZ, [RZ] ;  /* 0x00000000fffff984 */ /* 0x000fe20000000800 */
[----:B------:R-:W-:Y:S01]  /*5a50*/  @!PT LDS RZ, [RZ] ;  /* 0x00000000fffff984 */ /* 0x000fe20000000800 */
[----:B------:R1:W-:Y:S01]  /*5a60*/  @P0 LDGSTS.E.BYPASS.LTC128B.128 [R198+0x8080], [R4.64], !P2 ;  /* 0x0808000004c60fae */ /* 0x0003e2000d101d48 */
[----:B------:R-:W-:Y:S03]  /*5a70*/  LEA.HI.X R2, R6, c[0x0][0x1fc], R7, 0x1, P1 ;  /* 0x00007f0006027a11 */ /* 0x000fe600008f0c07 */
[----:B------:R1:W-:Y:S04]  /*5a80*/  @P0 LDGSTS.E.BYPASS.LTC128B.128 [R198+0x9080], [R4.64+0x80], !P6 ;  /* 0x0908008004c60fae */ /* 0x0003e8000f101d48 */
[----:B------:R1:W-:Y:S04]  /*5a90*/  @P0 LDGSTS.E.BYPASS.LTC128B.128 [R198+0xa080], [R4.64+0x100], !P5 ;  /* 0x0a08010004c60fae */ /* 0x0003e8000e901d48 */
[----:B------:R1:W-:Y:S01]  /*5aa0*/  @P0 LDGSTS.E.BYPASS.LTC128B.128 [R198+0xb080], [R4.64+0x180], !P4 ;  /* 0x0b08018004c60fae */ /* 0x0003e2000e101d48 */
[----:B------:R-:W-:Y:S03]  /*5ab0*/  ISETP.GT.AND P0, PT, R51, R208, PT ;  /* 0x000000d03300720c */ /* 0x000fe60003f04270 */
[----:B------:R-:W0:Y:S04]  /*5ac0*/  LDGDEPBAR ;  /* 0x00000000000079af */ /* 0x000e280000000000 */
[----:B------:R-:W2:Y:S04]  /*5ad0*/  SHFL.IDX PT, R0, R0, RZ, 0x181f ;  /* 0x00181fff00007589 */ /* 0x000ea800000e0000 */
[----:B------:R-:W3:Y:S01]  /*5ae0*/  SHFL.IDX PT, R2, R2, RZ, 0x181f ;  /* 0x00181fff02027589 */ /* 0x000ee200000e0000 */
[----:B------:R-:W-:Y:S04]  /*5af0*/  DEPBAR.LE SB0, 0x0 ;  /* 0x000080000000791a */ /* 0x000fe80000000000 */
[----:B------:R-:W-:Y:S06]  /*5b00*/  BAR.SYNC.DEFER_BLOCKING 0x0 ;  /* 0x0000000000007b1d */ /* 0x000fec0000010000 */
[----:B------:R-:W-:-:S05]  /*5b10*/  @!P0 BRA `(.L_x_192) ;  /* 0x0000014000008947 */ /* 0x000fca0003800000 */
[C---:B-123--:R-:W-:Y:S02]  /*5b20*/  ISETP.GE.AND P2, PT, R132.reuse, c[0x0][0x1d4], PT ;  /* 0x0000750084007a0c */ /* 0x04efe40003f46270 */
[----:B------:R-:W-:Y:S02]  /*5b30*/  ISETP.GE.AND P3, PT, R135, c[0x0][0x1d4], PT ;  /* 0x0000750087007a0c */ /* 0x000fe40003f66270 */
[C---:B------:R-:W-:Y:S09]  /*5b40*/  ISETP.GE.AND P1, PT, R199.reuse, c[0x0][0x1d4], PT ;  /* 0x00007500c7007a0c */ /* 0x040ff20003f26270 */
[----:B------:R-:W1:Y:S01]  /*5b50*/  @!P2 LDS.128 R12, [R198+0x8080] ;  /* 0x00808000c60ca984 */ /* 0x000e620000000c00 */
[C---:B------:R-:W-:Y:S04]  /*5b60*/  @!P2 LEA R4, P0, R132.reuse, R0, 0x1 ;  /* 0x000000008404a211 */ /* 0x040fe800078008ff */
[----:B------:R-:W-:Y:S02]  /*5b70*/  @!P2 LEA.HI.X R5, R132, R2, R133, 0x1, P0 ;  /* 0x000000028405a211 */ /* 0x000fe400000f0c85 */
[C---:B------:R-:W-:Y:S04]  /*5b80*/  @!P3 LEA R8, P0, R204.reuse, R0, 0x1 ;  /* 0x00000000cc08b211 */ /* 0x040fe800078008ff */
[----:B------:R-:W-:Y:S02]  /*5b90*/  @!P3 LEA.HI.X R9, R204, R2, R209, 0x1, P0 ;  /* 0x00000002cc09b211 */ /* 0x000fe400000f0cd1 */
[C---:B------:R-:W-:Y:S04]  /*5ba0*/  @!P1 LEA R6, P0, R199.reuse, R0, 0x1 ;  /* 0x00000000c7069211 */ /* 0x040fe800078008ff */
[----:B------:R-:W-:Y:S02]  /*5bb0*/  @!P1 LEA.HI.X R7, R199, R2, R211, 0x1, P0 ;  /* 0x00000002c7079211 */ /* 0x000fe400000f0cd3 */
[C---:B------:R-:W-:Y:S01]  /*5bc0*/  ISETP.GE.AND P0, PT, R200.reuse, c[0x0][0x1d4], PT ;  /* 0x00007500c8007a0c */ /* 0x040fe20003f06270 */
[----:B-1----:R1:W-:Y:S04]  /*5bd0*/  @!P2 ST.E.128 [R4.64], R12 ;  /* 0x0000000c0400a985 */ /* 0x0023e8000c101d08 */
[----:B------:R-:W2:Y:S08]  /*5be0*/  @!P3 LDS.128 R12, [R198+0x9080] ;  /* 0x00908000c60cb984 */ /* 0x000eb00000000c00 */
[C---:B-1----:R-:W-:Y:S04]  /*5bf0*/  @!P0 LEA R4, P2, R200.reuse, R0, 0x1 ;  /* 0x00000000c8048211 */ /* 0x042fe800078408ff */
[----:B------:R-:W-:Y:S01]  /*5c00*/  @!P0 LEA.HI.X R5, R200, R2, R210, 0x1, P2 ;  /* 0x00000002c8058211 */ /* 0x000fe200010f0cd2 */
[----:B--2---:R-:W-:Y:S04]  /*5c10*/  @!P3 ST.E.128 [R8.64], R12 ;  /* 0x0000000c0800b985 */ /* 0x004fe8000c101d08 */
[----:B------:R-:W1:Y:S04]  /*5c20*/  @!P1 LDS.128 R8, [R198+0xa080] ;  /* 0x00a08000c6089984 */ /* 0x000e680000000c00 */
[----:B-1----:R-:W-:Y:S04]  /*5c30*/  @!P1 ST.E.128 [R6.64], R8 ;  /* 0x0000000806009985 */ /* 0x002fe8000c101d08 */
[----:B------:R-:W1:Y:S04]  /*5c40*/  @!P0 LDS.128 R8, [R198+0xb080] ;  /* 0x00b08000c6088984 */ /* 0x000e680000000c00 */
[----:B-1----:R1:W-:Y:S02]  /*5c50*/  @!P0 ST.E.128 [R4.64], R8 ;  /* 0x0000000804008985 */ /* 0x0023e4000c101d08 */
.L_x_192:
[----:B-123--:R-:W-:Y:S05]  /*5c60*/  BSYNC B0 ;  /* 0x0000000000007941 */ /* 0x00efea0003800000 */
.L_x_191:
[C---:B------:R-:W-:Y:S02]  /*5c70*/  ISETP.GT.AND P0, PT, R45.reuse, R80, PT ;  /* 0x000000502d00720c */ /* 0x040fe40003f04270 */
[----:B------:R-:W-:Y:S02]  /*5c80*/  IADD3 R45, R45, -0x1, RZ ;  /* 0xffffffff2d2d7810 */ /* 0x000fe40007ffe0ff */
[----:B------:R-:W-:Y:S09]  /*5c90*/  LOP3.LUT P2, RZ, R207, 0x1, RZ, 0xc0, !PT ;  /* 0x00000001cfff7812 */ /* 0x000ff2000784c0ff */
[----:B------:R-:W-:Y:S01]  /*5ca0*/  @P0 SHF.R.S32.HI R4, RZ, 0x1f, R45 ;  /* 0x0000001fff040819 */ /* 0x000fe2000001142d */
[----:B------:R-:W-:Y:S02]  /*5cb0*/  @P0 IMAD R0, R104, R45, RZ ;  /* 0x0000002d68000224 */ /* 0x000fe400078e02ff */
[----:B------:R-:W-:Y:S02]  /*5cc0*/  @P0 IMAD.MOV.U32 R2, RZ, RZ, R62 ;  /* 0x000000ffff020224 */ /* 0x000fe400078e003e */
[----:B------:R-:W-:Y:S02]  /*5cd0*/  @P0 IMAD.MOV.U32 R3, RZ, RZ, R61 ;  /* 0x000000ffff030224 */ /* 0x000fe400078e003d */
[-C--:B------:R-:W-:Y:S02]  /*5ce0*/  @P0 IMAD R0, R4, R107.reuse, R0 ;  /* 0x0000006b04000224 */ /* 0x080fe400078e0200 */
[----:B------:R-:W-:Y:S04]  /*5cf0*/  @P0 IMAD.WIDE.U32 R2, R45, R107, R2 ;  /* 0x0000006b2d020225 */ /* 0x000fe800078e0002 */
[----:B------:R-:W-:Y:S01]  /*5d00*/  @P0 IMAD.IADD R0, R3, 0x1, R0 ;  /* 0x0000000103000824 */ /* 0x000fe200078e0200 */
[C---:B------:R-:W-:Y:S04]  /*5d10*/  @P0 LEA R4, P1, R2.reuse, c[0x0][0x220], 0x1 ;  /* 0x0000880002040a11 */ /* 0x040fe800078208ff */
[----:B------:R-:W-:Y:S05]  /*5d20*/  @P0 LEA.HI.X R5, R2, c[0x0][0x224], R0, 0x1, P1 ;  /* 0x0000890002050a11 */ /* 0x000fea00008f0c00 */
[----:B------:R-:W-:Y:S01]  /*5d30*/  @!PT LDS RZ, [RZ] ;  /* 0x00000000fffff984 */ /* 0x000fe20000000800 */
[----:B------:R-:W-:Y:S01]  /*5d40*/  @!PT LDS RZ, [RZ] ;  /* 0x00000000fffff984 */ /* 0x000fe20000000800 */
[----:B------:R-:W-:Y:S01]  /*5d50*/  @!PT LDS RZ, [RZ] ;  /* 0x00000000fffff984 */ /* 0x000fe20000000800 */
[----:B------:R1:W-:Y:S04]  /*5d60*/  @P0 LDGSTS.E.BYPASS.LTC128B.128 [R198+0xc080], [R4.64], !P2 ;  /* 0x0c08000004c60fae */ /* 0x0003e8000d101d48 */
[----:B------:R1:W-:Y:S04]  /*5d70*/  @P0 LDGSTS.E.BYPASS.LTC128B.128 [R198+0xd080], [R4.64+0x80], !P6 ;  /* 0x0d08008004c60fae */ /* 0x0003e8000f101d48 */
[----:B------:R1:W-:Y:S04]  /*5d80*/  @P0 LDGSTS.E.BYPASS.LTC128B.128 [R198+0xe080], [R4.64+0x100], !P5 ;  /* 0x0e08010004c60fae */ /* 0x0003e8000e901d48 */
[----:B------:R1:W-:Y:S04]  /*5d90*/  @P0 LDGSTS.E.BYPASS.LTC128B.128 [R198+0xf080], [R4.64+0x180], !P4 ;  /* 0x0f08018004c60fae */ /* 0x0003e8000e101d48 */
[----:B------:R-:W0:Y:S01]  /*5da0*/  LDGDEPBAR ;  /* 0x00000000000079af */ /* 0x000e220000000000 */
[----:B------:R-:W-:-:S05]  /*5db0*/  @P0 BRA `(.L_x_193) ;  /* 0xffffd02000000947 */ /* 0x000fca000383ffff */
[----:B------:R-:W-:Y:S01]  /*5dc0*/  WARPSYNC 0xffffffff ;  /* 0xffffffff00007948 */ /* 0x000fe20003800000 */
[----:B------:R-:W-:Y:S06]  /*5dd0*/  BAR.SYNC.DEFER_BLOCKING 0x0 ;  /* 0x0000000000007b1d */ /* 0x000fec0000010000 */
.L_x_174:
[----:B------:R-:W-:Y:S01]  /*5de0*/  ISETP.GE.AND P0, PT, R110, 0x1, PT ;  /* 0x000000016e00780c */ /* 0x000fe20003f06270 */
[----:B------:R-:W-:Y:S01]  /*5df0*/  BSSY B0, `(.L_x_194) ;  /* 0x0000020000007945 */ /* 0x000fe20003800000 */
[----:B------:R-:W-:-:S11]  /*5e00*/  MOV R0, RZ ;  /* 0x000000ff00007202 */ /* 0x000fd60000000f00 */
[----:B------:R-:W-:Y:S05]  /*5e10*/  @!P0 BRA `(.L_x_195) ;  /* 0x000001d000008947 */ /* 0x000fea0003800000 */
[----:B------:R-:W-:Y:S02]  /*5e20*/  IABS R0, R97 ;  /* 0x0000006100007213 */ /* 0x000fe40000000000 */
[----:B-1----:R-:W-:-:S03]  /*5e30*/  IADD3 R5, R100, -0x1, R97 ;  /* 0xffffffff64057810 */ /* 0x002fc60007ffe061 */
        /* <DEDUP_REMOVED lines=27> */
.L_x_195:
[----:B------:R-:W-:Y:S05]  /*5ff0*/  BSYNC B0 ;  /* 0x0000000000007941 */ /* 0x000fea0003800000 */
.L_x_194:
[----:B------:R-:W-:Y:S01]  /*6000*/  IMAD R213, R245, R0, RZ ;  /* 0x00000000f5d57224 */ /* 0x000fe200078e02ff */
[----:B------:R-:W-:Y:S01]  /*6010*/  MOV R17, RZ ;  /* 0x000000ff00117202 */ /* 0x000fe20000000f00 */
[----:B------:R-:W-:Y:S01]  /*6020*/  IMAD.MOV.U32 R18, RZ, RZ, RZ ;  /* 0x000000ffff127224 */ /* 0x000fe200078e00ff */
[----:B------:R-:W-:Y:S01]  /*6030*/  CS2R R66, SRZ ;  /* 0x0000000000427805 */ /* 0x000fe2000001ff00 */
[--C-:B------:R-:W-:Y:S01]  /*6040*/  IMAD.IADD R2, R213, 0x1, R0.reuse ;  /* 0x00000001d5027824 */ /* 0x100fe200078e0200 */
[----:B------:R-:W-:Y:S01]  /*6050*/  PRMT R0, RZ, 0x7610, R0 ;  /* 0x00007610ff007816 */ /* 0x000fe20000000000 */
        /* <DEDUP_REMOVED lines=33> */
[----:B----4-:R-:W-:Y:S01]  /*6270*/  CS2R R38, SRZ ;  /* 0x0000000000267805 */ /* 0x010fe2000001ff00 */
        /* <DEDUP_REMOVED lines=32> */
[----:B------:R-:W-:-:S04]  /*6480*/  ISETP.NE.U32.AND P0, PT, RZ, c[0x0][0x340], PT ;  /* 0x0000d000ff007a0c */ /* 0x000fc80003f05070 */
[----:B------:R-:W-:-:S13]  /*6490*/  ISETP.NE.AND.EX P2, PT, RZ, c[0x0][0x344], PT, P0 ;  /* 0x0000d100ff007a0c */ /* 0x000fda0003f45300 */
[----:B------:R-:W-:-:S04]  /*64a0*/  @P2 IADD3 R2, P0, R227, c[0x0][0x340], RZ ;  /* 0x0000d000e3022a10 */ /* 0x000fc80007f1e0ff */
[----:B------:R-:W-:-:S05]  /*64b0*/  @P2 IADD3.X R3, R232, c[0x0][0x344], RZ, P0, !PT ;  /* 0x0000d100e8032a10 */ /* 0x000fca00007fe4ff */
[----:B------:R2:W5:Y:S01]  /*64c0*/  @P2 LDG.E R14, [R2.64] ;  /* 0x00000008020e2981 */ /* 0x000562000c1e1900 */
[----:B-1----:R-:W-:Y:S01]  /*64d0*/  IMAD.MOV.U32 R4, RZ, RZ, c[0x0][0x2c4] ;  /* 0x0000b100ff047624 */ /* 0x002fe200078e00ff */
[----:B------:R-:W-:Y:S01]  /*64e0*/  SHF.R.S32.HI R0, RZ, 0x1f, R111 ;  /* 0x0000001fff007819 */ /* 0x000fe2000001146f */
[C---:B------:R-:W-:Y:S01]  /*64f0*/  IMAD R12, R229.reuse, 0x80, R208 ;  /* 0x00000080e50c7824 */ /* 0x040fe200078e02d0 */
[----:B------:R-:W-:Y:S02]  /*6500*/  ISETP.NE.U32.AND P0, PT, RZ, c[0x0][0x348], PT ;  /* 0x0000d200ff007a0c */ /* 0x000fe40003f05070 */
[----:B------:R-:W-:Y:S01]  /*6510*/  ISETP.NE.AND P1, PT, R4, 0x1, PT ;  /* 0x000000010400780c */ /* 0x000fe20003f25270 */
[----:B------:R-:W-:Y:S01]  /*6520*/  IMAD R0, R0, c[0x0][0x178], RZ ;  /* 0x00005e0000007a24 */ /* 0x000fe200078e02ff */
[----:B------:R-:W-:Y:S02]  /*6530*/  LEA R4, R229, R218, 0x7 ;  /* 0x000000dae5047211 */ /* 0x000fe400078e38ff */
[----:B------:R-:W-:Y:S01]  /*6540*/  LOP3.LUT R216, R230, 0xffff, RZ, 0xc0, !PT ;  /* 0x0000ffffe6d87812 */ /* 0x000fe200078ec0ff */
[----:B------:R-:W-:Y:S01]  /*6550*/  IMAD R0, R111, c[0x0][0x17c], R0 ;  /* 0x00005f006f007a24 */ /* 0x000fe200078e0200 */
[----:B------:R-:W-:-:S02]  /*6560*/  ISETP.NE.AND.EX P0, PT, RZ, c[0x0][0x34c], PT, P0 ;  /* 0x0000d300ff007a0c */ /* 0x000fc40003f05300 */
[----:B------:R-:W-:Y:S02]  /*6570*/  ISETP.GE.AND P6, PT, R132, c[0x0][0x198], PT ;  /* 0x0000660084007a0c */ /* 0x000fe40003fc6270 */
[----:B------:R-:W-:Y:S02]  /*6580*/  SEL R6, R235, RZ, !P0 ;  /* 0x000000ffeb067207 */ /* 0x000fe40004000000 */
[----:B------:R-:W-:Y:S01]  /*6590*/  SEL R5, R233, RZ, !P0 ;  /* 0x000000ffe9057207 */ /* 0x000fe20004000000 */
[----:B------:R-:W-:Y:S01]  /*65a0*/  @P1 IMAD.HI.U32 R7, R4, c[0x0][0x2c8], RZ ;  /* 0x0000b20004071a27 */ /* 0x000fe200078e00ff */
[----:B------:R-:W-:Y:S02]  /*65b0*/  ISETP.GE.AND P5, PT, R135, c[0x0][0x198], PT ;  /* 0x0000660087007a0c */ /* 0x000fe40003fa6270 */
[----:B------:R-:W-:Y:S01]  /*65c0*/  ISETP.GE.AND P4, PT, R199, c[0x0][0x198], PT ;  /* 0x00006600c7007a0c */ /* 0x000fe20003f86270 */
[----:B------:R-:W-:Y:S01]  /*65d0*/  IMAD R6, R6, c[0x0][0x1c0], RZ ;  /* 0x0000700006067a24 */ /* 0x000fe200078e02ff */
[----:B------:R-:W-:Y:S01]  /*65e0*/  ISETP.GE.AND P3, PT, R200, c[0x0][0x198], PT ;  /* 0x00006600c8007a0c */ /* 0x000fe20003f66270 */
[----:B--2---:R-:W-:Y:S01]  /*65f0*/  IMAD.WIDE.U32 R2, R111, c[0x0][0x178], RZ ;  /* 0x00005e006f027a25 */ /* 0x004fe200078e00ff */
[----:B------:R-:W-:-:S03]  /*6600*/  IADD3 R80, R172, -0x1, RZ ;  /* 0xffffffffac507810 */ /* 0x000fc60007ffe0ff */
[----:B------:R-:W-:Y:S02]  /*6610*/  IMAD.IADD R3, R3, 0x1, R0 ;  /* 0x0000000103037824 */ /* 0x000fe400078e0200 */
[----:B------:R-:W-:Y:S01]  /*6620*/  IMAD.MOV.U32 R0, RZ, RZ, R4 ;  /* 0x000000ffff007224 */ /* 0x000fe200078e0004 */
[----:B------:R-:W-:Y:S01]  /*6630*/  @P1 SHF.R.U32.HI R0, RZ, c[0x0][0x2cc], R7 ;  /* 0x0000b300ff001a19 */ /* 0x000fe20000011607 */
[----:B------:R-:W-:-:S03]  /*6640*/  IMAD.WIDE.U32 R2, R216, c[0x0][0x1b8], R2 ;  /* 0x00006e00d8027a25 */ /* 0x000fc600078e0002 */
[----:B------:R-:W-:Y:S01]  /*6650*/  SHF.R.S32.HI R7, RZ, 0x1f, R0 ;  /* 0x0000001fff077819 */ /* 0x000fe20000011400 */
[----:B------:R-:W-:Y:S02]  /*6660*/  IMAD R3, R216, c[0x0][0x1bc], R3 ;  /* 0x00006f00d8037a24 */ /* 0x000fe400078e0203 */
[C---:B------:R-:W-:Y:S02]  /*6670*/  IMAD R6, R5.reuse, c[0x0][0x1c4], R6 ;  /* 0x0000710005067a24 */ /* 0x040fe400078e0206 */
[----:B------:R-:W-:-:S04]  /*6680*/  IMAD.WIDE.U32 R2, R5, c[0x0][0x1c0], R2 ;  /* 0x0000700005027a25 */ /* 0x000fc800078e0002 */
[----:B------:R-:W-:Y:S01]  /*6690*/  IMAD.MOV R5, RZ, RZ, -R0 ;  /* 0x000000ffff057224 */ /* 0x000fe200078e0a00 */
[----:B------:R-:W-:-:S03]  /*66a0*/  IADD3 R3, R3, R6, RZ ;  /* 0x0000000603037210 */ /* 0x000fc60007ffe0ff */
[----:B------:R-:W-:Y:S02]  /*66b0*/  IMAD R4, R5, c[0x0][0x2c4], R4 ;  /* 0x0000b10005047a24 */ /* 0x000fe400078e0204 */
[----:B------:R-:W-:Y:S02]  /*66c0*/  IMAD R5, R7, c[0x0][0x1b0], RZ ;  /* 0x00006c0007057a24 */ /* 0x000fe400078e02ff */
[----:B------:R-:W-:-:S04]  /*66d0*/  IMAD.WIDE.U32 R2, R0, c[0x0][0x1b0], R2 ;  /* 0x00006c0000027a25 */ /* 0x000fc800078e0002 */
[----:B------:R-:W-:Y:S01]  /*66e0*/  IMAD R6, R0, c[0x0][0x1b4], R5 ;  /* 0x00006d0000067a24 */ /* 0x000fe200078e0205 */
[----:B------:R-:W-:-:S03]  /*66f0*/  SHF.R.S32.HI R5, RZ, 0x1f, R4 ;  /* 0x0000001fff057819 */ /* 0x000fc60000011404 */
[----:B------:R-:W-:Y:S02]  /*6700*/  IMAD.IADD R3, R3, 0x1, R6 ;  /* 0x0000000103037824 */ /* 0x000fe400078e0206 */
[----:B------:R-:W-:Y:S02]  /*6710*/  IMAD R0, R5, c[0x0][0x1a8], RZ ;  /* 0x00006a0005007a24 */ /* 0x000fe400078e02ff */
[----:B------:R-:W-:-:S04]  /*6720*/  IMAD.WIDE.U32 R2, R4, c[0x0][0x1a8], R2 ;  /* 0x00006a0004027a25 */ /* 0x000fc800078e0002 */
[----:B------:R-:W-:Y:S01]  /*6730*/  IMAD R0, R4, c[0x0][0x1ac], R0 ;  /* 0x00006b0004007a24 */ /* 0x000fe200078e0200 */
[----:B------:R-:W-:-:S04]  /*6740*/  LEA R13, P0, R2, c[0x0][0x160], 0x1 ;  /* 0x00005800020d7a11 */ /* 0x000fc800078008ff */
[----:B------:R-:W-:-:S04]  /*6750*/  IADD3 R0, R3, R0, RZ ;  /* 0x0000000003007210 */ /* 0x000fc80007ffe0ff */
[----:B------:R-:W-:Y:S02]  /*6760*/  LEA.HI.X R5, R2, c[0x0][0x164], R0, 0x1, P0 ;  /* 0x0000590002057a11 */ /* 0x000fe400000f0c00 */
[----:B------:R-:W-:Y:S01]  /*6770*/  @!P2 MOV R14, R233 ;  /* 0x000000e9000ea202 */ /* 0x000fe20000000f00 */
[----:B------:R-:W-:Y:S05]  /*6780*/  BRA.DIV ~URZ, `(.L_x_197) ;  /* 0x00010fe27f007947 */ /* 0x000fea000b800000 */
[----:B------:R1:W2:Y:S02]  /*6790*/  SHFL.IDX PT, R4, R5, RZ, 0x181f ;  /* 0x00181fff05047589 */ /* 0x0002a400000e0000 */
.L_x_338:
[----:B------:R-:W-:Y:S05]  /*67a0*/  BRA.DIV ~URZ, `(.L_x_198) ;  /* 0x000110327f007947 */ /* 0x000fea000b800000 */
[----:B------:R3:W4:Y:S02]  /*67b0*/  SHFL.IDX PT, R0, R13, RZ, 0x181f ;  /* 0x00181fff0d007589 */ /* 0x00072400000e0000 */
.L_x_339:
[----:B------:R-:W-:Y:S01]  /*67c0*/  IMAD R37, R114, c[0x0][0x2c4], RZ ;  /* 0x0000b10072257a24 */ /* 0x000fe200078e02ff */
[----:B------:R-:W-:Y:S01]  /*67d0*/  LOP3.LUT R207, R207, 0xfffffffd, RZ, 0xc0, !PT ;  /* 0xfffffffdcfcf7812 */ /* 0x000fe200078ec0ff */
[----:B------:R-:W-:Y:S03]  /*67e0*/  BSSY B0, `(.L_x_199) ;  /* 0x0000013000007945 */ /* 0x000fe60003800000 */
[----:B------:R-:W-:-:S13]  /*67f0*/  ISETP.GE.AND P0, PT, R12, R37, PT ;  /* 0x000000250c00720c */ /* 0x000fda0003f06270 */
[----:B------:R-:W-:Y:S01]  /*6800*/  @P0 LOP3.LUT R207, R207, 0x2, RZ, 0xfc, !PT ;  /* 0x00000002cfcf0812 */ /* 0x000fe200078efcff */
[----:B------:R-:W-:Y:S05]  /*6810*/  @P0 BRA `(.L_x_200) ;  /* 0x000000f000000947 */ /* 0x000fea0003800000 */
[-C--:B----4-:R-:W-:Y:S02]  /*6820*/  LEA R10, P0, R132, R0.reuse, 0x1 ;  /* 0x00000000840a7211 */ /* 0x090fe400078008ff */
[----:B------:R-:W-:Y:S02]  /*6830*/  LEA R8, P2, R204, R0, 0x1 ;  /* 0x00000000cc087211 */ /* 0x000fe400078408ff */
[----:B--2---:R-:W-:Y:S02]  /*6840*/  LEA.HI.X R11, R132, R4, R133, 0x1, P0 ;  /* 0x00000004840b7211 */ /* 0x004fe400000f0c85 */
[-C--:B------:R-:W-:Y:S02]  /*6850*/  LEA R6, P1, R199, R0.reuse, 0x1 ;  /* 0x00000000c7067211 */ /* 0x080fe400078208ff */
[----:B------:R-:W-:Y:S01]  /*6860*/  LEA R2, P0, R200, R0, 0x1 ;  /* 0x00000000c8027211 */ /* 0x000fe200078008ff */
[----:B------:R-:W-:Y:S01]  /*6870*/  @!PT LDS RZ, [RZ] ;  /* 0x00000000fffff984 */ /* 0x000fe20000000800 */
[----:B------:R-:W-:Y:S01]  /*6880*/  @!PT LDS RZ, [RZ] ;  /* 0x00000000fffff984 */ /* 0x000fe20000000800 */
[----:B------:R-:W-:Y:S01]  /*6890*/  @!PT LDS RZ, [RZ] ;  /* 0x00000000fffff984 */ /* 0x000fe20000000800 */
[----:B------:R2:W-:Y:S01]  /*68a0*/  LDGSTS.E.BYPASS.LTC128B.128 [R198+0x10080], [R10.64], !P6 ;  /* 0x100800000ac67fae */ /* 0x0005e2000f101d48 */
[----:B------:R-:W-:-:S02]  /*68b0*/  LEA.HI.X R9, R204, R4, R209, 0x1, P2 ;  /* 0x00000004cc097211 */ /* 0x000fc400010f0cd1 */
[-C--:B------:R-:W-:Y:S02]  /*68c0*/  LEA.HI.X R7, R199, R4.reuse, R211, 0x1, P1 ;  /* 0x00000004c7077211 */ /* 0x080fe400008f0cd3 */
[----:B------:R-:W-:Y:S01]  /*68d0*/  LEA.HI.X R3, R200, R4, R210, 0x1, P0 ;  /* 0x00000004c8037211 */ /* 0x000fe200000f0cd2 */
[----:B------:R2:W-:Y:S04]  /*68e0*/  LDGSTS.E.BYPASS.LTC128B.128 [R198+0x14080], [R8.64], !P5 ;  /* 0x1408000008c67fae */ /* 0x0005e8000e901d48 */
[----:B------:R2:W-:Y:S04]  /*68f0*/  LDGSTS.E.BYPASS.LTC128B.128 [R198+0x18080], [R6.64], !P4 ;  /* 0x1808000006c67fae */ /* 0x0005e8000e101d48 */
[----:B------:R2:W-:Y:S02]  /*6900*/  LDGSTS.E.BYPASS.LTC128B.128 [R198+0x1c080], [R2.64], !P3 ;  /* 0x1c08000002c67fae */ /* 0x0005e4000d901d48 */
.L_x_200:
[----:B------:R-:W-:Y:S05]  /*6910*/  BSYNC B0 ;  /* 0x0000000000007941 */ /* 0x000fea0003800000 */
.L_x_199:
[----:B------:R-:W-:Y:S05]  /*6920*/  BRA.DIV ~URZ, `(.L_x_201) ;  /* 0x00010f227f007947 */ /* 0x000fea000b800000 */
[----:B--2---:R2:W1:Y:S04]  /*6930*/  SHFL.IDX PT, R4, R5, 0x1, 0x181f ;  /* 0x00381f0005047f89 */ /* 0x00446800000e0000 */
[----:B----4-:R2:W4:Y:S02]  /*6940*/  SHFL.IDX PT, R0, R13, 0x1, 0x181f ;  /* 0x00381f000d007f89 */ /* 0x01052400000e0000 */
.L_x_340:
[----:B------:R-:W-:Y:S01]  /*6950*/  IADD3 R2, R12, 0x20, RZ ;  /* 0x000000200c027810 */ /* 0x000fe20007ffe0ff */
[----:B------:R-:W-:Y:S03]  /*6960*/  BSSY B0, `(.L_x_202) ;  /* 0x0000012000007945 */ /* 0x000fe60003800000 */
[----:B------:R-:W-:-:S13]  /*6970*/  ISETP.GE.AND P0, PT, R2, R37, PT ;  /* 0x000000250200720c */ /* 0x000fda0003f06270 */
[----:B------:R-:W-:Y:S05]  /*6980*/  @P0 BRA `(.L_x_203) ;  /* 0x000000f000000947 */ /* 0x000fea0003800000 */
[-C--:B----4-:R-:W-:Y:S02]  /*6990*/  LEA R10, P0, R132, R0.reuse, 0x1 ;  /* 0x00000000840a7211 */ /* 0x090fe400078008ff */
[----:B------:R-:W-:Y:S02]  /*69a0*/  LEA R8, P2, R204, R0, 0x1 ;  /* 0x00000000cc087211 */ /* 0x000fe400078408ff */
[----:B-1----:R-:W-:Y:S02]  /*69b0*/  LEA.HI.X R11, R132, R4, R133, 0x1, P0 ;  /* 0x00000004840b7211 */ /* 0x002fe400000f0c85 */
        /* <DEDUP_REMOVED lines=12> */
.L_x_203:
[----:B------:R-:W-:Y:S05]  /*6a80*/  BSYNC B0 ;  /* 0x0000000000007941 */ /* 0x000fea0003800000 */
.L_x_202:
[----:B------:R-:W-:Y:S05]  /*6a90*/  BRA.DIV ~URZ, `(.L_x_204) ;  /* 0x00010e827f007947 */ /* 0x000fea000b800000 */
[----:B-1----:R1:W2:Y:S02]  /*6aa0*/  SHFL.IDX PT, R4, R5, 0x2, 0x181f ;  /* 0x00581f0005047f89 */ /* 0x0022a400000e0000 */
.L_x_341:
[----:B------:R-:W-:Y:S05]  /*6ab0*/  BRA.DIV ~URZ, `(.L_x_205) ;  /* 0x00010ed27f007947 */ /* 0x000fea000b800000 */
[----:B----4-:R4:W1:Y:S02]  /*6ac0*/  SHFL.IDX PT, R0, R13, 0x2, 0x181f ;  /* 0x00581f000d007f89 */ /* 0x01086400000e0000 */
.L_x_342:
[----:B------:R-:W-:Y:S01]  /*6ad0*/  IADD3 R2, R12, 0x40, RZ ;  /* 0x000000400c027810 */ /* 0x000fe20007ffe0ff */
[----:B------:R-:W-:Y:S03]  /*6ae0*/  BSSY B0, `(.L_x_206) ;  /* 0x0000012000007945 */ /* 0x000fe60003800000 */
[----:B------:R-:W-:-:S13]  /*6af0*/  ISETP.GE.AND P0, PT, R2, R37, PT ;  /* 0x000000250200720c */ /* 0x000fda0003f06270 */
[----:B------:R-:W-:Y:S05]  /*6b00*/  @P0 BRA `(.L_x_207) ;  /* 0x000000f000000947 */ /* 0x000fea0003800000 */
[-C--:B-1----:R-:W-:Y:S02]  /*6b10*/  LEA R10, P0, R132, R0.reuse, 0x1 ;  /* 0x00000000840a7211 */ /* 0x082fe400078008ff */
        /* <DEDUP_REMOVED lines=14> */
.L_x_207:
[----:B------:R-:W-:Y:S05]  /*6c00*/  BSYNC B0 ;  /* 0x0000000000007941 */ /* 0x000fea0003800000 */
.L_x_206:
[----:B------:R-:W-:Y:S05]  /*6c10*/  BRA.DIV ~URZ, `(.L_x_208) ;  /* 0x00010de27f007947 */ /* 0x000fea000b800000 */
[----:B--2---:R2:W3:Y:S04]  /*6c20*/  SHFL.IDX PT, R4, R5, 0x3, 0x181f ;  /* 0x00781f0005047f89 */ /* 0x0044e800000e0000 */
[----:B-1----:R2:W1:Y:S02]  /*6c30*/  SHFL.IDX PT, R0, R13, 0x3, 0x181f ;  /* 0x00781f000d007f89 */ /* 0x00246400000e0000 */
.L_x_343:
[----:B------:R-:W-:Y:S01]  /*6c40*/  IADD3 R2, R12, 0x60, RZ ;  /* 0x000000600c027810 */ /* 0x000fe20007ffe0ff */
[----:B-----5:R-:W-:Y:S01]  /*6c50*/  IMAD.WIDE.U32 R222, R14, c[0x0][0x2b0], RZ ;  /* 0x0000ac000ede7a25 */ /* 0x020fe200078e00ff */
[----:B------:R-:W-:-:S02]  /*6c60*/  ISETP.GE.AND P2, PT, R132, c[0x0][0x1d4], PT ;  /* 0x0000750084007a0c */ /* 0x000fc40003f46270 */
[----:B------:R-:W-:Y:S02]  /*6c70*/  ISETP.GE.AND P0, PT, R2, R37, PT ;  /* 0x000000250200720c */ /* 0x000fe40003f06270 */
[----:B------:R-:W-:-:S09]  /*6c80*/  LOP3.LUT R207, R207, 0xfffffffe, RZ, 0xc0, !PT ;  /* 0xfffffffecfcf7812 */ /* 0x000fd200078ec0ff */
[----:B------:R-:W-:Y:S02]  /*6c90*/  @P2 LOP3.LUT R207, R207, 0x1, RZ, 0xfc, !PT ;  /* 0x00000001cfcf2812 */ /* 0x000fe400078efcff */
[----:B-1----:R-:W-:-:S04]  /*6ca0*/  @!P0 LEA R10, P1, R132, R0, 0x1 ;  /* 0x00000000840a8211 */ /* 0x002fc800078208ff */
[----:B---3--:R-:W-:Y:S02]  /*6cb0*/  @!P0 LEA.HI.X R11, R132, R4, R133, 0x1, P1 ;  /* 0x00000004840b8211 */ /* 0x008fe400008f0c85 */
[----:B------:R-:W-:-:S03]  /*6cc0*/  @!P0 LEA R8, P1, R204, R0, 0x1 ;  /* 0x00000000cc088211 */ /* 0x000fc600078208ff */
[----:B------:R-:W-:Y:S01]  /*6cd0*/  @!PT LDS RZ, [RZ] ;  /* 0x00000000fffff984 */ /* 0x000fe20000000800 */
[----:B------:R-:W-:Y:S01]  /*6ce0*/  @!PT LDS RZ, [RZ] ;  /* 0x00000000fffff984 */ /* 0x000fe20000000800 */
[----:B------:R-:W-:Y:S01]  /*6cf0*/  @!PT LDS RZ, [RZ] ;  /* 0x00000000fffff984 */ /* 0x000fe20000000800 */
[----:B------:R1:W-:Y:S01]  /*6d00*/  @!P0 LDGSTS.E.BYPASS.LTC128B.128 [R234+0x3000], [R10.64], !P6 ;  /* 0x030000000aea8fae */ /* 0x0003e2000f101d48 */
[----:B------:R-:W-:Y:S02]  /*6d10*/  @!P0 LEA.HI.X R9, R204, R4, R209, 0x1, P1 ;  /* 0x00000004cc098211 */ /* 0x000fe400008f0cd1 */
[----:B------:R-:W-:-:S03]  /*6d20*/  @!P0 LEA R6, P1, R199, R0, 0x1 ;  /* 0x00000000c7068211 */ /* 0x000fc600078208ff */
[----:B------:R1:W-:Y:S01]  /*6d30*/  @!P0 LDGSTS.E.BYPASS.LTC128B.128 [R234+0x7000], [R8.64], !P5 ;  /* 0x0700000008ea8fae */ /* 0x0003e2000e901d48 */
[----:B------:R-:W-:Y:S02]  /*6d40*/  @!P0 LEA.HI.X R7, R199, R4, R211, 0x1, P1 ;  /* 0x00000004c7078211 */ /* 0x000fe400008f0cd3 */
[C---:B------:R-:W-:Y:S02]  /*6d50*/  @!P0 LEA R2, P1, R200.reuse, R0, 0x1 ;  /* 0x00000000c8028211 */ /* 0x040fe400078208ff */
[----:B------:R-:W-:Y:S01]  /*6d60*/  SHF.R.S32.HI R0, RZ, 0x1f, R14 ;  /* 0x0000001fff007819 */ /* 0x000fe2000001140e */
[----:B------:R1:W-:Y:S01]  /*6d70*/  @!P0 LDGSTS.E.BYPASS.LTC128B.128 [R234+0xb000], [R6.64], !P4 ;  /* 0x0b00000006ea8fae */ /* 0x0003e2000e101d48 */
[----:B------:R-:W-:Y:S02]  /*6d80*/  @!P0 LEA.HI.X R3, R200, R4, R210, 0x1, P1 ;  /* 0x00000004c8038211 */ /* 0x000fe400008f0cd2 */
[----:B------:R-:W-:Y:S01]  /*6d90*/  ISETP.GE.AND P5, PT, R135, c[0x0][0x1d4], PT ;  /* 0x0000750087007a0c */ /* 0x000fe20003fa6270 */
[----:B------:R-:W-:Y:S01]  /*6da0*/  IMAD R0, R0, c[0x0][0x2b0], RZ ;  /* 0x0000ac0000007a24 */ /* 0x000fe200078e02ff */
[----:B------:R-:W-:Y:S01]  /*6db0*/  ISETP.GE.AND P4, PT, R199, c[0x0][0x1d4], PT ;  /* 0x00007500c7007a0c */ /* 0x000fe20003f86270 */
[----:B------:R1:W-:Y:S01]  /*6dc0*/  @!P0 LDGSTS.E.BYPASS.LTC128B.128 [R234+0xf000], [R2.64], !P3 ;  /* 0x0f00000002ea8fae */ /* 0x0003e2000d901d48 */
[----:B------:R-:W-:Y:S01]  /*6dd0*/  ISETP.GE.AND P3, PT, R200, c[0x0][0x1d4], PT ;  /* 0x00007500c8007a0c */ /* 0x000fe20003f66270 */
[----:B------:R-:W-:-:S02]  /*6de0*/  IMAD R0, R14, c[0x0][0x2b4], R0 ;  /* 0x0000ad000e007a24 */ /* 0x000fc400078e0200 */
[----:B------:R-:W0:Y:S01]  /*6df0*/  LDGDEPBAR ;  /* 0x00000000000079af */ /* 0x000e220000000000 */
[----:B------:R-:W-:Y:S01]  /*6e00*/  WARPSYNC 0xffffffff ;  /* 0xffffffff00007948 */ /* 0x000fe20003800000 */
[----:B------:R-:W-:Y:S02]  /*6e10*/  IMAD.IADD R225, R223, 0x1, R0 ;  /* 0x00000001dfe17824 */ /* 0x000fe400078e0200 */
[----:B------:R-:W-:Y:S01]  /*6e20*/  IMAD.MOV.U32 R0, RZ, RZ, c[0x0][0x2b8] ;  /* 0x0000ae00ff007624 */ /* 0x000fe200078e00ff */
[----:B------:R-:W-:Y:S01]  /*6e30*/  BAR.SYNC.DEFER_BLOCKING 0x0 ;  /* 0x0000000000007b1d */ /* 0x000fe20000010000 */
[----:B-1----:R-:W-:Y:S02]  /*6e40*/  IMAD R2, R80, 0x20, R218 ;  /* 0x0000002050027824 */ /* 0x002fe400078e02da */
[----:B------:R-:W-:Y:S01]  /*6e50*/  IMAD.MOV.U32 R202, RZ, RZ, RZ ;  /* 0x000000ffffca7224 */ /* 0x000fe200078e00ff */
[----:B------:R-:W-:Y:S02]  /*6e60*/  ISETP.NE.AND P6, PT, R0, 0x1, PT ;  /* 0x000000010000780c */ /* 0x000fe40003fc5270 */
[C---:B------:R-:W-:Y:S01]  /*6e70*/  ISETP.GE.AND P0, PT, R2.reuse, R110, PT ;  /* 0x0000006e0200720c */ /* 0x040fe20003f06270 */
[----:B------:R-:W-:-:S03]  /*6e80*/  IMAD.IADD R2, R2, 0x1, R226 ;  /* 0x0000000102027824 */ /* 0x000fc600078e02e2 */
[----:B------:R-:W-:Y:S01]  /*6e90*/  ISETP.GT.OR P0, PT, R218, 0x1f, P0 ;  /* 0x0000001fda00780c */ /* 0x000fe20000704670 */
[----:B------:R-:W-:-:S06]  /*6ea0*/  IMAD.MOV.U32 R0, RZ, RZ, R2 ;  /* 0x000000ffff007224 */ /* 0x000fcc00078e0002 */
[----:B------:R-:W-:-:S05]  /*6eb0*/  @P6 IMAD.HI.U32 R3, R2, c[0x0][0x2bc], RZ ;  /* 0x0000af0002036a27 */ /* 0x000fca00078e00ff */
[----:B------:R-:W-:-:S04]  /*6ec0*/  @P6 SHF.R.U32.HI R0, RZ, c[0x0][0x2c0], R3 ;  /* 0x0000b000ff006a19 */ /* 0x000fc80000011603 */
[----:B------:R-:W-:-:S04]  /*6ed0*/  @!P0 IADD3 R3, P1, R0, R222, RZ ;  /* 0x000000de00038210 */ /* 0x000fc80007f3e0ff */
[----:B--2---:R-:W-:Y:S02]  /*6ee0*/  @!P0 LEA.HI.X.SX32 R5, R0, R225, 0x1, P1 ;  /* 0x000000e100058211 */ /* 0x004fe400008f0eff */
[----:B------:R-:W-:-:S04]  /*6ef0*/  @!P0 LEA R4, P1, R3, c[0x0][0x2a0], 0x2 ;  /* 0x0000a80003048a11 */ /* 0x000fc800078210ff */
[----:B------:R-:W-:-:S05]  /*6f00*/  @!P0 LEA.HI.X R5, R3, c[0x0][0x2a4], R5, 0x2, P1 ;  /* 0x0000a90003058a11 */ /* 0x000fca00008f1405 */
[----:B------:R-:W2:Y:S01]  /*6f10*/  @!P0 LDG.E R202, [R4.64] ;  /* 0x0000000804ca8981 */ /* 0x000ea2000c1e1900 */
[----:B------:R-:W-:Y:S02]  /*6f20*/  IMAD.MOV R0, RZ, RZ, -R0 ;  /* 0x000000ffff007224 */ /* 0x000fe400078e0a00 */
[----:B------:R-:W-:-:S04]  /*6f30*/  IMAD.WIDE.U32 R220, R216, c[0x0][0x1e8], RZ ;  /* 0x00007a00d8dc7a25 */ /* 0x000fc800078e00ff */
[----:B------:R-:W-:Y:S02]  /*6f40*/  IMAD R203, R0, c[0x0][0x2b8], R2 ;  /* 0x0000ae0000cb7a24 */ /* 0x000fe400078e0202 */
[----:B------:R-:W-:Y:S02]  /*6f50*/  IMAD R224, R216, c[0x0][0x1ec], R221 ;  /* 0x00007b00d8e07a24 */ /* 0x000fe400078e02dd */
[----:B------:R-:W-:Y:S01]  /*6f60*/  IMAD.WIDE.U32 R2, R203, c[0x0][0x1e0], RZ ;  /* 0x00007800cb027a25 */ /* 0x000fe200078e00ff */
[----:B------:R-:W-:-:S03]  /*6f70*/  SHF.R.S32.HI R55, RZ, 0x1f, R203 ;  /* 0x0000001fff377819 */ /* 0x000fc600000114cb */
[----:B------:R-:W-:Y:S02]  /*6f80*/  IMAD R110, R80, -0x20, R110 ;  /* 0xffffffe0506e7824 */ /* 0x000fe400078e026e */
[----:B------:R-:W-:-:S04]  /*6f90*/  IMAD R0, R55, c[0x0][0x1e0], RZ ;  /* 0x0000780037007a24 */ /* 0x000fc800078e02ff */
[----:B------:R-:W-:-:S04]  /*6fa0*/  IMAD R0, R203, c[0x0][0x1e4], R0 ;  /* 0x00007900cb007a24 */ /* 0x000fc800078e0200 */
[----:B------:R-:W-:Y:S01]  /*6fb0*/  IMAD.IADD R3, R3, 0x1, R0 ;  /* 0x0000000103037824 */ /* 0x000fe200078e0200 */
[----:B--2---:R-:W-:-:S03]  /*6fc0*/  SHF.R.S32.HI R56, RZ, 0x1f, R202 ;  /* 0x0000001fff387819 */ /* 0x004fc600000114ca */
[----:B------:R-:W-:-:S04]  /*6fd0*/  IMAD.WIDE.U32 R2, R202, c[0x0][0x1f0], R2 ;  /* 0x00007c00ca027a25 */ /* 0x000fc800078e0002 */
[----:B------:R-:W-:-:S04]  /*6fe0*/  IMAD R0, R56, c[0x0][0x1f0], RZ ;  /* 0x00007c0038007a24 */ /* 0x000fc800078e02ff */
[----:B------:R-:W-:Y:S01]  /*6ff0*/  IMAD R4, R202, c[0x0][0x1f4], R0 ;  /* 0x00007d00ca047a24 */ /* 0x000fe200078e0200 */
[----:B------:R-:W-:-:S04]  /*7000*/  IADD3 R0, P0, R2, R220, RZ ;  /* 0x000000dc02007210 */ /* 0x000fc80007f1e0ff */
[----:B------:R-:W-:Y:S02]  /*7010*/  IADD3.X R2, R224, R3, R4, P0, !PT ;  /* 0x00000003e0027210 */ /* 0x000fe400007fe404 */
[----:B------:R-:W-:-:S04]  /*7020*/  LEA R3, P0, R0, c[0x0][0x1c8], 0x1 ;  /* 0x0000720000037a11 */ /* 0x000fc800078008ff */
[----:B------:R-:W-:Y:S02]  /*7030*/  LEA.HI.X R2, R0, c[0x0][0x1cc], R2, 0x1, P0 ;  /* 0x0000730000027a11 */ /* 0x000fe400000f0c02 */
[----:B------:R1:W2:Y:S04]  /*7040*/  SHFL.IDX PT, R0, R3, RZ, 0x181f ;  /* 0x00181fff03007589 */ /* 0x0002a800000e0000 */
[----:B------:R-:W3:Y:S01]  /*7050*/  SHFL.IDX PT, R2, R2, RZ, 0x181f ;  /* 0x00181fff02027589 */ /* 0x000ee200000e0000 */
[----:B-1----:R-:W-:-:S05]  /*7060*/  IMAD.IADD R3, R110, 0x1, -R208 ;  /* 0x000000016e037824 */ /* 0x002fca00078e0ad0 */
[----:B------:R-:W-:-:S13]  /*7070*/  ISETP.GE.AND P0, PT, R3, 0x1, PT ;  /* 0x000000010300780c */ /* 0x000fda0003f06270 */
[----:B--2---:R-:W-:-:S04]  /*7080*/  @P0 LEA R10, P1, R132, R0, 0x1 ;  /* 0x00000000840a0211 */ /* 0x004fc800078208ff */
[----:B---3--:R-:W-:Y:S02]  /*7090*/  @P0 LEA.HI.X R11, R132, R2, R133, 0x1, P1 ;  /* 0x00000002840b0211 */ /* 0x008fe400008f0c85 */
[----:B------:R-:W-:-:S03]  /*70a0*/  @P0 LEA R8, P1, R204, R0, 0x1 ;  /* 0x00000000cc080211 */ /* 0x000fc600078208ff */
[----:B------:R-:W-:Y:S01]  /*70b0*/  @!PT LDS RZ, [RZ] ;  /* 0x00000000fffff984 */ /* 0x000fe20000000800 */
[----:B------:R1:W-:Y:S01]  /*70c0*/  @P0 LDGSTS.E.BYPASS.LTC128B.128 [R198+0xc080], [R10.64], !P2 ;  /* 0x0c0800000ac60fae */ /* 0x0003e2000d101d48 */
[----:B------:R-:W-:Y:S02]  /*70d0*/  @P0 LEA.HI.X R9, R204, R2, R209, 0x1, P1 ;  /* 0x00000002cc090211 */ /* 0x000fe400008f0cd1 */
[----:B------:R-:W-:-:S03]  /*70e0*/  @P0 LEA R6, P1, R199, R0, 0x1 ;  /* 0x00000000c7060211 */ /* 0x000fc600078208ff */
[----:B------:R1:W-:Y:S01]  /*70f0*/  @P0 LDGSTS.E.BYPASS.LTC128B.128 [R198+0xd080], [R8.64], !P5 ;  /* 0x0d08000008c60fae */ /* 0x0003e2000e901d48 */
[----:B------:R-:W-:Y:S02]  /*7100*/  @P0 LEA.HI.X R7, R199, R2, R211, 0x1, P1 ;  /* 0x00000002c7070211 */ /* 0x000fe400008f0cd3 */
[----:B------:R-:W-:-:S03]  /*7110*/  @P0 LEA R4, P1, R200, R0, 0x1 ;  /* 0x00000000c8040211 */ /* 0x000fc600078208ff */
[----:B------:R1:W-:Y:S01]  /*7120*/  @P0 LDGSTS.E.BYPASS.LTC128B.128 [R198+0xe080], [R6.64], !P4 ;  /* 0x0e08000006c60fae */ /* 0x0003e2000e101d48 */
[----:B------:R-:W-:-:S05]  /*7130*/  @P0 LEA.HI.X R5, R200, R2, R210, 0x1, P1 ;  /* 0x00000002c8050211 */ /* 0x000fca00008f0cd2 */
[----:B------:R1:W-:Y:S01]  /*7140*/  @P0 LDGSTS.E.BYPASS.LTC128B.128 [R198+0xf080], [R4.64], !P3 ;  /* 0x0f08000004c60fae */ /* 0x0003e2000d901d48 */
[----:B------:R-:W-:-:S03]  /*7150*/  ISETP.LT.AND P0, PT, RZ, c[0x0][0x27c], PT ;  /* 0x00009f00ff007a0c */ /* 0x000fc60003f01270 */
[----:B------:R-:W0:Y:S10]  /*7160*/  LDGDEPBAR ;  /* 0x00000000000079af */ /* 0x000e340000000000 */
[----:B------:R-:W-:Y:S05]  /*7170*/  @P0 BRA `(.L_x_209) ;  /* 0x0000002000000947 */ /* 0x000fea0003800000 */
[----:B------:R-:W-:-:S04]  /*7180*/  DEPBAR.LE SB0, 0x1 ;  /* 0x000080400000791a */ /* 0x000fc80000000000 */
[----:B------:R-:W-:Y:S05]  /*7190*/  BRA `(.L_x_210) ;  /* 0x000068e000007947 */ /* 0x000fea0003800000 */
.L_x_209:
[----:B------:R-:W-:Y:S01]  /*71a0*/  SHF.R.S32.HI R0, RZ, 0x1f, R99 ;  /* 0x0000001fff007819 */ /* 0x000fe20000011463 */
[C---:B-1----:R-:W-:Y:S01]  /*71b0*/  IMAD.WIDE.U32 R4, R99.reuse, c[0x0][0x280], RZ ;  /* 0x0000a00063047a25 */ /* 0x042fe200078e00ff */
[----:B------:R-:W-:Y:S01]  /*71c0*/  ULDC.U8 UR4, c[0x0][0x298] ;  /* 0x0000a60000047ab9 */ /* 0x000fe20000000000 */
[----:B------:R-:W-:Y:S02]  /*71d0*/  BSSY B2, `(.L_x_210) ;  /* 0x000068a000027945 */ /* 0x000fe40003800000 */
[----:B------:R-:W-:Y:S01]  /*71e0*/  IMAD R2, R0, c[0x0][0x280], RZ ;  /* 0x0000a00000027a24 */ /* 0x000fe200078e02ff */
[----:B------:R-:W-:Y:S01]  /*71f0*/  LEA R7, P0, R4, c[0x0][0x270], 0x1 ;  /* 0x00009c0004077a11 */ /* 0x000fe200078008ff */
[----:B------:R-:W-:Y:S02]  /*7200*/  IMAD R0, R0, c[0x0][0x290], RZ ;  /* 0x0000a40000007a24 */ /* 0x000fe400078e02ff */
[C---:B------:R-:W-:Y:S02]  /*7210*/  IMAD R6, R99.reuse, c[0x0][0x284], R2 ;  /* 0x0000a10063067a24 */ /* 0x040fe400078e0202 */
[----:B------:R-:W-:-:S03]  /*7220*/  IMAD.WIDE.U32 R2, R99, c[0x0][0x290], RZ ;  /* 0x0000a40063027a25 */ /* 0x000fc600078e00ff */
[----:B------:R-:W-:Y:S01]  /*7230*/  IADD3 R6, R6, R5, RZ ;  /* 0x0000000506067210 */ /* 0x000fe20007ffe0ff */
[----:B------:R-:W-:-:S03]  /*7240*/  IMAD R5, R99, c[0x0][0x294], R0 ;  /* 0x0000a50063057a24 */ /* 0x000fc600078e0200 */
[----:B------:R-:W-:Y:S02]  /*7250*/  LEA.HI.X R0, R4, c[0x0][0x274], R6, 0x1, P0 ;  /* 0x00009d0004007a11 */ /* 0x000fe400000f0c06 */
[----:B------:R-:W-:Y:S02]  /*7260*/  LEA R6, P0, R2, c[0x0][0x288], 0x1 ;  /* 0x0000a20002067a11 */ /* 0x000fe400078008ff */
[----:B------:R-:W-:-:S04]  /*7270*/  IADD3 R3, R5, R3, RZ ;  /* 0x0000000305037210 */ /* 0x000fc80007ffe0ff */
[----:B------:R-:W-:Y:S02]  /*7280*/  LEA.HI.X R2, R2, c[0x0][0x28c], R3, 0x1, P0 ;  /* 0x0000a30002027a11 */ /* 0x000fe400000f0c03 */
[----:B------:R-:W-:-:S13]  /*7290*/  ISETP.NE.AND P0, PT, RZ, UR4, PT ;  /* 0x00000004ff007c0c */ /* 0x000fda000bf05270 */
[----:B------:R-:W-:Y:S05]  /*72a0*/  @!P0 BRA `(.L_x_211) ;  /* 0x000031d000008947 */ /* 0x000fea0003800000 */
[----:B------:R-:W-:Y:S01]  /*72b0*/  LOP3.LUT P1, RZ, R207, 0x2, RZ, 0xc0, !PT ;  /* 0x00000002cfff7812 */ /* 0x000fe2000782c0ff */
[----:B------:R-:W1:Y:S01]  /*72c0*/  SHFL.IDX PT, R3, R2, RZ, 0x181f ;  /* 0x00181fff02037589 */ /* 0x000e6200000e0000 */
[----:B------:R-:W-:Y:S01]  /*72d0*/  BSSY B0, `(.L_x_212) ;  /* 0x0000035000007945 */ /* 0x000fe20003800000 */
[----:B------:R-:W-:Y:S01]  /*72e0*/  CS2R R20, SRZ ;  /* 0x0000000000147805 */ /* 0x000fe2000001ff00 */
[----:B------:R-:W-:Y:S01]  /*72f0*/  CS2R R18, SRZ ;  /* 0x0000000000127805 */ /* 0x000fe2000001ff00 */
[----:B------:R-:W2:Y:S01]  /*7300*/  SHFL.IDX PT, R5, R0, RZ, 0x181f ;  /* 0x00181fff00057589 */ /* 0x000ea200000e0000 */
[----:B------:R-:W-:Y:S01]  /*7310*/  CS2R R16, SRZ ;  /* 0x0000000000107805 */ /* 0x000fe2000001ff00 */
[----:B------:R-:W-:Y:S01]  /*7320*/  CS2R R14, SRZ ;  /* 0x00000000000e7805 */ /* 0x000fe2000001ff00 */
[----:B----4-:R-:W-:Y:S01]  /*7330*/  CS2R R12, SRZ ;  /* 0x00000000000c7805 */ /* 0x010fe2000001ff00 */
[----:B------:R-:W3:Y:S01]  /*7340*/  SHFL.IDX PT, R4, R7, RZ, 0x181f ;  /* 0x00181fff07047589 */ /* 0x000ee200000e0000 */
[----:B------:R-:W-:Y:S01]  /*7350*/  CS2R R10, SRZ ;  /* 0x00000000000a7805 */ /* 0x000fe2000001ff00 */
[----:B------:R-:W-:-:S02]  /*7360*/  CS2R R8, SRZ ;  /* 0x0000000000087805 */ /* 0x000fc4000001ff00 */
[----:B------:R4:W1:Y:S02]  /*7370*/  SHFL.IDX PT, R2, R6, RZ, 0x181f ;  /* 0x00181fff06027589 */ /* 0x00086400000e0000 */
[----:B----4-:R-:W-:Y:S01]  /*7380*/  CS2R R6, SRZ ;  /* 0x0000000000067805 */ /* 0x010fe2000001ff00 */
[----:B------:R-:W-:Y:S05]  /*7390*/  @P1 BRA `(.L_x_213) ;  /* 0x0000028000001947 */ /* 0x000fea0003800000 */
[----:B-123--:R-:W2:Y:S04]  /*73a0*/  LDL R27, [R1+0x38] ;  /* 0x00003800011b7983 */ /* 0x00eea80000100800 */
[----:B------:R-:W3:Y:S04]  /*73b0*/  LDL R26, [R1+0x34] ;  /* 0x00003400011a7983 */ /* 0x000ee80000100800 */
[----:B------:R-:W4:Y:S04]  /*73c0*/  LDL R25, [R1+0x3c] ;  /* 0x00003c0001197983 */ /* 0x000f280000100800 */
[----:B------:R-:W4:Y:S04]  /*73d0*/  LDL R24, [R1+0x30] ;  /* 0x0000300001187983 */ /* 0x000f280000100800 */
[----:B------:R-:W4:Y:S04]  /*73e0*/  LDL R23, [R1+0x40] ;  /* 0x0000400001177983 */ /* 0x000f280000100800 */
[----:B------:R-:W4:Y:S01]  /*73f0*/  LDL R22, [R1+0x2c] ;  /* 0x00002c0001167983 */ /* 0x000f220000100800 */
[----:B------:R-:W-:Y:S01]  /*7400*/  ISETP.GE.AND P0, PT, R138, c[0x0][0x27c], PT ;  /* 0x00009f008a007a0c */ /* 0x000fe20003f06270 */
[----:B------:R-:W-:Y:S01]  /*7410*/  CS2R R14, SRZ ;  /* 0x00000000000e7805 */ /* 0x000fe2000001ff00 */
[----:B------:R-:W-:Y:S01]  /*7420*/  ISETP.GE.AND P2, PT, R142, c[0x0][0x27c], PT ;  /* 0x00009f008e007a0c */ /* 0x000fe20003f46270 */
[----:B------:R-:W-:Y:S01]  /*7430*/  CS2R R6, SRZ ;  /* 0x0000000000067805 */ /* 0x000fe2000001ff00 */
[----:B------:R-:W-:-:S09]  /*7440*/  ISETP.GE.AND P1, PT, R140, c[0x0][0x27c], PT ;  /* 0x00009f008c007a0c */ /* 0x000fd20003f26270 */
[----:B------:R-:W-:-:S04]  /*7450*/  @!P0 IMAD.WIDE R10, R138, 0x2, R4 ;  /* 0x000000028a0a8825 */ /* 0x000fc800078e0204 */
[----:B------:R-:W-:Y:S01]  /*7460*/  @!P0 IMAD.WIDE R8, R138, 0x2, R2 ;  /* 0x000000028a088825 */ /* 0x000fe200078e0202 */
[----:B------:R1:W5:Y:S04]  /*7470*/  @!P0 LD.E.64 R14, [R10.64] ;  /* 0x000000080a0e8980 */ /* 0x000368000c101b00 */
[----:B------:R1:W5:Y:S01]  /*7480*/  @!P0 LD.E.64 R6, [R8.64] ;  /* 0x0000000808068980 */ /* 0x000362000c101b00 */
[----:B------:R-:W-:Y:S01]  /*7490*/  CS2R R16, SRZ ;  /* 0x0000000000107805 */ /* 0x000fe2000001ff00 */
[----:B------:R-:W-:Y:S01]  /*74a0*/  CS2R R18, SRZ ;  /* 0x0000000000127805 */ /* 0x000fe2000001ff00 */
[----:B-1----:R-:W-:Y:S01]  /*74b0*/  CS2R R8, SRZ ;  /* 0x0000000000087805 */ /* 0x002fe2000001ff00 */
[----:B--2---:R-:W-:-:S05]  /*74c0*/  @!P2 IADD3 R12, P0, R4, R27, RZ ;  /* 0x0000001b040ca210 */ /* 0x004fca0007f1e0ff */
[----:B---3--:R-:W-:Y:S01]  /*74d0*/  @!P2 IMAD.X R13, R5, 0x1, R26, P0 ;  /* 0x00000001050da824 */ /* 0x008fe200000e061a */
[----:B------:R-:W-:-:S04]  /*74e0*/  @!P2 IADD3 R10, P0, R2, R27, RZ ;  /* 0x0000001b020aa210 */ /* 0x000fc80007f1e0ff */
[----:B------:R1:W5:Y:S01]  /*74f0*/  @!P2 LD.E.64 R16, [R12.64] ;  /* 0x000000080c10a980 */ /* 0x000362000c101b00 */
[----:B------:R-:W-:Y:S01]  /*7500*/  @!P2 IMAD.X R11, R3, 0x1, R26, P0 ;  /* 0x00000001030ba824 */ /* 0x000fe200000e061a */
[----:B----4-:R-:W-:-:S04]  /*7510*/  @!P1 IADD3 R20, P0, R4, R25, RZ ;  /* 0x0000001904149210 */ /* 0x010fc80007f1e0ff */
[----:B------:R2:W5:Y:S01]  /*7520*/  @!P2 LD.E.64 R8, [R10.64] ;  /* 0x000000080a08a980 */ /* 0x000562000c101b00 */
[----:B------:R-:W-:-:S05]  /*7530*/  @!P1 IMAD.X R21, R5, 0x1, R24, P0 ;  /* 0x0000000105159824 */ /* 0x000fca00000e0618 */
[----:B------:R3:W5:Y:S01]  /*7540*/  @!P1 LD.E.64 R18, [R20.64] ;  /* 0x0000000814129980 */ /* 0x000762000c101b00 */
[----:B-1----:R-:W-:-:S05]  /*7550*/  @!P1 IADD3 R12, P0, R2, R25, RZ ;  /* 0x00000019020c9210 */ /* 0x002fca0007f1e0ff */
[----:B------:R-:W-:Y:S01]  /*7560*/  @!P1 IMAD.X R13, R3, 0x1, R24, P0 ;  /* 0x00000001030d9824 */ /* 0x000fe200000e0618 */
[----:B------:R-:W-:Y:S01]  /*7570*/  ISETP.GE.AND P0, PT, R141, c[0x0][0x27c], PT ;  /* 0x00009f008d007a0c */ /* 0x000fe20003f06270 */
[----:B--2---:R-:W-:-:S06]  /*7580*/  CS2R R10, SRZ ;  /* 0x00000000000a7805 */ /* 0x004fcc000001ff00 */
[----:B------:R1:W5:Y:S06]  /*7590*/  @!P1 LD.E.64 R10, [R12.64] ;  /* 0x000000080c0a9980 */ /* 0x00036c000c101b00 */
[----:B------:R-:W-:-:S05]  /*75a0*/  @!P0 IADD3 R4, P1, R4, R23, RZ ;  /* 0x0000001704048210 */ /* 0x000fca0007f3e0ff */
[----:B------:R-:W-:Y:S01]  /*75b0*/  @!P0 IMAD.X R5, R5, 0x1, R22, P1 ;  /* 0x0000000105058824 */ /* 0x000fe200008e0616 */
[----:B------:R-:W-:Y:S01]  /*75c0*/  @!P0 IADD3 R2, P1, R2, R23, RZ ;  /* 0x0000001702028210 */ /* 0x000fe20007f3e0ff */
[----:B---3--:R-:W-:-:S04]  /*75d0*/  CS2R R20, SRZ ;  /* 0x0000000000147805 */ /* 0x008fc8000001ff00 */
[----:B------:R-:W-:Y:S02]  /*75e0*/  @!P0 IMAD.X R3, R3, 0x1, R22, P1 ;  /* 0x0000000103038824 */ /* 0x000fe400008e0616 */
[----:B------:R2:W5:Y:S01]  /*75f0*/  @!P0 LD.E.64 R20, [R4.64] ;  /* 0x0000000804148980 */ /* 0x000562000c101b00 */
[----:B-1----:R-:W-:-:S06]  /*7600*/  CS2R R12, SRZ ;  /* 0x00000000000c7805 */ /* 0x002fcc000001ff00 */
[----:B------:R2:W5:Y:S02]  /*7610*/  @!P0 LD.E.64 R12, [R2.64] ;  /* 0x00000008020c8980 */ /* 0x000564000c101b00 */
.L_x_213:
[----:B-123--:R-:W-:Y:S05]  /*7620*/  BSYNC B0 ;  /* 0x0000000000007941 */ /* 0x00efea0003800000 */
.L_x_212:
[----:B-----5:R-:W-:Y:S01]  /*7630*/  IMAD.MOV.U32 R29, RZ, RZ, R18 ;  /* 0x000000ffff1d7224 */ /* 0x020fe200078e0012 */
[----:B------:R-:W-:Y:S01]  /*7640*/  SHF.R.U64 R26, R18, 0x10, R19 ;  /* 0x00000010121a7819 */ /* 0x000fe20000001213 */
[----:B------:R-:W-:Y:S01]  /*7650*/  IMAD.MOV.U32 R25, RZ, RZ, R20 ;  /* 0x000000ffff197224 */ /* 0x000fe200078e0014 */
[--C-:B------:R-:W-:Y:S01]  /*7660*/  SHF.R.U64 R22, R20, 0x10, R21.reuse ;  /* 0x0000001014167819 */ /* 0x100fe20000001215 */
[----:B------:R-:W-:Y:S01]  /*7670*/  IMAD.MOV.U32 R24, RZ, RZ, R21 ;  /* 0x000000ffff187224 */ /* 0x000fe200078e0015 */
[----:B------:R-:W-:Y:S01]  /*7680*/  SHF.R.U64 R30, R16, 0x10, R17 ;  /* 0x00000010101e7819 */ /* 0x000fe20000001211 */
[----:B------:R-:W-:Y:S01]  /*7690*/  IMAD.MOV.U32 R18, RZ, RZ, R8 ;  /* 0x000000ffff127224 */ /* 0x000fe200078e0008 */
[--C-:B------:R-:W-:Y:S01]  /*76a0*/  SHF.R.U64 R2, R6, 0x10, R7.reuse ;  /* 0x0000001006027819 */ /* 0x100fe20000001207 */
[----:B------:R-:W-:Y:S01]  /*76b0*/  IMAD.MOV.U32 R20, RZ, RZ, R7 ;  /* 0x000000ffff147224 */ /* 0x000fe200078e0007 */
[----:B------:R-:W-:Y:S01]  /*76c0*/  SHF.R.U64 R34, R14, 0x10, R15 ;  /* 0x000000100e227819 */ /* 0x000fe2000000120f */
[----:B------:R-:W-:Y:S01]  /*76d0*/  IMAD.MOV.U32 R32, RZ, RZ, R17 ;  /* 0x000000ffff207224 */ /* 0x000fe200078e0011 */
[--C-:B------:R-:W-:Y:S01]  /*76e0*/  SHF.R.U32.HI R23, RZ, 0x10, R19.reuse ;  /* 0x00000010ff177819 */ /* 0x100fe20000011613 */
[----:B------:R-:W-:Y:S01]  /*76f0*/  IMAD.MOV.U32 R28, RZ, RZ, R19 ;  /* 0x000000ffff1c7224 */ /* 0x000fe200078e0013 */
[----:B------:R-:W-:Y:S01]  /*7700*/  SHF.R.U32.HI R19, RZ, 0x10, R21 ;  /* 0x00000010ff137819 */ /* 0x000fe20000011615 */
[----:B------:R-:W-:Y:S01]  /*7710*/  IMAD.MOV.U32 R33, RZ, RZ, R16 ;  /* 0x000000ffff217224 */ /* 0x000fe200078e0010 */
[----:B------:R-:W-:Y:S01]  /*7720*/  PRMT R24, R24, 0x5410, R30 ;  /* 0x0000541018187816 */ /* 0x000fe2000000001e */
[----:B------:R-:W-:Y:S01]  /*7730*/  IMAD.MOV.U32 R36, RZ, RZ, R14 ;  /* 0x000000ffff247224 */ /* 0x000fe200078e000e */
[----:B------:R-:W-:Y:S01]  /*7740*/  PRMT R18, R18, 0x5410, R2 ;  /* 0x0000541012127816 */ /* 0x000fe20000000002 */
[----:B------:R-:W-:Y:S01]  /*7750*/  IMAD R2, R229, -0x80, R37 ;  /* 0xffffff80e5027824 */ /* 0x000fe200078e0225 */
[----:B------:R-:W-:Y:S01]  /*7760*/  SHF.R.U32.HI R16, RZ, 0x10, R7 ;  /* 0x00000010ff107819 */ /* 0x000fe20000011607 */
[----:B------:R-:W-:Y:S01]  /*7770*/  IMAD.MOV.U32 R21, RZ, RZ, R6 ;  /* 0x000000ffff157224 */ /* 0x000fe200078e0006 */
[----:B------:R-:W-:Y:S01]  /*7780*/  PRMT R20, R20, 0x5410, R34 ;  /* 0x0000541014147816 */ /* 0x000fe20000000022 */
[----:B------:R-:W-:Y:S01]  /*7790*/  IMAD.MOV.U32 R35, RZ, RZ, R15 ;  /* 0x000000ffff237224 */ /* 0x000fe200078e000f */
[----:B------:R-:W-:Y:S01]  /*77a0*/  PRMT R26, R26, 0x5410, R32 ;  /* 0x000054101a1a7816 */ /* 0x000fe20000000020 */
[----:B------:R-:W-:Y:S01]  /*77b0*/  IMAD.MOV.U32 R6, RZ, RZ, R12 ;  /* 0x000000ffff067224 */ /* 0x000fe200078e000c */
[----:B------:R-:W-:Y:S01]  /*77c0*/  PRMT R32, R19, 0x5410, R24 ;  /* 0x0000541013207816 */ /* 0x000fe20000000018 */
[----:B------:R-:W-:Y:S01]  /*77d0*/  IMAD.MOV.U32 R14, RZ, RZ, R10 ;  /* 0x000000ffff0e7224 */ /* 0x000fe200078e000a */
[----:B------:R-:W-:Y:S01]  /*77e0*/  PRMT R19, R16, 0x5410, R20 ;  /* 0x0000541010137816 */ /* 0x000fe20000000014 */
[----:B------:R-:W-:Y:S01]  /*77f0*/  IMAD.MOV.U32 R5, RZ, RZ, R13 ;  /* 0x000000ffff057224 */ /* 0x000fe200078e000d */
[----:B------:R-:W-:Y:S01]  /*7800*/  IMNMX R16, R2, 0x80, PT ;  /* 0x0000008002107817 */ /* 0x000fe20003800200 */
[----:B------:R-:W-:-:S04]  /*7810*/  DEPBAR.LE SB0, 0x1 ;  /* 0x000080400000791a */ /* 0x000fc80000000000 */
[----:B------:R-:W-:Y:S01]  /*7820*/  ISETP.GE.AND P0, PT, R208, R16, PT ;  /* 0x00000010d000720c */ /* 0x000fe20003f06270 */
[----:B------:R-:W-:Y:S01]  /*7830*/  BSSY B1, `(.L_x_214) ;  /* 0x00000c4000017945 */ /* 0x000fe20003800000 */
[----:B------:R-:W-:Y:S01]  /*7840*/  SHF.R.U32.HI R27, RZ, 0x10, R17 ;  /* 0x00000010ff1b7819 */ /* 0x000fe20000011611 */
[----:B------:R-:W-:Y:S01]  /*7850*/  IMAD.MOV.U32 R17, RZ, RZ, R9 ;  /* 0x000000ffff117224 */ /* 0x000fe200078e0009 */
[----:B------:R-:W-:Y:S02]  /*7860*/  SHF.R.U32.HI R31, RZ, 0x10, R15 ;  /* 0x00000010ff1f7819 */ /* 0x000fe4000001160f */
[----:B------:R-:W-:Y:S02]  /*7870*/  PRMT R21, R21, 0x5410, R36 ;  /* 0x0000541015157816 */ /* 0x000fe40000000024 */
[--C-:B------:R-:W-:Y:S02]  /*7880*/  SHF.R.U64 R15, R8, 0x10, R9.reuse ;  /* 0x00000010080f7819 */ /* 0x100fe40000001209 */
[----:B------:R-:W-:Y:S01]  /*7890*/  SHF.R.U32.HI R8, RZ, 0x10, R9 ;  /* 0x00000010ff087819 */ /* 0x000fe20000011609 */
[----:B------:R-:W-:Y:S01]  /*78a0*/  IMAD.MOV.U32 R9, RZ, RZ, R11 ;  /* 0x000000ffff097224 */ /* 0x000fe200078e000b */
[----:B------:R-:W-:-:S02]  /*78b0*/  SHF.R.U64 R3, R12, 0x10, R13 ;  /* 0x000000100c037819 */ /* 0x000fc4000000120d */
[----:B------:R-:W-:Y:S02]  /*78c0*/  PRMT R23, R23, 0x5410, R35 ;  /* 0x0000541017177816 */ /* 0x000fe40000000023 */
[----:B------:R-:W-:Y:S02]  /*78d0*/  PRMT R22, R22, 0x5410, R31 ;  /* 0x0000541016167816 */ /* 0x000fe4000000001f */
[----:B------:R-:W-:Y:S02]  /*78e0*/  PRMT R25, R25, 0x5410, R33 ;  /* 0x0000541019197816 */ /* 0x000fe40000000021 */
[----:B------:R-:W-:Y:S02]  /*78f0*/  PRMT R17, R17, 0x5410, R21 ;  /* 0x0000541011117816 */ /* 0x000fe40000000015 */
[--C-:B------:R-:W-:Y:S02]  /*7900*/  SHF.R.U64 R7, R10, 0x10, R11.reuse ;  /* 0x000000100a077819 */ /* 0x100fe4000000120b */
[----:B------:R-:W-:-:S02]  /*7910*/  SHF.R.U32.HI R4, RZ, 0x10, R11 ;  /* 0x00000010ff047819 */ /* 0x000fc4000001160b */
[----:B------:R-:W-:Y:S02]  /*7920*/  SHF.R.U32.HI R0, RZ, 0x10, R13 ;  /* 0x00000010ff007819 */ /* 0x000fe4000001160d */
[----:B------:R-:W-:Y:S02]  /*7930*/  PRMT R27, R27, 0x5410, R29 ;  /* 0x000054101b1b7816 */ /* 0x000fe4000000001d */
[----:B------:R-:W-:Y:S02]  /*7940*/  PRMT R29, R28, 0x5410, R3 ;  /* 0x000054101c1d7816 */ /* 0x000fe40000000003 */
[----:B------:R-:W-:Y:S02]  /*7950*/  PRMT R28, R6, 0x5410, R23 ;  /* 0x00005410061c7816 */ /* 0x000fe40000000017 */
[----:B------:R-:W-:Y:S02]  /*7960*/  PRMT R31, R22, 0x5410, R25 ;  /* 0x00005410161f7816 */ /* 0x000fe40000000019 */
[----:B------:R-:W-:-:S02]  /*7970*/  PRMT R21, R17, 0x7610, R21 ;  /* 0x0000761011157816 */ /* 0x000fc40000000015 */
[----:B------:R-:W-:Y:S02]  /*7980*/  PRMT R17, R15, 0x7610, R17 ;  /* 0x000076100f117816 */ /* 0x000fe40000000011 */
[----:B------:R-:W-:Y:S02]  /*7990*/  PRMT R20, R8, 0x7610, R20 ;  /* 0x0000761008147816 */ /* 0x000fe40000000014 */
[----:B------:R-:W-:Y:S02]  /*79a0*/  PRMT R22, R14, 0x7610, R22 ;  /* 0x000076100e167816 */ /* 0x000fe40000000016 */
[----:B------:R-:W-:Y:S02]  /*79b0*/  PRMT R25, R9, 0x7610, R25 ;  /* 0x0000761009197816 */ /* 0x000fe40000000019 */
[----:B------:R-:W-:Y:S02]  /*79c0*/  PRMT R23, R7, 0x7610, R23 ;  /* 0x0000761007177816 */ /* 0x000fe40000000017 */
[----:B------:R-:W-:-:S02]  /*79d0*/  PRMT R24, R4, 0x7610, R24 ;  /* 0x0000761004187816 */ /* 0x000fc40000000018 */
[----:B------:R-:W-:Y:S01]  /*79e0*/  PRMT R30, R0, 0x5410, R5 ;  /* 0x00005410001e7816 */ /* 0x000fe20000000005 */
[----:B------:R-:W-:Y:S06]  /*79f0*/  BAR.SYNC.DEFER_BLOCKING 0x0 ;  /* 0x0000000000007b1d */ /* 0x000fec0000010000 */
[----:B------:R-:W-:Y:S05]  /*7a00*/  @P0 BRA `(.L_x_215) ;  /* 0x00000a6000000947 */ /* 0x000fea0003800000 */
[----:B------:R-:W-:Y:S01]  /*7a10*/  ISETP.GE.AND P0, PT, R138, c[0x0][0x27c], PT ;  /* 0x00009f008a007a0c */ /* 0x000fe20003f06270 */
[----:B------:R-:W-:-:S12]  /*7a20*/  BSSY B0, `(.L_x_216) ;  /* 0x0000028000007945 */ /* 0x000fd80003800000 */
[----:B------:R-:W-:Y:S05]  /*7a30*/  @P0 BRA `(.L_x_217) ;  /* 0x0000026000000947 */ /* 0x000fea0003800000 */
[----:B------:R-:W1:Y:S01]  /*7a40*/  LDS.128 R4, [R198+0x10080] ;  /* 0x01008000c6047984 */ /* 0x000e620000000c00 */
[----:B------:R-:W-:Y:S02]  /*7a50*/  HADD2.F32 R9, -RZ, R17.H1_H1 ;  /* 0x30000011ff097230 */ /* 0x000fe40000004100 */
[----:B------:R-:W-:Y:S02]  /*7a60*/  HADD2.F32 R0, -RZ, R18.H1_H1 ;  /* 0x30000012ff007230 */ /* 0x000fe40000004100 */
[----:B------:R-:W-:Y:S02]  /*7a70*/  HADD2.F32 R3, -RZ, R21.H1_H1 ;  /* 0x30000015ff037230 */ /* 0x000fe40000004100 */
[----:B------:R-:W-:Y:S02]  /*7a80*/  HADD2.F32 R2, -RZ, R20.H1_H1 ;  /* 0x30000014ff027230 */ /* 0x000fe40000004100 */
[--C-:B-1----:R-:W-:Y:S02]  /*7a90*/  HADD2.F32 R10, -RZ, R4.reuse.H0_H0 ;  /* 0x20000004ff0a7230 */ /* 0x102fe40000004100 */
[----:B------:R-:W-:-:S02]  /*7aa0*/  HADD2.F32 R8, -RZ, R4.H1_H1 ;  /* 0x30000004ff087230 */ /* 0x000fc40000004100 */
[--C-:B------:R-:W-:Y:S01]  /*7ab0*/  HADD2.F32 R4, -RZ, R5.reuse.H0_H0 ;  /* 0x20000005ff047230 */ /* 0x100fe20000004100 */
[-C--:B------:R-:W-:Y:S01]  /*7ac0*/  FMUL.FTZ R13, R10, R9.reuse ;  /* 0x000000090a0d7220 */ /* 0x080fe20000410000 */
[----:B------:R-:W-:Y:S01]  /*7ad0*/  HADD2.F32 R5, -RZ, R5.H1_H1 ;  /* 0x30000005ff057230 */ /* 0x000fe20000004100 */
[----:B------:R-:W-:Y:S01]  /*7ae0*/  FMUL.FTZ R14, R8, R9 ;  /* 0x00000009080e7220 */ /* 0x000fe20000410000 */
[--C-:B------:R-:W-:Y:S02]  /*7af0*/  HADD2.F32 R12, -RZ, R6.reuse.H0_H0 ;  /* 0x20000006ff0c7230 */ /* 0x100fe40000004100 */
[----:B------:R-:W-:Y:S01]  /*7b00*/  HADD2.F32 R11, -RZ, R6.H1_H1 ;  /* 0x30000006ff0b7230 */ /* 0x000fe20000004100 */
[-C--:B------:R-:W-:Y:S01]  /*7b10*/  FMUL.FTZ R9, R5, R0.reuse ;  /* 0x0000000005097220 */ /* 0x080fe20000410000 */
[--C-:B------:R-:W-:Y:S01]  /*7b20*/  HADD2.F32 R6, -RZ, R7.reuse.H0_H0 ;  /* 0x20000007ff067230 */ /* 0x100fe20000004100 */
[----:B------:R-:W-:Y:S01]  /*7b30*/  FMUL.FTZ R0, R4, R0 ;  /* 0x0000000004007220 */ /* 0x000fe20000410000 */
[----:B------:R-:W-:Y:S01]  /*7b40*/  HADD2.F32 R7, -RZ, R7.H1_H1 ;  /* 0x30000007ff077230 */ /* 0x000fe20000004100 */
[----:B------:R-:W-:-:S02]  /*7b50*/  FFMA.FTZ R15, R10, R3, -R14 ;  /* 0x000000030a0f7223 */ /* 0x000fc4000001080e */
[----:B------:R-:W-:Y:S01]  /*7b60*/  FFMA.FTZ R14, R8, R3, R13 ;  /* 0x00000003080e7223 */ /* 0x000fe2000001000d */
[----:B------:R-:W-:Y:S01]  /*7b70*/  HADD2.F32 R3, -RZ, R23.H1_H1 ;  /* 0x30000017ff037230 */ /* 0x000fe20000004100 */
[-C--:B------:R-:W-:Y:S01]  /*7b80*/  FFMA.FTZ R13, R4, R2.reuse, -R9 ;  /* 0x00000002040d7223 */ /* 0x080fe20000010809 */
[--C-:B------:R-:W-:Y:S01]  /*7b90*/  HADD2.F32 R4, -RZ, R19.reuse.H1_H1 ;  /* 0x30000013ff047230 */ /* 0x100fe20000004100 */
[----:B------:R-:W-:Y:S01]  /*7ba0*/  FFMA.FTZ R10, R5, R2, R0 ;  /* 0x00000002050a7223 */ /* 0x000fe20000010000 */
[----:B------:R-:W-:Y:S02]  /*7bb0*/  HADD2.F32 R0, -RZ, R19.H0_H0 ;  /* 0x20000013ff007230 */ /* 0x000fe40000004100 */
[----:B------:R-:W-:Y:S01]  /*7bc0*/  HADD2.F32 R2, -RZ, R22.H1_H1 ;  /* 0x30000016ff027230 */ /* 0x000fe20000004100 */
[----:B------:R-:W-:Y:S02]  /*7bd0*/  FMUL.FTZ R9, R11, R4 ;  /* 0x000000040b097220 */ /* 0x000fe40000410000 */
[----:B------:R-:W-:-:S02]  /*7be0*/  FMUL.FTZ R8, R7, R0 ;  /* 0x0000000007087220 */ /* 0x000fc40000410000 */
[----:B------:R-:W-:Y:S02]  /*7bf0*/  FMUL.FTZ R4, R12, R4 ;  /* 0x000000040c047220 */ /* 0x000fe40000410000 */
[----:B------:R-:W-:Y:S02]  /*7c00*/  FMUL.FTZ R5, R6, R0 ;  /* 0x0000000006057220 */ /* 0x000fe40000410000 */
[-C--:B------:R-:W-:Y:S02]  /*7c10*/  FFMA.FTZ R9, R12, R3.reuse, -R9 ;  /* 0x000000030c097223 */ /* 0x080fe40000010809 */
[-C--:B------:R-:W-:Y:S02]  /*7c20*/  FFMA.FTZ R0, R6, R2.reuse, -R8 ;  /* 0x0000000206007223 */ /* 0x080fe40000010808 */
[----:B------:R-:W-:Y:S01]  /*7c30*/  FFMA.FTZ R3, R11, R3, R4 ;  /* 0x000000030b037223 */ /* 0x000fe20000010004 */
[----:B------:R-:W-:Y:S01]  /*7c40*/  F2FP.PACK_AB R4, R14, R15 ;  /* 0x0000000f0e04723e */ /* 0x000fe200000000ff */
[----:B------:R-:W-:Y:S01]  /*7c50*/  FFMA.FTZ R2, R7, R2, R5 ;  /* 0x0000000207027223 */ /* 0x000fe20000010005 */
[----:B------:R-:W-:-:S02]  /*7c60*/  F2FP.PACK_AB R5, R10, R13 ;  /* 0x0000000d0a05723e */ /* 0x000fc400000000ff */
[----:B------:R-:W-:Y:S02]  /*7c70*/  F2FP.PACK_AB R6, R3, R9 ;  /* 0x000000090306723e */ /* 0x000fe400000000ff */
[----:B------:R-:W-:-:S05]  /*7c80*/  F2FP.PACK_AB R7, R2, R0 ;  /* 0x000000000207723e */ /* 0x000fca00000000ff */
[----:B------:R1:W-:Y:S02]  /*7c90*/  STS.128 [R198+0x10080], R4 ;  /* 0x01008004c6007388 */ /* 0x0003e40000000c00 */
.L_x_217:
[----:B------:R-:W-:Y:S05]  /*7ca0*/  BSYNC B0 ;  /* 0x0000000000007941 */ /* 0x000fea0003800000 */
.L_x_216:
[----:B------:R-:W-:Y:S01]  /*7cb0*/  ISETP.GE.AND P0, PT, R142, c[0x0][0x27c], PT ;  /* 0x00009f008e007a0c */ /* 0x000fe20003f06270 */
[----:B------:R-:W-:-:S12]  /*7cc0*/  BSSY B0, `(.L_x_218) ;  /* 0x0000028000007945 */ /* 0x000fd80003800000 */
[----:B------:R-:W-:Y:S05]  /*7cd0*/  @P0 BRA `(.L_x_219) ;  /* 0x0000026000000947 */ /* 0x000fea0003800000 */
[----:B-1----:R-:W1:Y:S01]  /*7ce0*/  LDS.128 R4, [R198+0x14080] ;  /* 0x01408000c6047984 */ /* 0x002e620000000c00 */
[----:B------:R-:W-:Y:S02]  /*7cf0*/  HADD2.F32 R9, -RZ, R18.H0_H0 ;  /* 0x20000012ff097230 */ /* 0x000fe40000004100 */
[----:B------:R-:W-:Y:S02]  /*7d00*/  HADD2.F32 R0, -RZ, R17.H0_H0 ;  /* 0x20000011ff007230 */ /* 0x000fe40000004100 */
        /* <DEDUP_REMOVED lines=18> */
[----:B------:R-:W-:Y:S01]  /*7e30*/  HADD2.F32 R4, -RZ, R21.H0_H0 ;  /* 0x20000015ff047230 */ /* 0x000fe20000004100 */
[----:B------:R-:W-:Y:S01]  /*7e40*/  FFMA.FTZ R10, R5, R2, R0 ;  /* 0x00000002050a7223 */ /* 0x000fe20000010000 */
[----:B------:R-:W-:Y:S02]  /*7e50*/  HADD2.F32 R0, -RZ, R20.H0_H0 ;  /* 0x20000014ff007230 */ /* 0x000fe40000004100 */
[----:B------:R-:W-:Y:S01]  /*7e60*/  HADD2.F32 R2, -RZ, R27.H0_H0 ;  /* 0x2000001bff027230 */ /* 0x000fe20000004100 */
        /* <DEDUP_REMOVED lines=13> */
.L_x_219:
[----:B------:R-:W-:Y:S05]  /*7f40*/  BSYNC B0 ;  /* 0x0000000000007941 */ /* 0x000fea0003800000 */
.L_x_218:
[----:B------:R-:W-:Y:S01]  /*7f50*/  ISETP.GE.AND P0, PT, R140, c[0x0][0x27c], PT ;  /* 0x00009f008c007a0c */ /* 0x000fe20003f06270 */
[----:B------:R-:W-:-:S12]  /*7f60*/  BSSY B0, `(.L_x_220) ;  /* 0x0000028000007945 */ /* 0x000fd80003800000 */
[----:B------:R-:W-:Y:S05]  /*7f70*/  @P0 BRA `(.L_x_221) ;  /* 0x0000026000000947 */ /* 0x000fea0003800000 */
[----:B-1----:R-:W1:Y:S01]  /*7f80*/  LDS.128 R4, [R198+0x18080] ;  /* 0x01808000c6047984 */ /* 0x002e620000000c00 */
[----:B------:R-:W-:Y:S02]  /*7f90*/  HADD2.F32 R9, -RZ, R22.H0_H0 ;  /* 0x20000016ff097230 */ /* 0x000fe40000004100 */
[----:B------:R-:W-:Y:S02]  /*7fa0*/  HADD2.F32 R0, -RZ, R23.H0_H0 ;  /* 0x20000017ff007230 */ /* 0x000fe40000004100 */
[----:B------:R-:W-:Y:S02]  /*7fb0*/  HADD2.F32 R3, -RZ, R27.H1_H1 ;  /* 0x3000001bff037230 */ /* 0x000fe40000004100 */
[----:B------:R-:W-:Y:S02]  /*7fc0*/  HADD2.F32 R2, -RZ, R26.H0_H0 ;  /* 0x2000001aff027230 */ /* 0x000fe40000004100 */
        /* <DEDUP_REMOVED lines=14> */
[----:B------:R-:W-:Y:S01]  /*80b0*/  HADD2.F32 R3, -RZ, R29.H0_H0 ;  /* 0x2000001dff037230 */ /* 0x000fe20000004100 */
[-C--:B------:R-:W-:Y:S01]  /*80c0*/  FFMA.FTZ R13, R4, R2.reuse, -R9 ;  /* 0x00000002040d7223 */ /* 0x080fe20000010809 */
[----:B------:R-:W-:Y:S01]  /*80d0*/  HADD2.F32 R4, -RZ, R25.H0_H0 ;  /* 0x20000019ff047230 */ /* 0x000fe20000004100 */
        /* <DEDUP_REMOVED lines=16> */
.L_x_221:
[----:B------:R-:W-:Y:S05]  /*81e0*/  BSYNC B0 ;  /* 0x0000000000007941 */ /* 0x000fea0003800000 */
.L_x_220:
[----:B------:R-:W-:-:S13]  /*81f0*/  ISETP.GE.AND P0, PT, R141, c[0x0][0x27c], PT ;  /* 0x00009f008d007a0c */ /* 0x000fda0003f06270 */
[----:B------:R-:W-:Y:S05]  /*8200*/  @P0 BRA `(.L_x_215) ;  /* 0x0000026000000947 */ /* 0x000fea0003800000 */
[----:B-1----:R-:W1:Y:S01]  /*8210*/  LDS.128 R4, [R198+0x1c080] ;  /* 0x01c08000c6047984 */ /* 0x002e620000000c00 */
[----:B------:R-:W-:Y:S02]  /*8220*/  HADD2.F32 R9, -RZ, R28.H0_H0 ;  /* 0x2000001cff097230 */ /* 0x000fe40000004100 */
[----:B------:R-:W-:Y:S02]  /*8230*/  HADD2.F32 R0, -RZ, R29.H1_H1 ;  /* 0x3000001dff007230 */ /* 0x000fe40000004100 */
[--C-:B------:R-:W-:Y:S02]  /*8240*/  HADD2.F32 R3, -RZ, R31.reuse.H1_H1 ;  /* 0x3000001fff037230 */ /* 0x100fe40000004100 */
        /* <DEDUP_REMOVED lines=34> */
.L_x_215:
[----:B------:R-:W-:Y:S05]  /*8470*/  BSYNC B1 ;  /* 0x0000000000017941 */ /* 0x000fea0003800000 */
.L_x_214:
[----:B------:R-:W-:Y:S01]  /*8480*/  IADD3 R0, R208, 0x20, RZ ;  /* 0x00000020d0007810 */ /* 0x000fe20007ffe0ff */
[----:B------:R-:W-:Y:S03]  /*8490*/  BSSY B1, `(.L_x_222) ;  /* 0x00000a9000017945 */ /* 0x000fe60003800000 */
[----:B------:R-:W-:-:S13]  /*84a0*/  ISETP.GE.AND P0, PT, R0, R16, PT ;  /* 0x000000100000720c */ /* 0x000fda0003f06270 */
[----:B------:R-:W-:Y:S05]  /*84b0*/  @P0 BRA `(.L_x_223) ;  /* 0x00000a6000000947 */ /* 0x000fea0003800000 */
[----:B------:R-:W-:Y:S01]  /*84c0*/  ISETP.GE.AND P0, PT, R138, c[0x0][0x27c], PT ;  /* 0x00009f008a007a0c */ /* 0x000fe20003f06270 */
[----:B------:R-:W-:-:S12]  /*84d0*/  BSSY B0, `(.L_x_224) ;  /* 0x0000028000007945 */ /* 0x000fd80003800000 */
[----:B------:R-:W-:Y:S05]  /*84e0*/  @P0 BRA `(.L_x_225) ;  /* 0x0000026000000947 */ /* 0x000fea0003800000 */
[----:B-1----:R-:W1:Y:S01]  /*84f0*/  LDS.128 R4, [R198+0x11080] ;  /* 0x01108000c6047984 */ /* 0x002e620000000c00 */
[----:B------:R-:W-:Y:S02]  /*8500*/  HADD2.F32 R9, -RZ, R17.H1_H1 ;  /* 0x30000011ff097230 */ /* 0x000fe40000004100 */
[----:B------:R-:W-:Y:S02]  /*8510*/  HADD2.F32 R0, -RZ, R18.H1_H1 ;  /* 0x30000012ff007230 */ /* 0x000fe40000004100 */
[----:B------:R-:W-:Y:S02]  /*8520*/  HADD2.F32 R3, -RZ, R21.H1_H1 ;  /* 0x30000015ff037230 */ /* 0x000fe40000004100 */
[----:B------:R-:W-:Y:S02]  /*8530*/  HADD2.F32 R2, -RZ, R20.H1_H1 ;  /* 0x30000014ff027230 */ /* 0x000fe40000004100 */
[--C-:B-1----:R-:W-:Y:S02]  /*8540*/  HADD2.F32 R10, -RZ, R4.reuse.H0_H0 ;  /* 0x20000004ff0a7230 */ /* 0x102fe40000004100 */
[----:B------:R-:W-:-:S02]  /*8550*/  HADD2.F32 R8, -RZ, R4.H1_H1 ;  /* 0x30000004ff087230 */ /* 0x000fc40000004100 */
[--C-:B------:R-:W-:Y:S01]  /*8560*/  HADD2.F32 R4, -RZ, R5.reuse.H0_H0 ;  /* 0x20000005ff047230 */ /* 0x100fe20000004100 */
[C---:B------:R-:W-:Y:S01]  /*8570*/  FMUL.FTZ R13, R9.reuse, R10 ;  /* 0x0000000a090d7220 */ /* 0x040fe20000410000 */
[----:B------:R-:W-:Y:S01]  /*8580*/  HADD2.F32 R5, -RZ, R5.H1_H1 ;  /* 0x30000005ff057230 */ /* 0x000fe20000004100 */
[----:B------:R-:W-:Y:S01]  /*8590*/  FMUL.FTZ R14, R9, R8 ;  /* 0x00000008090e7220 */ /* 0x000fe20000410000 */
[--C-:B------:R-:W-:Y:S02]  /*85a0*/  HADD2.F32 R12, -RZ, R6.reuse.H0_H0 ;  /* 0x20000006ff0c7230 */ /* 0x100fe40000004100 */
[----:B------:R-:W-:Y:S01]  /*85b0*/  HADD2.F32 R11, -RZ, R6.H1_H1 ;  /* 0x30000006ff0b7230 */ /* 0x000fe20000004100 */
[C---:B------:R-:W-:Y:S01]  /*85c0*/  FMUL.FTZ R9, R0.reuse, R5 ;  /* 0x0000000500097220 */ /* 0x040fe20000410000 */
[--C-:B------:R-:W-:Y:S01]  /*85d0*/  HADD2.F32 R6, -RZ, R7.reuse.H0_H0 ;  /* 0x20000007ff067230 */ /* 0x100fe20000004100 */
[----:B------:R-:W-:Y:S01]  /*85e0*/  FMUL.FTZ R0, R0, R4 ;  /* 0x0000000400007220 */ /* 0x000fe20000410000 */
[----:B------:R-:W-:Y:S01]  /*85f0*/  HADD2.F32 R7, -RZ, R7.H1_H1 ;  /* 0x30000007ff077230 */ /* 0x000fe20000004100 */
[----:B------:R-:W-:-:S02]  /*8600*/  FFMA.FTZ R15, R3, R10, -R14 ;  /* 0x0000000a030f7223 */ /* 0x000fc4000001080e */
[----:B------:R-:W-:Y:S01]  /*8610*/  FFMA.FTZ R14, R3, R8, R13 ;  /* 0x00000008030e7223 */ /* 0x000fe2000001000d */
[----:B------:R-:W-:Y:S01]  /*8620*/  HADD2.F32 R3, -RZ, R23.H1_H1 ;  /* 0x30000017ff037230 */ /* 0x000fe20000004100 */
[C---:B------:R-:W-:Y:S01]  /*8630*/  FFMA.FTZ R13, R2.reuse, R4, -R9 ;  /* 0x00000004020d7223 */ /* 0x040fe20000010809 */
        /* <DEDUP_REMOVED lines=8> */
[C---:B------:R-:W-:Y:S02]  /*86c0*/  FFMA.FTZ R9, R3.reuse, R12, -R9 ;  /* 0x0000000c03097223 */ /* 0x040fe40000010809 */
[----:B------:R-:W-:Y:S02]  /*86d0*/  FFMA.FTZ R0, R2, R6, -R8 ;  /* 0x0000000602007223 */ /* 0x000fe40000010808 */
[----:B------:R-:W-:Y:S01]  /*86e0*/  FFMA.FTZ R3, R3, R11, R4 ;  /* 0x0000000b03037223 */ /* 0x000fe20000010004 */
[----:B------:R-:W-:Y:S01]  /*86f0*/  F2FP.PACK_AB R4, R14, R15 ;  /* 0x0000000f0e04723e */ /* 0x000fe200000000ff */
[----:B------:R-:W-:Y:S01]  /*8700*/  FFMA.FTZ R2, R2, R7, R5 ;  /* 0x0000000702027223 */ /* 0x000fe20000010005 */
[----:B------:R-:W-:-:S02]  /*8710*/  F2FP.PACK_AB R5, R10, R13 ;  /* 0x0000000d0a05723e */ /* 0x000fc400000000ff */
[----:B------:R-:W-:Y:S02]  /*8720*/  F2FP.PACK_AB R6, R3, R9 ;  /* 0x000000090306723e */ /* 0x000fe400000000ff */
[----:B------:R-:W-:-:S05]  /*8730*/  F2FP.PACK_AB R7, R2, R0 ;  /* 0x000000000207723e */ /* 0x000fca00000000ff */
[----:B------:R1:W-:Y:S02]  /*8740*/  STS.128 [R198+0x11080], R4 ;  /* 0x01108004c6007388 */ /* 0x0003e40000000c00 */
.L_x_225:
[----:B------:R-:W-:Y:S05]  /*8750*/  BSYNC B0 ;  /* 0x0000000000007941 */ /* 0x000fea0003800000 */
.L_x_224:
        /* <DEDUP_REMOVED lines=41> */
.L_x_227:
[----:B------:R-:W-:Y:S05]  /*89f0*/  BSYNC B0 ;  /* 0x0000000000007941 */ /* 0x000fea0003800000 */
.L_x_226:
        /* <DEDUP_REMOVED lines=22> */
[----:B------:R-:W-:Y:S01]  /*8b60*/  HADD2.F32 R3, -RZ, R29.H0_H0 ;  /* 0x2000001dff037230 */ /* 0x000fe20000004100 */
[C---:B------:R-:W-:Y:S01]  /*8b70*/  FFMA.FTZ R13, R2.reuse, R4, -R9 ;  /* 0x00000004020d7223 */ /* 0x040fe20000010809 */
        /* <DEDUP_REMOVED lines=17> */
.L_x_229:
[----:B------:R-:W-:Y:S05]  /*8c90*/  BSYNC B0 ;  /* 0x0000000000007941 */ /* 0x000fea0003800000 */
.L_x_228:
        /* <DEDUP_REMOVED lines=40> */
.L_x_223:
[----:B------:R-:W-:Y:S05]  /*8f20*/  BSYNC B1 ;  /* 0x0000000000017941 */ /* 0x000fea0003800000 */
.L_x_222:
        /* <DEDUP_REMOVED lines=45> */
.L_x_233:
[----:B------:R-:W-:Y:S05]  /*9200*/  BSYNC B0 ;  /* 0x0000000000007941 */ /* 0x000fea0003800000 */
.L_x_232:
        /* <DEDUP_REMOVED lines=41> */
.L_x_235:
[----:B------:R-:W-:Y:S05]  /*94a0*/  BSYNC B0 ;  /* 0x0000000000007941 */ /* 0x000fea0003800000 */
.L_x_234:
        /* <DEDUP_REMOVED lines=41> */
.L_x_237:
[----:B------:R-:W-:Y:S05]  /*9740*/  BSYNC B0 ;  /* 0x0000000000007941 */ /* 0x000fea0003800000 */
.L_x_236:
        /* <DEDUP_REMOVED lines=40> */
.L_x_231:
[----:B------:R-:W-:Y:S05]  /*99d0*/  BSYNC B1 ;  /* 0x0000000000017941 */ /* 0x000fea0003800000 */
.L_x_230:
[----:B------:R-:W-:-:S04]  /*99e0*/  IADD3 R0, R208, 0x60, RZ ;  /* 0x00000060d0007810 */ /* 0x000fc80007ffe0ff */
        /* <DEDUP_REMOVED lines=43> */
.L_x_240:
[----:B------:R-:W-:Y:S05]  /*9ca0*/  BSYNC B0 ;  /* 0x0000000000007941 */ /* 0x000fea0003800000 */
.L_x_239:
        /* <DEDUP_REMOVED lines=41> */
.L_x_242:
[----:B------:R-:W-:Y:S05]  /*9f40*/  BSYNC B0 ;  /* 0x0000000000007941 */ /* 0x000fea0003800000 */
.L_x_241:
        /* <DEDUP_REMOVED lines=41> */
.L_x_244:
[----:B------:R-:W-:Y:S05]  /*a1e0*/  BSYNC B0 ;  /* 0x0000000000007941 */ /* 0x000fea0003800000 */
.L_x_243:
        /* <DEDUP_REMOVED lines=39> */
[----:B------:R1:W-:Y:S01]  /*a460*/  STS.128 [R198+0x1f080], R4 ;  /* 0x01f08004c6007388 */ /* 0x0003e20000000c00 */
[----:B------:R-:W-:Y:S05]  /*a470*/  BRA `(.L_x_238) ;  /* 0x000035f000007947 */ /* 0x000fea0003800000 */
.L_x_211:
        /* <DEDUP_REMOVED lines=8> */
[----:B------:R-:W-:Y:S01]  /*a500*/  CS2R R4, SRZ ;  /* 0x0000000000047805 */ /* 0x000fe2000001ff00 */
[----:B------:R-:W3:Y:S01]  /*a510*/  SHFL.IDX PT, R23, R2, RZ, 0x181f ;  /* 0x00181fff02177589 */ /* 0x000ee200000e0000 */
[----:B------:R-:W-:Y:S01]  /*a520*/  CS2R R14, SRZ ;  /* 0x00000000000e7805 */ /* 0x000fe2000001ff00 */
[----:B----4-:R-:W-:-:S02]  /*a530*/  CS2R R12, SRZ ;  /* 0x00000000000c7805 */ /* 0x010fc4000001ff00 */
[----:B------:R4:W1:Y:S02]  /*a540*/  SHFL.IDX PT, R22, R6, RZ, 0x181f ;  /* 0x00181fff06167589 */ /* 0x00086400000e0000 */
[----:B----4-:R-:W-:Y:S01]  /*a550*/  CS2R R6, SRZ ;  /* 0x0000000000067805 */ /* 0x010fe2000001ff00 */
[----:B------:R-:W-:Y:S05]  /*a560*/  @P0 BRA `(.L_x_246) ;  /* 0x0000016000000947 */ /* 0x000fea0003800000 */
[----:B-123--:R-:W-:-:S13]  /*a570*/  ISETP.GE.AND P1, PT, R132, c[0x0][0x27c], PT ;  /* 0x00009f0084007a0c */ /* 0x00efda0003f26270 */
[C---:B------:R-:W-:Y:S01]  /*a580*/  @!P1 IMAD.SHL.U32 R2, R132.reuse, 0x2, RZ ;  /* 0x0000000284029824 */ /* 0x040fe200078e00ff */
[----:B------:R-:W-:-:S04]  /*a590*/  @!P1 SHF.L.U64.HI R0, R132, 0x1, R133 ;  /* 0x0000000184009819 */ /* 0x000fc80000010285 */
[----:B------:R-:W-:-:S05]  /*a5a0*/  @!P1 IADD3 R4, P0, R20, R2, RZ ;  /* 0x0000000214049210 */ /* 0x000fca0007f1e0ff */
[----:B------:R-:W-:Y:S01]  /*a5b0*/  @!P1 IMAD.X R5, R21, 0x1, R0, P0 ;  /* 0x0000000115059824 */ /* 0x000fe200000e0600 */
[----:B------:R-:W-:-:S04]  /*a5c0*/  @!P1 IADD3 R2, P0, R22, R2, RZ ;  /* 0x0000000216029210 */ /* 0x000fc80007f1e0ff */
[----:B------:R1:W5:Y:S01]  /*a5d0*/  @!P1 LD.E.128 R16, [R4.64] ;  /* 0x0000000804109980 */ /* 0x000362000c101d00 */
[----:B------:R-:W-:Y:S01]  /*a5e0*/  @!P1 IMAD.X R3, R23, 0x1, R0, P0 ;  /* 0x0000000117039824 */ /* 0x000fe200000e0600 */
[----:B------:R-:W-:-:S04]  /*a5f0*/  ISETP.GE.AND P0, PT, R135, c[0x0][0x27c], PT ;  /* 0x00009f0087007a0c */ /* 0x000fc80003f06270 */
[----:B------:R2:W5:Y:S09]  /*a600*/  @!P1 LD.E.128 R12, [R2.64] ;  /* 0x00000008020c9980 */ /* 0x000572000c101d00 */
[C---:B------:R-:W-:Y:S01]  /*a610*/  @!P0 IMAD.SHL.U32 R6, R204.reuse, 0x2, RZ ;  /* 0x00000002cc068824 */ /* 0x040fe200078e00ff */
[----:B------:R-:W-:-:S04]  /*a620*/  @!P0 SHF.L.U64.HI R0, R204, 0x1, R209 ;  /* 0x00000001cc008819 */ /* 0x000fc800000102d1 */
[----:B------:R-:W-:-:S05]  /*a630*/  @!P0 IADD3 R20, P1, R20, R6, RZ ;  /* 0x0000000614148210 */ /* 0x000fca0007f3e0ff */
[----:B------:R-:W-:Y:S01]  /*a640*/  @!P0 IMAD.X R21, R21, 0x1, R0, P1 ;  /* 0x0000000115158824 */ /* 0x000fe200008e0600 */
[----:B------:R-:W-:Y:S01]  /*a650*/  CS2R R10, SRZ ;  /* 0x00000000000a7805 */ /* 0x000fe2000001ff00 */
[----:B------:R-:W-:Y:S01]  /*a660*/  CS2R R8, SRZ ;  /* 0x0000000000087805 */ /* 0x000fe2000001ff00 */
[----:B--2---:R-:W-:Y:S01]  /*a670*/  @!P0 IADD3 R2, P1, R22, R6, RZ ;  /* 0x0000000616028210 */ /* 0x004fe20007f3e0ff */
[----:B-1----:R-:W-:Y:S01]  /*a680*/  CS2R R4, SRZ ;  /* 0x0000000000047805 */ /* 0x002fe2000001ff00 */
[----:B------:R-:W-:-:S03]  /*a690*/  CS2R R6, SRZ ;  /* 0x0000000000067805 */ /* 0x000fc6000001ff00 */
[----:B------:R1:W5:Y:S01]  /*a6a0*/  @!P0 LD.E.128 R8, [R20.64] ;  /* 0x0000000814088980 */ /* 0x000362000c101d00 */
[----:B------:R-:W-:-:S05]  /*a6b0*/  @!P0 IMAD.X R3, R23, 0x1, R0, P1 ;  /* 0x0000000117038824 */ /* 0x000fca00008e0600 */
[----:B------:R1:W5:Y:S02]  /*a6c0*/  @!P0 LD.E.128 R4, [R2.64] ;  /* 0x0000000802048980 */ /* 0x000364000c101d00 */
.L_x_246:
[----:B-123--:R-:W-:Y:S05]  /*a6d0*/  BSYNC B0 ;  /* 0x0000000000007941 */ /* 0x00efea0003800000 */
.L_x_245:
[----:B-----5:R-:W-:Y:S01]  /*a6e0*/  IMAD.MOV.U32 R21, RZ, RZ, R12 ;  /* 0x000000ffff157224 */ /* 0x020fe200078e000c */
[----:B------:R-:W-:Y:S01]  /*a6f0*/  SHF.R.U64 R2, R12, 0x10, R13 ;  /* 0x000000100c027819 */ /* 0x000fe2000000120d */
[--C-:B------:R-:W-:Y:S01]  /*a700*/  IMAD.MOV.U32 R32, RZ, RZ, R19.reuse ;  /* 0x000000ffff207224 */ /* 0x100fe200078e0013 */
[----:B------:R-:W-:Y:S01]  /*a710*/  SHF.R.U64 R30, R18, 0x10, R19 ;  /* 0x00000010121e7819 */ /* 0x000fe20000001213 */
[----:B------:R-:W-:Y:S01]  /*a720*/  IMAD.MOV.U32 R28, RZ, RZ, R9 ;  /* 0x000000ffff1c7224 */ /* 0x000fe200078e0009 */
[----:B------:R-:W-:Y:S01]  /*a730*/  PRMT R39, R21, 0x5410, R2 ;  /* 0x0000541015277816 */ /* 0x000fe20000000002 */
[----:B------:R-:W-:Y:S01]  /*a740*/  IMAD R2, R229, -0x80, R37 ;  /* 0xffffff80e5027824 */ /* 0x000fe200078e0225 */
[----:B------:R-:W-:Y:S01]  /*a750*/  SHF.R.U32.HI R27, RZ, 0x10, R19 ;  /* 0x00000010ff1b7819 */ /* 0x000fe20000011613 */
[----:B------:R-:W-:Y:S01]  /*a760*/  IMAD.MOV.U32 R24, RZ, RZ, R11 ;  /* 0x000000ffff187224 */ /* 0x000fe200078e000b */
[--C-:B------:R-:W-:Y:S01]  /*a770*/  SHF.R.U64 R26, R8, 0x10, R9.reuse ;  /* 0x00000010081a7819 */ /* 0x100fe20000001209 */
[----:B------:R-:W-:Y:S01]  /*a780*/  IMAD.MOV.U32 R12, RZ, RZ, R4 ;  /* 0x000000ffff0c7224 */ /* 0x000fe200078e0004 */
[----:B------:R-:W-:Y:S01]  /*a790*/  IMNMX R38, R2, 0x80, PT ;  /* 0x0000008002267817 */ /* 0x000fe20003800200 */
[----:B------:R-:W-:Y:S01]  /*a7a0*/  IMAD.MOV.U32 R36, RZ, RZ, R16 ;  /* 0x000000ffff247224 */ /* 0x000fe200078e0010 */
[----:B------:R-:W-:Y:S01]  /*a7b0*/  SHF.R.U32.HI R23, RZ, 0x10, R9 ;  /* 0x00000010ff177819 */ /* 0x000fe20000011609 */
[----:B------:R-:W-:Y:S01]  /*a7c0*/  IMAD.MOV.U32 R35, RZ, RZ, R17 ;  /* 0x000000ffff237224 */ /* 0x000fe200078e0011 */
[----:B------:R-:W-:Y:S01]  /*a7d0*/  ISETP.GE.AND P0, PT, R208, R38, PT ;  /* 0x00000026d000720c */ /* 0x000fe20003f06270 */
[----:B------:R-:W-:Y:S01]  /*a7e0*/  IMAD.MOV.U32 R33, RZ, RZ, R18 ;  /* 0x000000ffff217224 */ /* 0x000fe200078e0012 */
[--C-:B------:R-:W-:Y:S01]  /*a7f0*/  SHF.R.U64 R22, R10, 0x10, R11.reuse ;  /* 0x000000100a167819 */ /* 0x100fe2000000120b */
[----:B------:R-:W-:Y:S01]  /*a800*/  IMAD.MOV.U32 R29, RZ, RZ, R8 ;  /* 0x000000ffff1d7224 */ /* 0x000fe200078e0008 */
[----:B------:R-:W-:Y:S01]  /*a810*/  SHF.R.U32.HI R19, RZ, 0x10, R11 ;  /* 0x00000010ff137819 */ /* 0x000fe2000001160b */
[--C-:B------:R-:W-:Y:S01]  /*a820*/  IMAD.MOV.U32 R11, RZ, RZ, R5.reuse ;  /* 0x000000ffff0b7224 */ /* 0x100fe200078e0005 */
[----:B------:R-:W-:Y:S01]  /*a830*/  SHF.R.U64 R9, R4, 0x10, R5 ;  /* 0x0000001004097819 */ /* 0x000fe20000001205 */
[----:B------:R-:W-:Y:S01]  /*a840*/  IMAD.MOV.U32 R25, RZ, RZ, R10 ;  /* 0x000000ffff197224 */ /* 0x000fe200078e000a */
[----:B------:R-:W-:Y:S01]  /*a850*/  SHF.R.U64 R34, R16, 0x10, R17 ;  /* 0x0000001010227819 */ /* 0x000fe20000001211 */
[----:B------:R-:W-:Y:S01]  /*a860*/  IMAD.MOV.U32 R20, RZ, RZ, R13 ;  /* 0x000000ffff147224 */ /* 0x000fe200078e000d */
[----:B------:R-:W-:Y:S01]  /*a870*/  SHF.R.U32.HI R31, RZ, 0x10, R17 ;  /* 0x00000010ff1f7819 */ /* 0x000fe20000011611 */
[----:B------:R-:W-:Y:S01]  /*a880*/  IMAD.MOV.U32 R18, RZ, RZ, R14 ;  /* 0x000000ffff127224 */ /* 0x000fe200078e000e */
[----:B------:R-:W-:Y:S01]  /*a890*/  SHF.R.U32.HI R4, RZ, 0x10, R5 ;  /* 0x00000010ff047819 */ /* 0x000fe20000011605 */
[----:B------:R-:W-:Y:S01]  /*a8a0*/  IMAD.MOV.U32 R17, RZ, RZ, R15 ;  /* 0x000000ffff117224 */ /* 0x000fe200078e000f */
[----:B------:R-:W-:Y:S01]  /*a8b0*/  SHF.R.U32.HI R16, RZ, 0x10, R13 ;  /* 0x00000010ff107819 */ /* 0x000fe2000001160d */
[----:B------:R-:W-:Y:S01]  /*a8c0*/  IMAD.MOV.U32 R8, RZ, RZ, R6 ;  /* 0x000000ffff087224 */ /* 0x000fe200078e0006 */
[----:B------:R-:W-:Y:S01]  /*a8d0*/  SHF.R.U64 R13, R14, 0x10, R15 ;  /* 0x000000100e0d7819 */ /* 0x000fe2000000120f */
[----:B------:R-:W-:Y:S01]  /*a8e0*/  IMAD.MOV.U32 R5, RZ, RZ, R7 ;  /* 0x000000ffff057224 */ /* 0x000fe200078e0007 */
[----:B------:R-:W-:Y:S01]  /*a8f0*/  SHF.R.U32.HI R10, RZ, 0x10, R15 ;  /* 0x00000010ff0a7819 */ /* 0x000fe2000001160f */
[----:B------:R-:W-:-:S04]  /*a900*/  DEPBAR.LE SB0, 0x1 ;  /* 0x000080400000791a */ /* 0x000fc80000000000 */
[--C-:B------:R-:W-:Y:S01]  /*a910*/  SHF.R.U64 R3, R6, 0x10, R7.reuse ;  /* 0x0000001006037819 */ /* 0x100fe20000001207 */
[----:B------:R-:W-:Y:S01]  /*a920*/  BSSY B1, `(.L_x_247) ;  /* 0x00000ca000017945 */ /* 0x000fe20003800000 */
[----:B------:R-:W-:Y:S02]  /*a930*/  SHF.R.U32.HI R0, RZ, 0x10, R7 ;  /* 0x00000010ff007819 */ /* 0x000fe40000011607 */
        /* <DEDUP_REMOVED lines=14> */
[----:B------:R-:W-:Y:S01]  /*aa20*/  PRMT R49, R8, 0x5410, R3 ;  /* 0x0000541008317816 */ /* 0x000fe20000000003 */
[----:B------:R-:W-:Y:S06]  /*aa30*/  BAR.SYNC.DEFER_BLOCKING 0x0 ;  /* 0x0000000000007b1d */ /* 0x000fec0000010000 */
[----:B------:R-:W-:Y:S05]  /*aa40*/  @P0 BRA `(.L_x_248) ;  /* 0x00000b7000000947 */ /* 0x000fea0003800000 */
[----:B------:R-:W-:Y:S01]  /*aa50*/  ISETP.GE.AND P0, PT, R132, c[0x0][0x27c], PT ;  /* 0x00009f0084007a0c */ /* 0x000fe20003f06270 */
[----:B------:R-:W-:Y:S01]  /*aa60*/  BSSY B0, `(.L_x_249) ;  /* 0x000005a000007945 */ /* 0x000fe20003800000 */
[----:B------:R-:W-:-:S11]  /*aa70*/  SHF.R.U32.HI R58, RZ, 0x3, R217 ;  /* 0x00000003ff3a7819 */ /* 0x000fd600000116d9 */
[----:B------:R-:W-:Y:S05]  /*aa80*/  @P0 BRA `(.L_x_250) ;  /* 0x0000057000000947 */ /* 0x000fea0003800000 */
[----:B------:R-:W-:Y:S01]  /*aa90*/  MOV R0, c[0x0][0x27c] ;  /* 0x00009f0000007a02 */ /* 0x000fe20000000f00 */
[----:B------:R-:W1:Y:S01]  /*aaa0*/  LDS.128 R4, [R198+0x10080] ;  /* 0x01008000c6047984 */ /* 0x000e620000000c00 */
[----:B------:R-:W-:Y:S02]  /*aab0*/  HADD2.F32 R13, -RZ, R42.H0_H0 ;  /* 0x2000002aff0d7230 */ /* 0x000fe40000004100 */
[----:B------:R-:W-:-:S04]  /*aac0*/  LEA.HI R0, R0, R212, RZ, 0x1d ;  /* 0x000000d400007211 */ /* 0x000fc800078fe8ff */
[----:B------:R-:W-:Y:S02]  /*aad0*/  SHF.R.S32.HI R3, RZ, 0x1f, R0 ;  /* 0x0000001fff037819 */ /* 0x000fe40000011400 */
[----:B------:R-:W-:Y:S02]  /*aae0*/  SHF.L.U32 R2, R0, 0x3, RZ ;  /* 0x0000000300027819 */ /* 0x000fe400000006ff */
[----:B------:R-:W-:Y:S02]  /*aaf0*/  LEA.HI R0, R3, R0, RZ, 0x3 ;  /* 0x0000000003007211 */ /* 0x000fe400078f18ff */
[----:B------:R-:W-:Y:S02]  /*ab00*/  LOP3.LUT R2, R217, 0x38, R2, 0xf8, !PT ;  /* 0x00000038d9027812 */ /* 0x000fe400078ef802 */
[----:B------:R-:W-:Y:S02]  /*ab10*/  SHF.L.U32 R0, R0, 0xa, RZ ;  /* 0x0000000a00007819 */ /* 0x000fe400000006ff */
[----:B------:R-:W-:-:S02]  /*ab20*/  LOP3.LUT R2, R2, R58, RZ, 0x3c, !PT ;  /* 0x0000003a02027212 */ /* 0x000fc400078e3cff */
[----:B------:R-:W-:-:S04]  /*ab30*/  LOP3.LUT R0, R0, 0x7fffe000, RZ, 0xc0, !PT ;  /* 0x7fffe00000007812 */ /* 0x000fc800078ec0ff */
[----:B------:R-:W-:Y:S01]  /*ab40*/  IADD3 R0, R2, R0, R219 ;  /* 0x0000000002007210 */ /* 0x000fe20007ffe0db */
[----:B------:R-:W-:-:S03]  /*ab50*/  HADD2.F32 R2, -RZ, R39.H0_H0 ;  /* 0x20000027ff027230 */ /* 0x000fc60000004100 */
[----:B------:R-:W-:Y:S01]  /*ab60*/  SHF.L.U32 R28, R0, 0x1, RZ ;  /* 0x00000001001c7819 */ /* 0x000fe200000006ff */
[----:B------:R-:W-:-:S04]  /*ab70*/  HADD2.F32 R0, -RZ, R39.H1_H1 ;  /* 0x30000027ff007230 */ /* 0x000fc80000004100 */
[----:B------:R-:W2:Y:S01]  /*ab80*/  LDS.128 R8, [R28+0x10080] ;  /* 0x010080001c087984 */ /* 0x000ea20000000c00 */
[--C-:B-1----:R-:W-:Y:S02]  /*ab90*/  HADD2.F32 R17, -RZ, R4.reuse.H0_H0 ;  /* 0x20000004ff117230 */ /* 0x102fe40000004100 */
[----:B------:R-:W-:Y:S02]  /*aba0*/  HADD2.F32 R16, -RZ, R4.H1_H1 ;  /* 0x30000004ff107230 */ /* 0x000fe40000004100 */
[--C-:B------:R-:W-:Y:S02]  /*abb0*/  HADD2.F32 R23, -RZ, R7.reuse.H0_H0 ;  /* 0x20000007ff177230 */ /* 0x100fe40000004100 */
[----:B------:R-:W-:Y:S01]  /*abc0*/  HADD2.F32 R22, -RZ, R7.H1_H1 ;  /* 0x30000007ff167230 */ /* 0x000fe20000004100 */
[----:B------:R-:W-:Y:S01]  /*abd0*/  FMUL.FTZ R7, R17, R2 ;  /* 0x0000000211077220 */ /* 0x000fe20000410000 */
[--C-:B------:R-:W-:Y:S02]  /*abe0*/  HADD2.F32 R19, -RZ, R5.reuse.H0_H0 ;  /* 0x20000005ff137230 */ /* 0x100fe40000004100 */
[----:B------:R-:W-:-:S02]  /*abf0*/  HADD2.F32 R18, -RZ, R5.H1_H1 ;  /* 0x30000005ff127230 */ /* 0x000fc40000004100 */
[----:B------:R-:W-:Y:S02]  /*ac00*/  HADD2.F32 R5, -RZ, R40.H0_H0 ;  /* 0x20000028ff057230 */ /* 0x000fe40000004100 */
[--C-:B------:R-:W-:Y:S02]  /*ac10*/  HADD2.F32 R21, -RZ, R6.reuse.H0_H0 ;  /* 0x20000006ff157230 */ /* 0x100fe40000004100 */
[----:B------:R-:W-:Y:S02]  /*ac20*/  HADD2.F32 R20, -RZ, R6.H1_H1 ;  /* 0x30000006ff147230 */ /* 0x000fe40000004100 */
[--C-:B--2---:R-:W-:Y:S02]  /*ac30*/  HADD2.F32 R4, -RZ, R8.reuse.H0_H0 ;  /* 0x20000008ff047230 */ /* 0x104fe40000004100 */
[--C-:B------:R-:W-:Y:S02]  /*ac40*/  HADD2.F32 R15, -RZ, R11.reuse.H0_H0 ;  /* 0x2000000bff0f7230 */ /* 0x100fe40000004100 */
[----:B------:R-:W-:Y:S01]  /*ac50*/  HADD2.F32 R14, -RZ, R11.H1_H1 ;  /* 0x3000000bff0e7230 */ /* 0x000fe20000004100 */
[----:B------:R-:W-:Y:S01]  /*ac60*/  FMUL.FTZ R34, R4, R2 ;  /* 0x0000000204227220 */ /* 0x000fe20000410000 */
[----:B------:R-:W-:Y:S01]  /*ac70*/  HADD2.F32 R3, -RZ, R8.H1_H1 ;  /* 0x30000008ff037230 */ /* 0x000fe20000004100 */
[-C--:B------:R-:W-:Y:S01]  /*ac80*/  FMUL.FTZ R2, R16, R0.reuse ;  /* 0x0000000010027220 */ /* 0x080fe20000410000 */
[----:B------:R-:W-:Y:S01]  /*ac90*/  HADD2.F32 R11, -RZ, R43.H0_H0 ;  /* 0x2000002bff0b7230 */ /* 0x000fe20000004100 */
[----:B------:R-:W-:Y:S01]  /*aca0*/  FFMA.FTZ R37, R4, R13, R7 ;  /* 0x0000000d04257223 */ /* 0x000fe20000010007 */
[--C-:B------:R-:W-:Y:S01]  /*acb0*/  HADD2.F32 R8, -RZ, R10.reuse.H0_H0 ;  /* 0x2000000aff087230 */ /* 0x100fe20000004100 */
[----:B------:R-:W-:Y:S01]  /*acc0*/  FMUL.FTZ R4, R19, R5 ;  /* 0x0000000513047220 */ /* 0x000fe20000410000 */
[----:B------:R-:W-:Y:S01]  /*acd0*/  HADD2.F32 R12, -RZ, R10.H1_H1 ;  /* 0x3000000aff0c7230 */ /* 0x000fe20000004100 */
[C---:B------:R-:W-:Y:S01]  /*ace0*/  FFMA.FTZ R36, R3.reuse, R11, R2 ;  /* 0x0000000b03247223 */ /* 0x040fe20000010002 */
[----:B------:R-:W-:Y:S01]  /*acf0*/  HADD2.F32 R6, -RZ, R9.H0_H0 ;  /* 0x20000009ff067230 */ /* 0x000fe20000004100 */
[----:B------:R-:W-:Y:S01]  /*ad00*/  FMUL.FTZ R33, R3, R0 ;  /* 0x0000000003217220 */ /* 0x000fe20000410000 */
[----:B------:R-:W-:Y:S01]  /*ad10*/  HADD2.F32 R10, -RZ, R44.H0_H0 ;  /* 0x2000002cff0a7230 */ /* 0x000fe20000004100 */
[----:B------:R-:W-:Y:S01]  /*ad20*/  FFMA.FTZ R13, R17, R13, -R34 ;  /* 0x0000000d110d7223 */ /* 0x000fe20000010822 */
[----:B------:R-:W-:Y:S01]  /*ad30*/  HADD2.F32 R2, -RZ, R40.H1_H1 ;  /* 0x30000028ff027230 */ /* 0x000fe20000004100 */
[C---:B------:R-:W-:Y:S01]  /*ad40*/  FMUL.FTZ R31, R6.reuse, R5 ;  /* 0x00000005061f7220 */ /* 0x040fe20000410000 */
[----:B------:R-:W-:Y:S01]  /*ad50*/  HADD2.F32 R0, -RZ, R41.H0_H0 ;  /* 0x20000029ff007230 */ /* 0x000fe20000004100 */
[----:B------:R-:W-:Y:S01]  /*ad60*/  FFMA.FTZ R35, R6, R10, R4 ;  /* 0x0000000a06237223 */ /* 0x000fe20000010004 */
[----:B------:R-:W-:Y:S01]  /*ad70*/  HADD2.F32 R9, -RZ, R9.H1_H1 ;  /* 0x30000009ff097230 */ /* 0x000fe20000004100 */
[----:B------:R-:W-:Y:S01]  /*ad80*/  FMUL.FTZ R5, R18, R2 ;  /* 0x0000000212057220 */ /* 0x000fe20000410000 */
[----:B------:R-:W-:Y:S01]  /*ad90*/  HADD2.F32 R7, -RZ, R44.H1_H1 ;  /* 0x3000002cff077230 */ /* 0x000fe20000004100 */
[----:B------:R-:W-:Y:S01]  /*ada0*/  FMUL.FTZ R4, R21, R0 ;  /* 0x0000000015047220 */ /* 0x000fe20000410000 */
[----:B------:R-:W-:Y:S01]  /*adb0*/  HADD2.F32 R6, -RZ, R45.H0_H0 ;  /* 0x2000002dff067230 */ /* 0x000fe20000004100 */
[C---:B------:R-:W-:Y:S01]  /*adc0*/  FMUL.FTZ R29, R9.reuse, R2 ;  /* 0x00000002091d7220 */ /* 0x040fe20000410000 */
[----:B------:R-:W-:Y:S01]  /*add0*/  HADD2.F32 R3, -RZ, R41.H1_H1 ;  /* 0x30000029ff037230 */ /* 0x000fe20000004100 */
[----:B------:R-:W-:Y:S01]  /*ade0*/  FFMA.FTZ R32, R9, R7, R5 ;  /* 0x0000000709207223 */ /* 0x000fe20000010005 */
[----:B------:R-:W-:Y:S01]  /*adf0*/  HADD2.F32 R5, -RZ, R45.H1_H1 ;  /* 0x3000002dff057230 */ /* 0x000fe20000004100 */
[----:B------:R-:W-:Y:S01]  /*ae00*/  FFMA.FTZ R30, R8, R6, R4 ;  /* 0x00000006081e7223 */ /* 0x000fe20000010004 */
[----:B------:R-:W-:Y:S01]  /*ae10*/  HADD2.F32 R2, -RZ, R43.H1_H1 ;  /* 0x3000002bff027230 */ /* 0x000fe20000004100 */
[----:B------:R-:W-:-:S02]  /*ae20*/  FMUL.FTZ R4, R20, R3 ;  /* 0x0000000314047220 */ /* 0x000fc40000410000 */
[----:B------:R-:W-:Y:S01]  /*ae30*/  FMUL.FTZ R26, R8, R0 ;  /* 0x00000000081a7220 */ /* 0x000fe20000410000 */
[----:B------:R-:W-:Y:S01]  /*ae40*/  HADD2.F32 R0, -RZ, R42.H1_H1 ;  /* 0x3000002aff007230 */ /* 0x000fe20000004100 */
[C---:B------:R-:W-:Y:S01]  /*ae50*/  FFMA.FTZ R27, R12.reuse, R5, R4 ;  /* 0x000000050c1b7223 */ /* 0x040fe20000010004 */
[--C-:B------:R-:W-:Y:S01]  /*ae60*/  HADD2.F32 R4, -RZ, R46.reuse.H1_H1 ;  /* 0x3000002eff047230 */ /* 0x100fe20000004100 */
[----:B------:R-:W-:Y:S01]  /*ae70*/  FMUL.FTZ R25, R12, R3 ;  /* 0x000000030c197220 */ /* 0x000fe20000410000 */
[----:B------:R-:W-:Y:S01]  /*ae80*/  HADD2.F32 R3, -RZ, R46.H0_H0 ;  /* 0x2000002eff037230 */ /* 0x000fe20000004100 */
[----:B------:R-:W-:Y:S02]  /*ae90*/  FMUL.FTZ R9, R23, R2 ;  /* 0x0000000217097220 */ /* 0x000fe40000410000 */
[----:B------:R-:W-:Y:S02]  /*aea0*/  FMUL.FTZ R8, R22, R0 ;  /* 0x0000000016087220 */ /* 0x000fe40000410000 */
[----:B------:R-:W-:-:S02]  /*aeb0*/  FMUL.FTZ R24, R15, R2 ;  /* 0x000000020f187220 */ /* 0x000fc40000410000 */
[C---:B------:R-:W-:Y:S02]  /*aec0*/  FMUL.FTZ R12, R14.reuse, R0 ;  /* 0x000000000e0c7220 */ /* 0x040fe40000410000 */
[----:B------:R-:W-:Y:S02]  /*aed0*/  FFMA.FTZ R15, R15, R4, R9 ;  /* 0x000000040f0f7223 */ /* 0x000fe40000010009 */
[----:B------:R-:W-:Y:S02]  /*aee0*/  FFMA.FTZ R14, R14, R3, R8 ;  /* 0x000000030e0e7223 */ /* 0x000fe40000010008 */
[----:B------:R-:W-:Y:S02]  /*aef0*/  FFMA.FTZ R10, R19, R10, -R31 ;  /* 0x0000000a130a7223 */ /* 0x000fe4000001081f */
[----:B------:R-:W-:Y:S02]  /*af00*/  FFMA.FTZ R9, R18, R7, -R29 ;  /* 0x0000000712097223 */ /* 0x000fe4000001081d */
[----:B------:R-:W-:-:S02]  /*af10*/  FFMA.FTZ R8, R16, R11, -R33 ;  /* 0x0000000b10087223 */ /* 0x000fc40000010821 */
[----:B------:R-:W-:Y:S01]  /*af20*/  FFMA.FTZ R7, R21, R6, -R26 ;  /* 0x0000000615077223 */ /* 0x000fe2000001081a */
[----:B------:R-:W-:Y:S01]  /*af30*/  F2FP.PACK_AB R9, R9, R10 ;  /* 0x0000000a0909723e */ /* 0x000fe200000000ff */
[----:B------:R-:W-:Y:S01]  /*af40*/  FFMA.FTZ R2, R20, R5, -R25 ;  /* 0x0000000514027223 */ /* 0x000fe20000010819 */
[----:B------:R-:W-:Y:S01]  /*af50*/  F2FP.PACK_AB R8, R8, R13 ;  /* 0x0000000d0808723e */ /* 0x000fe200000000ff */
[----:B------:R-:W-:Y:S01]  /*af60*/  FFMA.FTZ R0, R23, R4, -R24 ;  /* 0x0000000417007223 */ /* 0x000fe20000010818 */
[----:B------:R-:W-:Y:S01]  /*af70*/  F2FP.PACK_AB R4, R36, R37 ;  /* 0x000000252404723e */ /* 0x000fe200000000ff */
[----:B------:R-:W-:Y:S01]  /*af80*/  FFMA.FTZ R3, R22, R3, -R12 ;  /* 0x0000000316037223 */ /* 0x000fe2000001080c */
[----:B------:R-:W-:Y:S02]  /*af90*/  F2FP.PACK_AB R10, R2, R7 ;  /* 0x00000007020a723e */ /* 0x000fe400000000ff */
[----:B------:R-:W-:Y:S02]  /*afa0*/  F2FP.PACK_AB R5, R32, R35 ;  /* 0x000000232005723e */ /* 0x000fe400000000ff */
[----:B------:R-:W-:-:S02]  /*afb0*/  F2FP.PACK_AB R11, R3, R0 ;  /* 0x00000000030b723e */ /* 0x000fc400000000ff */
[----:B------:R-:W-:Y:S02]  /*afc0*/  F2FP.PACK_AB R6, R27, R30 ;  /* 0x0000001e1b06723e */ /* 0x000fe400000000ff */
[----:B------:R-:W-:Y:S01]  /*afd0*/  F2FP.PACK_AB R7, R14, R15 ;  /* 0x0000000f0e07723e */ /* 0x000fe200000000ff */
[----:B------:R1:W-:Y:S04]  /*afe0*/  STS.128 [R198+0x10080], R8 ;  /* 0x01008008c6007388 */ /* 0x0003e80000000c00 */
[----:B------:R1:W-:Y:S02]  /*aff0*/  STS.128 [R28+0x10080], R4 ;  /* 0x010080041c007388 */ /* 0x0003e40000000c00 */
.L_x_250:
[----:B------:R-:W-:Y:S05]  /*b000*/  BSYNC B0 ;  /* 0x0000000000007941 */ /* 0x000fea0003800000 */
.L_x_249:
[----:B------:R-:W-:-:S13]  /*b010*/  ISETP.GE.AND P0, PT, R135, c[0x0][0x27c], PT ;  /* 0x00009f0087007a0c */ /* 0x000fda0003f06270 */
[----:B------:R-:W-:Y:S05]  /*b020*/  @P0 BRA `(.L_x_248) ;  /* 0x0000059000000947 */ /* 0x000fea0003800000 */
[----:B------:R-:W2:Y:S04]  /*b030*/  LDL R2, [R1] ;  /* 0x0000000001027983 */ /* 0x000ea80000100800 */
[----:B------:R-:W3:Y:S01]  /*b040*/  LDL R57, [R1+0x1c] ;  /* 0x00001c0001397983 */ /* 0x000ee20000100800 */
[----:B------:R-:W-:Y:S01]  /*b050*/  MOV R0, c[0x0][0x27c] ;  /* 0x00009f0000007a02 */ /* 0x000fe20000000f00 */
[----:B------:R-:W-:-:S03]  /*b060*/  HADD2.F32 R13, -RZ, R50.H0_H0 ;  /* 0x20000032ff0d7230 */ /* 0x000fc60000004100 */
[----:B--2---:R-:W-:-:S04]  /*b070*/  LEA.HI R0, R0, R2, RZ, 0x1d ;  /* 0x0000000200007211 */ /* 0x004fc800078fe8ff */
[----:B------:R-:W-:Y:S01]  /*b080*/  SHF.R.S32.HI R2, RZ, 0x1f, R0 ;  /* 0x0000001fff027819 */ /* 0x000fe20000011400 */
[----:B-1-3--:R-:W1:Y:S01]  /*b090*/  LDS.128 R4, [R57] ;  /* 0x0000000039047984 */ /* 0x00ae620000000c00 */
        /* <DEDUP_REMOVED lines=80> */
[----:B------:R1:W-:Y:S04]  /*b5a0*/  STS.128 [R57], R8 ;  /* 0x0000000839007388 */ /* 0x0003e80000000c00 */
[----:B------:R1:W-:Y:S02]  /*b5b0*/  STS.128 [R28+0x10080], R4 ;  /* 0x010080041c007388 */ /* 0x0003e40000000c00 */
.L_x_248:
[----:B------:R-:W-:Y:S05]  /*b5c0*/  BSYNC B1 ;  /* 0x0000000000017941 */ /* 0x000fea0003800000 */
.L_x_247:
[----:B------:R-:W-:Y:S01]  /*b5d0*/  IADD3 R0, R208, 0x20, RZ ;  /* 0x00000020d0007810 */ /* 0x000fe20007ffe0ff */
[----:B------:R-:W-:Y:S03]  /*b5e0*/  BSSY B1, `(.L_x_251) ;  /* 0x00000c2000017945 */ /* 0x000fe60003800000 */
[----:B------:R-:W-:-:S13]  /*b5f0*/  ISETP.GE.AND P0, PT, R0, R38, PT ;  /* 0x000000260000720c */ /* 0x000fda0003f06270 */
[----:B------:R-:W-:Y:S05]  /*b600*/  @P0 BRA `(.L_x_252) ;  /* 0x00000bf000000947 */ /* 0x000fea0003800000 */
[----:B------:R2:W5:Y:S01]  /*b610*/  LDL R58, [R1+0xc] ;  /* 0x00000c00013a7983 */ /* 0x0005620000100800 */
[----:B------:R-:W-:Y:S01]  /*b620*/  ISETP.GE.AND P0, PT, R132, c[0x0][0x27c], PT ;  /* 0x00009f0084007a0c */ /* 0x000fe20003f06270 */
[----:B------:R-:W-:Y:S01]  /*b630*/  BSSY B0, `(.L_x_253) ;  /* 0x0000061000007945 */ /* 0x000fe20003800000 */
[C---:B------:R-:W-:Y:S02]  /*b640*/  IADD3 R59, R208.reuse, 0x20, RZ ;  /* 0x00000020d03b7810 */ /* 0x040fe40007ffe0ff */
[----:B------:R-:W-:-:S03]  /*b650*/  IADD3 R60, R208, 0x20, RZ ;  /* 0x00000020d03c7810 */ /* 0x000fc60007ffe0ff */
[----:B------:R-:W-:Y:S02]  /*b660*/  IMAD.SHL.U32 R59, R59, 0x40, RZ ;  /* 0x000000403b3b7824 */ /* 0x000fe400078e00ff */
[----:B------:R-:W-:-:S03]  /*b670*/  IMAD.SHL.U32 R60, R60, 0x40, RZ ;  /* 0x000000403c3c7824 */ /* 0x000fc600078e00ff */
[----:B------:R-:W-:Y:S02]  /*b680*/  LOP3.LUT R59, R59, 0x1c0, RZ, 0xc0, !PT ;  /* 0x000001c03b3b7812 */ /* 0x000fe400078ec0ff */
[----:B------:R-:W-:Y:S02]  /*b690*/  LOP3.LUT R60, R60, 0x1c0, RZ, 0xc0, !PT ;  /* 0x000001c03c3c7812 */ /* 0x000fe400078ec0ff */
[----:B------:R-:W-:Y:S01]  /*b6a0*/  SHF.R.U32.HI R59, RZ, 0x3, R59 ;  /* 0x00000003ff3b7819 */ /* 0x000fe2000001163b */
[----:B------:R-:W-:Y:S05]  /*b6b0*/  @P0 BRA `(.L_x_254) ;  /* 0x0000058000000947 */ /* 0x000fea0003800000 */
[----:B-1----:R-:W3:Y:S01]  /*b6c0*/  LDL R57, [R1+0x28] ;  /* 0x0000280001397983 */ /* 0x002ee20000100800 */
[----:B------:R-:W-:Y:S01]  /*b6d0*/  MOV R0, c[0x0][0x27c] ;  /* 0x00009f0000007a02 */ /* 0x000fe20000000f00 */
[----:B------:R-:W-:-:S03]  /*b6e0*/  HADD2.F32 R13, -RZ, R42.H0_H0 ;  /* 0x2000002aff0d7230 */ /* 0x000fc60000004100 */
        /* <DEDUP_REMOVED lines=8> */
[----:B-----5:R-:W-:Y:S01]  /*b770*/  IADD3 R0, R2, R0, R58 ;  /* 0x0000000002007210 */ /* 0x020fe20007ffe03a */
[----:B------:R-:W-:-:S03]  /*b780*/  HADD2.F32 R2, -RZ, R39.H0_H0 ;  /* 0x20000027ff027230 */ /* 0x000fc60000004100 */
[----:B------:R-:W-:Y:S01]  /*b790*/  SHF.L.U32 R28, R0, 0x1, RZ ;  /* 0x00000001001c7819 */ /* 0x000fe200000006ff */
[----:B------:R-:W-:-:S04]  /*b7a0*/  HADD2.F32 R0, -RZ, R39.H1_H1 ;  /* 0x30000027ff007230 */ /* 0x000fc80000004100 */
[----:B------:R-:W1:Y:S02]  /*b7b0*/  LDS.128 R8, [R28+0x10080] ;  /* 0x010080001c087984 */ /* 0x000e640000000c00 */
[--C-:B-1----:R-:W-:Y:S02]  /*b7c0*/  HADD2.F32 R15, -RZ, R11.reuse.H0_H0 ;  /* 0x2000000bff0f7230 */ /* 0x102fe40000004100 */
[----:B------:R-:W-:Y:S02]  /*b7d0*/  HADD2.F32 R14, -RZ, R11.H1_H1 ;  /* 0x3000000bff0e7230 */ /* 0x000fe40000004100 */
[----:B------:R-:W-:Y:S02]  /*b7e0*/  HADD2.F32 R3, -RZ, R8.H1_H1 ;  /* 0x30000008ff037230 */ /* 0x000fe40000004100 */
[----:B------:R-:W-:Y:S02]  /*b7f0*/  HADD2.F32 R11, -RZ, R43.H0_H0 ;  /* 0x2000002bff0b7230 */ /* 0x000fe40000004100 */
[----:B------:R-:W-:Y:S01]  /*b800*/  HADD2.F32 R12, -RZ, R10.H1_H1 ;  /* 0x3000000aff0c7230 */ /* 0x000fe20000004100 */
[----:B------:R-:W-:Y:S01]  /*b810*/  FMUL.FTZ R33, R0, R3 ;  /* 0x0000000300217220 */ /* 0x000fe20000410000 */
[----:B---3--:R-:W1:Y:S02]  /*b820*/  LDS.128 R4, [R57] ;  /* 0x0000000039047984 */ /* 0x008e640000000c00 */
[----:B-1----:R-:W-:-:S02]  /*b830*/  HADD2.F32 R17, -RZ, R4.H0_H0 ;  /* 0x20000004ff117230 */ /* 0x002fc40000004100 */
[----:B------:R-:W-:Y:S02]  /*b840*/  HADD2.F32 R16, -RZ, R4.H1_H1 ;  /* 0x30000004ff107230 */ /* 0x000fe40000004100 */
[----:B------:R-:W-:Y:S02]  /*b850*/  HADD2.F32 R4, -RZ, R8.H0_H0 ;  /* 0x20000008ff047230 */ /* 0x000fe40000004100 */
[--C-:B------:R-:W-:Y:S02]  /*b860*/  HADD2.F32 R23, -RZ, R7.reuse.H0_H0 ;  /* 0x20000007ff177230 */ /* 0x100fe40000004100 */
[----:B------:R-:W-:Y:S01]  /*b870*/  HADD2.F32 R22, -RZ, R7.H1_H1 ;  /* 0x30000007ff167230 */ /* 0x000fe20000004100 */
[C---:B------:R-:W-:Y:S01]  /*b880*/  FMUL.FTZ R7, R2.reuse, R17 ;  /* 0x0000001102077220 */ /* 0x040fe20000410000 */
[--C-:B------:R-:W-:Y:S01]  /*b890*/  HADD2.F32 R19, -RZ, R5.reuse.H0_H0 ;  /* 0x20000005ff137230 */ /* 0x100fe20000004100 */
[----:B------:R-:W-:Y:S01]  /*b8a0*/  FMUL.FTZ R34, R2, R4 ;  /* 0x0000000402227220 */ /* 0x000fe20000410000 */
[----:B------:R-:W-:Y:S01]  /*b8b0*/  HADD2.F32 R18, -RZ, R5.H1_H1 ;  /* 0x30000005ff127230 */ /* 0x000fe20000004100 */
[----:B------:R-:W-:Y:S01]  /*b8c0*/  FMUL.FTZ R2, R0, R16 ;  /* 0x0000001000027220 */ /* 0x000fe20000410000 */
[----:B------:R-:W-:Y:S01]  /*b8d0*/  HADD2.F32 R5, -RZ, R40.H0_H0 ;  /* 0x20000028ff057230 */ /* 0x000fe20000004100 */
[----:B------:R-:W-:Y:S01]  /*b8e0*/  FFMA.FTZ R37, R13, R4, R7 ;  /* 0x000000040d257223 */ /* 0x000fe20000010007 */
[--C-:B------:R-:W-:Y:S01]  /*b8f0*/  HADD2.F32 R21, -RZ, R6.reuse.H0_H0 ;  /* 0x20000006ff157230 */ /* 0x100fe20000004100 */
[----:B------:R-:W-:Y:S01]  /*b900*/  FFMA.FTZ R36, R11, R3, R2 ;  /* 0x000000030b247223 */ /* 0x000fe20000010002 */
[----:B------:R-:W-:Y:S01]  /*b910*/  HADD2.F32 R20, -RZ, R6.H1_H1 ;  /* 0x30000006ff147230 */ /* 0x000fe20000004100 */
[----:B------:R-:W-:Y:S01]  /*b920*/  FMUL.FTZ R4, R5, R19 ;  /* 0x0000001305047220 */ /* 0x000fe20000410000 */
[----:B------:R-:W-:Y:S01]  /*b930*/  HADD2.F32 R8, -RZ, R10.H0_H0 ;  /* 0x2000000aff087230 */ /* 0x000fe20000004100 */
[----:B------:R-:W-:Y:S01]  /*b940*/  FFMA.FTZ R13, R13, R17, -R34 ;  /* 0x000000110d0d7223 */ /* 0x000fe20000010822 */
[----:B------:R-:W-:-:S02]  /*b950*/  HADD2.F32 R6, -RZ, R9.H0_H0 ;  /* 0x20000009ff067230 */ /* 0x000fc40000004100 */
[----:B------:R-:W-:Y:S02]  /*b960*/  HADD2.F32 R10, -RZ, R44.H0_H0 ;  /* 0x2000002cff0a7230 */ /* 0x000fe40000004100 */
[----:B------:R-:W-:Y:S01]  /*b970*/  HADD2.F32 R2, -RZ, R40.H1_H1 ;  /* 0x30000028ff027230 */ /* 0x000fe20000004100 */
[-C--:B------:R-:W-:Y:S01]  /*b980*/  FMUL.FTZ R31, R5, R6.reuse ;  /* 0x00000006051f7220 */ /* 0x080fe20000410000 */
[----:B------:R-:W-:Y:S01]  /*b990*/  HADD2.F32 R0, -RZ, R41.H0_H0 ;  /* 0x20000029ff007230 */ /* 0x000fe20000004100 */
[----:B------:R-:W-:Y:S01]  /*b9a0*/  FFMA.FTZ R35, R10, R6, R4 ;  /* 0x000000060a237223 */ /* 0x000fe20000010004 */
[----:B------:R-:W-:Y:S01]  /*b9b0*/  HADD2.F32 R9, -RZ, R9.H1_H1 ;  /* 0x30000009ff097230 */ /* 0x000fe20000004100 */
[----:B------:R-:W-:Y:S01]  /*b9c0*/  FMUL.FTZ R5, R2, R18 ;  /* 0x0000001202057220 */ /* 0x000fe20000410000 */
[----:B------:R-:W-:Y:S01]  /*b9d0*/  HADD2.F32 R7, -RZ, R44.H1_H1 ;  /* 0x3000002cff077230 */ /* 0x000fe20000004100 */
[----:B------:R-:W-:Y:S01]  /*b9e0*/  FMUL.FTZ R4, R0, R21 ;  /* 0x0000001500047220 */ /* 0x000fe20000410000 */
[----:B------:R-:W-:Y:S01]  /*b9f0*/  HADD2.F32 R6, -RZ, R45.H0_H0 ;  /* 0x2000002dff067230 */ /* 0x000fe20000004100 */
[-C--:B------:R-:W-:Y:S01]  /*ba00*/  FMUL.FTZ R29, R2, R9.reuse ;  /* 0x00000009021d7220 */ /* 0x080fe20000410000 */
        /* <DEDUP_REMOVED lines=8> */
[-C--:B------:R-:W-:Y:S01]  /*ba90*/  FFMA.FTZ R27, R5, R12.reuse, R4 ;  /* 0x0000000c051b7223 */ /* 0x080fe20000010004 */
[--C-:B------:R-:W-:Y:S01]  /*baa0*/  HADD2.F32 R4, -RZ, R46.reuse.H1_H1 ;  /* 0x3000002eff047230 */ /* 0x100fe20000004100 */
[----:B------:R-:W-:Y:S01]  /*bab0*/  FMUL.FTZ R25, R3, R12 ;  /* 0x0000000c03197220 */ /* 0x000fe20000410000 */
[----:B------:R-:W-:Y:S01]  /*bac0*/  HADD2.F32 R3, -RZ, R46.H0_H0 ;  /* 0x2000002eff037230 */ /* 0x000fe20000004100 */
[----:B------:R-:W-:Y:S02]  /*bad0*/  FMUL.FTZ R9, R2, R23 ;  /* 0x0000001702097220 */ /* 0x000fe40000410000 */
[----:B------:R-:W-:Y:S02]  /*bae0*/  FMUL.FTZ R8, R0, R22 ;  /* 0x0000001600087220 */ /* 0x000fe40000410000 */
[----:B------:R-:W-:-:S02]  /*baf0*/  FMUL.FTZ R24, R2, R15 ;  /* 0x0000000f02187220 */ /* 0x000fc40000410000 */
[-C--:B------:R-:W-:Y:S02]  /*bb00*/  FMUL.FTZ R12, R0, R14.reuse ;  /* 0x0000000e000c7220 */ /* 0x080fe40000410000 */
        /* <DEDUP_REMOVED lines=19> */
.L_x_254:
[----:B------:R-:W-:Y:S05]  /*bc40*/  BSYNC B0 ;  /* 0x0000000000007941 */ /* 0x000fea0003800000 */
.L_x_253:
[----:B------:R-:W-:-:S13]  /*bc50*/  ISETP.GE.AND P0, PT, R135, c[0x0][0x27c], PT ;  /* 0x00009f0087007a0c */ /* 0x000fda0003f06270 */
[----:B------:R-:W-:Y:S05]  /*bc60*/  @P0 BRA `(.L_x_252) ;  /* 0x0000059000000947 */ /* 0x000fea0003800000 */
[----:B------:R-:W3:Y:S04]  /*bc70*/  LDL R2, [R1] ;  /* 0x0000000001027983 */ /* 0x000ee80000100800 */
[----:B-1----:R-:W4:Y:S01]  /*bc80*/  LDL R57, [R1+0x18] ;  /* 0x0000180001397983 */ /* 0x002f220000100800 */
[----:B------:R-:W-:Y:S01]  /*bc90*/  MOV R0, c[0x0][0x27c] ;  /* 0x00009f0000007a02 */ /* 0x000fe20000000f00 */
[----:B------:R-:W-:-:S03]  /*bca0*/  HADD2.F32 R13, -RZ, R50.H0_H0 ;  /* 0x20000032ff0d7230 */ /* 0x000fc60000004100 */
[----:B---3--:R-:W-:-:S04]  /*bcb0*/  LEA.HI R0, R0, R2, RZ, 0x1d ;  /* 0x0000000200007211 */ /* 0x008fc800078fe8ff */
[----:B------:R-:W-:Y:S01]  /*bcc0*/  SHF.R.S32.HI R2, RZ, 0x1f, R0 ;  /* 0x0000001fff027819 */ /* 0x000fe20000011400 */
[----:B----4-:R-:W1:Y:S01]  /*bcd0*/  LDS.128 R4, [R57] ;  /* 0x0000000039047984 */ /* 0x010e620000000c00 */
        /* <DEDUP_REMOVED lines=10> */
[----:B------:R-:W3:Y:S01]  /*bd80*/  LDS.128 R8, [R28+0x10080] ;  /* 0x010080001c087984 */ /* 0x000ee20000000c00 */
        /* <DEDUP_REMOVED lines=10> */
[--C-:B---3--:R-:W-:Y:S02]  /*be30*/  HADD2.F32 R4, -RZ, R8.reuse.H0_H0 ;  /* 0x20000008ff047230 */ /* 0x108fe40000004100 */
[--C-:B------:R-:W-:Y:S02]  /*be40*/  HADD2.F32 R15, -RZ, R11.reuse.H0_H0 ;  /* 0x2000000bff0f7230 */ /* 0x100fe40000004100 */
[----:B------:R-:W-:Y:S01]  /*be50*/  HADD2.F32 R14, -RZ, R11.H1_H1 ;  /* 0x3000000bff0e7230 */ /* 0x000fe20000004100 */
[----:B------:R-:W-:Y:S01]  /*be60*/  FMUL.FTZ R34, R2, R4 ;  /* 0x0000000402227220 */ /* 0x000fe20000410000 */
[----:B------:R-:W-:Y:S01]  /*be70*/  HADD2.F32 R3, -RZ, R8.H1_H1 ;  /* 0x30000008ff037230 */ /* 0x000fe20000004100 */
[C---:B------:R-:W-:Y:S01]  /*be80*/  FMUL.FTZ R2, R0.reuse, R16 ;  /* 0x0000001000027220 */ /* 0x040fe20000410000 */
[----:B------:R-:W-:Y:S01]  /*be90*/  HADD2.F32 R11, -RZ, R51.H0_H0 ;  /* 0x20000033ff0b7230 */ /* 0x000fe20000004100 */
[----:B------:R-:W-:Y:S01]  /*bea0*/  FFMA.FTZ R37, R13, R4, R7 ;  /* 0x000000040d257223 */ /* 0x000fe20000010007 */
[--C-:B------:R-:W-:Y:S01]  /*beb0*/  HADD2.F32 R8, -RZ, R10.reuse.H0_H0 ;  /* 0x2000000aff087230 */ /* 0x100fe20000004100 */
[----:B------:R-:W-:Y:S01]  /*bec0*/  FMUL.FTZ R4, R5, R19 ;  /* 0x0000001305047220 */ /* 0x000fe20000410000 */
[----:B------:R-:W-:Y:S01]  /*bed0*/  HADD2.F32 R12, -RZ, R10.H1_H1 ;  /* 0x3000000aff0c7230 */ /* 0x000fe20000004100 */
[-C--:B------:R-:W-:Y:S01]  /*bee0*/  FFMA.FTZ R36, R11, R3.reuse, R2 ;  /* 0x000000030b247223 */ /* 0x080fe20000010002 */
[----:B------:R-:W-:Y:S01]  /*bef0*/  HADD2.F32 R6, -RZ, R9.H0_H0 ;  /* 0x20000009ff067230 */ /* 0x000fe20000004100 */
[----:B------:R-:W-:Y:S01]  /*bf00*/  FMUL.FTZ R33, R0, R3 ;  /* 0x0000000300217220 */ /* 0x000fe20000410000 */
[----:B------:R-:W-:Y:S01]  /*bf10*/  HADD2.F32 R10, -RZ, R52.H0_H0 ;  /* 0x20000034ff0a7230 */ /* 0x000fe20000004100 */
[----:B------:R-:W-:Y:S01]  /*bf20*/  FFMA.FTZ R13, R13, R17, -R34 ;  /* 0x000000110d0d7223 */ /* 0x000fe20000010822 */
        /* <DEDUP_REMOVED lines=45> */
.L_x_252:
[----:B------:R-:W-:Y:S05]  /*c200*/  BSYNC B1 ;  /* 0x0000000000017941 */ /* 0x000fea0003800000 */
.L_x_251:
[----:B------:R-:W-:Y:S01]  /*c210*/  IADD3 R0, R208, 0x40, RZ ;  /* 0x00000040d0007810 */ /* 0x000fe20007ffe0ff */
[----:B------:R-:W-:Y:S03]  /*c220*/  BSSY B1, `(.L_x_255) ;  /* 0x00000c2000017945 */ /* 0x000fe60003800000 */
[----:B------:R-:W-:-:S13]  /*c230*/  ISETP.GE.AND P0, PT, R0, R38, PT ;  /* 0x000000260000720c */ /* 0x000fda0003f06270 */
[----:B------:R-:W-:Y:S05]  /*c240*/  @P0 BRA `(.L_x_256) ;  /* 0x00000bf000000947 */ /* 0x000fea0003800000 */
[----:B-----5:R3:W5:Y:S01]  /*c250*/  LDL R58, [R1+0x8] ;  /* 0x00000800013a7983 */ /* 0x0207620000100800 */
        /* <DEDUP_REMOVED lines=10> */
[----:B-1----:R-:W4:Y:S01]  /*c300*/  LDL R57, [R1+0x24] ;  /* 0x0000240001397983 */ /* 0x002f220000100800 */
        /* <DEDUP_REMOVED lines=21> */
[----:B----4-:R-:W1:Y:S02]  /*c460*/  LDS.128 R4, [R57] ;  /* 0x0000000039047984 */ /* 0x010e640000000c00 */
        /* <DEDUP_REMOVED lines=65> */
.L_x_258:
[----:B------:R-:W-:Y:S05]  /*c880*/  BSYNC B0 ;  /* 0x0000000000007941 */ /* 0x000fea0003800000 */
.L_x_257:
[----:B------:R-:W-:-:S13]  /*c890*/  ISETP.GE.AND P0, PT, R135, c[0x0][0x27c], PT ;  /* 0x00009f0087007a0c */ /* 0x000fda0003f06270 */
[----:B------:R-:W-:Y:S05]  /*c8a0*/  @P0 BRA `(.L_x_256) ;  /* 0x0000059000000947 */ /* 0x000fea0003800000 */
[----:B------:R-:W4:Y:S04]  /*c8b0*/  LDL R2, [R1] ;  /* 0x0000000001027983 */ /* 0x000f280000100800 */
[----:B-12---:R-:W2:Y:S01]  /*c8c0*/  LDL R57, [R1+0x14] ;  /* 0x0000140001397983 */ /* 0x006ea20000100800 */
[----:B------:R-:W-:Y:S01]  /*c8d0*/  MOV R0, c[0x0][0x27c] ;  /* 0x00009f0000007a02 */ /* 0x000fe20000000f00 */
[----:B------:R-:W-:-:S03]  /*c8e0*/  HADD2.F32 R13, -RZ, R50.H0_H0 ;  /* 0x20000032ff0d7230 */ /* 0x000fc60000004100 */
[----:B----4-:R-:W-:-:S04]  /*c8f0*/  LEA.HI R0, R0, R2, RZ, 0x1d ;  /* 0x0000000200007211 */ /* 0x010fc800078fe8ff */
[----:B------:R-:W-:Y:S01]  /*c900*/  SHF.R.S32.HI R2, RZ, 0x1f, R0 ;  /* 0x0000001fff027819 */ /* 0x000fe20000011400 */
[----:B--2---:R-:W1:Y:S01]  /*c910*/  LDS.128 R4, [R57] ;  /* 0x0000000039047984 */ /* 0x004e620000000c00 */
        /* <DEDUP_REMOVED lines=82> */
.L_x_256:
[----:B------:R-:W-:Y:S05]  /*ce40*/  BSYNC B1 ;  /* 0x0000000000017941 */ /* 0x000fea0003800000 */
.L_x_255:
[----:B------:R-:W-:-:S04]  /*ce50*/  IADD3 R0, R208, 0x60, RZ ;  /* 0x00000060d0007810 */ /* 0x000fc80007ffe0ff */
[----:B------:R-:W-:-:S13]  /*ce60*/  ISETP.GE.AND P0, PT, R0, R38, PT ;  /* 0x000000260000720c */ /* 0x000fda0003f06270 */
[----:B------:R-:W-:Y:S05]  /*ce70*/  @P0 BRA `(.L_x_238) ;  /* 0x00000bf000000947 */ /* 0x000fea0003800000 */
[----:B-1----:R1:W5:Y:S01]  /*ce80*/  LDL R57, [R1+0x4] ;  /* 0x0000040001397983 */ /* 0x0023620000100800 */
[----:B------:R-:W-:Y:S01]  /*ce90*/  ISETP.GE.AND P0, PT, R132, c[0x0][0x27c], PT ;  /* 0x00009f0084007a0c */ /* 0x000fe20003f06270 */
[----:B------:R-:W-:Y:S01]  /*cea0*/  BSSY B0, `(.L_x_259) ;  /* 0x0000061000007945 */ /* 0x000fe20003800000 */
[C---:B-----5:R-:W-:Y:S02]  /*ceb0*/  IADD3 R58, R208.reuse, 0x60, RZ ;  /* 0x00000060d03a7810 */ /* 0x060fe40007ffe0ff */
[----:B------:R-:W-:-:S03]  /*cec0*/  IADD3 R59, R208, 0x60, RZ ;  /* 0x00000060d03b7810 */ /* 0x000fc60007ffe0ff */
[----:B------:R-:W-:Y:S02]  /*ced0*/  IMAD.SHL.U32 R58, R58, 0x40, RZ ;  /* 0x000000403a3a7824 */ /* 0x000fe400078e00ff */
[----:B------:R-:W-:-:S03]  /*cee0*/  IMAD.SHL.U32 R59, R59, 0x40, RZ ;  /* 0x000000403b3b7824 */ /* 0x000fc600078e00ff */
[----:B------:R-:W-:Y:S02]  /*cef0*/  LOP3.LUT R58, R58, 0x1c0, RZ, 0xc0, !PT ;  /* 0x000001c03a3a7812 */ /* 0x000fe400078ec0ff */
[----:B------:R-:W-:Y:S02]  /*cf00*/  LOP3.LUT R59, R59, 0x1c0, RZ, 0xc0, !PT ;  /* 0x000001c03b3b7812 */ /* 0x000fe400078ec0ff */
[----:B------:R-:W-:Y:S01]  /*cf10*/  SHF.R.U32.HI R58, RZ, 0x3, R58 ;  /* 0x00000003ff3a7819 */ /* 0x000fe2000001163a */
[----:B------:R-:W-:Y:S05]  /*cf20*/  @P0 BRA `(.L_x_260) ;  /* 0x0000058000000947 */ /* 0x000fea0003800000 */
[----:B------:R-:W4:Y:S01]  /*cf30*/  LDL R60, [R1+0x20] ;  /* 0x00002000013c7983 */ /* 0x000f220000100800 */
        /* <DEDUP_REMOVED lines=14> */
[----:B------:R-:W5:Y:S02]  /*d020*/  LDS.128 R8, [R28+0x10080] ;  /* 0x010080001c087984 */ /* 0x000f640000000c00 */
[--C-:B-----5:R-:W-:Y:S02]  /*d030*/  HADD2.F32 R15, -RZ, R11.reuse.H0_H0 ;  /* 0x2000000bff0f7230 */ /* 0x120fe40000004100 */
[----:B------:R-:W-:Y:S02]  /*d040*/  HADD2.F32 R14, -RZ, R11.H1_H1 ;  /* 0x3000000bff0e7230 */ /* 0x000fe40000004100 */
[----:B------:R-:W-:Y:S02]  /*d050*/  HADD2.F32 R3, -RZ, R8.H1_H1 ;  /* 0x30000008ff037230 */ /* 0x000fe40000004100 */
[----:B------:R-:W-:Y:S02]  /*d060*/  HADD2.F32 R11, -RZ, R43.H0_H0 ;  /* 0x2000002bff0b7230 */ /* 0x000fe40000004100 */
[----:B------:R-:W-:Y:S01]  /*d070*/  HADD2.F32 R12, -RZ, R10.H1_H1 ;  /* 0x3000000aff0c7230 */ /* 0x000fe20000004100 */
[----:B------:R-:W-:Y:S01]  /*d080*/  FMUL.FTZ R33, R0, R3 ;  /* 0x0000000300217220 */ /* 0x000fe20000410000 */
[----:B----4-:R-:W4:Y:S02]  /*d090*/  LDS.128 R4, [R60] ;  /* 0x000000003c047984 */ /* 0x010f240000000c00 */
[----:B----4-:R-:W-:-:S02]  /*d0a0*/  HADD2.F32 R17, -RZ, R4.H0_H0 ;  /* 0x20000004ff117230 */ /* 0x010fc40000004100 */
        /* <DEDUP_REMOVED lines=64> */
.L_x_260:
[----:B------:R-:W-:Y:S05]  /*d4b0*/  BSYNC B0 ;  /* 0x0000000000007941 */ /* 0x000fea0003800000 */
.L_x_259:
[----:B------:R-:W-:-:S13]  /*d4c0*/  ISETP.GE.AND P0, PT, R135, c[0x0][0x27c], PT ;  /* 0x00009f0087007a0c */ /* 0x000fda0003f06270 */
[----:B------:R-:W-:Y:S05]  /*d4d0*/  @P0 BRA `(.L_x_238) ;  /* 0x0000059000000947 */ /* 0x000fea0003800000 */
[----:B------:R-:W5:Y:S04]  /*d4e0*/  LDL R2, [R1] ;  /* 0x0000000001027983 */ /* 0x000f680000100800 */
[----:B--2---:R-:W2:Y:S01]  /*d4f0*/  LDL R38, [R1+0x10] ;  /* 0x0000100001267983 */ /* 0x004ea20000100800 */
[----:B------:R-:W-:Y:S01]  /*d500*/  MOV R0, c[0x0][0x27c] ;  /* 0x00009f0000007a02 */ /* 0x000fe20000000f00 */
[----:B------:R-:W-:-:S03]  /*d510*/  HADD2.F32 R13, -RZ, R50.H0_H0 ;  /* 0x20000032ff0d7230 */ /* 0x000fc60000004100 */
[----:B-----5:R-:W-:-:S04]  /*d520*/  LEA.HI R0, R0, R2, RZ, 0x1d ;  /* 0x0000000200007211 */ /* 0x020fc800078fe8ff */
[----:B------:R-:W-:Y:S01]  /*d530*/  SHF.R.S32.HI R2, RZ, 0x1f, R0 ;  /* 0x0000001fff027819 */ /* 0x000fe20000011400 */
[----:B--2-4-:R-:W2:Y:S01]  /*d540*/  LDS.128 R4, [R38] ;  /* 0x0000000026047984 */ /* 0x014ea20000000c00 */
        /* <DEDUP_REMOVED lines=10> */
[----:B------:R-:W4:Y:S01]  /*d5f0*/  LDS.128 R8, [R28+0x10080] ;  /* 0x010080001c087984 */ /* 0x000f220000000c00 */
[--C-:B--2---:R-:W-:Y:S02]  /*d600*/  HADD2.F32 R17, -RZ, R4.reuse.H0_H0 ;  /* 0x20000004ff117230 */ /* 0x104fe40000004100 */
        /* <DEDUP_REMOVED lines=9> */
[--C-:B----4-:R-:W-:Y:S02]  /*d6a0*/  HADD2.F32 R4, -RZ, R8.reuse.H0_H0 ;  /* 0x20000008ff047230 */ /* 0x110fe40000004100 */
        /* <DEDUP_REMOVED lines=60> */
.L_x_238:
[----:B------:R-:W-:Y:S05]  /*da70*/  BSYNC B2 ;  /* 0x0000000000027941 */ /* 0x000fea0003800000 */
.L_x_210:
[----:B------:R-:W-:Y:S01]  /*da80*/  IMAD R0, R55, c[0x0][0x208], RZ ;  /* 0x0000820037007a24 */ /* 0x000fe200078e02ff */
[----:B------:R-:W-:-:S04]  /*da90*/  DEPBAR.LE SB0, 0x0 ;  /* 0x000080000000791a */ /* 0x000fc80000000000 */
[C---:B------:R-:W-:Y:S01]  /*daa0*/  IMAD.WIDE.U32 R2, R203.reuse, c[0x0][0x208], RZ ;  /* 0x00008200cb027a25 */ /* 0x040fe200078e00ff */
[----:B------:R-:W-:Y:S03]  /*dab0*/  BAR.SYNC.DEFER_BLOCKING 0x0 ;  /* 0x0000000000007b1d */ /* 0x000fe60000010000 */
[----:B------:R-:W-:Y:S02]  /*dac0*/  IMAD R0, R203, c[0x0][0x20c], R0 ;  /* 0x00008300cb007a24 */ /* 0x000fe400078e0200 */
[----:B------:R-:W-:Y:S01]  /*dad0*/  IMAD.WIDE.U32 R214, R216, c[0x0][0x210], RZ ;  /* 0x00008400d8d67a25 */ /* 0x000fe200078e00ff */
[----:B------:R-:W-:Y:S02]  /*dae0*/  BSSY B0, `(.L_x_261) ;  /* 0x00000ec000007945 */ /* 0x000fe40003800000 */
[----:B------:R-:W-:Y:S01]  /*daf0*/  IADD3 R3, R3, R0, RZ ;  /* 0x0000000003037210 */ /* 0x000fe20007ffe0ff */
[----:B------:R-:W-:-:S02]  /*db00*/  IMAD R0, R56, c[0x0][0x218], RZ ;  /* 0x0000860038007a24 */ /* 0x000fc400078e02ff */
[----:B------:R-:W-:Y:S02]  /*db10*/  IMAD R216, R216, c[0x0][0x214], R215 ;  /* 0x00008500d8d87a24 */ /* 0x000fe400078e02d7 */
[----:B------:R-:W-:-:S04]  /*db20*/  IMAD.WIDE.U32 R2, R202, c[0x0][0x218], R2 ;  /* 0x00008600ca027a25 */ /* 0x000fc800078e0002 */
[----:B-12-4-:R-:W-:Y:S01]  /*db30*/  IMAD R4, R202, c[0x0][0x21c], R0 ;  /* 0x00008700ca047a24 */ /* 0x016fe200078e0200 */
[----:B------:R-:W-:-:S04]  /*db40*/  IADD3 R0, P0, R2, R214, RZ ;  /* 0x000000d602007210 */ /* 0x000fc80007f1e0ff */
[----:B------:R-:W-:Y:S02]  /*db50*/  IADD3.X R2, R216, R3, R4, P0, !PT ;  /* 0x00000003d8027210 */ /* 0x000fe400007fe404 */
[C---:B------:R-:W-:Y:S01]  /*db60*/  LEA R3, P0, R0.reuse, c[0x0][0x1f8], 0x1 ;  /* 0x00007e0000037a11 */ /* 0x040fe200078008ff */
[----:B------:R-:W-:Y:S03]  /*db70*/  LDSM.16.M88.4 R16, [R194] ;  /* 0x00000000c210783b */ /* 0x000fe60000000200 */
[----:B------:R-:W-:Y:S01]  /*db80*/  LEA.HI.X R2, R0, c[0x0][0x1fc], R2, 0x1, P0 ;  /* 0x00007f0000027a11 */ /* 0x000fe200000f0c02 */
[----:B------:R-:W-:Y:S01]  /*db90*/  LDSM.16.M88.4 R24, [R143] ;  /* 0x000000008f18783b */ /* 0x000fe20000000200 */
[----:B------:R-:W-:-:S03]  /*dba0*/  R2P PR, R212, 0x6 ;  /* 0x00000006d4007804 */ /* 0x000fc60000000000 */
[----:B------:R1:W2:Y:S04]  /*dbb0*/  SHFL.IDX PT, R0, R3, RZ, 0x181f ;  /* 0x00181fff03007589 */ /* 0x0002a800000e0000 */
[----:B------:R-:W4:Y:S04]  /*dbc0*/  SHFL.IDX PT, R2, R2, RZ, 0x181f ;  /* 0x00181fff02027589 */ /* 0x000f2800000e0000 */
[----:B------:R-:W3:Y:S04]  /*dbd0*/  LDSM.16.M88.4 R44, [R143+0x800] ;  /* 0x000800008f2c783b */ /* 0x000ee80000000200 */
[----:B------:R-:W-:Y:S01]  /*dbe0*/  LDSM.16.M88.4 R28, [R195] ;  /* 0x00000000c31c783b */ /* 0x000fe20000000200 */
[----:B-1----:R-:W-:-:S02]  /*dbf0*/  IADD3 R3, R143, 0x20, RZ ;  /* 0x000000208f037810 */ /* 0x002fc40007ffe0ff */
[C---:B--2---:R-:W-:Y:S02]  /*dc00*/  LEA R4, P0, R132.reuse, R0, 0x1 ;  /* 0x0000000084047211 */ /* 0x044fe400078008ff */
[----:B------:R-:W-:Y:S02]  /*dc10*/  @P1 IADD3 R3, R143, -0x20, RZ ;  /* 0xffffffe08f031810 */ /* 0x000fe40007ffe0ff */
[----:B----4-:R-:W-:Y:S02]  /*dc20*/  LEA.HI.X R5, R132, R2, R133, 0x1, P0 ;  /* 0x0000000284057211 */ /* 0x010fe400000f0c85 */
[C---:B------:R-:W-:Y:S01]  /*dc30*/  LEA R8, P0, R204.reuse, R0, 0x1 ;  /* 0x00000000cc087211 */ /* 0x040fe200078008ff */
[----:B------:R-:W1:Y:S03]  /*dc40*/  LDSM.16.M88.4 R40, [R3] ;  /* 0x000000000328783b */ /* 0x000e660000000200 */
[----:B------:R-:W-:Y:S01]  /*dc50*/  LEA.HI.X R9, R204, R2, R209, 0x1, P0 ;  /* 0x00000002cc097211 */ /* 0x000fe200000f0cd1 */
[----:B------:R-:W2:Y:S01]  /*dc60*/  LDSM.16.M88.4 R64, [R3+0x800] ;  /* 0x000800000340783b */ /* 0x000ea20000000200 */
[C---:B------:R-:W-:Y:S01]  /*dc70*/  LEA R10, P0, R199.reuse, R0, 0x1 ;  /* 0x00000000c70a7211 */ /* 0x040fe200078008ff */
[----:B------:R-:W-:Y:S03]  /*dc80*/  HMMA.16816.F32 R20, R16, R24, RZ ;  /* 0x000000181014723c */ /* 0x000fe600000018ff */
[----:B------:R-:W-:-:S02]  /*dc90*/  LEA.HI.X R11, R199, R2, R211, 0x1, P0 ;  /* 0x00000002c70b7211 */ /* 0x000fc400000f0cd3 */
[----:B------:R-:W-:-:S03]  /*dca0*/  ISETP.GT.AND P0, PT, R110, R208, PT ;  /* 0x000000d06e00720c */ /* 0x000fc60003f04270 */
[----:B------:R-:W-:Y:S01]  /*dcb0*/  HMMA.16816.F32 R24, R16, R26, RZ ;  /* 0x0000001a1018723c */ /* 0x000fe200000018ff */
[----:B------:R-:W-:-:S07]  /*dcc0*/  ISETP.GE.OR P1, PT, R132, c[0x0][0x1d4], !P0 ;  /* 0x0000750084007a0c */ /* 0x000fce0004726670 */
[C---:B---3--:R-:W-:Y:S06]  /*dcd0*/  HMMA.16816.F32 R32, R16.reuse, R44, RZ ;  /* 0x0000002c1020723c */ /* 0x048fec00000018ff */
[----:B------:R-:W-:Y:S01]  /*dce0*/  @!PT LDS RZ, [RZ] ;  /* 0x00000000fffff984 */ /* 0x000fe20000000800 */
[----:B------:R-:W-:Y:S01]  /*dcf0*/  @!PT LDS RZ, [RZ] ;  /* 0x00000000fffff984 */ /* 0x000fe20000000800 */
[----:B------:R-:W-:Y:S01]  /*dd00*/  @!PT LDS RZ, [RZ] ;  /* 0x00000000fffff984 */ /* 0x000fe20000000800 */
[----:B------:R3:W-:Y:S01]  /*dd10*/  LDGSTS.E.BYPASS.LTC128B.128 [R198+0x8080], [R4.64], !P1 ;  /* 0x0808000004c67fae */ /* 0x0007e2000c901d48 */
[C---:B------:R-:W-:Y:S01]  /*dd20*/  LEA R6, P1, R200.reuse, R0, 0x1 ;  /* 0x00000000c8067211 */ /* 0x040fe200078208ff */
[----:B------:R-:W-:Y:S01]  /*dd30*/  HMMA.16816.F32 R44, R16, R46, RZ ;  /* 0x0000002e102c723c */ /* 0x000fe200000018ff */
[----:B------:R-:W-:Y:S02]  /*dd40*/  MOV R0, 0x40 ;  /* 0x0000004000007802 */ /* 0x000fe40000000f00 */
[----:B------:R-:W-:-:S02]  /*dd50*/  LEA.HI.X R7, R200, R2, R210, 0x1, P1 ;  /* 0x00000002c8077211 */ /* 0x000fc400008f0cd2 */
[----:B------:R-:W-:Y:S02]  /*dd60*/  ISETP.GE.OR P1, PT, R135, c[0x0][0x1d4], !P0 ;  /* 0x0000750087007a0c */ /* 0x000fe40004726670 */
[----:B------:R-:W-:Y:S02]  /*dd70*/  SEL R0, R0, 0xffffffc0, !P2 ;  /* 0xffffffc000007807 */ /* 0x000fe40005000000 */
[----:B------:R-:W-:Y:S01]  /*dd80*/  IADD3 R2, R3, 0x3000, RZ ;  /* 0x0000300003027810 */ /* 0x000fe20007ffe0ff */
[----:B-1----:R-:W-:Y:S03]  /*dd90*/  HMMA.16816.F32 R20, R28, R40, R20 ;  /* 0x000000281c14723c */ /* 0x002fe60000001814 */
[----:B------:R-:W-:-:S05]  /*dda0*/  IADD3 R188, R2, R0, RZ ;  /* 0x0000000002bc7210 */ /* 0x000fca0007ffe0ff */
[----:B------:R1:W-:Y:S01]  /*ddb0*/  LDGSTS.E.BYPASS.LTC128B.128 [R198+0x9080], [R8.64], !P1 ;  /* 0x0908000008c67fae */ /* 0x0003e2000c901d48 */
[----:B------:R-:W-:Y:S01]  /*ddc0*/  ISETP.GE.OR P1, PT, R199, c[0x0][0x1d4], !P0 ;  /* 0x00007500c7007a0c */ /* 0x000fe20004726670 */
[----:B------:R-:W-:Y:S01]  /*ddd0*/  HMMA.16816.F32 R40, R28, R42, R24 ;  /* 0x0000002a1c28723c */ /* 0x000fe20000001818 */
[----:B------:R-:W-:Y:S02]  /*dde0*/  ISETP.GE.OR P0, PT, R200, c[0x0][0x1d4], !P0 ;  /* 0x00007500c8007a0c */ /* 0x000fe40004706670 */
[----:B---3--:R-:W-:-:S05]  /*ddf0*/  IADD3 R4, R143, R0, RZ ;  /* 0x000000008f047210 */ /* 0x008fca0007ffe0ff */
[C---:B--2---:R-:W-:Y:S04]  /*de00*/  HMMA.16816.F32 R32, R28.reuse, R64, R32 ;  /* 0x000000401c20723c */ /* 0x044fe80000001820 */
[----:B------:R1:W-:Y:S04]  /*de10*/  LDGSTS.E.BYPASS.LTC128B.128 [R198+0xa080], [R10.64], !P1 ;  /* 0x0a0800000ac67fae */ /* 0x0003e8000c901d48 */
[----:B------:R2:W-:Y:S01]  /*de20*/  LDGSTS.E.BYPASS.LTC128B.128 [R198+0xb080], [R6.64], !P0 ;  /* 0x0b08000006c67fae */ /* 0x0005e2000c101d48 */
[----:B------:R-:W-:Y:S01]  /*de30*/  HMMA.16816.F32 R44, R28, R66, R44 ;  /* 0x000000421c2c723c */ /* 0x000fe2000000182c */
[----:B------:R-:W-:-:S02]  /*de40*/  ISETP.GT.AND P0, PT, R80, R213, PT ;  /* 0x000000d55000720c */ /* 0x000fc40003f04270 */
[----:B------:R-:W-:Y:S04]  /*de50*/  LDSM.16.M88.4 R12, [R197] ;  /* 0x00000000c50c783b */ /* 0x000fe80000000200 */
[----:B------:R-:W3:Y:S04]  /*de60*/  LDSM.16.M88.4 R36, [R4] ;  /* 0x000000000424783b */ /* 0x000ee80000000200 */
[----:B------:R-:W-:Y:S04]  /*de70*/  LDSM.16.M88.4 R48, [R188+-0x3000] ;  /* 0xffd00000bc30783b */ /* 0x000fe80000000200 */
[----:B------:R-:W4:Y:S04]  /*de80*/  LDSM.16.M88.4 R52, [R4+0x800] ;  /* 0x000800000434783b */ /* 0x000f280000000200 */
[----:B------:R-:W-:Y:S04]  /*de90*/  LDSM.16.M88.4 R60, [R143+0x1000] ;  /* 0x001000008f3c783b */ /* 0x000fe80000000200 */
[----:B-1----:R-:W1:Y:S04]  /*dea0*/  LDSM.16.M88.4 R8, [R196] ;  /* 0x00000000c408783b */ /* 0x002e680000000200 */
[----:B-----5:R-:W-:Y:S04]  /*deb0*/  LDSM.16.M88.4 R56, [R188+-0x2800] ;  /* 0xffd80000bc38783b */ /* 0x020fe80000000200 */
[----:B------:R-:W-:Y:S04]  /*dec0*/  LDSM.16.M88.4 R68, [R3+0x1000] ;  /* 0x001000000344783b */ /* 0x000fe80000000200 */
[----:B------:R-:W-:Y:S04]  /*ded0*/  LDSM.16.M88.4 R28, [R197+0x4000] ;  /* 0x00400000c51c783b */ /* 0x000fe80000000200 */
[----:B------:R-:W-:Y:S04]  /*dee0*/  LDSM.16.M88.4 R64, [R4+0x1000] ;  /* 0x001000000440783b */ /* 0x000fe80000000200 */
[----:B------:R-:W-:Y:S01]  /*def0*/  LDSM.16.M88.4 R76, [R188+-0x1000] ;  /* 0xfff00000bc4c783b */ /* 0x000fe20000000200 */
[C---:B---3--:R-:W-:Y:S03]  /*df00*/  HMMA.16816.F32 R24, R12.reuse, R36, R20 ;  /* 0x000000240c18723c */ /* 0x048fe60000001814 */
[----:B------:R-:W3:Y:S04]  /*df10*/  LDSM.16.M88.4 R20, [R194+0x4000] ;  /* 0x00400000c214783b */ /* 0x000ee80000000200 */
[----:B------:R-:W-:Y:S01]  /*df20*/  LDSM.16.M88.4 R72, [R3+0x3000] ;  /* 0x003000000348783b */ /* 0x000fe20000000200 */
[C---:B------:R-:W-:Y:S03]  /*df30*/  HMMA.16816.F32 R40, R12.reuse, R38, R40 ;  /* 0x000000260c28723c */ /* 0x040fe60000001828 */
[----:B------:R-:W-:Y:S04]  /*df40*/  LDSM.16.M88.4 R36, [R143+0x1800] ;  /* 0x001800008f24783b */ /* 0x000fe80000000200 */
[----:B------:R-:W0:Y:S01]  /*df50*/  LDGDEPBAR ;  /* 0x00000000000079af */ /* 0x000e220000000000 */
[----:B----4-:R-:W-:Y:S08]  /*df60*/  HMMA.16816.F32 R32, R12, R52, R32 ;  /* 0x000000340c20723c */ /* 0x010ff00000001820 */
[C---:B-1----:R-:W-:Y:S01]  /*df70*/  HMMA.16816.F32 R16, R8.reuse, R48, R24 ;  /* 0x000000300810723c */ /* 0x042fe20000001818 */
[----:B------:R-:W1:Y:S07]  /*df80*/  LDSM.16.M88.4 R24, [R195+0x4000] ;  /* 0x00400000c318783b */ /* 0x000e6e0000000200 */
[----:B------:R-:W-:Y:S01]  /*df90*/  HMMA.16816.F32 R40, R8, R50, R40 ;  /* 0x000000320828723c */ /* 0x000fe20000001828 */
[----:B------:R-:W4:Y:S07]  /*dfa0*/  LDSM.16.M88.4 R48, [R3+0x1800] ;  /* 0x001800000330783b */ /* 0x000f2e0000000200 */
[----:B------:R-:W-:Y:S01]  /*dfb0*/  HMMA.16816.F32 R44, R12, R54, R44 ;  /* 0x000000360c2c723c */ /* 0x000fe2000000182c */
[----:B------:R-:W-:Y:S07]  /*dfc0*/  LDSM.16.M88.4 R52, [R188+-0x2000] ;  /* 0xffe00000bc34783b */ /* 0x000fee0000000200 */
[----:B---3--:R-:W-:Y:S08]  /*dfd0*/  HMMA.16816.F32 R16, R20, R60, R16 ;  /* 0x0000003c1410723c */ /* 0x008ff00000001810 */
[----:B------:R-:W-:Y:S08]  /*dfe0*/  HMMA.16816.F32 R32, R8, R56, R32 ;  /* 0x000000380820723c */ /* 0x000ff00000001820 */
[----:B------:R-:W-:Y:S01]  /*dff0*/  HMMA.16816.F32 R40, R20, R62, R40 ;  /* 0x0000003e1428723c */ /* 0x000fe20000001828 */
[----:B------:R-:W-:Y:S07]  /*e000*/  LDSM.16.M88.4 R60, [R143+0x2000] ;  /* 0x002000008f3c783b */ /* 0x000fee0000000200 */
[----:B-1----:R-:W-:Y:S01]  /*e010*/  HMMA.16816.F32 R12, R24, R68, R16 ;  /* 0x00000044180c723c */ /* 0x002fe20000001810 */
[----:B------:R-:W1:Y:S07]  /*e020*/  LDSM.16.M88.4 R16, [R196+0x4000] ;  /* 0x00400000c410783b */ /* 0x000e6e0000000200 */
[----:B------:R-:W-:Y:S01]  /*e030*/  HMMA.16816.F32 R44, R8, R58, R44 ;  /* 0x0000003a082c723c */ /* 0x000fe2000000182c */
[----:B------:R-:W3:Y:S07]  /*e040*/  LDSM.16.M88.4 R56, [R4+0x1800] ;  /* 0x001800000438783b */ /* 0x000eee0000000200 */
[----:B------:R-:W-:Y:S08]  /*e050*/  HMMA.16816.F32 R32, R20, R36, R32 ;  /* 0x000000241420723c */ /* 0x000ff00000001820 */
[----:B------:R-:W-:Y:S01]  /*e060*/  HMMA.16816.F32 R40, R24, R70, R40 ;  /* 0x000000461828723c */ /* 0x000fe20000001828 */
[----:B------:R-:W-:Y:S07]  /*e070*/  LDSM.16.M88.4 R68, [R3+0x2000] ;  /* 0x002000000344783b */ /* 0x000fee0000000200 */
[----:B------:R-:W-:Y:S01]  /*e080*/  HMMA.16816.F32 R8, R28, R64, R12 ;  /* 0x000000401c08723c */ /* 0x000fe2000000180c */
[----:B------:R-:W2:Y:S07]  /*e090*/  LDSM.16.M88.4 R12, [R194+0x8000] ;  /* 0x00800000c20c783b */ /* 0x000eae0000000200 */
[----:B------:R-:W-:Y:S01]  /*e0a0*/  HMMA.16816.F32 R44, R20, R38, R44 ;  /* 0x00000026142c723c */ /* 0x000fe2000000182c */
[----:B------:R-:W2:Y:S07]  /*e0b0*/  LDSM.16.M88.4 R36, [R188+-0x1800] ;  /* 0xffe80000bc24783b */ /* 0x000eae0000000200 */
[----:B----4-:R-:W-:Y:S08]  /*e0c0*/  HMMA.16816.F32 R32, R24, R48, R32 ;  /* 0x000000301820723c */ /* 0x010ff00000001820 */
[----:B------:R-:W-:Y:S01]  /*e0d0*/  HMMA.16816.F32 R40, R28, R66, R40 ;  /* 0x000000421c28723c */ /* 0x000fe20000001828 */
[----:B------:R-:W-:Y:S07]  /*e0e0*/  LDSM.16.M88.4 R64, [R4+0x2000] ;  /* 0x002000000440783b */ /* 0x000fee0000000200 */
[----:B-1----:R-:W-:Y:S01]  /*e0f0*/  HMMA.16816.F32 R20, R16, R52, R8 ;  /* 0x000000341014723c */ /* 0x002fe20000001808 */
[----:B------:R-:W1:Y:S07]  /*e100*/  LDSM.16.M88.4 R8, [R195+0x8000] ;  /* 0x00800000c308783b */ /* 0x000e6e0000000200 */
[----:B------:R-:W-:Y:S01]  /*e110*/  HMMA.16816.F32 R44, R24, R50, R44 ;  /* 0x00000032182c723c */ /* 0x000fe2000000182c */
[----:B------:R-:W-:Y:S04]  /*e120*/  LDSM.16.M88.4 R24, [R197+0x8000] ;  /* 0x00800000c518783b */ /* 0x000fe80000000200 */
[----:B------:R-:W-:Y:S03]  /*e130*/  LDSM.16.M88.4 R48, [R4+0x2800] ;  /* 0x002800000430783b */ /* 0x000fe60000000200 */
[----:B---3--:R-:W-:Y:S08]  /*e140*/  HMMA.16816.F32 R32, R28, R56, R32 ;  /* 0x000000381c20723c */ /* 0x008ff00000001820 */
[----:B------:R-:W-:Y:S01]  /*e150*/  HMMA.16816.F32 R40, R16, R54, R40 ;  /* 0x000000361028723c */ /* 0x000fe20000001828 */
[----:B------:R-:W3:Y:S07]  /*e160*/  LDSM.16.M88.4 R52, [R143+0x2800] ;  /* 0x002800008f34783b */ /* 0x000eee0000000200 */
[----:B--2---:R-:W-:Y:S08]  /*e170*/  HMMA.16816.F32 R20, R12, R60, R20 ;  /* 0x0000003c0c14723c */ /* 0x004ff00000001814 */
[----:B------:R-:W-:Y:S01]  /*e180*/  HMMA.16816.F32 R44, R28, R58, R44 ;  /* 0x0000003a1c2c723c */ /* 0x000fe2000000182c */
[----:B------:R-:W-:Y:S04]  /*e190*/  LDSM.16.M88.4 R28, [R196+0x8000] ;  /* 0x00800000c41c783b */ /* 0x000fe80000000200 */
[----:B------:R-:W-:Y:S03]  /*e1a0*/  LDSM.16.M88.4 R56, [R188+-0x800] ;  /* 0xfff80000bc38783b */ /* 0x000fe60000000200 */
[----:B------:R-:W-:Y:S08]  /*e1b0*/  HMMA.16816.F32 R32, R16, R36, R32 ;  /* 0x000000241020723c */ /* 0x000ff00000001820 */
[----:B------:R-:W-:Y:S01]  /*e1c0*/  HMMA.16816.F32 R40, R12, R62, R40 ;  /* 0x0000003e0c28723c */ /* 0x000fe20000001828 */
[----:B------:R-:W2:Y:S07]  /*e1d0*/  LDSM.16.M88.4 R60, [R3+0x2800] ;  /* 0x00280000033c783b */ /* 0x000eae0000000200 */
[----:B-1----:R-:W-:Y:S08]  /*e1e0*/  HMMA.16816.F32 R20, R8, R68, R20 ;  /* 0x000000440814723c */ /* 0x002ff00000001814 */
[----:B------:R-:W-:Y:S08]  /*e1f0*/  HMMA.16816.F32 R44, R16, R38, R44 ;  /* 0x00000026102c723c */ /* 0x000ff0000000182c */
[----:B---3--:R-:W-:Y:S08]  /*e200*/  HMMA.16816.F32 R32, R12, R52, R32 ;  /* 0x000000340c20723c */ /* 0x008ff00000001820 */
[----:B------:R-:W-:Y:S01]  /*e210*/  HMMA.16816.F32 R40, R8, R70, R40 ;  /* 0x000000460828723c */ /* 0x000fe20000001828 */
[----:B------:R-:W-:Y:S07]  /*e220*/  LDSM.16.M88.4 R68, [R143+0x3000] ;  /* 0x003000008f44783b */ /* 0x000fee0000000200 */
[----:B------:R-:W-:Y:S01]  /*e230*/  HMMA.16816.F32 R16, R24, R64, R20 ;  /* 0x000000401810723c */ /* 0x000fe20000001814 */
[----:B------:R-:W1:Y:S07]  /*e240*/  LDSM.16.M88.4 R20, [R194+0xc000] ;  /* 0x00c00000c214783b */ /* 0x000e6e0000000200 */
[----:B------:R-:W-:Y:S01]  /*e250*/  HMMA.16816.F32 R44, R12, R54, R44 ;  /* 0x000000360c2c723c */ /* 0x000fe2000000182c */
[----:B------:R-:W-:Y:S07]  /*e260*/  LDSM.16.M88.4 R52, [R143+0x3800] ;  /* 0x003800008f34783b */ /* 0x000fee0000000200 */
[----:B--2---:R-:W-:Y:S08]  /*e270*/  HMMA.16816.F32 R32, R8, R60, R32 ;  /* 0x0000003c0820723c */ /* 0x004ff00000001820 */
[----:B------:R-:W-:Y:S01]  /*e280*/  HMMA.16816.F32 R40, R24, R66, R40 ;  /* 0x000000421828723c */ /* 0x000fe20000001828 */
[----:B------:R-:W-:Y:S07]  /*e290*/  LDSM.16.M88.4 R64, [R4+0x3000] ;  /* 0x003000000440783b */ /* 0x000fee0000000200 */
[----:B------:R-:W-:Y:S01]  /*e2a0*/  HMMA.16816.F32 R12, R28, R76, R16 ;  /* 0x0000004c1c0c723c */ /* 0x000fe20000001810 */
[----:B------:R-:W2:Y:S07]  /*e2b0*/  LDSM.16.M88.4 R16, [R195+0xc000] ;  /* 0x00c00000c310783b */ /* 0x000eae0000000200 */
[----:B------:R-:W-:Y:S01]  /*e2c0*/  HMMA.16816.F32 R44, R8, R62, R44 ;  /* 0x0000003e082c723c */ /* 0x000fe2000000182c */
[----:B------:R-:W-:Y:S07]  /*e2d0*/  LDSM.16.M88.4 R60, [R188] ;  /* 0x00000000bc3c783b */ /* 0x000fee0000000200 */
[----:B------:R-:W-:Y:S08]  /*e2e0*/  HMMA.16816.F32 R36, R24, R48, R32 ;  /* 0x000000301824723c */ /* 0x000ff00000001820 */
[----:B------:R-:W-:Y:S08]  /*e2f0*/  HMMA.16816.F32 R32, R28, R78, R40 ;  /* 0x0000004e1c20723c */ /* 0x000ff00000001828 */
[----:B-1----:R-:W-:Y:S01]  /*e300*/  HMMA.16816.F32 R8, R20, R68, R12 ;  /* 0x000000441408723c */ /* 0x002fe2000000180c */
[----:B------:R-:W1:Y:S07]  /*e310*/  LDSM.16.M88.4 R12, [R197+0xc000] ;  /* 0x00c00000c50c783b */ /* 0x000e6e0000000200 */
[----:B------:R-:W-:Y:S01]  /*e320*/  HMMA.16816.F32 R40, R24, R50, R44 ;  /* 0x000000321828723c */ /* 0x000fe2000000182c */
[----:B------:R-:W3:Y:S04]  /*e330*/  LDSM.16.M88.4 R48, [R3+0x3800] ;  /* 0x003800000330783b */ /* 0x000ee80000000200 */
[----:B------:R3:W-:Y:S03]  /*e340*/  LDSM.16.M88.4 R44, [R4+0x3800] ;  /* 0x00380000042c783b */ /* 0x0007e60000000200 */
[----:B------:R-:W-:Y:S08]  /*e350*/  HMMA.16816.F32 R36, R28, R56, R36 ;  /* 0x000000381c24723c */ /* 0x000ff00000001824 */
[----:B------:R-:W-:Y:S08]  /*e360*/  HMMA.16816.F32 R32, R20, R70, R32 ;  /* 0x000000461420723c */ /* 0x000ff00000001820 */
[----:B--2---:R-:W-:Y:S01]  /*e370*/  HMMA.16816.F32 R24, R16, R72, R8 ;  /* 0x000000481018723c */ /* 0x004fe20000001808 */
[----:B------:R-:W2:Y:S07]  /*e380*/  LDSM.16.M88.4 R8, [R196+0xc000] ;  /* 0x00c00000c408783b */ /* 0x000eae0000000200 */
[----:B------:R-:W-:Y:S08]  /*e390*/  HMMA.16816.F32 R28, R28, R58, R40 ;  /* 0x0000003a1c1c723c */ /* 0x000ff00000001828 */
[----:B------:R-:W-:Y:S08]  /*e3a0*/  HMMA.16816.F32 R40, R20, R52, R36 ;  /* 0x000000341428723c */ /* 0x000ff00000001824 */
[----:B------:R-:W-:Y:S08]  /*e3b0*/  HMMA.16816.F32 R36, R16, R74, R32 ;  /* 0x0000004a1024723c */ /* 0x000ff00000001820 */
[----:B-1----:R-:W-:Y:S08]  /*e3c0*/  HMMA.16816.F32 R32, R12, R64, R24 ;  /* 0x000000400c20723c */ /* 0x002ff00000001818 */
[----:B------:R-:W-:Y:S01]  /*e3d0*/  HMMA.16816.F32 R20, R20, R54, R28 ;  /* 0x000000361414723c */ /* 0x000fe2000000181c */
[----:B------:R-:W1:Y:S01]  /*e3e0*/  LDSM.16.M88.4 R28, [R188+0x800] ;  /* 0x00080000bc1c783b */ /* 0x000e620000000200 */
[----:B------:R-:W-:-:S06]  /*e3f0*/  DEPBAR.LE SB0, 0x0 ;  /* 0x000080000000791a */ /* 0x000fcc0000000000 */
[----:B---3--:R-:W-:Y:S08]  /*e400*/  HMMA.16816.F32 R4, R16, R48, R40 ;  /* 0x000000301004723c */ /* 0x008ff00000001828 */
[----:B------:R-:W-:Y:S08]  /*e410*/  HMMA.16816.F32 R24, R12, R66, R36 ;  /* 0x000000420c18723c */ /* 0x000ff00000001824 */
[----:B--2---:R-:W-:Y:S08]  /*e420*/  HMMA.16816.F32 R32, R8, R60, R32 ;  /* 0x0000003c0820723c */ /* 0x004ff00000001820 */
[----:B------:R-:W-:Y:S08]  /*e430*/  HMMA.16816.F32 R16, R16, R50, R20 ;  /* 0x000000321010723c */ /* 0x000ff00000001814 */
[----:B------:R-:W-:Y:S08]  /*e440*/  HMMA.16816.F32 R4, R12, R44, R4 ;  /* 0x0000002c0c04723c */ /* 0x000ff00000001804 */
[----:B------:R-:W-:Y:S01]  /*e450*/  HMMA.16816.F32 R20, R8, R62, R24 ;  /* 0x0000003e0814723c */ /* 0x000fe20000001818 */
[----:B------:R-:W-:-:S04]  /*e460*/  FMUL.FTZ R0, R32, c[0x0][0x320] ;  /* 0x0000c80020007a20 */ /* 0x000fc80000410000 */
[----:B------:R2:W3:Y:S03]  /*e470*/  MUFU.TANH R36, R0 ;  /* 0x0000000000247308 */ /* 0x0004e60000002400 */
[----:B------:R-:W-:Y:S08]  /*e480*/  HMMA.16816.F32 R12, R12, R46, R16 ;  /* 0x0000002e0c0c723c */ /* 0x000ff00000001810 */
[----:B-1----:R-:W-:Y:S01]  /*e490*/  HMMA.16816.F32 R4, R8, R28, R4 ;  /* 0x0000001c0804723c */ /* 0x002fe20000001804 */
[----:B--2---:R-:W-:-:S04]  /*e4a0*/  FMUL.FTZ R0, R33, c[0x0][0x320] ;  /* 0x0000c80021007a20 */ /* 0x004fc80000410000 */
[----:B------:R1:W2:Y:S11]  /*e4b0*/  MUFU.TANH R33, R0 ;  /* 0x0000000000217308 */ /* 0x0002b60000002400 */
[----:B------:R-:W-:Y:S01]  /*e4c0*/  HMMA.16816.F32 R8, R8, R30, R12 ;  /* 0x0000001e0808723c */ /* 0x000fe2000000180c */
[----:B-1----:R-:W-:-:S04]  /*e4d0*/  FMUL.FTZ R0, R34, c[0x0][0x320] ;  /* 0x0000c80022007a20 */ /* 0x002fc80000410000 */
[----:B------:R1:W4:Y:S02]  /*e4e0*/  MUFU.TANH R32, R0 ;  /* 0x0000000000207308 */ /* 0x0003240000002400 */
        /* <DEDUP_REMOVED lines=28> */
[----:B--234-:R-:W-:Y:S01]  /*e6b0*/  IMAD R2, R80, 0x20, R226 ;  /* 0x0000002050027824 */ /* 0x01cfe200078e02e2 */
[----:B------:R-:W-:Y:S01]  /*e6c0*/  ISETP.GT.AND P0, PT, R218, 0x1f, PT ;  /* 0x0000001fda00780c */ /* 0x000fe20003f04270 */
[----:B------:R-:W-:-:S03]  /*e6d0*/  IMAD.MOV.U32 R202, RZ, RZ, RZ ;  /* 0x000000ffffca7224 */ /* 0x000fc600078e00ff */
[----:B------:R-:W-:-:S05]  /*e6e0*/  IADD3 R2, R2, -0x20, R218 ;  /* 0xffffffe002027810 */ /* 0x000fca0007ffe0da */
[----:B------:R-:W-:-:S04]  /*e6f0*/  @P6 IMAD.HI.U32 R3, R2, c[0x0][0x2bc], RZ ;  /* 0x0000af0002036a27 */ /* 0x000fc800078e00ff */
[----:B-1----:R-:W-:Y:S01]  /*e700*/  IMAD.MOV.U32 R0, RZ, RZ, R2 ;  /* 0x000000ffff007224 */ /* 0x002fe200078e0002 */
[----:B------:R-:W-:-:S04]  /*e710*/  @P6 SHF.R.U32.HI R0, RZ, c[0x0][0x2c0], R3 ;  /* 0x0000b000ff006a19 */ /* 0x000fc80000011603 */
[----:B------:R-:W-:-:S04]  /*e720*/  @!P0 IADD3 R3, P1, R0, R222, RZ ;  /* 0x000000de00038210 */ /* 0x000fc80007f3e0ff */
[----:B------:R-:W-:Y:S02]  /*e730*/  @!P0 LEA.HI.X.SX32 R5, R0, R225, 0x1, P1 ;  /* 0x000000e100058211 */ /* 0x000fe400008f0eff */
[----:B------:R-:W-:-:S04]  /*e740*/  @!P0 LEA R4, P1, R3, c[0x0][0x2a0], 0x2 ;  /* 0x0000a80003048a11 */ /* 0x000fc800078210ff */
[----:B------:R-:W-:-:S05]  /*e750*/  @!P0 LEA.HI.X R5, R3, c[0x0][0x2a4], R5, 0x2, P1 ;  /* 0x0000a90003058a11 */ /* 0x000fca00008f1405 */
[----:B------:R-:W2:Y:S01]  /*e760*/  @!P0 LDG.E R202, [R4.64] ;  /* 0x0000000804ca8981 */ /* 0x000ea2000c1e1900 */
[----:B------:R-:W-:-:S04]  /*e770*/  IMAD.MOV R0, RZ, RZ, -R0 ;  /* 0x000000ffff007224 */ /* 0x000fc800078e0a00 */
[----:B------:R-:W-:-:S04]  /*e780*/  IMAD R203, R0, c[0x0][0x2b8], R2 ;  /* 0x0000ae0000cb7a24 */ /* 0x000fc800078e0202 */
[----:B------:R-:W-:Y:S01]  /*e790*/  IMAD.WIDE.U32 R2, R203, c[0x0][0x1e0], RZ ;  /* 0x00007800cb027a25 */ /* 0x000fe200078e00ff */
[----:B------:R-:W-:-:S05]  /*e7a0*/  SHF.R.S32.HI R0, RZ, 0x1f, R203 ;  /* 0x0000001fff007819 */ /* 0x000fca00000114cb */
[----:B------:R-:W-:-:S04]  /*e7b0*/  IMAD R0, R0, c[0x0][0x1e0], RZ ;  /* 0x0000780000007a24 */ /* 0x000fc800078e02ff */
[----:B------:R-:W-:-:S04]  /*e7c0*/  IMAD R0, R203, c[0x0][0x1e4], R0 ;  /* 0x00007900cb007a24 */ /* 0x000fc800078e0200 */
[----:B------:R-:W-:Y:S01]  /*e7d0*/  IMAD.IADD R3, R3, 0x1, R0 ;  /* 0x0000000103037824 */ /* 0x000fe200078e0200 */
[----:B--2---:R-:W-:-:S03]  /*e7e0*/  SHF.R.S32.HI R0, RZ, 0x1f, R202 ;  /* 0x0000001fff007819 */ /* 0x004fc600000114ca */
[----:B------:R-:W-:-:S04]  /*e7f0*/  IMAD.WIDE.U32 R2, R202, c[0x0][0x1f0], R2 ;  /* 0x00007c00ca027a25 */ /* 0x000fc800078e0002 */
[----:B------:R-:W-:Y:S01]  /*e800*/  IMAD R4, R0, c[0x0][0x1f0], RZ ;  /* 0x00007c0000047a24 */ /* 0x000fe200078e02ff */
[----:B------:R-:W-:-:S03]  /*e810*/  IADD3 R0, P1, R220, R2, RZ ;  /* 0x00000002dc007210 */ /* 0x000fc60007f3e0ff */
[----:B------:R-:W-:Y:S01]  /*e820*/  IMAD R2, R202, c[0x0][0x1f4], R4 ;  /* 0x00007d00ca027a24 */ /* 0x000fe200078e0204 */
[----:B------:R-:W-:-:S04]  /*e830*/  LEA R5, P0, R0, c[0x0][0x1c8], 0x1 ;  /* 0x0000720000057a11 */ /* 0x000fc800078008ff */
[----:B------:R-:W-:-:S04]  /*e840*/  IADD3.X R2, R224, R3, R2, P1, !PT ;  /* 0x00000003e0027210 */ /* 0x000fc80000ffe402 */
[----:B------:R-:W-:Y:S01]  /*e850*/  LEA.HI.X R0, R0, c[0x0][0x1cc], R2, 0x1, P0 ;  /* 0x0000730000007a11 */ /* 0x000fe200000f0c02 */
[----:B------:R-:W-:Y:S05]  /*e860*/  BRA.DIV ~URZ, `(.L_x_263) ;  /* 0x000092627f007947 */ /* 0x000fea000b800000 */
[----:B------:R1:W2:Y:S02]  /*e870*/  SHFL.IDX PT, R4, R0, RZ, 0x181f ;  /* 0x00181fff00047589 */ /* 0x0002a400000e0000 */
.L_x_344:
[----:B------:R-:W-:Y:S05]  /*e880*/  BRA.DIV ~URZ, `(.L_x_264) ;  /* 0x000092b27f007947 */ /* 0x000fea000b800000 */
[----:B-1----:R1:W3:Y:S02]  /*e890*/  SHFL.IDX PT, R0, R5, RZ, 0x181f ;  /* 0x00181fff05007589 */ /* 0x0022e400000e0000 */
.L_x_345:
[----:B------:R-:W-:Y:S02]  /*e8a0*/  LOP3.LUT P6, RZ, R207, 0x1, RZ, 0xc0, !PT ;  /* 0x00000001cfff7812 */ /* 0x000fe400078cc0ff */
[-C--:B---3--:R-:W-:Y:S02]  /*e8b0*/  LEA R10, P0, R132, R0.reuse, 0x1 ;  /* 0x00000000840a7211 */ /* 0x088fe400078008ff */
[-C--:B------:R-:W-:Y:S02]  /*e8c0*/  LEA R8, P2, R204, R0.reuse, 0x1 ;  /* 0x00000000cc087211 */ /* 0x080fe400078408ff */
[----:B------:R-:W-:Y:S02]  /*e8d0*/  LEA R6, P1, R199, R0, 0x1 ;  /* 0x00000000c7067211 */ /* 0x000fe400078208ff */
[----:B--2---:R-:W-:Y:S02]  /*e8e0*/  LEA.HI.X R11, R132, R4, R133, 0x1, P0 ;  /* 0x00000004840b7211 */ /* 0x004fe400000f0c85 */
[----:B------:R-:W-:-:S02]  /*e8f0*/  LEA R2, P0, R200, R0, 0x1 ;  /* 0x00000000c8027211 */ /* 0x000fc400078008ff */
[-C--:B------:R-:W-:Y:S01]  /*e900*/  LEA.HI.X R9, R204, R4.reuse, R209, 0x1, P2 ;  /* 0x00000004cc097211 */ /* 0x080fe200010f0cd1 */
[----:B------:R-:W-:Y:S01]  /*e910*/  @!PT LDS RZ, [RZ] ;  /* 0x00000000fffff984 */ /* 0x000fe20000000800 */
[----:B------:R-:W-:Y:S01]  /*e920*/  @!PT LDS RZ, [RZ] ;  /* 0x00000000fffff984 */ /* 0x000fe20000000800 */
[----:B------:R-:W-:Y:S01]  /*e930*/  @!PT LDS RZ, [RZ] ;  /* 0x00000000fffff984 */ /* 0x000fe20000000800 */
[----:B------:R2:W-:Y:S01]  /*e940*/  LDGSTS.E.BYPASS.LTC128B.128 [R198+0xc080], [R10.64], !P6 ;  /* 0x0c0800000ac67fae */ /* 0x0005e2000f101d48 */
[-C--:B------:R-:W-:Y:S02]  /*e950*/  LEA.HI.X R7, R199, R4.reuse, R211, 0x1, P1 ;  /* 0x00000004c7077211 */ /* 0x080fe400008f0cd3 */
[----:B------:R-:W-:Y:S01]  /*e960*/  LEA.HI.X R3, R200, R4, R210, 0x1, P0 ;  /* 0x00000004c8037211 */ /* 0x000fe200000f0cd2 */
[----:B------:R2:W-:Y:S04]  /*e970*/  LDGSTS.E.BYPASS.LTC128B.128 [R198+0xd080], [R8.64], !P5 ;  /* 0x0d08000008c67fae */ /* 0x0005e8000e901d48 */
[----:B------:R2:W-:Y:S04]  /*e980*/  LDGSTS.E.BYPASS.LTC128B.128 [R198+0xe080], [R6.64], !P4 ;  /* 0x0e08000006c67fae */ /* 0x0005e8000e101d48 */
[----:B------:R2:W-:Y:S02]  /*e990*/  LDGSTS.E.BYPASS.LTC128B.128 [R198+0xf080], [R2.64], !P3 ;  /* 0x0f08000002c67fae */ /* 0x0005e4000d901d48 */
.L_x_262:
[----:B--234-:R-:W-:Y:S05]  /*e9a0*/  BSYNC B0 ;  /* 0x0000000000007941 */ /* 0x01cfea0003800000 */
.L_x_261:
[----:B-1----:R-:W-:Y:S01]  /*e9b0*/  IMAD.IADD R0, R110, 0x1, -R248 ;  /* 0x000000016e007824 */ /* 0x002fe200078e0af8 */
[----:B------:R-:W0:Y:S04]  /*e9c0*/  LDGDEPBAR ;  /* 0x00000000000079af */ /* 0x000e280000000000 */
[----:B------:R-:W-:-:S02]  /*e9d0*/  ISETP.GT.AND P0, PT, R0, RZ, PT ;  /* 0x000000ff0000720c */ /* 0x000fc40003f04270 */
[C---:B------:R-:W-:Y:S02]  /*e9e0*/  ISETP.GT.AND P2, PT, R0.reuse, 0x1, PT ;  /* 0x000000010000780c */ /* 0x040fe40003f44270 */
[----:B------:R-:W-:Y:S02]  /*e9f0*/  ISETP.GT.AND P6, PT, R0, 0x8, PT ;  /* 0x000000080000780c */ /* 0x000fe40003fc4270 */
[----:B------:R-:W-:Y:S02]  /*ea00*/  FSEL R11, R32, -INF , P0 ;  /* 0xff800000200b7808 */ /* 0x000fe40000000000 */
[----:B------:R-:W-:Y:S02]  /*ea10*/  FSEL R6, R36, -INF , P0 ;  /* 0xff80000024067808 */ /* 0x000fe40000000000 */
[----:B------:R-:W-:Y:S02]  /*ea20*/  FSEL R18, R18, -INF , P2 ;  /* 0xff80000012127808 */ /* 0x000fe40001000000 */
[----:B------:R-:W-:-:S02]  /*ea30*/  FSEL R7, R33, -INF , P2 ;  /* 0xff80000021077808 */ /* 0x000fc40001000000 */
[C---:B------:R-:W-:Y:S02]  /*ea40*/  ISETP.GT.AND P5, PT, R0.reuse, 0x9, PT ;  /* 0x000000090000780c */ /* 0x040fe40003fa4270 */
[C---:B------:R-:W-:Y:S02]  /*ea50*/  ISETP.GT.AND P4, PT, R0.reuse, 0x10, PT ;  /* 0x000000100000780c */ /* 0x040fe40003f84270 */
[C---:B------:R-:W-:Y:S02]  /*ea60*/  ISETP.GT.AND P3, PT, R0.reuse, 0x11, PT ;  /* 0x000000110000780c */ /* 0x040fe40003f64270 */
[C---:B------:R-:W-:Y:S02]  /*ea70*/  ISETP.GT.AND P1, PT, R0.reuse, 0x18, PT ;  /* 0x000000180000780c */ /* 0x040fe40003f24270 */
[----:B------:R-:W-:Y:S02]  /*ea80*/  ISETP.GT.AND P0, PT, R0, 0x19, PT ;  /* 0x000000190000780c */ /* 0x000fe40003f04270 */
[----:B------:R-:W-:-:S02]  /*ea90*/  FSEL R20, R20, -INF , P6 ;  /* 0xff80000014147808 */ /* 0x000fc40003000000 */
[----:B------:R-:W-:Y:S02]  /*eaa0*/  FSEL R8, R26, -INF , P6 ;  /* 0xff8000001a087808 */ /* 0x000fe40003000000 */
[----:B------:R-:W-:Y:S02]  /*eab0*/  FMNMX.FTZ R0, R6, R7, !PT ;  /* 0x0000000706007209 */ /* 0x000fe40007810000 */
[----:B------:R-:W-:Y:S02]  /*eac0*/  FMNMX.FTZ R2, R11, R18, !PT ;  /* 0x000000120b027209 */ /* 0x000fe40007810000 */
[----:B------:R-:W-:Y:S02]  /*ead0*/  FSEL R21, R21, -INF , P5 ;  /* 0xff80000015157808 */ /* 0x000fe40002800000 */
[----:B------:R-:W-:Y:S02]  /*eae0*/  FSEL R10, R27, -INF , P5 ;  /* 0xff8000001b0a7808 */ /* 0x000fe40002800000 */
[----:B------:R-:W-:-:S02]  /*eaf0*/  FMNMX.FTZ R0, R8, R0, !PT ;  /* 0x0000000008007209 */ /* 0x000fc40007810000 */
[----:B------:R-:W-:Y:S02]  /*eb00*/  FMNMX.FTZ R2, R20, R2, !PT ;  /* 0x0000000214027209 */ /* 0x000fe40007810000 */
[----:B------:R-:W-:Y:S02]  /*eb10*/  FSEL R22, R13, -INF , P4 ;  /* 0xff8000000d167808 */ /* 0x000fe40002000000 */
[----:B------:R-:W-:Y:S02]  /*eb20*/  FSEL R9, R17, -INF , P4 ;  /* 0xff80000011097808 */ /* 0x000fe40002000000 */
[----:B------:R-:W-:Y:S02]  /*eb30*/  FMNMX.FTZ R0, R10, R0, !PT ;  /* 0x000000000a007209 */ /* 0x000fe40007810000 */
[----:B------:R-:W-:Y:S02]  /*eb40*/  FMNMX.FTZ R2, R21, R2, !PT ;  /* 0x0000000215027209 */ /* 0x000fe40007810000 */
        /* <DEDUP_REMOVED lines=12> */
[----:B------:R-:W-:-:S02]  /*ec10*/  FMNMX.FTZ R4, R19, R0, !PT ;  /* 0x0000000013047209 */ /* 0x000fc40007810000 */
[----:B------:R-:W-:Y:S01]  /*ec20*/  FMNMX.FTZ R5, R29, R2, !PT ;  /* 0x000000021d057209 */ /* 0x000fe20007810000 */
[----:B------:R-:W-:Y:S05]  /*ec30*/  BRA.DIV ~URZ, `(.L_x_265) ;  /* 0x00008f727f007947 */ /* 0x000fea000b800000 */
[----:B------:R-:W1:Y:S04]  /*ec40*/  SHFL.BFLY PT, R0, R4, 0x2, 0x1f ;  /* 0x0c401f0004007f89 */ /* 0x000e6800000e0000 */
[----:B------:R-:W2:Y:S01]  /*ec50*/  SHFL.BFLY PT, R3, R5, 0x2, 0x1f ;  /* 0x0c401f0005037f89 */ /* 0x000ea200000e0000 */
[----:B-1----:R-:W-:Y:S02]  /*ec60*/  FMNMX.FTZ R0, R4, R0, !PT ;  /* 0x0000000004007209 */ /* 0x002fe40007810000 */
[----:B--2---:R-:W-:-:S03]  /*ec70*/  FMNMX.FTZ R5, R5, R3, !PT ;  /* 0x0000000305057209 */ /* 0x004fc60007810000 */
[----:B------:R-:W1:Y:S04]  /*ec80*/  SHFL.BFLY PT, R2, R0, 0x1, 0x1f ;  /* 0x0c201f0000027f89 */ /* 0x000e6800000e0000 */
[----:B------:R2:W3:Y:S01]  /*ec90*/  SHFL.BFLY PT, R3, R5, 0x1, 0x1f ;  /* 0x0c201f0005037f89 */ /* 0x0004e200000e0000 */
[----:B-1----:R-:W-:-:S05]  /*eca0*/  FMNMX.FTZ R134, R0, R2, !PT ;  /* 0x0000000200867209 */ /* 0x002fca0007810000 */
.L_x_346:
[C---:B------:R-:W-:Y:S01]  /*ecb0*/  FMUL.FTZ R2, R134.reuse, c[0x0][0x2d0] ;  /* 0x0000b40086027a20 */ /* 0x040fe20000410000 */
[----:B------:R-:W-:Y:S01]  /*ecc0*/  FSETP.NEU.FTZ.AND P0, PT, R134, -INF , PT ;  /* 0xff8000008600780b */ /* 0x000fe20003f1d000 */
[----:B------:R-:W-:Y:S01]  /*ecd0*/  WARPSYNC 0xffffffff ;  /* 0xffffffff00007948 */ /* 0x000fe20003800000 */
[----:B------:R-:W1:Y:S02]  /*ece0*/  LDSM.16.MT88.4 R12, [R189] ;  /* 0x00000000bd0c783b */ /* 0x000e640000004200 */
[----:B------:R-:W-:-:S02]  /*ecf0*/  FSEL R2, R2, RZ, P0 ;  /* 0x000000ff02027208 */ /* 0x000fc40000000000 */
[----:B------:R-:W4:Y:S03]  /*ed00*/  LDSM.16.MT88.4 R24, [R190] ;  /* 0x00000000be18783b */ /* 0x000f260000004200 */
[--C-:B------:R-:W-:Y:S01]  /*ed10*/  FFMA.FTZ R0, R6, c[0x0][0x2d0], -R2.reuse ;  /* 0x0000b40006007a23 */ /* 0x100fe20000010802 */
[----:B------:R-:W-:Y:S03]  /*ed20*/  LDSM.16.MT88.4 R32, [R192] ;  /* 0x00000000c020783b */ /* 0x000fe60000004200 */
[----:B------:R5:W-:Y:S01]  /*ed30*/  MUFU.EX2 R110, R0 ;  /* 0x00000000006e7308 */ /* 0x000be20000000800 */
[----:B------:R-:W-:Y:S04]  /*ed40*/  LDSM.16.MT88.4 R152, [R189+0x800] ;  /* 0x00080000bd98783b */ /* 0x000fe80000004200 */
[----:B------:R-:W-:Y:S04]  /*ed50*/  LDSM.16.MT88.4 R144, [R190+0x800] ;  /* 0x00080000be90783b */ /* 0x000fe80000004200 */
[----:B------:R-:W-:Y:S04]  /*ed60*/  LDSM.16.MT88.4 R36, [R191] ;  /* 0x00000000bf24783b */ /* 0x000fe80000004200 */
[----:B------:R-:W-:Y:S01]  /*ed70*/  LDSM.16.MT88.4 R40, [R189+0x1000] ;  /* 0x00100000bd28783b */ /* 0x000fe20000004200 */
[----:B-----5:R-:W-:-:S03]  /*ed80*/  FFMA.FTZ R0, R7, c[0x0][0x2d0], -R2 ;  /* 0x0000b40007007a23 */ /* 0x020fc60000010802 */
[----:B------:R-:W-:Y:S01]  /*ed90*/  LDSM.16.MT88.4 R52, [R191+0x800] ;  /* 0x00080000bf34783b */ /* 0x000fe20000004200 */
[----:B------:R5:W2:Y:S03]  /*eda0*/  MUFU.EX2 R108, R0 ;  /* 0x00000000006c7308 */ /* 0x000aa60000000800 */
[----:B------:R-:W-:Y:S04]  /*edb0*/  LDSM.16.MT88.4 R56, [R192+0x1000] ;  /* 0x00100000c038783b */ /* 0x000fe80000004200 */
[----:B------:R-:W-:Y:S04]  /*edc0*/  LDSM.16.MT88.4 R68, [R192+0x1800] ;  /* 0x00180000c044783b */ /* 0x000fe80000004200 */
[----:B------:R-:W-:Y:S04]  /*edd0*/  LDSM.16.MT88.4 R72, [R189+0x2000] ;  /* 0x00200000bd48783b */ /* 0x000fe80000004200 */
[----:B------:R-:W3:Y:S01]  /*ede0*/  LDSM.16.MT88.4 R60, [R190+0x1000] ;  /* 0x00100000be3c783b */ /* 0x000ee20000004200 */
[--C-:B-----5:R-:W-:Y:S01]  /*edf0*/  FFMA.FTZ R0, R8, c[0x0][0x2d0], -R2.reuse ;  /* 0x0000b40008007a23 */ /* 0x120fe20000010802 */
[----:B---3--:R-:W-:Y:S01]  /*ee00*/  FMNMX.FTZ R8, R3, R5, !PT ;  /* 0x0000000503087209 */ /* 0x008fe20007810000 */
[----:B------:R-:W-:Y:S01]  /*ee10*/  FFMA.FTZ R3, R10, c[0x0][0x2d0], -R2 ;  /* 0x0000b4000a037a23 */ /* 0x000fe20000010802 */
[----:B--2---:R-:W-:Y:S01]  /*ee20*/  F2FP.PACK_AB R4, R108, R110 ;  /* 0x0000006e6c04723e */ /* 0x004fe200000000ff */
[----:B------:R2:W-:Y:S01]  /*ee30*/  MUFU.EX2 R109, R0 ;  /* 0x00000000006d7308 */ /* 0x0005e20000000800 */
[C---:B------:R-:W-:Y:S01]  /*ee40*/  FSETP.NEU.FTZ.AND P0, PT, R8.reuse, -INF , PT ;  /* 0xff8000000800780b */ /* 0x040fe20003f1d000 */
[----:B------:R-:W-:Y:S04]  /*ee50*/  LDSM.16.MT88.4 R64, [R191+0x1000] ;  /* 0x00100000bf40783b */ /* 0x000fe80000004200 */
[----:B------:R-:W-:Y:S02]  /*ee60*/  LDSM.16.MT88.4 R80, [R191+0x1800] ;  /* 0x00180000bf50783b */ /* 0x000fe40000004200 */
[----:B------:R3:W5:Y:S02]  /*ee70*/  MUFU.EX2 R119, R3 ;  /* 0x0000000300777308 */ /* 0x0007640000000800 */
[----:B------:R-:W1:Y:S04]  /*ee80*/  LDSM.16.MT88.4 R84, [R190+0x2000] ;  /* 0x00200000be54783b */ /* 0x000e680000004200 */
[----:B------:R-:W-:Y:S01]  /*ee90*/  LDSM.16.MT88.4 R92, [R190+0x2800] ;  /* 0x00280000be5c783b */ /* 0x000fe20000004200 */
[----:B--2---:R-:W-:-:S03]  /*eea0*/  FMUL.FTZ R0, R8, c[0x0][0x2d0] ;  /* 0x0000b40008007a20 */ /* 0x004fc60000410000 */
[----:B------:R-:W-:Y:S02]  /*eeb0*/  LDSM.16.MT88.4 R96, [R191+0x2800] ;  /* 0x00280000bf60783b */ /* 0x000fe40000004200 */
[----:B------:R-:W-:Y:S02]  /*eec0*/  FSEL R0, R0, RZ, P0 ;  /* 0x000000ff00007208 */ /* 0x000fe40000000000 */
[----:B------:R-:W-:Y:S01]  /*eed0*/  LDSM.16.MT88.4 R112, [R190+0x3000] ;  /* 0x00300000be70783b */ /* 0x000fe20000004200 */
[----:B---3--:R-:W-:Y:S01]  /*eee0*/  FFMA.FTZ R3, R9, c[0x0][0x2d0], -R2 ;  /* 0x0000b40009037a23 */ /* 0x008fe20000010802 */
[----:B-----5:R-:W-:Y:S02]  /*eef0*/  F2FP.PACK_AB R6, R119, R109 ;  /* 0x0000006d7706723e */ /* 0x020fe400000000ff */
[----:B------:R-:W-:Y:S01]  /*ef00*/  LDSM.16.MT88.4 R120, [R192+0x3000] ;  /* 0x00300000c078783b */ /* 0x000fe20000004200 */
[----:B------:R2:W-:Y:S03]  /*ef10*/  MUFU.EX2 R118, R3 ;  /* 0x0000000300767308 */ /* 0x0005e60000000800 */
[----:B------:R-:W-:Y:S04]  /*ef20*/  LDSM.16.MT88.4 R48, [R190+0x1800] ;  /* 0x00180000be30783b */ /* 0x000fe80000004200 */
[----:B------:R-:W-:Y:S04]  /*ef30*/  LDSM.16.MT88.4 R88, [R192+0x2000] ;  /* 0x00200000c058783b */ /* 0x000fe80000004200 */
[----:B------:R-:W3:Y:S01]  /*ef40*/  LDSM.16.MT88.4 R104, [R189+0x3000] ;  /* 0x00300000bd68783b */ /* 0x000ee20000004200 */
[----:B--2---:R-:W-:-:S04]  /*ef50*/  FFMA.FTZ R3, R11, c[0x0][0x2d0], -R0 ;  /* 0x0000b4000b037a23 */ /* 0x004fc80000010800 */
[----:B------:R2:W-:Y:S02]  /*ef60*/  MUFU.EX2 R10, R3 ;  /* 0x00000003000a7308 */ /* 0x0005e40000000800 */
[----:B--2---:R-:W-:-:S06]  /*ef70*/  FFMA.FTZ R3, R18, c[0x0][0x2d0], -R0 ;  /* 0x0000b40012037a23 */ /* 0x004fcc0000010800 */
[----:B------:R2:W5:Y:S02]  /*ef80*/  MUFU.EX2 R9, R3 ;  /* 0x0000000300097308 */ /* 0x0005640000000800 */
[----:B--2---:R-:W-:Y:S01]  /*ef90*/  FFMA.FTZ R3, R20, c[0x0][0x2d0], -R0 ;  /* 0x0000b40014037a23 */ /* 0x004fe20000010800 */
[----:B-----5:R-:W-:-:S05]  /*efa0*/  F2FP.PACK_AB R5, R9, R10 ;  /* 0x0000000a0905723e */ /* 0x020fca00000000ff */
[----:B------:R2:W-:Y:S02]  /*efb0*/  MUFU.EX2 R116, R3 ;  /* 0x0000000300747308 */ /* 0x0005e40000000800 */
[----:B--2---:R-:W-:-:S06]  /*efc0*/  FFMA.FTZ R3, R21, c[0x0][0x2d0], -R0 ;  /* 0x0000b40015037a23 */ /* 0x004fcc0000010800 */
[----:B------:R2:W5:Y:S02]  /*efd0*/  MUFU.EX2 R11, R3 ;  /* 0x00000003000b7308 */ /* 0x0005640000000800 */
[----:B--2---:R-:W-:Y:S01]  /*efe0*/  FFMA.FTZ R3, R17, c[0x0][0x2d0], -R2 ;  /* 0x0000b40011037a23 */ /* 0x004fe20000010802 */
[----:B-----5:R-:W-:-:S05]  /*eff0*/  F2FP.PACK_AB R7, R11, R116 ;  /* 0x000000740b07723e */ /* 0x020fca00000000ff */
[----:B------:R2:W5:Y:S02]  /*f000*/  MUFU.EX2 R124, R3 ;  /* 0x00000003007c7308 */ /* 0x0005640000000800 */
[C---:B-1----:R-:W-:Y:S08]  /*f010*/  HMMA.16816.F32 R156, R4.reuse, R12, RZ ;  /* 0x0000000c049c723c */ /* 0x042ff000000018ff */
[----:B------:R-:W-:Y:S01]  /*f020*/  HMMA.16816.F32 R12, R4, R14, RZ ;  /* 0x0000000e040c723c */ /* 0x000fe200000018ff */
[--C-:B--2---:R-:W-:Y:S01]  /*f030*/  FFMA.FTZ R3, R16, c[0x0][0x2d0], -R2.reuse ;  /* 0x0000b40010037a23 */ /* 0x104fe20000010802 */
[----:B-----5:R-:W-:Y:S01]  /*f040*/  F2FP.PACK_AB R128, R124, R118 ;  /* 0x000000767c80723e */ /* 0x020fe200000000ff */
[----:B------:R-:W-:-:S02]  /*f050*/  FFMA.FTZ R2, R19, c[0x0][0x2d0], -R2 ;  /* 0x0000b40013027a23 */ /* 0x000fc40000010802 */
[----:B------:R-:W-:Y:S01]  /*f060*/  MUFU.EX2 R125, R3 ;  /* 0x00000003007d7308 */ /* 0x000fe20000000800 */
[----:B------:R-:W1:Y:S02]  /*f070*/  LDSM.16.MT88.4 R16, [R192+0x800] ;  /* 0x00080000c010783b */ /* 0x000e640000004200 */
[C---:B----4-:R-:W-:Y:S05]  /*f080*/  HMMA.16816.F32 R148, R4.reuse, R24, RZ ;  /* 0x000000180494723c */ /* 0x050fea00000018ff */
[----:B------:R2:W4:Y:S03]  /*f090*/  MUFU.EX2 R206, R2 ;  /* 0x0000000200ce7308 */ /* 0x0005260000000800 */
[C---:B------:R-:W-:Y:S08]  /*f0a0*/  HMMA.16816.F32 R24, R4.reuse, R26, RZ ;  /* 0x0000001a0418723c */ /* 0x040ff000000018ff */
[----:B------:R-:W-:Y:S01]  /*f0b0*/  HMMA.16816.F32 R44, R4, R60, RZ ;  /* 0x0000003c042c723c */ /* 0x000fe200000018ff */
[----:B--2---:R-:W-:Y:S01]  /*f0c0*/  FFMA.FTZ R2, R22, c[0x0][0x2d0], -R0 ;  /* 0x0000b40016027a23 */ /* 0x004fe20000010800 */
[----:B----4-:R-:W-:-:S06]  /*f0d0*/  F2FP.PACK_AB R130, R206, R125 ;  /* 0x0000007dce82723e */ /* 0x010fcc00000000ff */
[C---:B------:R-:W-:Y:S01]  /*f0e0*/  HMMA.16816.F32 R76, R4.reuse, R84, RZ ;  /* 0x00000054044c723c */ /* 0x040fe200000018ff */
[----:B------:R2:W-:Y:S07]  /*f0f0*/  MUFU.EX2 R3, R2 ;  /* 0x0000000200037308 */ /* 0x0005ee0000000800 */
[C---:B---3--:R-:W-:Y:S08]  /*f100*/  HMMA.16816.F32 R100, R4.reuse, R104, RZ ;  /* 0x000000680464723c */ /* 0x048ff000000018ff */
[----:B------:R-:W-:Y:S01]  /*f110*/  HMMA.16816.F32 R104, R4, R106, RZ ;  /* 0x0000006a0468723c */ /* 0x000fe200000018ff */
[----:B--2---:R-:W-:-:S04]  /*f120*/  FFMA.FTZ R2, R23, c[0x0][0x2d0], -R0 ;  /* 0x0000b40017027a23 */ /* 0x004fc80000010800 */
[----:B------:R2:W3:Y:S03]  /*f130*/  MUFU.EX2 R117, R2 ;  /* 0x0000000200757308 */ /* 0x0004e60000000800 */
[C---:B------:R-:W-:Y:S08]  /*f140*/  HMMA.16816.F32 R20, R4.reuse, R32, RZ ;  /* 0x000000200414723c */ /* 0x040ff000000018ff */
[----:B------:R-:W-:Y:S01]  /*f150*/  HMMA.16816.F32 R32, R4, R34, RZ ;  /* 0x000000220420723c */ /* 0x000fe200000018ff */
[--C-:B--2---:R-:W-:Y:S01]  /*f160*/  FFMA.FTZ R2, R28, c[0x0][0x2d0], -R0.reuse ;  /* 0x0000b4001c027a23 */ /* 0x104fe20000010800 */
[----:B---3--:R-:W-:Y:S01]  /*f170*/  F2FP.PACK_AB R129, R117, R3 ;  /* 0x000000037581723e */ /* 0x008fe200000000ff */
[----:B------:R-:W-:-:S02]  /*f180*/  FFMA.FTZ R0, R29, c[0x0][0x2d0], -R0 ;  /* 0x0000b4001d007a23 */ /* 0x000fc40000010800 */
[----:B------:R2:W-:Y:S03]  /*f190*/  MUFU.EX2 R126, R2 ;  /* 0x00000002007e7308 */ /* 0x0005e60000000800 */
[----:B------:R-:W-:Y:S05]  /*f1a0*/  HMMA.16816.F32 R28, R4, R36, RZ ;  /* 0x00000024041c723c */ /* 0x000fea00000018ff */
[----:B------:R-:W3:Y:S01]  /*f1b0*/  MUFU.EX2 R205, R0 ;  /* 0x0000000000cd7308 */ /* 0x000ee20000000800 */
[----:B--2---:R-:W-:-:S04]  /*f1c0*/  FADD.FTZ R2, R10, R9 ;  /* 0x000000090a027221 */ /* 0x004fc80000010000 */
[----:B------:R-:W-:Y:S01]  /*f1d0*/  FADD.FTZ R2, R116, R2 ;  /* 0x0000000274027221 */ /* 0x000fe20000010000 */
[----:B---3--:R-:W-:Y:S01]  /*f1e0*/  F2FP.PACK_AB R131, R205, R126 ;  /* 0x0000007ecd83723e */ /* 0x008fe200000000ff */
[----:B------:R-:W-:Y:S02]  /*f1f0*/  FADD.FTZ R0, R110, R108 ;  /* 0x0000006c6e007221 */ /* 0x000fe40000010000 */
[----:B------:R-:W-:Y:S02]  /*f200*/  FADD.FTZ R2, R11, R2 ;  /* 0x000000020b027221 */ /* 0x000fe40000010000 */
[----:B------:R-:W-:Y:S02]  /*f210*/  FADD.FTZ R0, R109, R0 ;  /* 0x000000006d007221 */ /* 0x000fe40000010000 */
[----:B------:R-:W-:Y:S01]  /*f220*/  HMMA.16816.F32 R156, R128, R152, R156 ;  /* 0x00000098809c723c */ /* 0x000fe2000000189c */
[----:B------:R-:W-:Y:S02]  /*f230*/  FADD.FTZ R2, R3, R2 ;  /* 0x0000000203027221 */ /* 0x000fe40000010000 */
[----:B------:R-:W-:-:S02]  /*f240*/  FADD.FTZ R0, R119, R0 ;  /* 0x0000000077007221 */ /* 0x000fc40000010000 */
[----:B------:R-:W-:Y:S02]  /*f250*/  FADD.FTZ R2, R117, R2 ;  /* 0x0000000275027221 */ /* 0x000fe40000010000 */
[----:B------:R-:W-:Y:S01]  /*f260*/  FADD.FTZ R0, R118, R0 ;  /* 0x0000000076007221 */ /* 0x000fe20000010000 */
[----:B------:R-:W-:Y:S01]  /*f270*/  HMMA.16816.F32 R152, R128, R154, R12 ;  /* 0x0000009a8098723c */ /* 0x000fe2000000180c */
[----:B------:R-:W2:Y:S02]  /*f280*/  LDSM.16.MT88.4 R12, [R189+0x1800] ;  /* 0x00180000bd0c783b */ /* 0x000ea40000004200 */
[----:B------:R-:W-:-:S04]  /*f290*/  FADD.FTZ R0, R124, R0 ;  /* 0x000000007c007221 */ /* 0x000fc80000010000 */
[----:B------:R-:W-:Y:S01]  /*f2a0*/  FADD.FTZ R0, R125, R0 ;  /* 0x000000007d007221 */ /* 0x000fe20000010000 */
[----:B------:R-:W-:Y:S03]  /*f2b0*/  HMMA.16816.F32 R148, R128, R144, R148 ;  /* 0x000000908094723c */ /* 0x000fe60000001894 */
[----:B------:R-:W-:Y:S02]  /*f2c0*/  FADD.FTZ R206, R206, R0 ;  /* 0x00000000cece7221 */ /* 0x000fe40000010000 */
[----:B------:R-:W-:-:S03]  /*f2d0*/  FADD.FTZ R0, R126, R2 ;  /* 0x000000027e007221 */ /* 0x000fc60000010000 */
[----:B------:R-:W-:Y:S01]  /*f2e0*/  HMMA.16816.F32 R144, R128, R146, R24 ;  /* 0x000000928090723c */ /* 0x000fe20000001818 */
[----:B------:R-:W-:Y:S01]  /*f2f0*/  FADD.FTZ R205, R205, R0 ;  /* 0x00000000cdcd7221 */ /* 0x000fe20000010000 */
[----:B------:R-:W-:-:S04]  /*f300*/  IADD3 R0, R172, -0x2, RZ ;  /* 0xfffffffeac007810 */ /* 0x000fc80007ffe0ff */
[----:B------:R-:W-:Y:S02]  /*f310*/  ISETP.GE.AND P0, PT, R0, R213, PT ;  /* 0x000000d50000720c */ /* 0x000fe40003f06270 */
[----:B-1----:R-:W-:Y:S08]  /*f320*/  HMMA.16816.F32 R24, R128, R18, R32 ;  /* 0x000000128018723c */ /* 0x002ff00000001820 */
[C---:B------:R-:W-:Y:S08]  /*f330*/  HMMA.16816.F32 R32, R4.reuse, R38, RZ ;  /* 0x000000260420723c */ /* 0x040ff000000018ff */
[C---:B------:R-:W-:Y:S08]  /*f340*/  HMMA.16816.F32 R36, R4.reuse, R40, RZ ;  /* 0x000000280424723c */ /* 0x040ff000000018ff */
[----:B------:R-:W-:Y:S08]  /*f350*/  HMMA.16816.F32 R40, R4, R42, RZ ;  /* 0x0000002a0428723c */ /* 0x000ff000000018ff */
[C---:B------:R-:W-:Y:S08]  /*f360*/  HMMA.16816.F32 R28, R128.reuse, R52, R28 ;  /* 0x00000034801c723c */ /* 0x040ff0000000181c */
[----:B------:R-:W-:Y:S08]  /*f370*/  HMMA.16816.F32 R32, R128, R54, R32 ;  /* 0x000000368020723c */ /* 0x000ff00000001820 */
[C---:B------:R-:W-:Y:S08]  /*f380*/  HMMA.16816.F32 R52, R4.reuse, R56, RZ ;  /* 0x000000380434723c */ /* 0x040ff000000018ff */
[----:B------:R-:W-:Y:S08]  /*f390*/  HMMA.16816.F32 R56, R4, R58, RZ ;  /* 0x0000003a0438723c */ /* 0x000ff000000018ff */
[C---:B--2---:R-:W-:Y:S08]  /*f3a0*/  HMMA.16816.F32 R36, R128.reuse, R12, R36 ;  /* 0x0000000c8024723c */ /* 0x044ff00000001824 */
[C---:B------:R-:W-:Y:S01]  /*f3b0*/  HMMA.16816.F32 R40, R128.reuse, R14, R40 ;  /* 0x0000000e8028723c */ /* 0x040fe20000001828 */
[----:B------:R-:W1:Y:S07]  /*f3c0*/  LDSM.16.MT88.4 R12, [R189+0x2800] ;  /* 0x00280000bd0c783b */ /* 0x000e6e0000004200 */
[C---:B------:R-:W-:Y:S08]  /*f3d0*/  HMMA.16816.F32 R52, R128.reuse, R68, R52 ;  /* 0x000000448034723c */ /* 0x040ff00000001834 */
[----:B------:R-:W-:Y:S08]  /*f3e0*/  HMMA.16816.F32 R56, R128, R70, R56 ;  /* 0x000000468038723c */ /* 0x000ff00000001838 */
[C---:B------:R-:W-:Y:S08]  /*f3f0*/  HMMA.16816.F32 R68, R4.reuse, R72, RZ ;  /* 0x000000480444723c */ /* 0x040ff000000018ff */
[----:B------:R-:W-:Y:S08]  /*f400*/  HMMA.16816.F32 R72, R4, R74, RZ ;  /* 0x0000004a0448723c */ /* 0x000ff000000018ff */
[----:B------:R-:W-:Y:S08]  /*f410*/  HMMA.16816.F32 R20, R128, R16, R20 ;  /* 0x000000108014723c */ /* 0x000ff00000001814 */
[C---:B------:R-:W-:Y:S08]  /*f420*/  HMMA.16816.F32 R16, R4.reuse, R62, RZ ;  /* 0x0000003e0410723c */ /* 0x040ff000000018ff */
[C---:B------:R-:W-:Y:S08]  /*f430*/  HMMA.16816.F32 R60, R4.reuse, R64, RZ ;  /* 0x00000040043c723c */ /* 0x040ff000000018ff */
[----:B------:R-:W-:Y:S08]  /*f440*/  HMMA.16816.F32 R64, R4, R66, RZ ;  /* 0x000000420440723c */ /* 0x000ff000000018ff */
[C---:B-1----:R-:W-:Y:S08]  /*f450*/  HMMA.16816.F32 R68, R128.reuse, R12, R68 ;  /* 0x0000000c8044723c */ /* 0x042ff00000001844 */
[C---:B------:R-:W-:Y:S01]  /*f460*/  HMMA.16816.F32 R72, R128.reuse, R14, R72 ;  /* 0x0000000e8048723c */ /* 0x040fe20000001848 */
[----:B------:R-:W1:Y:S07]  /*f470*/  LDSM.16.MT88.4 R12, [R191+0x2000] ;  /* 0x00200000bf0c783b */ /* 0x000e6e0000004200 */
[C---:B------:R-:W-:Y:S08]  /*f480*/  HMMA.16816.F32 R60, R128.reuse, R80, R60 ;  /* 0x00000050803c723c */ /* 0x040ff0000000183c */
[----:B------:R-:W-:Y:S08]  /*f490*/  HMMA.16816.F32 R64, R128, R82, R64 ;  /* 0x000000528040723c */ /* 0x000ff00000001840 */
[----:B------:R-:W-:Y:S08]  /*f4a0*/  HMMA.16816.F32 R80, R4, R86, RZ ;  /* 0x000000560450723c */ /* 0x000ff000000018ff */
[----:B------:R-:W-:Y:S08]  /*f4b0*/  HMMA.16816.F32 R76, R128, R92, R76 ;  /* 0x0000005c804c723c */ /* 0x000ff0000000184c */
[----:B------:R-:W-:Y:S08]  /*f4c0*/  HMMA.16816.F32 R108, R4, R112, RZ ;  /* 0x00000070046c723c */ /* 0x000ff000000018ff */
[----:B------:R-:W-:Y:S08]  /*f4d0*/  HMMA.16816.F32 R80, R128, R94, R80 ;  /* 0x0000005e8050723c */ /* 0x000ff00000001850 */
[C---:B-1----:R-:W-:Y:S08]  /*f4e0*/  HMMA.16816.F32 R92, R4.reuse, R12, RZ ;  /* 0x0000000c045c723c */ /* 0x042ff000000018ff */
[C---:B------:R-:W-:Y:S08]  /*f4f0*/  HMMA.16816.F32 R12, R4.reuse, R14, RZ ;  /* 0x0000000e040c723c */ /* 0x040ff000000018ff */
[----:B------:R-:W-:Y:S08]  /*f500*/  HMMA.16816.F32 R112, R4, R114, RZ ;  /* 0x000000720470723c */ /* 0x000ff000000018ff */
[C---:B------:R-:W-:Y:S08]  /*f510*/  HMMA.16816.F32 R92, R128.reuse, R96, R92 ;  /* 0x00000060805c723c */ /* 0x040ff0000000185c */
[----:B------:R-:W-:Y:S01]  /*f520*/  HMMA.16816.F32 R96, R128, R98, R12 ;  /* 0x000000628060723c */ /* 0x000fe2000000180c */
[----:B------:R-:W1:Y:S07]  /*f530*/  LDSM.16.MT88.4 R12, [R190+0x3800] ;  /* 0x00380000be0c783b */ /* 0x000e6e0000004200 */
[C---:B------:R-:W-:Y:S08]  /*f540*/  HMMA.16816.F32 R116, R4.reuse, R120, RZ ;  /* 0x000000780474723c */ /* 0x040ff000000018ff */
[----:B------:R-:W-:Y:S08]  /*f550*/  HMMA.16816.F32 R120, R4, R122, RZ ;  /* 0x0000007a0478723c */ /* 0x000ff000000018ff */
[C---:B------:R-:W-:Y:S08]  /*f560*/  HMMA.16816.F32 R44, R128.reuse, R48, R44 ;  /* 0x00000030802c723c */ /* 0x040ff0000000182c */
[----:B------:R-:W-:Y:S01]  /*f570*/  HMMA.16816.F32 R48, R128, R50, R16 ;  /* 0x000000328030723c */ /* 0x000fe20000001810 */
[----:B------:R-:W2:Y:S07]  /*f580*/  LDSM.16.MT88.4 R16, [R192+0x2800] ;  /* 0x00280000c010783b */ /* 0x000eae0000004200 */
[----:B------:R-:W-:Y:S08]  /*f590*/  HMMA.16816.F32 R84, R4, R88, RZ ;  /* 0x000000580454723c */ /* 0x000ff000000018ff */
[C---:B-1----:R-:W-:Y:S08]  /*f5a0*/  HMMA.16816.F32 R108, R128.reuse, R12, R108 ;  /* 0x0000000c806c723c */ /* 0x042ff0000000186c */
[----:B------:R-:W-:Y:S01]  /*f5b0*/  HMMA.16816.F32 R112, R128, R14, R112 ;  /* 0x0000000e8070723c */ /* 0x000fe20000001870 */
[----:B------:R-:W1:Y:S07]  /*f5c0*/  LDSM.16.MT88.4 R12, [R192+0x3800] ;  /* 0x00380000c00c783b */ /* 0x000e6e0000004200 */
[----:B------:R-:W-:Y:S08]  /*f5d0*/  HMMA.16816.F32 R88, R4, R90, RZ ;  /* 0x0000005a0458723c */ /* 0x000ff000000018ff */
[C---:B--2---:R-:W-:Y:S11]  /*f5e0*/  HMMA.16816.F32 R84, R128.reuse, R16, R84 ;  /* 0x000000108054723c */ /* 0x044ff60000001854 */
[----:B------:R-:W-:Y:S05]  /*f5f0*/  @!UPT UIADD3 URZ, URZ, URZ, URZ ;  /* 0x0000003f3f3ff290 */ /* 0x000fea000fffe03f */
[C---:B------:R-:W-:Y:S01]  /*f600*/  HMMA.16816.F32 R88, R128.reuse, R18, R88 ;  /* 0x000000128058723c */ /* 0x040fe20000001858 */
[----:B------:R-:W2:Y:S07]  /*f610*/  LDSM.16.MT88.4 R16, [R189+0x3800] ;  /* 0x00380000bd10783b */ /* 0x000eae0000004200 */
[C---:B-1----:R-:W-:Y:S08]  /*f620*/  HMMA.16816.F32 R116, R128.reuse, R12, R116 ;  /* 0x0000000c8074723c */ /* 0x042ff00000001874 */
[C---:B------:R-:W-:Y:S01]  /*f630*/  HMMA.16816.F32 R120, R128.reuse, R14, R120 ;  /* 0x0000000e8078723c */ /* 0x040fe20000001878 */
[----:B------:R-:W1:Y:S07]  /*f640*/  LDSM.16.MT88.4 R12, [R191+0x3000] ;  /* 0x00300000bf0c783b */ /* 0x000e6e0000004200 */
[C---:B--2---:R-:W-:Y:S08]  /*f650*/  HMMA.16816.F32 R100, R128.reuse, R16, R100 ;  /* 0x000000108064723c */ /* 0x044ff00000001864 */
[----:B------:R-:W-:Y:S08]  /*f660*/  HMMA.16816.F32 R104, R128, R18, R104 ;  /* 0x000000128068723c */ /* 0x000ff00000001868 */
[C---:B-1----:R-:W-:Y:S08]  /*f670*/  HMMA.16816.F32 R124, R4.reuse, R12, RZ ;  /* 0x0000000c047c723c */ /* 0x042ff000000018ff */
[----:B------:R-:W-:Y:S01]  /*f680*/  HMMA.16816.F32 R12, R4, R14, RZ ;  /* 0x0000000e040c723c */ /* 0x000fe200000018ff */
[----:B------:R-:W1:Y:S11]  /*f690*/  LDSM.16.MT88.4 R4, [R191+0x3800] ;  /* 0x00380000bf04783b */ /* 0x000e760000004200 */
[----:B------:R-:W-:Y:S04]  /*f6a0*/  @!UPT UIADD3 URZ, URZ, URZ, URZ ;  /* 0x0000003f3f3ff290 */ /* 0x000fe8000fffe03f */
[C---:B-1----:R-:W-:Y:S08]  /*f6b0*/  HMMA.16816.F32 R124, R128.reuse, R4, R124 ;  /* 0x00000004807c723c */ /* 0x042ff0000000187c */
[----:B------:R-:W-:Y:S01]  /*f6c0*/  HMMA.16816.F32 R128, R128, R6, R12 ;  /* 0x000000068080723c */ /* 0x000fe2000000180c */
[----:B------:R-:W-:Y:S07]  /*f6d0*/  @!UPT UIADD3 URZ, URZ, URZ, URZ ;  /* 0x0000003f3f3ff290 */ /* 0x000fee000fffe03f */
[----:B------:R-:W-:Y:S11]  /*f6e0*/  @!P0 BRA `(.L_x_266) ;  /* 0x0000245000008947 */ /* 0x000ff60003800000 */
[----:B------:R-:W-:Y:S02]  /*f6f0*/  MOV R201, R0 ;  /* 0x0000000000c97202 */ /* 0x000fe40000000f00 */
[----:B------:R-:W-:-:S02]  /*f700*/  MOV R137, R8 ;  /* 0x0000000800897202 */ /* 0x000fc40000000f00 */
[----:B------:R-:W-:Y:S02]  /*f710*/  MOV R136, R134 ;  /* 0x0000008600887202 */ /* 0x000fe40000000f00 */
.L_x_273:
[----:B------:R-:W-:Y:S01]  /*f720*/  SHF.R.S32.HI R0, RZ, 0x1f, R203 ;  /* 0x0000001fff007819 */ /* 0x000fe200000114cb */
[----:B------:R-:W-:Y:S04]  /*f730*/  DEPBAR.LE SB0, 0x0 ;  /* 0x000080000000791a */ /* 0x000fe80000000000 */
[----:B------:R-:W-:Y:S01]  /*f740*/  SHF.R.S32.HI R4, RZ, 0x1f, R202 ;  /* 0x0000001fff047819 */ /* 0x000fe200000114ca */
[----:B------:R-:W-:Y:S01]  /*f750*/  WARPSYNC 0xffffffff ;  /* 0xffffffff00007948 */ /* 0x000fe20003800000 */
[----:B------:R-:W-:Y:S01]  /*f760*/  BAR.SYNC.DEFER_BLOCKING 0x0 ;  /* 0x0000000000007b1d */ /* 0x000fe20000010000 */
[----:B------:R-:W-:Y:S01]  /*f770*/  R2P PR, R212, 0x6 ;  /* 0x00000006d4007804 */ /* 0x000fe20000000000 */
[----:B------:R-:W-:Y:S01]  /*f780*/  IMAD R0, R0, c[0x0][0x208], RZ ;  /* 0x0000820000007a24 */ /* 0x000fe200078e02ff */
[----:B------:R-:W-:Y:S01]  /*f790*/  IADD3 R134, R143, 0x40, RZ ;  /* 0x000000408f867810 */ /* 0x000fe20007ffe0ff */
[----:B------:R-:W-:Y:S01]  /*f7a0*/  IMAD.WIDE.U32 R2, R203, c[0x0][0x208], RZ ;  /* 0x00008200cb027a25 */ /* 0x000fe200078e00ff */
[----:B------:R-:W-:Y:S02]  /*f7b0*/  ISETP.GE.AND P5, PT, R200, c[0x0][0x1d4], PT ;  /* 0x00007500c8007a0c */ /* 0x000fe40003fa6270 */
[----:B------:R-:W-:Y:S01]  /*f7c0*/  ISETP.GE.AND P4, PT, R199, c[0x0][0x1d4], PT ;  /* 0x00007500c7007a0c */ /* 0x000fe20003f86270 */
[----:B------:R-:W-:Y:S01]  /*f7d0*/  IMAD R0, R203, c[0x0][0x20c], R0 ;  /* 0x00008300cb007a24 */ /* 0x000fe200078e0200 */
[----:B------:R-:W-:Y:S01]  /*f7e0*/  ISETP.GE.AND P3, PT, R135, c[0x0][0x1d4], PT ;  /* 0x0000750087007a0c */ /* 0x000fe20003f66270 */
[----:B------:R-:W-:Y:S02]  /*f7f0*/  IMAD R4, R4, c[0x0][0x218], RZ ;  /* 0x0000860004047a24 */ /* 0x000fe400078e02ff */
[----:B------:R-:W-:Y:S01]  /*f800*/  IMAD.IADD R3, R3, 0x1, R0 ;  /* 0x0000000103037824 */ /* 0x000fe200078e0200 */
[C---:B------:R-:W-:Y:S01]  /*f810*/  IADD3 R0, R143.reuse, 0x20, RZ ;  /* 0x000000208f007810 */ /* 0x040fe20007ffe0ff */
[C---:B------:R-:W-:Y:S01]  /*f820*/  IMAD R4, R202.reuse, c[0x0][0x21c], R4 ;  /* 0x00008700ca047a24 */ /* 0x040fe200078e0204 */
[C---:B------:R-:W-:Y:S01]  /*f830*/  @P2 IADD3 R134, R143.reuse, -0x40, RZ ;  /* 0xffffffc08f862810 */ /* 0x040fe20007ffe0ff */
[----:B------:R-:W-:Y:S01]  /*f840*/  IMAD.WIDE.U32 R2, R202, c[0x0][0x218], R2 ;  /* 0x00008600ca027a25 */ /* 0x000fe200078e0002 */
[----:B------:R-:W-:Y:S02]  /*f850*/  @P1 IADD3 R0, R143, -0x20, RZ ;  /* 0xffffffe08f001810 */ /* 0x000fe40007ffe0ff */
[----:B------:R-:W-:Y:S02]  /*f860*/  IADD3 R193, R134, 0x3800, RZ ;  /* 0x0000380086c17810 */ /* 0x000fe40007ffe0ff */
[----:B------:R-:W-:Y:S02]  /*f870*/  IADD3 R2, P0, R214, R2, RZ ;  /* 0x00000002d6027210 */ /* 0x000fe40007f1e0ff */
[----:B------:R-:W-:Y:S01]  /*f880*/  IADD3 R186, R0, 0x3800, RZ ;  /* 0x0000380000ba7810 */ /* 0x000fe20007ffe0ff */
[----:B------:R-:W1:Y:S01]  /*f890*/  LDSM.16.M88.4 R16, [R194] ;  /* 0x00000000c210783b */ /* 0x000e620000000200 */
[----:B------:R-:W-:Y:S02]  /*f8a0*/  IADD3.X R3, R216, R3, R4, P0, !PT ;  /* 0x00000003d8037210 */ /* 0x000fe400007fe404 */
[----:B------:R-:W-:Y:S01]  /*f8b0*/  LEA R4, P0, R2, c[0x0][0x1f8], 0x1 ;  /* 0x00007e0002047a11 */ /* 0x000fe200078008ff */
[----:B------:R-:W2:Y:S01]  /*f8c0*/  LDSM.16.M88.4 R8, [R143] ;  /* 0x000000008f08783b */ /* 0x000ea20000000200 */
[----:B------:R-:W-:Y:S02]  /*f8d0*/  IADD3 R185, R0, 0x3000, RZ ;  /* 0x0000300000b97810 */ /* 0x000fe40007ffe0ff */
[----:B------:R-:W-:Y:S01]  /*f8e0*/  LEA.HI.X R3, R2, c[0x0][0x1fc], R3, 0x1, P0 ;  /* 0x00007f0002037a11 */ /* 0x000fe200000f0c03 */
[----:B------:R-:W3:Y:S01]  /*f8f0*/  LDSM.16.M88.4 R160, [R143+0x800] ;  /* 0x000800008fa0783b */ /* 0x000ee20000000200 */
[C---:B------:R-:W-:Y:S02]  /*f900*/  IADD3 R182, R0.reuse, 0x2800, RZ ;  /* 0x0000280000b67810 */ /* 0x040fe40007ffe0ff */
[C---:B------:R-:W-:Y:S01]  /*f910*/  IADD3 R181, R0.reuse, 0x2000, RZ ;  /* 0x0000200000b57810 */ /* 0x040fe20007ffe0ff */
[----:B------:R-:W4:Y:S01]  /*f920*/  LDSM.16.M88.4 R164, [R195] ;  /* 0x00000000c3a4783b */ /* 0x000f220000000200 */
[C---:B------:R-:W-:Y:S02]  /*f930*/  IADD3 R177, R0.reuse, 0x1800, RZ ;  /* 0x0000180000b17810 */ /* 0x040fe40007ffe0ff */
[----:B------:R-:W-:Y:S01]  /*f940*/  IADD3 R176, R0, 0x1000, RZ ;  /* 0x0000100000b07810 */ /* 0x000fe20007ffe0ff */
[----:B------:R-:W1:Y:S01]  /*f950*/  LDSM.16.M88.4 R168, [R0] ;  /* 0x0000000000a8783b */ /* 0x000e620000000200 */
[C---:B------:R-:W-:Y:S02]  /*f960*/  IADD3 R187, R134.reuse, 0x3000, RZ ;  /* 0x0000300086bb7810 */ /* 0x040fe40007ffe0ff */
[C---:B------:R-:W-:Y:S01]  /*f970*/  IADD3 R184, R134.reuse, 0x2800, RZ ;  /* 0x0000280086b87810 */ /* 0x040fe20007ffe0ff */
[----:B------:R5:W1:Y:S01]  /*f980*/  LDSM.16.M88.4 R172, [R0+0x800] ;  /* 0x0008000000ac783b */ /* 0x000a620000000200 */
[C---:B------:R-:W-:Y:S02]  /*f990*/  IADD3 R183, R134.reuse, 0x2000, RZ ;  /* 0x0000200086b77810 */ /* 0x040fe40007ffe0ff */
[C---:B------:R-:W-:Y:S02]  /*f9a0*/  IADD3 R180, R134.reuse, 0x1800, RZ ;  /* 0x0000180086b47810 */ /* 0x040fe40007ffe0ff */
[C---:B------:R-:W-:Y:S02]  /*f9b0*/  IADD3 R178, R134.reuse, 0x1000, RZ ;  /* 0x0000100086b27810 */ /* 0x040fe40007ffe0ff */
[----:B-----5:R-:W-:Y:S01]  /*f9c0*/  IADD3 R0, R134, 0x800, RZ ;  /* 0x0000080086007810 */ /* 0x020fe20007ffe0ff */
[----:B------:R-:W-:-:S05]  /*f9d0*/  BRA.DIV ~URZ, `(.L_x_267) ;  /* 0x000083027f007947 */ /* 0x000fca000b800000 */
[----:B--2---:R-:W2:Y:S02]  /*f9e0*/  SHFL.IDX PT, R3, R3, RZ, 0x181f ;  /* 0x00181fff03037589 */ /* 0x004ea400000e0000 */
.L_x_347:
[----:B------:R-:W5:Y:S01]  /*f9f0*/  SHFL.IDX PT, R2, R4, RZ, 0x181f ;  /* 0x00181fff04027589 */ /* 0x000f6200000e0000 */
[----:B------:R-:W-:Y:S01]  /*fa00*/  LOP3.LUT P1, RZ, R207, 0x1, RZ, 0xc0, !PT ;  /* 0x00000001cfff7812 */ /* 0x000fe2000782c0ff */
[----:B------:R-:W-:Y:S01]  /*fa10*/  BSSY B0, `(.L_x_268) ;  /* 0x00000cf000007945 */ /* 0x000fe20003800000 */
[CC--:B-----5:R-:W-:Y:S04]  /*fa20*/  LEA R12, P0, R132.reuse, R2.reuse, 0x1 ;  /* 0x00000002840c7211 */ /* 0x0e0fe800078008ff */
[-C--:B--2---:R-:W-:Y:S02]  /*fa30*/  LEA.HI.X R13, R132, R3.reuse, R133, 0x1, P0 ;  /* 0x00000003840d7211 */ /* 0x084fe400000f0c85 */
[CC--:B------:R-:W-:Y:S05]  /*fa40*/  LEA R4, P0, R204.reuse, R2.reuse, 0x1 ;  /* 0x00000002cc047211 */ /* 0x0c0fea00078008ff */
[----:B------:R-:W-:Y:S01]  /*fa50*/  @!PT LDS RZ, [RZ] ;  /* 0x00000000fffff984 */ /* 0x000fe20000000800 */
[----:B------:R-:W-:Y:S01]  /*fa60*/  @!PT LDS RZ, [RZ] ;  /* 0x00000000fffff984 */ /* 0x000fe20000000800 */
[----:B------:R2:W-:Y:S01]  /*fa70*/  LDGSTS.E.BYPASS.LTC128B.128 [R198+0x8080], [R12.64], !P1 ;  /* 0x080800000cc67fae */ /* 0x0005e2000c901d48 */
[-C--:B------:R-:W-:Y:S05]  /*fa80*/  LEA.HI.X R5, R204, R3.reuse, R209, 0x1, P0 ;  /* 0x00000003cc057211 */ /* 0x080fea00000f0cd1 */
[----:B------:R5:W-:Y:S02]  /*fa90*/  LDGSTS.E.BYPASS.LTC128B.128 [R198+0x9080], [R4.64], !P3 ;  /* 0x0908000004c67fae */ /* 0x000be4000d901d48 */
[CC--:B-----5:R-:W-:Y:S04]  /*faa0*/  LEA R4, P0, R199.reuse, R2.reuse, 0x1 ;  /* 0x00000002c7047211 */ /* 0x0e0fe800078008ff */
[-C--:B------:R-:W-:Y:S02]  /*fab0*/  LEA.HI.X R5, R199, R3.reuse, R211, 0x1, P0 ;  /* 0x00000003c7057211 */ /* 0x080fe400000f0cd3 */
[C---:B------:R-:W-:Y:S03]  /*fac0*/  LEA R2, P0, R200.reuse, R2, 0x1 ;  /* 0x00000002c8027211 */ /* 0x040fe600078008ff */
[----:B------:R5:W-:Y:S01]  /*fad0*/  LDGSTS.E.BYPASS.LTC128B.128 [R198+0xa080], [R4.64], !P4 ;  /* 0x0a08000004c67fae */ /* 0x000be2000e101d48 */
[----:B------:R-:W-:Y:S02]  /*fae0*/  LEA.HI.X R3, R200, R3, R210, 0x1, P0 ;  /* 0x00000003c8037211 */ /* 0x000fe400000f0cd2 */
[----:B------:R-:W-:Y:S03]  /*faf0*/  ISETP.GT.AND P0, PT, R201, R213, PT ;  /* 0x000000d5c900720c */ /* 0x000fe60003f04270 */
[----:B------:R4:W-:Y:S06]  /*fb00*/  LDGSTS.E.BYPASS.LTC128B.128 [R198+0xb080], [R2.64], !P5 ;  /* 0x0b08000002c67fae */ /* 0x0009ec000e901d48 */
[----:B------:R-:W0:Y:S01]  /*fb10*/  LDGDEPBAR ;  /* 0x00000000000079af */ /* 0x000e220000000000 */
[C---:B-1---5:R-:W-:Y:S08]  /*fb20*/  HMMA.16816.F32 R4, R16.reuse, R8, RZ ;  /* 0x000000081004723c */ /* 0x062ff000000018ff */
[C---:B------:R-:W-:Y:S08]  /*fb30*/  HMMA.16816.F32 R8, R16.reuse, R10, RZ ;  /* 0x0000000a1008723c */ /* 0x040ff000000018ff */
[C---:B--23--:R-:W-:Y:S08]  /*fb40*/  HMMA.16816.F32 R12, R16.reuse, R160, RZ ;  /* 0x000000a0100c723c */ /* 0x04cff000000018ff */
[----:B------:R-:W-:Y:S01]  /*fb50*/  HMMA.16816.F32 R16, R16, R162, RZ ;  /* 0x000000a21010723c */ /* 0x000fe200000018ff */
[----:B------:R-:W-:Y:S07]  /*fb60*/  LDSM.16.M88.4 R160, [R197] ;  /* 0x00000000c5a0783b */ /* 0x000fee0000000200 */
[C---:B----4-:R-:W-:Y:S08]  /*fb70*/  HMMA.16816.F32 R4, R164.reuse, R168, R4 ;  /* 0x000000a8a404723c */ /* 0x050ff00000001804 */
[C---:B------:R-:W-:Y:S01]  /*fb80*/  HMMA.16816.F32 R8, R164.reuse, R170, R8 ;  /* 0x000000aaa408723c */ /* 0x040fe20000001808 */
[----:B------:R-:W-:Y:S07]  /*fb90*/  LDSM.16.M88.4 R168, [R0] ;  /* 0x0000000000a8783b */ /* 0x000fee0000000200 */
[C---:B------:R-:W-:Y:S08]  /*fba0*/  HMMA.16816.F32 R12, R164.reuse, R172, R12 ;  /* 0x000000aca40c723c */ /* 0x040ff0000000180c */
[----:B------:R-:W-:Y:S01]  /*fbb0*/  HMMA.16816.F32 R16, R164, R174, R16 ;  /* 0x000000aea410723c */ /* 0x000fe20000001810 */
[----:B------:R-:W1:Y:S06]  /*fbc0*/  LDSM.16.M88.4 R164, [R134] ;  /* 0x0000000086a4783b */ /* 0x000e6c0000000200 */
[----:B------:R-:W-:Y:S01]  /*fbd0*/  LDSM.16.M88.4 R172, [R188+-0x3000] ;  /* 0xffd00000bcac783b */ /* 0x000fe20000000200 */
[C---:B-1----:R-:W-:Y:S08]  /*fbe0*/  HMMA.16816.F32 R4, R160.reuse, R164, R4 ;  /* 0x000000a4a004723c */ /* 0x042ff00000001804 */
[C---:B------:R-:W-:Y:S01]  /*fbf0*/  HMMA.16816.F32 R8, R160.reuse, R166, R8 ;  /* 0x000000a6a008723c */ /* 0x040fe20000001808 */
[----:B------:R-:W1:Y:S07]  /*fc00*/  LDSM.16.M88.4 R164, [R196] ;  /* 0x00000000c4a4783b */ /* 0x000e6e0000000200 */
[C---:B------:R-:W-:Y:S08]  /*fc10*/  HMMA.16816.F32 R12, R160.reuse, R168, R12 ;  /* 0x000000a8a00c723c */ /* 0x040ff0000000180c */
[----:B------:R-:W-:Y:S01]  /*fc20*/  HMMA.16816.F32 R16, R160, R170, R16 ;  /* 0x000000aaa010723c */ /* 0x000fe20000001810 */
[----:B------:R-:W2:Y:S06]  /*fc30*/  LDSM.16.M88.4 R160, [R188+-0x2800] ;  /* 0xffd80000bca0783b */ /* 0x000eac0000000200 */
[----:B------:R-:W-:Y:S01]  /*fc40*/  LDSM.16.M88.4 R168, [R194+0x4000] ;  /* 0x00400000c2a8783b */ /* 0x000fe20000000200 */
[C---:B-1----:R-:W-:Y:S08]  /*fc50*/  HMMA.16816.F32 R4, R164.reuse, R172, R4 ;  /* 0x000000aca404723c */ /* 0x042ff00000001804 */
[C---:B------:R-:W-:Y:S01]  /*fc60*/  HMMA.16816.F32 R8, R164.reuse, R174, R8 ;  /* 0x000000aea408723c */ /* 0x040fe20000001808 */
[----:B------:R-:W1:Y:S07]  /*fc70*/  LDSM.16.M88.4 R172, [R143+0x1000] ;  /* 0x001000008fac783b */ /* 0x000e6e0000000200 */
[C---:B--2---:R-:W-:Y:S08]  /*fc80*/  HMMA.16816.F32 R12, R164.reuse, R160, R12 ;  /* 0x000000a0a40c723c */ /* 0x044ff0000000180c */
[----:B------:R-:W-:Y:S01]  /*fc90*/  HMMA.16816.F32 R16, R164, R162, R16 ;  /* 0x000000a2a410723c */ /* 0x000fe20000001810 */
[----:B------:R-:W2:Y:S06]  /*fca0*/  LDSM.16.M88.4 R160, [R143+0x1800] ;  /* 0x001800008fa0783b */ /* 0x000eac0000000200 */
[----:B------:R-:W-:Y:S01]  /*fcb0*/  LDSM.16.M88.4 R164, [R195+0x4000] ;  /* 0x00400000c3a4783b */ /* 0x000fe20000000200 */
[C---:B-1----:R-:W-:Y:S08]  /*fcc0*/  HMMA.16816.F32 R4, R168.reuse, R172, R4 ;  /* 0x000000aca804723c */ /* 0x042ff00000001804 */
[C---:B------:R-:W-:Y:S01]  /*fcd0*/  HMMA.16816.F32 R8, R168.reuse, R174, R8 ;  /* 0x000000aea808723c */ /* 0x040fe20000001808 */
[----:B------:R-:W1:Y:S07]  /*fce0*/  LDSM.16.M88.4 R172, [R176] ;  /* 0x00000000b0ac783b */ /* 0x000e6e0000000200 */
[C---:B--2---:R-:W-:Y:S08]  /*fcf0*/  HMMA.16816.F32 R12, R168.reuse, R160, R12 ;  /* 0x000000a0a80c723c */ /* 0x044ff0000000180c */
[----:B------:R-:W-:Y:S01]  /*fd00*/  HMMA.16816.F32 R16, R168, R162, R16 ;  /* 0x000000a2a810723c */ /* 0x000fe20000001810 */
[----:B------:R-:W2:Y:S06]  /*fd10*/  LDSM.16.M88.4 R160, [R177] ;  /* 0x00000000b1a0783b */ /* 0x000eac0000000200 */
[----:B------:R-:W-:Y:S06]  /*fd20*/  LDSM.16.M88.4 R176, [R178] ;  /* 0x00000000b2b0783b */ /* 0x000fec0000000200 */
[----:B------:R-:W3:Y:S01]  /*fd30*/  LDSM.16.M88.4 R168, [R197+0x4000] ;  /* 0x00400000c5a8783b */ /* 0x000ee20000000200 */
[C---:B-1----:R-:W-:Y:S08]  /*fd40*/  HMMA.16816.F32 R4, R164.reuse, R172, R4 ;  /* 0x000000aca404723c */ /* 0x042ff00000001804 */
[C---:B------:R-:W-:Y:S01]  /*fd50*/  HMMA.16816.F32 R8, R164.reuse, R174, R8 ;  /* 0x000000aea408723c */ /* 0x040fe20000001808 */
[----:B------:R-:W1:Y:S07]  /*fd60*/  LDSM.16.M88.4 R172, [R180] ;  /* 0x00000000b4ac783b */ /* 0x000e6e0000000200 */
[C---:B--2---:R-:W-:Y:S08]  /*fd70*/  HMMA.16816.F32 R12, R164.reuse, R160, R12 ;  /* 0x000000a0a40c723c */ /* 0x044ff0000000180c */
[----:B------:R-:W-:Y:S01]  /*fd80*/  HMMA.16816.F32 R16, R164, R162, R16 ;  /* 0x000000a2a410723c */ /* 0x000fe20000001810 */
[----:B------:R-:W-:Y:S06]  /*fd90*/  LDSM.16.M88.4 R160, [R196+0x4000] ;  /* 0x00400000c4a0783b */ /* 0x000fec0000000200 */
[----:B------:R-:W2:Y:S01]  /*fda0*/  LDSM.16.M88.4 R164, [R188+-0x2000] ;  /* 0xffe00000bca4783b */ /* 0x000ea20000000200 */
[C---:B---3--:R-:W-:Y:S08]  /*fdb0*/  HMMA.16816.F32 R4, R168.reuse, R176, R4 ;  /* 0x000000b0a804723c */ /* 0x048ff00000001804 */
[C---:B------:R-:W-:Y:S01]  /*fdc0*/  HMMA.16816.F32 R8, R168.reuse, R178, R8 ;  /* 0x000000b2a808723c */ /* 0x040fe20000001808 */
[----:B------:R-:W3:Y:S07]  /*fdd0*/  LDSM.16.M88.4 R176, [R188+-0x1800] ;  /* 0xffe80000bcb0783b */ /* 0x000eee0000000200 */
[C---:B-1----:R-:W-:Y:S08]  /*fde0*/  HMMA.16816.F32 R12, R168.reuse, R172, R12 ;  /* 0x000000aca80c723c */ /* 0x042ff0000000180c */
[----:B------:R-:W-:Y:S01]  /*fdf0*/  HMMA.16816.F32 R16, R168, R174, R16 ;  /* 0x000000aea810723c */ /* 0x000fe20000001810 */
[----:B------:R-:W-:Y:S06]  /*fe00*/  LDSM.16.M88.4 R168, [R194+0x8000] ;  /* 0x00800000c2a8783b */ /* 0x000fec0000000200 */
[----:B------:R-:W1:Y:S01]  /*fe10*/  LDSM.16.M88.4 R172, [R143+0x2000] ;  /* 0x002000008fac783b */ /* 0x000e620000000200 */
[C---:B--2---:R-:W-:Y:S08]  /*fe20*/  HMMA.16816.F32 R4, R160.reuse, R164, R4 ;  /* 0x000000a4a004723c */ /* 0x044ff00000001804 */
[C---:B------:R-:W-:Y:S01]  /*fe30*/  HMMA.16816.F32 R8, R160.reuse, R166, R8 ;  /* 0x000000a6a008723c */ /* 0x040fe20000001808 */
[----:B------:R-:W2:Y:S07]  /*fe40*/  LDSM.16.M88.4 R164, [R143+0x2800] ;  /* 0x002800008fa4783b */ /* 0x000eae0000000200 */
[C---:B---3--:R-:W-:Y:S08]  /*fe50*/  HMMA.16816.F32 R12, R160.reuse, R176, R12 ;  /* 0x000000b0a00c723c */ /* 0x048ff0000000180c */
[----:B------:R-:W-:Y:S01]  /*fe60*/  HMMA.16816.F32 R16, R160, R178, R16 ;  /* 0x000000b2a010723c */ /* 0x000fe20000001810 */
[----:B------:R-:W-:Y:S06]  /*fe70*/  LDSM.16.M88.4 R176, [R181] ;  /* 0x00000000b5b0783b */ /* 0x000fec0000000200 */
[----:B------:R-:W3:Y:S01]  /*fe80*/  LDSM.16.M88.4 R160, [R195+0x8000] ;  /* 0x00800000c3a0783b */ /* 0x000ee20000000200 */
[C---:B-1----:R-:W-:Y:S08]  /*fe90*/  HMMA.16816.F32 R4, R168.reuse, R172, R4 ;  /* 0x000000aca804723c */ /* 0x042ff00000001804 */
[C---:B------:R-:W-:Y:S01]  /*fea0*/  HMMA.16816.F32 R8, R168.reuse, R174, R8 ;  /* 0x000000aea808723c */ /* 0x040fe20000001808 */
[----:B------:R-:W1:Y:S07]  /*feb0*/  LDSM.16.M88.4 R172, [R182] ;  /* 0x00000000b6ac783b */ /* 0x000e6e0000000200 */
[C---:B--2---:R-:W-:Y:S08]  /*fec0*/  HMMA.16816.F32 R12, R168.reuse, R164, R12 ;  /* 0x000000a4a80c723c */ /* 0x044ff0000000180c */
[----:B------:R-:W-:Y:S01]  /*fed0*/  HMMA.16816.F32 R16, R168, R166, R16 ;  /* 0x000000a6a810723c */ /* 0x000fe20000001810 */
[----:B------:R-:W-:Y:S06]  /*fee0*/  LDSM.16.M88.4 R168, [R183] ;  /* 0x00000000b7a8783b */ /* 0x000fec0000000200 */
[----:B------:R-:W2:Y:S06]  /*fef0*/  LDSM.16.M88.4 R164, [R197+0x8000] ;  /* 0x00800000c5a4783b */ /* 0x000eac0000000200 */
[----:B------:R-:W4:Y:S01]  /*ff00*/  LDSM.16.M88.4 R180, [R184] ;  /* 0x00000000b8b4783b */ /* 0x000f220000000200 */
[C---:B---3--:R-:W-:Y:S08]  /*ff10*/  HMMA.16816.F32 R4, R160.reuse, R176, R4 ;  /* 0x000000b0a004723c */ /* 0x048ff00000001804 */
[C---:B------:R-:W-:Y:S01]  /*ff20*/  HMMA.16816.F32 R8, R160.reuse, R178, R8 ;  /* 0x000000b2a008723c */ /* 0x040fe20000001808 */
[----:B------:R-:W-:Y:S07]  /*ff30*/  LDSM.16.M88.4 R176, [R188+-0x800] ;  /* 0xfff80000bcb0783b */ /* 0x000fee0000000200 */
[C---:B-1----:R-:W-:Y:S08]  /*ff40*/  HMMA.16816.F32 R12, R160.reuse, R172, R12 ;  /* 0x000000aca00c723c */ /* 0x042ff0000000180c */
[----:B------:R-:W-:Y:S01]  /*ff50*/  HMMA.16816.F32 R16, R160, R174, R16 ;  /* 0x000000aea010723c */ /* 0x000fe20000001810 */
[----:B------:R-:W-:Y:S06]  /*ff60*/  LDSM.16.M88.4 R160, [R196+0x8000] ;  /* 0x00800000c4a0783b */ /* 0x000fec0000000200 */
[----:B------:R-:W1:Y:S01]  /*ff70*/  LDSM.16.M88.4 R172, [R188+-0x1000] ;  /* 0xfff00000bcac783b */ /* 0x000e620000000200 */
[C---:B--2---:R-:W-:Y:S08]  /*ff80*/  HMMA.16816.F32 R4, R164.reuse, R168, R4 ;  /* 0x000000a8a404723c */ /* 0x044ff00000001804 */
[C---:B------:R-:W-:Y:S01]  /*ff90*/  HMMA.16816.F32 R8, R164.reuse, R170, R8 ;  /* 0x000000aaa408723c */ /* 0x040fe20000001808 */
[----:B------:R-:W-:Y:S07]  /*ffa0*/  LDSM.16.M88.4 R168, [R143+0x3000] ;  /* 0x003000008fa8783b */ /* 0x000fee0000000200 */
[C---:B----4-:R-:W-:Y:S08]  /*ffb0*/  HMMA.16816.F32 R12, R164.reuse, R180, R12 ;  /* 0x000000b4a40c723c */ /* 0x050ff0000000180c */
[----:B------:R-:W-:Y:S01]  /*ffc0*/  HMMA.16816.F32 R16, R164, R182, R16 ;  /* 0x000000b6a410723c */ /* 0x000fe20000001810 */
[----:B------:R-:W2:Y:S06]  /*ffd0*/  LDSM.16.M88.4 R164, [R194+0xc000] ;  /* 0x00c00000c2a4783b */ /* 0x000eac0000000200 */
[----:B------:R-:W3:Y:S01]  /*ffe0*/  LDSM.16.M88.4 R180, [R143+0x3800] ;  /* 0x003800008fb4783b */ /* 0x000ee20000000200 */
[C---:B-1----:R-:W-:Y:S08]  /*fff0*/  HMMA.16816.F32 R4, R160.reuse, R172, R4 ;  /* 0x000000aca004723c */ /* 0x042ff00000001804 */
[C---:B------:R-:W-:Y:S01]  /*10000*/  HMMA.16816.F32 R8, R160.reuse, R174, R8 ;  /* 0x000000aea008723c */ /* 0x040fe20000001808 */
[----:B------:R-:W-:Y:S07]  /*10010*/  LDSM.16.M88.4 R172, [R185] ;  /* 0x00000000b9ac783b */ /* 0x000fee0000000200 */
[C---:B------:R-:W-:Y:S08]  /*10020*/  HMMA.16816.F32 R12, R160.reuse, R176, R12 ;  /* 0x000000b0a00c723c */ /* 0x040ff0000000180c */
[----:B------:R-:W-:Y:S01]  /*10030*/  HMMA.16816.F32 R16, R160, R178, R16 ;  /* 0x000000b2a010723c */ /* 0x000fe20000001810 */
[----:B------:R-:W1:Y:S06]  /*10040*/  LDSM.16.M88.4 R160, [R195+0xc000] ;  /* 0x00c00000c3a0783b */ /* 0x000e6c0000000200 */
[----:B------:R-:W4:Y:S01]  /*10050*/  LDSM.16.M88.4 R176, [R186] ;  /* 0x00000000bab0783b */ /* 0x000f220000000200 */
[C---:B--2---:R-:W-:Y:S08]  /*10060*/  HMMA.16816.F32 R4, R164.reuse, R168, R4 ;  /* 0x000000a8a404723c */ /* 0x044ff00000001804 */
[C---:B------:R-:W-:Y:S01]  /*10070*/  HMMA.16816.F32 R8, R164.reuse, R170, R8 ;  /* 0x000000aaa408723c */ /* 0x040fe20000001808 */
[----:B------:R-:W-:Y:S06]  /*10080*/  LDSM.16.M88.4 R168, [R187] ;  /* 0x00000000bba8783b */ /* 0x000fec0000000200 */
[----:B------:R-:W-:Y:S01]  /*10090*/  LDSM.16.M88.4 R184, [R188] ;  /* 0x00000000bcb8783b */ /* 0x000fe20000000200 */
[C---:B---3--:R-:W-:Y:S08]  /*100a0*/  HMMA.16816.F32 R12, R164.reuse, R180, R12 ;  /* 0x000000b4a40c723c */ /* 0x048ff0000000180c */
[----:B------:R-:W-:Y:S01]  /*100b0*/  HMMA.16816.F32 R16, R164, R182, R16 ;  /* 0x000000b6a410723c */ /* 0x000fe20000001810 */
[----:B------:R-:W2:Y:S06]  /*100c0*/  LDSM.16.M88.4 R164, [R197+0xc000] ;  /* 0x00c00000c5a4783b */ /* 0x000eac0000000200 */
[----:B------:R-:W-:Y:S01]  /*100d0*/  LDSM.16.M88.4 R180, [R196+0xc000] ;  /* 0x00c00000c4b4783b */ /* 0x000fe20000000200 */
[C---:B-1----:R-:W-:Y:S08]  /*100e0*/  HMMA.16816.F32 R4, R160.reuse, R172, R4 ;  /* 0x000000aca004723c */ /* 0x042ff00000001804 */
[C---:B------:R-:W-:Y:S01]  /*100f0*/  HMMA.16816.F32 R8, R160.reuse, R174, R8 ;  /* 0x000000aea008723c */ /* 0x040fe20000001808 */
[----:B------:R-:W1:Y:S07]  /*10100*/  LDSM.16.M88.4 R172, [R193] ;  /* 0x00000000c1ac783b */ /* 0x000e6e0000000200 */
[C---:B----4-:R-:W-:Y:S08]  /*10110*/  HMMA.16816.F32 R12, R160.reuse, R176, R12 ;  /* 0x000000b0a00c723c */ /* 0x050ff0000000180c */
[----:B------:R-:W-:Y:S01]  /*10120*/  HMMA.16816.F32 R16, R160, R178, R16 ;  /* 0x000000b2a010723c */ /* 0x000fe20000001810 */
[----:B------:R-:W3:Y:S01]  /*10130*/  LDSM.16.M88.4 R160, [R188+0x800] ;  /* 0x00080000bca0783b */ /* 0x000ee20000000200 */
[----:B------:R-:W-:Y:S05]  /*10140*/  DEPBAR.LE SB0, 0x0 ;  /* 0x000080000000791a */ /* 0x000fea0000000000 */
[----:B------:R-:W-:Y:S01]  /*10150*/  BAR.SYNC.DEFER_BLOCKING 0x0 ;  /* 0x0000000000007b1d */ /* 0x000fe20000010000 */
[C---:B--2---:R-:W-:Y:S08]  /*10160*/  HMMA.16816.F32 R4, R164.reuse, R168, R4 ;  /* 0x000000a8a404723c */ /* 0x044ff00000001804 */
[C---:B------:R-:W-:Y:S08]  /*10170*/  HMMA.16816.F32 R8, R164.reuse, R170, R8 ;  /* 0x000000aaa408723c */ /* 0x040ff00000001808 */
[C---:B-1----:R-:W-:Y:S08]  /*10180*/  HMMA.16816.F32 R12, R164.reuse, R172, R12 ;  /* 0x000000aca40c723c */ /* 0x042ff0000000180c */
[----:B------:R-:W-:Y:S08]  /*10190*/  HMMA.16816.F32 R16, R164, R174, R16 ;  /* 0x000000aea410723c */ /* 0x000ff00000001810 */
[C---:B------:R-:W-:Y:S08]  /*101a0*/  HMMA.16816.F32 R4, R180.reuse, R184, R4 ;  /* 0x000000b8b404723c */ /* 0x040ff00000001804 */
[C---:B------:R-:W-:Y:S08]  /*101b0*/  HMMA.16816.F32 R8, R180.reuse, R186, R8 ;  /* 0x000000bab408723c */ /* 0x040ff00000001808 */
[C---:B---3--:R-:W-:Y:S08]  /*101c0*/  HMMA.16816.F32 R12, R180.reuse, R160, R12 ;  /* 0x000000a0b40c723c */ /* 0x048ff0000000180c */
[----:B------:R-:W-:Y:S01]  /*101d0*/  FMUL.FTZ R0, R4, c[0x0][0x320] ;  /* 0x0000c80004007a20 */ /* 0x000fe20000410000 */
[----:B------:R-:W-:Y:S03]  /*101e0*/  HMMA.16816.F32 R16, R180, R162, R16 ;  /* 0x000000a2b410723c */ /* 0x000fe60000001810 */
[----:B------:R1:W2:Y:S02]  /*101f0*/  MUFU.TANH R168, R0 ;  /* 0x0000000000a87308 */ /* 0x0002a40000002400 */
[----:B-1----:R-:W-:Y:S08]  /*10200*/  FMUL.FTZ R0, R5, c[0x0][0x320] ;  /* 0x0000c80005007a20 */ /* 0x002ff00000410000 */
[----:B------:R1:W3:Y:S02]  /*10210*/  MUFU.TANH R167, R0 ;  /* 0x0000000000a77308 */ /* 0x0002e40000002400 */
[----:B-1----:R-:W-:Y:S08]  /*10220*/  FMUL.FTZ R0, R6, c[0x0][0x320] ;  /* 0x0000c80006007a20 */ /* 0x002ff00000410000 */
[----:B------:R1:W4:Y:S02]  /*10230*/  MUFU.TANH R169, R0 ;  /* 0x0000000000a97308 */ /* 0x0003240000002400 */
[----:B-1----:R-:W-:Y:S08]  /*10240*/  FMUL.FTZ R0, R7, c[0x0][0x320] ;  /* 0x0000c80007007a20 */ /* 0x002ff00000410000 */
[----:B------:R1:W1:Y:S02]  /*10250*/  MUFU.TANH R170, R0 ;  /* 0x0000000000aa7308 */ /* 0x0002640000002400 */
        /* <DEDUP_REMOVED lines=23> */
[----:B------:R1:W1:Y:S01]  /*103d0*/  MUFU.TANH R10, R0 ;  /* 0x00000000000a7308 */ /* 0x0002620000002400 */
[----:B------:R-:W-:-:S05]  /*103e0*/  @!P0 BRA `(.L_x_269) ;  /* 0x0000031000008947 */ /* 0x000fca0003800000 */
[----:B-1234-:R-:W-:Y:S01]  /*103f0*/  IMAD.MOV.U32 R0, RZ, RZ, 0x1 ;  /* 0x00000001ff007424 */ /* 0x01efe200078e00ff */
[----:B------:R-:W-:Y:S01]  /*10400*/  ISETP.GT.AND P0, PT, R218, 0x1f, PT ;  /* 0x0000001fda00780c */ /* 0x000fe20003f04270 */
[----:B------:R-:W-:Y:S02]  /*10410*/  IMAD R2, R201, 0x20, R226 ;  /* 0x00000020c9027824 */ /* 0x000fe400078e02e2 */
[----:B------:R-:W-:Y:S01]  /*10420*/  IMAD.MOV.U32 R202, RZ, RZ, RZ ;  /* 0x000000ffffca7224 */ /* 0x000fe200078e00ff */
[----:B------:R-:W-:Y:S02]  /*10430*/  ISETP.NE.AND P1, PT, R0, c[0x0][0x2b8], PT ;  /* 0x0000ae0000007a0c */ /* 0x000fe40003f25270 */
[----:B------:R-:W-:Y:S05]  /*10440*/  IADD3 R2, R2, -0x20, R218 ;  /* 0xffffffe002027810 */ /* 0x000fea0007ffe0da */
[----:B------:R-:W-:Y:S06]  /*10450*/  IMAD.MOV.U32 R0, RZ, RZ, R2 ;  /* 0x000000ffff007224 */ /* 0x000fec00078e0002 */
[----:B------:R-:W-:Y:S05]  /*10460*/  @P1 IMAD.HI.U32 R3, R2, c[0x0][0x2bc], RZ ;  /* 0x0000af0002031a27 */ /* 0x000fea00078e00ff */
[----:B------:R-:W-:Y:S04]  /*10470*/  @P1 SHF.R.U32.HI R0, RZ, c[0x0][0x2c0], R3 ;  /* 0x0000b000ff001a19 */ /* 0x000fe80000011603 */
[C---:B------:R-:W-:Y:S01]  /*10480*/  @!P0 IADD3 R3, P1, R0.reuse, R222, RZ ;  /* 0x000000de00038210 */ /* 0x040fe20007f3e0ff */
[----:B------:R-:W-:Y:S03]  /*10490*/  IMAD.MOV R4, RZ, RZ, -R0 ;  /* 0x000000ffff047224 */ /* 0x000fe600078e0a00 */
[----:B------:R-:W-:Y:S01]  /*104a0*/  @!P0 LEA.HI.X.SX32 R0, R0, R225, 0x1, P1 ;  /* 0x000000e100008211 */ /* 0x000fe200008f0eff */
[----:B------:R-:W-:Y:S01]  /*104b0*/  IMAD R203, R4, c[0x0][0x2b8], R2 ;  /* 0x0000ae0004cb7a24 */ /* 0x000fe200078e0202 */
[C---:B------:R-:W-:Y:S04]  /*104c0*/  @!P0 LEA R2, P1, R3.reuse, c[0x0][0x2a0], 0x2 ;  /* 0x0000a80003028a11 */ /* 0x040fe800078210ff */
[----:B------:R-:W-:Y:S02]  /*104d0*/  @!P0 LEA.HI.X R3, R3, c[0x0][0x2a4], R0, 0x2, P1 ;  /* 0x0000a90003038a11 */ /* 0x000fe400008f1400 */
[----:B------:R-:W-:Y:S03]  /*104e0*/  SHF.R.S32.HI R0, RZ, 0x1f, R203 ;  /* 0x0000001fff007819 */ /* 0x000fe600000114cb */
[----:B------:R1:W2:Y:S02]  /*104f0*/  @!P0 LDG.E R202, [R2.64] ;  /* 0x0000000802ca8981 */ /* 0x0002a4000c1e1900 */
[----:B------:R-:W-:Y:S04]  /*10500*/  IMAD R0, R0, c[0x0][0x1e0], RZ ;  /* 0x0000780000007a24 */ /* 0x000fe800078e02ff */
[C---:B------:R-:W-:Y:S02]  /*10510*/  IMAD R0, R203.reuse, c[0x0][0x1e4], R0 ;  /* 0x00007900cb007a24 */ /* 0x040fe400078e0200 */
[----:B-1----:R-:W-:Y:S04]  /*10520*/  IMAD.WIDE.U32 R2, R203, c[0x0][0x1e0], RZ ;  /* 0x00007800cb027a25 */ /* 0x002fe800078e00ff */
[----:B------:R-:W-:Y:S01]  /*10530*/  IMAD.IADD R3, R3, 0x1, R0 ;  /* 0x0000000103037824 */ /* 0x000fe200078e0200 */
[----:B--2---:R-:W-:Y:S03]  /*10540*/  SHF.R.S32.HI R0, RZ, 0x1f, R202 ;  /* 0x0000001fff007819 */ /* 0x004fe600000114ca */
[----:B------:R-:W-:Y:S04]  /*10550*/  IMAD.WIDE.U32 R2, R202, c[0x0][0x1f0], R2 ;  /* 0x00007c00ca027a25 */ /* 0x000fe800078e0002 */
[----:B------:R-:W-:Y:S01]  /*10560*/  IMAD R4, R0, c[0x0][0x1f0], RZ ;  /* 0x00007c0000047a24 */ /* 0x000fe200078e02ff */
[----:B------:R-:W-:Y:S03]  /*10570*/  IADD3 R0, P0, R220, R2, RZ ;  /* 0x00000002dc007210 */ /* 0x000fe60007f1e0ff */
[----:B------:R-:W-:Y:S05]  /*10580*/  IMAD R4, R202, c[0x0][0x1f4], R4 ;  /* 0x00007d00ca047a24 */ /* 0x000fea00078e0204 */
[----:B------:R-:W-:Y:S02]  /*10590*/  IADD3.X R2, R224, R3, R4, P0, !PT ;  /* 0x00000003e0027210 */ /* 0x000fe400007fe404 */
[C---:B------:R-:W-:Y:S04]  /*105a0*/  LEA R5, P0, R0.reuse, c[0x0][0x1c8], 0x1 ;  /* 0x0000720000057a11 */ /* 0x040fe800078008ff */
[----:B------:R-:W-:Y:S01]  /*105b0*/  LEA.HI.X R0, R0, c[0x0][0x1cc], R2, 0x1, P0 ;  /* 0x0000730000007a11 */ /* 0x000fe200000f0c02 */
[----:B------:R-:W-:-:S06]  /*105c0*/  BRA.DIV ~URZ, `(.L_x_270) ;  /* 0x000077727f007947 */ /* 0x000fcc000b800000 */
[----:B------:R1:W2:Y:S02]  /*105d0*/  SHFL.IDX PT, R4, R0, RZ, 0x181f ;  /* 0x00181fff00047589 */ /* 0x0002a400000e0000 */
.L_x_348:
[----:B------:R-:W-:-:S05]  /*105e0*/  BRA.DIV ~URZ, `(.L_x_271) ;  /* 0x000077c27f007947 */ /* 0x000fca000b800000 */
[----:B-1----:R1:W3:Y:S02]  /*105f0*/  SHFL.IDX PT, R0, R5, RZ, 0x181f ;  /* 0x00181fff05007589 */ /* 0x0022e400000e0000 */
.L_x_349:
[----:B------:R-:W-:Y:S02]  /*10600*/  LOP3.LUT P1, RZ, R207, 0x1, RZ, 0xc0, !PT ;  /* 0x00000001cfff7812 */ /* 0x000fe4000782c0ff */
[C---:B---3--:R-:W-:Y:S04]  /*10610*/  LEA R2, P0, R132.reuse, R0, 0x1 ;  /* 0x0000000084027211 */ /* 0x048fe800078008ff */
[----:B--2---:R-:W-:Y:S07]  /*10620*/  LEA.HI.X R3, R132, R4, R133, 0x1, P0 ;  /* 0x0000000484037211 */ /* 0x004fee00000f0c85 */
[----:B------:R-:W-:Y:S01]  /*10630*/  @!PT LDS RZ, [RZ] ;  /* 0x00000000fffff984 */ /* 0x000fe20000000800 */
[----:B------:R-:W-:Y:S01]  /*10640*/  @!PT LDS RZ, [RZ] ;  /* 0x00000000fffff984 */ /* 0x000fe20000000800 */
[----:B------:R-:W-:Y:S01]  /*10650*/  @!PT LDS RZ, [RZ] ;  /* 0x00000000fffff984 */ /* 0x000fe20000000800 */
[----:B------:R2:W-:Y:S02]  /*10660*/  LDGSTS.E.BYPASS.LTC128B.128 [R198+0xc080], [R2.64], !P1 ;  /* 0x0c08000002c67fae */ /* 0x0005e4000c901d48 */
[C---:B--2---:R-:W-:Y:S04]  /*10670*/  LEA R2, P0, R204.reuse, R0, 0x1 ;  /* 0x00000000cc027211 */ /* 0x044fe800078008ff */
[----:B------:R-:W-:Y:S02]  /*10680*/  LEA.HI.X R3, R204, R4, R209, 0x1, P0 ;  /* 0x00000004cc037211 */ /* 0x000fe400000f0cd1 */
[C---:B------:R-:W-:Y:S03]  /*10690*/  LEA R6, P0, R199.reuse, R0, 0x1 ;  /* 0x00000000c7067211 */ /* 0x040fe600078008ff */
[----:B------:R2:W-:Y:S01]  /*106a0*/  LDGSTS.E.BYPASS.LTC128B.128 [R198+0xd080], [R2.64], !P3 ;  /* 0x0d08000002c67fae */ /* 0x0005e2000d901d48 */
[----:B------:R-:W-:Y:S05]  /*106b0*/  LEA.HI.X R7, R199, R4, R211, 0x1, P0 ;  /* 0x00000004c7077211 */ /* 0x000fea00000f0cd3 */
[----:B------:R3:W-:Y:S01]  /*106c0*/  LDGSTS.E.BYPASS.LTC128B.128 [R198+0xe080], [R6.64], !P4 ;  /* 0x0e08000006c67fae */ /* 0x0007e2000e101d48 */
[C---:B--2---:R-:W-:Y:S04]  /*106d0*/  LEA R2, P0, R200.reuse, R0, 0x1 ;  /* 0x00000000c8027211 */ /* 0x044fe800078008ff */
[----:B------:R-:W-:Y:S05]  /*106e0*/  LEA.HI.X R3, R200, R4, R210, 0x1, P0 ;  /* 0x00000004c8037211 */ /* 0x000fea00000f0cd2 */
[----:B------:R3:W-:Y:S04]  /*106f0*/  LDGSTS.E.BYPASS.LTC128B.128 [R198+0xf080], [R2.64], !P5 ;  /* 0x0f08000002c67fae */ /* 0x0007e8000e901d48 */
.L_x_269:
[----:B--234-:R-:W-:Y:S05]  /*10700*/  BSYNC B0 ;  /* 0x0000000000007941 */ /* 0x01cfea0003800000 */
.L_x_268:
[----:B------:R-:W-:Y:S01]  /*10710*/  FMNMX.FTZ R2, R168, R136, !PT ;  /* 0x00000088a8027209 */ /* 0x000fe20007810000 */
[----:B------:R-:W0:Y:S01]  /*10720*/  LDGDEPBAR ;  /* 0x00000000000079af */ /* 0x000e220000000000 */
        /* <DEDUP_REMOVED lines=16> */
[----:B------:R-:W1:Y:S02]  /*10830*/  SHFL.BFLY PT, R0, R4, 0x2, 0x1f ;  /* 0x0c401f0004007f89 */ /* 0x000e6400000e0000 */
[----:B-1----:R-:W-:Y:S05]  /*10840*/  FMNMX.FTZ R0, R4, R0, !PT ;  /* 0x0000000004007209 */ /* 0x002fea0007810000 */
[----:B------:R-:W1:Y:S02]  /*10850*/  SHFL.BFLY PT, R2, R0, 0x1, 0x1f ;  /* 0x0c201f0000027f89 */ /* 0x000e6400000e0000 */
[----:B-1----:R-:W-:Y:S02]  /*10860*/  FMNMX.FTZ R134, R0, R2, !PT ;  /* 0x0000000200867209 */ /* 0x002fe40007810000 */
[----:B------:R-:W1:Y:S02]  /*10870*/  SHFL.BFLY PT, R0, R5, 0x2, 0x1f ;  /* 0x0c401f0005007f89 */ /* 0x000e6400000e0000 */
[----:B-1----:R-:W-:Y:S05]  /*10880*/  FMNMX.FTZ R4, R5, R0, !PT ;  /* 0x0000000005047209 */ /* 0x002fea0007810000 */
[----:B------:R1:W2:Y:S02]  /*10890*/  SHFL.BFLY PT, R0, R4, 0x1, 0x1f ;  /* 0x0c201f0004007f89 */ /* 0x0002a400000e0000 */
.L_x_350:
[----:B--2---:R-:W-:Y:S01]  /*108a0*/  FMNMX.FTZ R3, R0, R4, !PT ;  /* 0x0000000400037209 */ /* 0x004fe20007810000 */
[C---:B------:R-:W-:Y:S01]  /*108b0*/  FADD.FTZ R0, -R134.reuse, R136 ;  /* 0x0000008886007221 */ /* 0x040fe20000010100 */
[----:B------:R-:W-:Y:S01]  /*108c0*/  WARPSYNC 0xffffffff ;  /* 0xffffffff00007948 */ /* 0x000fe20003800000 */
[----:B-1----:R-:W-:Y:S01]  /*108d0*/  FMUL.FTZ R4, R134, c[0x0][0x2d0] ;  /* 0x0000b40086047a20 */ /* 0x002fe20000410000 */
[----:B------:R-:W-:Y:S01]  /*108e0*/  ISETP.GT.AND P0, PT, R201, R213, PT ;  /* 0x000000d5c900720c */ /* 0x000fe20003f04270 */
[----:B------:R-:W-:Y:S02]  /*108f0*/  FMUL.FTZ R0, R0, c[0x0][0x2d0] ;  /* 0x0000b40000007a20 */ /* 0x000fe40000410000 */
[--C-:B------:R-:W-:Y:S02]  /*10900*/  FFMA.FTZ R171, R9, c[0x0][0x2d0], -R4.reuse ;  /* 0x0000b40009ab7a23 */ /* 0x100fe40000010804 */
[----:B------:R1:W-:Y:S01]  /*10910*/  MUFU.EX2 R2, R0 ;  /* 0x0000000000027308 */ /* 0x0003e20000000800 */
[--C-:B------:R-:W-:Y:S02]  /*10920*/  FFMA.FTZ R7, R168, c[0x0][0x2d0], -R4.reuse ;  /* 0x0000b400a8077a23 */ /* 0x100fe40000010804 */
[--C-:B------:R-:W-:Y:S02]  /*10930*/  FFMA.FTZ R6, R167, c[0x0][0x2d0], -R4.reuse ;  /* 0x0000b400a7067a23 */ /* 0x100fe40000010804 */
[--C-:B------:R-:W-:Y:S02]  /*10940*/  FFMA.FTZ R167, R8, c[0x0][0x2d0], -R4.reuse ;  /* 0x0000b40008a77a23 */ /* 0x100fe40000010804 */
[--C-:B------:R-:W-:Y:S02]  /*10950*/  FFMA.FTZ R5, R164, c[0x0][0x2d0], -R4.reuse ;  /* 0x0000b400a4057a23 */ /* 0x100fe40000010804 */
[--C-:B------:R-:W-:Y:S01]  /*10960*/  FFMA.FTZ R172, R12, c[0x0][0x2d0], -R4.reuse ;  /* 0x0000b4000cac7a23 */ /* 0x100fe20000010804 */
[----:B------:R-:W-:Y:S01]  /*10970*/  MUFU.EX2 R8, R7 ;  /* 0x0000000700087308 */ /* 0x000fe20000000800 */
[--C-:B------:R-:W-:Y:S09]  /*10980*/  FFMA.FTZ R173, R160, c[0x0][0x2d0], -R4.reuse ;  /* 0x0000b400a0ad7a23 */ /* 0x100ff20000010804 */
[----:B------:R-:W-:Y:S01]  /*10990*/  MUFU.EX2 R7, R6 ;  /* 0x0000000600077308 */ /* 0x000fe20000000800 */
[----:B-1----:R-:W-:Y:S09]  /*109a0*/  FFMA.FTZ R0, R161, c[0x0][0x2d0], -R4 ;  /* 0x0000b400a1007a23 */ /* 0x002ff20000010804 */
[----:B------:R1:W-:Y:S10]  /*109b0*/  MUFU.EX2 R9, R0 ;  /* 0x0000000000097308 */ /* 0x0003f40000000800 */
[----:B------:R-:W-:Y:S01]  /*109c0*/  MUFU.EX2 R12, R5 ;  /* 0x00000005000c7308 */ /* 0x000fe20000000800 */
[----:B-1----:R-:W-:Y:S04]  /*109d0*/  FADD.FTZ R0, -R3, R137 ;  /* 0x0000008903007221 */ /* 0x002fe80000010100 */
[----:B------:R-:W-:Y:S06]  /*109e0*/  FMUL.FTZ R0, R0, c[0x0][0x2d0] ;  /* 0x0000b40000007a20 */ /* 0x000fec0000410000 */
[----:B------:R-:W1:Y:S02]  /*109f0*/  MUFU.EX2 R0, R0 ;  /* 0x0000000000007308 */ /* 0x000e640000000800 */
[----:B-1----:R-:W-:Y:S01]  /*10a00*/  FMUL.FTZ R18, R0, R146 ;  /* 0x0000009200127220 */ /* 0x002fe20000410000 */
[----:B------:R-:W-:Y:S01]  /*10a10*/  F2FP.PACK_AB R160, R7, R8 ;  /* 0x0000000807a0723e */ /* 0x000fe200000000ff */
[C---:B------:R-:W-:Y:S01]  /*10a20*/  FFMA.FTZ R4, R2.reuse, R206, R8 ;  /* 0x000000ce02047223 */ /* 0x040fe20000010008 */
[----:B------:R-:W-:Y:S01]  /*10a30*/  F2FP.PACK_AB R162, R9, R12 ;  /* 0x0000000c09a2723e */ /* 0x000fe200000000ff */
[C---:B------:R-:W-:Y:S02]  /*10a40*/  FMUL.FTZ R16, R2.reuse, R144 ;  /* 0x0000009002107220 */ /* 0x040fe40000410000 */
[----:B------:R-:W-:Y:S02]  /*10a50*/  FMUL.FTZ R17, R2, R145 ;  /* 0x0000009102117220 */ /* 0x000fe40000410000 */
[----:B------:R-:W-:Y:S02]  /*10a60*/  FMUL.FTZ R19, R0, R147 ;  /* 0x0000009300137220 */ /* 0x000fe40000410000 */
[----:B------:R-:W1:Y:S01]  /*10a70*/  LDSM.16.MT88.4 R144, [R189] ;  /* 0x00000000bd90783b */ /* 0x000e620000004200 */
[----:B------:R-:W-:Y:S02]  /*10a80*/  FADD.FTZ R6, R7, R4 ;  /* 0x0000000407067221 */ /* 0x000fe40000010000 */
[----:B------:R-:W-:Y:S02]  /*10a90*/  FMUL.FTZ R4, R3, c[0x0][0x2d0] ;  /* 0x0000b40003047a20 */ /* 0x000fe40000410000 */
[----:B------:R-:W-:Y:S02]  /*10aa0*/  FADD.FTZ R6, R12, R6 ;  /* 0x000000060c067221 */ /* 0x000fe40000010000 */
[--C-:B------:R-:W-:Y:S02]  /*10ab0*/  FFMA.FTZ R5, R169, c[0x0][0x2d0], -R4.reuse ;  /* 0x0000b400a9057a23 */ /* 0x100fe40000010804 */
[--C-:B------:R-:W-:Y:S02]  /*10ac0*/  FFMA.FTZ R7, R170, c[0x0][0x2d0], -R4.reuse ;  /* 0x0000b400aa077a23 */ /* 0x100fe40000010804 */
[--C-:B------:R-:W-:Y:S01]  /*10ad0*/  FFMA.FTZ R136, R166, c[0x0][0x2d0], -R4.reuse ;  /* 0x0000b400a6887a23 */ /* 0x100fe20000010804 */
[----:B------:R2:W3:Y:S01]  /*10ae0*/  MUFU.EX2 R161, R5 ;  /* 0x0000000500a17308 */ /* 0x0004e20000000800 */
[--C-:B------:R-:W-:Y:S02]  /*10af0*/  FFMA.FTZ R137, R165, c[0x0][0x2d0], -R4.reuse ;  /* 0x0000b400a5897a23 */ /* 0x100fe40000010804 */
[--C-:B------:R-:W-:Y:S02]  /*10b00*/  FFMA.FTZ R166, R11, c[0x0][0x2d0], -R4.reuse ;  /* 0x0000b4000ba67a23 */ /* 0x100fe40000010804 */
[--C-:B------:R-:W-:Y:S02]  /*10b10*/  FFMA.FTZ R168, R10, c[0x0][0x2d0], -R4.reuse ;  /* 0x0000b4000aa87a23 */ /* 0x100fe40000010804 */
[--C-:B------:R-:W-:Y:S02]  /*10b20*/  FFMA.FTZ R165, R14, c[0x0][0x2d0], -R4.reuse ;  /* 0x0000b4000ea57a23 */ /* 0x100fe40000010804 */
[----:B------:R-:W-:Y:S01]  /*10b30*/  FMUL.FTZ R14, R0, R150 ;  /* 0x00000096000e7220 */ /* 0x000fe20000410000 */
[----:B------:R-:W-:Y:S01]  /*10b40*/  MUFU.EX2 R174, R137 ;  /* 0x0000008900ae7308 */ /* 0x000fe20000000800 */
[----:B------:R-:W-:Y:S02]  /*10b50*/  FFMA.FTZ R164, R13, c[0x0][0x2d0], -R4 ;  /* 0x0000b4000da47a23 */ /* 0x000fe40000010804 */
[C---:B------:R-:W-:Y:S02]  /*10b60*/  FMUL.FTZ R4, R2.reuse, R156 ;  /* 0x0000009c02047220 */ /* 0x040fe40000410000 */
[----:B------:R-:W-:Y:S02]  /*10b70*/  FADD.FTZ R169, R9, R6 ;  /* 0x0000000609a97221 */ /* 0x000fe40000010000 */
[----:B------:R-:W-:Y:S02]  /*10b80*/  FMUL.FTZ R13, R2, R149 ;  /* 0x00000095020d7220 */ /* 0x000fe40000410000 */
[----:B------:R-:W-:Y:S01]  /*10b90*/  FMUL.FTZ R6, R0, R158 ;  /* 0x0000009e00067220 */ /* 0x000fe20000410000 */
[----:B------:R-:W4:Y:S01]  /*10ba0*/  MUFU.EX2 R156, R7 ;  /* 0x00000007009c7308 */ /* 0x000f220000000800 */
[C---:B------:R-:W-:Y:S02]  /*10bb0*/  FMUL.FTZ R8, R2.reuse, R152 ;  /* 0x0000009802087220 */ /* 0x040fe40000410000 */
[C---:B------:R-:W-:Y:S02]  /*10bc0*/  FMUL.FTZ R9, R2.reuse, R153 ;  /* 0x0000009902097220 */ /* 0x040fe40000410000 */
[----:B--2---:R-:W-:Y:S02]  /*10bd0*/  FMUL.FTZ R5, R2, R157 ;  /* 0x0000009d02057220 */ /* 0x004fe40000410000 */
[C---:B---3--:R-:W-:Y:S02]  /*10be0*/  FFMA.FTZ R149, R0.reuse, R205, R161 ;  /* 0x000000cd00957223 */ /* 0x048fe400000100a1 */
[C---:B------:R-:W-:Y:S01]  /*10bf0*/  FMUL.FTZ R10, R0.reuse, R154 ;  /* 0x0000009a000a7220 */ /* 0x040fe20000410000 */
[----:B------:R-:W2:Y:S01]  /*10c00*/  MUFU.EX2 R150, R136 ;  /* 0x0000008800967308 */ /* 0x000ea20000000800 */
[----:B------:R-:W-:Y:S02]  /*10c10*/  FMUL.FTZ R11, R0, R155 ;  /* 0x0000009b000b7220 */ /* 0x000fe40000410000 */
[----:B------:R-:W-:Y:S01]  /*10c20*/  FMUL.FTZ R12, R2, R148 ;  /* 0x00000094020c7220 */ /* 0x000fe20000410000 */
[----:B------:R-:W-:Y:S01]  /*10c30*/  LDSM.16.MT88.4 R152, [R189+0x800] ;  /* 0x00080000bd98783b */ /* 0x000fe20000004200 */
[----:B------:R-:W-:Y:S02]  /*10c40*/  FMUL.FTZ R15, R0, R151 ;  /* 0x00000097000f7220 */ /* 0x000fe40000410000 */
[C---:B------:R-:W-:Y:S02]  /*10c50*/  FMUL.FTZ R20, R2.reuse, R20 ;  /* 0x0000001402147220 */ /* 0x040fe40000410000 */
[----:B------:R-:W-:Y:S01]  /*10c60*/  FMUL.FTZ R21, R2, R21 ;  /* 0x0000001502157220 */ /* 0x000fe20000410000 */
[----:B------:R-:W-:Y:S01]  /*10c70*/  MUFU.EX2 R136, R173 ;  /* 0x000000ad00887308 */ /* 0x000fe20000000800 */
[C---:B------:R-:W-:Y:S02]  /*10c80*/  FMUL.FTZ R22, R0.reuse, R22 ;  /* 0x0000001600167220 */ /* 0x040fe40000410000 */
[----:B------:R-:W-:Y:S01]  /*10c90*/  FMUL.FTZ R23, R0, R23 ;  /* 0x0000001700177220 */ /* 0x000fe20000410000 */
[----:B----4-:R-:W-:Y:S01]  /*10ca0*/  F2FP.PACK_AB R161, R156, R161 ;  /* 0x000000a19ca1723e */ /* 0x010fe200000000ff */
[----:B------:R-:W-:Y:S02]  /*10cb0*/  FMUL.FTZ R7, R0, R159 ;  /* 0x0000009f00077220 */ /* 0x000fe40000410000 */
[C---:B------:R-:W-:Y:S02]  /*10cc0*/  FMUL.FTZ R24, R2.reuse, R24 ;  /* 0x0000001802187220 */ /* 0x040fe40000410000 */
[----:B------:R-:W-:Y:S01]  /*10cd0*/  FMUL.FTZ R25, R2, R25 ;  /* 0x0000001902197220 */ /* 0x000fe20000410000 */
[----:B------:R-:W-:Y:S01]  /*10ce0*/  MUFU.EX2 R170, R164 ;  /* 0x000000a400aa7308 */ /* 0x000fe20000000800 */
[C---:B------:R-:W-:Y:S02]  /*10cf0*/  FMUL.FTZ R26, R0.reuse, R26 ;  /* 0x0000001a001a7220 */ /* 0x040fe40000410000 */
[----:B------:R-:W-:Y:S01]  /*10d00*/  FMUL.FTZ R27, R0, R27 ;  /* 0x0000001b001b7220 */ /* 0x000fe20000410000 */
[----:B--2---:R-:W-:Y:S01]  /*10d10*/  F2FP.PACK_AB R163, R174, R150 ;  /* 0x00000096aea3723e */ /* 0x004fe200000000ff */
[C---:B------:R-:W-:Y:S02]  /*10d20*/  FMUL.FTZ R28, R2.reuse, R28 ;  /* 0x0000001c021c7220 */ /* 0x040fe40000410000 */
[----:B------:R-:W-:Y:S02]  /*10d30*/  FMUL.FTZ R29, R2, R29 ;  /* 0x0000001d021d7220 */ /* 0x000fe40000410000 */
[C---:B------:R-:W-:Y:S01]  /*10d40*/  FMUL.FTZ R30, R0.reuse, R30 ;  /* 0x0000001e001e7220 */ /* 0x040fe20000410000 */
[----:B------:R-:W-:Y:S01]  /*10d50*/  MUFU.EX2 R148, R171 ;  /* 0x000000ab00947308 */ /* 0x000fe20000000800 */
[C---:B-1----:R-:W-:Y:S05]  /*10d60*/  HMMA.16816.F32 R4, R160.reuse, R144, R4 ;  /* 0x00000090a004723c */ /* 0x042fea0000001804 */
[----:B------:R-:W-:Y:S02]  /*10d70*/  FMUL.FTZ R31, R0, R31 ;  /* 0x0000001f001f7220 */ /* 0x000fe40000410000 */
[C---:B------:R-:W-:Y:S01]  /*10d80*/  FMUL.FTZ R32, R2.reuse, R32 ;  /* 0x0000002002207220 */ /* 0x040fe20000410000 */
[C---:B------:R-:W-:Y:S01]  /*10d90*/  HMMA.16816.F32 R8, R160.reuse, R146, R8 ;  /* 0x00000092a008723c */ /* 0x040fe20000001808 */
[----:B------:R-:W1:Y:S01]  /*10da0*/  LDSM.16.MT88.4 R144, [R190] ;  /* 0x00000000be90783b */ /* 0x000e620000004200 */
[----:B------:R-:W-:Y:S02]  /*10db0*/  MUFU.EX2 R137, R167 ;  /* 0x000000a700897308 */ /* 0x000fe40000000800 */
[----:B------:R-:W-:Y:S02]  /*10dc0*/  FMUL.FTZ R33, R2, R33 ;  /* 0x0000002102217220 */ /* 0x000fe40000410000 */
[C---:B------:R-:W-:Y:S02]  /*10dd0*/  FMUL.FTZ R34, R0.reuse, R34 ;  /* 0x0000002200227220 */ /* 0x040fe40000410000 */
[----:B------:R-:W-:Y:S04]  /*10de0*/  FMUL.FTZ R35, R0, R35 ;  /* 0x0000002300237220 */ /* 0x000fe80000410000 */
[C---:B------:R-:W-:Y:S01]  /*10df0*/  FMUL.FTZ R36, R2.reuse, R36 ;  /* 0x0000002402247220 */ /* 0x040fe20000410000 */
[----:B------:R-:W2:Y:S01]  /*10e00*/  MUFU.EX2 R171, R165 ;  /* 0x000000a500ab7308 */ /* 0x000ea20000000800 */
        /* <DEDUP_REMOVED lines=11> */
[----:B------:R-:W-:Y:S01]  /*10ec0*/  FMUL.FTZ R48, R2, R48 ;  /* 0x0000003002307220 */ /* 0x000fe20000410000 */
[----:B--2---:R-:W-:Y:S01]  /*10ed0*/  F2FP.PACK_AB R165, R170, R171 ;  /* 0x000000abaaa5723e */ /* 0x004fe200000000ff */
[----:B------:R-:W-:Y:S02]  /*10ee0*/  FMUL.FTZ R49, R2, R49 ;  /* 0x0000003102317220 */ /* 0x000fe40000410000 */
[C---:B------:R-:W-:Y:S01]  /*10ef0*/  FMUL.FTZ R50, R0.reuse, R50 ;  /* 0x0000003200327220 */ /* 0x040fe20000410000 */
[C---:B-1----:R-:W-:Y:S03]  /*10f00*/  HMMA.16816.F32 R12, R160.reuse, R144, R12 ;  /* 0x00000090a00c723c */ /* 0x042fe6000000180c */
[----:B------:R-:W-:Y:S02]  /*10f10*/  FMUL.FTZ R51, R0, R51 ;  /* 0x0000003300337220 */ /* 0x000fe40000410000 */
[C---:B------:R-:W-:Y:S02]  /*10f20*/  FMUL.FTZ R52, R2.reuse, R52 ;  /* 0x0000003402347220 */ /* 0x040fe40000410000 */
[----:B------:R-:W-:Y:S01]  /*10f30*/  FMUL.FTZ R53, R2, R53 ;  /* 0x0000003502357220 */ /* 0x000fe20000410000 */
[C---:B------:R-:W-:Y:S01]  /*10f40*/  HMMA.16816.F32 R16, R160.reuse, R146, R16 ;  /* 0x00000092a010723c */ /* 0x040fe20000001810 */
[----:B------:R-:W1:Y:S03]  /*10f50*/  LDSM.16.MT88.4 R144, [R192] ;  /* 0x00000000c090783b */ /* 0x000e660000004200 */
[C---:B------:R-:W-:Y:S02]  /*10f60*/  FMUL.FTZ R54, R0.reuse, R54 ;  /* 0x0000003600367220 */ /* 0x040fe40000410000 */
[----:B------:R-:W-:Y:S02]  /*10f70*/  FMUL.FTZ R55, R0, R55 ;  /* 0x0000003700377220 */ /* 0x000fe40000410000 */
[C---:B------:R-:W-:Y:S04]  /*10f80*/  FMUL.FTZ R56, R2.reuse, R56 ;  /* 0x0000003802387220 */ /* 0x040fe80000410000 */
        /* <DEDUP_REMOVED lines=14> */
[----:B------:R-:W-:Y:S01]  /*11070*/  FMUL.FTZ R71, R0, R71 ;  /* 0x0000004700477220 */ /* 0x000fe20000410000 */
[C---:B-1----:R-:W-:Y:S03]  /*11080*/  HMMA.16816.F32 R20, R160.reuse, R144, R20 ;  /* 0x00000090a014723c */ /* 0x042fe60000001814 */
[C---:B------:R-:W-:Y:S02]  /*11090*/  FMUL.FTZ R72, R2.reuse, R72 ;  /* 0x0000004802487220 */ /* 0x040fe40000410000 */
[----:B------:R-:W-:Y:S02]  /*110a0*/  FMUL.FTZ R73, R2, R73 ;  /* 0x0000004902497220 */ /* 0x000fe40000410000 */
[C---:B------:R-:W-:Y:S01]  /*110b0*/  FMUL.FTZ R74, R0.reuse, R74 ;  /* 0x0000004a004a7220 */ /* 0x040fe20000410000 */
[C---:B------:R-:W-:Y:S01]  /*110c0*/  HMMA.16816.F32 R24, R160.reuse, R146, R24 ;  /* 0x00000092a018723c */ /* 0x040fe20000001818 */
[----:B------:R-:W1:Y:S03]  /*110d0*/  LDSM.16.MT88.4 R144, [R191] ;  /* 0x00000000bf90783b */ /* 0x000e660000004200 */
[----:B------:R-:W-:Y:S02]  /*110e0*/  FMUL.FTZ R75, R0, R75 ;  /* 0x0000004b004b7220 */ /* 0x000fe40000410000 */
[C---:B------:R-:W-:Y:S02]  /*110f0*/  FMUL.FTZ R76, R2.reuse, R76 ;  /* 0x0000004c024c7220 */ /* 0x040fe40000410000 */
[----:B------:R-:W-:Y:S04]  /*11100*/  FMUL.FTZ R77, R2, R77 ;  /* 0x0000004d024d7220 */ /* 0x000fe80000410000 */
        /* <DEDUP_REMOVED lines=14> */
[C---:B------:R-:W-:Y:S01]  /*111f0*/  FMUL.FTZ R92, R2.reuse, R92 ;  /* 0x0000005c025c7220 */ /* 0x040fe20000410000 */
[C---:B-1----:R-:W-:Y:S03]  /*11200*/  HMMA.16816.F32 R28, R160.reuse, R144, R28 ;  /* 0x00000090a01c723c */ /* 0x042fe6000000181c */
[----:B------:R-:W-:Y:S02]  /*11210*/  FMUL.FTZ R93, R2, R93 ;  /* 0x0000005d025d7220 */ /* 0x000fe40000410000 */
[C---:B------:R-:W-:Y:S02]  /*11220*/  FMUL.FTZ R94, R0.reuse, R94 ;  /* 0x0000005e005e7220 */ /* 0x040fe40000410000 */
[----:B------:R-:W-:Y:S01]  /*11230*/  FMUL.FTZ R95, R0, R95 ;  /* 0x0000005f005f7220 */ /* 0x000fe20000410000 */
[C---:B------:R-:W-:Y:S01]  /*11240*/  HMMA.16816.F32 R32, R160.reuse, R146, R32 ;  /* 0x00000092a020723c */ /* 0x040fe20000001820 */
[----:B------:R-:W1:Y:S03]  /*11250*/  LDSM.16.MT88.4 R144, [R189+0x1000] ;  /* 0x00100000bd90783b */ /* 0x000e660000004200 */
        /* <DEDUP_REMOVED lines=23> */
[----:B------:R-:W1:Y:S03]  /*113d0*/  LDSM.16.MT88.4 R144, [R190+0x1000] ;  /* 0x00100000be90783b */ /* 0x000e660000004200 */
        /* <DEDUP_REMOVED lines=8> */
[C---:B------:R-:W-:Y:S02]  /*11460*/  FMUL.FTZ R125, R2.reuse, R125 ;  /* 0x0000007d027d7220 */ /* 0x040fe40000410000 */
[C---:B------:R-:W-:Y:S02]  /*11470*/  FMUL.FTZ R128, R2.reuse, R128 ;  /* 0x0000008002807220 */ /* 0x040fe40000410000 */
[----:B------:R-:W-:Y:S02]  /*11480*/  FMUL.FTZ R129, R2, R129 ;  /* 0x0000008102817220 */ /* 0x000fe40000410000 */
[C---:B------:R-:W-:Y:S01]  /*11490*/  FMUL.FTZ R126, R0.reuse, R126 ;  /* 0x0000007e007e7220 */ /* 0x040fe20000410000 */
[----:B------:R-:W2:Y:S01]  /*114a0*/  MUFU.EX2 R2, R172 ;  /* 0x000000ac00027308 */ /* 0x000ea20000000800 */
[C---:B------:R-:W-:Y:S02]  /*114b0*/  FMUL.FTZ R127, R0.reuse, R127 ;  /* 0x0000007f007f7220 */ /* 0x040fe40000410000 */
[C---:B------:R-:W-:Y:S02]  /*114c0*/  FMUL.FTZ R130, R0.reuse, R130 ;  /* 0x0000008200827220 */ /* 0x040fe40000410000 */
[----:B------:R-:W-:Y:S02]  /*114d0*/  FMUL.FTZ R131, R0, R131 ;  /* 0x0000008300837220 */ /* 0x000fe40000410000 */
[----:B------:R-:W-:Y:S01]  /*114e0*/  FADD.FTZ R0, R136, R169 ;  /* 0x000000a988007221 */ /* 0x000fe20000010000 */
[C---:B-1----:R-:W-:Y:S08]  /*114f0*/  HMMA.16816.F32 R44, R160.reuse, R144, R44 ;  /* 0x00000090a02c723c */ /* 0x042ff0000000182c */
[C---:B------:R-:W-:Y:S01]  /*11500*/  HMMA.16816.F32 R48, R160.reuse, R146, R48 ;  /* 0x00000092a030723c */ /* 0x040fe20000001830 */
[----:B------:R-:W1:Y:S03]  /*11510*/  LDSM.16.MT88.4 R144, [R192+0x1000] ;  /* 0x00100000c090783b */ /* 0x000e660000004200 */
[C---:B--2---:R-:W-:Y:S01]  /*11520*/  F2FP.PACK_AB R164, R2.reuse, R136 ;  /* 0x0000008802a4723e */ /* 0x044fe200000000ff */
[----:B------:R-:W-:Y:S01]  /*11530*/  FADD.FTZ R0, R2, R0 ;  /* 0x0000000002007221 */ /* 0x000fe20000010000 */
[----:B------:R-:W-:Y:S01]  /*11540*/  MUFU.EX2 R136, R168 ;  /* 0x000000a800887308 */ /* 0x000fe20000000800 */
[----:B------:R-:W-:Y:S02]  /*11550*/  FADD.FTZ R2, R156, R149 ;  /* 0x000000959c027221 */ /* 0x000fe40000010000 */
[----:B------:R-:W-:Y:S04]  /*11560*/  FADD.FTZ R0, R148, R0 ;  /* 0x0000000094007221 */ /* 0x000fe80000010000 */
[----:B------:R-:W-:Y:S02]  /*11570*/  FADD.FTZ R206, R137, R0 ;  /* 0x0000000089ce7221 */ /* 0x000fe40000010000 */
[----:B------:R-:W-:Y:S04]  /*11580*/  FADD.FTZ R0, R150, R2 ;  /* 0x0000000296007221 */ /* 0x000fe80000010000 */
[----:B------:R-:W-:Y:S04]  /*11590*/  FADD.FTZ R0, R174, R0 ;  /* 0x00000000ae007221 */ /* 0x000fe80000010000 */
        /* <DEDUP_REMOVED lines=31> */
[----:B------:R1:W2:Y:S01]  /*11790*/  MUFU.EX2 R160, R166 ;  /* 0x000000a600a07308 */ /* 0x0002a20000000800 */
[----:B------:R-:W3:Y:S02]  /*117a0*/  LDSM.16.MT88.4 R144, [R190+0x800] ;  /* 0x00080000be90783b */ /* 0x000ee40000004200 */
[----:B-1----:R-:W-:Y:S01]  /*117b0*/  F2FP.PACK_AB R166, R137, R148 ;  /* 0x0000009489a6723e */ /* 0x002fe200000000ff */
[----:B--2---:R-:W-:Y:S01]  /*117c0*/  FADD.FTZ R2, R160, R0 ;  /* 0x00000000a0027221 */ /* 0x004fe20000010000 */
[C---:B------:R-:W-:Y:S02]  /*117d0*/  F2FP.PACK_AB R167, R136.reuse, R160 ;  /* 0x000000a088a7723e */ /* 0x040fe400000000ff */
[----:B------:R-:W-:Y:S01]  /*117e0*/  IADD3 R0, R201, -0x1, RZ ;  /* 0xffffffffc9007810 */ /* 0x000fe20007ffe0ff */
[----:B------:R-:W-:Y:S03]  /*117f0*/  FADD.FTZ R205, R136, R2 ;  /* 0x0000000288cd7221 */ /* 0x000fe60000010000 */
[----:B------:R-:W-:Y:S02]  /*11800*/  MOV R136, R134 ;  /* 0x0000008600887202 */ /* 0x000fe40000000f00 */
[----:B------:R-:W-:Y:S01]  /*11810*/  MOV R201, R0 ;  /* 0x0000000000c97202 */ /* 0x000fe20000000f00 */
[C---:B------:R-:W-:Y:S01]  /*11820*/  HMMA.16816.F32 R156, R164.reuse, R152, R4 ;  /* 0x00000098a49c723c */ /* 0x040fe20000001804 */
[----:B------:R-:W1:Y:S04]  /*11830*/  LDSM.16.MT88.4 R4, [R192+0x800] ;  /* 0x00080000c004783b */ /* 0x000e680000004200 */
[-C--:B------:R-:W-:Y:S03]  /*11840*/  MOV R137, R3.reuse ;  /* 0x0000000300897202 */ /* 0x080fe60000000f00 */
[C---:B------:R-:W-:Y:S01]  /*11850*/  HMMA.16816.F32 R152, R164.reuse, R154, R8 ;  /* 0x0000009aa498723c */ /* 0x040fe20000001808 */
[----:B------:R-:W2:Y:S07]  /*11860*/  LDSM.16.MT88.4 R8, [R191+0x800] ;  /* 0x00080000bf08783b */ /* 0x000eae0000004200 */
[C---:B---3--:R-:W-:Y:S08]  /*11870*/  HMMA.16816.F32 R148, R164.reuse, R144, R12 ;  /* 0x00000090a494723c */ /* 0x048ff0000000180c */
[C---:B------:R-:W-:Y:S08]  /*11880*/  HMMA.16816.F32 R144, R164.reuse, R146, R16 ;  /* 0x00000092a490723c */ /* 0x040ff00000001810 */
        /* <DEDUP_REMOVED lines=37> */
[C---:B------:R-:W-:Y:S08]  /*11ae0*/  HMMA.16816.F32 R120, R164.reuse, R6, R120 ;  /* 0x00000006a478723c */ /* 0x040ff00000001878 */
[C---:B--2---:R-:W-:Y:S07]  /*11af0*/  HMMA.16816.F32 R124, R164.reuse, R8, R124 ;  /* 0x00000008a47c723c */ /* 0x044fee000000187c */
[----:B------:R-:W-:Y:S01]  /*11b00*/  MOV R8, R3 ;  /* 0x0000000300087202 */ /* 0x000fe20000000f00 */
[----:B------:R-:W-:Y:S01]  /*11b10*/  HMMA.16816.F32 R128, R164, R10, R128 ;  /* 0x0000000aa480723c */ /* 0x000fe20000001880 */
[----:B------:R-:W-:Y:S07]  /*11b20*/  @!UPT UIADD3 URZ, URZ, URZ, URZ ;  /* 0x0000003f3f3ff290 */ /* 0x000fee000fffe03f */
[----:B------:R-:W-:-:S11]  /*11b30*/  @P0 BRA `(.L_x_273) ;  /* 0xffffdbe000000947 */ /* 0x000fd6000383ffff */
.L_x_266:
[----:B------:R-:W-:Y:S05]  /*11b40*/  BRA.DIV ~URZ, `(.L_x_274) ;  /* 0x000063e27f007947 */ /* 0x000fea000b800000 */
[----:B------:R1:W2:Y:S02]  /*11b50*/  SHFL.BFLY PT, R0, R206, 0x2, 0x1f ;  /* 0x0c401f00ce007f89 */ /* 0x0002a400000e0000 */
.L_x_351:
[----:B--2---:R-:W-:Y:S01]  /*11b60*/  FADD.FTZ R5, R0, R206 ;  /* 0x000000ce00057221 */ /* 0x004fe20000010000 */
[----:B------:R-:W-:Y:S05]  /*11b70*/  BRA.DIV ~URZ, `(.L_x_275) ;  /* 0x000064027f007947 */ /* 0x000fea000b800000 */
[----:B------:R-:W2:Y:S02]  /*11b80*/  SHFL.BFLY PT, R0, R5, 0x1, 0x1f ;  /* 0x0c201f0005007f89 */ /* 0x000ea400000e0000 */
[----:B--2---:R-:W-:-:S02]  /*11b90*/  FADD.FTZ R5, R5, R0 ;  /* 0x0000000005057221 */ /* 0x004fc40000010000 */
[----:B------:R-:W2:Y:S02]  /*11ba0*/  SHFL.BFLY PT, R0, R205, 0x2, 0x1f ;  /* 0x0c401f00cd007f89 */ /* 0x000ea400000e0000 */
[----:B--2---:R-:W-:-:S05]  /*11bb0*/  FADD.FTZ R4, R0, R205 ;  /* 0x000000cd00047221 */ /* 0x004fca0000010000 */
[----:B------:R2:W3:Y:S02]  /*11bc0*/  SHFL.BFLY PT, R3, R4, 0x1, 0x1f ;  /* 0x0c201f0004037f89 */ /* 0x0004e400000e0000 */
.L_x_352:
[----:B------:R-:W-:Y:S01]  /*11bd0*/  FSETP.NE.FTZ.AND P0, PT, R5, RZ, PT ;  /* 0x000000ff0500720b */ /* 0x000fe20003f15000 */
[----:B---3--:R-:W-:Y:S01]  /*11be0*/  FADD.FTZ R3, R3, R4 ;  /* 0x0000000403037221 */ /* 0x008fe20000010000 */
[----:B------:R-:W-:Y:S02]  /*11bf0*/  MOV R2, RZ ;  /* 0x000000ff00027202 */ /* 0x000fe40000000f00 */
[----:B------:R-:W-:Y:S02]  /*11c00*/  MOV R18, 0xff800000 ;  /* 0xff80000000127802 */ /* 0x000fe40000000f00 */
[----:B------:R-:W-:-:S07]  /*11c10*/  MOV R17, 0xff800000 ;  /* 0xff80000000117802 */ /* 0x000fce0000000f00 */
[----:B------:R-:W3:Y:S08]  /*11c20*/  @P0 MUFU.LG2 R0, R5 ;  /* 0x0000000500000308 */ /* 0x000ef00000000c00 */
[----:B------:R4:W5:Y:S01]  /*11c30*/  @P0 MUFU.RCP R2, R5 ;  /* 0x0000000500020308 */ /* 0x0009620000001000 */
[----:B--23--:R-:W-:Y:S01]  /*11c40*/  @P0 FMUL.FTZ R4, R0, 0.69314718246459960938 ;  /* 0x3f31721800040820 */ /* 0x00cfe20000410000 */
[----:B----4-:R-:W-:Y:S01]  /*11c50*/  @P0 MOV R5, 0x3f317218 ;  /* 0x3f31721800050802 */ /* 0x010fe20000000f00 */
[----:B-----5:R-:W-:-:S02]  /*11c60*/  FMUL.FTZ R160, R2, R100 ;  /* 0x0000006402a07220 */ /* 0x020fc40000410000 */
[C---:B------:R-:W-:Y:S02]  /*11c70*/  FMUL.FTZ R161, R2.reuse, R101 ;  /* 0x0000006502a17220 */ /* 0x040fe40000410000 */
[----:B------:R-:W-:Y:S02]  /*11c80*/  @P0 FMUL.FTZ R0, R5, c[0x0][0x2d0] ;  /* 0x0000b40005000a20 */ /* 0x000fe40000410000 */
[----:B------:R-:W-:Y:S02]  /*11c90*/  FMUL.FTZ R136, R2, R156 ;  /* 0x0000009c02887220 */ /* 0x000fe40000410000 */
[----:B------:R-:W-:Y:S01]  /*11ca0*/  @P0 FFMA.FTZ R18, R0, R134, R4 ;  /* 0x0000008600120223 */ /* 0x000fe20000010004 */
[----:B------:R-:W-:Y:S01]  /*11cb0*/  FSETP.NE.FTZ.AND P0, PT, R3, RZ, PT ;  /* 0x000000ff0300720b */ /* 0x000fe20003f15000 */
[C---:B------:R-:W-:Y:S01]  /*11cc0*/  FMUL.FTZ R137, R2.reuse, R157 ;  /* 0x0000009d02897220 */ /* 0x040fe20000410000 */
[----:B------:R-:W-:Y:S01]  /*11cd0*/  MOV R0, RZ ;  /* 0x000000ff00007202 */ /* 0x000fe20000000f00 */
[----:B------:R-:W-:-:S02]  /*11ce0*/  FMUL.FTZ R100, R2, R104 ;  /* 0x0000006802647220 */ /* 0x000fc40000410000 */
[C---:B------:R-:W-:Y:S02]  /*11cf0*/  FMUL.FTZ R101, R2.reuse, R105 ;  /* 0x0000006902657220 */ /* 0x040fe40000410000 */
[C---:B------:R-:W-:Y:S02]  /*11d00*/  FMUL.FTZ R156, R2.reuse, R20 ;  /* 0x00000014029c7220 */ /* 0x040fe40000410000 */
[C---:B------:R-:W-:Y:S02]  /*11d10*/  FMUL.FTZ R157, R2.reuse, R21 ;  /* 0x00000015029d7220 */ /* 0x040fe40000410000 */
[C---:B------:R-:W-:Y:S02]  /*11d20*/  FMUL.FTZ R104, R2.reuse, R108 ;  /* 0x0000006c02687220 */ /* 0x040fe40000410000 */
[----:B------:R-:W2:Y:S01]  /*11d30*/  @P0 MUFU.RCP R0, R3 ;  /* 0x0000000300000308 */ /* 0x000ea20000001000 */
[----:B------:R-:W-:Y:S01]  /*11d40*/  @P0 MOV R4, 0x3f317218 ;  /* 0x3f31721800040802 */ /* 0x000fe20000000f00 */
[----:B------:R-:W-:-:S02]  /*11d50*/  FMUL.FTZ R105, R2, R109 ;  /* 0x0000006d02697220 */ /* 0x000fc40000410000 */
[C---:B------:R-:W-:Y:S02]  /*11d60*/  FMUL.FTZ R108, R2.reuse, R112 ;  /* 0x00000070026c7220 */ /* 0x040fe40000410000 */
[C---:B------:R-:W-:Y:S02]  /*11d70*/  FMUL.FTZ R109, R2.reuse, R113 ;  /* 0x00000071026d7220 */ /* 0x040fe40000410000 */
[----:B------:R-:W3:Y:S01]  /*11d80*/  @P0 MUFU.LG2 R3, R3 ;  /* 0x0000000300030308 */ /* 0x000ee20000000c00 */
[C---:B------:R-:W-:Y:S02]  /*11d90*/  FMUL.FTZ R162, R2.reuse, R120 ;  /* 0x0000007802a27220 */ /* 0x040fe40000410000 */
[C---:B------:R-:W-:Y:S02]  /*11da0*/  FMUL.FTZ R163, R2.reuse, R121 ;  /* 0x0000007902a37220 */ /* 0x040fe40000410000 */
[C---:B------:R-:W-:Y:S02]  /*11db0*/  FMUL.FTZ R20, R2.reuse, R128 ;  /* 0x0000008002147220 */ /* 0x040fe40000410000 */
[----:B------:R-:W-:-:S02]  /*11dc0*/  FMUL.FTZ R21, R2, R129 ;  /* 0x0000008102157220 */ /* 0x000fc40000410000 */
[C---:B------:R-:W-:Y:S02]  /*11dd0*/  FMUL.FTZ R112, R2.reuse, R124 ;  /* 0x0000007c02707220 */ /* 0x040fe40000410000 */
[----:B------:R-:W-:Y:S02]  /*11de0*/  FMUL.FTZ R113, R2, R125 ;  /* 0x0000007d02717220 */ /* 0x000fe40000410000 */
[C---:B--2---:R-:W-:Y:S02]  /*11df0*/  FMUL.FTZ R120, R0.reuse, R146 ;  /* 0x0000009200787220 */ /* 0x044fe40000410000 */
        /* <DEDUP_REMOVED lines=11> */
[----:B---3--:R-:W-:Y:S02]  /*11eb0*/  @P0 FMUL.FTZ R3, R3, 0.69314718246459960938 ;  /* 0x3f31721803030820 */ /* 0x008fe40000410000 */
[----:B------:R-:W-:Y:S02]  /*11ec0*/  @P0 FMUL.FTZ R4, R4, c[0x0][0x2d0] ;  /* 0x0000b40004040a20 */ /* 0x000fe40000410000 */
        /* <DEDUP_REMOVED lines=55> */
[----:B------:R-:W-:Y:S02]  /*12240*/  @P0 FFMA.FTZ R17, R4, R8, R3 ;  /* 0x0000000804110223 */ /* 0x000fe40000010003 */
        /* <DEDUP_REMOVED lines=43> */
[----:B------:R-:W-:Y:S02]  /*12500*/  FMUL.FTZ R97, R2, R97 ;  /* 0x0000006102617220 */ /* 0x000fe40000410000 */
.L_x_196:
[----:B-----5:R-:W2:Y:S01]  /*12510*/  S2R R99, SR_TID.X ;  /* 0x0000000000637919 */ /* 0x020ea20000002100 */
[----:B------:R-:W-:Y:S01]  /*12520*/  BSSY B0, `(.L_x_276) ;  /* 0x0000010000007945 */ /* 0x000fe20003800000 */
[----:B--2---:R-:W-:-:S13]  /*12530*/  LOP3.LUT P0, RZ, R99, 0xff, RZ, 0xc0, !PT ;  /* 0x000000ff63ff7812 */ /* 0x004fda000780c0ff */
[----:B------:R-:W-:Y:S05]  /*12540*/  @P0 BRA `(.L_x_277) ;  /* 0x000000d000000947 */ /* 0x000fea0003800000 */
[----:B------:R-:W2:Y:S01]  /*12550*/  S2R R2, SR_LANEID ;  /* 0x0000000000027919 */ /* 0x000ea20000000000 */
[----:B------:R-:W-:Y:S01]  /*12560*/  VOTEU.ANY UR4, UPT, PT ;  /* 0x0000000000047886 */ /* 0x000fe200038e0100 */
[----:B-1----:R-:W-:Y:S01]  /*12570*/  IMAD.MOV.U32 R4, RZ, RZ, c[0x0][0x560] ;  /* 0x00015800ff047624 */ /* 0x002fe200078e00ff */
[----:B------:R-:W2:Y:S01]  /*12580*/  FLO.U32 R3, UR4 ;  /* 0x0000000400037d00 */ /* 0x000ea200080e0000 */
[----:B------:R-:W-:Y:S01]  /*12590*/  IMAD.MOV.U32 R5, RZ, RZ, c[0x0][0x564] ;  /* 0x00015900ff057624 */ /* 0x000fe200078e00ff */
[----:B--2---:R-:W-:-:S06]  /*125a0*/  ISETP.EQ.U32.AND P0, PT, R3, R2, PT ;  /* 0x000000020300720c */ /* 0x004fcc0003f02070 */
[----:B------:R-:W1:Y:S07]  /*125b0*/  POPC R2, UR4 ;  /* 0x0000000400027d09 */ /* 0x000e6e0008000000 */
[----:B-1----:R-:W2:Y:S04]  /*125c0*/  @P0 ATOMG.E.ADD.STRONG.GPU PT, R2, [R4.64], R2 ;  /* 0x00000002040209a8 */ /* 0x002ea800081ee1c8 */
[----:B--2---:R1:W2:Y:S04]  /*125d0*/  SHFL.IDX PT, R3, R2, R3, 0x1f ;  /* 0x00001f0302037589 */ /* 0x0042a800000e0000 */
[----:B-1----:R-:W1:Y:S02]  /*125e0*/  S2R R2, SR_LTMASK ;  /* 0x0000000000027919 */ /* 0x002e640000003900 */
[----:B-1----:R-:W-:-:S06]  /*125f0*/  LOP3.LUT R2, R2, UR4, RZ, 0xc0, !PT ;  /* 0x0000000402027c12 */ /* 0x002fcc000f8ec0ff */
[----:B------:R-:W2:Y:S02]  /*12600*/  POPC R2, R2 ;  /* 0x0000000200027309 */ /* 0x000ea40000000000 */
[----:B--2---:R-:W-:-:S06]  /*12610*/  IADD3 R228, R3, c[0x0][0xc], R2 ;  /* 0x0000030003e47a10 */ /* 0x004fcc0007ffe002 */
.L_x_277:
[----:B------:R-:W-:Y:S05]  /*12620*/  BSYNC B0 ;  /* 0x0000000000007941 */ /* 0x000fea0003800000 */
.L_x_276:
[----:B------:R-:W-:Y:S01]  /*12630*/  PRMT R0, R0, 0x9910, RZ ;  /* 0x0000991000007816 */ /* 0x000fe200000000ff */
[----:B------:R-:W-:Y:S01]  /*12640*/  BSSY B1, `(.L_x_278) ;  /* 0x000041e000017945 */ /* 0x000fe20003800000 */
[----:B------:R-:W-:Y:S02]  /*12650*/  IMAD.MOV.U32 R98, RZ, RZ, R228 ;  /* 0x000000ffff627224 */ /* 0x000fe400078e00e4 */
[----:B------:R-:W-:-:S13]  /*12660*/  ISETP.NE.AND P0, PT, R0, RZ, PT ;  /* 0x000000ff0000720c */ /* 0x000fda0003f05270 */
[----:B------:R-:W-:Y:S05]  /*12670*/  @!P0 BRA `(.L_x_279) ;  /* 0x000034e000008947 */ /* 0x000fea0003800000 */
[----:B------:R-:W-:Y:S01]  /*12680*/  WARPSYNC 0xffffffff ;  /* 0xffffffff00007948 */ /* 0x000fe20003800000 */
[----:B------:R-:W-:Y:S01]  /*12690*/  BAR.SYNC.DEFER_BLOCKING 0x1, 0x100 ;  /* 0x0044000000007b1d */ /* 0x000fe20000010000 */
[----:B------:R-:W-:Y:S01]  /*126a0*/  F2FP.PACK_AB R2, R137, R136 ;  /* 0x000000888902723e */ /* 0x000fe200000000ff */
[----:B------:R-:W-:Y:S01]  /*126b0*/  IMAD.MOV.U32 R12, RZ, RZ, c[0x0][0x388] ;  /* 0x0000e200ff0c7624 */ /* 0x000fe200078e00ff */
[----:B------:R-:W-:Y:S02]  /*126c0*/  F2FP.PACK_AB R0, R117, R116 ;  /* 0x000000747500723e */ /* 0x000fe400000000ff */
[----:B------:R-:W-:-:S04]  /*126d0*/  ISETP.NE.U32.AND P0, PT, RZ, c[0x0][0x508], PT ;  /* 0x00014200ff007a0c */ /* 0x000fc80003f05070 */
[----:B------:R-:W-:Y:S01]  /*126e0*/  ISETP.NE.AND.EX P1, PT, RZ, c[0x0][0x50c], PT, P0 ;  /* 0x00014300ff007a0c */ /* 0x000fe20003f25300 */
[----:B------:R2:W-:Y:S04]  /*126f0*/  STS [R236+0x80], R2 ;  /* 0x00008002ec007388 */ /* 0x0005e80000000800 */
[----:B------:R3:W-:Y:S01]  /*12700*/  STS [R236+0x480], R0 ;  /* 0x00048000ec007388 */ /* 0x0007e20000000800 */
[----:B--2---:R-:W-:Y:S02]  /*12710*/  F2FP.PACK_AB R2, R153, R152 ;  /* 0x000000989902723e */ /* 0x004fe400000000ff */
[----:B---3--:R-:W-:-:S03]  /*12720*/  F2FP.PACK_AB R0, R155, R154 ;  /* 0x0000009a9b00723e */ /* 0x008fc600000000ff */
[----:B------:R2:W-:Y:S04]  /*12730*/  STS [R237], R2 ;  /* 0x00000002ed007388 */ /* 0x0005e80000000800 */
[----:B------:R3:W-:Y:S01]  /*12740*/  STS [R237+0x400], R0 ;  /* 0x00040000ed007388 */ /* 0x0007e20000000800 */
[----:B--2---:R-:W-:Y:S02]  /*12750*/  F2FP.PACK_AB R2, R149, R148 ;  /* 0x000000949502723e */ /* 0x004fe400000000ff */
[----:B---3--:R-:W-:-:S03]  /*12760*/  F2FP.PACK_AB R0, R125, R124 ;  /* 0x0000007c7d00723e */ /* 0x008fc600000000ff */
        /* <DEDUP_REMOVED lines=114> */
[----:B------:R-:W-:Y:S02]  /*12e90*/  ISETP.NE.U32.AND P2, PT, RZ, c[0x0][0x500], PT ;  /* 0x00014000ff007a0c */ /* 0x000fe40003f45070 */
[----:B--2---:R-:W-:Y:S02]  /*12ea0*/  F2FP.PACK_AB R2, R21, R20 ;  /* 0x000000141502723e */ /* 0x004fe400000000ff */
[----:B---3--:R-:W-:-:S03]  /*12eb0*/  F2FP.PACK_AB R0, R67, R66 ;  /* 0x000000424300723e */ /* 0x008fc600000000ff */
[----:B------:R2:W-:Y:S04]  /*12ec0*/  STS [R241+0xc000], R2 ;  /* 0x00c00002f1007388 */ /* 0x0005e80000000800 */
[----:B------:R3:W-:Y:S04]  /*12ed0*/  STS [R241+0xc400], R0 ;  /* 0x00c40000f1007388 */ /* 0x0007e80000000800 */
[----:B------:R-:W-:Y:S01]  /*12ee0*/  BAR.SYNC.DEFER_BLOCKING 0x1, 0x100 ;  /* 0x0044000000007b1d */ /* 0x000fe20000010000 */
[----:B------:R-:W-:Y:S02]  /*12ef0*/  ISETP.NE.AND.EX P2, PT, RZ, c[0x0][0x504], PT, P2 ;  /* 0x00014100ff007a0c */ /* 0x000fe40003f45320 */
[----:B--2---:R-:W-:-:S04]  /*12f00*/  @P1 IADD3 R2, P0, R227, c[0x0][0x508], RZ ;  /* 0x00014200e3021a10 */ /* 0x004fc80007f1e0ff */
[----:B------:R-:W-:Y:S02]  /*12f10*/  @P1 IADD3.X R3, R232, c[0x0][0x50c], RZ, P0, !PT ;  /* 0x00014300e8031a10 */ /* 0x000fe400007fe4ff */
[----:B-1----:R-:W-:-:S03]  /*12f20*/  IADD3 R4, P0, R227, c[0x0][0x500], RZ ;  /* 0x00014000e3047a10 */ /* 0x002fc60007f1e0ff */
[----:B------:R1:W5:Y:S01]  /*12f30*/  @P1 LDG.E R12, [R2.64] ;  /* 0x00000008020c1981 */ /* 0x000362000c1e1900 */
[----:B------:R-:W-:Y:S01]  /*12f40*/  IADD3.X R5, R232, c[0x0][0x504], RZ, P0, !PT ;  /* 0x00014100e8057a10 */ /* 0x000fe200007fe4ff */
[----:B-1----:R-:W-:-:S06]  /*12f50*/  IMAD.MOV.U32 R2, RZ, RZ, RZ ;  /* 0x000000ffff027224 */ /* 0x002fcc00078e00ff */
[----:B------:R3:W5:Y:S01]  /*12f60*/  @P2 LDG.E R2, [R4.64] ;  /* 0x0000000804022981 */ /* 0x000762000c1e1900 */
[----:B------:R-:W-:-:S04]  /*12f70*/  ISETP.NE.AND P0, PT, R238, RZ, PT ;  /* 0x000000ffee00720c */ /* 0x000fc80003f05270 */
[----:B------:R-:W-:Y:S01]  /*12f80*/  SEL R3, R238, c[0x0][0x3d4], P0 ;  /* 0x0000f500ee037a07 */ /* 0x000fe20000000000 */
[----:B------:R-:W-:Y:S05]  /*12f90*/  @P1 BRA `(.L_x_280) ;  /* 0x0000004000001947 */ /* 0x000fea0003800000 */
[----:B------:R-:W-:Y:S05]  /*12fa0*/  @!P2 BRA `(.L_x_280) ;  /* 0x000000300000a947 */ /* 0x000fea0003800000 */
[----:B---3--:R1:W2:Y:S04]  /*12fb0*/  LDG.E R0, [R4.64] ;  /* 0x0000000804007981 */ /* 0x0082a8000c1e1900 */
[----:B-1----:R-:W2:Y:S02]  /*12fc0*/  LDG.E R4, [R4.64+0x4] ;  /* 0x0000040804047981 */ /* 0x002ea4000c1e1900 */
[----:B--2--5:R-:W-:Y:S02]  /*12fd0*/  IADD3 R12, -R0, R4, RZ ;  /* 0x00000004000c7210 */ /* 0x024fe40007ffe1ff */
.L_x_280:
[----:B------:R-:W2:Y:S01]  /*12fe0*/  LDL R19, [R1+0x50] ;  /* 0x0000500001137983 */ /* 0x000ea20000100800 */
[----:B------:R-:W-:Y:S01]  /*12ff0*/  IMAD.MOV.U32 R16, RZ, RZ, 0x368 ;  /* 0x00000368ff107424 */ /* 0x000fe200078e00ff */
[----:B------:R-:W-:Y:S02]  /*13000*/  ISETP.GT.AND P2, PT, R3, 0x1, PT ;  /* 0x000000010300780c */ /* 0x000fe40003f44270 */
[----:B------:R-:W-:-:S02]  /*13010*/  ISETP.NE.U32.AND P0, PT, RZ, c[0x0][0x500], PT ;  /* 0x00014000ff007a0c */ /* 0x000fc40003f05070 */
[----:B------:R-:W-:Y:S02]  /*13020*/  SEL R16, R16, 0x328, P2 ;  /* 0x0000032810107807 */ /* 0x000fe40001000000 */
[----:B------:R-:W-:Y:S02]  /*13030*/  ISETP.NE.AND.EX P0, PT, RZ, c[0x0][0x504], PT, P0 ;  /* 0x00014100ff007a0c */ /* 0x000fe40003f05300 */
[----:B------:R-:W1:Y:S01]  /*13040*/  LDC.64 R6, c[0x0][R16+0x170] ;  /* 0x00005c0010067b82 */ /* 0x000e620000000a00 */
[----:B---3--:R-:W-:Y:S02]  /*13050*/  LOP3.LUT R4, R230, 0xffff, RZ, 0xc0, !PT ;  /* 0x0000ffffe6047812 */ /* 0x008fe400078ec0ff */
[----:B------:R-:W-:Y:S02]  /*13060*/  SEL R0, R233, RZ, !P0 ;  /* 0x000000ffe9007207 */ /* 0x000fe40004000000 */
[----:B------:R-:W-:-:S03]  /*13070*/  SEL R5, R235, RZ, !P0 ;  /* 0x000000ffeb057207 */ /* 0x000fc60004000000 */
[----:B------:R-:W3:Y:S08]  /*13080*/  LDC.64 R10, c[0x0][R16+0x168] ;  /* 0x00005a00100a7b82 */ /* 0x000ef00000000a00 */
[----:B------:R-:W4:Y:S01]  /*13090*/  LDC.64 R14, c[0x0][R16+0x178] ;  /* 0x00005e00100e7b82 */ /* 0x000f220000000a00 */
[----:B-1----:R-:W-:-:S04]  /*130a0*/  IMAD R3, R7, R0, RZ ;  /* 0x0000000007037224 */ /* 0x002fc800078e02ff */
[C---:B------:R-:W-:Y:S02]  /*130b0*/  IMAD R5, R6.reuse, R5, R3 ;  /* 0x0000000506057224 */ /* 0x040fe400078e0203 */
[----:B------:R-:W-:-:S04]  /*130c0*/  IMAD.WIDE.U32 R6, R6, R0, RZ ;  /* 0x0000000006067225 */ /* 0x000fc800078e00ff */
[----:B---3--:R-:W-:-:S04]  /*130d0*/  IMAD.WIDE.U32 R8, R10, R4, RZ ;  /* 0x000000040a087225 */ /* 0x008fc800078e00ff */
[----:B------:R-:W-:Y:S01]  /*130e0*/  IMAD R3, R11, R4, RZ ;  /* 0x000000040b037224 */ /* 0x000fe200078e02ff */
[--C-:B-----5:R-:W-:Y:S01]  /*130f0*/  IADD3 R13, P1, P0, R6, R8, R2.reuse ;  /* 0x00000008060d7210 */ /* 0x120fe2000783e002 */
[----:B------:R-:W-:Y:S01]  /*13100*/  IMAD.IADD R5, R7, 0x1, R5 ;  /* 0x0000000107057824 */ /* 0x000fe200078e0205 */
[----:B------:R-:W-:Y:S01]  /*13110*/  SEL R6, R245, RZ, P2 ;  /* 0x000000fff5067207 */ /* 0x000fe20001000000 */
[----:B------:R-:W-:Y:S01]  /*13120*/  IMAD.IADD R8, R9, 0x1, R3 ;  /* 0x0000000109087824 */ /* 0x000fe200078e0203 */
[----:B------:R-:W-:Y:S01]  /*13130*/  SHF.R.S32.HI R11, RZ, 0x1f, R2 ;  /* 0x0000001fff0b7819 */ /* 0x000fe20000011402 */
[----:B------:R-:W-:Y:S02]  /*13140*/  IMAD.MOV.U32 R3, RZ, RZ, c[0x0][0x4e8] ;  /* 0x00013a00ff037624 */ /* 0x000fe400078e00ff */
[----:B----4-:R-:W-:Y:S01]  /*13150*/  IMAD R9, R15, R6, RZ ;  /* 0x000000060f097224 */ /* 0x010fe200078e02ff */
[----:B------:R-:W-:Y:S01]  /*13160*/  IADD3.X R10, R5, R8, R11, P1, P0 ;  /* 0x00000008050a7210 */ /* 0x000fe20000fe040b */
[----:B------:R-:W-:Y:S01]  /*13170*/  IMAD.WIDE.U32 R6, R14, R6, RZ ;  /* 0x000000060e067225 */ /* 0x000fe200078e00ff */
[----:B------:R-:W-:Y:S01]  /*13180*/  ISETP.NE.AND P3, PT, R3, 0x1, PT ;  /* 0x000000010300780c */ /* 0x000fe20003f65270 */
[----:B------:R-:W3:Y:S02]  /*13190*/  LDL R14, [R1+0x4c] ;  /* 0x00004c00010e7983 */ /* 0x000ee40000100800 */
[----:B------:R-:W-:-:S02]  /*131a0*/  IMAD.IADD R9, R7, 0x1, R9 ;  /* 0x0000000107097824 */ /* 0x000fc400078e0209 */
[----:B------:R-:W-:Y:S02]  /*131b0*/  IMAD R12, R12, c[0x0][0x4e8], RZ ;  /* 0x00013a000c0c7a24 */ /* 0x000fe400078e02ff */
[----:B--2---:R-:W-:-:S06]  /*131c0*/  IMAD R3, R229, 0x80, R19 ;  /* 0x00000080e5037824 */ /* 0x004fcc00078e0213 */
[----:B------:R-:W-:-:S04]  /*131d0*/  @P3 IMAD.HI.U32 R8, R3, c[0x0][0x4ec], RZ ;  /* 0x00013b0003083a27 */ /* 0x000fc800078e00ff */
[----:B------:R-:W-:Y:S01]  /*131e0*/  IMAD.MOV.U32 R5, RZ, RZ, R3 ;  /* 0x000000ffff057224 */ /* 0x000fe200078e0003 */
[----:B------:R-:W-:-:S04]  /*131f0*/  @P3 SHF.R.U32.HI R5, RZ, c[0x0][0x4f0], R8 ;  /* 0x00013c00ff053a19 */ /* 0x000fc80000011608 */
[----:B------:R-:W-:Y:S02]  /*13200*/  IADD3 R6, P1, P0, R5, R13, R6 ;  /* 0x0000000d05067210 */ /* 0x000fe4000783e006 */
[----:B------:R-:W-:-:S04]  /*13210*/  SHF.R.S32.HI R7, RZ, 0x1f, R5 ;  /* 0x0000001fff077819 */ /* 0x000fc80000011405 */
[----:B------:R-:W-:Y:S02]  /*13220*/  IADD3.X R7, R7, R10, R9, P1, P0 ;  /* 0x0000000a07077210 */ /* 0x000fe40000fe0409 */
[----:B------:R-:W1:Y:S01]  /*13230*/  LDC.64 R8, c[0x0][R16+0x160] ;  /* 0x0000580010087b82 */ /* 0x000e620000000a00 */
[----:B------:R-:W-:-:S04]  /*13240*/  IMAD.MOV R5, RZ, RZ, -R5 ;  /* 0x000000ffff057224 */ /* 0x000fc800078e0a05 */
[----:B------:R-:W-:-:S05]  /*13250*/  IMAD R5, R5, c[0x0][0x4e8], R3 ;  /* 0x00013a0005057a24 */ /* 0x000fca00078e0203 */
[----:B------:R-:W-:Y:S02]  /*13260*/  SHF.R.S32.HI R10, RZ, 0x1f, R5 ;  /* 0x0000001fff0a7819 */ /* 0x000fe40000011405 */
[----:B------:R-:W-:-:S04]  /*13270*/  SHF.R.S32.HI R19, RZ, 0x1f, R99 ;  /* 0x0000001fff137819 */ /* 0x000fc80000011463 */
[----:B------:R-:W-:-:S04]  /*13280*/  LEA.HI R19, R19, R99, RZ, 0x5 ;  /* 0x0000006313137211 */ /* 0x000fc800078f28ff */
[----:B------:R-:W-:Y:S01]  /*13290*/  LOP3.LUT R19, R19, 0xffffffe0, RZ, 0xc0, !PT ;  /* 0xffffffe013137812 */ /* 0x000fe200078ec0ff */
[----:B-1----:R-:W-:-:S04]  /*132a0*/  IMAD.WIDE.U32 R6, R8, R5, R6 ;  /* 0x0000000508067225 */ /* 0x002fc800078e0006 */
[----:B------:R-:W-:-:S04]  /*132b0*/  IMAD R5, R9, R5, RZ ;  /* 0x0000000509057224 */ /* 0x000fc800078e02ff */
[----:B------:R-:W-:Y:S02]  /*132c0*/  IMAD R5, R8, R10, R5 ;  /* 0x0000000a08057224 */ /* 0x000fe400078e0205 */
[----:B------:R-:W-:Y:S02]  /*132d0*/  IMAD.MOV.U32 R8, RZ, RZ, c[0x0][0x4a8] ;  /* 0x00012a00ff087624 */ /* 0x000fe400078e00ff */
[----:B------:R-:W-:-:S03]  /*132e0*/  IMAD.MOV.U32 R9, RZ, RZ, c[0x0][0x4ac] ;  /* 0x00012b00ff097624 */ /* 0x000fc600078e00ff */
[----:B------:R-:W-:Y:S01]  /*132f0*/  SEL R8, R8, c[0x0][0x450], P2 ;  /* 0x0001140008087a07 */ /* 0x000fe20001000000 */
[----:B------:R-:W-:Y:S01]  /*13300*/  IMAD.IADD R7, R7, 0x1, R5 ;  /* 0x0000000107077824 */ /* 0x000fe200078e0205 */
[----:B------:R-:W-:Y:S02]  /*13310*/  SEL R9, R9, c[0x0][0x454], P2 ;  /* 0x0001150009097a07 */ /* 0x000fe40001000000 */
[----:B------:R-:W-:-:S04]  /*13320*/  LEA R5, P0, R6, R8, 0x2 ;  /* 0x0000000806057211 */ /* 0x000fc800078010ff */
[----:B------:R-:W-:Y:S01]  /*13330*/  LEA.HI.X R7, R6, R9, R7, 0x2, P0 ;  /* 0x0000000906077211 */ /* 0x000fe200000f1407 */
[----:B------:R-:W-:Y:S01]  /*13340*/  SHFL.IDX PT, R8, R5, RZ, 0x1c1f ;  /* 0x001c1fff05087589 */ /* 0x000fe200000e0000 */
[----:B------:R-:W-:-:S03]  /*13350*/  IMAD.IADD R19, R99, 0x1, -R19 ;  /* 0x0000000163137824 */ /* 0x000fc600078e0a13 */
[----:B------:R-:W1:Y:S04]  /*13360*/  SHFL.IDX PT, R9, R7, RZ, 0x1c1f ;  /* 0x001c1fff07097589 */ /* 0x000e6800000e0000 */
[----:B------:R3:W-:Y:S01]  /*13370*/  SHFL.IDX PT, R6, R5, 0x1, 0x1c1f ;  /* 0x003c1f0005067f89 */ /* 0x0007e200000e0000 */
[----:B------:R-:W-:-:S03]  /*13380*/  LOP3.LUT P0, RZ, R19, 0x3, RZ, 0xc0, !PT ;  /* 0x0000000313ff7812 */ /* 0x000fc6000780c0ff */
[----:B------:R-:W2:Y:S01]  /*13390*/  SHFL.IDX PT, R7, R7, 0x1, 0x1c1f ;  /* 0x003c1f0007077f89 */ /* 0x000ea200000e0000 */
[----:B---3--:R-:W-:-:S05]  /*133a0*/  IMAD R5, R229, 0x80, R14 ;  /* 0x00000080e5057824 */ /* 0x008fca00078e020e */
[C---:B------:R-:W-:Y:S02]  /*133b0*/  IADD3 R10, R5.reuse, 0x8, RZ ;  /* 0x00000008050a7810 */ /* 0x040fe40007ffe0ff */
[-C--:B------:R-:W-:Y:S02]  /*133c0*/  ISETP.GE.OR P1, PT, R5, R12.reuse, P0 ;  /* 0x0000000c0500720c */ /* 0x080fe40000726670 */
[----:B------:R-:W-:-:S11]  /*133d0*/  ISETP.GE.OR P0, PT, R10, R12, P0 ;  /* 0x0000000c0a00720c */ /* 0x000fd60000706670 */
[----:B-1----:R1:W-:Y:S01]  /*133e0*/  @!P1 ST.E [R8.64], R18 ;  /* 0x0000001208009985 */ /* 0x0023e2000c101908 */
[----:B------:R-:W-:-:S03]  /*133f0*/  ISETP.GE.AND P1, PT, R10, R12, PT ;  /* 0x0000000c0a00720c */ /* 0x000fc60003f26270 */
[----:B--2---:R1:W-:Y:S01]  /*13400*/  @!P0 ST.E [R6.64], R17 ;  /* 0x0000001106008985 */ /* 0x0043e2000c101908 */
[----:B------:R-:W-:Y:S02]  /*13410*/  ISETP.GE.AND P0, PT, R5, R12, PT ;  /* 0x0000000c0500720c */ /* 0x000fe40003f06270 */
[----:B------:R-:W-:Y:S01]  /*13420*/  P2R R13, PR, RZ, 0x2 ;  /* 0x00000002ff0d7803 */ /* 0x000fe20000000000 */
[----:B------:R-:W-:Y:S05]  /*13430*/  @P2 BRA `(.L_x_281) ;  /* 0x0000091000002947 */ /* 0x000fea0003800000 */
[----:B------:R-:W-:Y:S01]  /*13440*/  IMAD R11, R11, c[0x0][0x3a0], RZ ;  /* 0x0000e8000b0b7a24 */ /* 0x000fe200078e02ff */
[----:B-1----:R-:W-:Y:S01]  /*13450*/  LEA R8, R229, R218, 0x7 ;  /* 0x000000dae5087211 */ /* 0x002fe200078e38ff */
[C---:B------:R-:W-:Y:S01]  /*13460*/  IMAD.WIDE.U32 R6, R2.reuse, c[0x0][0x3a0], RZ ;  /* 0x0000e80002067a25 */ /* 0x040fe200078e00ff */
[----:B------:R-:W-:Y:S01]  /*13470*/  SHF.R.S32.HI R5, RZ, 0x1f, R0 ;  /* 0x0000001fff057819 */ /* 0x000fe20000011400 */
[----:B------:R1:W2:Y:S02]  /*13480*/  LDS.128 R28, [R198+0x80] ;  /* 0x00008000c61c7984 */ /* 0x0002a40000000c00 */
[----:B------:R-:W-:-:S02]  /*13490*/  IMAD R2, R2, c[0x0][0x3a4], R11 ;  /* 0x0000e90002027a24 */ /* 0x000fc400078e020b */
[----:B------:R-:W-:Y:S01]  /*134a0*/  @P3 IMAD.HI.U32 R9, R8, c[0x0][0x4ec], RZ ;  /* 0x00013b0008093a27 */ /* 0x000fe200078e00ff */
[----:B------:R1:W3:Y:S02]  /*134b0*/  LDS.128 R44, [R198+0x1080] ;  /* 0x00108000c62c7984 */ /* 0x0002e40000000c00 */
[----:B------:R-:W-:Y:S02]  /*134c0*/  IADD3 R3, R7, R2, RZ ;  /* 0x0000000207037210 */ /* 0x000fe40007ffe0ff */
[----:B------:R-:W-:Y:S01]  /*134d0*/  MOV R2, R6 ;  /* 0x0000000600027202 */ /* 0x000fe20000000f00 */
[----:B------:R1:W4:Y:S04]  /*134e0*/  LDS.128 R60, [R198+0x2080] ;  /* 0x00208000c63c7984 */ /* 0x0003280000000c00 */
[----:B------:R-:W-:Y:S01]  /*134f0*/  IMAD.WIDE.U32 R6, R4, c[0x0][0x3e8], R2 ;  /* 0x0000fa0004067a25 */ /* 0x000fe200078e0002 */
[----:B------:R1:W1:Y:S01]  /*13500*/  LDS.128 R76, [R198+0x3080] ;  /* 0x00308000c64c7984 */ /* 0x0002620000000c00 */
[----:B------:R-:W-:-:S02]  /*13510*/  MOV R2, R8 ;  /* 0x0000000800027202 */ /* 0x000fc40000000f00 */
[----:B------:R-:W-:Y:S01]  /*13520*/  IMAD R3, R5, c[0x0][0x3f0], RZ ;  /* 0x0000fc0005037a24 */ /* 0x000fe200078e02ff */
[----:B------:R1:W1:Y:S01]  /*13530*/  LDS.128 R24, [R198+0x4080] ;  /* 0x00408000c6187984 */ /* 0x0002620000000c00 */
[----:B------:R-:W-:Y:S01]  /*13540*/  IMAD R5, R4, c[0x0][0x3ec], R7 ;  /* 0x0000fb0004057a24 */ /* 0x000fe200078e0207 */
[----:B------:R-:W-:Y:S01]  /*13550*/  MOV R4, R6 ;  /* 0x0000000600047202 */ /* 0x000fe20000000f00 */
[C---:B------:R-:W-:Y:S01]  /*13560*/  IMAD R7, R0.reuse, c[0x0][0x3f4], R3 ;  /* 0x0000fd0000077a24 */ /* 0x040fe200078e0203 */
[----:B------:R1:W1:Y:S01]  /*13570*/  LDS.128 R40, [R198+0x5080] ;  /* 0x00508000c6287984 */ /* 0x0002620000000c00 */
[----:B------:R-:W-:Y:S02]  /*13580*/  @P3 SHF.R.U32.HI R2, RZ, c[0x0][0x4f0], R9 ;  /* 0x00013c00ff023a19 */ /* 0x000fe40000011609 */
[----:B------:R-:W-:Y:S01]  /*13590*/  IMAD.WIDE.U32 R4, R0, c[0x0][0x3f0], R4 ;  /* 0x0000fc0000047a25 */ /* 0x000fe200078e0004 */
[----:B------:R1:W1:Y:S01]  /*135a0*/  LDS.128 R56, [R198+0x6080] ;  /* 0x00608000c6387984 */ /* 0x0002620000000c00 */
[----:B------:R-:W-:-:S02]  /*135b0*/  SHF.R.S32.HI R3, RZ, 0x1f, R2 ;  /* 0x0000001fff037819 */ /* 0x000fc40000011402 */
[----:B------:R-:W-:Y:S01]  /*135c0*/  IADD3 R0, -R2, RZ, RZ ;  /* 0x000000ff02007210 */ /* 0x000fe20007ffe1ff */
[----:B------:R1:W1:Y:S01]  /*135d0*/  LDS.128 R72, [R198+0x7080] ;  /* 0x00708000c6487984 */ /* 0x0002620000000c00 */
[----:B------:R-:W-:Y:S01]  /*135e0*/  IADD3 R5, R5, R7, RZ ;  /* 0x0000000705057210 */ /* 0x000fe20007ffe0ff */
[----:B------:R-:W-:Y:S02]  /*135f0*/  IMAD R3, R3, c[0x0][0x3e0], RZ ;  /* 0x0000f80003037a24 */ /* 0x000fe400078e02ff */
[----:B------:R1:W1:Y:S01]  /*13600*/  LDS.128 R20, [R198+0x8080] ;  /* 0x00808000c6147984 */ /* 0x0002620000000c00 */
[----:B------:R-:W-:Y:S02]  /*13610*/  IMAD R0, R0, c[0x0][0x4e8], R8 ;  /* 0x00013a0000007a24 */ /* 0x000fe400078e0208 */
[C---:B------:R-:W-:Y:S01]  /*13620*/  IMAD R6, R2.reuse, c[0x0][0x3e4], R3 ;  /* 0x0000f90002067a24 */ /* 0x040fe200078e0203 */
[----:B------:R1:W1:Y:S01]  /*13630*/  LDS.128 R36, [R198+0x9080] ;  /* 0x00908000c6247984 */ /* 0x0002620000000c00 */
[----:B------:R-:W-:Y:S01]  /*13640*/  IMAD.WIDE.U32 R2, R2, c[0x0][0x3e0], R4 ;  /* 0x0000f80002027a25 */ /* 0x000fe200078e0004 */
[----:B------:R-:W-:-:S02]  /*13650*/  SHF.R.S32.HI R4, RZ, 0x1f, R0 ;  /* 0x0000001fff047819 */ /* 0x000fc40000011400 */
[----:B------:R1:W1:Y:S01]  /*13660*/  LDS.128 R52, [R198+0xa080] ;  /* 0x00a08000c6347984 */ /* 0x0002620000000c00 */
[----:B------:R-:W-:Y:S02]  /*13670*/  LEA R5, R229, R208, 0x7 ;  /* 0x000000d0e5057211 */ /* 0x000fe400078e38ff */
[----:B------:R-:W-:Y:S01]  /*13680*/  IADD3 R3, R3, R6, RZ ;  /* 0x0000000603037210 */ /* 0x000fe20007ffe0ff */
[----:B------:R1:W1:Y:S01]  /*13690*/  LDS.128 R68, [R198+0xb080] ;  /* 0x00b08000c6447984 */ /* 0x0002620000000c00 */
[----:B------:R-:W-:-:S03]  /*136a0*/  IMAD R4, R4, c[0x0][0x3d8], RZ ;  /* 0x0000f60004047a24 */ /* 0x000fc600078e02ff */
[----:B------:R1:W1:Y:S01]  /*136b0*/  LDS.128 R16, [R198+0xc080] ;  /* 0x00c08000c6107984 */ /* 0x0002620000000c00 */
[----:B------:R-:W-:-:S03]  /*136c0*/  IMAD.WIDE.U32 R2, R0, c[0x0][0x3d8], R2 ;  /* 0x0000f60000027a25 */ /* 0x000fc600078e0002 */
[----:B------:R1:W1:Y:S01]  /*136d0*/  LDS.128 R32, [R198+0xd080] ;  /* 0x00d08000c6207984 */ /* 0x0002620000000c00 */
[----:B------:R-:W-:Y:S01]  /*136e0*/  IMAD R0, R0, c[0x0][0x3dc], R4 ;  /* 0x0000f70000007a24 */ /* 0x000fe200078e0204 */
[C---:B------:R-:W-:Y:S02]  /*136f0*/  LEA R14, P0, R2.reuse, c[0x0][0x380], 0x1 ;  /* 0x0000e000020e7a11 */ /* 0x040fe400078008ff */
[----:B------:R1:W1:Y:S02]  /*13700*/  LDS.128 R48, [R198+0xe080] ;  /* 0x00e08000c6307984 */ /* 0x0002640000000c00 */
[----:B------:R-:W-:Y:S02]  /*13710*/  IADD3 R0, R3, R0, RZ ;  /* 0x0000000003007210 */ /* 0x000fe40007ffe0ff */
[----:B------:R1:W1:Y:S02]  /*13720*/  LDS.128 R64, [R198+0xf080] ;  /* 0x00f08000c6407984 */ /* 0x0002640000000c00 */
[----:B------:R-:W-:Y:S01]  /*13730*/  LEA.HI.X R13, R2, c[0x0][0x384], R0, 0x1, P0 ;  /* 0x0000e100020d7a11 */ /* 0x000fe200000f0c00 */
[----:B------:R-:W-:Y:S05]  /*13740*/  BRA.DIV ~URZ, `(.L_x_282) ;  /* 0x000049227f007947 */ /* 0x000fea000b800000 */
[----:B--234-:R2:W3:Y:S02]  /*13750*/  SHFL.IDX PT, R4, R13, RZ, 0x181f ;  /* 0x00181fff0d047589 */ /* 0x01c4e400000e0000 */
.L_x_353:
[----:B------:R-:W-:Y:S05]  /*13760*/  BRA.DIV ~URZ, `(.L_x_283) ;  /* 0x000049727f007947 */ /* 0x000fea000b800000 */
[----:B------:R4:W2:Y:S02]  /*13770*/  SHFL.IDX PT, R0, R14, RZ, 0x181f ;  /* 0x00181fff0e007589 */ /* 0x0008a400000e0000 */
.L_x_354:
[----:B------:R-:W-:Y:S01]  /*13780*/  ISETP.GE.AND P0, PT, R5, R12, PT ;  /* 0x0000000c0500720c */ /* 0x000fe20003f06270 */
[----:B------:R-:W-:-:S12]  /*13790*/  BSSY B0, `(.L_x_284) ;  /* 0x0000012000007945 */ /* 0x000fd80003800000 */
[----:B------:R-:W-:Y:S05]  /*137a0*/  @P0 BRA `(.L_x_285) ;  /* 0x0000010000000947 */ /* 0x000fea0003800000 */
[----:B------:R-:W-:Y:S02]  /*137b0*/  ISETP.GE.AND P3, PT, R132, c[0x0][0x3c8], PT ;  /* 0x0000f20084007a0c */ /* 0x000fe40003f66270 */
[----:B------:R-:W-:Y:S02]  /*137c0*/  ISETP.GE.AND P2, PT, R135, c[0x0][0x3c8], PT ;  /* 0x0000f20087007a0c */ /* 0x000fe40003f46270 */
[----:B------:R-:W-:Y:S02]  /*137d0*/  ISETP.GE.AND P1, PT, R199, c[0x0][0x3c8], PT ;  /* 0x0000f200c7007a0c */ /* 0x000fe40003f26270 */
[----:B------:R-:W-:-:S07]  /*137e0*/  ISETP.GE.AND P0, PT, R200, c[0x0][0x3c8], PT ;  /* 0x0000f200c8007a0c */ /* 0x000fce0003f06270 */
[-C--:B--2---:R-:W-:Y:S02]  /*137f0*/  @!P3 LEA R10, P4, R132, R0.reuse, 0x1 ;  /* 0x00000000840ab211 */ /* 0x084fe400078808ff */
[-C--:B------:R-:W-:Y:S02]  /*13800*/  @!P2 LEA R8, P6, R204, R0.reuse, 0x1 ;  /* 0x00000000cc08a211 */ /* 0x080fe400078c08ff */
[C---:B------:R-:W-:Y:S02]  /*13810*/  @!P1 LEA R6, P5, R199.reuse, R0, 0x1 ;  /* 0x00000000c7069211 */ /* 0x040fe400078a08ff */
[----:B---3--:R-:W-:Y:S02]  /*13820*/  @!P3 LEA.HI.X R11, R132, R4, R133, 0x1, P4 ;  /* 0x00000004840bb211 */ /* 0x008fe400020f0c85 */
[----:B------:R-:W-:Y:S02]  /*13830*/  @!P0 LEA R2, P4, R200, R0, 0x1 ;  /* 0x00000000c8028211 */ /* 0x000fe400078808ff */
[-C--:B------:R-:W-:Y:S01]  /*13840*/  @!P2 LEA.HI.X R9, R204, R4.reuse, R209, 0x1, P6 ;  /* 0x00000004cc09a211 */ /* 0x080fe200030f0cd1 */
[----:B------:R2:W-:Y:S01]  /*13850*/  @!P3 ST.E.128 [R10.64], R28 ;  /* 0x0000001c0a00b985 */ /* 0x0005e2000c101d08 */
[----:B------:R-:W-:-:S02]  /*13860*/  @!P1 LEA.HI.X R7, R199, R4, R211, 0x1, P5 ;  /* 0x00000004c7079211 */ /* 0x000fc400028f0cd3 */
[----:B------:R-:W-:Y:S01]  /*13870*/  @!P0 LEA.HI.X R3, R200, R4, R210, 0x1, P4 ;  /* 0x00000004c8038211 */ /* 0x000fe200020f0cd2 */
[----:B-1----:R2:W-:Y:S04]  /*13880*/  @!P2 ST.E.128 [R8.64], R24 ;  /* 0x000000180800a985 */ /* 0x0025e8000c101d08 */
[----:B------:R2:W-:Y:S04]  /*13890*/  @!P1 ST.E.128 [R6.64], R20 ;  /* 0x0000001406009985 */ /* 0x0005e8000c101d08 */
[----:B------:R2:W-:Y:S02]  /*138a0*/  @!P0 ST.E.128 [R2.64], R16 ;  /* 0x0000001002008985 */ /* 0x0005e4000c101d08 */
.L_x_285:
[----:B------:R-:W-:Y:S05]  /*138b0*/  BSYNC B0 ;  /* 0x0000000000007941 */ /* 0x000fea0003800000 */
.L_x_284:
[----:B------:R-:W-:Y:S05]  /*138c0*/  BRA.DIV ~URZ, `(.L_x_286) ;  /* 0x000048827f007947 */ /* 0x000fea000b800000 */
[----:B---3--:R3:W4:Y:S04]  /*138d0*/  SHFL.IDX PT, R4, R13, 0x1, 0x181f ;  /* 0x00381f000d047f89 */ /* 0x00872800000e0000 */
[----:B--2---:R3:W2:Y:S02]  /*138e0*/  SHFL.IDX PT, R0, R14, 0x1, 0x181f ;  /* 0x00381f000e007f89 */ /* 0x0046a400000e0000 */
.L_x_355:
[----:B------:R-:W-:Y:S01]  /*138f0*/  IADD3 R2, R5, 0x20, RZ ;  /* 0x0000002005027810 */ /* 0x000fe20007ffe0ff */
[----:B------:R-:W-:Y:S03]  /*13900*/  BSSY B0, `(.L_x_287) ;  /* 0x0000013000007945 */ /* 0x000fe60003800000 */
[----:B------:R-:W-:-:S13]  /*13910*/  ISETP.GE.AND P0, PT, R2, R12, PT ;  /* 0x0000000c0200720c */ /* 0x000fda0003f06270 */
        /* <DEDUP_REMOVED lines=8> */
[----:B----4-:R-:W-:Y:S02]  /*139a0*/  @!P3 LEA.HI.X R11, R132, R4, R133, 0x1, P4 ;  /* 0x00000004840bb211 */ /* 0x010fe400020f0c85 */
        /* <DEDUP_REMOVED lines=8> */
.L_x_288:
[----:B------:R-:W-:Y:S05]  /*13a30*/  BSYNC B0 ;  /* 0x0000000000007941 */ /* 0x000fea0003800000 */
.L_x_287:
[----:B------:R-:W-:Y:S05]  /*13a40*/  BRA.DIV ~URZ, `(.L_x_289) ;  /* 0x000047d27f007947 */ /* 0x000fea000b800000 */
[----:B----4-:R4:W3:Y:S02]  /*13a50*/  SHFL.IDX PT, R4, R13, 0x2, 0x181f ;  /* 0x00581f000d047f89 */ /* 0x0108e400000e0000 */
.L_x_356:
[----:B------:R-:W-:Y:S05]  /*13a60*/  BRA.DIV ~URZ, `(.L_x_290) ;  /* 0x000048227f007947 */ /* 0x000fea000b800000 */
[----:B--2---:R2:W4:Y:S02]  /*13a70*/  SHFL.IDX PT, R0, R14, 0x2, 0x181f ;  /* 0x00581f000e007f89 */ /* 0x00452400000e0000 */
.L_x_357:
        /* <DEDUP_REMOVED lines=8> */
[-C--:B----4-:R-:W-:Y:S02]  /*13b00*/  @!P3 LEA R10, P4, R132, R0.reuse, 0x1 ;  /* 0x00000000840ab211 */ /* 0x090fe400078808ff */
        /* <DEDUP_REMOVED lines=11> */
.L_x_292:
[----:B------:R-:W-:Y:S05]  /*13bc0*/  BSYNC B0 ;  /* 0x0000000000007941 */ /* 0x000fea0003800000 */
.L_x_291:
[----:B------:R-:W-:Y:S05]  /*13bd0*/  BRA.DIV ~URZ, `(.L_x_293) ;  /* 0x000047227f007947 */ /* 0x000fea000b800000 */
[----:B---3--:R3:W2:Y:S04]  /*13be0*/  SHFL.IDX PT, R4, R13, 0x3, 0x181f ;  /* 0x00781f000d047f89 */ /* 0x0086a800000e0000 */
[----:B----4-:R3:W4:Y:S02]  /*13bf0*/  SHFL.IDX PT, R0, R14, 0x3, 0x181f ;  /* 0x00781f000e007f89 */ /* 0x01072400000e0000 */
.L_x_358:
[----:B------:R-:W-:-:S04]  /*13c00*/  IADD3 R2, R5, 0x60, RZ ;  /* 0x0000006005027810 */ /* 0x000fc80007ffe0ff */
[----:B------:R-:W-:-:S13]  /*13c10*/  ISETP.GE.AND P0, PT, R2, R12, PT ;  /* 0x0000000c0200720c */ /* 0x000fda0003f06270 */
[----:B------:R-:W-:Y:S05]  /*13c20*/  @P0 BRA `(.L_x_294) ;  /* 0x00002bf000000947 */ /* 0x000fea0003800000 */
[----:B------:R-:W-:Y:S02]  /*13c30*/  ISETP.GE.AND P2, PT, R132, c[0x0][0x3c8], PT ;  /* 0x0000f20084007a0c */ /* 0x000fe40003f46270 */
[----:B------:R-:W-:Y:S02]  /*13c40*/  ISETP.GE.AND P1, PT, R135, c[0x0][0x3c8], PT ;  /* 0x0000f20087007a0c */ /* 0x000fe40003f26270 */
[----:B------:R-:W-:-:S09]  /*13c50*/  ISETP.GE.AND P0, PT, R199, c[0x0][0x3c8], PT ;  /* 0x0000f200c7007a0c */ /* 0x000fd20003f06270 */
[-C--:B----4-:R-:W-:Y:S02]  /*13c60*/  @!P2 LEA R8, P5, R132, R0.reuse, 0x1 ;  /* 0x000000008408a211 */ /* 0x090fe400078a08ff */
[-C--:B------:R-:W-:Y:S02]  /*13c70*/  @!P1 LEA R6, P4, R204, R0.reuse, 0x1 ;  /* 0x00000000cc069211 */ /* 0x080fe400078808ff */
[C---:B------:R-:W-:Y:S02]  /*13c80*/  @!P0 LEA R2, P3, R199.reuse, R0, 0x1 ;  /* 0x00000000c7028211 */ /* 0x040fe400078608ff */
[-C--:B--2---:R-:W-:Y:S02]  /*13c90*/  @!P2 LEA.HI.X R9, R132, R4.reuse, R133, 0x1, P5 ;  /* 0x000000048409a211 */ /* 0x084fe400028f0c85 */
[-C--:B------:R-:W-:Y:S02]  /*13ca0*/  @!P1 LEA.HI.X R7, R204, R4.reuse, R209, 0x1, P4 ;  /* 0x00000004cc079211 */ /* 0x080fe400020f0cd1 */
[----:B------:R-:W-:Y:S01]  /*13cb0*/  @!P0 LEA.HI.X R3, R199, R4, R211, 0x1, P3 ;  /* 0x00000004c7038211 */ /* 0x000fe200018f0cd3 */
[----:B-1----:R1:W-:Y:S04]  /*13cc0*/  @!P2 ST.E.128 [R8.64], R76 ;  /* 0x0000004c0800a985 */ /* 0x0023e8000c101d08 */
[----:B------:R1:W-:Y:S04]  /*13cd0*/  @!P1 ST.E.128 [R6.64], R72 ;  /* 0x0000004806009985 */ /* 0x0003e8000c101d08 */
[----:B------:R1:W-:Y:S01]  /*13ce0*/  @!P0 ST.E.128 [R2.64], R68 ;  /* 0x0000004402008985 */ /* 0x0003e2000c101d08 */
[----:B------:R-:W-:-:S13]  /*13cf0*/  ISETP.GE.AND P0, PT, R200, c[0x0][0x3c8], PT ;  /* 0x0000f200c8007a0c */ /* 0x000fda0003f06270 */
[----:B------:R-:W-:Y:S05]  /*13d00*/  @P0 BRA `(.L_x_294) ;  /* 0x00002b1000000947 */ /* 0x000fea0003800000 */
[----:B-1----:R-:W-:-:S04]  /*13d10*/  LEA R2, P0, R200, R0, 0x1 ;  /* 0x00000000c8027211 */ /* 0x002fc800078008ff */
[----:B------:R-:W-:-:S05]  /*13d20*/  LEA.HI.X R3, R200, R4, R210, 0x1, P0 ;  /* 0x00000004c8037211 */ /* 0x000fca00000f0cd2 */
[----:B------:R1:W-:Y:S01]  /*13d30*/  ST.E.128 [R2.64], R64 ;  /* 0x0000004002007985 */ /* 0x0003e2000c101d08 */
[----:B------:R-:W-:Y:S05]  /*13d40*/  BRA `(.L_x_294) ;  /* 0x00002ad000007947 */ /* 0x000fea0003800000 */
.L_x_281:
[----:B------:R-:W-:Y:S02]  /*13d50*/  IMAD R11, R11, c[0x0][0x408], RZ ;  /* 0x000102000b0b7a24 */ /* 0x000fe400078e02ff */
[----:B-1----:R-:W-:-:S04]  /*13d60*/  IMAD.WIDE.U32 R6, R2, c[0x0][0x408], RZ ;  /* 0x0001020002067a25 */ /* 0x002fc800078e00ff */
[----:B------:R-:W-:Y:S01]  /*13d70*/  IMAD R11, R2, c[0x0][0x40c], R11 ;  /* 0x00010300020b7a24 */ /* 0x000fe200078e020b */
[----:B------:R-:W-:-:S04]  /*13d80*/  SHF.R.S32.HI R2, RZ, 0x1f, R0 ;  /* 0x0000001fff027819 */ /* 0x000fc80000011400 */
[----:B------:R-:W-:Y:S01]  /*13d90*/  IADD3 R7, R7, R11, RZ ;  /* 0x0000000b07077210 */ /* 0x000fe20007ffe0ff */
[----:B------:R-:W-:-:S04]  /*13da0*/  IMAD R2, R2, c[0x0][0x440], RZ ;  /* 0x0001100002027a24 */ /* 0x000fc800078e02ff */
[----:B------:R-:W-:-:S04]  /*13db0*/  IMAD.WIDE.U32 R6, R4, c[0x0][0x438], R6 ;  /* 0x00010e0004067a25 */ /* 0x000fc800078e0006 */
[----:B------:R-:W-:Y:S01]  /*13dc0*/  IMAD R5, R4, c[0x0][0x43c], R7 ;  /* 0x00010f0004057a24 */ /* 0x000fe200078e0207 */
[----:B------:R-:W-:-:S05]  /*13dd0*/  MOV R4, R6 ;  /* 0x0000000600047202 */ /* 0x000fca0000000f00 */
[----:B------:R-:W-:-:S04]  /*13de0*/  IMAD.WIDE.U32 R4, R0, c[0x0][0x440], R4 ;  /* 0x0001100000047a25 */ /* 0x000fc800078e0004 */
[----:B------:R-:W-:Y:S02]  /*13df0*/  IMAD R0, R0, c[0x0][0x444], R2 ;  /* 0x0001110000007a24 */ /* 0x000fe400078e0202 */
[----:B------:R-:W-:-:S03]  /*13e00*/  @P3 IMAD.HI.U32 R2, R3, c[0x0][0x4ec], RZ ;  /* 0x00013b0003023a27 */ /* 0x000fc600078e00ff */
[----:B------:R-:W-:Y:S02]  /*13e10*/  IADD3 R5, R5, R0, RZ ;  /* 0x0000000005057210 */ /* 0x000fe40007ffe0ff */
[----:B------:R-:W-:Y:S02]  /*13e20*/  MOV R0, R3 ;  /* 0x0000000300007202 */ /* 0x000fe40000000f00 */
[----:B------:R-:W-:Y:S01]  /*13e30*/  @P3 SHF.R.U32.HI R0, RZ, c[0x0][0x4f0], R2 ;  /* 0x00013c00ff003a19 */ /* 0x000fe20000011602 */
[----:B------:R-:W-:-:S03]  /*13e40*/  IMAD.WIDE.U32 R4, R245, c[0x0][0x448], R4 ;  /* 0x00011200f5047a25 */ /* 0x000fc600078e0004 */
[----:B------:R-:W-:Y:S01]  /*13e50*/  SHF.R.S32.HI R2, RZ, 0x1f, R0 ;  /* 0x0000001fff027819 */ /* 0x000fe20000011400 */
[----:B------:R-:W-:Y:S01]  /*13e60*/  IMAD R5, R245, c[0x0][0x44c], R5 ;  /* 0x00011300f5057a24 */ /* 0x000fe200078e0205 */
[----:B------:R-:W-:-:S03]  /*13e70*/  IADD3 R6, -R0, RZ, RZ ;  /* 0x000000ff00067210 */ /* 0x000fc60007ffe1ff */
[----:B------:R-:W-:Y:S02]  /*13e80*/  IMAD R7, R2, c[0x0][0x430], RZ ;  /* 0x00010c0002077a24 */ /* 0x000fe400078e02ff */
[----:B------:R-:W-:Y:S02]  /*13e90*/  IMAD R6, R6, c[0x0][0x4e8], R3 ;  /* 0x00013a0006067a24 */ /* 0x000fe400078e0203 */
[----:B------:R-:W-:-:S04]  /*13ea0*/  IMAD.WIDE.U32 R2, R0, c[0x0][0x430], R4 ;  /* 0x00010c0000027a25 */ /* 0x000fc800078e0004 */
[----:B------:R-:W-:-:S05]  /*13eb0*/  IMAD R0, R0, c[0x0][0x434], R7 ;  /* 0x00010d0000007a24 */ /* 0x000fca00078e0207 */
[----:B------:R-:W-:Y:S02]  /*13ec0*/  IADD3 R3, R3, R0, RZ ;  /* 0x0000000003037210 */ /* 0x000fe40007ffe0ff */
[----:B------:R-:W-:-:S03]  /*13ed0*/  SHF.R.S32.HI R0, RZ, 0x1f, R6 ;  /* 0x0000001fff007819 */ /* 0x000fc60000011406 */
[----:B------:R-:W-:-:S04]  /*13ee0*/  IMAD.WIDE.U32 R2, R6, c[0x0][0x428], R2 ;  /* 0x00010a0006027a25 */ /* 0x000fc800078e0002 */
[----:B------:R-:W-:Y:S01]  /*13ef0*/  IMAD R0, R0, c[0x0][0x428], RZ ;  /* 0x00010a0000007a24 */ /* 0x000fe200078e02ff */
[----:B------:R-:W-:-:S03]  /*13f00*/  LEA R12, P1, R2, c[0x0][0x400], 0x2 ;  /* 0x00010000020c7a11 */ /* 0x000fc600078210ff */
[----:B------:R-:W-:-:S05]  /*13f10*/  IMAD R6, R6, c[0x0][0x42c], R0 ;  /* 0x00010b0006067a24 */ /* 0x000fca00078e0200 */
[----:B------:R-:W-:-:S04]  /*13f20*/  IADD3 R6, R3, R6, RZ ;  /* 0x0000000603067210 */ /* 0x000fc80007ffe0ff */
[----:B------:R-:W-:Y:S01]  /*13f30*/  LEA.HI.X R5, R2, c[0x0][0x404], R6, 0x2, P1 ;  /* 0x0001010002057a11 */ /* 0x000fe200008f1406 */
[----:B------:R-:W-:Y:S05]  /*13f40*/  BRA.DIV ~URZ, `(.L_x_295) ;  /* 0x000044827f007947 */ /* 0x000fea000b800000 */
[----:B------:R1:W2:Y:S02]  /*13f50*/  SHFL.IDX PT, R4, R5, RZ, 0x1c1f ;  /* 0x001c1fff05047589 */ /* 0x0002a400000e0000 */
.L_x_359:
[----:B------:R-:W-:Y:S05]  /*13f60*/  BRA.DIV ~URZ, `(.L_x_296) ;  /* 0x000044d27f007947 */ /* 0x000fea000b800000 */
[----:B------:R3:W4:Y:S02]  /*13f70*/  SHFL.IDX PT, R0, R12, RZ, 0x1c1f ;  /* 0x001c1fff0c007589 */ /* 0x00072400000e0000 */
.L_x_360:
[----:B------:R-:W-:Y:S01]  /*13f80*/  BSSY B0, `(.L_x_297) ;  /* 0x00000d4000007945 */ /* 0x000fe20003800000 */
[----:B------:R-:W-:Y:S05]  /*13f90*/  @P0 BRA `(.L_x_298) ;  /* 0x00000d2000000947 */ /* 0x000fea0003800000 */
[C---:B------:R-:W-:Y:S02]  /*13fa0*/  ISETP.GE.AND P0, PT, R248.reuse, c[0x0][0x3c8], PT ;  /* 0x0000f200f8007a0c */ /* 0x040fe40003f06270 */
[C---:B------:R-:W-:Y:S02]  /*13fb0*/  IADD3 R8, R248.reuse, 0x8, RZ ;  /* 0x00000008f8087810 */ /* 0x040fe40007ffe0ff */
[C---:B------:R-:W-:Y:S02]  /*13fc0*/  IADD3 R9, R248.reuse, 0x8, RZ ;  /* 0x00000008f8097810 */ /* 0x040fe40007ffe0ff */
[----:B------:R-:W-:Y:S02]  /*13fd0*/  IADD3 R7, R248, 0x10, RZ ;  /* 0x00000010f8077810 */ /* 0x000fe40007ffe0ff */
[----:B------:R-:W-:-:S02]  /*13fe0*/  SHF.R.S32.HI R9, RZ, 0x1f, R9 ;  /* 0x0000001fff097819 */ /* 0x000fc40000011409 */
[C---:B------:R-:W-:Y:S02]  /*13ff0*/  IADD3 R6, R248.reuse, 0x18, RZ ;  /* 0x00000018f8067810 */ /* 0x040fe40007ffe0ff */
[----:B------:R-:W-:Y:S01]  /*14000*/  IADD3 R14, R248, 0x60, RZ ;  /* 0x00000060f80e7810 */ /* 0x000fe20007ffe0ff */
[----:B----4-:R-:W-:Y:S01]  /*14010*/  @!P0 IMAD.MOV.U32 R2, RZ, RZ, R0 ;  /* 0x000000ffff028224 */ /* 0x010fe200078e0000 */
[----:B------:R-:W-:Y:S01]  /*14020*/  ISETP.GE.AND P2, PT, R6, c[0x0][0x3c8], PT ;  /* 0x0000f20006007a0c */ /* 0x000fe20003f46270 */
[----:B--2---:R-:W-:Y:S01]  /*14030*/  @!P0 IMAD.MOV.U32 R3, RZ, RZ, R4 ;  /* 0x000000ffff038224 */ /* 0x004fe200078e0004 */
[----:B------:R-:W-:Y:S02]  /*14040*/  ISETP.GE.AND P3, PT, R14, c[0x0][0x3c8], PT ;  /* 0x0000f2000e007a0c */ /* 0x000fe40003f66270 */
[C---:B------:R-:W-:Y:S01]  /*14050*/  IADD3 R10, R248.reuse, 0x70, RZ ;  /* 0x00000070f80a7810 */ /* 0x040fe20007ffe0ff */
[C---:B------:R-:W-:Y:S01]  /*14060*/  @!P0 IMAD.WIDE R2, R248.reuse, 0x4, R2 ;  /* 0x00000004f8028825 */ /* 0x040fe200078e0202 */
[----:B------:R-:W-:-:S02]  /*14070*/  IADD3 R15, R248, 0x60, RZ ;  /* 0x00000060f80f7810 */ /* 0x000fc40007ffe0ff */
[----:B------:R-:W-:Y:S02]  /*14080*/  ISETP.GE.AND P4, PT, R10, c[0x0][0x3c8], PT ;  /* 0x0000f2000a007a0c */ /* 0x000fe40003f86270 */
[----:B------:R2:W-:Y:S01]  /*14090*/  @!P0 ST.E.64 [R2.64], R136 ;  /* 0x0000008802008985 */ /* 0x0005e2000c101b08 */
[----:B------:R-:W-:Y:S02]  /*140a0*/  ISETP.GE.AND P0, PT, R8, c[0x0][0x3c8], PT ;  /* 0x0000f20008007a0c */ /* 0x000fe40003f06270 */
[----:B------:R-:W-:Y:S02]  /*140b0*/  SHF.R.S32.HI R15, RZ, 0x1f, R15 ;  /* 0x0000001fff0f7819 */ /* 0x000fe4000001140f */
[C---:B------:R-:W-:Y:S02]  /*140c0*/  IADD3 R11, R248.reuse, 0x68, RZ ;  /* 0x00000068f80b7810 */ /* 0x040fe40007ffe0ff */
[----:B------:R-:W-:Y:S02]  /*140d0*/  IADD3 R16, R248, 0xa0, RZ ;  /* 0x000000a0f8107810 */ /* 0x000fe40007ffe0ff */
[----:B------:R-:W-:-:S02]  /*140e0*/  SHF.R.S32.HI R11, RZ, 0x1f, R11 ;  /* 0x0000001fff0b7819 */ /* 0x000fc4000001140b */
[----:B------:R-:W-:-:S03]  /*140f0*/  SHF.R.S32.HI R16, RZ, 0x1f, R16 ;  /* 0x0000001fff107819 */ /* 0x000fc60000011410 */
[----:B--2---:R-:W-:-:S04]  /*14100*/  @!P0 LEA R2, P1, R8, R0, 0x2 ;  /* 0x0000000008028211 */ /* 0x004fc800078210ff */
[----:B------:R-:W-:Y:S02]  /*14110*/  @!P0 LEA.HI.X R3, R8, R4, R9, 0x2, P1 ;  /* 0x0000000408038211 */ /* 0x000fe400008f1409 */
[C---:B------:R-:W-:Y:S02]  /*14120*/  IADD3 R8, R248.reuse, 0x10, RZ ;  /* 0x00000010f8087810 */ /* 0x040fe40007ffe0ff */
[----:B------:R-:W-:Y:S01]  /*14130*/  IADD3 R9, R248, 0x30, RZ ;  /* 0x00000030f8097810 */ /* 0x000fe20007ffe0ff */
[----:B------:R2:W-:Y:S01]  /*14140*/  @!P0 ST.E.64 [R2.64], R152 ;  /* 0x0000009802008985 */ /* 0x0005e2000c101b08 */
[----:B------:R-:W-:Y:S02]  /*14150*/  ISETP.GE.AND P0, PT, R7, c[0x0][0x3c8], PT ;  /* 0x0000f20007007a0c */ /* 0x000fe40003f06270 */
[----:B------:R-:W-:Y:S02]  /*14160*/  SHF.R.S32.HI R8, RZ, 0x1f, R8 ;  /* 0x0000001fff087819 */ /* 0x000fe40000011408 */
[----:B------:R-:W-:-:S09]  /*14170*/  SHF.R.S32.HI R9, RZ, 0x1f, R9 ;  /* 0x0000001fff097819 */ /* 0x000fd20000011409 */
[----:B--2---:R-:W-:-:S04]  /*14180*/  @!P0 LEA R2, P1, R7, R0, 0x2 ;  /* 0x0000000007028211 */ /* 0x004fc800078210ff */
[----:B------:R-:W-:Y:S02]  /*14190*/  @!P0 LEA.HI.X R3, R7, R4, R8, 0x2, P1 ;  /* 0x0000000407038211 */ /* 0x000fe400008f1408 */
[C---:B------:R-:W-:Y:S02]  /*141a0*/  IADD3 R7, R248.reuse, 0x18, RZ ;  /* 0x00000018f8077810 */ /* 0x040fe40007ffe0ff */
[----:B------:R-:W-:Y:S01]  /*141b0*/  ISETP.GE.AND P1, PT, R247, c[0x0][0x3c8], PT ;  /* 0x0000f200f7007a0c */ /* 0x000fe20003f26270 */
[----:B------:R2:W-:Y:S01]  /*141c0*/  @!P0 ST.E.64 [R2.64], R148 ;  /* 0x0000009402008985 */ /* 0x0005e2000c101b08 */
[----:B------:R-:W-:Y:S02]  /*141d0*/  SHF.R.S32.HI R7, RZ, 0x1f, R7 ;  /* 0x0000001fff077819 */ /* 0x000fe40000011407 */
[----:B------:R-:W-:Y:S02]  /*141e0*/  IADD3 R8, R248, 0x30, RZ ;  /* 0x00000030f8087810 */ /* 0x000fe40007ffe0ff */
[----:B--2---:R-:W-:-:S04]  /*141f0*/  @!P2 LEA R2, P0, R6, R0, 0x2 ;  /* 0x000000000602a211 */ /* 0x004fc800078010ff */
[----:B------:R-:W-:Y:S02]  /*14200*/  @!P2 LEA.HI.X R3, R6, R4, R7, 0x2, P0 ;  /* 0x000000040603a211 */ /* 0x000fe400000f1407 */
[----:B------:R-:W-:Y:S02]  /*14210*/  SHF.R.S32.HI R6, RZ, 0x1f, R247 ;  /* 0x0000001fff067819 */ /* 0x000fe400000114f7 */
[----:B------:R-:W-:Y:S01]  /*14220*/  IADD3 R7, R248, 0x38, RZ ;  /* 0x00000038f8077810 */ /* 0x000fe20007ffe0ff */
[----:B------:R2:W-:Y:S01]  /*14230*/  @!P2 ST.E.64 [R2.64], R144 ;  /* 0x000000900200a985 */ /* 0x0005e2000c101b08 */
[----:B------:R-:W-:Y:S02]  /*14240*/  ISETP.GE.AND P2, PT, R246, c[0x0][0x3c8], PT ;  /* 0x0000f200f6007a0c */ /* 0x000fe40003f46270 */
[----:B--2---:R-:W-:-:S04]  /*14250*/  @!P1 LEA R2, P0, R247, R0, 0x2 ;  /* 0x00000000f7029211 */ /* 0x004fc800078010ff */
[----:B------:R-:W-:Y:S02]  /*14260*/  @!P1 LEA.HI.X R3, R247, R4, R6, 0x2, P0 ;  /* 0x00000004f7039211 */ /* 0x000fe400000f1406 */
[----:B------:R-:W-:-:S03]  /*14270*/  SHF.R.S32.HI R6, RZ, 0x1f, R246 ;  /* 0x0000001fff067819 */ /* 0x000fc600000114f6 */
[----:B------:R2:W-:Y:S01]  /*14280*/  @!P1 ST.E.64 [R2.64], R156 ;  /* 0x0000009c02009985 */ /* 0x0005e2000c101b08 */
[----:B------:R-:W-:Y:S02]  /*14290*/  ISETP.GE.AND P1, PT, R8, c[0x0][0x3c8], PT ;  /* 0x0000f20008007a0c */ /* 0x000fe40003f26270 */
[----:B--2---:R-:W-:-:S04]  /*142a0*/  @!P2 LEA R2, P0, R246, R0, 0x2 ;  /* 0x00000000f602a211 */ /* 0x004fc800078010ff */
[----:B------:R-:W-:Y:S02]  /*142b0*/  @!P2 LEA.HI.X R3, R246, R4, R6, 0x2, P0 ;  /* 0x00000004f603a211 */ /* 0x000fe400000f1406 */
[----:B------:R-:W-:-:S03]  /*142c0*/  IADD3 R6, R248, 0x40, RZ ;  /* 0x00000040f8067810 */ /* 0x000fc60007ffe0ff */
[----:B------:R2:W-:Y:S01]  /*142d0*/  @!P2 ST.E.64 [R2.64], R24 ;  /* 0x000000180200a985 */ /* 0x0005e2000c101b08 */
[----:B------:R-:W-:Y:S02]  /*142e0*/  ISETP.GE.AND P2, PT, R7, c[0x0][0x3c8], PT ;  /* 0x0000f20007007a0c */ /* 0x000fe40003f46270 */
[----:B--2---:R-:W-:-:S04]  /*142f0*/  @!P1 LEA R2, P0, R8, R0, 0x2 ;  /* 0x0000000008029211 */ /* 0x004fc800078010ff */
[----:B------:R-:W-:Y:S02]  /*14300*/  @!P1 LEA.HI.X R3, R8, R4, R9, 0x2, P0 ;  /* 0x0000000408039211 */ /* 0x000fe400000f1409 */
[C---:B------:R-:W-:Y:S02]  /*14310*/  IADD3 R9, R248.reuse, 0x38, RZ ;  /* 0x00000038f8097810 */ /* 0x040fe40007ffe0ff */
[----:B------:R-:W-:Y:S01]  /*14320*/  IADD3 R8, R248, 0x48, RZ ;  /* 0x00000048f8087810 */ /* 0x000fe20007ffe0ff */
[----:B------:R2:W-:Y:S01]  /*14330*/  @!P1 ST.E.64 [R2.64], R28 ;  /* 0x0000001c02009985 */ /* 0x0005e2000c101b08 */
[----:B------:R-:W-:Y:S02]  /*14340*/  SHF.R.S32.HI R9, RZ, 0x1f, R9 ;  /* 0x0000001fff097819 */ /* 0x000fe40000011409 */
[----:B------:R-:W-:Y:S02]  /*14350*/  ISETP.GE.AND P1, PT, R6, c[0x0][0x3c8], PT ;  /* 0x0000f20006007a0c */ /* 0x000fe40003f26270 */
[----:B--2---:R-:W-:-:S04]  /*14360*/  @!P2 LEA R2, P0, R7, R0, 0x2 ;  /* 0x000000000702a211 */ /* 0x004fc800078010ff */
[----:B------:R-:W-:Y:S02]  /*14370*/  @!P2 LEA.HI.X R3, R7, R4, R9, 0x2, P0 ;  /* 0x000000040703a211 */ /* 0x000fe400000f1409 */
[C---:B------:R-:W-:Y:S02]  /*14380*/  IADD3 R9, R248.reuse, 0x40, RZ ;  /* 0x00000040f8097810 */ /* 0x040fe40007ffe0ff */
[----:B------:R-:W-:Y:S01]  /*14390*/  IADD3 R7, R248, 0x50, RZ ;  /* 0x00000050f8077810 */ /* 0x000fe20007ffe0ff */
[----:B------:R2:W-:Y:S01]  /*143a0*/  @!P2 ST.E.64 [R2.64], R32 ;  /* 0x000000200200a985 */ /* 0x0005e2000c101b08 */
[----:B------:R-:W-:Y:S02]  /*143b0*/  ISETP.GE.AND P2, PT, R8, c[0x0][0x3c8], PT ;  /* 0x0000f20008007a0c */ /* 0x000fe40003f46270 */
[----:B------:R-:W-:Y:S02]  /*143c0*/  SHF.R.S32.HI R9, RZ, 0x1f, R9 ;  /* 0x0000001fff097819 */ /* 0x000fe40000011409 */
        /* <DEDUP_REMOVED lines=23> */
[----:B------:R-:W-:-:S03]  /*14540*/  @!P3 LEA R6, P5, R14, R0, 0x2 ;  /* 0x000000000e06b211 */ /* 0x000fc600078a10ff */
[----:B------:R2:W-:Y:S01]  /*14550*/  @!P2 ST.E.64 [R2.64], R48 ;  /* 0x000000300200a985 */ /* 0x0005e2000c101b08 */
[----:B------:R-:W-:Y:S02]  /*14560*/  @!P3 LEA.HI.X R7, R14, R4, R15, 0x2, P5 ;  /* 0x000000040e07b211 */ /* 0x000fe400028f140f */
[----:B------:R-:W-:Y:S02]  /*14570*/  ISETP.GE.AND P2, PT, R8, c[0x0][0x3c8], PT ;  /* 0x0000f20008007a0c */ /* 0x000fe40003f46270 */
[C---:B------:R-:W-:Y:S01]  /*14580*/  IADD3 R14, R248.reuse, 0x80, RZ ;  /* 0x00000080f80e7810 */ /* 0x040fe20007ffe0ff */
[----:B------:R4:W-:Y:S01]  /*14590*/  @!P3 ST.E.64 [R6.64], R52 ;  /* 0x000000340600b985 */ /* 0x0009e2000c101b08 */
[----:B------:R-:W-:Y:S02]  /*145a0*/  IADD3 R15, R248, 0x70, RZ ;  /* 0x00000070f80f7810 */ /* 0x000fe40007ffe0ff */
[----:B------:R-:W-:Y:S02]  /*145b0*/  ISETP.GE.AND P3, PT, R14, c[0x0][0x3c8], PT ;  /* 0x0000f2000e007a0c */ /* 0x000fe40003f66270 */
[----:B------:R-:W-:-:S02]  /*145c0*/  SHF.R.S32.HI R15, RZ, 0x1f, R15 ;  /* 0x0000001fff0f7819 */ /* 0x000fc4000001140f */
[----:B--2---:R-:W-:-:S04]  /*145d0*/  @!P1 LEA R2, P0, R9, R0, 0x2 ;  /* 0x0000000009029211 */ /* 0x004fc800078010ff */
[----:B------:R-:W-:Y:S02]  /*145e0*/  @!P1 LEA.HI.X R3, R9, R4, R11, 0x2, P0 ;  /* 0x0000000409039211 */ /* 0x000fe400000f140b */
[----:B----4-:R-:W-:Y:S02]  /*145f0*/  @!P4 LEA R6, P5, R10, R0, 0x2 ;  /* 0x000000000a06c211 */ /* 0x010fe400078a10ff */
[C---:B------:R-:W-:Y:S01]  /*14600*/  IADD3 R9, R248.reuse, 0x88, RZ ;  /* 0x00000088f8097810 */ /* 0x040fe20007ffe0ff */
[----:B------:R2:W-:Y:S01]  /*14610*/  @!P1 ST.E.64 [R2.64], R56 ;  /* 0x0000003802009985 */ /* 0x0005e2000c101b08 */
[----:B------:R-:W-:Y:S02]  /*14620*/  IADD3 R11, R248, 0x78, RZ ;  /* 0x00000078f80b7810 */ /* 0x000fe40007ffe0ff */
[----:B------:R-:W-:Y:S02]  /*14630*/  @!P4 LEA.HI.X R7, R10, R4, R15, 0x2, P5 ;  /* 0x000000040a07c211 */ /* 0x000fe400028f140f */
[----:B------:R-:W-:-:S02]  /*14640*/  ISETP.GE.AND P1, PT, R9, c[0x0][0x3c8], PT ;  /* 0x0000f20009007a0c */ /* 0x000fc40003f26270 */
[----:B------:R-:W-:Y:S01]  /*14650*/  SHF.R.S32.HI R11, RZ, 0x1f, R11 ;  /* 0x0000001fff0b7819 */ /* 0x000fe2000001140b */
[----:B------:R4:W-:Y:S01]  /*14660*/  @!P4 ST.E.64 [R6.64], R60 ;  /* 0x0000003c0600c985 */ /* 0x0009e2000c101b08 */
[C---:B------:R-:W-:Y:S02]  /*14670*/  IADD3 R10, R248.reuse, 0x90, RZ ;  /* 0x00000090f80a7810 */ /* 0x040fe40007ffe0ff */
[----:B------:R-:W-:Y:S02]  /*14680*/  IADD3 R15, R248, 0x80, RZ ;  /* 0x00000080f80f7810 */ /* 0x000fe40007ffe0ff */
[----:B------:R-:W-:Y:S02]  /*14690*/  ISETP.GE.AND P4, PT, R10, c[0x0][0x3c8], PT ;  /* 0x0000f2000a007a0c */ /* 0x000fe40003f86270 */
[----:B------:R-:W-:Y:S02]  /*146a0*/  SHF.R.S32.HI R15, RZ, 0x1f, R15 ;  /* 0x0000001fff0f7819 */ /* 0x000fe4000001140f */
[----:B--2---:R-:W-:-:S04]  /*146b0*/  @!P2 LEA R2, P0, R8, R0, 0x2 ;  /* 0x000000000802a211 */ /* 0x004fc800078010ff */
[----:B------:R-:W-:Y:S02]  /*146c0*/  @!P2 LEA.HI.X R3, R8, R4, R11, 0x2, P0 ;  /* 0x000000040803a211 */ /* 0x000fe400000f140b */
[----:B------:R-:W-:Y:S02]  /*146d0*/  IADD3 R8, R248, 0x98, RZ ;  /* 0x00000098f8087810 */ /* 0x000fe40007ffe0ff */
[----:B----4-:R-:W-:Y:S01]  /*146e0*/  @!P3 LEA R6, P5, R14, R0, 0x2 ;  /* 0x000000000e06b211 */ /* 0x010fe200078a10ff */
[----:B------:R2:W-:Y:S01]  /*146f0*/  @!P2 ST.E.64 [R2.64], R64 ;  /* 0x000000400200a985 */ /* 0x0005e2000c101b08 */
[----:B------:R-:W-:Y:S02]  /*14700*/  IADD3 R11, R248, 0x88, RZ ;  /* 0x00000088f80b7810 */ /* 0x000fe40007ffe0ff */
[----:B------:R-:W-:Y:S02]  /*14710*/  @!P3 LEA.HI.X R7, R14, R4, R15, 0x2, P5 ;  /* 0x000000040e07b211 */ /* 0x000fe400028f140f */
[----:B------:R-:W-:-:S02]  /*14720*/  ISETP.GE.AND P2, PT, R8, c[0x0][0x3c8], PT ;  /* 0x0000f20008007a0c */ /* 0x000fc40003f46270 */
[C---:B------:R-:W-:Y:S01]  /*14730*/  IADD3 R15, R248.reuse, 0xa0, RZ ;  /* 0x000000a0f80f7810 */ /* 0x040fe20007ffe0ff */
[----:B------:R4:W-:Y:S01]  /*14740*/  @!P3 ST.E.64 [R6.64], R68 ;  /* 0x000000440600b985 */ /* 0x0009e2000c101b08 */
[----:B------:R-:W-:Y:S02]  /*14750*/  SHF.R.S32.HI R11, RZ, 0x1f, R11 ;  /* 0x0000001fff0b7819 */ /* 0x000fe4000001140b */
        /* <DEDUP_REMOVED lines=16> */
[----:B--2---:R-:W-:-:S04]  /*14860*/  @!P2 LEA R2, P0, R8, R0, 0x2 ;  /* 0x000000000802a211 */ /* 0x004fc800078010ff */
[----:B------:R-:W-:Y:S02]  /*14870*/  @!P2 LEA.HI.X R3, R8, R4, R11, 0x2, P0 ;  /* 0x000000040803a211 */ /* 0x000fe400000f140b */
[C---:B------:R-:W-:Y:S02]  /*14880*/  IADD3 R8, R248.reuse, 0xb8, RZ ;  /* 0x000000b8f8087810 */ /* 0x040fe40007ffe0ff */
[C---:B----4-:R-:W-:Y:S01]  /*14890*/  @!P3 LEA R6, P5, R15.reuse, R0, 0x2 ;  /* 0x000000000f06b211 */ /* 0x050fe200078a10ff */
[----:B------:R2:W-:Y:S01]  /*148a0*/  @!P2 ST.E.64 [R2.64], R80 ;  /* 0x000000500200a985 */ /* 0x0005e2000c101b08 */
[----:B------:R-:W-:Y:S02]  /*148b0*/  IADD3 R11, R248, 0xa8, RZ ;  /* 0x000000a8f80b7810 */ /* 0x000fe40007ffe0ff */
[----:B------:R-:W-:Y:S02]  /*148c0*/  @!P3 LEA.HI.X R7, R15, R4, R16, 0x2, P5 ;  /* 0x000000040f07b211 */ /* 0x000fe400028f1410 */
[----:B------:R-:W-:-:S02]  /*148d0*/  ISETP.GE.AND P2, PT, R8, c[0x0][0x3c8], PT ;  /* 0x0000f20008007a0c */ /* 0x000fc40003f46270 */
[----:B------:R-:W-:Y:S01]  /*148e0*/  SHF.R.S32.HI R11, RZ, 0x1f, R11 ;  /* 0x0000001fff0b7819 */ /* 0x000fe2000001140b */
[----:B------:R4:W-:Y:S01]  /*148f0*/  @!P3 ST.E.64 [R6.64], R84 ;  /* 0x000000540600b985 */ /* 0x0009e2000c101b08 */
[----:B------:R-:W-:Y:S02]  /*14900*/  ISETP.GE.AND P3, PT, R14, c[0x0][0x3c8], PT ;  /* 0x0000f2000e007a0c */ /* 0x000fe40003f66270 */
[C---:B------:R-:W-:Y:S02]  /*14910*/  IADD3 R16, R248.reuse, 0xb0, RZ ;  /* 0x000000b0f8107810 */ /* 0x040fe40007ffe0ff */
[----:B------:R-:W-:Y:S02]  /*14920*/  IADD3 R15, R248, 0xc8, RZ ;  /* 0x000000c8f80f7810 */ /* 0x000fe40007ffe0ff */
[----:B------:R-:W-:Y:S02]  /*14930*/  SHF.R.S32.HI R16, RZ, 0x1f, R16 ;  /* 0x0000001fff107819 */ /* 0x000fe40000011410 */
[----:B--2---:R-:W-:-:S04]  /*14940*/  @!P1 LEA R2, P0, R9, R0, 0x2 ;  /* 0x0000000009029211 */ /* 0x004fc800078010ff */
[----:B------:R-:W-:Y:S02]  /*14950*/  @!P1 LEA.HI.X R3, R9, R4, R11, 0x2, P0 ;  /* 0x0000000409039211 */ /* 0x000fe400000f140b */
[----:B------:R-:W-:Y:S02]  /*14960*/  IADD3 R9, R248, 0xb8, RZ ;  /* 0x000000b8f8097810 */ /* 0x000fe40007ffe0ff */
[C---:B----4-:R-:W-:Y:S01]  /*14970*/  @!P4 LEA R6, P5, R10.reuse, R0, 0x2 ;  /* 0x000000000a06c211 */ /* 0x050fe200078a10ff */
[----:B------:R2:W-:Y:S01]  /*14980*/  @!P1 ST.E.64 [R2.64], R88 ;  /* 0x0000005802009985 */ /* 0x0005e2000c101b08 */
[----:B------:R-:W-:Y:S02]  /*14990*/  SHF.R.S32.HI R9, RZ, 0x1f, R9 ;  /* 0x0000001fff097819 */ /* 0x000fe40000011409 */
[----:B------:R-:W-:Y:S02]  /*149a0*/  @!P4 LEA.HI.X R7, R10, R4, R16, 0x2, P5 ;  /* 0x000000040a07c211 */ /* 0x000fe400028f1410 */
[----:B------:R-:W-:-:S02]  /*149b0*/  IADD3 R11, R248, 0xd0, RZ ;  /* 0x000000d0f80b7810 */ /* 0x000fc40007ffe0ff */
[----:B------:R-:W-:Y:S01]  /*149c0*/  ISETP.GE.AND P1, PT, R15, c[0x0][0x3c8], PT ;  /* 0x0000f2000f007a0c */ /* 0x000fe20003f26270 */
[----:B------:R4:W-:Y:S01]  /*149d0*/  @!P4 ST.E.64 [R6.64], R92 ;  /* 0x0000005c0600c985 */ /* 0x0009e2000c101b08 */
[C---:B------:R-:W-:Y:S02]  /*149e0*/  IADD3 R16, R248.reuse, 0xc0, RZ ;  /* 0x000000c0f8107810 */ /* 0x040fe40007ffe0ff */
[----:B------:R-:W-:Y:S02]  /*149f0*/  ISETP.GE.AND P6, PT, R11, c[0x0][0x3c8], PT ;  /* 0x0000f2000b007a0c */ /* 0x000fe40003fc6270 */
[----:B------:R-:W-:Y:S02]  /*14a00*/  SHF.R.S32.HI R16, RZ, 0x1f, R16 ;  /* 0x0000001fff107819 */ /* 0x000fe40000011410 */
[----:B------:R-:W-:Y:S02]  /*14a10*/  IADD3 R10, R248, 0xd8, RZ ;  /* 0x000000d8f80a7810 */ /* 0x000fe40007ffe0ff */
[----:B------:R-:W-:-:S02]  /*14a20*/  ISETP.GE.AND P4, PT, R252, c[0x0][0x3c8], PT ;  /* 0x0000f200fc007a0c */ /* 0x000fc40003f86270 */
[----:B------:R-:W-:Y:S02]  /*14a30*/  ISETP.GE.AND P5, PT, R10, c[0x0][0x3c8], PT ;  /* 0x0000f2000a007a0c */ /* 0x000fe40003fa6270 */
[----:B--2---:R-:W-:-:S04]  /*14a40*/  @!P2 LEA R2, P0, R8, R0, 0x2 ;  /* 0x000000000802a211 */ /* 0x004fc800078010ff */
[----:B------:R-:W-:Y:S02]  /*14a50*/  @!P2 LEA.HI.X R3, R8, R4, R9, 0x2, P0 ;  /* 0x000000040803a211 */ /* 0x000fe400000f1409 */
[----:B------:R-:W-:-:S03]  /*14a60*/  @!P3 LEA R8, P0, R14, R0, 0x2 ;  /* 0x000000000e08b211 */ /* 0x000fc600078010ff */
[----:B------:R2:W-:Y:S01]  /*14a70*/  @!P2 ST.E.64 [R2.64], R96 ;  /* 0x000000600200a985 */ /* 0x0005e2000c101b08 */
[----:B------:R-:W-:Y:S02]  /*14a80*/  @!P3 LEA.HI.X R9, R14, R4, R16, 0x2, P0 ;  /* 0x000000040e09b211 */ /* 0x000fe400000f1410 */
[C---:B------:R-:W-:Y:S02]  /*14a90*/  IADD3 R16, R248.reuse, 0xc8, RZ ;  /* 0x000000c8f8107810 */ /* 0x040fe40007ffe0ff */
[----:B------:R-:W-:Y:S01]  /*14aa0*/  IADD3 R14, R248, 0xd0, RZ ;  /* 0x000000d0f80e7810 */ /* 0x000fe20007ffe0ff */
[----:B------:R-:W-:Y:S01]  /*14ab0*/  @!P3 ST.E.64 [R8.64], R160 ;  /* 0x000000a00800b985 */ /* 0x000fe2000c101b08 */
[----:B------:R-:W-:Y:S02]  /*14ac0*/  SHF.R.S32.HI R16, RZ, 0x1f, R16 ;  /* 0x0000001fff107819 */ /* 0x000fe40000011410 */
[----:B----4-:R-:W-:Y:S02]  /*14ad0*/  @!P6 LEA R6, P0, R11, R0, 0x2 ;  /* 0x000000000b06e211 */ /* 0x010fe400078010ff */
[----:B------:R-:W-:-:S04]  /*14ae0*/  SHF.R.S32.HI R14, RZ, 0x1f, R14 ;  /* 0x0000001fff0e7819 */ /* 0x000fc8000001140e */
[----:B------:R-:W-:Y:S02]  /*14af0*/  @!P6 LEA.HI.X R7, R11, R4, R14, 0x2, P0 ;  /* 0x000000040b07e211 */ /* 0x000fe400000f140e */
[----:B------:R-:W-:Y:S02]  /*14b00*/  IADD3 R11, R248, 0xd8, RZ ;  /* 0x000000d8f80b7810 */ /* 0x000fe40007ffe0ff */
[----:B------:R-:W-:Y:S02]  /*14b10*/  ISETP.GE.AND P0, PT, R249, c[0x0][0x3c8], PT ;  /* 0x0000f200f9007a0c */ /* 0x000fe40003f06270 */
[----:B------:R-:W-:Y:S02]  /*14b20*/  SHF.R.S32.HI R11, RZ, 0x1f, R11 ;  /* 0x0000001fff0b7819 */ /* 0x000fe4000001140b */
[----:B------:R-:W-:Y:S02]  /*14b30*/  SHF.R.S32.HI R14, RZ, 0x1f, R252 ;  /* 0x0000001fff0e7819 */ /* 0x000fe400000114fc */
[----:B--2---:R-:W-:-:S04]  /*14b40*/  @!P1 LEA R2, P2, R15, R0, 0x2 ;  /* 0x000000000f029211 */ /* 0x004fc800078410ff */
[----:B------:R-:W-:Y:S02]  /*14b50*/  @!P1 LEA.HI.X R3, R15, R4, R16, 0x2, P2 ;  /* 0x000000040f039211 */ /* 0x000fe400010f1410 */
[----:B------:R-:W-:Y:S02]  /*14b60*/  ISETP.GE.AND P2, PT, R251, c[0x0][0x3c8], PT ;  /* 0x0000f200fb007a0c */ /* 0x000fe40003f46270 */
[----:B------:R-:W-:Y:S01]  /*14b70*/  SHF.R.S32.HI R16, RZ, 0x1f, R251 ;  /* 0x0000001fff107819 */ /* 0x000fe200000114fb */
[----:B------:R2:W-:Y:S01]  /*14b80*/  @!P1 ST.E.64 [R2.64], R100 ;  /* 0x0000006402009985 */ /* 0x0005e2000c101b08 */
[----:B------:R-:W-:Y:S02]  /*14b90*/  ISETP.GE.AND P1, PT, R250, c[0x0][0x3c8], PT ;  /* 0x0000f200fa007a0c */ /* 0x000fe40003f26270 */
[----:B------:R-:W-:Y:S01]  /*14ba0*/  SHF.R.S32.HI R15, RZ, 0x1f, R250 ;  /* 0x0000001fff0f7819 */ /* 0x000fe200000114fa */
[----:B------:R4:W-:Y:S01]  /*14bb0*/  @!P6 ST.E.64 [R6.64], R104 ;  /* 0x000000680600e985 */ /* 0x0009e2000c101b08 */
[----:B--2---:R-:W-:-:S04]  /*14bc0*/  @!P5 LEA R2, P3, R10, R0, 0x2 ;  /* 0x000000000a02d211 */ /* 0x004fc800078610ff */
[----:B------:R-:W-:Y:S02]  /*14bd0*/  @!P5 LEA.HI.X R3, R10, R4, R11, 0x2, P3 ;  /* 0x000000040a03d211 */ /* 0x000fe400018f140b */
[CC--:B------:R-:W-:Y:S02]  /*14be0*/  @!P4 LEA R10, P6, R252.reuse, R0.reuse, 0x2 ;  /* 0x00000000fc0ac211 */ /* 0x0c0fe400078c10ff */
[C---:B------:R-:W-:Y:S01]  /*14bf0*/  @!P2 LEA R8, P3, R251.reuse, R0, 0x2 ;  /* 0x00000000fb08a211 */ /* 0x040fe200078610ff */
[----:B------:R2:W-:Y:S01]  /*14c00*/  @!P5 ST.E.64 [R2.64], R108 ;  /* 0x0000006c0200d985 */ /* 0x0005e2000c101b08 */
[----:B------:R-:W-:Y:S02]  /*14c10*/  @!P4 LEA.HI.X R11, R252, R4, R14, 0x2, P6 ;  /* 0x00000004fc0bc211 */ /* 0x000fe400030f140e */
[----:B----4-:R-:W-:Y:S02]  /*14c20*/  @!P1 LEA R6, P5, R250, R0, 0x2 ;  /* 0x00000000fa069211 */ /* 0x010fe400078a10ff */
[----:B------:R-:W-:Y:S01]  /*14c30*/  @!P2 LEA.HI.X R9, R251, R4, R16, 0x2, P3 ;  /* 0x00000004fb09a211 */ /* 0x000fe200018f1410 */
[----:B------:R4:W-:Y:S01]  /*14c40*/  @!P4 ST.E.64 [R10.64], R164 ;  /* 0x000000a40a00c985 */ /* 0x0009e2000c101b08 */
[----:B------:R-:W-:-:S02]  /*14c50*/  SHF.R.S32.HI R14, RZ, 0x1f, R249 ;  /* 0x0000001fff0e7819 */ /* 0x000fc400000114f9 */
[----:B------:R-:W-:Y:S01]  /*14c60*/  @!P1 LEA.HI.X R7, R250, R4, R15, 0x2, P5 ;  /* 0x00000004fa079211 */ /* 0x000fe200028f140f */
[----:B------:R4:W-:Y:S04]  /*14c70*/  @!P2 ST.E.64 [R8.64], R162 ;  /* 0x000000a20800a985 */ /* 0x0009e8000c101b08 */
[----:B------:R4:W-:Y:S01]  /*14c80*/  @!P1 ST.E.64 [R6.64], R112 ;  /* 0x0000007006009985 */ /* 0x0009e2000c101b08 */
[----:B--2---:R-:W-:-:S04]  /*14c90*/  @!P0 LEA R2, P3, R249, R0, 0x2 ;  /* 0x00000000f9028211 */ /* 0x004fc800078610ff */
[----:B------:R-:W-:-:S05]  /*14ca0*/  @!P0 LEA.HI.X R3, R249, R4, R14, 0x2, P3 ;  /* 0x00000004f9038211 */ /* 0x000fca00018f140e */
[----:B------:R4:W-:Y:S04]  /*14cb0*/  @!P0 ST.E.64 [R2.64], R20 ;  /* 0x0000001402008985 */ /* 0x0009e8000c101b08 */
.L_x_298:
[----:B------:R-:W-:Y:S05]  /*14cc0*/  BSYNC B0 ;  /* 0x0000000000007941 */ /* 0x000fea0003800000 */
.L_x_297:
[----:B------:R-:W-:Y:S05]  /*14cd0*/  BRA.DIV ~URZ, `(.L_x_299) ;  /* 0x000037d27f007947 */ /* 0x000fea000b800000 */
[----:B--2---:R2:W1:Y:S04]  /*14ce0*/  SHFL.IDX PT, R4, R5, 0x1, 0x1c1f ;  /* 0x003c1f0005047f89 */ /* 0x00446800000e0000 */
[----:B----4-:R2:W4:Y:S02]  /*14cf0*/  SHFL.IDX PT, R0, R12, 0x1, 0x1c1f ;  /* 0x003c1f000c007f89 */ /* 0x01052400000e0000 */
.L_x_361:
[----:B------:R-:W-:-:S13]  /*14d00*/  ISETP.NE.AND P0, PT, R13, RZ, PT ;  /* 0x000000ff0d00720c */ /* 0x000fda0003f05270 */
[----:B------:R-:W-:Y:S05]  /*14d10*/  @P0 BRA `(.L_x_294) ;  /* 0x00001b0000000947 */ /* 0x000fea0003800000 */
[C---:B------:R-:W-:Y:S02]  /*14d20*/  ISETP.GE.AND P3, PT, R248.reuse, c[0x0][0x3c8], PT ;  /* 0x0000f200f8007a0c */ /* 0x040fe40003f66270 */
[C---:B------:R-:W-:Y:S02]  /*14d30*/  IADD3 R11, R248.reuse, 0x8, RZ ;  /* 0x00000008f80b7810 */ /* 0x040fe40007ffe0ff */
[----:B--23--:R-:W-:Y:S02]  /*14d40*/  IADD3 R12, R248, 0x10, RZ ;  /* 0x00000010f80c7810 */ /* 0x00cfe40007ffe0ff */
[----:B------:R-:W-:Y:S02]  /*14d50*/  ISETP.GE.AND P2, PT, R11, c[0x0][0x3c8], PT ;  /* 0x0000f2000b007a0c */ /* 0x000fe40003f46270 */
[----:B------:R-:W-:Y:S02]  /*14d60*/  ISETP.GE.AND P1, PT, R12, c[0x0][0x3c8], PT ;  /* 0x0000f2000c007a0c */ /* 0x000fe40003f26270 */
[----:B------:R-:W-:-:S02]  /*14d70*/  IADD3 R14, R248, 0x8, RZ ;  /* 0x00000008f80e7810 */ /* 0x000fc40007ffe0ff */
[----:B------:R-:W-:Y:S01]  /*14d80*/  IADD3 R10, R248, 0x18, RZ ;  /* 0x00000018f80a7810 */ /* 0x000fe20007ffe0ff */
[----:B----4-:R-:W-:Y:S01]  /*14d90*/  @!P3 IMAD.MOV.U32 R2, RZ, RZ, R0 ;  /* 0x000000ffff02b224 */ /* 0x010fe200078e0000 */
[----:B------:R-:W-:Y:S01]  /*14da0*/  SHF.R.S32.HI R14, RZ, 0x1f, R14 ;  /* 0x0000001fff0e7819 */ /* 0x000fe2000001140e */
[----:B-1----:R-:W-:Y:S01]  /*14db0*/  @!P3 IMAD.MOV.U32 R3, RZ, RZ, R4 ;  /* 0x000000ffff03b224 */ /* 0x002fe200078e0004 */
[----:B------:R-:W-:Y:S02]  /*14dc0*/  ISETP.GE.AND P0, PT, R10, c[0x0][0x3c8], PT ;  /* 0x0000f2000a007a0c */ /* 0x000fe40003f06270 */
[C---:B------:R-:W-:Y:S01]  /*14dd0*/  IADD3 R5, R248.reuse, 0x30, RZ ;  /* 0x00000030f8057810 */ /* 0x040fe20007ffe0ff */
[----:B------:R-:W-:Y:S01]  /*14de0*/  @!P3 IMAD.WIDE R2, R248, 0x4, R2 ;  /* 0x00000004f802b825 */ /* 0x000fe200078e0202 */
[----:B------:R-:W-:Y:S02]  /*14df0*/  SHF.R.S32.HI R15, RZ, 0x1f, R246 ;  /* 0x0000001fff0f7819 */ /* 0x000fe400000114f6 */
[----:B------:R-:W-:-:S02]  /*14e00*/  @!P1 LEA R6, P4, R12, R0, 0x2 ;  /* 0x000000000c069211 */ /* 0x000fc400078810ff */
[----:B------:R1:W-:Y:S01]  /*14e10*/  @!P3 ST.E.64 [R2.64], R116 ;  /* 0x000000740200b985 */ /* 0x0003e2000c101b08 */
[----:B------:R-:W-:Y:S02]  /*14e20*/  @!P2 LEA R8, P3, R11, R0, 0x2 ;  /* 0x000000000b08a211 */ /* 0x000fe400078610ff */
[----:B------:R-:W-:Y:S02]  /*14e30*/  ISETP.GE.AND P6, PT, R5, c[0x0][0x3c8], PT ;  /* 0x0000f20005007a0c */ /* 0x000fe40003fc6270 */
[----:B------:R-:W-:Y:S02]  /*14e40*/  @!P2 LEA.HI.X R9, R11, R4, R14, 0x2, P3 ;  /* 0x000000040b09a211 */ /* 0x000fe400018f140e */
[C---:B------:R-:W-:Y:S02]  /*14e50*/  IADD3 R14, R248.reuse, 0x10, RZ ;  /* 0x00000010f80e7810 */ /* 0x040fe40007ffe0ff */
[----:B------:R-:W-:Y:S01]  /*14e60*/  IADD3 R11, R248, 0x18, RZ ;  /* 0x00000018f80b7810 */ /* 0x000fe20007ffe0ff */
[----:B------:R2:W-:Y:S01]  /*14e70*/  @!P2 ST.E.64 [R8.64], R154 ;  /* 0x0000009a0800a985 */ /* 0x0005e2000c101b08 */
[----:B------:R-:W-:-:S02]  /*14e80*/  SHF.R.S32.HI R14, RZ, 0x1f, R14 ;  /* 0x0000001fff0e7819 */ /* 0x000fc4000001140e */
[----:B------:R-:W-:Y:S02]  /*14e90*/  SHF.R.S32.HI R11, RZ, 0x1f, R11 ;  /* 0x0000001fff0b7819 */ /* 0x000fe4000001140b */
[----:B------:R-:W-:Y:S02]  /*14ea0*/  @!P1 LEA.HI.X R7, R12, R4, R14, 0x2, P4 ;  /* 0x000000040c079211 */ /* 0x000fe400020f140e */
[----:B------:R-:W-:Y:S02]  /*14eb0*/  ISETP.GE.AND P4, PT, R247, c[0x0][0x3c8], PT ;  /* 0x0000f200f7007a0c */ /* 0x000fe40003f86270 */
[C---:B------:R-:W-:Y:S01]  /*14ec0*/  IADD3 R14, R248.reuse, 0x40, RZ ;  /* 0x00000040f80e7810 */ /* 0x040fe20007ffe0ff */
[----:B------:R3:W-:Y:S01]  /*14ed0*/  @!P1 ST.E.64 [R6.64], R124 ;  /* 0x0000007c06009985 */ /* 0x0007e2000c101b08 */
[C---:B------:R-:W-:Y:S02]  /*14ee0*/  IADD3 R12, R248.reuse, 0x30, RZ ;  /* 0x00000030f80c7810 */ /* 0x040fe40007ffe0ff */
[----:B------:R-:W-:-:S02]  /*14ef0*/  IADD3 R13, R248, 0x40, RZ ;  /* 0x00000040f80d7810 */ /* 0x000fc40007ffe0ff */
[----:B------:R-:W-:Y:S02]  /*14f00*/  SHF.R.S32.HI R12, RZ, 0x1f, R12 ;  /* 0x0000001fff0c7819 */ /* 0x000fe4000001140c */
[----:B------:R-:W-:Y:S02]  /*14f10*/  SHF.R.S32.HI R13, RZ, 0x1f, R13 ;  /* 0x0000001fff0d7819 */ /* 0x000fe4000001140d */
[----:B-1----:R-:W-:-:S04]  /*14f20*/  @!P0 LEA R2, P3, R10, R0, 0x2 ;  /* 0x000000000a028211 */ /* 0x002fc800078610ff */
[----:B------:R-:W-:Y:S02]  /*14f30*/  @!P0 LEA.HI.X R3, R10, R4, R11, 0x2, P3 ;  /* 0x000000040a038211 */ /* 0x000fe400018f140b */
[----:B------:R-:W-:Y:S02]  /*14f40*/  ISETP.GE.AND P3, PT, R246, c[0x0][0x3c8], PT ;  /* 0x0000f200f6007a0c */ /* 0x000fe40003f66270 */
[----:B------:R-:W-:Y:S01]  /*14f50*/  SHF.R.S32.HI R11, RZ, 0x1f, R247 ;  /* 0x0000001fff0b7819 */ /* 0x000fe200000114f7 */
[----:B------:R1:W-:Y:S01]  /*14f60*/  @!P0 ST.E.64 [R2.64], R120 ;  /* 0x0000007802008985 */ /* 0x0003e2000c101b08 */
[C---:B--2---:R-:W-:Y:S02]  /*14f70*/  @!P4 LEA R8, P0, R247.reuse, R0, 0x2 ;  /* 0x00000000f708c211 */ /* 0x044fe400078010ff */
[----:B------:R-:W-:Y:S02]  /*14f80*/  IADD3 R10, R248, 0x38, RZ ;  /* 0x00000038f80a7810 */ /* 0x000fe40007ffe0ff */
[----:B------:R-:W-:-:S02]  /*14f90*/  @!P4 LEA.HI.X R9, R247, R4, R11, 0x2, P0 ;  /* 0x00000004f709c211 */ /* 0x000fc400000f140b */
[----:B------:R-:W-:Y:S02]  /*14fa0*/  ISETP.GE.AND P0, PT, R246, c[0x0][0x3c8], PT ;  /* 0x0000f200f6007a0c */ /* 0x000fe40003f06270 */
[----:B------:R-:W-:Y:S02]  /*14fb0*/  ISETP.GE.AND P4, PT, R14, c[0x0][0x3c8], PT ;  /* 0x0000f2000e007a0c */ /* 0x000fe40003f86270 */
[----:B---3--:R-:W-:Y:S02]  /*14fc0*/  @!P3 LEA R6, P1, R246, R0, 0x2 ;  /* 0x00000000f606b211 */ /* 0x008fe400078210ff */
[----:B------:R-:W-:Y:S02]  /*14fd0*/  ISETP.GE.AND P5, PT, R10, c[0x0][0x3c8], PT ;  /* 0x0000f2000a007a0c */ /* 0x000fe40003fa6270 */
[----:B------:R-:W-:-:S04]  /*14fe0*/  IADD3 R11, R248, 0x48, RZ ;  /* 0x00000048f80b7810 */ /* 0x000fc80007ffe0ff */
[----:B------:R-:W-:-:S05]  /*14ff0*/  ISETP.GE.AND P3, PT, R11, c[0x0][0x3c8], PT ;  /* 0x0000f2000b007a0c */ /* 0x000fca0003f66270 */
[----:B------:R-:W-:Y:S02]  /*15000*/  @!P0 LEA.HI.X R7, R246, R4, R15, 0x2, P1 ;  /* 0x00000004f6078211 */ /* 0x000fe400008f140f */
[----:B------:R-:W-:Y:S02]  /*15010*/  ISETP.GE.AND P1, PT, R247, c[0x0][0x3c8], PT ;  /* 0x0000f200f7007a0c */ /* 0x000fe40003f26270 */
[----:B------:R-:W-:Y:S02]  /*15020*/  IADD3 R15, R248, 0x58, RZ ;  /* 0x00000058f80f7810 */ /* 0x000fe40007ffe0ff */
[----:B-1----:R-:W-:-:S04]  /*15030*/  @!P6 LEA R2, P2, R5, R0, 0x2 ;  /* 0x000000000502e211 */ /* 0x002fc800078410ff */
[----:B------:R-:W-:Y:S02]  /*15040*/  @!P6 LEA.HI.X R3, R5, R4, R12, 0x2, P2 ;  /* 0x000000040503e211 */ /* 0x000fe400010f140c */
[C---:B------:R-:W-:Y:S02]  /*15050*/  IADD3 R12, R248.reuse, 0x38, RZ ;  /* 0x00000038f80c7810 */ /* 0x040fe40007ffe0ff */
[----:B------:R-:W-:Y:S01]  /*15060*/  IADD3 R5, R248, 0x50, RZ ;  /* 0x00000050f8057810 */ /* 0x000fe20007ffe0ff */
[----:B------:R1:W-:Y:S01]  /*15070*/  @!P1 ST.E.64 [R8.64], R146 ;  /* 0x0000009208009985 */ /* 0x0003e2000c101b08 */
[----:B------:R-:W-:Y:S02]  /*15080*/  SHF.R.S32.HI R12, RZ, 0x1f, R12 ;  /* 0x0000001fff0c7819 */ /* 0x000fe4000001140c */
[----:B------:R-:W-:Y:S01]  /*15090*/  ISETP.GE.AND P1, PT, R15, c[0x0][0x3c8], PT ;  /* 0x0000f2000f007a0c */ /* 0x000fe20003f26270 */
[----:B------:R2:W-:Y:S01]  /*150a0*/  @!P0 ST.E.64 [R6.64], R128 ;  /* 0x0000008006008985 */ /* 0x0005e2000c101b08 */
[----:B------:R-:W-:-:S03]  /*150b0*/  ISETP.GE.AND P2, PT, R5, c[0x0][0x3c8], PT ;  /* 0x0000f20005007a0c */ /* 0x000fc60003f46270 */
[----:B------:R3:W-:Y:S01]  /*150c0*/  @!P6 ST.E.64 [R2.64], R22 ;  /* 0x000000160200e985 */ /* 0x0007e2000c101b08 */
[-C--:B-1----:R-:W-:Y:S02]  /*150d0*/  @!P5 LEA R8, P0, R10, R0.reuse, 0x2 ;  /* 0x000000000a08d211 */ /* 0x082fe400078010ff */
[----:B--2---:R-:W-:Y:S02]  /*150e0*/  @!P4 LEA R6, P6, R14, R0, 0x2 ;  /* 0x000000000e06c211 */ /* 0x004fe400078c10ff */
[----:B------:R-:W-:Y:S02]  /*150f0*/  @!P5 LEA.HI.X R9, R10, R4, R12, 0x2, P0 ;  /* 0x000000040a09d211 */ /* 0x000fe400000f140c */
[C---:B------:R-:W-:Y:S02]  /*15100*/  IADD3 R12, R248.reuse, 0x48, RZ ;  /* 0x00000048f80c7810 */ /* 0x040fe40007ffe0ff */
[----:B------:R-:W-:Y:S01]  /*15110*/  IADD3 R10, R248, 0x60, RZ ;  /* 0x00000060f80a7810 */ /* 0x000fe20007ffe0ff */
[----:B------:R1:W-:Y:S01]  /*15120*/  @!P5 ST.E.64 [R8.64], R150 ;  /* 0x000000960800d985 */ /* 0x0003e2000c101b08 */
[----:B------:R-:W-:-:S05]  /*15130*/  SHF.R.S32.HI R12, RZ, 0x1f, R12 ;  /* 0x0000001fff0c7819 */ /* 0x000fca000001140c */
[----:B---3--:R-:W-:-:S04]  /*15140*/  P2R R2, PR, RZ, 0x40 ;  /* 0x00000040ff027803 */ /* 0x008fc80000000000 */
[----:B------:R-:W-:Y:S02]  /*15150*/  ISETP.NE.AND P0, PT, R2, RZ, PT ;  /* 0x000000ff0200720c */ /* 0x000fe40003f05270 */
[C---:B------:R-:W-:Y:S02]  /*15160*/  @!P3 LEA R2, P6, R11.reuse, R0, 0x2 ;  /* 0x000000000b02b211 */ /* 0x040fe400078c10ff */
[-C--:B------:R-:W-:Y:S02]  /*15170*/  @!P4 LEA.HI.X R7, R14, R4.reuse, R13, 0x2, P0 ;  /* 0x000000040e07c211 */ /* 0x080fe400000f140d */
[----:B------:R-:W-:Y:S02]  /*15180*/  @!P3 LEA.HI.X R3, R11, R4, R12, 0x2, P6 ;  /* 0x000000040b03b211 */ /* 0x000fe400030f140c */
[----:B------:R-:W-:Y:S01]  /*15190*/  IADD3 R12, R248, 0x50, RZ ;  /* 0x00000050f80c7810 */ /* 0x000fe20007ffe0ff */
[----:B------:R2:W-:Y:S01]  /*151a0*/  @!P4 ST.E.64 [R6.64], R34 ;  /* 0x000000220600c985 */ /* 0x0005e2000c101b08 */
[----:B------:R-:W-:-:S02]  /*151b0*/  ISETP.GE.AND P0, PT, R10, c[0x0][0x3c8], PT ;  /* 0x0000f2000a007a0c */ /* 0x000fc40003f06270 */
[----:B------:R-:W-:Y:S01]  /*151c0*/  SHF.R.S32.HI R12, RZ, 0x1f, R12 ;  /* 0x0000001fff0c7819 */ /* 0x000fe2000001140c */
[----:B------:R3:W-:Y:S01]  /*151d0*/  @!P3 ST.E.64 [R2.64], R26 ;  /* 0x0000001a0200b985 */ /* 0x0007e2000c101b08 */
[C---:B------:R-:W-:Y:S02]  /*151e0*/  IADD3 R13, R248.reuse, 0x58, RZ ;  /* 0x00000058f80d7810 */ /* 0x040fe40007ffe0ff */
[C---:B------:R-:W-:Y:S02]  /*151f0*/  IADD3 R11, R248.reuse, 0x68, RZ ;  /* 0x00000068f80b7810 */ /* 0x040fe40007ffe0ff */
[----:B------:R-:W-:Y:S02]  /*15200*/  SHF.R.S32.HI R13, RZ, 0x1f, R13 ;  /* 0x0000001fff0d7819 */ /* 0x000fe4000001140d */
[----:B-1----:R-:W-:Y:S02]  /*15210*/  @!P2 LEA R8, P3, R5, R0, 0x2 ;  /* 0x000000000508a211 */ /* 0x002fe400078610ff */
[----:B------:R-:W-:-:S02]  /*15220*/  IADD3 R14, R248, 0x70, RZ ;  /* 0x00000070f80e7810 */ /* 0x000fc40007ffe0ff */
[----:B------:R-:W-:Y:S02]  /*15230*/  @!P2 LEA.HI.X R9, R5, R4, R12, 0x2, P3 ;  /* 0x000000040509a211 */ /* 0x000fe400018f140c */
[C---:B------:R-:W-:Y:S02]  /*15240*/  IADD3 R5, R248.reuse, 0x78, RZ ;  /* 0x00000078f8057810 */ /* 0x040fe40007ffe0ff */
[----:B------:R-:W-:Y:S01]  /*15250*/  IADD3 R12, R248, 0x60, RZ ;  /* 0x00000060f80c7810 */ /* 0x000fe20007ffe0ff */
[----:B------:R1:W-:Y:S01]  /*15260*/  @!P2 ST.E.64 [R8.64], R158 ;  /* 0x0000009e0800a985 */ /* 0x0003e2000c101b08 */
[----:B------:R-:W-:Y:S02]  /*15270*/  ISETP.GE.AND P5, PT, R11, c[0x0][0x3c8], PT ;  /* 0x0000f2000b007a0c */ /* 0x000fe40003fa6270 */
[----:B------:R-:W-:Y:S02]  /*15280*/  SHF.R.S32.HI R12, RZ, 0x1f, R12 ;  /* 0x0000001fff0c7819 */ /* 0x000fe4000001140c */
[----:B------:R-:W-:-:S02]  /*15290*/  ISETP.GE.AND P4, PT, R14, c[0x0][0x3c8], PT ;  /* 0x0000f2000e007a0c */ /* 0x000fc40003f86270 */
[----:B--2---:R-:W-:-:S13]  /*152a0*/  @!P1 LEA R6, P6, R15, R0, 0x2 ;  /* 0x000000000f069211 */ /* 0x004fda00078c10ff */
[----:B---3--:R-:W-:-:S04]  /*152b0*/  P2R R2, PR, RZ, 0x40 ;  /* 0x00000040ff027803 */ /* 0x008fc80000000000 */
[----:B------:R-:W-:Y:S02]  /*152c0*/  ISETP.NE.AND P3, PT, R2, RZ, PT ;  /* 0x000000ff0200720c */ /* 0x000fe40003f65270 */
[C---:B------:R-:W-:Y:S02]  /*152d0*/  @!P0 LEA R2, P6, R10.reuse, R0, 0x2 ;  /* 0x000000000a028211 */ /* 0x040fe400078c10ff */
[-C--:B------:R-:W-:Y:S02]  /*152e0*/  @!P1 LEA.HI.X R7, R15, R4.reuse, R13, 0x2, P3 ;  /* 0x000000040f079211 */ /* 0x080fe400018f140d */
[----:B------:R-:W-:Y:S02]  /*152f0*/  ISETP.GE.AND P3, PT, R5, c[0x0][0x3c8], PT ;  /* 0x0000f20005007a0c */ /* 0x000fe40003f66270 */
[----:B------:R-:W-:Y:S01]  /*15300*/  @!P0 LEA.HI.X R3, R10, R4, R12, 0x2, P6 ;  /* 0x000000040a038211 */ /* 0x000fe200030f140c */
[----:B------:R2:W-:Y:S01]  /*15310*/  @!P1 ST.E.64 [R6.64], R42 ;  /* 0x0000002a06009985 */ /* 0x0005e2000c101b08 */
[----:B------:R-:W-:-:S02]  /*15320*/  IADD3 R12, R248, 0x68, RZ ;  /* 0x00000068f80c7810 */ /* 0x000fc40007ffe0ff */
[C---:B------:R-:W-:Y:S01]  /*15330*/  IADD3 R13, R248.reuse, 0x88, RZ ;  /* 0x00000088f80d7810 */ /* 0x040fe20007ffe0ff */
[----:B------:R3:W-:Y:S01]  /*15340*/  @!P0 ST.E.64 [R2.64], R30 ;  /* 0x0000001e02008985 */ /* 0x0007e2000c101b08 */
[C---:B-1----:R-:W-:Y:S02]  /*15350*/  @!P5 LEA R8, P0, R11.reuse, R0, 0x2 ;  /* 0x000000000b08d211 */ /* 0x042fe400078010ff */
[----:B------:R-:W-:Y:S02]  /*15360*/  SHF.R.S32.HI R12, RZ, 0x1f, R12 ;  /* 0x0000001fff0c7819 */ /* 0x000fe4000001140c */
[----:B------:R-:W-:Y:S02]  /*15370*/  IADD3 R15, R248, 0x70, RZ ;  /* 0x00000070f80f7810 */ /* 0x000fe40007ffe0ff */
[----:B------:R-:W-:Y:S02]  /*15380*/  @!P5 LEA.HI.X R9, R11, R4, R12, 0x2, P0 ;  /* 0x000000040b09d211 */ /* 0x000fe400000f140c */
[----:B------:R-:W-:-:S02]  /*15390*/  SHF.R.S32.HI R15, RZ, 0x1f, R15 ;  /* 0x0000001fff0f7819 */ /* 0x000fc4000001140f */
[C---:B------:R-:W-:Y:S01]  /*153a0*/  IADD3 R12, R248.reuse, 0x78, RZ ;  /* 0x00000078f80c7810 */ /* 0x040fe20007ffe0ff */
[----:B------:R1:W-:Y:S01]  /*153b0*/  @!P5 ST.E.64 [R8.64], R166 ;  /* 0x000000a60800d985 */ /* 0x0003e2000c101b08 */
[----:B------:R-:W-:Y:S02]  /*153c0*/  IADD3 R10, R248, 0x80, RZ ;  /* 0x00000080f80a7810 */ /* 0x000fe40007ffe0ff */
[----:B------:R-:W-:Y:S02]  /*153d0*/  SHF.R.S32.HI R12, RZ, 0x1f, R12 ;  /* 0x0000001fff0c7819 */ /* 0x000fe4000001140c */
[----:B------:R-:W-:Y:S02]  /*153e0*/  ISETP.GE.AND P2, PT, R10, c[0x0][0x3c8], PT ;  /* 0x0000f2000a007a0c */ /* 0x000fe40003f46270 */
[----:B------:R-:W-:-:S04]  /*153f0*/  IADD3 R11, R248, 0x90, RZ ;  /* 0x00000090f80b7810 */ /* 0x000fc80007ffe0ff */
[----:B------:R-:W-:Y:S02]  /*15400*/  ISETP.GE.AND P0, PT, R11, c[0x0][0x3c8], PT ;  /* 0x0000f2000b007a0c */ /* 0x000fe40003f06270 */
[CC--:B--2---:R-:W-:Y:S02]  /*15410*/  @!P4 LEA R6, P6, R14.reuse, R0.reuse, 0x2 ;  /* 0x000000000e06c211 */ /* 0x0c4fe400078c10ff */
[----:B---3--:R-:W-:Y:S02]  /*15420*/  @!P3 LEA R2, P1, R5, R0, 0x2 ;  /* 0x000000000502b211 */ /* 0x008fe400078210ff */
[----:B------:R-:W-:Y:S02]  /*15430*/  @!P4 LEA.HI.X R7, R14, R4, R15, 0x2, P6 ;  /* 0x000000040e07c211 */ /* 0x000fe400030f140f */
[C---:B------:R-:W-:Y:S02]  /*15440*/  IADD3 R14, R248.reuse, 0xa0, RZ ;  /* 0x000000a0f80e7810 */ /* 0x040fe40007ffe0ff */
[----:B------:R-:W-:Y:S01]  /*15450*/  IADD3 R15, R248, 0x88, RZ ;  /* 0x00000088f80f7810 */ /* 0x000fe20007ffe0ff */
[----:B------:R2:W-:Y:S01]  /*15460*/  @!P4 ST.E.64 [R6.64], R50 ;  /* 0x000000320600c985 */ /* 0x0005e2000c101b08 */
[----:B------:R-:W-:-:S02]  /*15470*/  ISETP.GE.AND P4, PT, R14, c[0x0][0x3c8], PT ;  /* 0x0000f2000e007a0c */ /* 0x000fc40003f86270 */
[----:B------:R-:W-:-:S03]  /*15480*/  SHF.R.S32.HI R15, RZ, 0x1f, R15 ;  /* 0x0000001fff0f7819 */ /* 0x000fc6000001140f */
[----:B------:R-:W-:Y:S02]  /*15490*/  P2R R3, PR, RZ, 0x2 ;  /* 0x00000002ff037803 */ /* 0x000fe40000000000 */
[----:B------:R-:W-:Y:S02]  /*154a0*/  ISETP.GE.AND P1, PT, R13, c[0x0][0x3c8], PT ;  /* 0x0000f2000d007a0c */ /* 0x000fe40003f26270 */
[----:B------:R-:W-:-:S04]  /*154b0*/  ISETP.NE.AND P6, PT, R3, RZ, PT ;  /* 0x000000ff0300720c */ /* 0x000fc80003fc5270 */
[----:B------:R-:W-:Y:S02]  /*154c0*/  @!P3 LEA.HI.X R3, R5, R4, R12, 0x2, P6 ;  /* 0x000000040503b211 */ /* 0x000fe400030f140c */
[C---:B------:R-:W-:Y:S02]  /*154d0*/  IADD3 R12, R248.reuse, 0x80, RZ ;  /* 0x00000080f80c7810 */ /* 0x040fe40007ffe0ff */
[----:B------:R-:W-:Y:S01]  /*154e0*/  IADD3 R5, R248, 0x98, RZ ;  /* 0x00000098f8057810 */ /* 0x000fe20007ffe0ff */
[----:B------:R3:W-:Y:S01]  /*154f0*/  @!P3 ST.E.64 [R2.64], R38 ;  /* 0x000000260200b985 */ /* 0x0007e2000c101b08 */
[----:B-1----:R-:W-:Y:S02]  /*15500*/  @!P2 LEA R8, P3, R10, R0, 0x2 ;  /* 0x000000000a08a211 */ /* 0x002fe400078610ff */
[----:B------:R-:W-:Y:S02]  /*15510*/  SHF.R.S32.HI R12, RZ, 0x1f, R12 ;  /* 0x0000001fff0c7819 */ /* 0x000fe4000001140c */
[----:B------:R-:W-:-:S02]  /*15520*/  ISETP.GE.AND P5, PT, R5, c[0x0][0x3c8], PT ;  /* 0x0000f20005007a0c */ /* 0x000fc40003fa6270 */
[----:B------:R-:W-:Y:S02]  /*15530*/  @!P2 LEA.HI.X R9, R10, R4, R12, 0x2, P3 ;  /* 0x000000040a09a211 */ /* 0x000fe400018f140c */
[C---:B------:R-:W-:Y:S02]  /*15540*/  IADD3 R12, R248.reuse, 0x90, RZ ;  /* 0x00000090f80c7810 */ /* 0x040fe40007ffe0ff */
[----:B--2---:R-:W-:Y:S01]  /*15550*/  @!P1 LEA R6, P6, R13, R0, 0x2 ;  /* 0x000000000d069211 */ /* 0x004fe200078c10ff */
[----:B------:R1:W-:Y:S01]  /*15560*/  @!P2 ST.E.64 [R8.64], R168 ;  /* 0x000000a80800a985 */ /* 0x0003e2000c101b08 */
[----:B------:R-:W-:Y:S02]  /*15570*/  SHF.R.S32.HI R12, RZ, 0x1f, R12 ;  /* 0x0000001fff0c7819 */ /* 0x000fe4000001140c */
[----:B------:R-:W-:-:S09]  /*15580*/  IADD3 R10, R248, 0xa8, RZ ;  /* 0x000000a8f80a7810 */ /* 0x000fd20007ffe0ff */
[----:B---3--:R-:W-:-:S04]  /*15590*/  P2R R2, PR, RZ, 0x40 ;  /* 0x00000040ff027803 */ /* 0x008fc80000000000 */
[----:B------:R-:W-:Y:S02]  /*155a0*/  ISETP.NE.AND P3, PT, R2, RZ, PT ;  /* 0x000000ff0200720c */ /* 0x000fe40003f65270 */
[----:B------:R-:W-:Y:S02]  /*155b0*/  @!P0 LEA R2, P6, R11, R0, 0x2 ;  /* 0x000000000b028211 */ /* 0x000fe400078c10ff */
[-C--:B------:R-:W-:Y:S02]  /*155c0*/  @!P1 LEA.HI.X R7, R13, R4.reuse, R15, 0x2, P3 ;  /* 0x000000040d079211 */ /* 0x080fe400018f140f */
[----:B------:R-:W-:Y:S02]  /*155d0*/  @!P0 LEA.HI.X R3, R11, R4, R12, 0x2, P6 ;  /* 0x000000040b038211 */ /* 0x000fe400030f140c */
[C---:B------:R-:W-:Y:S01]  /*155e0*/  IADD3 R12, R248.reuse, 0x98, RZ ;  /* 0x00000098f80c7810 */ /* 0x040fe20007ffe0ff */
[----:B------:R2:W-:Y:S01]  /*155f0*/  @!P1 ST.E.64 [R6.64], R58 ;  /* 0x0000003a06009985 */ /* 0x0005e2000c101b08 */
[----:B------:R-:W-:-:S02]  /*15600*/  IADD3 R13, R248, 0xb8, RZ ;  /* 0x000000b8f80d7810 */ /* 0x000fc40007ffe0ff */
[----:B------:R-:W-:Y:S01]  /*15610*/  ISETP.GE.AND P3, PT, R10, c[0x0][0x3c8], PT ;  /* 0x0000f2000a007a0c */ /* 0x000fe20003f66270 */
[----:B------:R3:W-:Y:S01]  /*15620*/  @!P0 ST.E.64 [R2.64], R46 ;  /* 0x0000002e02008985 */ /* 0x0007e2000c101b08 */
[----:B-1----:R-:W-:Y:S02]  /*15630*/  @!P5 LEA R8, P0, R5, R0, 0x2 ;  /* 0x000000000508d211 */ /* 0x002fe400078010ff */
[----:B------:R-:W-:Y:S02]  /*15640*/  SHF.R.S32.HI R12, RZ, 0x1f, R12 ;  /* 0x0000001fff0c7819 */ /* 0x000fe4000001140c */
[----:B------:R-:W-:Y:S02]  /*15650*/  IADD3 R15, R248, 0xa0, RZ ;  /* 0x000000a0f80f7810 */ /* 0x000fe40007ffe0ff */
[----:B------:R-:W-:Y:S02]  /*15660*/  ISETP.GE.AND P1, PT, R13, c[0x0][0x3c8], PT ;  /* 0x0000f2000d007a0c */ /* 0x000fe40003f26270 */
[----:B------:R-:W-:-:S02]  /*15670*/  @!P5 LEA.HI.X R9, R5, R4, R12, 0x2, P0 ;  /* 0x000000040509d211 */ /* 0x000fc400000f140c */
[C---:B------:R-:W-:Y:S02]  /*15680*/  IADD3 R11, R248.reuse, 0xb0, RZ ;  /* 0x000000b0f80b7810 */ /* 0x040fe40007ffe0ff */
[----:B------:R-:W-:Y:S01]  /*15690*/  SHF.R.S32.HI R15, RZ, 0x1f, R15 ;  /* 0x0000001fff0f7819 */ /* 0x000fe2000001140f */
[----:B------:R1:W-:Y:S01]  /*156a0*/  @!P5 ST.E.64 [R8.64], R170 ;  /* 0x000000aa0800d985 */ /* 0x0003e2000c101b08 */
[C---:B------:R-:W-:Y:S02]  /*156b0*/  IADD3 R12, R248.reuse, 0xa8, RZ ;  /* 0x000000a8f80c7810 */ /* 0x040fe40007ffe0ff */
[----:B------:R-:W-:Y:S02]  /*156c0*/  ISETP.GE.AND P2, PT, R11, c[0x0][0x3c8], PT ;  /* 0x0000f2000b007a0c */ /* 0x000fe40003f46270 */
[----:B------:R-:W-:Y:S02]  /*156d0*/  SHF.R.S32.HI R12, RZ, 0x1f, R12 ;  /* 0x0000001fff0c7819 */ /* 0x000fe4000001140c */
[----:B------:R-:W-:-:S02]  /*156e0*/  IADD3 R5, R248, 0xc0, RZ ;  /* 0x000000c0f8057810 */ /* 0x000fc40007ffe0ff */
[----:B--2---:R-:W-:-:S13]  /*156f0*/  @!P4 LEA R6, P6, R14, R0, 0x2 ;  /* 0x000000000e06c211 */ /* 0x004fda00078c10ff */
[----:B---3--:R-:W-:-:S04]  /*15700*/  P2R R2, PR, RZ, 0x40 ;  /* 0x00000040ff027803 */ /* 0x008fc80000000000 */
[----:B------:R-:W-:Y:S02]  /*15710*/  ISETP.NE.AND P0, PT, R2, RZ, PT ;  /* 0x000000ff0200720c */ /* 0x000fe40003f05270 */
[----:B------:R-:W-:Y:S02]  /*15720*/  @!P3 LEA R2, P6, R10, R0, 0x2 ;  /* 0x000000000a02b211 */ /* 0x000fe400078c10ff */
[-C--:B------:R-:W-:Y:S02]  /*15730*/  @!P4 LEA.HI.X R7, R14, R4.reuse, R15, 0x2, P0 ;  /* 0x000000040e07c211 */ /* 0x080fe400000f140f */
[----:B------:R-:W-:Y:S02]  /*15740*/  @!P3 LEA.HI.X R3, R10, R4, R12, 0x2, P6 ;  /* 0x000000040a03b211 */ /* 0x000fe400030f140c */
[----:B------:R-:W-:Y:S01]  /*15750*/  ISETP.GE.AND P0, PT, R5, c[0x0][0x3c8], PT ;  /* 0x0000f20005007a0c */ /* 0x000fe20003f06270 */
[----:B------:R2:W-:Y:S01]  /*15760*/  @!P4 ST.E.64 [R6.64], R70 ;  /* 0x000000460600c985 */ /* 0x0005e2000c101b08 */
[----:B------:R-:W-:-:S02]  /*15770*/  IADD3 R14, R248, 0xb0, RZ ;  /* 0x000000b0f80e7810 */ /* 0x000fc40007ffe0ff */
[----:B------:R-:W-:Y:S01]  /*15780*/  IADD3 R12, R248, 0xc8, RZ ;  /* 0x000000c8f80c7810 */ /* 0x000fe20007ffe0ff */
[----:B------:R3:W-:Y:S01]  /*15790*/  @!P3 ST.E.64 [R2.64], R54 ;  /* 0x000000360200b985 */ /* 0x0007e2000c101b08 */
[C---:B-1----:R-:W-:Y:S02]  /*157a0*/  @!P2 LEA R8, P3, R11.reuse, R0, 0x2 ;  /* 0x000000000b08a211 */ /* 0x042fe400078610ff */
[----:B------:R-:W-:Y:S02]  /*157b0*/  SHF.R.S32.HI R14, RZ, 0x1f, R14 ;  /* 0x0000001fff0e7819 */ /* 0x000fe4000001140e */
[----:B------:R-:W-:Y:S02]  /*157c0*/  ISETP.GE.AND P5, PT, R12, c[0x0][0x3c8], PT ;  /* 0x0000f2000c007a0c */ /* 0x000fe40003fa6270 */
[----:B------:R-:W-:Y:S02]  /*157d0*/  @!P2 LEA.HI.X R9, R11, R4, R14, 0x2, P3 ;  /* 0x000000040b09a211 */ /* 0x000fe400018f140e */
[----:B------:R-:W-:-:S02]  /*157e0*/  IADD3 R11, R248, 0xc0, RZ ;  /* 0x000000c0f80b7810 */ /* 0x000fc40007ffe0ff */
[C---:B------:R-:W-:Y:S01]  /*157f0*/  IADD3 R14, R248.reuse, 0xb8, RZ ;  /* 0x000000b8f80e7810 */ /* 0x040fe20007ffe0ff */
[----:B------:R-:W-:Y:S01]  /*15800*/  @!P2 ST.E.64 [R8.64], R94 ;  /* 0x0000005e0800a985 */ /* 0x000fe2000c101b08 */
[----:B------:R-:W-:Y:S02]  /*15810*/  IADD3 R10, R248, 0xd0, RZ ;  /* 0x000000d0f80a7810 */ /* 0x000fe40007ffe0ff */
[----:B------:R-:W-:Y:S02]  /*15820*/  SHF.R.S32.HI R11, RZ, 0x1f, R11 ;  /* 0x0000001fff0b7819 */ /* 0x000fe4000001140b */
[----:B------:R-:W-:Y:S02]  /*15830*/  SHF.R.S32.HI R14, RZ, 0x1f, R14 ;  /* 0x0000001fff0e7819 */ /* 0x000fe4000001140e */
[----:B------:R-:W-:Y:S02]  /*15840*/  ISETP.GE.AND P2, PT, R252, c[0x0][0x3c8], PT ;  /* 0x0000f200fc007a0c */ /* 0x000fe40003f46270 */
[----:B--2---:R-:W-:-:S02]  /*15850*/  @!P1 LEA R6, P4, R13, R0, 0x2 ;  /* 0x000000000d069211 */ /* 0x004fc400078810ff */
[----:B---3--:R-:W-:-:S11]  /*15860*/  @!P0 LEA R2, P6, R5, R0, 0x2 ;  /* 0x0000000005028211 */ /* 0x008fd600078c10ff */
[----:B------:R-:W-:Y:S02]  /*15870*/  P2R R3, PR, RZ, 0x10 ;  /* 0x00000010ff037803 */ /* 0x000fe40000000000 */
[----:B------:R-:W-:Y:S02]  /*15880*/  ISETP.GE.AND P4, PT, R10, c[0x0][0x3c8], PT ;  /* 0x0000f2000a007a0c */ /* 0x000fe40003f86270 */
[----:B------:R-:W-:Y:S02]  /*15890*/  ISETP.NE.AND P3, PT, R3, RZ, PT ;  /* 0x000000ff0300720c */ /* 0x000fe40003f65270 */
[-C--:B------:R-:W-:Y:S02]  /*158a0*/  @!P0 LEA.HI.X R3, R5, R4.reuse, R11, 0x2, P6 ;  /* 0x0000000405038211 */ /* 0x080fe400030f140b */
[----:B------:R-:W-:Y:S02]  /*158b0*/  @!P1 LEA.HI.X R7, R13, R4, R14, 0x2, P3 ;  /* 0x000000040d079211 */ /* 0x000fe400018f140e */
[----:B------:R-:W-:-:S02]  /*158c0*/  IADD3 R5, R248, 0xd8, RZ ;  /* 0x000000d8f8057810 */ /* 0x000fc40007ffe0ff */
[C---:B------:R-:W-:Y:S01]  /*158d0*/  IADD3 R13, R248.reuse, 0xc8, RZ ;  /* 0x000000c8f80d7810 */ /* 0x040fe20007ffe0ff */
[----:B------:R1:W-:Y:S01]  /*158e0*/  @!P1 ST.E.64 [R6.64], R78 ;  /* 0x0000004e06009985 */ /* 0x0003e2000c101b08 */
[----:B------:R-:W-:Y:S02]  /*158f0*/  ISETP.GE.AND P3, PT, R5, c[0x0][0x3c8], PT ;  /* 0x0000f20005007a0c */ /* 0x000fe40003f66270 */
[----:B------:R-:W-:Y:S01]  /*15900*/  SHF.R.S32.HI R13, RZ, 0x1f, R13 ;  /* 0x0000001fff0d7819 */ /* 0x000fe2000001140d */
[----:B------:R2:W-:Y:S01]  /*15910*/  @!P0 ST.E.64 [R2.64], R62 ;  /* 0x0000003e02008985 */ /* 0x0005e2000c101b08 */
[----:B------:R-:W-:Y:S02]  /*15920*/  IADD3 R11, R248, 0xd0, RZ ;  /* 0x000000d0f80b7810 */ /* 0x000fe40007ffe0ff */
[----:B------:R-:W-:Y:S02]  /*15930*/  ISETP.GE.AND P1, PT, R251, c[0x0][0x3c8], PT ;  /* 0x0000f200fb007a0c */ /* 0x000fe40003f26270 */
[----:B------:R-:W-:-:S02]  /*15940*/  SHF.R.S32.HI R11, RZ, 0x1f, R11 ;  /* 0x0000001fff0b7819 */ /* 0x000fc4000001140b */
[----:B-1----:R-:W-:-:S04]  /*15950*/  @!P5 LEA R6, P0, R12, R0, 0x2 ;  /* 0x000000000c06d211 */ /* 0x002fc800078010ff */
[----:B------:R-:W-:Y:S02]  /*15960*/  @!P5 LEA.HI.X R7, R12, R4, R13, 0x2, P0 ;  /* 0x000000040c07d211 */ /* 0x000fe400000f140d */
[----:B--2---:R-:W-:Y:S02]  /*15970*/  @!P4 LEA R2, P6, R10, R0, 0x2 ;  /* 0x000000000a02c211 */ /* 0x004fe400078c10ff */
[----:B------:R-:W-:Y:S01]  /*15980*/  ISETP.GE.AND P0, PT, R250, c[0x0][0x3c8], PT ;  /* 0x0000f200fa007a0c */ /* 0x000fe20003f06270 */
[----:B------:R-:W-:Y:S01]  /*15990*/  @!P5 ST.E.64 [R6.64], R82 ;  /* 0x000000520600d985 */ /* 0x000fe2000c101b08 */
[----:B------:R-:W-:Y:S02]  /*159a0*/  @!P4 LEA.HI.X R3, R10, R4, R11, 0x2, P6 ;  /* 0x000000040a03c211 */ /* 0x000fe400030f140b */
[-C--:B------:R-:W-:Y:S02]  /*159b0*/  @!P3 LEA R10, P5, R5, R0.reuse, 0x2 ;  /* 0x00000000050ab211 */ /* 0x080fe400078a10ff */
[----:B------:R-:W-:Y:S01]  /*159c0*/  IADD3 R12, R248, 0xd8, RZ ;  /* 0x000000d8f80c7810 */ /* 0x000fe20007ffe0ff */
[----:B------:R1:W-:Y:S01]  /*159d0*/  @!P4 ST.E.64 [R2.64], R86 ;  /* 0x000000560200c985 */ /* 0x0003e2000c101b08 */
[----:B------:R-:W-:-:S02]  /*159e0*/  @!P2 LEA R8, P6, R252, R0, 0x2 ;  /* 0x00000000fc08a211 */ /* 0x000fc400078c10ff */
[----:B------:R-:W-:Y:S02]  /*159f0*/  SHF.R.S32.HI R12, RZ, 0x1f, R12 ;  /* 0x0000001fff0c7819 */ /* 0x000fe4000001140c */
[----:B------:R-:W-:-:S04]  /*15a00*/  SHF.R.S32.HI R13, RZ, 0x1f, R252 ;  /* 0x0000001fff0d7819 */ /* 0x000fc800000114fc */
[----:B------:R-:W-:Y:S02]  /*15a10*/  @!P2 LEA.HI.X R9, R252, R4, R13, 0x2, P6 ;  /* 0x00000004fc09a211 */ /* 0x000fe400030f140d */
[----:B-1----:R-:W-:Y:S02]  /*15a20*/  P2R R2, PR, RZ, 0x20 ;  /* 0x00000020ff027803 */ /* 0x002fe40000000000 */
[----:B------:R-:W-:Y:S02]  /*15a30*/  @!P1 LEA R6, P5, R251, R0, 0x2 ;  /* 0x00000000fb069211 */ /* 0x000fe400078a10ff */
[----:B------:R-:W-:-:S04]  /*15a40*/  ISETP.NE.AND P4, PT, R2, RZ, PT ;  /* 0x000000ff0200720c */ /* 0x000fc80003f85270 */
[----:B------:R-:W-:Y:S02]  /*15a50*/  @!P3 LEA.HI.X R11, R5, R4, R12, 0x2, P4 ;  /* 0x00000004050bb211 */ /* 0x000fe400020f140c */
[----:B------:R-:W-:Y:S02]  /*15a60*/  SHF.R.S32.HI R12, RZ, 0x1f, R251 ;  /* 0x0000001fff0c7819 */ /* 0x000fe400000114fb */
[----:B------:R-:W-:Y:S01]  /*15a70*/  SHF.R.S32.HI R5, RZ, 0x1f, R250 ;  /* 0x0000001fff057819 */ /* 0x000fe200000114fa */
[----:B------:R1:W-:Y:S01]  /*15a80*/  @!P3 ST.E.64 [R10.64], R106 ;  /* 0x0000006a0a00b985 */ /* 0x0003e2000c101b08 */
[C---:B------:R-:W-:Y:S02]  /*15a90*/  @!P0 LEA R2, P4, R250.reuse, R0, 0x2 ;  /* 0x00000000fa028211 */ /* 0x040fe400078810ff */
[-C--:B------:R-:W-:Y:S01]  /*15aa0*/  @!P1 LEA.HI.X R7, R251, R4.reuse, R12, 0x2, P5 ;  /* 0x00000004fb079211 */ /* 0x080fe200028f140c */
[----:B------:R1:W-:Y:S01]  /*15ab0*/  @!P2 ST.E.64 [R8.64], R102 ;  /* 0x000000660800a985 */ /* 0x0003e2000c101b08 */
[----:B------:R-:W-:-:S03]  /*15ac0*/  @!P0 LEA.HI.X R3, R250, R4, R5, 0x2, P4 ;  /* 0x00000004fa038211 */ /* 0x000fc600020f1405 */
[----:B------:R1:W-:Y:S04]  /*15ad0*/  @!P1 ST.E.64 [R6.64], R90 ;  /* 0x0000005a06009985 */ /* 0x0003e8000c101b08 */
[----:B------:R1:W-:Y:S01]  /*15ae0*/  @!P0 ST.E.64 [R2.64], R74 ;  /* 0x0000004a02008985 */ /* 0x0003e2000c101b08 */
[----:B------:R-:W-:-:S13]  /*15af0*/  ISETP.GE.AND P0, PT, R249, c[0x0][0x3c8], PT ;  /* 0x0000f200f9007a0c */ /* 0x000fda0003f06270 */
[----:B------:R-:W-:Y:S05]  /*15b00*/  @P0 BRA `(.L_x_294) ;  /* 0x00000d1000000947 */ /* 0x000fea0003800000 */
[----:B------:R-:W-:Y:S02]  /*15b10*/  SHF.R.S32.HI R5, RZ, 0x1f, R249 ;  /* 0x0000001fff057819 */ /* 0x000fe400000114f9 */
[----:B-1----:R-:W-:-:S04]  /*15b20*/  LEA R2, P0, R249, R0, 0x2 ;  /* 0x00000000f9027211 */ /* 0x002fc800078010ff */
[----:B------:R-:W-:-:S05]  /*15b30*/  LEA.HI.X R3, R249, R4, R5, 0x2, P0 ;  /* 0x00000004f9037211 */ /* 0x000fca00000f1405 */
[----:B------:R1:W-:Y:S01]  /*15b40*/  ST.E.64 [R2.64], R66 ;  /* 0x0000004202007985 */ /* 0x0003e2000c101b08 */
[----:B------:R-:W-:Y:S05]  /*15b50*/  BRA `(.L_x_294) ;  /* 0x00000cc000007947 */ /* 0x000fea0003800000 */
.L_x_279:
[----:B------:R-:W-:Y:S01]  /*15b60*/  ISETP.NE.U32.AND P0, PT, RZ, c[0x0][0x508], PT ;  /* 0x00014200ff007a0c */ /* 0x000fe20003f05070 */
[----:B------:R-:W-:Y:S01]  /*15b70*/  IMAD.MOV.U32 R6, RZ, RZ, RZ ;  /* 0x000000ffff067224 */ /* 0x000fe200078e00ff */
[----:B------:R-:W-:Y:S01]  /*15b80*/  ISETP.NE.U32.AND P3, PT, RZ, c[0x0][0x500], PT ;  /* 0x00014000ff007a0c */ /* 0x000fe20003f65070 */
[----:B------:R-:W-:Y:S01]  /*15b90*/  IMAD.MOV.U32 R20, RZ, RZ, c[0x0][0x388] ;  /* 0x0000e200ff147624 */ /* 0x000fe200078e00ff */
[----:B------:R-:W-:Y:S02]  /*15ba0*/  ISETP.NE.AND.EX P2, PT, RZ, c[0x0][0x50c], PT, P0 ;  /* 0x00014300ff007a0c */ /* 0x000fe40003f45300 */
[----:B------:R-:W-:Y:S02]  /*15bb0*/  ISETP.NE.AND.EX P3, PT, RZ, c[0x0][0x504], PT, P3 ;  /* 0x00014100ff007a0c */ /* 0x000fe40003f65330 */
[----:B------:R-:W-:-:S04]  /*15bc0*/  IADD3 R2, P1, R227, c[0x0][0x500], RZ ;  /* 0x00014000e3027a10 */ /* 0x000fc80007f3e0ff */
[----:B------:R-:W-:-:S05]  /*15bd0*/  IADD3.X R3, R232, c[0x0][0x504], RZ, P1, !PT ;  /* 0x00014100e8037a10 */ /* 0x000fca0000ffe4ff */
[----:B-1----:R-:W-:Y:S02]  /*15be0*/  @P2 IADD3 R4, P0, R227, c[0x0][0x508], RZ ;  /* 0x00014200e3042a10 */ /* 0x002fe40007f1e0ff */
[----:B------:R1:W5:Y:S02]  /*15bf0*/  @P3 LDG.E R6, [R2.64] ;  /* 0x0000000802063981 */ /* 0x000364000c1e1900 */
[----:B------:R-:W-:-:S05]  /*15c00*/  @P2 IADD3.X R5, R232, c[0x0][0x50c], RZ, P0, !PT ;  /* 0x00014300e8052a10 */ /* 0x000fca00007fe4ff */
[----:B------:R1:W5:Y:S01]  /*15c10*/  @P2 LDG.E R20, [R4.64] ;  /* 0x0000000804142981 */ /* 0x000362000c1e1900 */
[----:B------:R-:W-:-:S04]  /*15c20*/  ISETP.NE.AND P0, PT, R238, RZ, PT ;  /* 0x000000ffee00720c */ /* 0x000fc80003f05270 */
[----:B------:R-:W-:Y:S01]  /*15c30*/  SEL R19, R238, c[0x0][0x3d4], P0 ;  /* 0x0000f500ee137a07 */ /* 0x000fe20000000000 */
[----:B------:R-:W-:Y:S05]  /*15c40*/  @P2 BRA `(.L_x_300) ;  /* 0x0000004000002947 */ /* 0x000fea0003800000 */
[----:B------:R-:W-:Y:S05]  /*15c50*/  @!P3 BRA `(.L_x_300) ;  /* 0x000000300000b947 */ /* 0x000fea0003800000 */
[----:B------:R2:W3:Y:S04]  /*15c60*/  LDG.E R0, [R2.64] ;  /* 0x0000000802007981 */ /* 0x0004e8000c1e1900 */
[----:B-12---:R-:W3:Y:S02]  /*15c70*/  LDG.E R2, [R2.64+0x4] ;  /* 0x0000040802027981 */ /* 0x006ee4000c1e1900 */
[----:B---3-5:R-:W-:Y:S02]  /*15c80*/  IADD3 R20, -R0, R2, RZ ;  /* 0x0000000200147210 */ /* 0x028fe40007ffe1ff */
.L_x_300:
[----:B-1----:R-:W1:Y:S01]  /*15c90*/  S2R R2, SR_TID.X ;  /* 0x0000000000027919 */ /* 0x002e620000002100 */
[----:B------:R-:W-:Y:S01]  /*15ca0*/  BSSY B0, `(.L_x_301) ;  /* 0x0000036000007945 */ /* 0x000fe20003800000 */
[----:B------:R-:W-:Y:S02]  /*15cb0*/  LOP3.LUT R12, R230, 0xffff, RZ, 0xc0, !PT ;  /* 0x0000ffffe60c7812 */ /* 0x000fe400078ec0ff */
[----:B------:R-:W-:-:S02]  /*15cc0*/  SEL R13, R233, RZ, !P3 ;  /* 0x000000ffe90d7207 */ /* 0x000fc40005800000 */
[----:B------:R-:W-:Y:S02]  /*15cd0*/  SEL R21, R235, RZ, !P3 ;  /* 0x000000ffeb157207 */ /* 0x000fe40005800000 */
[----:B-----5:R-:W-:Y:S02]  /*15ce0*/  SHF.R.S32.HI R18, RZ, 0x1f, R6 ;  /* 0x0000001fff127819 */ /* 0x020fe40000011406 */
[----:B-1----:R-:W-:-:S13]  /*15cf0*/  ISETP.GT.AND P0, PT, R2, 0x7f, PT ;  /* 0x0000007f0200780c */ /* 0x002fda0003f04270 */
[----:B------:R-:W-:Y:S05]  /*15d00*/  @P0 BRA `(.L_x_302) ;  /* 0x000002f000000947 */ /* 0x000fea0003800000 */
[----:B------:R-:W-:Y:S01]  /*15d10*/  IMAD R0, R20, c[0x0][0x4e8], RZ ;  /* 0x00013a0014007a24 */ /* 0x000fe200078e02ff */
[----:B------:R-:W-:-:S04]  /*15d20*/  LEA R16, R229, R2, 0x7 ;  /* 0x00000002e5107211 */ /* 0x000fc800078e38ff */
[----:B------:R-:W-:-:S13]  /*15d30*/  ISETP.GE.AND P0, PT, R16, R0, PT ;  /* 0x000000001000720c */ /* 0x000fda0003f06270 */
[----:B------:R-:W-:Y:S05]  /*15d40*/  @P0 BRA `(.L_x_302) ;  /* 0x000002b000000947 */ /* 0x000fea0003800000 */
[----:B------:R-:W-:Y:S01]  /*15d50*/  IMAD.MOV.U32 R0, RZ, RZ, 0x368 ;  /* 0x00000368ff007424 */ /* 0x000fe200078e00ff */
[----:B------:R-:W-:-:S04]  /*15d60*/  ISETP.GT.AND P2, PT, R19, 0x1, PT ;  /* 0x000000011300780c */ /* 0x000fc80003f44270 */
[----:B------:R-:W-:-:S04]  /*15d70*/  SEL R0, R0, 0x328, P2 ;  /* 0x0000032800007807 */ /* 0x000fc80001000000 */
[----:B------:R1:W2:Y:S08]  /*15d80*/  LDC.64 R8, c[0x0][R0+0x170] ;  /* 0x00005c0000087b82 */ /* 0x0002b00000000a00 */
[----:B------:R1:W3:Y:S08]  /*15d90*/  LDC.64 R4, c[0x0][R0+0x168] ;  /* 0x00005a0000047b82 */ /* 0x0002f00000000a00 */
[----:B------:R1:W4:Y:S08]  /*15da0*/  LDC.64 R14, c[0x0][R0+0x178] ;  /* 0x00005e00000e7b82 */ /* 0x0003300000000a00 */
[----:B------:R1:W5:Y:S02]  /*15db0*/  LDC.64 R10, c[0x0][R0+0x160] ;  /* 0x00005800000a7b82 */ /* 0x0003640000000a00 */
[----:B-1----:R-:W-:-:S02]  /*15dc0*/  IMAD.MOV.U32 R0, RZ, RZ, c[0x0][0x4e8] ;  /* 0x00013a00ff007624 */ /* 0x002fc400078e00ff */
[-C--:B--2---:R-:W-:Y:S02]  /*15dd0*/  IMAD R7, R9, R13.reuse, RZ ;  /* 0x0000000d09077224 */ /* 0x084fe400078e02ff */
[----:B------:R-:W-:Y:S01]  /*15de0*/  IMAD.WIDE.U32 R2, R8, R13, RZ ;  /* 0x0000000d08027225 */ /* 0x000fe200078e00ff */
[----:B------:R-:W-:Y:S02]  /*15df0*/  ISETP.NE.AND P0, PT, R0, 0x1, PT ;  /* 0x000000010000780c */ /* 0x000fe40003f05270 */
[----:B------:R-:W-:Y:S01]  /*15e00*/  MOV R0, R16 ;  /* 0x0000001000007202 */ /* 0x000fe20000000f00 */
[----:B------:R-:W-:Y:S01]  /*15e10*/  IMAD R8, R8, R21, R7 ;  /* 0x0000001508087224 */ /* 0x000fe200078e0207 */
[----:B------:R-:W-:Y:S01]  /*15e20*/  SEL R7, R245, RZ, P2 ;  /* 0x000000fff5077207 */ /* 0x000fe20001000000 */
[-C--:B---3--:R-:W-:Y:S02]  /*15e30*/  IMAD R9, R5, R12.reuse, RZ ;  /* 0x0000000c05097224 */ /* 0x088fe400078e02ff */
[----:B------:R-:W-:Y:S01]  /*15e40*/  IMAD.WIDE.U32 R4, R4, R12, RZ ;  /* 0x0000000c04047225 */ /* 0x000fe200078e00ff */
[----:B------:R-:W-:-:S03]  /*15e50*/  IADD3 R3, R3, R8, RZ ;  /* 0x0000000803037210 */ /* 0x000fc60007ffe0ff */
[----:B------:R-:W-:Y:S02]  /*15e60*/  IMAD.IADD R9, R5, 0x1, R9 ;  /* 0x0000000105097824 */ /* 0x000fe400078e0209 */
[----:B------:R-:W-:-:S04]  /*15e70*/  @P0 IMAD.HI.U32 R17, R16, c[0x0][0x4ec], RZ ;  /* 0x00013b0010110a27 */ /* 0x000fc800078e00ff */
[-C--:B----4-:R-:W-:Y:S01]  /*15e80*/  IMAD R8, R15, R7.reuse, RZ ;  /* 0x000000070f087224 */ /* 0x090fe200078e02ff */
[----:B------:R-:W-:Y:S02]  /*15e90*/  @P0 SHF.R.U32.HI R0, RZ, c[0x0][0x4f0], R17 ;  /* 0x00013c00ff000a19 */ /* 0x000fe40000011611 */
[----:B------:R-:W-:Y:S01]  /*15ea0*/  IADD3 R17, P1, P0, R2, R4, R6 ;  /* 0x0000000402117210 */ /* 0x000fe2000783e006 */
[----:B------:R-:W-:-:S03]  /*15eb0*/  IMAD.WIDE.U32 R4, R14, R7, RZ ;  /* 0x000000070e047225 */ /* 0x000fc600078e00ff */
[----:B------:R-:W-:Y:S01]  /*15ec0*/  IADD3.X R9, R3, R9, R18, P1, P0 ;  /* 0x0000000903097210 */ /* 0x000fe20000fe0412 */
[----:B------:R-:W-:Y:S01]  /*15ed0*/  IMAD.MOV R2, RZ, RZ, -R0 ;  /* 0x000000ffff027224 */ /* 0x000fe200078e0a00 */
[----:B------:R-:W-:Y:S01]  /*15ee0*/  IADD3 R5, R5, R8, RZ ;  /* 0x0000000805057210 */ /* 0x000fe20007ffe0ff */
[----:B------:R-:W-:Y:S01]  /*15ef0*/  IMAD.MOV.U32 R8, RZ, RZ, c[0x0][0x4a8] ;  /* 0x00012a00ff087624 */ /* 0x000fe200078e00ff */
[----:B------:R-:W-:Y:S01]  /*15f00*/  IADD3 R4, P1, P0, R0, R17, R4 ;  /* 0x0000001100047210 */ /* 0x000fe2000783e004 */
[----:B------:R-:W-:Y:S01]  /*15f10*/  IMAD R2, R2, c[0x0][0x4e8], R16 ;  /* 0x00013a0002027a24 */ /* 0x000fe200078e0210 */
[----:B------:R-:W-:-:S03]  /*15f20*/  SHF.R.S32.HI R3, RZ, 0x1f, R0 ;  /* 0x0000001fff037819 */ /* 0x000fc60000011400 */
[----:B-----5:R-:W-:Y:S01]  /*15f30*/  IMAD R0, R11, R2, RZ ;  /* 0x000000020b007224 */ /* 0x020fe200078e02ff */
[----:B------:R-:W-:Y:S02]  /*15f40*/  SHF.R.S32.HI R7, RZ, 0x1f, R2 ;  /* 0x0000001fff077819 */ /* 0x000fe40000011402 */
        /* <DEDUP_REMOVED lines=11> */
.L_x_302:
[----:B------:R-:W-:Y:S05]  /*16000*/  BSYNC B0 ;  /* 0x0000000000007941 */ /* 0x000fea0003800000 */
.L_x_301:
[----:B------:R-:W-:-:S13]  /*16010*/  ISETP.GT.AND P0, PT, R19, 0x1, PT ;  /* 0x000000011300780c */ /* 0x000fda0003f04270 */
[----:B------:R-:W-:Y:S05]  /*16020*/  @P0 BRA `(.L_x_294) ;  /* 0x000007f000000947 */ /* 0x000fea0003800000 */
[----:B------:R-:W-:Y:S01]  /*16030*/  MOV R2, c[0x0][0x4e8] ;  /* 0x00013a0000027a02 */ /* 0x000fe20000000f00 */
[----:B-1----:R-:W-:Y:S01]  /*16040*/  IMAD R0, R18, c[0x0][0x3a0], RZ ;  /* 0x0000e80012007a24 */ /* 0x002fe200078e02ff */
[----:B------:R-:W-:Y:S01]  /*16050*/  LEA R4, R229, R218, 0x7 ;  /* 0x000000dae5047211 */ /* 0x000fe200078e38ff */
[----:B------:R-:W-:Y:S01]  /*16060*/  IMAD R5, R21, c[0x0][0x3f0], RZ ;  /* 0x0000fc0015057a24 */ /* 0x000fe200078e02ff */
[----:B------:R-:W-:Y:S01]  /*16070*/  ISETP.NE.AND P0, PT, R2, 0x1, PT ;  /* 0x000000010200780c */ /* 0x000fe20003f05270 */
[----:B------:R-:W-:-:S04]  /*16080*/  IMAD.WIDE.U32 R2, R6, c[0x0][0x3a0], RZ ;  /* 0x0000e80006027a25 */ /* 0x000fc800078e00ff */
[----:B------:R-:W-:Y:S01]  /*16090*/  IMAD R6, R6, c[0x0][0x3a4], R0 ;  /* 0x0000e90006067a24 */ /* 0x000fe200078e0200 */
[----:B------:R-:W-:Y:S01]  /*160a0*/  MOV R0, R4 ;  /* 0x0000000400007202 */ /* 0x000fe20000000f00 */
[----:B------:R-:W-:-:S03]  /*160b0*/  IMAD R7, R13, c[0x0][0x3f4], R5 ;  /* 0x0000fd000d077a24 */ /* 0x000fc600078e0205 */
[----:B------:R-:W-:-:S03]  /*160c0*/  IADD3 R3, R3, R6, RZ ;  /* 0x0000000603037210 */ /* 0x000fc60007ffe0ff */
[----:B------:R-:W-:-:S04]  /*160d0*/  @P0 IMAD.HI.U32 R6, R4, c[0x0][0x4ec], RZ ;  /* 0x00013b0004060a27 */ /* 0x000fc800078e00ff */
[----:B------:R-:W-:Y:S01]  /*160e0*/  IMAD.WIDE.U32 R2, R12, c[0x0][0x3e8], R2 ;  /* 0x0000fa000c027a25 */ /* 0x000fe200078e0002 */
[----:B------:R-:W-:-:S03]  /*160f0*/  @P0 SHF.R.U32.HI R0, RZ, c[0x0][0x4f0], R6 ;  /* 0x00013c00ff000a19 */ /* 0x000fc60000011606 */
[----:B------:R-:W-:Y:S01]  /*16100*/  IMAD R3, R12, c[0x0][0x3ec], R3 ;  /* 0x0000fb000c037a24 */ /* 0x000fe200078e0203 */
[----:B------:R-:W-:Y:S02]  /*16110*/  SHF.R.S32.HI R6, RZ, 0x1f, R0 ;  /* 0x0000001fff067819 */ /* 0x000fe40000011400 */
[----:B------:R-:W-:Y:S01]  /*16120*/  IADD3 R5, -R0, RZ, RZ ;  /* 0x000000ff00057210 */ /* 0x000fe20007ffe1ff */
[----:B------:R-:W-:Y:S01]  /*16130*/  IMAD.WIDE.U32 R2, R13, c[0x0][0x3f0], R2 ;  /* 0x0000fc000d027a25 */ /* 0x000fe200078e0002 */
[----:B------:R-:W-:-:S03]  /*16140*/  LEA R13, R229, R208, 0x7 ;  /* 0x000000d0e50d7211 */ /* 0x000fc600078e38ff */
[----:B------:R-:W-:Y:S01]  /*16150*/  IMAD R6, R6, c[0x0][0x3e0], RZ ;  /* 0x0000f80006067a24 */ /* 0x000fe200078e02ff */
[----:B------:R-:W-:Y:S01]  /*16160*/  IADD3 R3, R3, R7, RZ ;  /* 0x0000000703037210 */ /* 0x000fe20007ffe0ff */
        /* <DEDUP_REMOVED lines=13> */
.L_x_362:
[----:B------:R-:W-:Y:S05]  /*16240*/  BRA.DIV ~URZ, `(.L_x_304) ;  /* 0x000023a27f007947 */ /* 0x000fea000b800000 */
[----:B------:R3:W4:Y:S02]  /*16250*/  SHFL.IDX PT, R0, R14, RZ, 0x181f ;  /* 0x00181fff0e007589 */ /* 0x00072400000e0000 */
.L_x_363:
[----:B------:R-:W-:Y:S01]  /*16260*/  IMAD R12, R20, c[0x0][0x4e8], RZ ;  /* 0x00013a00140c7a24 */ /* 0x000fe200078e02ff */
[----:B------:R-:W-:Y:S04]  /*16270*/  BSSY B0, `(.L_x_305) ;  /* 0x0000013000007945 */ /* 0x000fe80003800000 */
        /* <DEDUP_REMOVED lines=9> */
[----:B--2---:R-:W-:Y:S02]  /*16310*/  @!P3 LEA.HI.X R11, R132, R4, R133, 0x1, P4 ;  /* 0x00000004840bb211 */ /* 0x004fe400020f0c85 */
[----:B------:R-:W-:Y:S02]  /*16320*/  @!P0 LEA R2, P4, R200, R0, 0x1 ;  /* 0x00000000c8028211 */ /* 0x000fe400078808ff */
[-C--:B------:R-:W-:Y:S01]  /*16330*/  @!P2 LEA.HI.X R9, R204, R4.reuse, R209, 0x1, P6 ;  /* 0x00000004cc09a211 */ /* 0x080fe200030f0cd1 */
[----:B------:R2:W-:Y:S01]  /*16340*/  @!P3 ST.E.128 [R10.64], RZ ;  /* 0x000000ff0a00b985 */ /* 0x0005e2000c101d08 */
[----:B------:R-:W-:-:S02]  /*16350*/  @!P1 LEA.HI.X R7, R199, R4, R211, 0x1, P5 ;  /* 0x00000004c7079211 */ /* 0x000fc400028f0cd3 */
[----:B------:R-:W-:Y:S01]  /*16360*/  @!P0 LEA.HI.X R3, R200, R4, R210, 0x1, P4 ;  /* 0x00000004c8038211 */ /* 0x000fe200020f0cd2 */
[----:B------:R2:W-:Y:S04]  /*16370*/  @!P2 ST.E.128 [R8.64], RZ ;  /* 0x000000ff0800a985 */ /* 0x0005e8000c101d08 */
[----:B------:R2:W-:Y:S04]  /*16380*/  @!P1 ST.E.128 [R6.64], RZ ;  /* 0x000000ff06009985 */ /* 0x0005e8000c101d08 */
[----:B------:R2:W-:Y:S02]  /*16390*/  @!P0 ST.E.128 [R2.64], RZ ;  /* 0x000000ff02008985 */ /* 0x0005e4000c101d08 */
.L_x_306:
[----:B------:R-:W-:Y:S05]  /*163a0*/  BSYNC B0 ;  /* 0x0000000000007941 */ /* 0x000fea0003800000 */
.L_x_305:
[----:B------:R-:W-:Y:S05]  /*163b0*/  BRA.DIV ~URZ, `(.L_x_307) ;  /* 0x000022a27f007947 */ /* 0x000fea000b800000 */
[----:B--2---:R2:W1:Y:S04]  /*163c0*/  SHFL.IDX PT, R4, R5, 0x1, 0x181f ;  /* 0x00381f0005047f89 */ /* 0x00446800000e0000 */
[----:B----4-:R2:W4:Y:S02]  /*163d0*/  SHFL.IDX PT, R0, R14, 0x1, 0x181f ;  /* 0x00381f000e007f89 */ /* 0x01052400000e0000 */
.L_x_364:
        /* <DEDUP_REMOVED lines=11> */
[----:B-1----:R-:W-:Y:S02]  /*16490*/  @!P3 LEA.HI.X R11, R132, R4, R133, 0x1, P4 ;  /* 0x00000004840bb211 */ /* 0x002fe400020f0c85 */
        /* <DEDUP_REMOVED lines=8> */
.L_x_309:
[----:B------:R-:W-:Y:S05]  /*16520*/  BSYNC B0 ;  /* 0x0000000000007941 */ /* 0x000fea0003800000 */
.L_x_308:
[----:B------:R-:W-:Y:S05]  /*16530*/  BRA.DIV ~URZ, `(.L_x_310) ;  /* 0x000021f27f007947 */ /* 0x000fea000b800000 */
[----:B-1----:R1:W2:Y:S02]  /*16540*/  SHFL.IDX PT, R4, R5, 0x2, 0x181f ;  /* 0x00581f0005047f89 */ /* 0x0022a400000e0000 */
.L_x_365:
[----:B------:R-:W-:Y:S05]  /*16550*/  BRA.DIV ~URZ, `(.L_x_311) ;  /* 0x000022427f007947 */ /* 0x000fea000b800000 */
[----:B----4-:R4:W1:Y:S02]  /*16560*/  SHFL.IDX PT, R0, R14, 0x2, 0x181f ;  /* 0x00581f000e007f89 */ /* 0x01086400000e0000 */
.L_x_366:
        /* <DEDUP_REMOVED lines=8> */
[-C--:B-1----:R-:W-:Y:S02]  /*165f0*/  @!P3 LEA R10, P4, R132, R0.reuse, 0x1 ;  /* 0x00000000840ab211 */ /* 0x082fe400078808ff */
        /* <DEDUP_REMOVED lines=11> */
.L_x_313:
[----:B------:R-:W-:Y:S05]  /*166b0*/  BSYNC B0 ;  /* 0x0000000000007941 */ /* 0x000fea0003800000 */
.L_x_312:
[----:B------:R-:W-:Y:S05]  /*166c0*/  BRA.DIV ~URZ, `(.L_x_314) ;  /* 0x000021427f007947 */ /* 0x000fea000b800000 */
[----:B--2---:R2:W3:Y:S04]  /*166d0*/  SHFL.IDX PT, R4, R5, 0x3, 0x181f ;  /* 0x00781f0005047f89 */ /* 0x0044e800000e0000 */
[----:B-1----:R2:W1:Y:S02]  /*166e0*/  SHFL.IDX PT, R0, R14, 0x3, 0x181f ;  /* 0x00781f000e007f89 */ /* 0x00246400000e0000 */
.L_x_367:
[----:B------:R-:W-:-:S04]  /*166f0*/  IADD3 R2, R13, 0x60, RZ ;  /* 0x000000600d027810 */ /* 0x000fc80007ffe0ff */
        /* <DEDUP_REMOVED lines=9> */
[----:B---3--:R-:W-:Y:S02]  /*16790*/  @!P3 LEA.HI.X R11, R132, R4, R133, 0x1, P4 ;  /* 0x00000004840bb211 */ /* 0x008fe400020f0c85 */
        /* <DEDUP_REMOVED lines=8> */
.L_x_294:
[----:B------:R-:W-:Y:S05]  /*16820*/  BSYNC B1 ;  /* 0x0000000000017941 */ /* 0x000fea0003800000 */
.L_x_278:
[----:B-1--4-:R-:W4:Y:S02]  /*16830*/  LDL R0, [R1+0x44] ;  /* 0x0000440001007983 */ /* 0x012f240000100800 */
[----:B----4-:R-:W-:-:S13]  /*16840*/  ISETP.NE.AND P0, PT, R0, RZ, PT ;  /* 0x000000ff0000720c */ /* 0x010fda0003f05270 */
[----:B------:R-:W-:Y:S01]  /*16850*/  @P0 WARPSYNC 0xffffffff ;  /* 0xffffffff00000948 */ /* 0x000fe20003800000 */
[----:B------:R-:W-:Y:S06]  /*16860*/  @P0 BAR.SYNC.DEFER_BLOCKING 0x5, 0x100 ;  /* 0x0144000000000b1d */ /* 0x000fec0000010000 */
[----:B------:R-:W1:Y:S04]  /*16870*/  @P0 LDS.128 R228, [0x20080] ;  /* 0x02008000ffe40984 */ /* 0x000e680000000c00 */
[----:B------:R-:W-:Y:S06]  /*16880*/  @P0 BAR.ARV 0x4, 0x100 ;  /* 0x0104000000000b1d */ /* 0x000fec0000002000 */
[----:B------:R-:W-:Y:S05]  /*16890*/  @P0 BRA `(.L_x_315) ;  /* 0x00000af000000947 */ /* 0x000fea0003800000 */
[----:B------:R-:W4:Y:S01]  /*168a0*/  S2R R0, SR_TID.X ;  /* 0x0000000000007919 */ /* 0x000f220000002100 */
[----:B------:R-:W-:Y:S01]  /*168b0*/  IMAD.MOV.U32 R8, RZ, RZ, RZ ;  /* 0x000000ffff087224 */ /* 0x000fe200078e00ff */
[----:B---34-:R-:W-:-:S04]  /*168c0*/  LOP3.LUT R13, R0, 0x1f, RZ, 0xc0, !PT ;  /* 0x0000001f000d7812 */ /* 0x018fc800078ec0ff */
[----:B------:R-:W-:Y:S01]  /*168d0*/  ISETP.NE.AND P6, PT, R13, 0x1f, PT ;  /* 0x0000001f0d00780c */ /* 0x000fe20003fc5270 */
[----:B------:R-:W-:Y:S10]  /*168e0*/  BRA.DIV ~URZ, `(.L_x_316) ;  /* 0x00001ff27f007947 */ /* 0x000ff4000b800000 */
[----:B------:R3:W4:Y:S02]  /*168f0*/  SHFL.IDX PT, R9, R98, RZ, 0x1f ;  /* 0x00001fff62097589 */ /* 0x00072400000e0000 */
.L_x_368:
[----:B------:R-:W-:Y:S05]  /*16900*/  BRA.DIV ~URZ, `(.L_x_317) ;  /* 0x000020427f007947 */ /* 0x000fea000b800000 */
[----:B------:R3:W4:Y:S02]  /*16910*/  SHFL.IDX PT, R6, R98, 0x1, 0x1f ;  /* 0x00201f0062067f89 */ /* 0x00072400000e0000 */
.L_x_369:
[----:B-1----:R-:W-:Y:S02]  /*16920*/  IMAD.IADD R0, R231, 0x1, R13 ;  /* 0x00000001e7007824 */ /* 0x002fe400078e020d */
[----:B------:R-:W-:-:S03]  /*16930*/  IMAD.MOV.U32 R7, RZ, RZ, RZ ;  /* 0x000000ffff077224 */ /* 0x000fc600078e00ff */
[----:B------:R-:W-:-:S13]  /*16940*/  ISETP.GE.OR P0, PT, R0, c[0x0][0x53c], !P6 ;  /* 0x00014f0000007a0c */ /* 0x000fda0007706670 */
[----:B------:R-:W-:Y:S01]  /*16950*/  @!P0 MOV R2, 0x4 ;  /* 0x0000000400028802 */ /* 0x000fe20000000f00 */
[----:B--2---:R-:W-:-:S04]  /*16960*/  @!P0 IMAD.MOV.U32 R4, RZ, RZ, 0x4 ;  /* 0x00000004ff048424 */ /* 0x004fc800078e00ff */
[----:B------:R-:W-:-:S04]  /*16970*/  @!P0 IMAD.WIDE R4, R0, R4, c[0x0][0x580] ;  /* 0x0001600000048625 */ /* 0x000fc800078e0204 */
[----:B------:R-:W-:Y:S01]  /*16980*/  @!P0 IMAD.WIDE R2, R0, R2, c[0x0][0x578] ;  /* 0x00015e0000028625 */ /* 0x000fe200078e0202 */
[----:B------:R-:W2:Y:S04]  /*16990*/  @!P0 LDG.E R7, [R4.64] ;  /* 0x0000000804078981 */ /* 0x000ea8000c1e1900 */
[----:B------:R-:W2:Y:S01]  /*169a0*/  @!P0 LDG.E R8, [R2.64] ;  /* 0x0000000802088981 */ /* 0x000ea2000c1e1900 */
[C---:B------:R-:W-:Y:S02]  /*169b0*/  ISETP.GE.U32.AND P4, PT, R13.reuse, 0x10, PT ;  /* 0x000000100d00780c */ /* 0x040fe40003f86070 */
[C---:B------:R-:W-:Y:S02]  /*169c0*/  ISETP.GE.U32.AND P3, PT, R13.reuse, 0x8, PT ;  /* 0x000000080d00780c */ /* 0x040fe40003f66070 */
[----:B------:R-:W-:-:S02]  /*169d0*/  ISETP.GE.U32.AND P2, PT, R13, 0x4, PT ;  /* 0x000000040d00780c */ /* 0x000fc40003f46070 */
[C---:B------:R-:W-:Y:S02]  /*169e0*/  ISETP.GE.U32.AND P1, PT, R13.reuse, 0x2, PT ;  /* 0x000000020d00780c */ /* 0x040fe40003f26070 */
[----:B------:R-:W-:Y:S02]  /*169f0*/  ISETP.NE.AND P5, PT, R13, RZ, PT ;  /* 0x000000ff0d00720c */ /* 0x000fe40003fa5270 */
[----:B------:R-:W-:Y:S01]  /*16a00*/  MOV R11, RZ ;  /* 0x000000ff000b7202 */ /* 0x000fe20000000f00 */
[----:B--2---:R-:W-:Y:S01]  /*16a10*/  IMAD R0, R8, R7, RZ ;  /* 0x0000000708007224 */ /* 0x004fe200078e02ff */
[----:B------:R-:W-:Y:S07]  /*16a20*/  BRA.DIV ~URZ, `(.L_x_318) ;  /* 0x00001f927f007947 */ /* 0x000fee000b800000 */
[----:B------:R1:W2:Y:S02]  /*16a30*/  SHFL.UP PT, R4, R0, 0x1, RZ ;  /* 0x0420000000047989 */ /* 0x0002a400000e00ff */
.L_x_370:
        /* <DEDUP_REMOVED lines=16> */
.L_x_371:
[----:B--2---:R-:W-:Y:S01]  /*16b40*/  IMAD R0, R0, c[0x0][0x538], RZ ;  /* 0x00014e0000007a24 */ /* 0x004fe200078e02ff */
[----:B------:R-:W-:Y:S04]  /*16b50*/  BSSY B1, `(.L_x_320) ;  /* 0x000007e000017945 */ /* 0x000fe80003800000 */
[----:B----4-:R-:W-:-:S04]  /*16b60*/  IADD3 R6, R0, R6, RZ ;  /* 0x0000000600067210 */ /* 0x010fc80007ffe0ff */
[----:B------:R-:W-:-:S13]  /*16b70*/  ISETP.GT.AND P0, PT, R6, R9, PT ;  /* 0x000000090600720c */ /* 0x000fda0003f04270 */
[----:B------:R-:W-:Y:S05]  /*16b80*/  @P0 BRA `(.L_x_321) ;  /* 0x0000025000000947 */ /* 0x000fea0003800000 */
.L_x_325:
        /* <DEDUP_REMOVED lines=8> */
[----:B-1----:R-:W-:Y:S01]  /*16c10*/  @!P0 MOV R4, 0x4 ;  /* 0x0000000400048802 */ /* 0x002fe20000000f00 */
        /* <DEDUP_REMOVED lines=8> */
.L_x_372:
        /* <DEDUP_REMOVED lines=16> */
.L_x_373:
[----:B--2---:R-:W-:-:S05]  /*16da0*/  IMAD R0, R0, c[0x0][0x538], RZ ;  /* 0x00014e0000007a24 */ /* 0x004fca00078e02ff */
[----:B------:R-:W-:-:S04]  /*16db0*/  IADD3 R6, R0, R6, RZ ;  /* 0x0000000600067210 */ /* 0x000fc80007ffe0ff */
[----:B------:R-:W-:-:S13]  /*16dc0*/  ISETP.GT.AND P0, PT, R6, R9, PT ;  /* 0x000000090600720c */ /* 0x000fda0003f04270 */
[----:B-1-3--:R-:W-:Y:S05]  /*16dd0*/  @!P0 BRA `(.L_x_325) ;  /* 0xfffffdb000008947 */ /* 0x00afea000383ffff */
.L_x_321:
[----:B------:R-:W-:-:S05]  /*16de0*/  IADD3 R6, -R0, R6, RZ ;  /* 0x0000000600067210 */ /* 0x000fca0007ffe1ff */
[----:B------:R-:W-:-:S05]  /*16df0*/  IMAD R0, R4, c[0x0][0x538], R6 ;  /* 0x00014e0004007a24 */ /* 0x000fca00078e0206 */
[----:B------:R-:W-:Y:S01]  /*16e00*/  ISETP.GT.AND P0, PT, R0, R9, PT ;  /* 0x000000090000720c */ /* 0x000fe20003f04270 */
[----:B------:R-:W-:-:S12]  /*16e10*/  BRA.DIV ~URZ, `(.L_x_326) ;  /* 0x00001f927f007947 */ /* 0x000fd8000b800000 */
[----:B------:R-:W-:-:S04]  /*16e20*/  VOTE.ANY R0, PT, !P0 ;  /* 0x0000000000007806 */ /* 0x000fc800040e0100 */
.L_x_374:
[----:B------:R2:W4:Y:S01]  /*16e30*/  POPC R10, R0 ;  /* 0x00000000000a7309 */ /* 0x0005220000000000 */
[----:B------:R-:W-:Y:S05]  /*16e40*/  BRA.DIV ~URZ, `(.L_x_327) ;  /* 0x00001fa27f007947 */ /* 0x000fea000b800000 */
[----:B----4-:R4:W1:Y:S04]  /*16e50*/  SHFL.IDX PT, R7, R7, R10, 0x1f ;  /* 0x00001f0a07077589 */ /* 0x01086800000e0000 */
[----:B------:R4:W2:Y:S02]  /*16e60*/  SHFL.IDX PT, R5, R8, R10, 0x1f ;  /* 0x00001f0a08057589 */ /* 0x0008a400000e0000 */
.L_x_375:
[----:B------:R-:W-:Y:S01]  /*16e70*/  ISETP.NE.AND P0, PT, R0, RZ, PT ;  /* 0x000000ff0000720c */ /* 0x000fe20003f05270 */
[----:B------:R-:W-:-:S12]  /*16e80*/  BSSY B0, `(.L_x_328) ;  /* 0x0000005000007945 */ /* 0x000fd80003800000 */
[----:B------:R-:W-:Y:S05]  /*16e90*/  @!P0 BRA `(.L_x_329) ;  /* 0x0000003000008947 */ /* 0x000fea0003800000 */
[----:B--2---:R-:W-:Y:S01]  /*16ea0*/  IADD3 R0, R10, -0x1, RZ ;  /* 0xffffffff0a007810 */ /* 0x004fe20007ffe0ff */
[----:B------:R-:W-:Y:S05]  /*16eb0*/  BRA.DIV ~URZ, `(.L_x_330) ;  /* 0x000020027f007947 */ /* 0x000fea000b800000 */
[----:B------:R2:W3:Y:S02]  /*16ec0*/  SHFL.IDX PT, R11, R4, R0, 0x1f ;  /* 0x00001f00040b7589 */ /* 0x0004e400000e0000 */
.L_x_329:
[----:B------:R-:W-:Y:S05]  /*16ed0*/  BSYNC B0 ;  /* 0x0000000000007941 */ /* 0x000fea0003800000 */
.L_x_328:
[----:B-12---:R-:W-:Y:S01]  /*16ee0*/  IABS R4, R7 ;  /* 0x0000000700047213 */ /* 0x006fe20000000000 */
[----:B---3--:R-:W-:Y:S02]  /*16ef0*/  IMAD R228, R11, c[0x0][0x538], R6 ;  /* 0x00014e000be47a24 */ /* 0x008fe400078e0206 */
[----:B------:R-:W-:Y:S01]  /*16f00*/  IMAD.IADD R231, R10, 0x1, R231 ;  /* 0x000000010ae77824 */ /* 0x000fe200078e02e7 */
[----:B------:R-:W1:Y:S01]  /*16f10*/  I2F.RP R2, R4 ;  /* 0x0000000400027306 */ /* 0x000e620000209400 */
[----:B----4-:R-:W-:-:S07]  /*16f20*/  IMAD.IADD R8, R9, 0x1, -R228 ;  /* 0x0000000109087824 */ /* 0x010fce00078e0ae4 */
[----:B-1----:R-:W1:Y:S02]  /*16f30*/  MUFU.RCP R2, R2 ;  /* 0x0000000200027308 */ /* 0x002e640000001000 */
[----:B-1----:R-:W-:-:S06]  /*16f40*/  IADD3 R2, R2, 0xffffffe, RZ ;  /* 0x0ffffffe02027810 */ /* 0x002fcc0007ffe0ff */
[----:B------:R1:W2:Y:S02]  /*16f50*/  F2I.FTZ.U32.TRUNC.NTZ R3, R2 ;  /* 0x0000000200037305 */ /* 0x0002a4000021f000 */
[----:B-1----:R-:W-:Y:S01]  /*16f60*/  IABS R2, R5 ;  /* 0x0000000500027213 */ /* 0x002fe20000000000 */
[----:B--2---:R-:W-:-:S03]  /*16f70*/  IMAD.MOV R0, RZ, RZ, -R3 ;  /* 0x000000ffff007224 */ /* 0x004fc600078e0a03 */
[----:B------:R-:W-:Y:S01]  /*16f80*/  MOV R6, R2 ;  /* 0x0000000200067202 */ /* 0x000fe20000000f00 */
[----:B------:R-:W-:Y:S01]  /*16f90*/  IMAD.MOV.U32 R11, RZ, RZ, R0 ;  /* 0x000000ffff0b7224 */ /* 0x000fe200078e0000 */
[----:B------:R-:W-:Y:S01]  /*16fa0*/  IABS R0, R7 ;  /* 0x0000000700007213 */ /* 0x000fe20000000000 */
[----:B------:R-:W-:Y:S01]  /*16fb0*/  IMAD.MOV.U32 R2, RZ, RZ, RZ ;  /* 0x000000ffff027224 */ /* 0x000fe200078e00ff */
[----:B------:R-:W1:Y:S01]  /*16fc0*/  I2F.RP R12, R6 ;  /* 0x00000006000c7306 */ /* 0x000e620000209400 */
[----:B------:R-:W-:Y:S01]  /*16fd0*/  IMAD R9, R11, R4, RZ ;  /* 0x000000040b097224 */ /* 0x000fe200078e02ff */
[----:B------:R-:W-:Y:S01]  /*16fe0*/  IABS R11, R8 ;  /* 0x00000008000b7213 */ /* 0x000fe20000000000 */
[----:B------:R-:W-:Y:S02]  /*16ff0*/  IMAD.MOV R0, RZ, RZ, -R0 ;  /* 0x000000ffff007224 */ /* 0x000fe400078e0a00 */
[----:B------:R-:W-:-:S03]  /*17000*/  IMAD.HI.U32 R9, R3, R9, R2 ;  /* 0x0000000903097227 */ /* 0x000fc600078e0002 */
[----:B------:R-:W-:Y:S01]  /*17010*/  MOV R3, R0 ;  /* 0x0000000000037202 */ /* 0x000fe20000000f00 */
[----:B------:R-:W-:-:S04]  /*17020*/  IMAD.MOV.U32 R2, RZ, RZ, R11 ;  /* 0x000000ffff027224 */ /* 0x000fc800078e000b */
[----:B------:R-:W-:-:S04]  /*17030*/  IMAD.HI.U32 R0, R9, R2, RZ ;  /* 0x0000000209007227 */ /* 0x000fc800078e00ff */
[----:B------:R-:W-:Y:S02]  /*17040*/  IMAD R2, R0, R3, R2 ;  /* 0x0000000300027224 */ /* 0x000fe400078e0202 */
[----:B-1----:R-:W1:Y:S03]  /*17050*/  MUFU.RCP R3, R12 ;  /* 0x0000000c00037308 */ /* 0x002e660000001000 */
        /* <DEDUP_REMOVED lines=9> */
[----:B------:R-:W-:Y:S01]  /*170f0*/  @P2 IADD3 R0, R0, 0x1, RZ ;  /* 0x0000000100002810 */ /* 0x000fe20007ffe0ff */
[----:B-1----:R-:W-:-:S05]  /*17100*/  IMAD.MOV R2, RZ, RZ, -R3 ;  /* 0x000000ffff027224 */ /* 0x002fca00078e0a03 */
[----:B------:R-:W-:Y:S01]  /*17110*/  @!P1 IMAD.MOV R0, RZ, RZ, -R0 ;  /* 0x000000ffff009224 */ /* 0x000fe200078e0a00 */
[----:B------:R-:W-:Y:S02]  /*17120*/  MOV R4, R2 ;  /* 0x0000000200047202 */ /* 0x000fe40000000f00 */
[----:B------:R-:W-:Y:S02]  /*17130*/  IABS R2, R5 ;  /* 0x0000000500027213 */ /* 0x000fe40000000000 */
[----:B------:R-:W-:Y:S01]  /*17140*/  @!P0 LOP3.LUT R0, RZ, R7, RZ, 0x33, !PT ;  /* 0x00000007ff008212 */ /* 0x000fe200078e33ff */
[----:B------:R-:W-:Y:S02]  /*17150*/  IMAD R4, R4, R6, RZ ;  /* 0x0000000604047224 */ /* 0x000fe400078e02ff */
[----:B------:R-:W-:Y:S01]  /*17160*/  IMAD.MOV R9, RZ, RZ, -R2 ;  /* 0x000000ffff097224 */ /* 0x000fe200078e0a02 */
[----:B------:R-:W-:Y:S01]  /*17170*/  IABS R11, R0 ;  /* 0x00000000000b7213 */ /* 0x000fe20000000000 */
[----:B------:R-:W-:-:S02]  /*17180*/  IMAD.MOV.U32 R2, RZ, RZ, RZ ;  /* 0x000000ffff027224 */ /* 0x000fc400078e00ff */
[----:B------:R-:W-:Y:S02]  /*17190*/  IMAD R7, R0, R7, RZ ;  /* 0x0000000700077224 */ /* 0x000fe400078e02ff */
[----:B------:R-:W-:Y:S01]  /*171a0*/  IMAD.HI.U32 R2, R3, R4, R2 ;  /* 0x0000000403027227 */ /* 0x000fe200078e0002 */
[----:B------:R-:W-:Y:S02]  /*171b0*/  MOV R4, R9 ;  /* 0x0000000900047202 */ /* 0x000fe40000000f00 */
[----:B------:R-:W-:Y:S01]  /*171c0*/  IADD3 R229, R8, -R7, RZ ;  /* 0x8000000708e57210 */ /* 0x000fe20007ffe0ff */
[----:B------:R-:W-:-:S04]  /*171d0*/  IMAD.MOV.U32 R3, RZ, RZ, R11 ;  /* 0x000000ffff037224 */ /* 0x000fc800078e000b */
        /* <DEDUP_REMOVED lines=11> */
[----:B------:R-:W-:-:S04]  /*17290*/  @!P0 LOP3.LUT R2, RZ, R5, RZ, 0x33, !PT ;  /* 0x00000005ff028212 */ /* 0x000fc800078e33ff */
[----:B------:R-:W-:Y:S01]  /*172a0*/  IADD3 R3, -R2, RZ, RZ ;  /* 0x000000ff02037210 */ /* 0x000fe20007ffe1ff */
[----:B------:R-:W-:-:S04]  /*172b0*/  IMAD R2, R5, 0x1000000, R2 ;  /* 0x0100000005027824 */ /* 0x000fc800078e0202 */
[----:B------:R-:W-:-:S04]  /*172c0*/  IMAD R0, R5, R3, R0 ;  /* 0x0000000305007224 */ /* 0x000fc800078e0200 */
[----:B------:R-:W-:Y:S01]  /*172d0*/  IMAD R230, R0, 0x10000, R2 ;  /* 0x0001000000e67824 */ /* 0x000fe200078e0202 */
[----:B------:R-:W-:Y:S05]  /*172e0*/  BRA `(.L_x_331) ;  /* 0x0000004000007947 */ /* 0x000fea0003800000 */
.L_x_322:
[----:B------:R-:W-:Y:S01]  /*172f0*/  IMAD.MOV.U32 R228, RZ, RZ, R9 ;  /* 0x000000ffffe47224 */ /* 0x000fe200078e0009 */
[----:B------:R-:W-:Y:S01]  /*17300*/  MOV R230, RZ ;  /* 0x000000ff00e67202 */ /* 0x000fe20000000f00 */
[----:B------:R-:W-:Y:S01]  /*17310*/  IMAD.MOV.U32 R229, RZ, RZ, RZ ;  /* 0x000000ffffe57224 */ /* 0x000fe200078e00ff */
[----:B------:R-:W-:Y:S02]  /*17320*/  MOV R231, c[0x0][0x53c] ;  /* 0x00014f0000e77a02 */ /* 0x000fe40000000f00 */
.L_x_331:
[----:B------:R-:W-:Y:S05]  /*17330*/  BSYNC B1 ;  /* 0x0000000000017941 */ /* 0x000fea0003800000 */
.L_x_320:
[----:B------:R-:W-:Y:S01]  /*17340*/  WARPSYNC 0xffffffff ;  /* 0xffffffff00007948 */ /* 0x000fe20003800000 */
[----:B------:R-:W-:Y:S01]  /*17350*/  BAR.SYNC.DEFER_BLOCKING 0x4, 0x100 ;  /* 0x0104000000007b1d */ /* 0x000fe20000010000 */
[----:B------:R-:W-:-:S13]  /*17360*/  ISETP.NE.AND P0, PT, R13, RZ, PT ;  /* 0x000000ff0d00720c */ /* 0x000fda0003f05270 */
[----:B------:R2:W-:Y:S04]  /*17370*/  @!P0 STS.128 [0x20080], R228 ;  /* 0x020080e4ff008388 */ /* 0x0005e80000000c00 */
[----:B------:R-:W-:Y:S06]  /*17380*/  BAR.ARV 0x5, 0x100 ;  /* 0x0144000000007b1d */ /* 0x000fec0000002000 */
.L_x_315:
[----:B-1----:R-:W-:-:S13]  /*17390*/  ISETP.GE.AND P0, PT, R231, c[0x0][0x53c], PT ;  /* 0x00014f00e7007a0c */ /* 0x002fda0003f06270 */
[----:B--23--:R-:W-:Y:S01]  /*173a0*/  @P0 CALL.REL.NOINC `(.L_x_332) ;  /* 0x0000001000000944 */ /* 0x00cfe20003c00000 */
[----:B------:R-:W-:Y:S05]  /*173b0*/  BRA `(.L_x_333) ;  /* 0xfffea87000007947 */ /* 0x000fea000383ffff */
.L_x_332:
[----:B------:R-:W-:Y:S05]  /*173c0*/  EXIT ;  /* 0x000000000000794d */ /* 0x000fea0003800000 */
.L_x_160:
[----:B------:R-:W-:Y:S01]  /*173d0*/  IMAD.MOV.U32 R0, RZ, RZ, R5 ;  /* 0x000000ffff007224 */ /* 0x000fe200078e0005 */
[----:B------:R-:W-:Y:S02]  /*173e0*/  MOV R3, 0x1 ;  /* 0x0000000100037802 */ /* 0x000fe40000000f00 */
[----:B------:R-:W-:Y:S02]  /*173f0*/  MOV R2, 0x17410 ;  /* 0x0001741000027802 */ /* 0x000fe40000000f00 */
[----:B--2---:R-:W-:Y:S05]  /*17400*/  CALL.REL.NOINC `($__internal_6_$__cuda_sm70_shflsync_up_p) ;  /* 0x00001bf000007944 */ /* 0x004fea0003c00000 */
[----:B------:R-:W-:Y:S01]  /*17410*/  MOV R0, R4 ;  /* 0x0000000400007202 */ /* 0x000fe20000000f00 */
[----:B------:R-:W-:Y:S05]  /*17420*/  BRA `(.L_x_334) ;  /* 0xfffe902000007947 */ /* 0x000fea000383ffff */
.L_x_161:
[----:B------:R-:W-:Y:S01]  /*17430*/  IMAD.MOV.U32 R0, RZ, RZ, R5 ;  /* 0x000000ffff007224 */ /* 0x000fe200078e0005 */
[----:B------:R-:W-:Y:S02]  /*17440*/  MOV R3, 0x2 ;  /* 0x0000000200037802 */ /* 0x000fe40000000f00 */
[----:B------:R-:W-:Y:S02]  /*17450*/  MOV R2, 0x17470 ;  /* 0x0001747000027802 */ /* 0x000fe40000000f00 */
[----:B--2---:R-:W-:Y:S05]  /*17460*/  CALL.REL.NOINC `($__internal_6_$__cuda_sm70_shflsync_up_p) ;  /* 0x00001b9000007944 */ /* 0x004fea0003c00000 */
[----:B------:R-:W-:Y:S01]  /*17470*/  SEL R4, R4, RZ, P4 ;  /* 0x000000ff04047207 */ /* 0x000fe20002000000 */
[----:B------:R-:W-:Y:S01]  /*17480*/  IMAD.MOV.U32 R3, RZ, RZ, 0x4 ;  /* 0x00000004ff037424 */ /* 0x000fe200078e00ff */
[----:B------:R-:W-:-:S03]  /*17490*/  MOV R2, 0x174c0 ;  /* 0x000174c000027802 */ /* 0x000fc60000000f00 */
[----:B------:R-:W-:Y:S02]  /*174a0*/  IMAD.IADD R0, R5, 0x1, R4 ;  /* 0x0000000105007824 */ /* 0x000fe400078e0204 */
[----:B------:R-:W-:Y:S05]  /*174b0*/  CALL.REL.NOINC `($__internal_6_$__cuda_sm70_shflsync_up_p) ;  /* 0x00001b4000007944 */ /* 0x000fea0003c00000 */
        /* <DEDUP_REMOVED lines=12> */
[----:B------:R-:W-:Y:S02]  /*17580*/  MOV R15, 0x1f ;  /* 0x0000001f000f7802 */ /* 0x000fe40000000f00 */
[----:B------:R-:W-:Y:S01]  /*17590*/  MOV R2, 0x175d0 ;  /* 0x000175d000027802 */ /* 0x000fe20000000f00 */
[----:B------:R-:W-:-:S04]  /*175a0*/  IMAD.IADD R4, R0, 0x1, R4 ;  /* 0x0000000100047824 */ /* 0x000fc800078e0204 */
[----:B------:R-:W-:Y:S02]  /*175b0*/  IMAD.MOV.U32 R3, RZ, RZ, R4 ;  /* 0x000000ffff037224 */ /* 0x000fe400078e0004 */
[----:B------:R-:W-:Y:S05]  /*175c0*/  CALL.REL.NOINC `($__internal_5_$__cuda_sm70_shflsync_idx_p) ;  /* 0x000019c000007944 */ /* 0x000fea0003c00000 */
[----:B-----5:R-:W-:Y:S01]  /*175d0*/  MOV R0, R15 ;  /* 0x0000000f00007202 */ /* 0x020fe20000000f00 */
[----:B-1----:R-:W-:Y:S05]  /*175e0*/  BRA `(.L_x_335) ;  /* 0xfffe8f6000007947 */ /* 0x002fea000383ffff */
.L_x_163:
[----:B------:R-:W-:Y:S02]  /*175f0*/  SEL R0, RZ, 0x1, P0 ;  /* 0x00000001ff007807 */ /* 0x000fe40000000000 */
[----:B------:R-:W-:Y:S02]  /*17600*/  MOV R2, 0x17620 ;  /* 0x0001762000027802 */ /* 0x000fe40000000f00 */
[----:B--2---:R-:W-:Y:S05]  /*17610*/  CALL.REL.NOINC `($__internal_7_$__cuda_sm70_votesync_ballot) ;  /* 0x00001a4000007944 */ /* 0x004fea0003c00000 */
[----:B------:R-:W-:Y:S05]  /*17620*/  BRA `(.L_x_336) ;  /* 0xfffe8fb000007947 */ /* 0x000fea000383ffff */
.L_x_164:
[----:B------:R-:W-:Y:S01]  /*17630*/  IMAD.MOV.U32 R3, RZ, RZ, R8 ;  /* 0x000000ffff037224 */ /* 0x000fe200078e0008 */
[----:B---3--:R-:W-:Y:S01]  /*17640*/  MOV R179, R13 ;  /* 0x0000000d00b37202 */ /* 0x008fe20000000f00 */
[----:B------:R-:W-:Y:S01]  /*17650*/  IMAD.MOV.U32 R15, RZ, RZ, 0x1f ;  /* 0x0000001fff0f7424 */ /* 0x000fe200078e00ff */
[----:B------:R-:W-:Y:S02]  /*17660*/  MOV R2, 0x17680 ;  /* 0x0001768000027802 */ /* 0x000fe40000000f00 */
[----:B-12---:R-:W-:Y:S05]  /*17670*/  CALL.REL.NOINC `($__internal_5_$__cuda_sm70_shflsync_idx_p) ;  /* 0x0000191000007944 */ /* 0x006fea0003c00000 */
[----:B------:R-:W-:Y:S01]  /*17680*/  IMAD.MOV.U32 R11, RZ, RZ, R15 ;  /* 0x000000ffff0b7224 */ /* 0x000fe200078e000f */
[----:B------:R-:W-:Y:S01]  /*17690*/  MOV R3, R7 ;  /* 0x0000000700037202 */ /* 0x000fe20000000f00 */
[----:B------:R-:W-:Y:S01]  /*176a0*/  IMAD.MOV.U32 R6, RZ, RZ, RZ ;  /* 0x000000ffff067224 */ /* 0x000fe200078e00ff */
[----:B------:R-:W-:Y:S01]  /*176b0*/  MOV R179, R13 ;  /* 0x0000000d00b37202 */ /* 0x000fe20000000f00 */
[----:B------:R-:W-:Y:S01]  /*176c0*/  IMAD.MOV.U32 R15, RZ, RZ, 0x1f ;  /* 0x0000001fff0f7424 */ /* 0x000fe200078e00ff */
[----:B------:R-:W-:-:S02]  /*176d0*/  MOV R2, 0x176f0 ;  /* 0x000176f000027802 */ /* 0x000fc40000000f00 */
[----:B-1---5:R-:W-:Y:S05]  /*176e0*/  CALL.REL.NOINC `($__internal_5_$__cuda_sm70_shflsync_idx_p) ;  /* 0x000018a000007944 */ /* 0x022fea0003c00000 */
[----:B------:R-:W-:Y:S01]  /*176f0*/  MOV R10, R15 ;  /* 0x0000000f000a7202 */ /* 0x000fe20000000f00 */
[----:B-1---5:R-:W-:Y:S05]  /*17700*/  BRA `(.L_x_337) ;  /* 0xfffe8f2000007947 */ /* 0x022fea000383ffff */
.L_x_167:
[----:B------:R-:W-:Y:S01]  /*17710*/  IMAD.MOV.U32 R3, RZ, RZ, R4 ;  /* 0x000000ffff037224 */ /* 0x000fe200078e0004 */
[----:B------:R-:W-:-:S02]  /*17720*/  MOV R15, 0x1f ;  /* 0x0000001f000f7802 */ /* 0x000fc40000000f00 */
[----:B------:R-:W-:Y:S02]  /*17730*/  MOV R2, 0x17750 ;  /* 0x0001775000027802 */ /* 0x000fe40000000f00 */
[----:B-1234-:R-:W-:Y:S05]  /*17740*/  CALL.REL.NOINC `($__internal_5_$__cuda_sm70_shflsync_idx_p) ;  /* 0x0000184000007944 */ /* 0x01efea0003c00000 */
[----:B------:R-:W-:Y:S01]  /*17750*/  MOV R6, R15 ;  /* 0x0000000f00067202 */ /* 0x000fe20000000f00 */
[----:B-1---5:R-:W-:Y:S05]  /*17760*/  BRA `(.L_x_166) ;  /* 0xfffe8f2000007947 */ /* 0x022fea000383ffff */
.L_x_197:
[----:B------:R-:W-:Y:S01]  /*17770*/  IMAD.MOV.U32 R3, RZ, RZ, R5 ;  /* 0x000000ffff037224 */ /* 0x000fe200078e0005 */
[----:B------:R-:W-:Y:S01]  /*17780*/  MOV R179, RZ ;  /* 0x000000ff00b37202 */ /* 0x000fe20000000f00 */
[----:B------:R-:W-:Y:S01]  /*17790*/  IMAD.MOV.U32 R15, RZ, RZ, 0x181f ;  /* 0x0000181fff0f7424 */ /* 0x000fe200078e00ff */
[----:B------:R-:W-:Y:S02]  /*177a0*/  MOV R2, 0x177c0 ;  /* 0x000177c000027802 */ /* 0x000fe40000000f00 */
[----:B-----5:R-:W-:Y:S05]  /*177b0*/  CALL.REL.NOINC `($__internal_5_$__cuda_sm70_shflsync_idx_p) ;  /* 0x000017d000007944 */ /* 0x020fea0003c00000 */
[----:B------:R-:W-:Y:S01]  /*177c0*/  MOV R4, R15 ;  /* 0x0000000f00047202 */ /* 0x000fe20000000f00 */
[----:B-1---5:R-:W-:Y:S05]  /*177d0*/  BRA `(.L_x_338) ;  /* 0xfffeefc000007947 */ /* 0x022fea000383ffff */
.L_x_198:
[----:B------:R-:W-:Y:S01]  /*177e0*/  IMAD.MOV.U32 R3, RZ, RZ, R13 ;  /* 0x000000ffff037224 */ /* 0x000fe200078e000d */
[----:B------:R-:W-:Y:S01]  /*177f0*/  MOV R179, RZ ;  /* 0x000000ff00b37202 */ /* 0x000fe20000000f00 */
[----:B------:R-:W-:Y:S01]  /*17800*/  IMAD.MOV.U32 R15, RZ, RZ, 0x181f ;  /* 0x0000181fff0f7424 */ /* 0x000fe200078e00ff */
[----:B------:R-:W-:Y:S02]  /*17810*/  MOV R2, 0x17830 ;  /* 0x0001783000027802 */ /* 0x000fe40000000f00 */
[----:B-12--5:R-:W-:Y:S05]  /*17820*/  CALL.REL.NOINC `($__internal_5_$__cuda_sm70_shflsync_idx_p) ;  /* 0x0000176000007944 */ /* 0x026fea0003c00000 */
[----:B-----5:R-:W-:Y:S01]  /*17830*/  MOV R0, R15 ;  /* 0x0000000f00007202 */ /* 0x020fe20000000f00 */
[----:B-1----:R-:W-:Y:S05]  /*17840*/  BRA `(.L_x_339) ;  /* 0xfffeef7000007947 */ /* 0x002fea000383ffff */
.L_x_201:
[----:B--2---:R-:W-:Y:S01]  /*17850*/  IMAD.MOV.U32 R3, RZ, RZ, R5 ;  /* 0x000000ffff037224 */ /* 0x004fe200078e0005 */
[----:B------:R-:W-:Y:S01]  /*17860*/  MOV R179, 0x1 ;  /* 0x0000000100b37802 */ /* 0x000fe20000000f00 */
[----:B------:R-:W-:Y:S01]  /*17870*/  IMAD.MOV.U32 R15, RZ, RZ, 0x181f ;  /* 0x0000181fff0f7424 */ /* 0x000fe200078e00ff */
[----:B------:R-:W-:-:S02]  /*17880*/  MOV R2, 0x178a0 ;  /* 0x000178a000027802 */ /* 0x000fc40000000f00 */
[----:B-1-345:R-:W-:Y:S05]  /*17890*/  CALL.REL.NOINC `($__internal_5_$__cuda_sm70_shflsync_idx_p) ;  /* 0x000016f000007944 */ /* 0x03afea0003c00000 */
[----:B------:R-:W-:Y:S01]  /*178a0*/  IMAD.MOV.U32 R4, RZ, RZ, R15 ;  /* 0x000000ffff047224 */ /* 0x000fe200078e000f */
[----:B------:R-:W-:Y:S01]  /*178b0*/  MOV R179, 0x1 ;  /* 0x0000000100b37802 */ /* 0x000fe20000000f00 */
[----:B------:R-:W-:Y:S01]  /*178c0*/  IMAD.MOV.U32 R3, RZ, RZ, R13 ;  /* 0x000000ffff037224 */ /* 0x000fe200078e000d */
[----:B------:R-:W-:-:S02]  /*178d0*/  MOV R15, 0x181f ;  /* 0x0000181f000f7802 */ /* 0x000fc40000000f00 */
[----:B------:R-:W-:Y:S02]  /*178e0*/  MOV R2, 0x17900 ;  /* 0x0001790000027802 */ /* 0x000fe40000000f00 */
[----:B-1---5:R-:W-:Y:S05]  /*178f0*/  CALL.REL.NOINC `($__internal_5_$__cuda_sm70_shflsync_idx_p) ;  /* 0x0000169000007944 */ /* 0x022fea0003c00000 */
[----:B-----5:R-:W-:Y:S01]  /*17900*/  MOV R0, R15 ;  /* 0x0000000f00007202 */ /* 0x020fe20000000f00 */
[----:B-1----:R-:W-:Y:S05]  /*17910*/  BRA `(.L_x_340) ;  /* 0xfffef03000007947 */ /* 0x002fea000383ffff */
.L_x_204:
[----:B-1----:R-:W-:Y:S01]  /*17920*/  IMAD.MOV.U32 R3, RZ, RZ, R5 ;  /* 0x000000ffff037224 */ /* 0x002fe200078e0005 */
[----:B------:R-:W-:Y:S01]  /*17930*/  MOV R179, 0x2 ;  /* 0x0000000200b37802 */ /* 0x000fe20000000f00 */
[----:B------:R-:W-:Y:S01]  /*17940*/  IMAD.MOV.U32 R15, RZ, RZ, 0x181f ;  /* 0x0000181fff0f7424 */ /* 0x000fe200078e00ff */
[----:B------:R-:W-:Y:S02]  /*17950*/  MOV R2, 0x17970 ;  /* 0x0001797000027802 */ /* 0x000fe40000000f00 */
[----:B--2345:R-:W-:Y:S05]  /*17960*/  CALL.REL.NOINC `($__internal_5_$__cuda_sm70_shflsync_idx_p) ;  /* 0x0000162000007944 */ /* 0x03cfea0003c00000 */
[----:B------:R-:W-:Y:S01]  /*17970*/  MOV R4, R15 ;  /* 0x0000000f00047202 */ /* 0x000fe20000000f00 */
[----:B-1---5:R-:W-:Y:S05]  /*17980*/  BRA `(.L_x_341) ;  /* 0xfffef12000007947 */ /* 0x022fea000383ffff */
.L_x_205:
[----:B------:R-:W-:Y:S01]  /*17990*/  IMAD.MOV.U32 R3, RZ, RZ, R13 ;  /* 0x000000ffff037224 */ /* 0x000fe200078e000d */
[----:B------:R-:W-:Y:S01]  /*179a0*/  MOV R179, 0x2 ;  /* 0x0000000200b37802 */ /* 0x000fe20000000f00 */
[----:B------:R-:W-:Y:S01]  /*179b0*/  IMAD.MOV.U32 R15, RZ, RZ, 0x181f ;  /* 0x0000181fff0f7424 */ /* 0x000fe200078e00ff */
[----:B------:R-:W-:Y:S02]  /*179c0*/  MOV R2, 0x179e0 ;  /* 0x000179e000027802 */ /* 0x000fe40000000f00 */
[----:B-12345:R-:W-:Y:S05]  /*179d0*/  CALL.REL.NOINC `($__internal_5_$__cuda_sm70_shflsync_idx_p) ;  /* 0x000015b000007944 */ /* 0x03efea0003c00000 */
[----:B-----5:R-:W-:Y:S01]  /*179e0*/  MOV R0, R15 ;  /* 0x0000000f00007202 */ /* 0x020fe20000000f00 */
[----:B-1----:R-:W-:Y:S05]  /*179f0*/  BRA `(.L_x_342) ;  /* 0xfffef0d000007947 */ /* 0x002fea000383ffff */
.L_x_208:
[----:B-1----:R-:W-:Y:S01]  /*17a00*/  IMAD.MOV.U32 R3, RZ, RZ, R5 ;  /* 0x000000ffff037224 */ /* 0x002fe200078e0005 */
[----:B------:R-:W-:Y:S01]  /*17a10*/  MOV R179, 0x3 ;  /* 0x0000000300b37802 */ /* 0x000fe20000000f00 */
[----:B------:R-:W-:Y:S01]  /*17a20*/  IMAD.MOV.U32 R15, RZ, RZ, 0x181f ;  /* 0x0000181fff0f7424 */ /* 0x000fe200078e00ff */
[----:B------:R-:W-:-:S02]  /*17a30*/  MOV R2, 0x17a50 ;  /* 0x00017a5000027802 */ /* 0x000fc40000000f00 */
[----:B--2345:R-:W-:Y:S05]  /*17a40*/  CALL.REL.NOINC `($__internal_5_$__cuda_sm70_shflsync_idx_p) ;  /* 0x0000154000007944 */ /* 0x03cfea0003c00000 */
        /* <DEDUP_REMOVED lines=8> */
.L_x_263:
[----:B------:R-:W-:Y:S01]  /*17ad0*/  IMAD.MOV.U32 R3, RZ, RZ, R0 ;  /* 0x000000ffff037224 */ /* 0x000fe200078e0000 */
[----:B------:R-:W-:Y:S01]  /*17ae0*/  MOV R179, RZ ;  /* 0x000000ff00b37202 */ /* 0x000fe20000000f00 */
[----:B------:R-:W-:Y:S01]  /*17af0*/  IMAD.MOV.U32 R15, RZ, RZ, 0x181f ;  /* 0x0000181fff0f7424 */ /* 0x000fe200078e00ff */
[----:B------:R-:W-:Y:S02]  /*17b00*/  MOV R2, 0x17b20 ;  /* 0x00017b2000027802 */ /* 0x000fe40000000f00 */
[----:B------:R-:W-:Y:S05]  /*17b10*/  CALL.REL.NOINC `($__internal_5_$__cuda_sm70_shflsync_idx_p) ;  /* 0x0000147000007944 */ /* 0x000fea0003c00000 */
[----:B------:R-:W-:Y:S01]  /*17b20*/  MOV R4, R15 ;  /* 0x0000000f00047202 */ /* 0x000fe20000000f00 */
[----:B-1---5:R-:W-:Y:S05]  /*17b30*/  BRA `(.L_x_344) ;  /* 0xffff6d4000007947 */ /* 0x022fea000383ffff */
.L_x_264:
[----:B------:R-:W-:Y:S01]  /*17b40*/  IMAD.MOV.U32 R3, RZ, RZ, R5 ;  /* 0x000000ffff037224 */ /* 0x000fe200078e0005 */
[----:B------:R-:W-:Y:S01]  /*17b50*/  MOV R179, RZ ;  /* 0x000000ff00b37202 */ /* 0x000fe20000000f00 */
[----:B------:R-:W-:Y:S01]  /*17b60*/  IMAD.MOV.U32 R15, RZ, RZ, 0x181f ;  /* 0x0000181fff0f7424 */ /* 0x000fe200078e00ff */
[----:B------:R-:W-:Y:S02]  /*17b70*/  MOV R2, 0x17b90 ;  /* 0x00017b9000027802 */ /* 0x000fe40000000f00 */
[----:B-12---:R-:W-:Y:S05]  /*17b80*/  CALL.REL.NOINC `($__internal_5_$__cuda_sm70_shflsync_idx_p) ;  /* 0x0000140000007944 */ /* 0x006fea0003c00000 */
[----:B-----5:R-:W-:Y:S01]  /*17b90*/  MOV R0, R15 ;  /* 0x0000000f00007202 */ /* 0x020fe20000000f00 */
[----:B-1----:R-:W-:Y:S05]  /*17ba0*/  BRA `(.L_x_345) ;  /* 0xffff6cf000007947 */ /* 0x002fea000383ffff */
.L_x_265:
[----:B------:R-:W-:Y:S02]  /*17bb0*/  MOV R0, 0x2 ;  /* 0x0000000200007802 */ /* 0x000fe40000000f00 */
[----:B------:R-:W-:-:S02]  /*17bc0*/  MOV R2, 0x17be0 ;  /* 0x00017be000027802 */ /* 0x000fc40000000f00 */
[----:B------:R-:W-:Y:S05]  /*17bd0*/  CALL.REL.NOINC `($__internal_4_$__cuda_sm70_shflsync_bfly_p) ;  /* 0x0000135000007944 */ /* 0x000fea0003c00000 */
[----:B------:R-:W-:Y:S01]  /*17be0*/  FMNMX.FTZ R4, R4, R0, !PT ;  /* 0x0000000004047209 */ /* 0x000fe20007810000 */
[----:B------:R-:W-:Y:S01]  /*17bf0*/  IMAD.MOV.U32 R0, RZ, RZ, 0x1 ;  /* 0x00000001ff007424 */ /* 0x000fe200078e00ff */
[----:B------:R-:W-:-:S02]  /*17c00*/  MOV R2, 0x17c20 ;  /* 0x00017c2000027802 */ /* 0x000fc40000000f00 */
[----:B------:R-:W-:Y:S05]  /*17c10*/  CALL.REL.NOINC `($__internal_4_$__cuda_sm70_shflsync_bfly_p) ;  /* 0x0000131000007944 */ /* 0x000fea0003c00000 */
[----:B------:R-:W-:Y:S01]  /*17c20*/  FMNMX.FTZ R134, R4, R0, !PT ;  /* 0x0000000004867209 */ /* 0x000fe20007810000 */
[----:B------:R-:W-:Y:S01]  /*17c30*/  IMAD.MOV.U32 R4, RZ, RZ, R5 ;  /* 0x000000ffff047224 */ /* 0x000fe200078e0005 */
[----:B------:R-:W-:Y:S01]  /*17c40*/  MOV R2, 0x17c70 ;  /* 0x00017c7000027802 */ /* 0x000fe20000000f00 */
[----:B------:R-:W-:-:S02]  /*17c50*/  IMAD.MOV.U32 R0, RZ, RZ, 0x2 ;  /* 0x00000002ff007424 */ /* 0x000fc400078e00ff */
[----:B------:R-:W-:Y:S05]  /*17c60*/  CALL.REL.NOINC `($__internal_4_$__cuda_sm70_shflsync_bfly_p) ;  /* 0x000012c000007944 */ /* 0x000fea0003c00000 */
[----:B------:R-:W-:Y:S01]  /*17c70*/  FMNMX.FTZ R5, R5, R0, !PT ;  /* 0x0000000005057209 */ /* 0x000fe20007810000 */
[----:B------:R-:W-:Y:S01]  /*17c80*/  IMAD.MOV.U32 R0, RZ, RZ, 0x1 ;  /* 0x00000001ff007424 */ /* 0x000fe200078e00ff */
[----:B------:R-:W-:-:S03]  /*17c90*/  MOV R2, 0x17cc0 ;  /* 0x00017cc000027802 */ /* 0x000fc60000000f00 */
[----:B------:R-:W-:Y:S02]  /*17ca0*/  IMAD.MOV.U32 R4, RZ, RZ, R5 ;  /* 0x000000ffff047224 */ /* 0x000fe400078e0005 */
[----:B------:R-:W-:Y:S05]  /*17cb0*/  CALL.REL.NOINC `($__internal_4_$__cuda_sm70_shflsync_bfly_p) ;  /* 0x0000127000007944 */ /* 0x000fea0003c00000 */
[----:B------:R-:W-:Y:S01]  /*17cc0*/  MOV R3, R0 ;  /* 0x0000000000037202 */ /* 0x000fe20000000f00 */
[----:B------:R-:W-:Y:S05]  /*17cd0*/  BRA `(.L_x_346) ;  /* 0xffff6fd000007947 */ /* 0x000fea000383ffff */
.L_x_267:
[----:B--2---:R-:W-:Y:S01]  /*17ce0*/  MOV R15, 0x181f ;  /* 0x0000181f000f7802 */ /* 0x004fe20000000f00 */
[----:B------:R-:W-:Y:S01]  /*17cf0*/  IMAD.MOV.U32 R179, RZ, RZ, RZ ;  /* 0x000000ffffb37224 */ /* 0x000fe200078e00ff */
[----:B------:R-:W-:Y:S02]  /*17d00*/  MOV R2, 0x17d20 ;  /* 0x00017d2000027802 */ /* 0x000fe40000000f00 */
[----:B-1-34-:R-:W-:Y:S05]  /*17d10*/  CALL.REL.NOINC `($__internal_5_$__cuda_sm70_shflsync_idx_p) ;  /* 0x0000127000007944 */ /* 0x01afea0003c00000 */
[----:B------:R-:W-:Y:S01]  /*17d20*/  MOV R3, R15 ;  /* 0x0000000f00037202 */ /* 0x000fe20000000f00 */
[----:B-1---5:R-:W-:-:S05]  /*17d30*/  BRA `(.L_x_347) ;  /* 0xffff7cb000007947 */ /* 0x022fca000383ffff */
.L_x_270:
[----:B------:R-:W-:Y:S01]  /*17d40*/  MOV R179, RZ ;  /* 0x000000ff00b37202 */ /* 0x000fe20000000f00 */
[----:B------:R-:W-:Y:S01]  /*17d50*/  IMAD.MOV.U32 R3, RZ, RZ, R0 ;  /* 0x000000ffff037224 */ /* 0x000fe200078e0000 */
[----:B------:R-:W-:Y:S01]  /*17d60*/  MOV R2, 0x17d90 ;  /* 0x00017d9000027802 */ /* 0x000fe20000000f00 */
[----:B------:R-:W-:Y:S02]  /*17d70*/  IMAD.MOV.U32 R15, RZ, RZ, 0x181f ;  /* 0x0000181fff0f7424 */ /* 0x000fe400078e00ff */
[----:B------:R-:W-:Y:S05]  /*17d80*/  CALL.REL.NOINC `($__internal_5_$__cuda_sm70_shflsync_idx_p) ;  /* 0x0000120000007944 */ /* 0x000fea0003c00000 */
[----:B------:R-:W-:Y:S01]  /*17d90*/  MOV R4, R15 ;  /* 0x0000000f00047202 */ /* 0x000fe20000000f00 */
[----:B-1---5:R-:W-:-:S05]  /*17da0*/  BRA `(.L_x_348) ;  /* 0xffff883000007947 */ /* 0x022fca000383ffff */
.L_x_271:
[----:B------:R-:W-:Y:S01]  /*17db0*/  MOV R179, RZ ;  /* 0x000000ff00b37202 */ /* 0x000fe20000000f00 */
[----:B------:R-:W-:Y:S01]  /*17dc0*/  IMAD.MOV.U32 R3, RZ, RZ, R5 ;  /* 0x000000ffff037224 */ /* 0x000fe200078e0005 */
[----:B------:R-:W-:Y:S01]  /*17dd0*/  MOV R2, 0x17e00 ;  /* 0x00017e0000027802 */ /* 0x000fe20000000f00 */
[----:B------:R-:W-:Y:S02]  /*17de0*/  IMAD.MOV.U32 R15, RZ, RZ, 0x181f ;  /* 0x0000181fff0f7424 */ /* 0x000fe400078e00ff */
[----:B-12---:R-:W-:Y:S05]  /*17df0*/  CALL.REL.NOINC `($__internal_5_$__cuda_sm70_shflsync_idx_p) ;  /* 0x0000119000007944 */ /* 0x006fea0003c00000 */
[----:B-----5:R-:W-:Y:S01]  /*17e00*/  MOV R0, R15 ;  /* 0x0000000f00007202 */ /* 0x020fe20000000f00 */
[----:B-1----:R-:W-:-:S05]  /*17e10*/  BRA `(.L_x_349) ;  /* 0xffff87e000007947 */ /* 0x002fca000383ffff */
.L_x_272:
[----:B------:R-:W-:Y:S02]  /*17e20*/  MOV R0, 0x2 ;  /* 0x0000000200007802 */ /* 0x000fe40000000f00 */
[----:B------:R-:W-:Y:S02]  /*17e30*/  MOV R2, 0x17e50 ;  /* 0x00017e5000027802 */ /* 0x000fe40000000f00 */
[----:B------:R-:W-:Y:S05]  /*17e40*/  CALL.REL.NOINC `($__internal_4_$__cuda_sm70_shflsync_bfly_p) ;  /* 0x000010e000007944 */ /* 0x000fea0003c00000 */
[----:B------:R-:W-:Y:S01]  /*17e50*/  FMNMX.FTZ R4, R4, R0, !PT ;  /* 0x0000000004047209 */ /* 0x000fe20007810000 */
[----:B------:R-:W-:Y:S01]  /*17e60*/  IMAD.MOV.U32 R0, RZ, RZ, 0x1 ;  /* 0x00000001ff007424 */ /* 0x000fe200078e00ff */
[----:B------:R-:W-:Y:S02]  /*17e70*/  MOV R2, 0x17e90 ;  /* 0x00017e9000027802 */ /* 0x000fe40000000f00 */
[----:B------:R-:W-:Y:S05]  /*17e80*/  CALL.REL.NOINC `($__internal_4_$__cuda_sm70_shflsync_bfly_p) ;  /* 0x000010a000007944 */ /* 0x000fea0003c00000 */
[----:B------:R-:W-:Y:S01]  /*17e90*/  FMNMX.FTZ R134, R4, R0, !PT ;  /* 0x0000000004867209 */ /* 0x000fe20007810000 */
[----:B------:R-:W-:Y:S01]  /*17ea0*/  IMAD.MOV.U32 R4, RZ, RZ, R5 ;  /* 0x000000ffff047224 */ /* 0x000fe200078e0005 */
[----:B------:R-:W-:Y:S01]  /*17eb0*/  MOV R2, 0x17ee0 ;  /* 0x00017ee000027802 */ /* 0x000fe20000000f00 */
[----:B------:R-:W-:Y:S02]  /*17ec0*/  IMAD.MOV.U32 R0, RZ, RZ, 0x2 ;  /* 0x00000002ff007424 */ /* 0x000fe400078e00ff */
[----:B------:R-:W-:Y:S05]  /*17ed0*/  CALL.REL.NOINC `($__internal_4_$__cuda_sm70_shflsync_bfly_p) ;  /* 0x0000105000007944 */ /* 0x000fea0003c00000 */
[----:B------:R-:W-:Y:S01]  /*17ee0*/  FMNMX.FTZ R4, R5, R0, !PT ;  /* 0x0000000005047209 */ /* 0x000fe20007810000 */
[----:B------:R-:W-:Y:S01]  /*17ef0*/  IMAD.MOV.U32 R0, RZ, RZ, 0x1 ;  /* 0x00000001ff007424 */ /* 0x000fe200078e00ff */
[----:B------:R-:W-:Y:S02]  /*17f00*/  MOV R2, 0x17f20 ;  /* 0x00017f2000027802 */ /* 0x000fe40000000f00 */
[----:B------:R-:W-:Y:S05]  /*17f10*/  CALL.REL.NOINC `($__internal_4_$__cuda_sm70_shflsync_bfly_p) ;  /* 0x0000101000007944 */ /* 0x000fea0003c00000 */
[----:B------:R-:W-:-:S05]  /*17f20*/  BRA `(.L_x_350) ;  /* 0xffff897000007947 */ /* 0x000fca000383ffff */
.L_x_274:
[----:B------:R-:W-:Y:S01]  /*17f30*/  IMAD.MOV.U32 R4, RZ, RZ, R206 ;  /* 0x000000ffff047224 */ /* 0x000fe200078e00ce */
[----:B------:R-:W-:-:S02]  /*17f40*/  MOV R0, 0x2 ;  /* 0x0000000200007802 */ /* 0x000fc40000000f00 */
[----:B------:R-:W-:Y:S02]  /*17f50*/  MOV R2, 0x17f70 ;  /* 0x00017f7000027802 */ /* 0x000fe40000000f00 */
[----:B------:R-:W-:Y:S05]  /*17f60*/  CALL.REL.NOINC `($__internal_4_$__cuda_sm70_shflsync_bfly_p) ;  /* 0x00000fc000007944 */ /* 0x000fea0003c00000 */
[----:B------:R-:W-:Y:S05]  /*17f70*/  BRA `(.L_x_351) ;  /* 0xffff9be000007947 */ /* 0x000fea000383ffff */
.L_x_275:
[----:B------:R-:W-:Y:S01]  /*17f80*/  IMAD.MOV.U32 R4, RZ, RZ, R5 ;  /* 0x000000ffff047224 */ /* 0x000fe200078e0005 */
[----:B------:R-:W-:Y:S02]  /*17f90*/  MOV R0, 0x1 ;  /* 0x0000000100007802 */ /* 0x000fe40000000f00 */
[----:B------:R-:W-:Y:S02]  /*17fa0*/  MOV R2, 0x17fc0 ;  /* 0x00017fc000027802 */ /* 0x000fe40000000f00 */
[----:B-1----:R-:W-:Y:S05]  /*17fb0*/  CALL.REL.NOINC `($__internal_4_$__cuda_sm70_shflsync_bfly_p) ;  /* 0x00000f7000007944 */ /* 0x002fea0003c00000 */
[----:B------:R-:W-:Y:S01]  /*17fc0*/  FADD.FTZ R5, R5, R0 ;  /* 0x0000000005057221 */ /* 0x000fe20000010000 */
[----:B------:R-:W-:Y:S02]  /*17fd0*/  MOV R4, R205 ;  /* 0x000000cd00047202 */ /* 0x000fe40000000f00 */
[----:B------:R-:W-:Y:S02]  /*17fe0*/  MOV R0, 0x2 ;  /* 0x0000000200007802 */ /* 0x000fe40000000f00 */
[----:B------:R-:W-:Y:S02]  /*17ff0*/  MOV R2, 0x18010 ;  /* 0x0001801000027802 */ /* 0x000fe40000000f00 */
[----:B------:R-:W-:Y:S05]  /*18000*/  CALL.REL.NOINC `($__internal_4_$__cuda_sm70_shflsync_bfly_p) ;  /* 0x00000f2000007944 */ /* 0x000fea0003c00000 */
[----:B------:R-:W-:Y:S01]  /*18010*/  FADD.FTZ R4, R205, R0 ;  /* 0x00000000cd047221 */ /* 0x000fe20000010000 */
[----:B------:R-:W-:Y:S02]  /*18020*/  MOV R0, 0x1 ;  /* 0x0000000100007802 */ /* 0x000fe40000000f00 */
[----:B------:R-:W-:-:S02]  /*18030*/  MOV R2, 0x18050 ;  /* 0x0001805000027802 */ /* 0x000fc40000000f00 */
[----:B------:R-:W-:Y:S05]  /*18040*/  CALL.REL.NOINC `($__internal_4_$__cuda_sm70_shflsync_bfly_p) ;  /* 0x00000ee000007944 */ /* 0x000fea0003c00000 */
[----:B------:R-:W-:Y:S01]  /*18050*/  MOV R3, R0 ;  /* 0x0000000000037202 */ /* 0x000fe20000000f00 */
[----:B------:R-:W-:Y:S05]  /*18060*/  BRA `(.L_x_352) ;  /* 0xffff9b6000007947 */ /* 0x000fea000383ffff */
.L_x_282:
[----:B--234-:R-:W-:Y:S01]  /*18070*/  IMAD.MOV.U32 R3, RZ, RZ, R13 ;  /* 0x000000ffff037224 */ /* 0x01cfe200078e000d */
[----:B------:R-:W-:Y:S01]  /*18080*/  MOV R179, RZ ;  /* 0x000000ff00b37202 */ /* 0x000fe20000000f00 */
[----:B------:R-:W-:Y:S01]  /*18090*/  IMAD.MOV.U32 R15, RZ, RZ, 0x181f ;  /* 0x0000181fff0f7424 */ /* 0x000fe200078e00ff */
[----:B------:R-:W-:-:S02]  /*180a0*/  MOV R2, 0x180c0 ;  /* 0x000180c000027802 */ /* 0x000fc40000000f00 */
[----:B-1----:R-:W-:Y:S05]  /*180b0*/  CALL.REL.NOINC `($__internal_5_$__cuda_sm70_shflsync_idx_p) ;  /* 0x00000ed000007944 */ /* 0x002fea0003c00000 */
[----:B------:R-:W-:Y:S01]  /*180c0*/  MOV R4, R15 ;  /* 0x0000000f00047202 */ /* 0x000fe20000000f00 */
[----:B-1---5:R-:W-:Y:S05]  /*180d0*/  BRA `(.L_x_353) ;  /* 0xffffb68000007947 */ /* 0x022fea000383ffff */
.L_x_283:
[----:B------:R-:W-:Y:S01]  /*180e0*/  IMAD.MOV.U32 R3, RZ, RZ, R14 ;  /* 0x000000ffff037224 */ /* 0x000fe200078e000e */
[----:B------:R-:W-:Y:S01]  /*180f0*/  MOV R179, RZ ;  /* 0x000000ff00b37202 */ /* 0x000fe20000000f00 */
[----:B------:R-:W-:Y:S01]  /*18100*/  IMAD.MOV.U32 R15, RZ, RZ, 0x181f ;  /* 0x0000181fff0f7424 */ /* 0x000fe200078e00ff */
[----:B------:R-:W-:-:S02]  /*18110*/  MOV R2, 0x18130 ;  /* 0x0001813000027802 */ /* 0x000fc40000000f00 */
[----:B-123--:R-:W-:Y:S05]  /*18120*/  CALL.REL.NOINC `($__internal_5_$__cuda_sm70_shflsync_idx_p) ;  /* 0x00000e6000007944 */ /* 0x00efea0003c00000 */
[----:B-----5:R-:W-:Y:S01]  /*18130*/  MOV R0, R15 ;  /* 0x0000000f00007202 */ /* 0x020fe20000000f00 */
[----:B-1----:R-:W-:Y:S05]  /*18140*/  BRA `(.L_x_354) ;  /* 0xffffb63000007947 */ /* 0x002fea000383ffff */
.L_x_286:
[----:B--2---:R-:W-:Y:S01]  /*18150*/  IMAD.MOV.U32 R3, RZ, RZ, R13 ;  /* 0x000000ffff037224 */ /* 0x004fe200078e000d */
[----:B------:R-:W-:Y:S01]  /*18160*/  MOV R179, 0x1 ;  /* 0x0000000100b37802 */ /* 0x000fe20000000f00 */
[----:B------:R-:W-:Y:S01]  /*18170*/  IMAD.MOV.U32 R15, RZ, RZ, 0x181f ;  /* 0x0000181fff0f7424 */ /* 0x000fe200078e00ff */
[----:B------:R-:W-:-:S02]  /*18180*/  MOV R2, 0x181a0 ;  /* 0x000181a000027802 */ /* 0x000fc40000000f00 */
[----:B-1-34-:R-:W-:Y:S05]  /*18190*/  CALL.REL.NOINC `($__internal_5_$__cuda_sm70_shflsync_idx_p) ;  /* 0x00000df000007944 */ /* 0x01afea0003c00000 */
        /* <DEDUP_REMOVED lines=8> */
.L_x_289:
[----:B--2---:R-:W-:Y:S01]  /*18220*/  IMAD.MOV.U32 R3, RZ, RZ, R13 ;  /* 0x000000ffff037224 */ /* 0x004fe200078e000d */
[----:B------:R-:W-:Y:S01]  /*18230*/  MOV R179, 0x2 ;  /* 0x0000000200b37802 */ /* 0x000fe20000000f00 */
[----:B------:R-:W-:Y:S01]  /*18240*/  IMAD.MOV.U32 R15, RZ, RZ, 0x181f ;  /* 0x0000181fff0f7424 */ /* 0x000fe200078e00ff */
[----:B------:R-:W-:Y:S02]  /*18250*/  MOV R2, 0x18270 ;  /* 0x0001827000027802 */ /* 0x000fe40000000f00 */
[----:B-1-34-:R-:W-:Y:S05]  /*18260*/  CALL.REL.NOINC `($__internal_5_$__cuda_sm70_shflsync_idx_p) ;  /* 0x00000d2000007944 */ /* 0x01afea0003c00000 */
[----:B------:R-:W-:Y:S01]  /*18270*/  MOV R4, R15 ;  /* 0x0000000f00047202 */ /* 0x000fe20000000f00 */
[----:B-1---5:R-:W-:Y:S05]  /*18280*/  BRA `(.L_x_356) ;  /* 0xffffb7d000007947 */ /* 0x022fea000383ffff */
.L_x_290:
[----:B--2---:R-:W-:Y:S01]  /*18290*/  IMAD.MOV.U32 R3, RZ, RZ, R14 ;  /* 0x000000ffff037224 */ /* 0x004fe200078e000e */
[----:B------:R-:W-:Y:S01]  /*182a0*/  MOV R179, 0x2 ;  /* 0x0000000200b37802 */ /* 0x000fe20000000f00 */
[----:B------:R-:W-:Y:S01]  /*182b0*/  IMAD.MOV.U32 R15, RZ, RZ, 0x181f ;  /* 0x0000181fff0f7424 */ /* 0x000fe200078e00ff */
[----:B------:R-:W-:Y:S02]  /*182c0*/  MOV R2, 0x182e0 ;  /* 0x000182e000027802 */ /* 0x000fe40000000f00 */
[----:B-1-34-:R-:W-:Y:S05]  /*182d0*/  CALL.REL.NOINC `($__internal_5_$__cuda_sm70_shflsync_idx_p) ;  /* 0x00000cb000007944 */ /* 0x01afea0003c00000 */
[----:B-----5:R-:W-:Y:S01]  /*182e0*/  MOV R0, R15 ;  /* 0x0000000f00007202 */ /* 0x020fe20000000f00 */
[----:B-1----:R-:W-:Y:S05]  /*182f0*/  BRA `(.L_x_357) ;  /* 0xffffb78000007947 */ /* 0x002fea000383ffff */
.L_x_293:
[----:B---3--:R-:W-:Y:S01]  /*18300*/  IMAD.MOV.U32 R3, RZ, RZ, R13 ;  /* 0x000000ffff037224 */ /* 0x008fe200078e000d */
        /* <DEDUP_REMOVED lines=12> */
.L_x_295:
[----:B------:R-:W-:Y:S01]  /*183d0*/  IMAD.MOV.U32 R3, RZ, RZ, R5 ;  /* 0x000000ffff037224 */ /* 0x000fe200078e0005 */
[----:B------:R-:W-:Y:S01]  /*183e0*/  MOV R179, RZ ;  /* 0x000000ff00b37202 */ /* 0x000fe20000000f00 */
[----:B------:R-:W-:Y:S01]  /*183f0*/  IMAD.MOV.U32 R15, RZ, RZ, 0x1c1f ;  /* 0x00001c1fff0f7424 */ /* 0x000fe200078e00ff */
[----:B------:R-:W-:Y:S02]  /*18400*/  MOV R2, 0x18420 ;  /* 0x0001842000027802 */ /* 0x000fe40000000f00 */
[----:B------:R-:W-:Y:S05]  /*18410*/  CALL.REL.NOINC `($__internal_5_$__cuda_sm70_shflsync_idx_p) ;  /* 0x00000b7000007944 */ /* 0x000fea0003c00000 */
[----:B------:R-:W-:Y:S01]  /*18420*/  MOV R4, R15 ;  /* 0x0000000f00047202 */ /* 0x000fe20000000f00 */
[----:B-1---5:R-:W-:Y:S05]  /*18430*/  BRA `(.L_x_359) ;  /* 0xffffbb2000007947 */ /* 0x022fea000383ffff */
.L_x_296:
[----:B------:R-:W-:Y:S01]  /*18440*/  IMAD.MOV.U32 R3, RZ, RZ, R12 ;  /* 0x000000ffff037224 */ /* 0x000fe200078e000c */
[----:B------:R-:W-:Y:S01]  /*18450*/  MOV R179, RZ ;  /* 0x000000ff00b37202 */ /* 0x000fe20000000f00 */
[----:B------:R-:W-:Y:S01]  /*18460*/  IMAD.MOV.U32 R15, RZ, RZ, 0x1c1f ;  /* 0x00001c1fff0f7424 */ /* 0x000fe200078e00ff */
[----:B------:R-:W-:Y:S02]  /*18470*/  MOV R2, 0x18490 ;  /* 0x0001849000027802 */ /* 0x000fe40000000f00 */
[----:B-12---:R-:W-:Y:S05]  /*18480*/  CALL.REL.NOINC `($__internal_5_$__cuda_sm70_shflsync_idx_p) ;  /* 0x00000b0000007944 */ /* 0x006fea0003c00000 */
[----:B-----5:R-:W-:Y:S01]  /*18490*/  MOV R0, R15 ;  /* 0x0000000f00007202 */ /* 0x020fe20000000f00 */
[----:B-1----:R-:W-:Y:S05]  /*184a0*/  BRA `(.L_x_360) ;  /* 0xffffbad000007947 */ /* 0x002fea000383ffff */
.L_x_299:
[----:B----4-:R-:W-:Y:S01]  /*184b0*/  IMAD.MOV.U32 R3, RZ, RZ, R5 ;  /* 0x000000ffff037224 */ /* 0x010fe200078e0005 */
[----:B------:R-:W-:Y:S01]  /*184c0*/  MOV R179, 0x1 ;  /* 0x0000000100b37802 */ /* 0x000fe20000000f00 */
[----:B------:R-:W-:Y:S01]  /*184d0*/  IMAD.MOV.U32 R15, RZ, RZ, 0x1c1f ;  /* 0x00001c1fff0f7424 */ /* 0x000fe200078e00ff */
[----:B------:R-:W-:-:S02]  /*184e0*/  MOV R2, 0x18500 ;  /* 0x0001850000027802 */ /* 0x000fc40000000f00 */
[----:B-123--:R-:W-:Y:S05]  /*184f0*/  CALL.REL.NOINC `($__internal_5_$__cuda_sm70_shflsync_idx_p) ;  /* 0x00000a9000007944 */ /* 0x00efea0003c00000 */
        /* <DEDUP_REMOVED lines=8> */
.L_x_303:
[----:B------:R-:W-:Y:S01]  /*18580*/  IMAD.MOV.U32 R3, RZ, RZ, R5 ;  /* 0x000000ffff037224 */ /* 0x000fe200078e0005 */
[----:B------:R-:W-:Y:S01]  /*18590*/  MOV R179, RZ ;  /* 0x000000ff00b37202 */ /* 0x000fe20000000f00 */
[----:B------:R-:W-:Y:S01]  /*185a0*/  IMAD.MOV.U32 R15, RZ, RZ, 0x181f ;  /* 0x0000181fff0f7424 */ /* 0x000fe200078e00ff */
[----:B------:R-:W-:Y:S02]  /*185b0*/  MOV R2, 0x185d0 ;  /* 0x000185d000027802 */ /* 0x000fe40000000f00 */
[----:B------:R-:W-:Y:S05]  /*185c0*/  CALL.REL.NOINC `($__internal_5_$__cuda_sm70_shflsync_idx_p) ;  /* 0x000009c000007944 */ /* 0x000fea0003c00000 */
[----:B------:R-:W-:Y:S01]  /*185d0*/  MOV R4, R15 ;  /* 0x0000000f00047202 */ /* 0x000fe20000000f00 */
[----:B-1---5:R-:W-:Y:S05]  /*185e0*/  BRA `(.L_x_362) ;  /* 0xffffdc5000007947 */ /* 0x022fea000383ffff */
.L_x_304:
[----:B------:R-:W-:Y:S01]  /*185f0*/  IMAD.MOV.U32 R3, RZ, RZ, R14 ;  /* 0x000000ffff037224 */ /* 0x000fe200078e000e */
[----:B------:R-:W-:Y:S01]  /*18600*/  MOV R179, RZ ;  /* 0x000000ff00b37202 */ /* 0x000fe20000000f00 */
[----:B------:R-:W-:Y:S01]  /*18610*/  IMAD.MOV.U32 R15, RZ, RZ, 0x181f ;  /* 0x0000181fff0f7424 */ /* 0x000fe200078e00ff */
[----:B------:R-:W-:Y:S02]  /*18620*/  MOV R2, 0x18640 ;  /* 0x0001864000027802 */ /* 0x000fe40000000f00 */
[----:B-12---:R-:W-:Y:S05]  /*18630*/  CALL.REL.NOINC `($__internal_5_$__cuda_sm70_shflsync_idx_p) ;  /* 0x0000095000007944 */ /* 0x006fea0003c00000 */
[----:B-----5:R-:W-:Y:S01]  /*18640*/  MOV R0, R15 ;  /* 0x0000000f00007202 */ /* 0x020fe20000000f00 */
[----:B-1----:R-:W-:Y:S05]  /*18650*/  BRA `(.L_x_363) ;  /* 0xffffdc0000007947 */ /* 0x002fea000383ffff */
.L_x_307:
        /* <DEDUP_REMOVED lines=13> */
.L_x_310:
[----:B-1----:R-:W-:Y:S01]  /*18730*/  IMAD.MOV.U32 R3, RZ, RZ, R5 ;  /* 0x000000ffff037224 */ /* 0x002fe200078e0005 */
[----:B------:R-:W-:Y:S01]  /*18740*/  MOV R179, 0x2 ;  /* 0x0000000200b37802 */ /* 0x000fe20000000f00 */
[----:B------:R-:W-:Y:S01]  /*18750*/  IMAD.MOV.U32 R15, RZ, RZ, 0x181f ;  /* 0x0000181fff0f7424 */ /* 0x000fe200078e00ff */
[----:B------:R-:W-:Y:S02]  /*18760*/  MOV R2, 0x18780 ;  /* 0x0001878000027802 */ /* 0x000fe40000000f00 */
[----:B--234-:R-:W-:Y:S05]  /*18770*/  CALL.REL.NOINC `($__internal_5_$__cuda_sm70_shflsync_idx_p) ;  /* 0x0000081000007944 */ /* 0x01cfea0003c00000 */
[----:B------:R-:W-:Y:S01]  /*18780*/  MOV R4, R15 ;  /* 0x0000000f00047202 */ /* 0x000fe20000000f00 */
[----:B-1---5:R-:W-:Y:S05]  /*18790*/  BRA `(.L_x_365) ;  /* 0xffffddb000007947 */ /* 0x022fea000383ffff */
.L_x_311:
[----:B------:R-:W-:Y:S01]  /*187a0*/  IMAD.MOV.U32 R3, RZ, RZ, R14 ;  /* 0x000000ffff037224 */ /* 0x000fe200078e000e */
[----:B------:R-:W-:Y:S01]  /*187b0*/  MOV R179, 0x2 ;  /* 0x0000000200b37802 */ /* 0x000fe20000000f00 */
[----:B------:R-:W-:Y:S01]  /*187c0*/  IMAD.MOV.U32 R15, RZ, RZ, 0x181f ;  /* 0x0000181fff0f7424 */ /* 0x000fe200078e00ff */
[----:B------:R-:W-:Y:S02]  /*187d0*/  MOV R2, 0x187f0 ;  /* 0x000187f000027802 */ /* 0x000fe40000000f00 */
[----:B-1234-:R-:W-:Y:S05]  /*187e0*/  CALL.REL.NOINC `($__internal_5_$__cuda_sm70_shflsync_idx_p) ;  /* 0x000007a000007944 */ /* 0x01efea0003c00000 */
[----:B-----5:R-:W-:Y:S01]  /*187f0*/  MOV R0, R15 ;  /* 0x0000000f00007202 */ /* 0x020fe20000000f00 */
[----:B-1----:R-:W-:Y:S05]  /*18800*/  BRA `(.L_x_366) ;  /* 0xffffdd6000007947 */ /* 0x002fea000383ffff */
.L_x_314:
[----:B-1----:R-:W-:Y:S01]  /*18810*/  IMAD.MOV.U32 R3, RZ, RZ, R5 ;  /* 0x000000ffff037224 */ /* 0x002fe200078e0005 */
[----:B------:R-:W-:Y:S01]  /*18820*/  MOV R179, 0x3 ;  /* 0x0000000300b37802 */ /* 0x000fe20000000f00 */
[----:B------:R-:W-:Y:S01]  /*18830*/  IMAD.MOV.U32 R15, RZ, RZ, 0x181f ;  /* 0x0000181fff0f7424 */ /* 0x000fe200078e00ff */
[----:B------:R-:W-:-:S02]  /*18840*/  MOV R2, 0x18860 ;  /* 0x0001886000027802 */ /* 0x000fc40000000f00 */
[----:B--234-:R-:W-:Y:S05]  /*18850*/  CALL.REL.NOINC `($__internal_5_$__cuda_sm70_shflsync_idx_p) ;  /* 0x0000073000007944 */ /* 0x01cfea0003c00000 */
        /* <DEDUP_REMOVED lines=8> */
.L_x_316:
[----:B------:R-:W-:Y:S01]  /*188e0*/  IMAD.MOV.U32 R3, RZ, RZ, R98 ;  /* 0x000000ffff037224 */ /* 0x000fe200078e0062 */
[----:B------:R-:W-:Y:S01]  /*188f0*/  MOV R179, RZ ;  /* 0x000000ff00b37202 */ /* 0x000fe20000000f00 */
[----:B------:R-:W-:Y:S01]  /*18900*/  IMAD.MOV.U32 R15, RZ, RZ, 0x1f ;  /* 0x0000001fff0f7424 */ /* 0x000fe200078e00ff */
[----:B------:R-:W-:Y:S02]  /*18910*/  MOV R2, 0x18930 ;  /* 0x0001893000027802 */ /* 0x000fe40000000f00 */
[----:B-12---:R-:W-:Y:S05]  /*18920*/  CALL.REL.NOINC `($__internal_5_$__cuda_sm70_shflsync_idx_p) ;  /* 0x0000066000007944 */ /* 0x006fea0003c00000 */
[----:B------:R-:W-:Y:S01]  /*18930*/  MOV R9, R15 ;  /* 0x0000000f00097202 */ /* 0x000fe20000000f00 */
[----:B-1---5:R-:W-:Y:S05]  /*18940*/  BRA `(.L_x_368) ;  /* 0xffffdfb000007947 */ /* 0x022fea000383ffff */
.L_x_317:
[----:B------:R-:W-:Y:S01]  /*18950*/  IMAD.MOV.U32 R3, RZ, RZ, R98 ;  /* 0x000000ffff037224 */ /* 0x000fe200078e0062 */
[----:B------:R-:W-:Y:S01]  /*18960*/  MOV R179, 0x1 ;  /* 0x0000000100b37802 */ /* 0x000fe20000000f00 */
[----:B------:R-:W-:Y:S01]  /*18970*/  IMAD.MOV.U32 R15, RZ, RZ, 0x1f ;  /* 0x0000001fff0f7424 */ /* 0x000fe200078e00ff */
[----:B------:R-:W-:Y:S02]  /*18980*/  MOV R2, 0x189a0 ;  /* 0x000189a000027802 */ /* 0x000fe40000000f00 */
[----:B-1234-:R-:W-:Y:S05]  /*18990*/  CALL.REL.NOINC `($__internal_5_$__cuda_sm70_shflsync_idx_p) ;  /* 0x000005f000007944 */ /* 0x01efea0003c00000 */
[----:B------:R-:W-:Y:S01]  /*189a0*/  MOV R6, R15 ;  /* 0x0000000f00067202 */ /* 0x000fe20000000f00 */
[----:B-1---5:R-:W-:Y:S05]  /*189b0*/  BRA `(.L_x_369) ;  /* 0xffffdf6000007947 */ /* 0x022fea000383ffff */
.L_x_318:
[----:B------:R-:W-:Y:S02]  /*189c0*/  MOV R3, 0x1 ;  /* 0x0000000100037802 */ /* 0x000fe40000000f00 */
[----:B------:R-:W-:-:S02]  /*189d0*/  MOV R2, 0x189f0 ;  /* 0x000189f000027802 */ /* 0x000fc40000000f00 */
[----:B---34-:R-:W-:Y:S05]  /*189e0*/  CALL.REL.NOINC `($__internal_6_$__cuda_sm70_shflsync_up_p) ;  /* 0x0000061000007944 */ /* 0x018fea0003c00000 */
[----:B------:R-:W-:Y:S05]  /*189f0*/  BRA `(.L_x_370) ;  /* 0xffffe04000007947 */ /* 0x000fea000383ffff */
.L_x_319:
[----:B------:R-:W-:Y:S02]  /*18a00*/  MOV R3, 0x2 ;  /* 0x0000000200037802 */ /* 0x000fe40000000f00 */
[----:B------:R-:W-:-:S02]  /*18a10*/  MOV R2, 0x18a30 ;  /* 0x00018a3000027802 */ /* 0x000fc40000000f00 */
[----:B---34-:R-:W-:Y:S05]  /*18a20*/  CALL.REL.NOINC `($__internal_6_$__cuda_sm70_shflsync_up_p) ;  /* 0x000005d000007944 */ /* 0x018fea0003c00000 */
[----:B------:R-:W-:Y:S02]  /*18a30*/  SEL R3, R4, RZ, P1 ;  /* 0x000000ff04037207 */ /* 0x000fe40000800000 */
[----:B------:R-:W-:-:S03]  /*18a40*/  MOV R2, 0x18a80 ;  /* 0x00018a8000027802 */ /* 0x000fc60000000f00 */
[----:B------:R-:W-:Y:S02]  /*18a50*/  IMAD.IADD R0, R0, 0x1, R3 ;  /* 0x0000000100007824 */ /* 0x000fe400078e0203 */
[----:B------:R-:W-:Y:S02]  /*18a60*/  IMAD.MOV.U32 R3, RZ, RZ, 0x4 ;  /* 0x00000004ff037424 */ /* 0x000fe400078e00ff */
        /* <DEDUP_REMOVED lines=20> */
.L_x_323:
[----:B------:R-:W-:Y:S02]  /*18bb0*/  MOV R3, 0x1 ;  /* 0x0000000100037802 */ /* 0x000fe40000000f00 */
[----:B------:R-:W-:Y:S02]  /*18bc0*/  MOV R2, 0x18be0 ;  /* 0x00018be000027802 */ /* 0x000fe40000000f00 */
[----:B---3--:R-:W-:Y:S05]  /*18bd0*/  CALL.REL.NOINC `($__internal_6_$__cuda_sm70_shflsync_up_p) ;  /* 0x0000042000007944 */ /* 0x008fea0003c00000 */
[----:B------:R-:W-:Y:S01]  /*18be0*/  MOV R2, R4 ;  /* 0x0000000400027202 */ /* 0x000fe20000000f00 */
[----:B------:R-:W-:Y:S05]  /*18bf0*/  BRA `(.L_x_372) ;  /* 0xffffe0a000007947 */ /* 0x000fea000383ffff */
.L_x_324:
[----:B------:R-:W-:Y:S02]  /*18c00*/  MOV R3, 0x2 ;  /* 0x0000000200037802 */ /* 0x000fe40000000f00 */
[----:B------:R-:W-:Y:S02]  /*18c10*/  MOV R2, 0x18c30 ;  /* 0x00018c3000027802 */ /* 0x000fe40000000f00 */
[----:B---3--:R-:W-:Y:S05]  /*18c20*/  CALL.REL.NOINC `($__internal_6_$__cuda_sm70_shflsync_up_p) ;  /* 0x000003d000007944 */ /* 0x008fea0003c00000 */
        /* <DEDUP_REMOVED lines=24> */
.L_x_326:
[----:B------:R-:W-:Y:S02]  /*18db0*/  SEL R0, RZ, 0x1, P0 ;  /* 0x00000001ff007807 */ /* 0x000fe40000000000 */
[----:B------:R-:W-:Y:S02]  /*18dc0*/  MOV R2, 0x18de0 ;  /* 0x00018de000027802 */ /* 0x000fe40000000f00 */
[----:B-1-3--:R-:W-:Y:S05]  /*18dd0*/  CALL.REL.NOINC `($__internal_7_$__cuda_sm70_votesync_ballot) ;  /* 0x0000028000007944 */ /* 0x00afea0003c00000 */
[----:B------:R-:W-:Y:S05]  /*18de0*/  BRA `(.L_x_374) ;  /* 0xffffe04000007947 */ /* 0x000fea000383ffff */
.L_x_327:
[----:B------:R-:W-:Y:S01]  /*18df0*/  IMAD.MOV.U32 R3, RZ, RZ, R7 ;  /* 0x000000ffff037224 */ /* 0x000fe200078e0007 */
[----:B----4-:R-:W-:Y:S01]  /*18e00*/  MOV R179, R10 ;  /* 0x0000000a00b37202 */ /* 0x010fe20000000f00 */
[----:B------:R-:W-:Y:S01]  /*18e10*/  IMAD.MOV.U32 R15, RZ, RZ, 0x1f ;  /* 0x0000001fff0f7424 */ /* 0x000fe200078e00ff */
[----:B------:R-:W-:Y:S02]  /*18e20*/  MOV R2, 0x18e40 ;  /* 0x00018e4000027802 */ /* 0x000fe40000000f00 */
[----:B-123--:R-:W-:Y:S05]  /*18e30*/  CALL.REL.NOINC `($__internal_5_$__cuda_sm70_shflsync_idx_p) ;  /* 0x0000015000007944 */ /* 0x00efea0003c00000 */
[----:B------:R-:W-:Y:S01]  /*18e40*/  IMAD.MOV.U32 R7, RZ, RZ, R15 ;  /* 0x000000ffff077224 */ /* 0x000fe200078e000f */
[----:B------:R-:W-:Y:S01]  /*18e50*/  MOV R179, R10 ;  /* 0x0000000a00b37202 */ /* 0x000fe20000000f00 */
[----:B------:R-:W-:Y:S01]  /*18e60*/  IMAD.MOV.U32 R3, RZ, RZ, R8 ;  /* 0x000000ffff037224 */ /* 0x000fe200078e0008 */
[----:B------:R-:W-:Y:S02]  /*18e70*/  MOV R15, 0x1f ;  /* 0x0000001f000f7802 */ /* 0x000fe40000000f00 */
[----:B------:R-:W-:-:S02]  /*18e80*/  MOV R2, 0x18ea0 ;  /* 0x00018ea000027802 */ /* 0x000fc40000000f00 */
[----:B-1---5:R-:W-:Y:S05]  /*18e90*/  CALL.REL.NOINC `($__internal_5_$__cuda_sm70_shflsync_idx_p) ;  /* 0x000000f000007944 */ /* 0x022fea0003c00000 */
[----:B------:R-:W-:Y:S01]  /*18ea0*/  MOV R5, R15 ;  /* 0x0000000f00057202 */ /* 0x000fe20000000f00 */
[----:B-1---5:R-:W-:Y:S05]  /*18eb0*/  BRA `(.L_x_375) ;  /* 0xffffdfb000007947 */ /* 0x022fea000383ffff */
.L_x_330:
[----:B------:R-:W-:Y:S01]  /*18ec0*/  IMAD.MOV.U32 R3, RZ, RZ, R4 ;  /* 0x000000ffff037224 */ /* 0x000fe200078e0004 */
[----:B------:R-:W-:Y:S01]  /*18ed0*/  MOV R179, R0 ;  /* 0x0000000000b37202 */ /* 0x000fe20000000f00 */
[----:B------:R-:W-:Y:S01]  /*18ee0*/  IMAD.MOV.U32 R15, RZ, RZ, 0x1f ;  /* 0x0000001fff0f7424 */ /* 0x000fe200078e00ff */
[----:B------:R-:W-:-:S02]  /*18ef0*/  MOV R2, 0x18f10 ;  /* 0x00018f1000027802 */ /* 0x000fc40000000f00 */
[----:B-1-34-:R-:W-:Y:S05]  /*18f00*/  CALL.REL.NOINC `($__internal_5_$__cuda_sm70_shflsync_idx_p) ;  /* 0x0000008000007944 */ /* 0x01afea0003c00000 */
[----:B------:R-:W-:Y:S01]  /*18f10*/  MOV R11, R15 ;  /* 0x0000000f000b7202 */ /* 0x000fe20000000f00 */
[----:B-1---5:R-:W-:Y:S05]  /*18f20*/  BRA `(.L_x_329) ;  /* 0xffffdfa000007947 */ /* 0x022fea000383ffff */
        .weak           $__internal_4_$__cuda_sm70_shflsync_bfly_p
        .type           $__internal_4_$__cuda_sm70_shflsync_bfly_p,@function
        .size           $__internal_4_$__cuda_sm70_shflsync_bfly_p,($__internal_5_$__cuda_sm70_shflsync_idx_p - $__internal_4_$__cuda_sm70_shflsync_bfly_p)
$__internal_4_$__cuda_sm70_shflsync_bfly_p:
[----:B------:R-:W-:Y:S02]  /*18f30*/  MOV R15, 0xffffffff ;  /* 0xffffffff000f7802 */ /* 0x000fe40000000f00 */
[----:B------:R-:W-:-:S02]  /*18f40*/  MOV R3, 0x1f ;  /* 0x0000001f00037802 */ /* 0x000fc40000000f00 */
[----:B------:R-:W-:Y:S04]  /*18f50*/  WARPSYNC R15 ;  /* 0x0000000f00007348 */ /* 0x000fe80003800000 */
[----:B------:R1:W2:Y:S02]  /*18f60*/  SHFL.BFLY PT, R0, R4, R0, R3 ;  /* 0x0c00000004007389 */ /* 0x0002a400000e0003 */
[----:B-1----:R-:W-:-:S04]  /*18f70*/  MOV R3, 0x0 ;  /* 0x0000000000037802 */ /* 0x002fc80000000f00 */
[----:B--2---:R-:W-:Y:S05]  /*18f80*/  RET.REL.NODEC R2 `(_ZN7cutlass13device_kernelIN5flash19enable_sm80_to_sm89INS1_16FlashAttnFwdSm80INS1_25CollectiveMainloopFwdSm80ILi8ELi1ELb0EN4cute5tupleIJNS5_1CILi128EEENS7_ILi32EEENS7_ILi256EEEEEELi256ENS_6half_tEfNS_4arch4Sm80ELb0ELb0ELb1ELb1ELb1ELb1ELb1ELb1EEENS1_21CollectiveEpilogueFwdINS6_IJS8_SA_S9_EEENS6_IJNS7_ILi1EEESI_SI_EEESC_SE_Li256ELb1ELb1ELb1ELb0EEENS1_36VarlenDynamicPersistentTileSchedulerILi128ELi32ELi256ELi256ELb1ELb1ELb0ELb0ELb1ELb1EEEEEEEEEvNT_6ParamsE) ;  /* 0xfffe707002007950 */ /* 0x004fea0003c3ffff */
        .weak           $__internal_5_$__cuda_sm70_shflsync_idx_p
        .type           $__internal_5_$__cuda_sm70_shflsync_idx_p,@function
        .size           $__internal_5_$__cuda_sm70_shflsync_idx_p,($__internal_6_$__cuda_sm70_shflsync_up_p - $__internal_5_$__cuda_sm70_shflsync_idx_p)
$__internal_5_$__cuda_sm70_shflsync_idx_p:
[----:B------:R1:W-:Y:S02]  /*18f90*/  STL [R1+0x54], R0 ;  /* 0x0000540001007387 */ /* 0x0003e40000100800 */
[----:B-1----:R-:W-:-:S04]  /*18fa0*/  MOV R0, 0xffffffff ;  /* 0xffffffff00007802 */ /* 0x002fc80000000f00 */
[----:B------:R-:W-:Y:S04]  /*18fb0*/  WARPSYNC R0 ;  /* 0x0000000000007348 */ /* 0x000fe80003800000 */
[----:B------:R1:W2:Y:S04]  /*18fc0*/  SHFL.IDX PT, R15, R3, R179, R15 ;  /* 0x000000b3030f7389 */ /* 0x0002a800000e000f */
[----:B-1----:R1:W5:Y:S01]  /*18fd0*/  LDL.LU R0, [R1+0x54] ;  /* 0x0000540001007983 */ /* 0x0023620000300800 */
[----:B------:R-:W-:-:S04]  /*18fe0*/  MOV R3, 0x0 ;  /* 0x0000000000037802 */ /* 0x000fc80000000f00 */
[----:B--2---:R-:W-:Y:S05]  /*18ff0*/  RET.REL.NODEC R2 `(_ZN7cutlass13device_kernelIN5flash19enable_sm80_to_sm89INS1_16FlashAttnFwdSm80INS1_25CollectiveMainloopFwdSm80ILi8ELi1ELb0EN4cute5tupleIJNS5_1CILi128EEENS7_ILi32EEENS7_ILi256EEEEEELi256ENS_6half_tEfNS_4arch4Sm80ELb0ELb0ELb1ELb1ELb1ELb1ELb1ELb1EEENS1_21CollectiveEpilogueFwdINS6_IJS8_SA_S9_EEENS6_IJNS7_ILi1EEESI_SI_EEESC_SE_Li256ELb1ELb1ELb1ELb0EEENS1_36VarlenDynamicPersistentTileSchedulerILi128ELi32ELi256ELi256ELb1ELb1ELb0ELb0ELb1ELb1EEEEEEEEEvNT_6ParamsE) ;  /* 0xfffe700002007950 */ /* 0x004fea0003c3ffff */
        .weak           $__internal_6_$__cuda_sm70_shflsync_up_p
        .type           $__internal_6_$__cuda_sm70_shflsync_up_p,@function
        .size           $__internal_6_$__cuda_sm70_shflsync_up_p,($__internal_7_$__cuda_sm70_votesync_ballot - $__internal_6_$__cuda_sm70_shflsync_up_p)
$__internal_6_$__cuda_sm70_shflsync_up_p:
[----:B------:R-:W-:Y:S02]  /*19000*/  MOV R4, RZ ;  /* 0x000000ff00047202 */ /* 0x000fe40000000f00 */
[----:B------:R-:W-:-:S04]  /*19010*/  MOV R10, 0xffffffff ;  /* 0xffffffff000a7802 */ /* 0x000fc80000000f00 */
[----:B------:R-:W-:Y:S04]  /*19020*/  WARPSYNC R10 ;  /* 0x0000000a00007348 */ /* 0x000fe80003800000 */
[----:B------:R1:W2:Y:S02]  /*19030*/  SHFL.UP PT, R4, R0, R3, R4 ;  /* 0x0400000300047389 */ /* 0x0002a400000e0004 */
[----:B-1----:R-:W-:-:S04]  /*19040*/  MOV R3, 0x0 ;  /* 0x0000000000037802 */ /* 0x002fc80000000f00 */
[----:B--2---:R-:W-:Y:S05]  /*19050*/  RET.REL.NODEC R2 `(_ZN7cutlass13device_kernelIN5flash19enable_sm80_to_sm89INS1_16FlashAttnFwdSm80INS1_25CollectiveMainloopFwdSm80ILi8ELi1ELb0EN4cute5tupleIJNS5_1CILi128EEENS7_ILi32EEENS7_ILi256EEEEEELi256ENS_6half_tEfNS_4arch4Sm80ELb0ELb0ELb1ELb1ELb1ELb1ELb1ELb1EEENS1_21CollectiveEpilogueFwdINS6_IJS8_SA_S9_EEENS6_IJNS7_ILi1EEESI_SI_EEESC_SE_Li256ELb1ELb1ELb1ELb0EEENS1_36VarlenDynamicPersistentTileSchedulerILi128ELi32ELi256ELi256ELb1ELb1ELb0ELb0ELb1ELb1EEEEEEEEEvNT_6ParamsE) ;  /* 0xfffe6fa002007950 */ /* 0x004fea0003c3ffff */
        .weak           $__internal_7_$__cuda_sm70_votesync_ballot
        .type           $__internal_7_$__cuda_sm70_votesync_ballot,@function
        .size           $__internal_7_$__cuda_sm70_votesync_ballot,(.L_x_3234 - $__internal_7_$__cuda_sm70_votesync_ballot)
$__internal_7_$__cuda_sm70_votesync_ballot:
[----:B------:R-:W-:Y:S01]  /*19060*/  ISETP.NE.U32.AND P0, PT, R0, 0x1, PT ;  /* 0x000000010000780c */ /* 0x000fe20003f05070 */
[----:B------:R-:W-:-:S04]  /*19070*/  IMAD.MOV.U32 R3, RZ, RZ, -0x1 ;  /* 0xffffffffff037424 */ /* 0x000fc800078e00ff */
[----:B------:R-:W-:Y:S08]  /*19080*/  WARPSYNC R3 ;  /* 0x0000000300007348 */ /* 0x000ff00003800000 */
[----:B------:R-:W-:-:S04]  /*19090*/  VOTE.ANY R0, PT, !P0 ;  /* 0x0000000000007806 */ /* 0x000fc800040e0100 */
[----:B------:R-:W-:Y:S01]  /*190a0*/  LOP3.LUT R0, R0, R3, RZ, 0xc0, !PT ;  /* 0x0000000300007212 */ /* 0x000fe200078ec0ff */
[----:B------:R-:W-:-:S04]  /*190b0*/  IMAD.MOV.U32 R3, RZ, RZ, 0x0 ;  /* 0x00000000ff037424 */ /* 0x000fc800078e00ff */
[----:B------:R-:W-:Y:S05]  /*190c0*/  RET.REL.NODEC R2 `(_ZN7cutlass13device_kernelIN5flash19enable_sm80_to_sm89INS1_16FlashAttnFwdSm80INS1_25CollectiveMainloopFwdSm80ILi8ELi1ELb0EN4cute5tupleIJNS5_1CILi128EEENS7_ILi32EEENS7_ILi256EEEEEELi256ENS_6half_tEfNS_4arch4Sm80ELb0ELb0ELb1ELb1ELb1ELb1ELb1ELb1EEENS1_21CollectiveEpilogueFwdINS6_IJS8_SA_S9_EEENS6_IJNS7_ILi1EEESI_SI_EEESC_SE_Li256ELb1ELb1ELb1ELb0EEENS1_36VarlenDynamicPersistentTileSchedulerILi128ELi32ELi256ELi256ELb1ELb1ELb0ELb0ELb1ELb1EEEEEEEEEvNT_6ParamsE) ;  /* 0xfffe6f3002007950 */ /* 0x000fea0003c3ffff */
.L_x_376:
        /* <DEDUP_REMOVED lines=11> */
.L_x_3234:


//--------------------- .text._ZN7cutlass13device_kernelIN5flash19enable_sm80_to_sm89INS1_16FlashAttnFwdSm80INS1_25CollectiveMainloopFwdSm80ILi8ELi1ELb1EN4cute5tupleIJNS5_1CILi128EEENS7_ILi48EEENS7_ILi256EEEEEELi256ENS_6half_tEfNS_4arch4Sm80ELb0ELb1ELb1ELb0ELb1ELb0ELb1ELb1EEENS1_21CollectiveEpilogueFwdINS6_IJS8_SA_S9_EEENS6_IJNS7_ILi1EEESI_SI_EEESC_SE_Li256ELb0ELb1ELb1ELb0EEENS1_19SingleTileSchedulerILb0ELb1ELb1ELi128EEEEEEEEEvNT_6ParamsE --------------------------
	.section	.text._ZN7cutlass13device_kernelIN5flash19enable_sm80_to_sm89INS1_16FlashAttnFwdSm80INS1_25CollectiveMainloopFwdSm80ILi8ELi1ELb1EN4cute5tupleIJNS5_1CILi128EEENS7_ILi48EEENS7_ILi256EEEEEELi256ENS_6half_tEfNS_4arch4Sm80ELb0ELb1ELb1ELb0ELb1ELb0ELb1ELb1EEENS1_21CollectiveEpilogueFwdINS6_IJS8_SA_S9_EEENS6_IJNS7_ILi1EEESI_SI_EEESC_SE_Li256ELb0ELb1ELb1ELb0EEENS1_19SingleTileSchedulerILb0ELb1ELb1ELi128EEEEEEEEEvNT_6ParamsE,"ax",@progbits
	.sectioninfo	@"SHI_REGISTERS=255"
	.align	128
.text._ZN7cutlass13device_kernelIN5flash19enable_sm80_to_sm89INS1_16FlashAttnFwdSm80INS1_25CollectiveMainloopFwdSm80ILi8ELi1ELb1EN4cute5tupleIJNS5_1CILi128EEENS7_ILi48EEENS7_ILi256EEEEEELi256ENS_6half_tEfNS_4arch4Sm80ELb0ELb1ELb1ELb0ELb1ELb0ELb1ELb1EEENS1_21CollectiveEpilogueFwdINS6_IJS8_SA_S9_EEENS6_IJNS7_ILi1EEESI_SI_EEESC_SE_Li256ELb0ELb1ELb1ELb0EEENS1_19SingleTileSchedulerILb0ELb1ELb1ELi128EEEEEEEEEvNT_6ParamsE:
        .type           _ZN7cutlass13device_kernelIN5flash19enable_sm80_to_sm89INS1_16FlashAttnFwdSm80INS1_25CollectiveMainloopFwdSm80ILi8ELi1ELb1EN4cute5tupleIJNS5_1CILi128EEENS7_ILi48EEENS7_ILi256EEEEEELi256ENS_6half_tEfNS_4arch4Sm80ELb0ELb1ELb1ELb0ELb1ELb0ELb1ELb1EEENS1_21CollectiveEpilogueFwdINS6_IJS8_SA_S9_EEENS6_IJNS7_ILi1EEESI_SI_EEESC_SE_Li256ELb0ELb1ELb1ELb0EEENS1_19SingleTileSchedulerILb0ELb1ELb1ELi128EEEEEEEEEvNT_6ParamsE,@function
        .size           _ZN7cutlass13device_kernelIN5flash19enable_sm80_to_sm89INS1_16FlashAttnFwdSm80INS1_25CollectiveMainloopFwdSm80ILi8ELi1ELb1EN4cute5tupleIJNS5_1CILi128EEENS7_ILi48EEENS7_ILi256EEEEEELi256ENS_6half_tEfNS_4arch4Sm80ELb0ELb1ELb1ELb0ELb1ELb0ELb1ELb1EEENS1_21CollectiveEpilogueFwdINS6_IJS8_SA_S9_EEENS6_IJNS7_ILi1EEESI_SI_EEESC_SE_Li256ELb0ELb1ELb1ELb0EEENS1_19SingleTileSchedulerILb0ELb1ELb1ELi128EEEEEEEEEvNT_6ParamsE,(.L_x_3239 - _ZN7cutlass13device_kernelIN5flash19enable_sm80_to_sm89INS1_16FlashAttnFwdSm80INS1_25CollectiveMainloopFwdSm80ILi8ELi1ELb1EN4cute5tupleIJNS5_1CILi128EEENS7_ILi48EEENS7_ILi256EEEEEELi256ENS_6half_tEfNS_4arch4Sm80ELb0ELb1ELb1ELb0ELb1ELb0ELb1ELb1EEENS1_21CollectiveEpilogueFwdINS6_IJS8_SA_S9_EEENS6_IJNS7_ILi1EEESI_SI_EEESC_SE_Li256ELb0ELb1ELb1ELb0EEENS1_19SingleTileSchedulerILb0ELb1ELb1ELi128EEEEEEEEEvNT_6ParamsE)
        .other          _ZN7cutlass13device_kernelIN5flash19enable_sm80_to_sm89INS1_16FlashAttnFwdSm80INS1_25CollectiveMainloopFwdSm80ILi8ELi1ELb1EN4cute5tupleIJNS5_1CILi128EEENS7_ILi48EEENS7_ILi256EEEEEELi256ENS_6half_tEfNS_4arch4Sm80ELb0ELb1ELb1ELb0ELb1ELb0ELb1ELb1EEENS1_21CollectiveEpilogueFwdINS6_IJS8_SA_S9_EEENS6_IJNS7_ILi1EEESI_SI_EEESC_SE_Li256ELb0ELb1ELb1ELb0EEENS1_19SingleTileSchedulerILb0ELb1ELb1ELi128EEEEEEEEEvNT_6ParamsE,@"STO_CUDA_ENTRY STV_DEFAULT"
_ZN7cutlass13device_kernelIN5flash19enable_sm80_to_sm89INS1_16FlashAttnFwdSm80INS1_25CollectiveMainloopFwdSm80ILi8ELi1ELb1EN4cute5tupleIJNS5_1CILi128EEENS7_ILi48EEENS7_ILi256EEEEEELi256ENS_6half_tEfNS_4arch4Sm80ELb0ELb1ELb1ELb0ELb1ELb0ELb1ELb1EEENS1_21CollectiveEpilogueFwdINS6_IJS8_SA_S9_EEENS6_IJNS7_ILi1EEESI_SI_EEESC_SE_Li256ELb0ELb1ELb1ELb0EEENS1_19SingleTileSchedulerILb0ELb1ELb1ELi128EEEEEEEEEvNT_6ParamsE:
        /* <DEDUP_REMOVED lines=18> */
.L_x_377:
[----:B------:R-:W-:Y:S02]  /*0120*/  ULDC.64 UR4, c[0x0][0x550] ;  /* 0x0001540000047ab9 */ /* 0x000fe40000000a00 */
[----:B------:R-:W-:Y:S02]  /*0130*/  UISETP.NE.AND UP0, UPT, UR4, 0x1, UPT ;  /* 0x000000010400788c */ /* 0x000fe4000bf05270 */
[----:B------:R-:W-:-:S02]  /*0140*/  UIMAD.WIDE.U32 UR8, UR6, UR5, URZ ;  /* 0x00000005060872a5 */ /* 0x000fc4000f8e003f */
[----:B------:R-:W-:Y:S02]  /*0150*/  ULDC UR4, c[0x0][0x558] ;  /* 0x0001560000047ab9 */ /* 0x000fe40000000800 */
[----:B------:R-:W-:-:S05]  /*0160*/  UMOV UR11, UR6 ;  /* 0x00000006000b7c82 */ /* 0x000fca0008000000 */
[----:B------:R-:W-:-:S03]  /*0170*/  @UP0 USHF.R.U32.HI UR11, URZ, UR4, UR9 ;  /* 0x000000043f0b0299 */ /* 0x000fc60008011609 */
.L_x_378:
        /* <DEDUP_REMOVED lines=14> */
[----:B------:R-:W-:Y:S01]  /*0260*/  IMAD.U32 R3, RZ, RZ, UR5 ;  /* 0x00000005ff037e24 */ /* 0x000fe2000f8e00ff */
[----:B------:R-:W1:Y:S01]  /*0270*/  S2UR UR26, SR_CTAID.X ;  /* 0x00000000001a79c3 */ /* 0x000e620000002500 */
[----:B------:R-:W-:Y:S02]  /*0280*/  ULDC UR6, c[0x0][0x2c4] ;  /* 0x0000b10000067ab9 */ /* 0x000fe40000000800 */
[----:B------:R-:W-:Y:S01]  /*0290*/  ULDC.64 UR4, c[0x0][0x2c8] ;  /* 0x0000b20000047ab9 */ /* 0x000fe20000000a00 */
[----:B------:R-:W2:Y:S01]  /*02a0*/  @P0 LDG.E R2, [R2.64] ;  /* 0x0000001602020981 */ /* 0x000ea2000c1e1900 */
[----:B------:R-:W-:Y:S02]  /*02b0*/  UISETP.NE.AND UP1, UPT, UR6, 0x1, UPT ;  /* 0x000000010600788c */ /* 0x000fe4000bf25270 */
[----:B------:R-:W-:-:S02]  /*02c0*/  UMOV UR14, 0x1 ;  /* 0x00000001000e7882 */ /* 0x000fc40000000000 */
[----:B------:R-:W-:Y:S02]  /*02d0*/  UMOV UR10, URZ ;  /* 0x0000003f000a7c82 */ /* 0x000fe40008000000 */
[----:B------:R-:W-:Y:S02]  /*02e0*/  ULDC UR12, c[0x0][0x168] ;  /* 0x00005a00000c7ab9 */ /* 0x000fe40000000800 */
[----:B------:R-:W-:Y:S02]  /*02f0*/  UP2UR UR13, UPR, URZ, 0x2 ;  /* 0x000000023f0d7883 */ /* 0x000fe40008000000 */
[----:B-1----:R-:W-:-:S04]  /*0300*/  USHF.L.U32 UR26, UR26, 0x7, URZ ;  /* 0x000000071a1a7899 */ /* 0x002fc8000800063f */
[----:B------:R-:W-:Y:S02]  /*0310*/  @UP1 UIADD3 UR16, UR26, 0x7f, URZ ;  /* 0x0000007f1a101890 */ /* 0x000fe4000fffe03f */
[----:B------:R-:W-:Y:S02]  /*0320*/  UIADD3 UR8, UR26, 0x7f, URZ ;  /* 0x0000007f1a087890 */ /* 0x000fe4000fffe03f */
[----:B------:R-:W-:-:S03]  /*0330*/  UIMAD.WIDE.U32 UR16, UR16, UR4, URZ ;  /* 0x00000004101072a5 */ /* 0x000fc6000f8e003f */
[----:B------:R-:W-:-:S04]  /*0340*/  ULDC UR4, c[0x0][0x2ac] ;  /* 0x0000ab0000047ab9 */ /* 0x000fc80000000800 */
[----:B------:R-:W-:Y:S02]  /*0350*/  @UP1 UMOV UR9, UR17 ;  /* 0x0000001100091c82 */ /* 0x000fe40008000000 */
[----:B------:R-:W-:-:S03]  /*0360*/  @UP1 USHF.R.U32.HI UR8, URZ, UR5, UR9 ;  /* 0x000000053f081299 */ /* 0x000fc60008011609 */
[----:B------:R-:W-:Y:S02]  /*0370*/  ULDC UR9, c[0x0][0x1d0] ;  /* 0x0000740000097ab9 */ /* 0x000fe40000000800 */
[----:B------:R-:W-:-:S03]  /*0380*/  UIMAD UR9, UR4, UR9, URZ ;  /* 0x00000009040972a4 */ /* 0x000fc6000f8e023f */
[----:B------:R-:W-:Y:S02]  /*0390*/  ULDC.64 UR4, c[0x0][0x328] ;  /* 0x0000ca0000047ab9 */ /* 0x000fe40000000a00 */
[----:B------:R-:W-:Y:S02]  /*03a0*/  UISETP.LE.AND UP0, UPT, UR14, UR5, UPT ;  /* 0x000000050e00728c */ /* 0x000fe4000bf03270 */
[----:B------:R-:W-:-:S04]  /*03b0*/  UIADD3 UR12, UR9, -UR12, UR14 ;  /* 0x8000000c090c7290 */ /* 0x000fc8000fffe00e */
[----:B------:R-:W-:Y:S02]  /*03c0*/  UIADD3 UR5, UR12, UR8, URZ ;  /* 0x000000080c057290 */ /* 0x000fe4000fffe03f */
[----:B------:R-:W-:Y:S02]  /*03d0*/  UP2UR UR12, UPR, URZ, 0x1 ;  /* 0x000000013f0c7883 */ /* 0x000fe40008000000 */
[----:B------:R-:W-:Y:S01]  /*03e0*/  UIADD3 UR8, UR5, UR4, URZ ;  /* 0x0000000405087290 */ /* 0x000fe2000fffe03f */
[----:B--2---:R1:W2:Y:S01]  /*03f0*/  @P0 R2UR UR10, R2 ;  /* 0x00000000020a03c2 */ /* 0x0042a200000e0000 */
[----:B------:R-:W-:-:S13]  /*0400*/  PLOP3.LUT P0, PT, PT, PT, UP0, 0x40, 0x0 ;  /* 0x000000000000781c */ /* 0x000fda0003f0e808 */
[----:B------:R-:W-:Y:S05]  /*0410*/  @P0 BRA `(.L_x_379) ;  /* 0x0000016000000947 */ /* 0x000fea0003800000 */
[----:B------:R-:W-:Y:S01]  /*0420*/  ISETP.LT.AND P0, PT, RZ, UR5, PT ;  /* 0x00000005ff007c0c */ /* 0x000fe2000bf01270 */
[----:B------:R-:W-:-:S12]  /*0430*/  UIADD3 UR16, UR5, -0x1, URZ ;  /* 0xffffffff05107890 */ /* 0x000fd8000fffe03f */
[----:B------:R-:W-:Y:S05]  /*0440*/  @P0 BRA `(.L_x_380) ;  /* 0x0000009000000947 */ /* 0x000fea0003800000 */
[----:B------:R-:W-:Y:S02]  /*0450*/  ULDC UR4, c[0x0][0x32c] ;  /* 0x0000cb0000047ab9 */ /* 0x000fe40000000800 */
[----:B------:R-:W-:Y:S02]  /*0460*/  UISETP.NE.AND UP0, UPT, UR14, UR4, UPT ;  /* 0x000000040e00728c */ /* 0x000fe4000bf05270 */
[----:B------:R-:W-:-:S03]  /*0470*/  UIADD3 UR16, -UR5, URZ, URZ ;  /* 0x0000003f05107290 */ /* 0x000fc6000fffe13f */
[----:B------:R-:W-:Y:S02]  /*0480*/  ULDC.64 UR4, c[0x0][0x330] ;  /* 0x0000cc0000047ab9 */ /* 0x000fe40000000a00 */
[----:B------:R-:W-:-:S07]  /*0490*/  UIMAD.WIDE.U32 UR18, UR16, UR4, URZ ;  /* 0x00000004101272a5 */ /* 0x000fce000f8e003f */
[----:B------:R-:W-:Y:S02]  /*04a0*/  @UP0 UMOV UR17, UR19 ;  /* 0x0000001300110c82 */ /* 0x000fe40008000000 */
[----:B------:R-:W-:-:S04]  /*04b0*/  @UP0 USHF.R.U32.HI UR16, URZ, UR5, UR17 ;  /* 0x000000053f100299 */ /* 0x000fc80008011611 */
[----:B------:R-:W-:Y:S01]  /*04c0*/  ULOP3.LUT UR16, URZ, UR16, URZ, 0x33, !UPT ;  /* 0x000000103f107292 */ /* 0x000fe2000f8e333f */
[----:B------:R-:W-:Y:S05]  /*04d0*/  BRA `(.L_x_381) ;  /* 0x0000006000007947 */ /* 0x000fea0003800000 */
.L_x_380:
[----:B------:R-:W-:Y:S02]  /*04e0*/  ULDC UR4, c[0x0][0x32c] ;  /* 0x0000cb0000047ab9 */ /* 0x000fe40000000800 */
[----:B------:R-:W-:-:S03]  /*04f0*/  UISETP.NE.AND UP0, UPT, UR14, UR4, UPT ;  /* 0x000000040e00728c */ /* 0x000fc6000bf05270 */
[----:B------:R-:W-:Y:S02]  /*0500*/  ULDC.64 UR4, c[0x0][0x330] ;  /* 0x0000cc0000047ab9 */ /* 0x000fe40000000a00 */
[----:B------:R-:W-:-:S07]  /*0510*/  UIMAD.WIDE.U32 UR18, UR16, UR4, URZ ;  /* 0x00000004101272a5 */ /* 0x000fce000f8e003f */
[----:B------:R-:W-:Y:S02]  /*0520*/  @UP0 UMOV UR17, UR19 ;  /* 0x0000001300110c82 */ /* 0x000fe40008000000 */
[----:B------:R-:W-:Y:S02]  /*0530*/  @UP0 USHF.R.U32.HI UR16, URZ, UR5, UR17 ;  /* 0x000000053f100299 */ /* 0x000fe40008011611 */
.L_x_381:
[----:B------:R-:W-:Y:S02]  /*0540*/  ULDC UR4, c[0x0][0x32c] ;  /* 0x0000cb0000047ab9 */ /* 0x000fe40000000800 */
[----:B------:R-:W-:-:S04]  /*0550*/  UIMAD UR4, UR16, UR4, UR4 ;  /* 0x00000004100472a4 */ /* 0x000fc8000f8e0204 */
[----:B------:R-:W-:-:S04]  /*0560*/  UISETP.LT.AND UP0, UPT, UR8, UR4, UPT ;  /* 0x000000040800728c */ /* 0x000fc8000bf01270 */
[----:B------:R-:W-:Y:S02]  /*0570*/  USEL UR8, UR8, UR4, UP0 ;  /* 0x0000000408087287 */ /* 0x000fe40008000000 */
.L_x_379:
[----:B------:R-:W-:Y:S02]  /*0580*/  UISETP.NE.AND UP0, UPT, UR6, 0x1, UPT ;  /* 0x000000010600788c */ /* 0x000fe4000bf05270 */
[----:B------:R-:W-:Y:S02]  /*0590*/  UIADD3 UR14, UR9, 0x2f, URZ ;  /* 0x0000002f090e7890 */ /* 0x000fe4000fffe03f */
[----:B------:R-:W-:Y:S02]  /*05a0*/  ULDC.64 UR4, c[0x0][0x2c8] ;  /* 0x0000b20000047ab9 */ /* 0x000fe40000000a00 */
[----:B------:R-:W-:Y:S02]  /*05b0*/  UIMAD.WIDE.U32 UR18, UR26, UR4, URZ ;  /* 0x000000041a1272a5 */ /* 0x000fe4000f8e003f */
[----:B------:R-:W-:Y:S02]  /*05c0*/  UIMAD.WIDE UR20, UR14, 0x2aaaaaab, URZ ;  /* 0x2aaaaaab0e1478a5 */ /* 0x000fe4000f8e023f */
[----:B------:R-:W-:-:S02]  /*05d0*/  UIADD3 UR16, UR8, 0x2f, URZ ;  /* 0x0000002f08107890 */ /* 0x000fc4000fffe03f */
[----:B------:R-:W-:Y:S02]  /*05e0*/  UISETP.NE.AND UP1, UPT, UR12, URZ, UPT ;  /* 0x0000003f0c00728c */ /* 0x000fe4000bf25270 */
[----:B------:R-:W-:Y:S02]  /*05f0*/  UMOV UR4, UR26 ;  /* 0x0000001a00047c82 */ /* 0x000fe40008000000 */
[----:B------:R-:W-:Y:S02]  /*0600*/  UIMAD.WIDE UR16, UR16, 0x2aaaaaab, URZ ;  /* 0x2aaaaaab101078a5 */ /* 0x000fe4000f8e023f */
[----:B------:R-:W-:Y:S01]  /*0610*/  @UP0 USHF.R.U32.HI UR4, URZ, UR5, UR19 ;  /* 0x000000053f040299 */ /* 0x000fe20008011613 */
[----:B------:R-:W-:Y:S01]  /*0620*/  PLOP3.LUT P0, PT, PT, PT, UP1, 0x40, 0x0 ;  /* 0x000000000000781c */ /* 0x000fe20003f0e818 */
[----:B------:R-:W-:Y:S02]  /*0630*/  USHF.R.U32.HI UR8, URZ, 0x1f, UR17 ;  /* 0x0000001f3f087899 */ /* 0x000fe40008011611 */
[----:B------:R-:W-:-:S02]  /*0640*/  UMOV UR19, UR21 ;  /* 0x0000001500137c82 */ /* 0x000fc40008000000 */
[----:B------:R-:W-:Y:S02]  /*0650*/  USHF.R.U32.HI UR14, URZ, 0x1f, UR19 ;  /* 0x0000001f3f0e7899 */ /* 0x000fe40008011613 */
[----:B------:R-:W-:Y:S02]  /*0660*/  ULDC UR25, c[0x0][0x168] ;  /* 0x00005a0000197ab9 */ /* 0x000fe40000000800 */
[----:B------:R-:W-:Y:S02]  /*0670*/  UIADD3 UR25, UR9, -UR25, URZ ;  /* 0x8000001909197290 */ /* 0x000fe4000fffe03f */
[----:B------:R-:W-:Y:S02]  /*0680*/  ULEA.HI.SX32 UR14, UR19, UR14, 0x1d ;  /* 0x0000000e130e7291 */ /* 0x000fe4000f8fea3f */
[----:B------:R-:W-:Y:S02]  /*0690*/  ULEA.HI.SX32 UR17, UR17, UR8, 0x1d ;  /* 0x0000000811117291 */ /* 0x000fe4000f8fea3f */
[----:B------:R-:W-:-:S02]  /*06a0*/  UIADD3 UR4, UR25, UR4, URZ ;  /* 0x0000000419047290 */ /* 0x000fc4000fffe03f */
[----:B------:R-:W-:Y:S02]  /*06b0*/  UISETP.LT.AND UP0, UPT, UR14, UR17, UPT ;  /* 0x000000110e00728c */ /* 0x000fe4000bf01270 */
[----:B------:R-:W-:Y:S02]  /*06c0*/  ULDC UR5, c[0x0][0x324] ;  /* 0x0000c90000057ab9 */ /* 0x000fe40000000800 */
[----:B------:R-:W-:Y:S02]  /*06d0*/  UIADD3 UR8, UR4, -UR5, URZ ;  /* 0x8000000504087290 */ /* 0x000fe4000fffe03f */
[----:B------:R-:W-:Y:S01]  /*06e0*/  USEL UR24, UR14, UR17, UP0 ;  /* 0x000000110e187287 */ /* 0x000fe20008000000 */
[----:B------:R-:W-:Y:S05]  /*06f0*/  @P0 BRA `(.L_x_382) ;  /* 0x0000015000000947 */ /* 0x000fea0003800000 */
[----:B------:R-:W-:Y:S02]  /*0700*/  UMOV UR14, UR4 ;  /* 0x00000004000e7c82 */ /* 0x000fe40008000000 */
[----:B------:R-:W-:-:S06]  /*0710*/  UISETP.GT.AND UP0, UPT, UR14, -0x1, UPT ;  /* 0xffffffff0e00788c */ /* 0x000fcc000bf04270 */
[----:B------:R-:W-:-:S13]  /*0720*/  PLOP3.LUT P0, PT, PT, PT, UP0, 0x80, 0x0 ;  /* 0x000000000000781c */ /* 0x000fda0003f0f008 */
[----:B------:R-:W-:Y:S05]  /*0730*/  @P0 BRA `(.L_x_383) ;  /* 0x0000008000000947 */ /* 0x000fea0003800000 */
[----:B------:R-:W-:Y:S02]  /*0740*/  ULDC UR4, c[0x0][0x32c] ;  /* 0x0000cb0000047ab9 */ /* 0x000fe40000000800 */
[----:B------:R-:W-:Y:S02]  /*0750*/  UISETP.NE.AND UP0, UPT, UR4, 0x1, UPT ;  /* 0x000000010400788c */ /* 0x000fe4000bf05270 */
[----:B------:R-:W-:Y:S02]  /*0760*/  ULOP3.LUT UR14, URZ, UR14, URZ, 0x33, !UPT ;  /* 0x0000000e3f0e7292 */ /* 0x000fe4000f8e333f */
[----:B------:R-:W-:Y:S02]  /*0770*/  ULDC.64 UR4, c[0x0][0x330] ;  /* 0x0000cc0000047ab9 */ /* 0x000fe40000000a00 */
[----:B------:R-:W-:-:S05]  /*0780*/  UIMAD.WIDE.U32 UR16, UR14, UR4, URZ ;  /* 0x000000040e1072a5 */ /* 0x000fca000f8e003f */
[----:B------:R-:W-:-:S04]  /*0790*/  @UP0 USHF.R.U32.HI UR14, URZ, UR5, UR17 ;  /* 0x000000053f0e0299 */ /* 0x000fc80008011611 */
[----:B------:R-:W-:Y:S01]  /*07a0*/  ULOP3.LUT UR14, URZ, UR14, URZ, 0x33, !UPT ;  /* 0x0000000e3f0e7292 */ /* 0x000fe2000f8e333f */
[----:B------:R-:W-:Y:S05]  /*07b0*/  BRA `(.L_x_384) ;  /* 0x0000005000007947 */ /* 0x000fea0003800000 */
.L_x_383:
[----:B------:R-:W-:Y:S02]  /*07c0*/  ULDC UR4, c[0x0][0x32c] ;  /* 0x0000cb0000047ab9 */ /* 0x000fe40000000800 */
[----:B------:R-:W-:-:S03]  /*07d0*/  UISETP.NE.AND UP0, UPT, UR4, 0x1, UPT ;  /* 0x000000010400788c */ /* 0x000fc6000bf05270 */
[----:B------:R-:W-:Y:S02]  /*07e0*/  ULDC.64 UR4, c[0x0][0x330] ;  /* 0x0000cc0000047ab9 */ /* 0x000fe40000000a00 */
[----:B------:R-:W-:-:S06]  /*07f0*/  UIMAD.WIDE.U32 UR16, UR14, UR4, URZ ;  /* 0x000000040e1072a5 */ /* 0x000fcc000f8e003f */
[----:B------:R-:W-:Y:S02]  /*0800*/  @UP0 USHF.R.U32.HI UR14, URZ, UR5, UR17 ;  /* 0x000000053f0e0299 */ /* 0x000fe40008011611 */
.L_x_384:
[----:B------:R-:W-:Y:S02]  /*0810*/  ULDC UR4, c[0x0][0x32c] ;  /* 0x0000cb0000047ab9 */ /* 0x000fe40000000800 */
[----:B------:R-:W-:-:S04]  /*0820*/  UIMAD UR4, UR14, UR4, URZ ;  /* 0x000000040e0472a4 */ /* 0x000fc8000f8e023f */
[----:B------:R-:W-:-:S04]  /*0830*/  UISETP.LT.AND UP0, UPT, UR8, UR4, UPT ;  /* 0x000000040800728c */ /* 0x000fc8000bf01270 */
[----:B------:R-:W-:-:S04]  /*0840*/  USEL UR8, UR8, UR4, !UP0 ;  /* 0x0000000408087287 */ /* 0x000fc8000c000000 */
.L_x_382:
[----:B------:R-:W-:-:S04]  /*0850*/  UIMAD.WIDE UR4, UR8, 0x2aaaaaab, URZ ;  /* 0x2aaaaaab080478a5 */ /* 0x000fc8000f8e023f */
[----:B------:R-:W-:-:S04]  /*0860*/  USHF.R.U32.HI UR4, URZ, 0x1f, UR5 ;  /* 0x0000001f3f047899 */ /* 0x000fc80008011605 */
[----:B------:R-:W-:-:S03]  /*0870*/  ULEA.HI.SX32 UR4, UR5, UR4, 0x1d ;  /* 0x0000000405047291 */ /* 0x000fc6000f8fea3f */
[----:B------:R-:W-:Y:S02]  /*0880*/  ULDC UR5, c[0x0][0x338] ;  /* 0x0000ce0000057ab9 */ /* 0x000fe40000000800 */
[----:B------:R-:W-:-:S04]  /*0890*/  UISETP.LT.AND UP0, UPT, URZ, UR4, UPT ;  /* 0x000000043f00728c */ /* 0x000fc8000bf01270 */
[----:B------:R-:W-:Y:S02]  /*08a0*/  USEL UR8, URZ, UR4, !UP0 ;  /* 0x000000043f087287 */ /* 0x000fe4000c000000 */
[----:B------:R-:W-:Y:S02]  /*08b0*/  USHF.R.U32.HI UR4, URZ, 0x10, UR7 ;  /* 0x000000103f047899 */ /* 0x000fe40008011607 */
[----:B------:R-:W-:Y:S02]  /*08c0*/  UISETP.GT.AND UP0, UPT, UR24, UR8, UPT ;  /* 0x000000081800728c */ /* 0x000fe4000bf04270 */
[----:B------:R-:W-:-:S04]  /*08d0*/  UISETP.NE.AND UP1, UPT, UR4, URZ, UPT ;  /* 0x0000003f0400728c */ /* 0x000fc8000bf25270 */
[----:B------:R-:W-:Y:S01]  /*08e0*/  PLOP3.LUT P0, PT, PT, PT, UP0, 0x80, 0x0 ;  /* 0x000000000000781c */ /* 0x000fe20003f0f008 */
[----:B------:R-:W-:-:S03]  /*08f0*/  USEL UR5, UR4, UR5, UP1 ;  /* 0x0000000504057287 */ /* 0x000fc60008800000 */
[----:B------:R-:W-:-:S09]  /*0900*/  UMOV UR4, URZ ;  /* 0x0000003f00047c82 */ /* 0x000fd20008000000 */
[----:B------:R-:W-:Y:S05]  /*0910*/  @!P0 BRA `(.L_x_385) ;  /* 0x0000023000008947 */ /* 0x000fea0003800000 */
[----:B------:R-:W-:Y:S01]  /*0920*/  IMAD.U32 R0, RZ, RZ, UR5 ;  /* 0x00000005ff007e24 */ /* 0x000fe2000f8e00ff */
[----:B------:R-:W-:Y:S02]  /*0930*/  UIADD3 UR18, UR5, -0x1, UR24 ;  /* 0xffffffff05127890 */ /* 0x000fe4000fffe018 */
[----:B------:R-:W-:Y:S02]  /*0940*/  UMOV UR20, URZ ;  /* 0x0000003f00147c82 */ /* 0x000fe40008000000 */
[-C--:B-1----:R-:W-:Y:S01]  /*0950*/  IABS R2, R0.reuse ;  /* 0x0000000000027213 */ /* 0x082fe20000000000 */
[----:B------:R-:W-:Y:S01]  /*0960*/  UIADD3 UR18, -UR8, UR18, URZ ;  /* 0x0000001208127290 */ /* 0x000fe2000fffe13f */
[----:B------:R-:W-:Y:S02]  /*0970*/  IABS R0, R0 ;  /* 0x0000000000007213 */ /* 0x000fe40000000000 */
[----:B------:R-:W1:Y:S03]  /*0980*/  R2UR UR17, R2 ;  /* 0x00000000021173c2 */ /* 0x000e6600000e0000 */
[----:B------:R-:W-:-:S05]  /*0990*/  IMAD.MOV R0, RZ, RZ, -R0 ;  /* 0x000000ffff007224 */ /* 0x000fca00078e0a00 */
[----:B------:R-:W3:Y:S01]  /*09a0*/  R2UR UR14, R0 ;  /* 0x00000000000e73c2 */ /* 0x000ee200000e0000 */
[----:B-1----:R-:W1:Y:S08]  /*09b0*/  I2F.RP R2, UR17 ;  /* 0x0000001100027d06 */ /* 0x002e700008209400 */
[----:B-1----:R-:W1:Y:S02]  /*09c0*/  MUFU.RCP R2, R2 ;  /* 0x0000000200027308 */ /* 0x002e640000001000 */
[----:B-1----:R-:W-:-:S06]  /*09d0*/  IADD3 R2, R2, 0xffffffe, RZ ;  /* 0x0ffffffe02027810 */ /* 0x002fcc0007ffe0ff */
[----:B------:R-:W1:Y:S02]  /*09e0*/  F2I.FTZ.U32.TRUNC.NTZ R2, R2 ;  /* 0x0000000200027305 */ /* 0x000e64000021f000 */
[----:B-1----:R1:W4:Y:S02]  /*09f0*/  R2UR UR21, R2 ;  /* 0x00000000021573c2 */ /* 0x00232400000e0000 */
[----:B-1----:R-:W-:Y:S01]  /*0a00*/  IMAD.U32 R2, RZ, RZ, UR18 ;  /* 0x00000012ff027e24 */ /* 0x002fe2000f8e00ff */
[----:B----4-:R-:W-:Y:S02]  /*0a10*/  UIADD3 UR4, URZ, -UR21, URZ ;  /* 0x800000153f047290 */ /* 0x010fe4000fffe03f */
[----:B------:R-:W-:Y:S02]  /*0a20*/  ULOP3.LUT UR18, UR18, UR5, URZ, 0x3c, !UPT ;  /* 0x0000000512127292 */ /* 0x000fe4000f8e3c3f */
[----:B------:R-:W-:Y:S01]  /*0a30*/  IABS R2, R2 ;  /* 0x0000000200027213 */ /* 0x000fe20000000000 */
[----:B------:R-:W-:-:S03]  /*0a40*/  UIMAD UR4, UR4, UR17, URZ ;  /* 0x00000011040472a4 */ /* 0x000fc6000f8e023f */
[----:B------:R-:W1:Y:S01]  /*0a50*/  R2UR UR16, R2 ;  /* 0x00000000021073c2 */ /* 0x000e6200000e0000 */
[----:B------:R-:W-:-:S07]  /*0a60*/  UIMAD.WIDE.U32 UR20, UR21, UR4, UR20 ;  /* 0x00000004151472a5 */ /* 0x000fce000f8e0014 */
[----:B------:R-:W-:Y:S02]  /*0a70*/  UMOV UR19, UR21 ;  /* 0x0000001500137c82 */ /* 0x000fe40008000000 */
[----:B-1----:R-:W-:-:S07]  /*0a80*/  UIMAD.WIDE.U32 UR20, UR19, UR16, URZ ;  /* 0x00000010131472a5 */ /* 0x002fce000f8e003f */
[----:B------:R-:W-:Y:S02]  /*0a90*/  UMOV UR19, UR21 ;  /* 0x0000001500137c82 */ /* 0x000fe40008000000 */
[----:B---3--:R-:W-:-:S04]  /*0aa0*/  UIMAD UR14, UR19, UR14, UR16 ;  /* 0x0000000e130e72a4 */ /* 0x008fc8000f8e0210 */
[----:B------:R-:W-:-:S11]  /*0ab0*/  UISETP.GT.U32.AND UP0, UPT, UR17, UR14, UPT ;  /* 0x0000000e1100728c */ /* 0x000fd6000bf04070 */
[----:B------:R-:W-:Y:S02]  /*0ac0*/  @!UP0 UIADD3 UR14, UR14, -UR17, URZ ;  /* 0x800000110e0e8290 */ /* 0x000fe4000fffe03f */
[----:B------:R-:W-:Y:S02]  /*0ad0*/  @!UP0 UIADD3 UR19, UR19, 0x1, URZ ;  /* 0x0000000113138890 */ /* 0x000fe4000fffe03f */
[----:B------:R-:W-:Y:S02]  /*0ae0*/  UISETP.GE.U32.AND UP1, UPT, UR14, UR17, UPT ;  /* 0x000000110e00728c */ /* 0x000fe4000bf26070 */
[----:B------:R-:W-:-:S09]  /*0af0*/  UISETP.GE.AND UP0, UPT, UR18, URZ, UPT ;  /* 0x0000003f1200728c */ /* 0x000fd2000bf06270 */
[----:B------:R-:W-:Y:S02]  /*0b00*/  @UP1 UIADD3 UR19, UR19, 0x1, URZ ;  /* 0x0000000113131890 */ /* 0x000fe4000fffe03f */
[----:B------:R-:W-:-:S05]  /*0b10*/  UISETP.NE.AND UP1, UPT, UR5, URZ, UPT ;  /* 0x0000003f0500728c */ /* 0x000fca000bf25270 */
[----:B------:R-:W-:Y:S02]  /*0b20*/  UMOV UR4, UR19 ;  /* 0x0000001300047c82 */ /* 0x000fe40008000000 */
[----:B------:R-:W-:-:S04]  /*0b30*/  @!UP0 UIADD3 UR4, -UR4, URZ, URZ ;  /* 0x0000003f04048290 */ /* 0x000fc8000fffe13f */
[----:B------:R-:W-:Y:S02]  /*0b40*/  @!UP1 ULOP3.LUT UR4, URZ, UR5, URZ, 0x33, !UPT ;  /* 0x000000053f049292 */ /* 0x000fe4000f8e333f */
.L_x_385:
[----:B------:R-:W-:Y:S01]  /*0b50*/  ULOP3.LUT UR7, UR7, 0xffff, URZ, 0xc0, !UPT ;  /* 0x0000ffff07077892 */ /* 0x000fe2000f8ec03f */
[----:B------:R-:W-:Y:S01]  /*0b60*/  PLOP3.LUT P2, PT, PT, PT, PT, 0x80, 0x0 ;  /* 0x000000000000781c */ /* 0x000fe20003f4f070 */
[----:B------:R-:W-:Y:S01]  /*0b70*/  IMAD.MOV.U32 R6, RZ, RZ, RZ ;  /* 0x000000ffff067224 */ /* 0x000fe200078e00ff */
[----:B------:R-:W-:Y:S01]  /*0b80*/  CS2R R130, SRZ ;  /* 0x0000000000827805 */ /* 0x000fe2000001ff00 */
[----:B------:R-:W-:Y:S01]  /*0b90*/  UIMAD UR8, UR7, UR4, UR8 ;  /* 0x00000004070872a4 */ /* 0x000fe2000f8e0208 */
[----:B------:R-:W-:Y:S01]  /*0ba0*/  IMAD.MOV.U32 R4, RZ, RZ, RZ ;  /* 0x000000ffff047224 */ /* 0x000fe200078e00ff */
        /* <DEDUP_REMOVED lines=72> */
[----:B------:R-:W-:Y:S02]  /*1030*/  UISETP.NE.AND.EX UP0, UPT, URZ, UR5, UPT, UP0 ;  /* 0x000000053f00728c */ /* 0x000fe4000bf05300 */
[----:B------:R-:W-:-:S04]  /*1040*/  UISETP.NE.AND UP1, UPT, UR13, URZ, UPT ;  /* 0x0000003f0d00728c */ /* 0x000fc8000bf25270 */
[----:B------:R-:W-:-:S05]  /*1050*/  PLOP3.LUT P0, PT, PT, PT, UP0, 0x80, 0x0 ;  /* 0x000000000000781c */ /* 0x000fca0003f0f008 */
[----:B------:R-:W-:Y:S02]  /*1060*/  @UP0 UMOV UR4, 0x4 ;  /* 0x0000000400040882 */ /* 0x000fe40000000000 */
[----:B------:R-:W-:-:S06]  /*1070*/  @UP0 UIMAD.WIDE UR4, UR15, UR4, UR16 ;  /* 0x000000040f0402a5 */ /* 0x000fcc000f8e0210 */
[----:B-1----:R-:W-:Y:S02]  /*1080*/  IMAD.U32 R2, RZ, RZ, UR4 ;  /* 0x00000004ff027e24 */ /* 0x002fe4000f8e00ff */
[----:B------:R-:W-:Y:S01]  /*1090*/  IMAD.U32 R3, RZ, RZ, UR5 ;  /* 0x00000005ff037e24 */ /* 0x000fe2000f8e00ff */
[----:B------:R-:W-:Y:S02]  /*10a0*/  UMOV UR14, 0x30 ;  /* 0x00000030000e7882 */ /* 0x000fe40000000000 */
[----:B------:R-:W-:Y:S02]  /*10b0*/  UIMAD UR17, UR24, UR14, -0x30 ;  /* 0xffffffd0181174a4 */ /* 0x000fe4000f8e020e */
[----:B------:R-:W-:Y:S01]  /*10c0*/  UIMAD UR27, UR24, -0x30, UR14 ;  /* 0xffffffd0181b78a4 */ /* 0x000fe2000f8e020e */
[----:B------:R1:W3:Y:S01]  /*10d0*/  @P0 LDG.E R0, [R2.64] ;  /* 0x0000001602000981 */ /* 0x0002e2000c1e1900 */
[----:B------:R-:W-:Y:S01]  /*10e0*/  IMAD.MOV.U32 R4, RZ, RZ, c[0x0][0x2b8] ;  /* 0x0000ae00ff047624 */ /* 0x000fe200078e00ff */
[----:B------:R-:W-:Y:S01]  /*10f0*/  ULDC.64 UR4, c[0x0][0x2b0] ;  /* 0x0000ac0000047ab9 */ /* 0x000fe20000000a00 */
[----:B------:R-:W-:Y:S01]  /*1100*/  IMAD.MOV.U32 R31, RZ, RZ, RZ ;  /* 0x000000ffff1f7224 */ /* 0x000fe200078e00ff */
[----:B------:R-:W-:Y:S02]  /*1110*/  BAR.SYNC.DEFER_BLOCKING 0x0 ;  /* 0x0000000000007b1d */ /* 0x000fe40000010000 */
[----:B------:R-:W-:-:S02]  /*1120*/  ISETP.NE.AND P1, PT, R4, 0x1, PT ;  /* 0x000000010400780c */ /* 0x000fc40003f25270 */
[----:B-1----:R-:W-:Y:S01]  /*1130*/  SHF.R.S32.HI R2, RZ, 0x1f, R156 ;  /* 0x0000001fff027819 */ /* 0x002fe2000001149c */
[----:B------:R-:W-:Y:S01]  /*1140*/  USHF.R.S32.HI UR19, URZ, 0x1f, UR15 ;  /* 0x0000001f3f137899 */ /* 0x000fe2000801140f */
[----:B---3--:R1:W3:Y:S02]  /*1150*/  @P0 R2UR UR16, R0 ;  /* 0x00000000001003c2 */ /* 0x0082e400000e0000 */
[----:B---3--:R-:W-:Y:S02]  /*1160*/  @!UP0 UMOV UR16, UR15 ;  /* 0x0000000f00108c82 */ /* 0x008fe40008000000 */
[----:B------:R-:W-:Y:S02]  /*1170*/  USHF.R.S32.HI UR7, URZ, 0x1f, UR16 ;  /* 0x0000001f3f077899 */ /* 0x000fe40008011410 */
[----:B------:R-:W-:Y:S02]  /*1180*/  UIMAD.WIDE.U32 UR20, UR16, UR4, URZ ;  /* 0x00000004101472a5 */ /* 0x000fe4000f8e003f */
[----:B------:R-:W-:-:S04]  /*1190*/  UIMAD UR7, UR7, UR4, URZ ;  /* 0x00000004070772a4 */ /* 0x000fc8000f8e023f */
[----:B------:R-:W-:Y:S01]  /*11a0*/  UIMAD UR7, UR16, UR5, UR7 ;  /* 0x00000005100772a4 */ /* 0x000fe2000f8e0207 */
[----:B-1----:R-:W-:-:S03]  /*11b0*/  LEA.HI R0, R2, R156, RZ, 0x3 ;  /* 0x0000009c02007211 */ /* 0x002fc600078f18ff */
[----:B------:R-:W-:Y:S02]  /*11c0*/  UIADD3 UR7, UR21, UR7, URZ ;  /* 0x0000000715077290 */ /* 0x000fe4000fffe03f */
[----:B------:R-:W-:Y:S01]  /*11d0*/  USHF.R.S32.HI UR16, URZ, 0x1f, UR11 ;  /* 0x0000001f3f107899 */ /* 0x000fe2000801140b */
[----:B------:R-:W-:Y:S01]  /*11e0*/  LOP3.LUT R10, R0, 0xfffffff8, RZ, 0xc0, !PT ;  /* 0xfffffff8000a7812 */ /* 0x000fe200078ec0ff */
[----:B------:R-:W-:Y:S01]  /*11f0*/  ULDC.64 UR4, c[0x0][0x1b8] ;  /* 0x00006e0000047ab9 */ /* 0x000fe20000000a00 */
[----:B------:R-:W-:-:S03]  /*1200*/  SHF.R.S32.HI R30, RZ, 0x3, R0 ;  /* 0x00000003ff1e7819 */ /* 0x000fc60000011400 */
[----:B------:R-:W-:-:S04]  /*1210*/  IMAD.IADD R10, R156, 0x1, -R10 ;  /* 0x000000019c0a7824 */ /* 0x000fc800078e0a0a */
[----:B------:R-:W-:-:S05]  /*1220*/  IMAD R32, R10, 0x20, R30 ;  /* 0x000000200a207824 */ /* 0x000fca00078e021e */
[----:B------:R-:W-:Y:S01]  /*1230*/  IADD3 R0, R32, UR17, RZ ;  /* 0x0000001120007c10 */ /* 0x000fe2000fffe0ff */
[----:B------:R-:W-:Y:S02]  /*1240*/  UIMAD UR18, UR16, UR4, URZ ;  /* 0x00000004101272a4 */ /* 0x000fe4000f8e023f */
[----:B------:R-:W-:Y:S01]  /*1250*/  UIMAD.WIDE.U32 UR28, UR11, UR4, URZ ;  /* 0x000000040b1c72a5 */ /* 0x000fe2000f8e003f */
[----:B------:R-:W-:Y:S01]  /*1260*/  ISETP.GE.AND P0, PT, R0, UR9, PT ;  /* 0x0000000900007c0c */ /* 0x000fe2000bf06270 */
[----:B------:R-:W-:Y:S01]  /*1270*/  IMAD.SHL.U32 R16, R30, 0x40, RZ ;  /* 0x000000401e107824 */ /* 0x000fe200078e00ff */
[----:B--2---:R-:W-:Y:S01]  /*1280*/  IADD3 R0, R0, UR10, RZ ;  /* 0x0000000a00007c10 */ /* 0x004fe2000fffe0ff */
[----:B------:R-:W-:Y:S01]  /*1290*/  IMAD.SHL.U32 R40, R10, 0x8, RZ ;  /* 0x000000080a287824 */ /* 0x000fe200078e00ff */
[----:B------:R-:W-:Y:S01]  /*12a0*/  ISETP.GT.OR P0, PT, R32, 0x2f, P0 ;  /* 0x0000002f2000780c */ /* 0x000fe20000704670 */
[----:B------:R-:W-:Y:S02]  /*12b0*/  STL [R1+0x20], R32 ;  /* 0x0000202001007387 */ /* 0x000fe40000100800 */
        /* <DEDUP_REMOVED lines=8> */
[----:B------:R-:W-:Y:S01]  /*1340*/  PLOP3.LUT P1, PT, PT, PT, UP1, 0x80, 0x0 ;  /* 0x000000000000781c */ /* 0x000fe20003f2f018 */
[----:B------:R-:W-:Y:S01]  /*1350*/  UIMAD UR18, UR11, UR5, UR18 ;  /* 0x000000050b1272a4 */ /* 0x000fe2000f8e0212 */
[----:B------:R-:W-:Y:S01]  /*1360*/  PLOP3.LUT P0, PT, PT, PT, UP1, 0x80, 0x0 ;  /* 0x000000000000781c */ /* 0x000fe20003f0f018 */
[----:B------:R-:W-:Y:S01]  /*1370*/  IMAD.MOV R5, RZ, RZ, -R5 ;  /* 0x000000ffff057224 */ /* 0x000fe200078e0a05 */
[----:B------:R-:W-:Y:S01]  /*1380*/  IADD3 R3, R32, UR26, RZ ;  /* 0x0000001a20037c10 */ /* 0x000fe2000fffe0ff */
[----:B------:R-:W-:Y:S01]  /*1390*/  ULDC.64 UR4, c[0x0][0x1c0] ;  /* 0x0000700000047ab9 */ /* 0x000fe20000000a00 */
[----:B------:R-:W-:Y:S01]  /*13a0*/  LOP3.LUT R16, R16, 0x1c0, RZ, 0xc0, !PT ;  /* 0x000001c010107812 */ /* 0x000fe200078ec0ff */
[----:B------:R-:W-:Y:S01]  /*13b0*/  UIADD3 UR29, UR29, UR18, URZ ;  /* 0x000000121d1d7290 */ /* 0x000fe2000fffe03f */
[C---:B------:R-:W-:Y:S01]  /*13c0*/  IADD3 R14, R40.reuse, 0x80, RZ ;  /* 0x00000080280e7810 */ /* 0x040fe20007ffe0ff */
[----:B------:R-:W-:Y:S01]  /*13d0*/  UIMAD UR19, UR19, UR4, URZ ;  /* 0x00000004131372a4 */ /* 0x000fe2000f8e023f */
[C---:B------:R-:W-:Y:S01]  /*13e0*/  IADD3 R13, R40.reuse, 0xc0, RZ ;  /* 0x000000c0280d7810 */ /* 0x040fe20007ffe0ff */
[----:B------:R-:W-:Y:S01]  /*13f0*/  UIMAD.WIDE.U32 UR28, UR15, UR4, UR28 ;  /* 0x000000040f1c72a5 */ /* 0x000fe2000f8e001c */
[----:B------:R-:W-:Y:S01]  /*1400*/  SHF.R.S32.HI R11, RZ, 0x1f, R14 ;  /* 0x0000001fff0b7819 */ /* 0x000fe2000001140e */
[----:B------:R-:W-:Y:S01]  /*1410*/  @P1 IMAD.HI.U32 R4, R3, c[0x0][0x2c8], RZ ;  /* 0x0000b20003041a27 */ /* 0x000fe200078e00ff */
[----:B------:R-:W-:Y:S01]  /*1420*/  UIMAD UR5, UR15, UR5, UR19 ;  /* 0x000000050f0572a4 */ /* 0x000fe2000f8e0213 */
[----:B------:R-:W-:Y:S01]  /*1430*/  ISETP.GE.AND P3, PT, R40, c[0x0][0x198], PT ;  /* 0x0000660028007a0c */ /* 0x000fe20003f66270 */
[----:B------:R-:W-:Y:S01]  /*1440*/  BSSY B0, `(.L_x_387) ;  /* 0x000013c000007945 */ /* 0x000fe20003800000 */
[----:B------:R-:W-:Y:S01]  /*1450*/  IMAD.U32 R9, RZ, RZ, UR29 ;  /* 0x0000001dff097e24 */ /* 0x000fe2000f8e00ff */
[----:B------:R-:W-:Y:S01]  /*1460*/  UIADD3 UR5, UR29, UR5, URZ ;  /* 0x000000051d057290 */ /* 0x000fe2000fffe03f */
[----:B------:R-:W-:Y:S01]  /*1470*/  IMAD.U32 R8, RZ, RZ, UR28 ;  /* 0x0000001cff087e24 */ /* 0x000fe2000f8e00ff */
[----:B------:R-:W-:Y:S01]  /*1480*/  ULDC UR15, c[0x0][0x168] ;  /* 0x00005a00000f7ab9 */ /* 0x000fe20000000800 */
[----:B------:R-:W-:Y:S01]  /*1490*/  LEA.HI R11, R11, R14, RZ, 0x3 ;  /* 0x0000000e0b0b7211 */ /* 0x000fe200078f18ff */
[----:B------:R-:W-:Y:S01]  /*14a0*/  UIMAD UR15, UR6, UR15, URZ ;  /* 0x0000000f060f72a4 */ /* 0x000fe2000f8e023f */
[----:B------:R-:W-:Y:S01]  /*14b0*/  ISETP.GE.AND P5, PT, R14, c[0x0][0x198], PT ;  /* 0x000066000e007a0c */ /* 0x000fe20003fa6270 */
[----:B-1----:R-:W-:Y:S01]  /*14c0*/  IMAD.MOV.U32 R7, RZ, RZ, R3 ;  /* 0x000000ffff077224 */ /* 0x002fe200078e0003 */
[----:B------:R-:W-:Y:S01]  /*14d0*/  @P0 SHF.R.U32.HI R7, RZ, c[0x0][0x2cc], R4 ;  /* 0x0000b300ff070a19 */ /* 0x000fe20000011604 */
[----:B------:R-:W-:Y:S01]  /*14e0*/  IMAD.U32 R9, RZ, RZ, UR5 ;  /* 0x00000005ff097e24 */ /* 0x000fe2000f8e00ff */
[----:B------:R-:W-:Y:S01]  /*14f0*/  ISETP.GE.AND P6, PT, R13, c[0x0][0x198], PT ;  /* 0x000066000d007a0c */ /* 0x000fe20003fc6270 */
[----:B------:R-:W-:Y:S01]  /*1500*/  IMAD R36, R5, c[0x0][0x2b8], R0 ;  /* 0x0000ae0005247a24 */ /* 0x000fe200078e0200 */
[--C-:B------:R-:W-:Y:S01]  /*1510*/  SHF.R.S32.HI R6, RZ, 0x1f, R7.reuse ;  /* 0x0000001fff067819 */ /* 0x100fe20000011407 */
[----:B------:R-:W-:Y:S01]  /*1520*/  IMAD.MOV R4, RZ, RZ, -R7 ;  /* 0x000000ffff047224 */ /* 0x000fe200078e0a07 */
[----:B------:R-:W-:Y:S01]  /*1530*/  LOP3.LUT R34, R11, 0xfffffff8, RZ, 0xc0, !PT ;  /* 0xfffffff80b227812 */ /* 0x000fe200078ec0ff */
[----:B------:R-:W-:Y:S01]  /*1540*/  IMAD.WIDE.U32 R8, R7, c[0x0][0x1b0], R8 ;  /* 0x00006c0007087a25 */ /* 0x000fe200078e0008 */
[----:B------:R-:W-:Y:S01]  /*1550*/  ULDC.64 UR4, c[0x0][0x1e8] ;  /* 0x00007a0000047ab9 */ /* 0x000fe20000000a00 */
[----:B------:R-:W-:Y:S01]  /*1560*/  SHF.R.S32.HI R12, RZ, 0x1f, R40 ;  /* 0x0000001fff0c7819 */ /* 0x000fe20000011428 */
[----:B------:R-:W-:Y:S01]  /*1570*/  UIMAD UR6, UR16, UR4, URZ ;  /* 0x00000004100672a4 */ /* 0x000fe2000f8e023f */
[----:B------:R-:W-:Y:S01]  /*1580*/  IMAD R4, R4, c[0x0][0x2c4], R3 ;  /* 0x0000b10004047a24 */ /* 0x000fe200078e0203 */
[----:B------:R-:W-:Y:S01]  /*1590*/  UIMAD.WIDE.U32 UR18, UR11, UR4, URZ ;  /* 0x000000040b1272a5 */ /* 0x000fe2000f8e003f */
[----:B------:R-:W-:Y:S01]  /*15a0*/  IMAD R6, R6, c[0x0][0x1b0], RZ ;  /* 0x00006c0006067a24 */ /* 0x000fe200078e02ff */
[----:B------:R-:W-:-:S02]  /*15b0*/  UIMAD UR6, UR11, UR5, UR6 ;  /* 0x000000050b0672a4 */ /* 0x000fc4000f8e0206 */
[----:B------:R-:W-:Y:S01]  /*15c0*/  SHF.R.S32.HI R3, RZ, 0x1f, R4 ;  /* 0x0000001fff037819 */ /* 0x000fe20000011404 */
[----:B------:R-:W-:Y:S01]  /*15d0*/  IMAD R6, R7, c[0x0][0x1b4], R6 ;  /* 0x00006d0007067a24 */ /* 0x000fe200078e0206 */
[----:B------:R-:W-:Y:S02]  /*15e0*/  UIADD3 UR6, UR19, UR6, URZ ;  /* 0x0000000613067290 */ /* 0x000fe4000fffe03f */
[----:B------:R-:W-:Y:S01]  /*15f0*/  UIADD3 UR28, UR27, UR9, URZ ;  /* 0x000000091b1c7290 */ /* 0x000fe2000fffe03f */
[----:B------:R-:W-:Y:S01]  /*1600*/  IMAD.IADD R7, R9, 0x1, R6 ;  /* 0x0000000109077824 */ /* 0x000fe200078e0206 */
[----:B------:R-:W-:Y:S01]  /*1610*/  IADD3 R9, R40, 0x40, RZ ;  /* 0x0000004028097810 */ /* 0x000fe20007ffe0ff */
[----:B------:R-:W-:Y:S01]  /*1620*/  IMAD R3, R3, c[0x0][0x1a8], RZ ;  /* 0x00006a0003037a24 */ /* 0x000fe200078e02ff */
[----:B------:R-:W-:Y:S01]  /*1630*/  UISETP.LT.AND UP0, UPT, UR28, 0x30, UPT ;  /* 0x000000301c00788c */ /* 0x000fe2000bf01270 */
[----:B------:R-:W-:Y:S01]  /*1640*/  IMAD.MOV.U32 R6, RZ, RZ, R8 ;  /* 0x000000ffff067224 */ /* 0x000fe200078e0008 */
[----:B------:R-:W-:Y:S01]  /*1650*/  LEA.HI R8, R2, R156, RZ, 0x6 ;  /* 0x0000009c02087211 */ /* 0x000fe200078f30ff */
[C---:B------:R-:W-:Y:S01]  /*1660*/  IMAD R3, R4.reuse, c[0x0][0x1ac], R3 ;  /* 0x00006b0004037a24 */ /* 0x040fe200078e0203 */
[----:B------:R-:W-:Y:S01]  /*1670*/  SHF.R.S32.HI R15, RZ, 0x1f, R9 ;  /* 0x0000001fff0f7819 */ /* 0x000fe20000011409 */
[----:B------:R-:W-:Y:S01]  /*1680*/  IMAD.WIDE.U32 R6, R4, c[0x0][0x1a8], R6 ;  /* 0x00006a0004067a25 */ /* 0x000fe200078e0006 */
[----:B------:R-:W-:Y:S01]  /*1690*/  SHF.R.U32.HI R4, RZ, 0x3, R16 ;  /* 0x00000003ff047819 */ /* 0x000fe20000011610 */
[----:B------:R-:W-:Y:S01]  /*16a0*/  USEL UR4, UR28, 0x30, UP0 ;  /* 0x000000301c047887 */ /* 0x000fe20008000000 */
[----:B------:R-:W-:Y:S01]  /*16b0*/  LOP3.LUT R16, R16, 0x38, R40, 0xf8, !PT ;  /* 0x0000003810107812 */ /* 0x000fe200078ef828 */
[----:B------:R-:W-:Y:S01]  /*16c0*/  IMAD.IADD R3, R7, 0x1, R3 ;  /* 0x0000000107037824 */ /* 0x000fe200078e0203 */
[----:B------:R-:W-:Y:S01]  /*16d0*/  LEA R20, P0, R6, c[0x0][0x160], 0x1 ;  /* 0x0000580006147a11 */ /* 0x000fe200078008ff */
[----:B------:R-:W-:Y:S01]  /*16e0*/  IMAD.SHL.U32 R8, R8, 0x8, RZ ;  /* 0x0000000808087824 */ /* 0x000fe200078e00ff */
[----:B------:R-:W-:-:S02]  /*16f0*/  LOP3.LUT R16, R16, R4, RZ, 0x3c, !PT ;  /* 0x0000000410107212 */ /* 0x000fc400078e3cff */
[----:B------:R-:W-:Y:S01]  /*1700*/  LEA.HI.X R3, R6, c[0x0][0x164], R3, 0x1, P0 ;  /* 0x0000590006037a11 */ /* 0x000fe200000f0c03 */
[----:B------:R-:W-:Y:S01]  /*1710*/  SHFL.IDX PT, R22, R20, 0x1, 0x181f ;  /* 0x00381f0014167f89 */ /* 0x000fe200000e0000 */
[----:B------:R-:W-:Y:S02]  /*1720*/  IADD3 R4, R30, UR26, RZ ;  /* 0x0000001a1e047c10 */ /* 0x000fe4000fffe0ff */
[----:B------:R-:W-:Y:S01]  /*1730*/  LOP3.LUT R16, R16, 0xfffffe00, R8, 0xf8, !PT ;  /* 0xfffffe0010107812 */ /* 0x000fe200078ef808 */
[----:B------:R-:W-:Y:S01]  /*1740*/  SHFL.IDX PT, R6, R20, RZ, 0x181f ;  /* 0x00181fff14067589 */ /* 0x000fe200000e0000 */
[----:B------:R-:W-:Y:S02]  /*1750*/  ISETP.GE.AND P0, PT, R4, UR15, PT ;  /* 0x0000000f04007c0c */ /* 0x000fe4000bf06270 */
[----:B------:R-:W-:Y:S01]  /*1760*/  SHF.R.S32.HI R8, RZ, 0x1f, R13 ;  /* 0x0000001fff087819 */ /* 0x000fe2000001140d */
[----:B------:R-:W1:Y:S01]  /*1770*/  SHFL.IDX PT, R7, R3, RZ, 0x181f ;  /* 0x00181fff03077589 */ /* 0x000e6200000e0000 */
[----:B------:R-:W-:Y:S01]  /*1780*/  LEA.HI R15, R15, R9, RZ, 0x3 ;  /* 0x000000090f0f7211 */ /* 0x000fe200078f18ff */
[----:B------:R-:W-:Y:S01]  /*1790*/  IMAD.SHL.U32 R41, R16, 0x2, RZ ;  /* 0x0000000210297824 */ /* 0x000fe200078e00ff */
[----:B------:R-:W-:Y:S01]  /*17a0*/  ISETP.GE.AND P4, PT, R9, c[0x0][0x198], PT ;  /* 0x0000660009007a0c */ /* 0x000fe20003f86270 */
[----:B------:R-:W3:Y:S01]  /*17b0*/  SHFL.IDX PT, R23, R3, 0x1, 0x181f ;  /* 0x00381f0003177f89 */ /* 0x000ee200000e0000 */
[----:B------:R-:W-:-:S02]  /*17c0*/  LEA.HI R8, R8, R13, RZ, 0x3 ;  /* 0x0000000d08087211 */ /* 0x000fc400078f18ff */
[----:B------:R-:W-:Y:S01]  /*17d0*/  LOP3.LUT R35, R15, 0xfffffff8, RZ, 0xc0, !PT ;  /* 0xfffffff80f237812 */ /* 0x000fe200078ec0ff */
[----:B------:R-:W-:Y:S01]  /*17e0*/  SHFL.IDX PT, R21, R3, 0x3, 0x181f ;  /* 0x00781f0003157f89 */ /* 0x000fe200000e0000 */
[----:B------:R-:W-:Y:S02]  /*17f0*/  LOP3.LUT R33, R8, 0xfffffff8, RZ, 0xc0, !PT ;  /* 0xfffffff808217812 */ /* 0x000fe400078ec0ff */
[----:B------:R-:W-:-:S04]  /*1800*/  IADD3 R0, R4, 0x20, RZ ;  /* 0x0000002004007810 */ /* 0x000fc80007ffe0ff */
[----:B------:R-:W-:Y:S02]  /*1810*/  ISETP.GE.AND P1, PT, R0, UR15, PT ;  /* 0x0000000f00007c0c */ /* 0x000fe4000bf26270 */
[C---:B------:R-:W-:Y:S02]  /*1820*/  IADD3 R0, R4.reuse, 0x40, RZ ;  /* 0x0000004004007810 */ /* 0x040fe40007ffe0ff */
[----:B------:R-:W-:-:S04]  /*1830*/  IADD3 R4, R4, 0x60, RZ ;  /* 0x0000006004047810 */ /* 0x000fc80007ffe0ff */
[----:B------:R-:W-:Y:S01]  /*1840*/  ISETP.GE.AND P2, PT, R4, UR15, PT ;  /* 0x0000000f04007c0c */ /* 0x000fe2000bf46270 */
[----:B-1----:R-:W-:-:S04]  /*1850*/  @!P0 IMAD.WIDE R16, R40, 0x2, R6 ;  /* 0x0000000228108825 */ /* 0x002fc800078e0206 */
[--C-:B------:R-:W-:Y:S01]  /*1860*/  @!P0 IMAD.WIDE R18, R35, 0x2, R6.reuse ;  /* 0x0000000223128825 */ /* 0x100fe200078e0206 */
[----:B------:R1:W-:Y:S03]  /*1870*/  @!P0 LDGSTS.E.BYPASS.LTC128B.128 [R41+0x100], [R16.64], !P3 ;  /* 0x0010000010298fae */ /* 0x0003e6000d901d56 */
[--C-:B------:R-:W-:Y:S01]  /*1880*/  @!P0 IMAD.WIDE R24, R34, 0x2, R6.reuse ;  /* 0x0000000222188825 */ /* 0x100fe200078e0206 */
[----:B------:R4:W-:Y:S03]  /*1890*/  @!P0 LDGSTS.E.BYPASS.LTC128B.128 [R41+0x4100], [R18.64], !P4 ;  /* 0x0410000012298fae */ /* 0x0009e6000e101d56 */
[----:B------:R-:W-:Y:S01]  /*18a0*/  @!P0 IMAD.WIDE R6, R33, 0x2, R6 ;  /* 0x0000000221068825 */ /* 0x000fe200078e0206 */
[----:B------:R5:W-:Y:S03]  /*18b0*/  @!P0 LDGSTS.E.BYPASS.LTC128B.128 [R41+0x8100], [R24.64], !P5 ;  /* 0x0810000018298fae */ /* 0x000be6000e901d56 */
[----:B---3--:R-:W-:Y:S01]  /*18c0*/  @!P1 IMAD.WIDE R26, R40, 0x2, R22 ;  /* 0x00000002281a9825 */ /* 0x008fe200078e0216 */
[----:B------:R3:W-:Y:S01]  /*18d0*/  @!P0 LDGSTS.E.BYPASS.LTC128B.128 [R41+0xc100], [R6.64], !P6 ;  /* 0x0c10000006298fae */ /* 0x0007e2000f101d56 */
[----:B------:R-:W-:-:S02]  /*18e0*/  ISETP.GE.AND P0, PT, R0, UR15, PT ;  /* 0x0000000f00007c0c */ /* 0x000fc4000bf06270 */
[----:B------:R-:W-:Y:S01]  /*18f0*/  @!P1 IMAD.WIDE R28, R34, 0x2, R22 ;  /* 0x00000002221c9825 */ /* 0x000fe200078e0216 */
[----:B------:R3:W-:Y:S01]  /*1900*/  @!P1 LDGSTS.E.BYPASS.LTC128B.128 [R41+0x1100], [R26.64], !P3 ;  /* 0x011000001a299fae */ /* 0x0007e2000d901d56 */
[----:B-1----:R-:W-:Y:S02]  /*1910*/  SHF.R.S32.HI R16, RZ, 0x1f, R36 ;  /* 0x0000001fff107819 */ /* 0x002fe40000011424 */
[----:B----4-:R-:W-:-:S04]  /*1920*/  IMAD.WIDE.U32 R18, R36, c[0x0][0x1e0], RZ ;  /* 0x0000780024127a25 */ /* 0x010fc800078e00ff */
[----:B-----5:R-:W-:-:S04]  /*1930*/  @!P1 IMAD.WIDE R24, R35, 0x2, R22 ;  /* 0x0000000223189825 */ /* 0x020fc800078e0216 */
[----:B---3--:R-:W-:Y:S01]  /*1940*/  IMAD R6, R16, c[0x0][0x1e0], RZ ;  /* 0x0000780010067a24 */ /* 0x008fe200078e02ff */
[----:B------:R1:W-:Y:S01]  /*1950*/  @!P1 LDGSTS.E.BYPASS.LTC128B.128 [R41+0x5100], [R24.64], !P4 ;  /* 0x0510000018299fae */ /* 0x0003e2000e101d56 */
[----:B------:R-:W-:-:S03]  /*1960*/  @!P1 IMAD.WIDE R22, R33, 0x2, R22 ;  /* 0x0000000221169825 */ /* 0x000fc600078e0216 */
[----:B------:R3:W-:Y:S01]  /*1970*/  @!P1 LDGSTS.E.BYPASS.LTC128B.128 [R41+0x9100], [R28.64], !P5 ;  /* 0x091000001c299fae */ /* 0x0007e2000e901d56 */
[----:B------:R-:W-:Y:S02]  /*1980*/  IMAD R6, R36, c[0x0][0x1e4], R6 ;  /* 0x0000790024067a24 */ /* 0x000fe400078e0206 */
[----:B------:R-:W-:Y:S01]  /*1990*/  IMAD R16, R16, c[0x0][0x208], RZ ;  /* 0x0000820010107a24 */ /* 0x000fe200078e02ff */
[----:B------:R4:W-:Y:S01]  /*19a0*/  @!P1 LDGSTS.E.BYPASS.LTC128B.128 [R41+0xd100], [R22.64], !P6 ;  /* 0x0d10000016299fae */ /* 0x0009e2000f101d56 */
[----:B------:R-:W-:Y:S02]  /*19b0*/  IMAD.IADD R7, R19, 0x1, R6 ;  /* 0x0000000113077824 */ /* 0x000fe400078e0206 */
[----:B------:R-:W-:Y:S01]  /*19c0*/  IMAD.MOV.U32 R6, RZ, RZ, R18 ;  /* 0x000000ffff067224 */ /* 0x000fe200078e0012 */
[----:B------:R-:W-:Y:S01]  /*19d0*/  SHFL.IDX PT, R19, R3, 0x2, 0x181f ;  /* 0x00581f0003137f89 */ /* 0x000fe200000e0000 */
[----:B------:R-:W-:-:S03]  /*19e0*/  IMAD R16, R36, c[0x0][0x20c], R16 ;  /* 0x0000830024107a24 */ /* 0x000fc600078e0210 */
[----:B------:R-:W4:Y:S04]  /*19f0*/  SHFL.IDX PT, R18, R20, 0x2, 0x181f ;  /* 0x00581f0014127f89 */ /* 0x000f2800000e0000 */
[----:B------:R-:W1:Y:S01]  /*1a00*/  SHFL.IDX PT, R20, R20, 0x3, 0x181f ;  /* 0x00781f0014147f89 */ /* 0x000e6200000e0000 */
[----:B----4-:R-:W-:-:S04]  /*1a10*/  @!P0 IMAD.WIDE R22, R35, 0x2, R18 ;  /* 0x0000000223168825 */ /* 0x010fc800078e0212 */
[----:B------:R-:W-:-:S04]  /*1a20*/  @!P0 IMAD.WIDE R26, R33, 0x2, R18 ;  /* 0x00000002211a8825 */ /* 0x000fc800078e0212 */
[----:B-1----:R-:W-:Y:S01]  /*1a30*/  @!P2 IMAD.WIDE R24, R40, 0x2, R20 ;  /* 0x000000022818a825 */ /* 0x002fe200078e0214 */
[----:B--2---:R-:W-:-:S03]  /*1a40*/  SHF.R.S32.HI R0, RZ, 0x1f, R31 ;  /* 0x0000001fff007819 */ /* 0x004fc6000001141f */
[C---:B------:R-:W-:Y:S01]  /*1a50*/  IMAD.WIDE.U32 R6, R31.reuse, c[0x0][0x1f0], R6 ;  /* 0x00007c001f067a25 */ /* 0x040fe200078e0006 */
[----:B------:R-:W-:Y:S03]  /*1a60*/  STL [R1+0x8], R31 ;  /* 0x0000081f01007387 */ /* 0x000fe60000100800 */
[C---:B------:R-:W-:Y:S01]  /*1a70*/  IMAD R5, R0.reuse, c[0x0][0x1f0], RZ ;  /* 0x00007c0000057a24 */ /* 0x040fe200078e02ff */
[----:B------:R-:W-:Y:S01]  /*1a80*/  STL [R1+0x24], R40 ;  /* 0x0000242801007387 */ /* 0x000fe20000100800 */
[----:B------:R-:W-:Y:S02]  /*1a90*/  IMAD R11, R0, c[0x0][0x218], RZ ;  /* 0x00008600000b7a24 */ /* 0x000fe400078e02ff */
[C---:B------:R-:W-:Y:S01]  /*1aa0*/  IMAD R3, R31.reuse, c[0x0][0x1f4], R5 ;  /* 0x00007d001f037a24 */ /* 0x040fe200078e0205 */
[----:B------:R-:W-:Y:S01]  /*1ab0*/  IADD3 R5, P1, R6, UR18, RZ ;  /* 0x0000001206057c10 */ /* 0x000fe2000ff3e0ff */
[----:B------:R-:W-:Y:S01]  /*1ac0*/  IMAD R11, R31, c[0x0][0x21c], R11 ;  /* 0x000087001f0b7a24 */ /* 0x000fe200078e020b */
[----:B------:R-:W-:Y:S01]  /*1ad0*/  STL [R1+0x1c], R41 ;  /* 0x00001c2901007387 */ /* 0x000fe20000100800 */
[----:B------:R-:W-:Y:S01]  /*1ae0*/  IMAD.SHL.U32 R0, R30, 0x8, RZ ;  /* 0x000000081e007824 */ /* 0x000fe200078e00ff */
[----:B------:R-:W-:-:S02]  /*1af0*/  IADD3.X R3, R7, UR6, R3, P1, !PT ;  /* 0x0000000607037c10 */ /* 0x000fc40008ffe403 */
[C---:B------:R-:W-:Y:S01]  /*1b00*/  LEA R6, P1, R5.reuse, c[0x0][0x1c8], 0x1 ;  /* 0x0000720005067a11 */ /* 0x040fe200078208ff */
[----:B------:R-:W-:Y:S03]  /*1b10*/  STL [R1+0x18], R35 ;  /* 0x0000182301007387 */ /* 0x000fe60000100800 */
[----:B------:R-:W-:Y:S01]  /*1b20*/  LEA.HI.X R3, R5, c[0x0][0x1cc], R3, 0x1, P1 ;  /* 0x0000730005037a11 */ /* 0x000fe200008f0c03 */
[--C-:B------:R-:W-:Y:S01]  /*1b30*/  @!P0 IMAD.WIDE R4, R40, 0x2, R18.reuse ;  /* 0x0000000228048825 */ /* 0x100fe200078e0212 */
[----:B------:R-:W-:Y:S04]  /*1b40*/  STL [R1+0x14], R34 ;  /* 0x0000142201007387 */ /* 0x000fe80000100800 */
[----:B------:R1:W-:Y:S04]  /*1b50*/  @!P0 LDGSTS.E.BYPASS.LTC128B.128 [R41+0x2100], [R4.64], !P3 ;  /* 0x0210000004298fae */ /* 0x0003e8000d901d56 */
[----:B------:R2:W-:Y:S04]  /*1b60*/  @!P0 LDGSTS.E.BYPASS.LTC128B.128 [R41+0x6100], [R22.64], !P4 ;  /* 0x0610000016298fae */ /* 0x0005e8000e101d56 */
[----:B------:R-:W-:Y:S04]  /*1b70*/  SHFL.IDX PT, R7, R3, 0x1, 0x181f ;  /* 0x00381f0003077f89 */ /* 0x000fe800000e0000 */
[----:B------:R-:W-:Y:S04]  /*1b80*/  STL [R1+0x10], R33 ;  /* 0x0000102101007387 */ /* 0x000fe80000100800 */
[----:B------:R-:W-:Y:S01]  /*1b90*/  STL [R1+0xc], R36 ;  /* 0x00000c2401007387 */ /* 0x000fe20000100800 */
[----:B-1----:R-:W-:-:S03]  /*1ba0*/  @!P0 IMAD.WIDE R4, R34, 0x2, R18 ;  /* 0x0000000222048825 */ /* 0x002fc600078e0212 */
[----:B------:R-:W-:Y:S01]  /*1bb0*/  SHFL.IDX PT, R18, R6, RZ, 0x181f ;  /* 0x00181fff06127589 */ /* 0x000fe200000e0000 */
[----:B--2---:R-:W-:-:S03]  /*1bc0*/  IMAD.WIDE.U32 R22, R36, c[0x0][0x208], RZ ;  /* 0x0000820024167a25 */ /* 0x004fc600078e00ff */
[----:B------:R-:W1:Y:S01]  /*1bd0*/  SHFL.IDX PT, R19, R3, RZ, 0x181f ;  /* 0x00181fff03137589 */ /* 0x000e6200000e0000 */
[----:B------:R-:W-:-:S03]  /*1be0*/  IMAD.IADD R17, R23, 0x1, R16 ;  /* 0x0000000117117824 */ /* 0x000fc600078e0210 */
[----:B------:R2:W-:Y:S01]  /*1bf0*/  @!P0 LDGSTS.E.BYPASS.LTC128B.128 [R41+0xa100], [R4.64], !P5 ;  /* 0x0a10000004298fae */ /* 0x0005e2000e901d56 */
[----:B------:R-:W-:-:S03]  /*1c00*/  IMAD.MOV.U32 R16, RZ, RZ, R22 ;  /* 0x000000ffff107224 */ /* 0x000fc600078e0016 */
[----:B------:R4:W-:Y:S01]  /*1c10*/  @!P0 LDGSTS.E.BYPASS.LTC128B.128 [R41+0xe100], [R26.64], !P6 ;  /* 0x0e1000001a298fae */ /* 0x0009e2000f101d56 */
[----:B------:R-:W-:Y:S01]  /*1c20*/  ISETP.GE.AND P6, PT, R9, c[0x0][0x1d4], PT ;  /* 0x0000750009007a0c */ /* 0x000fe20003fc6270 */
[----:B------:R-:W-:Y:S02]  /*1c30*/  IMAD.WIDE.U32 R16, R31, c[0x0][0x218], R16 ;  /* 0x000086001f107a25 */ /* 0x000fe400078e0010 */
[----:B------:R5:W-:Y:S01]  /*1c40*/  @!P2 LDGSTS.E.BYPASS.LTC128B.128 [R41+0x3100], [R24.64], !P3 ;  /* 0x031000001829afae */ /* 0x000be2000d901d56 */
[----:B------:R-:W-:-:S03]  /*1c50*/  ISETP.GE.AND P3, PT, R40, c[0x0][0x1d4], PT ;  /* 0x0000750028007a0c */ /* 0x000fc60003f66270 */
[----:B------:R-:W1:Y:S01]  /*1c60*/  SHFL.IDX PT, R6, R6, 0x1, 0x181f ;  /* 0x00381f0006067f89 */ /* 0x000e6200000e0000 */
[----:B--2---:R-:W-:Y:S01]  /*1c70*/  IADD3 R4, -R30, UR4, RZ ;  /* 0x000000041e047c10 */ /* 0x004fe2000fffe1ff */
[----:B------:R-:W-:Y:S02]  /*1c80*/  ULDC.64 UR4, c[0x0][0x210] ;  /* 0x0000840000047ab9 */ /* 0x000fe40000000a00 */
[----:B------:R-:W-:Y:S01]  /*1c90*/  UIMAD.WIDE.U32 UR14, UR11, UR4, URZ ;  /* 0x000000040b0e72a5 */ /* 0x000fe2000f8e003f */
[--C-:B----4-:R-:W-:Y:S01]  /*1ca0*/  @!P2 IMAD.WIDE R26, R35, 0x2, R20.reuse ;  /* 0x00000002231aa825 */ /* 0x110fe200078e0214 */
[C---:B------:R-:W-:Y:S01]  /*1cb0*/  ISETP.GE.AND P1, PT, R4.reuse, 0x1, PT ;  /* 0x000000010400780c */ /* 0x040fe20003f26270 */
[----:B------:R-:W-:Y:S01]  /*1cc0*/  UIMAD UR4, UR16, UR4, URZ ;  /* 0x00000004100472a4 */ /* 0x000fe2000f8e023f */
[----:B------:R-:W-:Y:S01]  /*1cd0*/  ISETP.GT.AND P0, PT, R4, 0x20, PT ;  /* 0x000000200400780c */ /* 0x000fe20003f04270 */
[--C-:B-----5:R-:W-:Y:S01]  /*1ce0*/  @!P2 IMAD.WIDE R24, R34, 0x2, R20.reuse ;  /* 0x000000022218a825 */ /* 0x120fe200078e0214 */
[----:B------:R2:W-:Y:S01]  /*1cf0*/  @!P2 LDGSTS.E.BYPASS.LTC128B.128 [R41+0x7100], [R26.64], !P4 ;  /* 0x071000001a29afae */ /* 0x0005e2000e101d56 */
[----:B------:R-:W-:Y:S01]  /*1d00*/  ISETP.GE.AND P4, PT, R13, c[0x0][0x198], PT ;  /* 0x000066000d007a0c */ /* 0x000fe20003f86270 */
[----:B------:R-:W-:Y:S01]  /*1d10*/  UIMAD UR4, UR11, UR5, UR4 ;  /* 0x000000050b0472a4 */ /* 0x000fe2000f8e0204 */
[----:B------:R-:W-:Y:S01]  /*1d20*/  @!P2 IMAD.WIDE R20, R33, 0x2, R20 ;  /* 0x000000022114a825 */ /* 0x000fe200078e0214 */
[----:B------:R4:W-:Y:S01]  /*1d30*/  @!P2 LDGSTS.E.BYPASS.LTC128B.128 [R41+0xb100], [R24.64], !P5 ;  /* 0x0b1000001829afae */ /* 0x0009e2000e901d56 */
[----:B------:R-:W-:Y:S01]  /*1d40*/  ISETP.GE.AND P5, PT, R14, c[0x0][0x1d4], PT ;  /* 0x000075000e007a0c */ /* 0x000fe20003fa6270 */
[----:B------:R-:W-:-:S02]  /*1d50*/  UIADD3 UR16, UR15, UR4, URZ ;  /* 0x000000040f107290 */ /* 0x000fc4000fffe03f */
[----:B------:R-:W-:Y:S01]  /*1d60*/  UIADD3 UR4, UR24, -0x1, URZ ;  /* 0xffffffff18047890 */ /* 0x000fe2000fffe03f */
[----:B-1----:R-:W-:-:S05]  /*1d70*/  @P1 IMAD.WIDE R4, R35, 0x2, R18 ;  /* 0x0000000223041825 */ /* 0x002fca00078e0212 */
[----:B------:R1:W-:Y:S01]  /*1d80*/  @!P2 LDGSTS.E.BYPASS.LTC128B.128 [R41+0xf100], [R20.64], !P4 ;  /* 0x0f1000001429afae */ /* 0x0003e2000e101d56 */
[----:B------:R-:W-:-:S03]  /*1d90*/  ISETP.GE.AND P4, PT, R13, c[0x0][0x1d4], PT ;  /* 0x000075000d007a0c */ /* 0x000fc60003f86270 */
[----:B------:R-:W0:Y:S01]  /*1da0*/  LDGDEPBAR ;  /* 0x00000000000079af */ /* 0x000e220000000000 */
[----:B-1----:R-:W-:-:S05]  /*1db0*/  @P1 IMAD.WIDE R20, R40, 0x2, R18 ;  /* 0x0000000228141825 */ /* 0x002fca00078e0212 */
[----:B------:R1:W-:Y:S04]  /*1dc0*/  @P1 LDGSTS.E.BYPASS.LTC128B.128 [R41+0x10100], [R20.64], !P3 ;  /* 0x1010000014291fae */ /* 0x0003e8000d901d56 */
[----:B------:R5:W-:Y:S01]  /*1dd0*/  @P1 LDGSTS.E.BYPASS.LTC128B.128 [R41+0x11900], [R4.64], !P6 ;  /* 0x1190000004291fae */ /* 0x000be2000f101d56 */
[----:B-1----:R-:W-:-:S04]  /*1de0*/  @P1 IMAD.WIDE R20, R34, 0x2, R18 ;  /* 0x0000000222141825 */ /* 0x002fc800078e0212 */
[----:B------:R-:W-:Y:S01]  /*1df0*/  @P1 IMAD.WIDE R18, R33, 0x2, R18 ;  /* 0x0000000221121825 */ /* 0x000fe200078e0212 */
[----:B-----5:R-:W-:Y:S01]  /*1e00*/  LEA.HI R5, R2, R156, RZ, 0x4 ;  /* 0x0000009c02057211 */ /* 0x020fe200078f20ff */
[----:B------:R1:W-:Y:S04]  /*1e10*/  @P1 LDGSTS.E.BYPASS.LTC128B.128 [R41+0x13100], [R20.64], !P5 ;  /* 0x1310000014291fae */ /* 0x0003e8000e901d56 */
[----:B------:R5:W-:Y:S01]  /*1e20*/  @P1 LDGSTS.E.BYPASS.LTC128B.128 [R41+0x14900], [R18.64], !P4 ;  /* 0x1490000012291fae */ /* 0x000be2000e101d56 */
[----:B------:R-:W-:-:S04]  /*1e30*/  IADD3 R15, P1, R16, UR14, RZ ;  /* 0x0000000e100f7c10 */ /* 0x000fc8000ff3e0ff */
[----:B------:R-:W-:Y:S01]  /*1e40*/  IADD3.X R11, R17, UR16, R11, P1, !PT ;  /* 0x00000010110b7c10 */ /* 0x000fe20008ffe40b */
[----:B------:R-:W-:Y:S01]  /*1e50*/  @P0 IMAD.WIDE R16, R40, 0x2, R6 ;  /* 0x0000000228100825 */ /* 0x000fe200078e0206 */
[----:B------:R-:W-:-:S04]  /*1e60*/  LEA R8, P1, R15, c[0x0][0x1f8], 0x1 ;  /* 0x00007e000f087a11 */ /* 0x000fc800078208ff */
[----:B------:R2:W-:Y:S01]  /*1e70*/  @P0 LDGSTS.E.BYPASS.LTC128B.128 [R41+0x11100], [R16.64], !P3 ;  /* 0x1110000010290fae */ /* 0x0005e2000d901d56 */
[----:B------:R-:W-:Y:S02]  /*1e80*/  LEA.HI.X R11, R15, c[0x0][0x1fc], R11, 0x1, P1 ;  /* 0x00007f000f0b7a11 */ /* 0x000fe400008f0c0b */
[----:B-1----:R-:W-:Y:S02]  /*1e90*/  SHF.R.S32.HI R20, RZ, 0x4, R5 ;  /* 0x00000004ff147819 */ /* 0x002fe40000011405 */
[C---:B-----5:R-:W-:Y:S01]  /*1ea0*/  LOP3.LUT R18, R5.reuse, 0xfffffff0, RZ, 0xc0, !PT ;  /* 0xfffffff005127812 */ /* 0x060fe200078ec0ff */
[----:B------:R-:W-:Y:S01]  /*1eb0*/  IMAD.SHL.U32 R19, R10, 0x40, RZ ;  /* 0x000000400a137824 */ /* 0x000fe200078e00ff */
[----:B------:R-:W-:-:S03]  /*1ec0*/  LEA.HI R5, R5, R20, RZ, 0x1 ;  /* 0x0000001405057211 */ /* 0x000fc600078f08ff */
[----:B------:R-:W-:Y:S01]  /*1ed0*/  IMAD.IADD R18, R156, 0x1, -R18 ;  /* 0x000000019c127824 */ /* 0x000fe200078e0a12 */
[----:B------:R-:W-:Y:S02]  /*1ee0*/  LOP3.LUT R19, R19, 0x1c0, RZ, 0xc0, !PT ;  /* 0x000001c013137812 */ /* 0x000fe400078ec0ff */
[----:B------:R-:W-:Y:S02]  /*1ef0*/  LOP3.LUT R5, R5, 0xfffffffe, RZ, 0xc0, !PT ;  /* 0xfffffffe05057812 */ /* 0x000fe400078ec0ff */
[----:B------:R-:W-:Y:S01]  /*1f00*/  SHF.R.S32.HI R4, RZ, 0x1f, R18 ;  /* 0x0000001fff047819 */ /* 0x000fe20000011412 */
[----:B--2---:R-:W-:Y:S01]  /*1f10*/  @P0 IMAD.WIDE R16, R34, 0x2, R6 ;  /* 0x0000000222100825 */ /* 0x004fe200078e0206 */
[----:B------:R-:W-:Y:S02]  /*1f20*/  LOP3.LUT R0, R19, 0x8, R0, 0xf8, !PT ;  /* 0x0000000813007812 */ /* 0x000fe400078ef800 */
[----:B------:R-:W-:Y:S01]  /*1f30*/  LEA.HI R4, R4, R18, RZ, 0x3 ;  /* 0x0000001204047211 */ /* 0x000fe200078f18ff */
[----:B------:R-:W-:Y:S01]  /*1f40*/  IMAD.IADD R5, R20, 0x1, -R5 ;  /* 0x0000000114057824 */ /* 0x000fe200078e0a05 */
[----:B------:R-:W-:-:S02]  /*1f50*/  SHF.R.U32.HI R19, RZ, 0x3, R19 ;  /* 0x00000003ff137819 */ /* 0x000fc40000011613 */
[C---:B------:R-:W-:Y:S01]  /*1f60*/  LOP3.LUT R3, R4.reuse, 0xfffffff8, RZ, 0xc0, !PT ;  /* 0xfffffff804037812 */ /* 0x040fe200078ec0ff */
[----:B------:R-:W-:Y:S01]  /*1f70*/  IMAD.SHL.U32 R4, R4, 0x40, RZ ;  /* 0x0000004004047824 */ /* 0x000fe200078e00ff */
[----:B------:R-:W-:-:S03]  /*1f80*/  LOP3.LUT R0, R0, R19, RZ, 0x3c, !PT ;  /* 0x0000001300007212 */ /* 0x000fc600078e3cff */
[----:B------:R-:W-:Y:S02]  /*1f90*/  IMAD.IADD R3, R18, 0x1, -R3 ;  /* 0x0000000112037824 */ /* 0x000fe400078e0a03 */
[----:B------:R-:W-:-:S04]  /*1fa0*/  @P0 IMAD.WIDE R18, R35, 0x2, R6 ;  /* 0x0000000223120825 */ /* 0x000fc800078e0206 */
[----:B------:R-:W-:Y:S01]  /*1fb0*/  @P0 IMAD.WIDE R6, R33, 0x2, R6 ;  /* 0x0000000221060825 */ /* 0x000fe200078e0206 */
[----:B------:R1:W-:Y:S03]  /*1fc0*/  @P0 LDGSTS.E.BYPASS.LTC128B.128 [R41+0x12900], [R18.64], !P6 ;  /* 0x1290000012290fae */ /* 0x0003e6000f101d56 */
[----:B------:R-:W-:Y:S01]  /*1fd0*/  IMAD.SHL.U32 R15, R3, 0x40, RZ ;  /* 0x00000040030f7824 */ /* 0x000fe200078e00ff */
[----:B------:R2:W-:Y:S01]  /*1fe0*/  @P0 LDGSTS.E.BYPASS.LTC128B.128 [R41+0x14100], [R16.64], !P5 ;  /* 0x1410000010290fae */ /* 0x0005e2000e901d56 */
[C---:B------:R-:W-:Y:S02]  /*1ff0*/  IMAD R0, R5.reuse, 0x200, R0 ;  /* 0x0000020005007824 */ /* 0x040fe400078e0200 */
[----:B------:R-:W-:Y:S01]  /*2000*/  IMAD.SHL.U32 R5, R5, 0x8, RZ ;  /* 0x0000000805057824 */ /* 0x000fe200078e00ff */
[----:B------:R5:W-:Y:S01]  /*2010*/  @P0 LDGSTS.E.BYPASS.LTC128B.128 [R41+0x15900], [R6.64], !P4 ;  /* 0x1590000006290fae */ /* 0x000be2000e101d56 */
[----:B------:R-:W-:Y:S01]  /*2020*/  LOP3.LUT R15, R15, 0x1c0, RZ, 0xc0, !PT ;  /* 0x000001c00f0f7812 */ /* 0x000fe200078ec0ff */
[----:B------:R-:W-:Y:S01]  /*2030*/  IMAD.SHL.U32 R21, R0, 0x2, RZ ;  /* 0x0000000200157824 */ /* 0x000fe200078e00ff */
[----:B------:R-:W-:Y:S01]  /*2040*/  LOP3.LUT P0, RZ, R10, 0x2, RZ, 0xc0, !PT ;  /* 0x000000020aff7812 */ /* 0x000fe2000780c0ff */
[----:B------:R-:W0:Y:S01]  /*2050*/  LDGDEPBAR ;  /* 0x00000000000079af */ /* 0x000e220000000000 */
[----:B------:R-:W-:-:S02]  /*2060*/  LOP3.LUT R5, R15, 0x8, R5, 0xf8, !PT ;  /* 0x000000080f057812 */ /* 0x000fc400078ef805 */
[----:B------:R-:W-:Y:S01]  /*2070*/  SHF.R.U32.HI R15, RZ, 0x3, R15 ;  /* 0x00000003ff0f7819 */ /* 0x000fe2000001160f */
[----:B------:R-:W-:Y:S01]  /*2080*/  STL [R1+0x4], R21 ;  /* 0x0000041501007387 */ /* 0x000fe20000100800 */
[----:B------:R-:W-:Y:S01]  /*2090*/  R2P PR, R3, 0x6 ;  /* 0x0000000603007804 */ /* 0x000fe20000000000 */
[----:B------:R-:W-:Y:S01]  /*20a0*/  IMAD.MOV.U32 R3, RZ, RZ, 0x20 ;  /* 0x00000020ff037424 */ /* 0x000fe200078e00ff */
[----:B------:R-:W-:Y:S02]  /*20b0*/  LOP3.LUT R5, R5, R15, RZ, 0x3c, !PT ;  /* 0x0000000f05057212 */ /* 0x000fe400078e3cff */
[----:B------:R-:W-:Y:S02]  /*20c0*/  IADD3 R0, R21, 0x10100, RZ ;  /* 0x0001010015007810 */ /* 0x000fe40007ffe0ff */
[----:B------:R-:W-:Y:S01]  /*20d0*/  LOP3.LUT R5, R5, 0xfffffe00, R4, 0xf8, !PT ;  /* 0xfffffe0005057812 */ /* 0x000fe200078ef804 */
[----:B------:R-:W-:Y:S01]  /*20e0*/  IMAD.MOV.U32 R4, RZ, RZ, 0x10 ;  /* 0x00000010ff047424 */ /* 0x000fe200078e00ff */
[----:B------:R-:W-:Y:S01]  /*20f0*/  SEL R3, R3, 0xffffffe0, !P2 ;  /* 0xffffffe003037807 */ /* 0x000fe20005000000 */
[----:B-1----:R-:W-:Y:S01]  /*2100*/  SHFL.IDX PT, R18, R8, RZ, 0x181f ;  /* 0x00181fff08127589 */ /* 0x002fe200000e0000 */
[----:B----4-:R-:W-:-:S02]  /*2110*/  IADD3 R24, R21, 0x10120, RZ ;  /* 0x0001012015187810 */ /* 0x010fc40007ffe0ff */
[----:B------:R-:W-:Y:S01]  /*2120*/  SEL R4, R4, 0xfffffff0, !P1 ;  /* 0xfffffff004047807 */ /* 0x000fe20004800000 */
[----:B------:R-:W2:Y:S01]  /*2130*/  SHFL.IDX PT, R19, R11, RZ, 0x181f ;  /* 0x00181fff0b137589 */ /* 0x000ea200000e0000 */
[----:B------:R-:W-:Y:S02]  /*2140*/  @P0 IADD3 R24, R0, -0x20, RZ ;  /* 0xffffffe000180810 */ /* 0x000fe40007ffe0ff */
[----:B------:R-:W-:Y:S02]  /*2150*/  IADD3 R0, -R30, UR28, RZ ;  /* 0x0000001c1e007c10 */ /* 0x000fe4000fffe1ff */
[----:B-----5:R-:W-:Y:S01]  /*2160*/  LEA.HI R7, R2, R156, RZ, 0x5 ;  /* 0x0000009c02077211 */ /* 0x020fe200078f28ff */
[----:B------:R-:W-:-:S04]  /*2170*/  DEPBAR.LE SB0, 0x1 ;  /* 0x000080400000791a */ /* 0x000fc80000000000 */
[----:B------:R-:W-:Y:S01]  /*2180*/  SHF.R.S32.HI R6, RZ, 0x5, R7 ;  /* 0x00000005ff067819 */ /* 0x000fe20000011407 */
[----:B------:R-:W-:Y:S01]  /*2190*/  STL [R1], R24 ;  /* 0x0000001801007387 */ /* 0x000fe20000100800 */
[----:B------:R-:W-:Y:S02]  /*21a0*/  ISETP.GE.AND P3, PT, R40, c[0x0][0x1d4], PT ;  /* 0x0000750028007a0c */ /* 0x000fe40003f66270 */
[----:B------:R-:W-:Y:S01]  /*21b0*/  ISETP.GE.AND P1, PT, R9, c[0x0][0x1d4], PT ;  /* 0x0000750009007a0c */ /* 0x000fe20003f26270 */
[----:B------:R-:W-:Y:S01]  /*21c0*/  IMAD R220, R6, 0x400, R5 ;  /* 0x0000040006dc7824 */ /* 0x000fe200078e0205 */
[----:B------:R-:W-:Y:S01]  /*21d0*/  BAR.SYNC.DEFER_BLOCKING 0x0 ;  /* 0x0000000000007b1d */ /* 0x000fe20000010000 */
[----:B------:R-:W-:Y:S02]  /*21e0*/  ISETP.LT.OR P0, PT, R0, 0x1, P3 ;  /* 0x000000010000780c */ /* 0x000fe40001f01670 */
[----:B------:R-:W-:Y:S02]  /*21f0*/  ISETP.GE.AND P2, PT, R14, c[0x0][0x1d4], PT ;  /* 0x000075000e007a0c */ /* 0x000fe40003f46270 */
[C---:B------:R-:W-:Y:S01]  /*2200*/  LEA R228, R220.reuse, 0x100, 0x1 ;  /* 0x00000100dce47811 */ /* 0x040fe200078e08ff */
[----:B------:R-:W-:Y:S01]  /*2210*/  IMAD.SHL.U32 R220, R220, 0x2, RZ ;  /* 0x00000002dcdc7824 */ /* 0x000fe200078e00ff */
[----:B------:R-:W-:Y:S01]  /*2220*/  SHF.R.S32.HI R14, RZ, 0x1f, R35 ;  /* 0x0000001fff0e7819 */ /* 0x000fe20000011423 */
[----:B--2---:R-:W-:Y:S01]  /*2230*/  IMAD.WIDE R16, R40, 0x2, R18 ;  /* 0x0000000228107825 */ /* 0x004fe200078e0212 */
[----:B------:R1:W-:Y:S01]  /*2240*/  STL [R1+0x3c], R12 ;  /* 0x00003c0c01007387 */ /* 0x0003e20000100800 */
[----:B------:R-:W-:-:S02]  /*2250*/  IADD3 R247, R24, 0x800, RZ ;  /* 0x0000080018f77810 */ /* 0x000fc40007ffe0ff */
[--C-:B------:R-:W-:Y:S01]  /*2260*/  IMAD R224, R4, 0x2, R228.reuse ;  /* 0x0000000204e07824 */ /* 0x100fe200078e02e4 */
[----:B------:R2:W-:Y:S01]  /*2270*/  STL [R1+0x30], R14 ;  /* 0x0000300e01007387 */ /* 0x0005e20000100800 */
[C---:B------:R-:W-:Y:S01]  /*2280*/  IMAD R228, R3.reuse, 0x2, R228 ;  /* 0x0000000203e47824 */ /* 0x040fe200078e02e4 */
[----:B------:R-:W-:Y:S01]  /*2290*/  IADD3 R246, R24, 0x1000, RZ ;  /* 0x0000100018f67810 */ /* 0x000fe20007ffe0ff */
[----:B------:R-:W-:Y:S01]  /*22a0*/  IMAD R232, R3, 0x2, R224 ;  /* 0x0000000203e87824 */ /* 0x000fe200078e02e0 */
[----:B------:R-:W-:Y:S01]  /*22b0*/  ISETP.GT.AND P3, PT, R32, 0x2f, PT ;  /* 0x0000002f2000780c */ /* 0x000fe20003f64270 */
[----:B------:R2:W4:Y:S04]  /*22c0*/  LDSM.16.M88.4 R160, [R220+0x100] ;  /* 0x00010000dca0783b */ /* 0x0005280000000200 */
[----:B------:R2:W2:Y:S04]  /*22d0*/  LDSM.16.M88.4 R188, [R220+0x4100] ;  /* 0x00410000dcbc783b */ /* 0x0004a80000000200 */
[----:B------:R2:W2:Y:S01]  /*22e0*/  LDSM.16.M88.4 R204, [R220+0x8100] ;  /* 0x00810000dccc783b */ /* 0x0004a20000000200 */
[----:B-1----:R-:W-:-:S03]  /*22f0*/  SHF.R.S32.HI R12, RZ, 0x1f, R33 ;  /* 0x0000001fff0c7819 */ /* 0x002fc60000011421 */
[----:B------:R1:W1:Y:S04]  /*2300*/  LDSM.16.M88.4 R164, [R224] ;  /* 0x00000000e0a4783b */ /* 0x0002680000000200 */
[----:B------:R1:W1:Y:S04]  /*2310*/  LDSM.16.M88.4 R192, [R224+0x4000] ;  /* 0x00400000e0c0783b */ /* 0x0002680000000200 */
[----:B------:R1:W1:Y:S04]  /*2320*/  LDSM.16.M88.4 R208, [R224+0x8000] ;  /* 0x00800000e0d0783b */ /* 0x0002680000000200 */
[----:B------:R1:W1:Y:S04]  /*2330*/  LDSM.16.M88.4 R180, [R228] ;  /* 0x00000000e4b4783b */ /* 0x0002680000000200 */
[----:B------:R1:W1:Y:S04]  /*2340*/  LDSM.16.M88.4 R196, [R228+0x4000] ;  /* 0x00400000e4c4783b */ /* 0x0002680000000200 */
[----:B------:R1:W1:Y:S04]  /*2350*/  LDSM.16.M88.4 R212, [R228+0x8000] ;  /* 0x00800000e4d4783b */ /* 0x0002680000000200 */
[----:B------:R1:W1:Y:S04]  /*2360*/  LDSM.16.M88.4 R184, [R232] ;  /* 0x00000000e8b8783b */ /* 0x0002680000000200 */
[----:B------:R1:W1:Y:S04]  /*2370*/  LDSM.16.M88.4 R200, [R232+0x4000] ;  /* 0x00400000e8c8783b */ /* 0x0002680000000200 */
[----:B------:R1:W1:Y:S04]  /*2380*/  LDSM.16.M88.4 R216, [R232+0x8000] ;  /* 0x00800000e8d8783b */ /* 0x0002680000000200 */
[----:B------:R-:W1:Y:S04]  /*2390*/  LDSM.16.M88.4 R220, [R220+0xc100] ;  /* 0x00c10000dcdc783b */ /* 0x000e680000000200 */
[----:B------:R-:W1:Y:S04]  /*23a0*/  LDSM.16.M88.4 R224, [R224+0xc000] ;  /* 0x00c00000e0e0783b */ /* 0x000e680000000200 */
[----:B------:R-:W1:Y:S04]  /*23b0*/  LDSM.16.M88.4 R228, [R228+0xc000] ;  /* 0x00c00000e4e4783b */ /* 0x000e680000000200 */
[----:B------:R-:W1:Y:S04]  /*23c0*/  LDSM.16.M88.4 R232, [R232+0xc000] ;  /* 0x00c00000e8e8783b */ /* 0x000e680000000200 */
[----:B------:R-:W-:Y:S06]  /*23d0*/  BAR.SYNC.DEFER_BLOCKING 0x0 ;  /* 0x0000000000007b1d */ /* 0x000fec0000010000 */
[----:B------:R-:W-:-:S04]  /*23e0*/  DEPBAR.LE SB0, 0x0 ;  /* 0x000080000000791a */ /* 0x000fc80000000000 */
[----:B------:R-:W-:Y:S06]  /*23f0*/  BAR.SYNC.DEFER_BLOCKING 0x0 ;  /* 0x0000000000007b1d */ /* 0x000fec0000010000 */
[----:B------:R1:W1:Y:S04]  /*2400*/  LDSM.16.M88.4 R44, [R21+0x10100] ;  /* 0x01010000152c783b */ /* 0x0002680000000200 */
[----:B------:R1:W1:Y:S04]  /*2410*/  LDSM.16.M88.4 R36, [R21+0x10900] ;  /* 0x010900001524783b */ /* 0x0002680000000200 */
[----:B---3--:R3:W1:Y:S04]  /*2420*/  LDSM.16.M88.4 R28, [R21+0x11100] ;  /* 0x01110000151c783b */ /* 0x0086680000000200 */
[----:B------:R3:W1:Y:S04]  /*2430*/  LDSM.16.M88.4 R56, [R24] ;  /* 0x000000001838783b */ /* 0x0006680000000200 */
[----:B------:R3:W1:Y:S04]  /*2440*/  LDSM.16.M88.4 R20, [R24+0x800] ;  /* 0x000800001814783b */ /* 0x0006680000000200 */
[----:B------:R3:W1:Y:S04]  /*2450*/  LDSM.16.M88.4 R48, [R24+0x1000] ;  /* 0x001000001830783b */ /* 0x0006680000000200 */
[----:B------:R-:W-:Y:S01]  /*2460*/  @!PT LDS RZ, [RZ] ;  /* 0x00000000fffff984 */ /* 0x000fe20000000800 */
[----:B------:R-:W-:Y:S01]  /*2470*/  @!PT LDS RZ, [RZ] ;  /* 0x00000000fffff984 */ /* 0x000fe20000000800 */
[----:B------:R-:W-:Y:S01]  /*2480*/  @!PT LDS RZ, [RZ] ;  /* 0x00000000fffff984 */ /* 0x000fe20000000800 */
[----:B------:R5:W-:Y:S01]  /*2490*/  LDGSTS.E.BYPASS.LTC128B.128 [R41+0x100], [R16.64], !P0 ;  /* 0x0010000010297fae */ /* 0x000be2000c101d56 */
[----:B------:R-:W-:-:S02]  /*24a0*/  ISETP.LT.OR P0, PT, R0, 0x1, P1 ;  /* 0x000000010000780c */ /* 0x000fc40000f01670 */
[----:B------:R-:W-:Y:S02]  /*24b0*/  ISETP.GE.AND P1, PT, R13, c[0x0][0x1d4], PT ;  /* 0x000075000d007a0c */ /* 0x000fe40003f26270 */
[----:B------:R-:W-:-:S05]  /*24c0*/  SHF.R.S32.HI R13, RZ, 0x1f, R34 ;  /* 0x0000001fff0d7819 */ /* 0x000fca0000011422 */
[----:B------:R3:W-:Y:S04]  /*24d0*/  STL [R1+0x2c], R13 ;  /* 0x00002c0d01007387 */ /* 0x0007e80000100800 */
[----:B------:R3:W-:Y:S01]  /*24e0*/  STL [R1+0x28], R12 ;  /* 0x0000280c01007387 */ /* 0x0007e20000100800 */
[----:B-----5:R-:W-:-:S05]  /*24f0*/  IMAD.WIDE R16, R35, 0x2, R18 ;  /* 0x0000000223107825 */ /* 0x020fca00078e0212 */
[----:B------:R5:W-:Y:S01]  /*2500*/  LDGSTS.E.BYPASS.LTC128B.128 [R41+0x1900], [R16.64], !P0 ;  /* 0x0190000010297fae */ /* 0x000be2000c101d56 */
[----:B------:R-:W-:Y:S01]  /*2510*/  ISETP.LT.OR P0, PT, R0, 0x1, P2 ;  /* 0x000000010000780c */ /* 0x000fe20001701670 */
[----:B-----5:R-:W-:-:S04]  /*2520*/  IMAD.WIDE R16, R34, 0x2, R18 ;  /* 0x0000000222107825 */ /* 0x020fc800078e0212 */
[----:B------:R-:W-:-:S08]  /*2530*/  IMAD.WIDE R18, R33, 0x2, R18 ;  /* 0x0000000221127825 */ /* 0x000fd000078e0212 */
[----:B------:R3:W-:Y:S01]  /*2540*/  LDGSTS.E.BYPASS.LTC128B.128 [R41+0x3100], [R16.64], !P0 ;  /* 0x0310000010297fae */ /* 0x0007e2000c101d56 */
[----:B------:R-:W-:-:S13]  /*2550*/  ISETP.LT.OR P0, PT, R0, 0x1, P1 ;  /* 0x000000010000780c */ /* 0x000fda0000f01670 */
[----:B------:R3:W-:Y:S01]  /*2560*/  LDGSTS.E.BYPASS.LTC128B.128 [R41+0x4900], [R18.64], !P0 ;  /* 0x0490000012297fae */ /* 0x0007e2000c101d56 */
[----:B------:R-:W-:-:S13]  /*2570*/  ISETP.GT.AND P0, PT, R156, 0x7f, PT ;  /* 0x0000007f9c00780c */ /* 0x000fda0003f04270 */
[----:B------:R-:W-:Y:S05]  /*2580*/  @P0 BRA `(.L_x_388) ;  /* 0x0000027000000947 */ /* 0x000fea0003800000 */
[----:B-12-4-:R-:W-:Y:S05]  /*2590*/  BRA.DIV ~URZ, `(.L_x_389) ;  /* 0x000116227f007947 */ /* 0x016fea000b800000 */
[----:B------:R-:W1:Y:S04]  /*25a0*/  SHFL.IDX PT, R11, R11, 0x1, 0x181f ;  /* 0x00381f000b0b7f89 */ /* 0x000e6800000e0000 */
[----:B------:R-:W2:Y:S02]  /*25b0*/  SHFL.IDX PT, R8, R8, 0x1, 0x181f ;  /* 0x00381f0008087f89 */ /* 0x000ea400000e0000 */
.L_x_445:
[----:B---3--:R-:W3:Y:S04]  /*25c0*/  LDL R16, [R1+0x14] ;  /* 0x0000140001107983 */ /* 0x008ee80000100800 */
[----:B------:R-:W4:Y:S04]  /*25d0*/  LDL R17, [R1+0x2c] ;  /* 0x00002c0001117983 */ /* 0x000f280000100800 */
[----:B------:R-:W5:Y:S04]  /*25e0*/  LDL R18, [R1+0x1c] ;  /* 0x00001c0001127983 */ /* 0x000f680000100800 */
[----:B--2---:R-:W2:Y:S04]  /*25f0*/  LDL R19, [R1+0x10] ;  /* 0x0000100001137983 */ /* 0x004ea80000100800 */
[----:B------:R-:W2:Y:S01]  /*2600*/  LDL R24, [R1+0x28] ;  /* 0x0000280001187983 */ /* 0x000ea20000100800 */
[----:B------:R-:W-:-:S02]  /*2610*/  SHF.R.S32.HI R12, RZ, 0x1f, R9 ;  /* 0x0000001fff0c7819 */ /* 0x000fc40000011409 */
[----:B------:R-:W-:Y:S02]  /*2620*/  SHF.R.S32.HI R13, RZ, 0x1f, R9 ;  /* 0x0000001fff0d7819 */ /* 0x000fe40000011409 */
[-C--:B------:R-:W-:Y:S02]  /*2630*/  LEA.HI R12, R12, R9.reuse, RZ, 0x3 ;  /* 0x000000090c0c7211 */ /* 0x080fe400078f18ff */
[----:B------:R-:W-:Y:S02]  /*2640*/  LEA.HI R13, R13, R9, RZ, 0x3 ;  /* 0x000000090d0d7211 */ /* 0x000fe400078f18ff */
[----:B------:R-:W-:Y:S02]  /*2650*/  LOP3.LUT R12, R12, 0xfffffff8, RZ, 0xc0, !PT ;  /* 0xfffffff80c0c7812 */ /* 0x000fe400078ec0ff */
[----:B------:R-:W-:Y:S02]  /*2660*/  LOP3.LUT R13, R13, 0xfffffff8, RZ, 0xc0, !PT ;  /* 0xfffffff80d0d7812 */ /* 0x000fe400078ec0ff */
[----:B------:R-:W-:-:S02]  /*2670*/  LEA R14, P0, R12, R8, 0x1 ;  /* 0x000000080c0e7211 */ /* 0x000fc400078008ff */
[----:B------:R-:W-:Y:S01]  /*2680*/  SHF.R.S32.HI R13, RZ, 0x1f, R13 ;  /* 0x0000001fff0d7819 */ /* 0x000fe2000001140d */
[C---:B------:R-:W-:Y:S02]  /*2690*/  IMAD.SHL.U32 R25, R10.reuse, 0x8, RZ ;  /* 0x000000080a197824 */ /* 0x040fe400078e00ff */
[----:B------:R-:W-:Y:S01]  /*26a0*/  IMAD.SHL.U32 R26, R10, 0x8, RZ ;  /* 0x000000080a1a7824 */ /* 0x000fe200078e00ff */
[----:B-1----:R-:W-:-:S04]  /*26b0*/  LEA.HI.X R15, R12, R11, R13, 0x1, P0 ;  /* 0x0000000b0c0f7211 */ /* 0x002fc800000f0c0d */
[----:B------:R-:W-:Y:S02]  /*26c0*/  SHF.R.S32.HI R26, RZ, 0x1f, R26 ;  /* 0x0000001fff1a7819 */ /* 0x000fe4000001141a */
[----:B---3--:R-:W-:-:S04]  /*26d0*/  LEA R12, P0, R16, R8, 0x1 ;  /* 0x00000008100c7211 */ /* 0x008fc800078008ff */
[----:B----4-:R-:W-:Y:S02]  /*26e0*/  LEA.HI.X R13, R16, R11, R17, 0x1, P0 ;  /* 0x0000000b100d7211 */ /* 0x010fe400000f0c11 */
[----:B------:R-:W-:-:S04]  /*26f0*/  LEA R16, P0, R25, R8, 0x1 ;  /* 0x0000000819107211 */ /* 0x000fc800078008ff */
[C---:B------:R-:W-:Y:S02]  /*2700*/  LEA.HI.X R17, R25.reuse, R11, R26, 0x1, P0 ;  /* 0x0000000b19117211 */ /* 0x040fe400000f0c1a */
[----:B------:R-:W-:-:S04]  /*2710*/  ISETP.GE.AND P0, PT, R25, c[0x0][0x1d4], PT ;  /* 0x0000750019007a0c */ /* 0x000fc80003f06270 */
[----:B------:R-:W-:-:S13]  /*2720*/  ISETP.LT.OR P0, PT, R0, 0x21, P0 ;  /* 0x000000210000780c */ /* 0x000fda0000701670 */
[----:B------:R-:W-:Y:S01]  /*2730*/  @!PT LDS RZ, [RZ] ;  /* 0x00000000fffff984 */ /* 0x000fe20000000800 */
[----:B------:R-:W-:Y:S01]  /*2740*/  @!PT LDS RZ, [RZ] ;  /* 0x00000000fffff984 */ /* 0x000fe20000000800 */
[----:B------:R-:W-:Y:S01]  /*2750*/  @!PT LDS RZ, [RZ] ;  /* 0x00000000fffff984 */ /* 0x000fe20000000800 */
[----:B-----5:R2:W-:Y:S02]  /*2760*/  LDGSTS.E.BYPASS.LTC128B.128 [R18+0x1100], [R16.64], !P0 ;  /* 0x0110000010127fae */ /* 0x0205e4000c101d56 */
[----:B--2---:R-:W-:-:S04]  /*2770*/  LEA R16, P0, R19, R8, 0x1 ;  /* 0x0000000813107211 */ /* 0x004fc800078008ff */
[----:B------:R-:W-:Y:S02]  /*2780*/  LEA.HI.X R17, R19, R11, R24, 0x1, P0 ;  /* 0x0000000b13117211 */ /* 0x000fe400000f0c18 */
[----:B------:R-:W-:-:S04]  /*2790*/  ISETP.GE.AND P0, PT, R9, c[0x0][0x1d4], PT ;  /* 0x0000750009007a0c */ /* 0x000fc80003f06270 */
[----:B------:R-:W-:-:S13]  /*27a0*/  ISETP.LT.OR P0, PT, R0, 0x21, P0 ;  /* 0x000000210000780c */ /* 0x000fda0000701670 */
[----:B------:R1:W-:Y:S01]  /*27b0*/  LDGSTS.E.BYPASS.LTC128B.128 [R18+0x2900], [R14.64], !P0 ;  /* 0x029000000e127fae */ /* 0x0003e2000c101d56 */
[----:B------:R-:W-:-:S13]  /*27c0*/  ISETP.LT.OR P0, PT, R0, 0x21, P2 ;  /* 0x000000210000780c */ /* 0x000fda0001701670 */
[----:B------:R1:W-:Y:S01]  /*27d0*/  LDGSTS.E.BYPASS.LTC128B.128 [R18+0x4100], [R12.64], !P0 ;  /* 0x041000000c127fae */ /* 0x0003e2000c101d56 */
[----:B------:R-:W-:-:S13]  /*27e0*/  ISETP.LT.OR P0, PT, R0, 0x21, P1 ;  /* 0x000000210000780c */ /* 0x000fda0000f01670 */
[----:B------:R1:W-:Y:S02]  /*27f0*/  LDGSTS.E.BYPASS.LTC128B.128 [R18+0x5900], [R16.64], !P0 ;  /* 0x0590000010127fae */ /* 0x0003e4000c101d56 */
.L_x_388:
[----:B-12-4-:R-:W-:Y:S05]  /*2800*/  BSYNC B0 ;  /* 0x0000000000007941 */ /* 0x016fea0003800000 */
.L_x_387:
[----:B------:R-:W2:Y:S04]  /*2810*/  LDL R61, [R1+0x4] ;  /* 0x00000400013d7983 */ /* 0x000ea80000100800 */
[----:B------:R-:W4:Y:S01]  /*2820*/  LDL R60, [R1] ;  /* 0x00000000013c7983 */ /* 0x000f220000100800 */
[----:B------:R-:W-:Y:S01]  /*2830*/  IMAD.MOV.U32 R0, RZ, RZ, 0x40 ;  /* 0x00000040ff007424 */ /* 0x000fe200078e00ff */
[----:B------:R-:W-:Y:S02]  /*2840*/  LOP3.LUT P0, RZ, R10, 0x4, RZ, 0xc0, !PT ;  /* 0x000000040aff7812 */ /* 0x000fe4000780c0ff */
[----:B------:R-:W0:Y:S01]  /*2850*/  LDGDEPBAR ;  /* 0x00000000000079af */ /* 0x000e220000000000 */
[----:B------:R-:W-:Y:S01]  /*2860*/  WARPSYNC 0xffffffff ;  /* 0xffffffff00007948 */ /* 0x000fe20003800000 */
[----:B------:R-:W-:Y:S01]  /*2870*/  SEL R0, R0, 0xffffffc0, !P0 ;  /* 0xffffffc000007807 */ /* 0x000fe20004000000 */
[----:B---3--:R-:W-:Y:S01]  /*2880*/  HMMA.16816.F32 R12, R160, R44, RZ ;  /* 0x0000002ca00c723c */ /* 0x008fe200000018ff */
[----:B------:R-:W-:-:S06]  /*2890*/  UISETP.GT.AND UP0, UPT, UR4, UR8, UPT ;  /* 0x000000080400728c */ /* 0x000fcc000bf04270 */
[----:B------:R-:W-:Y:S01]  /*28a0*/  PLOP3.LUT P0, PT, PT, PT, UP0, 0x40, 0x0 ;  /* 0x000000000000781c */ /* 0x000fe20003f0e808 */
[C---:B------:R-:W-:Y:S08]  /*28b0*/  HMMA.16816.F32 R44, R160.reuse, R46, RZ ;  /* 0x0000002ea02c723c */ /* 0x040ff000000018ff */
[----:B------:R-:W-:Y:S08]  /*28c0*/  HMMA.16816.F32 R40, R160, R36, RZ ;  /* 0x00000024a028723c */ /* 0x000ff000000018ff */
[C---:B------:R-:W-:Y:S08]  /*28d0*/  HMMA.16816.F32 R12, R164.reuse, R56, R12 ;  /* 0x00000038a40c723c */ /* 0x040ff0000000180c */
[----:B------:R-:W-:Y:S08]  /*28e0*/  HMMA.16816.F32 R44, R164, R58, R44 ;  /* 0x0000003aa42c723c */ /* 0x000ff0000000182c */
[C---:B------:R-:W-:Y:S08]  /*28f0*/  HMMA.16816.F32 R36, R160.reuse, R38, RZ ;  /* 0x00000026a024723c */ /* 0x040ff000000018ff */
[C---:B------:R-:W-:Y:S08]  /*2900*/  HMMA.16816.F32 R32, R160.reuse, R28, RZ ;  /* 0x0000001ca020723c */ /* 0x040ff000000018ff */
[----:B------:R-:W-:Y:S08]  /*2910*/  HMMA.16816.F32 R28, R160, R30, RZ ;  /* 0x0000001ea01c723c */ /* 0x000ff000000018ff */
[C---:B------:R-:W-:Y:S08]  /*2920*/  HMMA.16816.F32 R40, R164.reuse, R20, R40 ;  /* 0x00000014a428723c */ /* 0x040ff00000001828 */
[C---:B------:R-:W-:Y:S08]  /*2930*/  HMMA.16816.F32 R36, R164.reuse, R22, R36 ;  /* 0x00000016a424723c */ /* 0x040ff00000001824 */
[C---:B------:R-:W-:Y:S08]  /*2940*/  HMMA.16816.F32 R32, R164.reuse, R48, R32 ;  /* 0x00000030a420723c */ /* 0x040ff00000001820 */
[----:B------:R-:W-:Y:S01]  /*2950*/  HMMA.16816.F32 R28, R164, R50, R28 ;  /* 0x00000032a41c723c */ /* 0x000fe2000000181c */
[--C-:B--2---:R-:W-:Y:S01]  /*2960*/  IMAD.IADD R251, R61, 0x1, R0.reuse ;  /* 0x000000013dfb7824 */ /* 0x104fe200078e0200 */
[----:B------:R-:W-:Y:S01]  /*2970*/  LDSM.16.M88.4 R56, [R61+0x11900] ;  /* 0x011900003d38783b */ /* 0x000fe20000000200 */
[----:B----4-:R-:W-:-:S03]  /*2980*/  IMAD.IADD R245, R60, 0x1, R0 ;  /* 0x000000013cf57824 */ /* 0x010fc600078e0200 */
[----:B------:R-:W1:Y:S01]  /*2990*/  LDSM.16.M88.4 R52, [R251+0x10100] ;  /* 0x01010000fb34783b */ /* 0x000e620000000200 */
[C---:B------:R-:W-:Y:S02]  /*29a0*/  IADD3 R244, R60.reuse, 0x1800, RZ ;  /* 0x000018003cf47810 */ /* 0x040fe40007ffe0ff */
[C---:B------:R-:W-:Y:S01]  /*29b0*/  IADD3 R243, R60.reuse, 0x2000, RZ ;  /* 0x000020003cf37810 */ /* 0x040fe20007ffe0ff */
[----:B------:R-:W-:Y:S01]  /*29c0*/  LDSM.16.M88.4 R24, [R245] ;  /* 0x00000000f518783b */ /* 0x000fe20000000200 */
[C---:B------:R-:W-:Y:S02]  /*29d0*/  IADD3 R242, R60.reuse, 0x2800, RZ ;  /* 0x000028003cf27810 */ /* 0x040fe40007ffe0ff */
[C---:B------:R-:W-:Y:S01]  /*29e0*/  IADD3 R241, R60.reuse, 0x3000, RZ ;  /* 0x000030003cf17810 */ /* 0x040fe20007ffe0ff */
[----:B------:R-:W2:Y:S01]  /*29f0*/  LDSM.16.M88.4 R8, [R251+0x10900] ;  /* 0x01090000fb08783b */ /* 0x000ea20000000200 */
[C---:B------:R-:W-:Y:S02]  /*2a00*/  IADD3 R240, R60.reuse, 0x3800, RZ ;  /* 0x000038003cf07810 */ /* 0x040fe40007ffe0ff */
[C---:B------:R-:W-:Y:S01]  /*2a10*/  IADD3 R239, R60.reuse, 0x4000, RZ ;  /* 0x000040003cef7810 */ /* 0x040fe20007ffe0ff */
[----:B------:R-:W3:Y:S01]  /*2a20*/  LDSM.16.M88.4 R16, [R251+0x11100] ;  /* 0x01110000fb10783b */ /* 0x000ee20000000200 */
[----:B------:R-:W-:-:S02]  /*2a30*/  IADD3 R238, R60, 0x4800, RZ ;  /* 0x000048003cee7810 */ /* 0x000fc40007ffe0ff */
[C---:B------:R-:W-:Y:S01]  /*2a40*/  IADD3 R237, R60.reuse, 0x5000, RZ ;  /* 0x000050003ced7810 */ /* 0x040fe20007ffe0ff */
[----:B------:R-:W4:Y:S01]  /*2a50*/  LDSM.16.M88.4 R20, [R245+0x800] ;  /* 0x00080000f514783b */ /* 0x000f220000000200 */
[----:B------:R-:W-:-:S03]  /*2a60*/  IADD3 R236, R60, 0x5800, RZ ;  /* 0x000058003cec7810 */ /* 0x000fc60007ffe0ff */
[----:B------:R-:W5:Y:S01]  /*2a70*/  LDSM.16.M88.4 R48, [R245+0x1000] ;  /* 0x00100000f530783b */ /* 0x000f620000000200 */
[C---:B-1----:R-:W-:Y:S08]  /*2a80*/  HMMA.16816.F32 R12, R180.reuse, R52, R12 ;  /* 0x00000034b40c723c */ /* 0x042ff0000000180c */
[C---:B------:R-:W-:Y:S01]  /*2a90*/  HMMA.16816.F32 R44, R180.reuse, R54, R44 ;  /* 0x00000036b42c723c */ /* 0x040fe2000000182c */
[----:B------:R-:W1:Y:S07]  /*2aa0*/  LDSM.16.M88.4 R52, [R60+0x1800] ;  /* 0x001800003c34783b */ /* 0x000e6e0000000200 */
[----:B--2---:R-:W-:Y:S08]  /*2ab0*/  HMMA.16816.F32 R40, R180, R8, R40 ;  /* 0x00000008b428723c */ /* 0x004ff00000001828 */
[C---:B------:R-:W-:Y:S08]  /*2ac0*/  HMMA.16816.F32 R12, R184.reuse, R24, R12 ;  /* 0x00000018b80c723c */ /* 0x040ff0000000180c */
[----:B------:R-:W-:Y:S01]  /*2ad0*/  HMMA.16816.F32 R44, R184, R26, R44 ;  /* 0x0000001ab82c723c */ /* 0x000fe2000000182c */
[----:B------:R-:W-:Y:S07]  /*2ae0*/  LDSM.16.M88.4 R24, [R251+0x11900] ;  /* 0x01190000fb18783b */ /* 0x000fee0000000200 */
[C---:B------:R-:W-:Y:S01]  /*2af0*/  HMMA.16816.F32 R36, R180.reuse, R10, R36 ;  /* 0x0000000ab424723c */ /* 0x040fe20000001824 */
[----:B------:R-:W2:Y:S07]  /*2b00*/  LDSM.16.M88.4 R8, [R61+0x12100] ;  /* 0x012100003d08783b */ /* 0x000eae0000000200 */
[C---:B---3--:R-:W-:Y:S08]  /*2b10*/  HMMA.16816.F32 R32, R180.reuse, R16, R32 ;  /* 0x00000010b420723c */ /* 0x048ff00000001820 */
[----:B------:R-:W-:Y:S01]  /*2b20*/  HMMA.16816.F32 R28, R180, R18, R28 ;  /* 0x00000012b41c723c */ /* 0x000fe2000000181c */
[----:B------:R-:W3:Y:S07]  /*2b30*/  LDSM.16.M88.4 R16, [R61+0x12900] ;  /* 0x012900003d10783b */ /* 0x000eee0000000200 */
[C---:B------:R-:W-:Y:S08]  /*2b40*/  HMMA.16816.F32 R12, R188.reuse, R56, R12 ;  /* 0x00000038bc0c723c */ /* 0x040ff0000000180c */
[----:B------:R-:W-:Y:S01]  /*2b50*/  HMMA.16816.F32 R44, R188, R58, R44 ;  /* 0x0000003abc2c723c */ /* 0x000fe2000000182c */
[----:B------:R-:W-:Y:S07]  /*2b60*/  LDSM.16.M88.4 R56, [R245+0x1800] ;  /* 0x00180000f538783b */ /* 0x000fee0000000200 */
[C---:B----4-:R-:W-:Y:S08]  /*2b70*/  HMMA.16816.F32 R40, R184.reuse, R20, R40 ;  /* 0x00000014b828723c */ /* 0x050ff00000001828 */
[C---:B------:R-:W-:Y:S01]  /*2b80*/  HMMA.16816.F32 R36, R184.reuse, R22, R36 ;  /* 0x00000016b824723c */ /* 0x040fe20000001824 */
[----:B------:R-:W4:Y:S07]  /*2b90*/  LDSM.16.M88.4 R20, [R60+0x2000] ;  /* 0x002000003c14783b */ /* 0x000f2e0000000200 */
[C---:B-----5:R-:W-:Y:S08]  /*2ba0*/  HMMA.16816.F32 R32, R184.reuse, R48, R32 ;  /* 0x00000030b820723c */ /* 0x060ff00000001820 */
[----:B------:R-:W-:Y:S01]  /*2bb0*/  HMMA.16816.F32 R28, R184, R50, R28 ;  /* 0x00000032b81c723c */ /* 0x000fe2000000181c */
[----:B------:R-:W5:Y:S07]  /*2bc0*/  LDSM.16.M88.4 R48, [R60+0x2800] ;  /* 0x002800003c30783b */ /* 0x000f6e0000000200 */
[C---:B-1----:R-:W-:Y:S08]  /*2bd0*/  HMMA.16816.F32 R12, R192.reuse, R52, R12 ;  /* 0x00000034c00c723c */ /* 0x042ff0000000180c */
[----:B------:R-:W-:Y:S01]  /*2be0*/  HMMA.16816.F32 R44, R192, R54, R44 ;  /* 0x00000036c02c723c */ /* 0x000fe2000000182c */
[----:B------:R-:W-:Y:S07]  /*2bf0*/  LDSM.16.M88.4 R52, [R61+0x13100] ;  /* 0x013100003d34783b */ /* 0x000fee0000000200 */
[C---:B--2---:R-:W-:Y:S08]  /*2c00*/  HMMA.16816.F32 R40, R188.reuse, R8, R40 ;  /* 0x00000008bc28723c */ /* 0x044ff00000001828 */
[C---:B------:R-:W-:Y:S01]  /*2c10*/  HMMA.16816.F32 R36, R188.reuse, R10, R36 ;  /* 0x0000000abc24723c */ /* 0x040fe20000001824 */
[----:B------:R-:W1:Y:S07]  /*2c20*/  LDSM.16.M88.4 R8, [R251+0x12100] ;  /* 0x01210000fb08783b */ /* 0x000e6e0000000200 */
[C---:B---3--:R-:W-:Y:S08]  /*2c30*/  HMMA.16816.F32 R32, R188.reuse, R16, R32 ;  /* 0x00000010bc20723c */ /* 0x048ff00000001820 */
[----:B------:R-:W-:Y:S01]  /*2c40*/  HMMA.16816.F32 R28, R188, R18, R28 ;  /* 0x00000012bc1c723c */ /* 0x000fe2000000181c */
[----:B------:R-:W2:Y:S07]  /*2c50*/  LDSM.16.M88.4 R16, [R251+0x12900] ;  /* 0x01290000fb10783b */ /* 0x000eae0000000200 */
[C---:B------:R-:W-:Y:S08]  /*2c60*/  HMMA.16816.F32 R12, R196.reuse, R24, R12 ;  /* 0x00000018c40c723c */ /* 0x040ff0000000180c */
[----:B------:R-:W-:Y:S01]  /*2c70*/  HMMA.16816.F32 R44, R196, R26, R44 ;  /* 0x0000001ac42c723c */ /* 0x000fe2000000182c */
[----:B------:R-:W-:Y:S07]  /*2c80*/  LDSM.16.M88.4 R24, [R60+0x3000] ;  /* 0x003000003c18783b */ /* 0x000fee0000000200 */
[C---:B----4-:R-:W-:Y:S08]  /*2c90*/  HMMA.16816.F32 R40, R192.reuse, R20, R40 ;  /* 0x00000014c028723c */ /* 0x050ff00000001828 */
[C---:B------:R-:W-:Y:S01]  /*2ca0*/  HMMA.16816.F32 R36, R192.reuse, R22, R36 ;  /* 0x00000016c024723c */ /* 0x040fe20000001824 */
[----:B------:R-:W3:Y:S07]  /*2cb0*/  LDSM.16.M88.4 R20, [R245+0x2000] ;  /* 0x00200000f514783b */ /* 0x000eee0000000200 */
[C---:B-----5:R-:W-:Y:S08]  /*2cc0*/  HMMA.16816.F32 R32, R192.reuse, R48, R32 ;  /* 0x00000030c020723c */ /* 0x060ff00000001820 */
[----:B------:R-:W-:Y:S01]  /*2cd0*/  HMMA.16816.F32 R28, R192, R50, R28 ;  /* 0x00000032c01c723c */ /* 0x000fe2000000181c */
[----:B------:R-:W4:Y:S07]  /*2ce0*/  LDSM.16.M88.4 R48, [R245+0x2800] ;  /* 0x00280000f530783b */ /* 0x000f2e0000000200 */
[C---:B------:R-:W-:Y:S08]  /*2cf0*/  HMMA.16816.F32 R12, R200.reuse, R56, R12 ;  /* 0x00000038c80c723c */ /* 0x040ff0000000180c */
[----:B------:R-:W-:Y:S01]  /*2d00*/  HMMA.16816.F32 R44, R200, R58, R44 ;  /* 0x0000003ac82c723c */ /* 0x000fe2000000182c */
[----:B------:R-:W-:Y:S07]  /*2d10*/  LDSM.16.M88.4 R56, [R251+0x13100] ;  /* 0x01310000fb38783b */ /* 0x000fee0000000200 */
[C---:B-1----:R-:W-:Y:S08]  /*2d20*/  HMMA.16816.F32 R40, R196.reuse, R8, R40 ;  /* 0x00000008c428723c */ /* 0x042ff00000001828 */
[C---:B------:R-:W-:Y:S01]  /*2d30*/  HMMA.16816.F32 R36, R196.reuse, R10, R36 ;  /* 0x0000000ac424723c */ /* 0x040fe20000001824 */
[----:B------:R-:W1:Y:S07]  /*2d40*/  LDSM.16.M88.4 R8, [R61+0x13900] ;  /* 0x013900003d08783b */ /* 0x000e6e0000000200 */
[C---:B--2---:R-:W-:Y:S08]  /*2d50*/  HMMA.16816.F32 R32, R196.reuse, R16, R32 ;  /* 0x00000010c420723c */ /* 0x044ff00000001820 */
[----:B------:R-:W-:Y:S01]  /*2d60*/  HMMA.16816.F32 R28, R196, R18, R28 ;  /* 0x00000012c41c723c */ /* 0x000fe2000000181c */
[----:B------:R-:W2:Y:S07]  /*2d70*/  LDSM.16.M88.4 R16, [R61+0x14100] ;  /* 0x014100003d10783b */ /* 0x000eae0000000200 */
[C---:B------:R-:W-:Y:S08]  /*2d80*/  HMMA.16816.F32 R12, R204.reuse, R52, R12 ;  /* 0x00000034cc0c723c */ /* 0x040ff0000000180c */
[----:B------:R-:W-:Y:S01]  /*2d90*/  HMMA.16816.F32 R44, R204, R54, R44 ;  /* 0x00000036cc2c723c */ /* 0x000fe2000000182c */
[----:B------:R-:W-:Y:S07]  /*2da0*/  LDSM.16.M88.4 R52, [R245+0x3000] ;  /* 0x00300000f534783b */ /* 0x000fee0000000200 */
[C---:B---3--:R-:W-:Y:S08]  /*2db0*/  HMMA.16816.F32 R40, R200.reuse, R20, R40 ;  /* 0x00000014c828723c */ /* 0x048ff00000001828 */
[C---:B------:R-:W-:Y:S01]  /*2dc0*/  HMMA.16816.F32 R36, R200.reuse, R22, R36 ;  /* 0x00000016c824723c */ /* 0x040fe20000001824 */
[----:B------:R-:W3:Y:S07]  /*2dd0*/  LDSM.16.M88.4 R20, [R60+0x3800] ;  /* 0x003800003c14783b */ /* 0x000eee0000000200 */
[C---:B----4-:R-:W-:Y:S08]  /*2de0*/  HMMA.16816.F32 R32, R200.reuse, R48, R32 ;  /* 0x00000030c820723c */ /* 0x050ff00000001820 */
        /* <DEDUP_REMOVED lines=29> */
[C---:B---3--:R-:W-:Y:S08]  /*2fc0*/  HMMA.16816.F32 R12, R220.reuse, R20, R12 ;  /* 0x00000014dc0c723c */ /* 0x048ff0000000180c */
[----:B------:R-:W-:Y:S01]  /*2fd0*/  HMMA.16816.F32 R44, R220, R22, R44 ;  /* 0x00000016dc2c723c */ /* 0x000fe2000000182c */
[----:B------:R-:W-:Y:S07]  /*2fe0*/  LDSM.16.M88.4 R20, [R251+0x15100] ;  /* 0x01510000fb14783b */ /* 0x000fee0000000200 */
[C---:B------:R-:W-:Y:S08]  /*2ff0*/  HMMA.16816.F32 R40, R216.reuse, R24, R40 ;  /* 0x00000018d828723c */ /* 0x040ff00000001828 */
[C---:B------:R-:W-:Y:S01]  /*3000*/  HMMA.16816.F32 R36, R216.reuse, R26, R36 ;  /* 0x0000001ad824723c */ /* 0x040fe20000001824 */
[----:B------:R-:W3:Y:S07]  /*3010*/  LDSM.16.M88.4 R24, [R251+0x14900] ;  /* 0x01490000fb18783b */ /* 0x000eee0000000200 */
[C---:B----4-:R-:W-:Y:S08]  /*3020*/  HMMA.16816.F32 R32, R216.reuse, R48, R32 ;  /* 0x00000030d820723c */ /* 0x050ff00000001820 */
[----:B------:R-:W-:Y:S01]  /*3030*/  HMMA.16816.F32 R28, R216, R50, R28 ;  /* 0x00000032d81c723c */ /* 0x000fe2000000181c */
[----:B------:R-:W4:Y:S07]  /*3040*/  LDSM.16.M88.4 R48, [R60+0x5800] ;  /* 0x005800003c30783b */ /* 0x000f2e0000000200 */
[C---:B------:R-:W-:Y:S08]  /*3050*/  HMMA.16816.F32 R12, R224.reuse, R56, R12 ;  /* 0x00000038e00c723c */ /* 0x040ff0000000180c */
[----:B------:R-:W-:Y:S08]  /*3060*/  HMMA.16816.F32 R44, R224, R58, R44 ;  /* 0x0000003ae02c723c */ /* 0x000ff0000000182c */
[C---:B-1----:R-:W-:Y:S08]  /*3070*/  HMMA.16816.F32 R40, R220.reuse, R8, R40 ;  /* 0x00000008dc28723c */ /* 0x042ff00000001828 */
[C---:B------:R-:W-:Y:S01]  /*3080*/  HMMA.16816.F32 R36, R220.reuse, R10, R36 ;  /* 0x0000000adc24723c */ /* 0x040fe20000001824 */
[----:B------:R-:W1:Y:S07]  /*3090*/  LDSM.16.M88.4 R8, [R245+0x4800] ;  /* 0x00480000f508783b */ /* 0x000e6e0000000200 */
[C---:B--2---:R-:W-:Y:S08]  /*30a0*/  HMMA.16816.F32 R32, R220.reuse, R16, R32 ;  /* 0x00000010dc20723c */ /* 0x044ff00000001820 */
[----:B------:R-:W-:Y:S01]  /*30b0*/  HMMA.16816.F32 R28, R220, R18, R28 ;  /* 0x00000012dc1c723c */ /* 0x000fe2000000181c */
[----:B------:R-:W2:Y:S07]  /*30c0*/  LDSM.16.M88.4 R16, [R251+0x15900] ;  /* 0x01590000fb10783b */ /* 0x000eae0000000200 */
[C---:B---3--:R-:W-:Y:S08]  /*30d0*/  HMMA.16816.F32 R12, R228.reuse, R24, R12 ;  /* 0x00000018e40c723c */ /* 0x048ff0000000180c */
[----:B------:R-:W-:Y:S08]  /*30e0*/  HMMA.16816.F32 R44, R228, R26, R44 ;  /* 0x0000001ae42c723c */ /* 0x000ff0000000182c */
[C---:B------:R-:W-:Y:S08]  /*30f0*/  HMMA.16816.F32 R40, R224.reuse, R52, R40 ;  /* 0x00000034e028723c */ /* 0x040ff00000001828 */
[C---:B------:R-:W-:Y:S08]  /*3100*/  HMMA.16816.F32 R36, R224.reuse, R54, R36 ;  /* 0x00000036e024723c */ /* 0x040ff00000001824 */
[C---:B----4-:R-:W-:Y:S01]  /*3110*/  HMMA.16816.F32 R52, R224.reuse, R48, R32 ;  /* 0x00000030e034723c */ /* 0x050fe20000001820 */
[----:B------:R-:W3:Y:S07]  /*3120*/  LDSM.16.M88.4 R32, [R245+0x5000] ;  /* 0x00500000f520783b */ /* 0x000eee0000000200 */
[----:B------:R-:W-:Y:S01]  /*3130*/  HMMA.16816.F32 R48, R224, R50, R28 ;  /* 0x00000032e030723c */ /* 0x000fe2000000181c */
[----:B------:R-:W4:Y:S01]  /*3140*/  LDSM.16.M88.4 R28, [R245+0x5800] ;  /* 0x00580000f51c783b */ /* 0x000f220000000200 */
[----:B------:R-:W-:-:S06]  /*3150*/  DEPBAR.LE SB0, 0x0 ;  /* 0x000080000000791a */ /* 0x000fcc0000000000 */
[C---:B-1----:R-:W-:Y:S08]  /*3160*/  HMMA.16816.F32 R12, R232.reuse, R8, R12 ;  /* 0x00000008e80c723c */ /* 0x042ff0000000180c */
[----:B------:R-:W-:Y:S08]  /*3170*/  HMMA.16816.F32 R44, R232, R10, R44 ;  /* 0x0000000ae82c723c */ /* 0x000ff0000000182c */
[C---:B------:R-:W-:Y:S08]  /*3180*/  HMMA.16816.F32 R40, R228.reuse, R20, R40 ;  /* 0x00000014e428723c */ /* 0x040ff00000001828 */
[----:B------:R-:W-:Y:S01]  /*3190*/  HMMA.16816.F32 R36, R228, R22, R36 ;  /* 0x00000016e424723c */ /* 0x000fe20000001824 */
[----:B------:R-:W-:-:S02]  /*31a0*/  FMUL.FTZ R0, R12, c[0x0][0x320] ;  /* 0x0000c8000c007a20 */ /* 0x000fc40000410000 */
[----:B------:R-:W-:Y:S02]  /*31b0*/  FMUL.FTZ R9, R14, c[0x0][0x320] ;  /* 0x0000c8000e097a20 */ /* 0x000fe40000410000 */
[----:B------:R-:W-:Y:S02]  /*31c0*/  FMUL.FTZ R15, R15, c[0x0][0x320] ;  /* 0x0000c8000f0f7a20 */ /* 0x000fe40000410000 */
[----:B------:R-:W-:Y:S01]  /*31d0*/  FMUL.FTZ R13, R13, c[0x0][0x320] ;  /* 0x0000c8000d0d7a20 */ /* 0x000fe20000410000 */
[C---:B--2---:R-:W-:Y:S01]  /*31e0*/  HMMA.16816.F32 R52, R228.reuse, R16, R52 ;  /* 0x00000010e434723c */ /* 0x044fe20000001834 */
[----:B------:R-:W1:Y:S06]  /*31f0*/  MUFU.TANH R0, R0 ;  /* 0x0000000000007308 */ /* 0x000e6c0000002400 */
[----:B------:R-:W-:Y:S01]  /*3200*/  FMUL.FTZ R17, R44, c[0x0][0x320] ;  /* 0x0000c8002c117a20 */ /* 0x000fe20000410000 */
[----:B------:R-:W-:Y:S01]  /*3210*/  HMMA.16816.F32 R48, R228, R18, R48 ;  /* 0x00000012e430723c */ /* 0x000fe20000001830 */
[----:B------:R-:W-:Y:S01]  /*3220*/  FMUL.FTZ R16, R45, c[0x0][0x320] ;  /* 0x0000c8002d107a20 */ /* 0x000fe20000410000 */
[----:B------:R2:W1:Y:S06]  /*3230*/  MUFU.TANH R18, R13 ;  /* 0x0000000d00127308 */ /* 0x00046c0000002400 */
[C---:B---3--:R-:W-:Y:S02]  /*3240*/  HMMA.16816.F32 R40, R232.reuse, R32, R40 ;  /* 0x00000020e828723c */ /* 0x048fe40000001828 */
[----:B------:R-:W3:Y:S06]  /*3250*/  MUFU.TANH R9, R9 ;  /* 0x0000000900097308 */ /* 0x000eec0000002400 */
[C---:B------:R-:W-:Y:S02]  /*3260*/  HMMA.16816.F32 R36, R232.reuse, R34, R36 ;  /* 0x00000022e824723c */ /* 0x040fe40000001824 */
[----:B------:R-:W1:Y:S06]  /*3270*/  MUFU.TANH R15, R15 ;  /* 0x0000000f000f7308 */ /* 0x000e6c0000002400 */
[C---:B----4-:R-:W-:Y:S02]  /*3280*/  HMMA.16816.F32 R52, R232.reuse, R28, R52 ;  /* 0x0000001ce834723c */ /* 0x050fe40000001834 */
[----:B------:R-:W4:Y:S06]  /*3290*/  MUFU.TANH R17, R17 ;  /* 0x0000001100117308 */ /* 0x000f2c0000002400 */
[----:B------:R-:W-:Y:S02]  /*32a0*/  HMMA.16816.F32 R48, R232, R30, R48 ;  /* 0x0000001ee830723c */ /* 0x000fe40000001830 */
[----:B------:R-:W1:Y:S01]  /*32b0*/  MUFU.TANH R16, R16 ;  /* 0x0000001000107308 */ /* 0x000e620000002400 */
[----:B------:R-:W-:Y:S06]  /*32c0*/  BAR.SYNC.DEFER_BLOCKING 0x0 ;  /* 0x0000000000007b1d */ /* 0x000fec0000010000 */
[----:B------:R-:W-:Y:S05]  /*32d0*/  @P0 BRA `(.L_x_390) ;  /* 0x000005e000000947 */ /* 0x000fea0003800000 */
[----:B--23--:R-:W2:Y:S01]  /*32e0*/  S2R R71, SR_TID.X ;  /* 0x0000000000477919 */ /* 0x00cea20000002100 */
[----:B------:R-:W-:-:S02]  /*32f0*/  IMAD.MOV.U32 R70, RZ, RZ, c[0x0][0x2b8] ;  /* 0x0000ae00ff467624 */ /* 0x000fc400078e00ff */
[----:B------:R-:W-:Y:S01]  /*3300*/  IMAD.U32 R8, RZ, RZ, UR10 ;  /* 0x0000000aff087e24 */ /* 0x000fe2000f8e00ff */
[----:B------:R-:W3:Y:S02]  /*3310*/  LDL R67, [R1+0x3c] ;  /* 0x00003c0001437983 */ /* 0x000ee40000100800 */
[----:B------:R-:W-:Y:S02]  /*3320*/  ISETP.NE.AND P1, PT, R70, 0x1, PT ;  /* 0x000000014600780c */ /* 0x000fe40003f25270 */
[----:B------:R4:W5:Y:S04]  /*3330*/  LDL R64, [R1+0x2c] ;  /* 0x00002c0001407983 */ /* 0x0009680000100800 */
[----:B------:R4:W5:Y:S04]  /*3340*/  LDL R65, [R1+0x18] ;  /* 0x0000180001417983 */ /* 0x0009680000100800 */
[----:B------:R4:W5:Y:S04]  /*3350*/  LDL R66, [R1+0x30] ;  /* 0x0000300001427983 */ /* 0x0009680000100800 */
[----:B------:R4:W5:Y:S01]  /*3360*/  LDL R60, [R1+0x1c] ;  /* 0x00001c00013c7983 */ /* 0x0009620000100800 */
[----:B--2---:R-:W-:-:S03]  /*3370*/  LEA.HI R68, R2, R71, RZ, 0x3 ;  /* 0x0000004702447211 */ /* 0x004fc600078f18ff */
[----:B------:R4:W5:Y:S01]  /*3380*/  LDL R61, [R1+0x10] ;  /* 0x00001000013d7983 */ /* 0x0009620000100800 */
[----:B------:R-:W-:Y:S02]  /*3390*/  LEA.HI R69, R2, R71, RZ, 0x3 ;  /* 0x0000004702457211 */ /* 0x000fe400078f18ff */
[----:B------:R-:W-:Y:S01]  /*33a0*/  LOP3.LUT R68, R68, 0xfffffff8, RZ, 0xc0, !PT ;  /* 0xfffffff844447812 */ /* 0x000fe200078ec0ff */
[----:B------:R4:W5:Y:S01]  /*33b0*/  LDL R62, [R1+0x28] ;  /* 0x00002800013e7983 */ /* 0x0009620000100800 */
[----:B------:R-:W-:-:S03]  /*33c0*/  SHF.R.S32.HI R69, RZ, 0x3, R69 ;  /* 0x00000003ff457819 */ /* 0x000fc60000011445 */
[----:B------:R-:W-:Y:S01]  /*33d0*/  IMAD.IADD R68, R71, 0x1, -R68 ;  /* 0x0000000147447824 */ /* 0x000fe200078e0a44 */
[----:B------:R4:W5:Y:S03]  /*33e0*/  LDL R63, [R1+0x14] ;  /* 0x00001400013f7983 */ /* 0x0009660000100800 */
[----:B------:R-:W-:-:S05]  /*33f0*/  IMAD R68, R68, 0x20, R69 ;  /* 0x0000002044447824 */ /* 0x000fca00078e0245 */
[----:B------:R-:W-:-:S04]  /*3400*/  IADD3 R8, R68, UR17, R8 ;  /* 0x0000001144087c10 */ /* 0x000fc8000fffe008 */
[----:B------:R-:W-:-:S05]  /*3410*/  IADD3 R8, R8, -0x30, RZ ;  /* 0xffffffd008087810 */ /* 0x000fca0007ffe0ff */
[----:B------:R-:W-:-:S04]  /*3420*/  @P1 IMAD.HI.U32 R11, R8, c[0x0][0x2bc], RZ ;  /* 0x0000af00080b1a27 */ /* 0x000fc800078e00ff */
[----:B------:R-:W-:Y:S01]  /*3430*/  IMAD.MOV.U32 R10, RZ, RZ, R8 ;  /* 0x000000ffff0a7224 */ /* 0x000fe200078e0008 */
[----:B------:R-:W-:-:S04]  /*3440*/  @P1 SHF.R.U32.HI R10, RZ, c[0x0][0x2c0], R11 ;  /* 0x0000b000ff0a1a19 */ /* 0x000fc8000001160b */
[----:B------:R-:W-:-:S04]  /*3450*/  @!P3 IADD3 R13, P0, R10, UR20, RZ ;  /* 0x000000140a0dbc10 */ /* 0x000fc8000ff1e0ff */
[----:B------:R-:W-:Y:S02]  /*3460*/  @!P3 LEA.HI.X.SX32 R11, R10, UR7, 0x1, P0 ;  /* 0x000000070a0bbc11 */ /* 0x000fe400080f0eff */
[----:B------:R-:W-:Y:S01]  /*3470*/  @!P3 LEA R12, P0, R13, c[0x0][0x2a0], 0x2 ;  /* 0x0000a8000d0cba11 */ /* 0x000fe200078010ff */
[----:B------:R-:W-:-:S03]  /*3480*/  IMAD.MOV.U32 R14, RZ, RZ, RZ ;  /* 0x000000ffff0e7224 */ /* 0x000fc600078e00ff */
[----:B------:R-:W-:-:S05]  /*3490*/  @!P3 LEA.HI.X R13, R13, c[0x0][0x2a4], R11, 0x2, P0 ;  /* 0x0000a9000d0dba11 */ /* 0x000fca00000f140b */
[----:B------:R2:W4:Y:S01]  /*34a0*/  @!P3 LDG.E R14, [R12.64] ;  /* 0x000000160c0eb981 */ /* 0x000522000c1e1900 */
[----:B------:R-:W-:-:S03]  /*34b0*/  IMAD.MOV R10, RZ, RZ, -R10 ;  /* 0x000000ffff0a7224 */ /* 0x000fc600078e0a0a */
[----:B------:R-:W1:Y:S01]  /*34c0*/  S2R R69, SR_TID.X ;  /* 0x0000000000457919 */ /* 0x000e620000002100 */
[----:B------:R-:W-:-:S05]  /*34d0*/  IMAD R19, R10, c[0x0][0x2b8], R8 ;  /* 0x0000ae000a137a24 */ /* 0x000fca00078e0208 */
[----:B------:R-:W-:-:S05]  /*34e0*/  SHF.R.S32.HI R8, RZ, 0x1f, R19 ;  /* 0x0000001fff087819 */ /* 0x000fca0000011413 */
[----:B------:R-:W-:-:S04]  /*34f0*/  IMAD R8, R8, c[0x0][0x1e0], RZ ;  /* 0x0000780008087a24 */ /* 0x000fc800078e02ff */
[C---:B------:R-:W-:Y:S02]  /*3500*/  IMAD R8, R19.reuse, c[0x0][0x1e4], R8 ;  /* 0x0000790013087a24 */ /* 0x040fe400078e0208 */
[----:B--2---:R-:W-:-:S04]  /*3510*/  IMAD.WIDE.U32 R12, R19, c[0x0][0x1e0], RZ ;  /* 0x00007800130c7a25 */ /* 0x004fc800078e00ff */
[----:B------:R-:W-:Y:S01]  /*3520*/  IMAD.IADD R13, R13, 0x1, R8 ;  /* 0x000000010d0d7824 */ /* 0x000fe200078e0208 */
[----:B------:R-:W-:Y:S01]  /*3530*/  STL [R1+0xc], R19 ;  /* 0x00000c1301007387 */ /* 0x000fe20000100800 */
[----:B------:R-:W-:Y:S01]  /*3540*/  BSSY B0, `(.L_x_391) ;  /* 0x0000024000007945 */ /* 0x000fe20003800000 */
[----:B---3--:R-:W-:Y:S01]  /*3550*/  IMAD.MOV.U32 R68, RZ, RZ, R67 ;  /* 0x000000ffff447224 */ /* 0x008fe200078e0043 */
[----:B-1----:R-:W-:-:S04]  /*3560*/  LEA.HI R67, R2, R69, RZ, 0x3 ;  /* 0x0000004502437211 */ /* 0x002fc800078f18ff */
[----:B------:R-:W-:-:S05]  /*3570*/  LOP3.LUT R67, R67, 0xfffffff8, RZ, 0xc0, !PT ;  /* 0xfffffff843437812 */ /* 0x000fca00078ec0ff */
[----:B------:R-:W-:-:S04]  /*3580*/  IMAD.IADD R67, R69, 0x1, -R67 ;  /* 0x0000000145437824 */ /* 0x000fc800078e0a43 */
[----:B------:R-:W-:-:S05]  /*3590*/  IMAD.SHL.U32 R67, R67, 0x8, RZ ;  /* 0x0000000843437824 */ /* 0x000fca00078e00ff */
[----:B------:R-:W-:Y:S02]  /*35a0*/  ISETP.GE.AND P1, PT, R67, c[0x0][0x1d4], PT ;  /* 0x0000750043007a0c */ /* 0x000fe40003f26270 */
[----:B----4-:R-:W-:Y:S01]  /*35b0*/  SHF.R.S32.HI R10, RZ, 0x1f, R14 ;  /* 0x0000001fff0a7819 */ /* 0x010fe2000001140e */
[----:B------:R-:W-:-:S04]  /*35c0*/  IMAD.WIDE.U32 R12, R14, c[0x0][0x1f0], R12 ;  /* 0x00007c000e0c7a25 */ /* 0x000fc800078e000c */
[----:B------:R-:W-:Y:S01]  /*35d0*/  IMAD R10, R10, c[0x0][0x1f0], RZ ;  /* 0x00007c000a0a7a24 */ /* 0x000fe200078e02ff */
[----:B------:R1:W-:Y:S03]  /*35e0*/  STL [R1+0x8], R14 ;  /* 0x0000080e01007387 */ /* 0x0003e60000100800 */
[----:B------:R-:W-:Y:S01]  /*35f0*/  IMAD R10, R14, c[0x0][0x1f4], R10 ;  /* 0x00007d000e0a7a24 */ /* 0x000fe200078e020a */
[----:B------:R-:W-:-:S04]  /*3600*/  IADD3 R8, P0, R12, UR18, RZ ;  /* 0x000000120c087c10 */ /* 0x000fc8000ff1e0ff */
[----:B------:R-:W-:Y:S02]  /*3610*/  IADD3.X R12, R13, UR6, R10, P0, !PT ;  /* 0x000000060d0c7c10 */ /* 0x000fe400087fe40a */
[----:B------:R-:W-:-:S04]  /*3620*/  LEA R10, P0, R8, c[0x0][0x1c8], 0x1 ;  /* 0x00007200080a7a11 */ /* 0x000fc800078008ff */
[----:B------:R-:W-:Y:S02]  /*3630*/  LEA.HI.X R8, R8, c[0x0][0x1cc], R12, 0x1, P0 ;  /* 0x0000730008087a11 */ /* 0x000fe400000f0c0c */
[----:B-1----:R-:W-:-:S04]  /*3640*/  LEA.HI R14, R2, R69, RZ, 0x3 ;  /* 0x00000045020e7211 */ /* 0x002fc800078f18ff */
[----:B------:R-:W-:-:S04]  /*3650*/  SHF.R.S32.HI R14, RZ, 0x3, R14 ;  /* 0x00000003ff0e7819 */ /* 0x000fc8000001140e */
[----:B------:R-:W-:-:S04]  /*3660*/  IADD3 R13, -R14, 0x30, RZ ;  /* 0x000000300e0d7810 */ /* 0x000fc80007ffe1ff */
[----:B------:R-:W-:Y:S01]  /*3670*/  ISETP.GE.AND P0, PT, R13, 0x1, PT ;  /* 0x000000010d00780c */ /* 0x000fe20003f06270 */
[----:B------:R1:W2:Y:S04]  /*3680*/  SHFL.IDX PT, R11, R10, RZ, 0x181f ;  /* 0x00181fff0a0b7589 */ /* 0x0002a800000e0000 */
[----:B------:R1:W3:Y:S08]  /*3690*/  SHFL.IDX PT, R12, R8, RZ, 0x181f ;  /* 0x00181fff080c7589 */ /* 0x0002f000000e0000 */
[----:B------:R-:W-:Y:S05]  /*36a0*/  @!P0 BRA `(.L_x_392) ;  /* 0x000000d000008947 */ /* 0x000fea0003800000 */
[----:B--2---:R-:W-:-:S04]  /*36b0*/  LEA R24, P0, R67, R11, 0x1 ;  /* 0x0000000b43187211 */ /* 0x004fc800078008ff */
[----:B---3--:R-:W-:Y:S02]  /*36c0*/  LEA.HI.X R25, R67, R12, R68, 0x1, P0 ;  /* 0x0000000c43197211 */ /* 0x008fe400000f0c44 */
[----:B-----5:R-:W-:-:S03]  /*36d0*/  LEA R22, P0, R65, R11, 0x1 ;  /* 0x0000000b41167211 */ /* 0x020fc600078008ff */
[----:B------:R-:W-:Y:S01]  /*36e0*/  @!PT LDS RZ, [RZ] ;  /* 0x00000000fffff984 */ /* 0x000fe20000000800 */
[----:B------:R2:W-:Y:S01]  /*36f0*/  LDGSTS.E.BYPASS.LTC128B.128 [R60+0x10100], [R24.64], !P1 ;  /* 0x10100000183c7fae */ /* 0x0005e2000c901d56 */
[----:B------:R-:W-:Y:S02]  /*3700*/  LEA.HI.X R23, R65, R12, R66, 0x1, P0 ;  /* 0x0000000c41177211 */ /* 0x000fe400000f0c42 */
[----:B------:R-:W-:-:S03]  /*3710*/  LEA R20, P0, R63, R11, 0x1 ;  /* 0x0000000b3f147211 */ /* 0x000fc600078008ff */
[----:B------:R2:W-:Y:S01]  /*3720*/  LDGSTS.E.BYPASS.LTC128B.128 [R60+0x11900], [R22.64], !P6 ;  /* 0x11900000163c7fae */ /* 0x0005e2000f101d56 */
[----:B------:R-:W-:Y:S02]  /*3730*/  LEA.HI.X R21, R63, R12, R64, 0x1, P0 ;  /* 0x0000000c3f157211 */ /* 0x000fe400000f0c40 */
[----:B------:R-:W-:-:S03]  /*3740*/  LEA R26, P0, R61, R11, 0x1 ;  /* 0x0000000b3d1a7211 */ /* 0x000fc600078008ff */
[----:B------:R2:W-:Y:S01]  /*3750*/  LDGSTS.E.BYPASS.LTC128B.128 [R60+0x13100], [R20.64], !P5 ;  /* 0x13100000143c7fae */ /* 0x0005e2000e901d56 */
[----:B------:R-:W-:-:S05]  /*3760*/  LEA.HI.X R27, R61, R12, R62, 0x1, P0 ;  /* 0x0000000c3d1b7211 */ /* 0x000fca00000f0c3e */
[----:B------:R2:W-:Y:S04]  /*3770*/  LDGSTS.E.BYPASS.LTC128B.128 [R60+0x14900], [R26.64], !P4 ;  /* 0x149000001a3c7fae */ /* 0x0005e8000e101d56 */
.L_x_392:
[----:B------:R-:W-:Y:S05]  /*3780*/  BSYNC B0 ;  /* 0x0000000000007941 */ /* 0x000fea0003800000 */
.L_x_391:
[----:B------:R-:W-:Y:S01]  /*3790*/  ISETP.GE.AND P0, PT, R13, 0x21, PT ;  /* 0x000000210d00780c */ /* 0x000fe20003f06270 */
[----:B-1----:R-:W1:Y:S01]  /*37a0*/  SHFL.IDX PT, R8, R8, 0x1, 0x181f ;  /* 0x00381f0008087f89 */ /* 0x002e6200000e0000 */
[----:B------:R-:W-:Y:S03]  /*37b0*/  BSSY B0, `(.L_x_390) ;  /* 0x0000010000007945 */ /* 0x000fe60003800000 */
[----:B------:R-:W4:Y:S08]  /*37c0*/  SHFL.IDX PT, R10, R10, 0x1, 0x181f ;  /* 0x00381f000a0a7f89 */ /* 0x000f3000000e0000 */
[----:B------:R-:W-:Y:S05]  /*37d0*/  @!P0 BRA `(.L_x_393) ;  /* 0x000000d000008947 */ /* 0x000fea0003800000 */
[----:B--2-4-:R-:W-:-:S04]  /*37e0*/  LEA R22, P0, R67, R10, 0x1 ;  /* 0x0000000a43167211 */ /* 0x014fc800078008ff */
[----:B-1----:R-:W-:Y:S02]  /*37f0*/  LEA.HI.X R23, R67, R8, R68, 0x1, P0 ;  /* 0x0000000843177211 */ /* 0x002fe400000f0c44 */
[----:B-----5:R-:W-:-:S03]  /*3800*/  LEA R20, P0, R65, R10, 0x1 ;  /* 0x0000000a41147211 */ /* 0x020fc600078008ff */
[----:B------:R-:W-:Y:S01]  /*3810*/  @!PT LDS RZ, [RZ] ;  /* 0x00000000fffff984 */ /* 0x000fe20000000800 */
[----:B------:R1:W-:Y:S01]  /*3820*/  LDGSTS.E.BYPASS.LTC128B.128 [R60+0x11100], [R22.64], !P1 ;  /* 0x11100000163c7fae */ /* 0x0003e2000c901d56 */
[----:B------:R-:W-:Y:S02]  /*3830*/  LEA.HI.X R21, R65, R8, R66, 0x1, P0 ;  /* 0x0000000841157211 */ /* 0x000fe400000f0c42 */
[----:B---3--:R-:W-:-:S03]  /*3840*/  LEA R12, P0, R63, R10, 0x1 ;  /* 0x0000000a3f0c7211 */ /* 0x008fc600078008ff */
[----:B------:R1:W-:Y:S01]  /*3850*/  LDGSTS.E.BYPASS.LTC128B.128 [R60+0x12900], [R20.64], !P6 ;  /* 0x12900000143c7fae */ /* 0x0003e2000f101d56 */
[----:B------:R-:W-:Y:S02]  /*3860*/  LEA.HI.X R13, R63, R8, R64, 0x1, P0 ;  /* 0x000000083f0d7211 */ /* 0x000fe400000f0c40 */
[----:B------:R-:W-:-:S03]  /*3870*/  LEA R10, P0, R61, R10, 0x1 ;  /* 0x0000000a3d0a7211 */ /* 0x000fc600078008ff */
[----:B------:R1:W-:Y:S01]  /*3880*/  LDGSTS.E.BYPASS.LTC128B.128 [R60+0x14100], [R12.64], !P5 ;  /* 0x141000000c3c7fae */ /* 0x0003e2000e901d56 */
[----:B------:R-:W-:-:S05]  /*3890*/  LEA.HI.X R11, R61, R8, R62, 0x1, P0 ;  /* 0x000000083d0b7211 */ /* 0x000fca00000f0c3e */
[----:B------:R1:W-:Y:S04]  /*38a0*/  LDGSTS.E.BYPASS.LTC128B.128 [R60+0x15900], [R10.64], !P4 ;  /* 0x159000000a3c7fae */ /* 0x0003e8000e101d56 */
.L_x_393:
[----:B------:R-:W-:Y:S05]  /*38b0*/  BSYNC B0 ;  /* 0x0000000000007941 */ /* 0x000fea0003800000 */
.L_x_390:
[----:B-123--:R-:W1:Y:S01]  /*38c0*/  S2R R12, SR_TID.X ;  /* 0x00000000000c7919 */ /* 0x00ee620000002100 */
[----:B------:R-:W-:Y:S01]  /*38d0*/  LOP3.LUT R7, R7, 0xffffffe0, RZ, 0xc0, !PT ;  /* 0xffffffe007077812 */ /* 0x000fe200078ec0ff */
[----:B------:R-:W-:Y:S01]  /*38e0*/  UISETP.NE.AND UP0, UPT, UR13, URZ, UPT ;  /* 0x0000003f0d00728c */ /* 0x000fe2000bf05270 */
[----:B------:R-:W-:Y:S01]  /*38f0*/  SHF.R.S32.HI R11, RZ, 0x1f, R6 ;  /* 0x0000001fff0b7819 */ /* 0x000fe20000011406 */
[----:B------:R-:W-:Y:S01]  /*3900*/  IMAD.U32 R13, RZ, RZ, UR28 ;  /* 0x0000001cff0d7e24 */ /* 0x000fe2000f8e00ff */
[----:B------:R-:W-:Y:S01]  /*3910*/  ULDC UR17, c[0x0][0x324] ;  /* 0x0000c90000117ab9 */ /* 0x000fe20000000800 */
[----:B------:R-:W-:Y:S01]  /*3920*/  FMUL.FTZ R14, R40, c[0x0][0x320] ;  /* 0x0000c800280e7a20 */ /* 0x000fe20000410000 */
[----:B------:R-:W-:Y:S01]  /*3930*/  LEA.HI R11, R11, R6, RZ, 0x3 ;  /* 0x000000060b0b7211 */ /* 0x000fe200078f18ff */
[----:B------:R-:W-:Y:S01]  /*3940*/  FMUL.FTZ R52, R52, c[0x0][0x320] ;  /* 0x0000c80034347a20 */ /* 0x000fe20000410000 */
[----:B------:R-:W-:Y:S01]  /*3950*/  PLOP3.LUT P0, PT, PT, PT, UP0, 0x80, 0x0 ;  /* 0x000000000000781c */ /* 0x000fe20003f0f008 */
[----:B------:R-:W-:Y:S01]  /*3960*/  FMUL.FTZ R53, R53, c[0x0][0x320] ;  /* 0x0000c80035357a20 */ /* 0x000fe20000410000 */
[----:B------:R-:W-:Y:S01]  /*3970*/  LOP3.LUT R11, R11, 0xffffff8, RZ, 0xc0, !PT ;  /* 0x0ffffff80b0b7812 */ /* 0x000fe200078ec0ff */
[----:B------:R-:W-:Y:S01]  /*3980*/  FMUL.FTZ R48, R48, c[0x0][0x320] ;  /* 0x0000c80030307a20 */ /* 0x000fe20000410000 */
[----:B------:R2:W3:Y:S01]  /*3990*/  MUFU.TANH R127, R52 ;  /* 0x00000034007f7308 */ /* 0x0004e20000002400 */
[----:B------:R-:W-:Y:S01]  /*39a0*/  FMUL.FTZ R49, R49, c[0x0][0x320] ;  /* 0x0000c80031317a20 */ /* 0x000fe20000410000 */
[----:B------:R-:W-:Y:S01]  /*39b0*/  ULDC UR5, c[0x0][0x2ac] ;  /* 0x0000ab0000057ab9 */ /* 0x000fe20000000800 */
[----:B------:R-:W-:Y:S01]  /*39c0*/  IMAD.IADD R11, R6, 0x1, -R11 ;  /* 0x00000001060b7824 */ /* 0x000fe200078e0a0b */
[----:B------:R-:W-:Y:S01]  /*39d0*/  ULDC UR4, c[0x0][0x1d0] ;  /* 0x0000740000047ab9 */ /* 0x000fe20000000800 */
[----:B------:R-:W0:Y:S01]  /*39e0*/  LDGDEPBAR ;  /* 0x00000000000079af */ /* 0x000e220000000000 */
[----:B------:R-:W-:-:S02]  /*39f0*/  ULOP3.LUT UR17, URZ, UR17, URZ, 0x33, !UPT ;  /* 0x000000113f117292 */ /* 0x000fc4000f8e333f */
[----:B------:R2:W4:Y:S01]  /*3a00*/  MUFU.TANH R126, R53 ;  /* 0x00000035007e7308 */ /* 0x0005220000002400 */
[----:B------:R-:W-:Y:S01]  /*3a10*/  UIMAD UR4, UR5, UR4, UR27 ;  /* 0x00000004050472a4 */ /* 0x000fe2000f8e021b */
[----:B-1----:R-:W-:Y:S01]  /*3a20*/  LEA.HI R8, R2, R12, RZ, 0x2 ;  /* 0x0000000c02087211 */ /* 0x002fe200078f10ff */
[----:B------:R-:W-:-:S03]  /*3a30*/  IMAD.IADD R7, R12, 0x1, -R7 ;  /* 0x000000010c077824 */ /* 0x000fc600078e0a07 */
[----:B------:R-:W-:Y:S02]  /*3a40*/  LOP3.LUT R8, R8, 0xfffffffc, RZ, 0xc0, !PT ;  /* 0xfffffffc08087812 */ /* 0x000fe400078ec0ff */
[----:B------:R2:W1:Y:S01]  /*3a50*/  MUFU.TANH R125, R48 ;  /* 0x00000030007d7308 */ /* 0x0004620000002400 */
[----:B----4-:R-:W-:Y:S02]  /*3a60*/  SHF.R.S32.HI R10, RZ, 0x1f, R7 ;  /* 0x0000001fff0a7819 */ /* 0x010fe40000011407 */
[----:B------:R-:W-:Y:S02]  /*3a70*/  IMAD.IADD R8, R12, 0x1, -R8 ;  /* 0x000000010c087824 */ /* 0x000fe400078e0a08 */
[----:B------:R-:W-:-:S03]  /*3a80*/  LEA.HI R10, R10, R7, RZ, 0x2 ;  /* 0x000000070a0a7211 */ /* 0x000fc600078f10ff */
[----:B------:R2:W4:Y:S01]  /*3a90*/  MUFU.TANH R124, R49 ;  /* 0x00000031007c7308 */ /* 0x0005220000002400 */
[----:B------:R-:W-:Y:S02]  /*3aa0*/  LEA.HI R2, R8, R8, RZ, 0x1 ;  /* 0x0000000808027211 */ /* 0x000fe400078f08ff */
[----:B------:R-:W-:Y:S02]  /*3ab0*/  LEA.HI.SX32 R6, R10, UR26, 0x1e ;  /* 0x0000001a0a067c11 */ /* 0x000fe4000f8ff2ff */
[----:B------:R-:W-:Y:S02]  /*3ac0*/  LOP3.LUT R2, R2, 0x1ffffffe, RZ, 0xc0, !PT ;  /* 0x1ffffffe02027812 */ /* 0x000fe400078ec0ff */
[----:B------:R-:W-:Y:S01]  /*3ad0*/  LOP3.LUT R10, R10, 0x7ffffffc, RZ, 0xc0, !PT ;  /* 0x7ffffffc0a0a7812 */ /* 0x000fe200078ec0ff */
[----:B------:R-:W-:Y:S01]  /*3ae0*/  IMAD R6, R11, 0x10, R6 ;  /* 0x000000100b067824 */ /* 0x000fe200078e0206 */
[----:B------:R-:W1:Y:S01]  /*3af0*/  MUFU.TANH R14, R14 ;  /* 0x0000000e000e7308 */ /* 0x000e620000002400 */
[----:B------:R-:W-:-:S02]  /*3b00*/  IMAD.IADD R2, R8, 0x1, -R2 ;  /* 0x0000000108027824 */ /* 0x000fc400078e0a02 */
[----:B------:R-:W-:Y:S02]  /*3b10*/  IMAD.IADD R7, R7, 0x1, -R10 ;  /* 0x0000000107077824 */ /* 0x000fe400078e0a0a */
[----:B------:R-:W-:Y:S02]  /*3b20*/  IMAD R12, R2, 0x8, R6 ;  /* 0x00000008020c7824 */ /* 0x000fe400078e0206 */
[----:B------:R-:W-:Y:S02]  /*3b30*/  IMAD.SHL.U32 R20, R7, 0x2, RZ ;  /* 0x0000000207147824 */ /* 0x000fe400078e00ff */
[----:B------:R-:W-:Y:S01]  /*3b40*/  @P0 IMAD.HI.U32 R6, R12, c[0x0][0x2c8], RZ ;  /* 0x0000b2000c060a27 */ /* 0x000fe200078e00ff */
[----:B------:R-:W-:Y:S01]  /*3b50*/  PLOP3.LUT P0, PT, PT, PT, UP0, 0x80, 0x0 ;  /* 0x000000000000781c */ /* 0x000fe20003f0f008 */
[----:B------:R-:W-:Y:S01]  /*3b60*/  UISETP.NE.AND UP0, UPT, UR12, URZ, UPT ;  /* 0x0000003f0c00728c */ /* 0x000fe2000bf05270 */
[----:B------:R1:W-:Y:S01]  /*3b70*/  STL [R1+0x34], R12 ;  /* 0x0000340c01007387 */ /* 0x0003e20000100800 */
[----:B------:R-:W-:Y:S01]  /*3b80*/  IMAD.MOV.U32 R2, RZ, RZ, R12 ;  /* 0x000000ffff027224 */ /* 0x000fe200078e000c */
[----:B------:R-:W-:Y:S01]  /*3b90*/  IADD3 R13, -R20, 0x1, R13 ;  /* 0x00000001140d7810 */ /* 0x000fe20007ffe10d */
[----:B------:R-:W-:Y:S01]  /*3ba0*/  FMUL.FTZ R11, R36, c[0x0][0x320] ;  /* 0x0000c800240b7a20 */ /* 0x000fe20000410000 */
[C---:B------:R-:W-:Y:S01]  /*3bb0*/  IADD3 R10, -R20.reuse, UR4, RZ ;  /* 0x00000004140a7c10 */ /* 0x040fe2000fffe1ff */
[----:B------:R-:W-:Y:S01]  /*3bc0*/  FMUL.FTZ R8, R37, c[0x0][0x320] ;  /* 0x0000c80025087a20 */ /* 0x000fe20000410000 */
[----:B------:R-:W-:Y:S01]  /*3bd0*/  IADD3 R13, R13, -c[0x0][0x168], RZ ;  /* 0x80005a000d0d7a10 */ /* 0x000fe20007ffe0ff */
[----:B------:R-:W-:Y:S01]  /*3be0*/  STL [R1+0x38], R20 ;  /* 0x0000381401007387 */ /* 0x000fe20000100800 */
[----:B------:R-:W-:Y:S01]  /*3bf0*/  IADD3 R7, -R20, UR27, RZ ;  /* 0x0000001b14077c10 */ /* 0x000fe2000fffe1ff */
[----:B------:R-:W1:Y:S02]  /*3c00*/  MUFU.TANH R11, R11 ;  /* 0x0000000b000b7308 */ /* 0x000e640000002400 */
[----:B------:R-:W-:-:S02]  /*3c10*/  @P0 SHF.R.U32.HI R2, RZ, c[0x0][0x2cc], R6 ;  /* 0x0000b300ff020a19 */ /* 0x000fc40000011606 */
[----:B------:R-:W-:Y:S02]  /*3c20*/  PLOP3.LUT P0, PT, PT, PT, UP0, 0x40, 0x0 ;  /* 0x000000000000781c */ /* 0x000fe40003f0e808 */
[C---:B------:R-:W-:Y:S01]  /*3c30*/  IADD3 R6, R13.reuse, c[0x0][0x328], RZ ;  /* 0x0000ca000d067a10 */ /* 0x040fe20007ffe0ff */
[----:B------:R-:W2:Y:S01]  /*3c40*/  SHFL.IDX PT, R19, R2, RZ, 0x1c1f ;  /* 0x001c1fff02137589 */ /* 0x000ea200000e0000 */
[----:B------:R-:W2:Y:S01]  /*3c50*/  MUFU.TANH R8, R8 ;  /* 0x0000000800087308 */ /* 0x000ea20000002400 */
[----:B------:R-:W-:Y:S01]  /*3c60*/  IADD3 R13, R13, UR17, RZ ;  /* 0x000000110d0d7c10 */ /* 0x000fe2000fffe0ff */
[----:B-1----:R-:W-:-:S06]  /*3c70*/  FMUL.FTZ R12, R41, c[0x0][0x320] ;  /* 0x0000c800290c7a20 */ /* 0x002fcc0000410000 */
[----:B------:R-:W1:Y:S01]  /*3c80*/  MUFU.TANH R12, R12 ;  /* 0x0000000c000c7308 */ /* 0x000e620000002400 */
[--C-:B--2---:R-:W-:Y:S02]  /*3c90*/  IMAD.IADD R21, R6, 0x1, R19.reuse ;  /* 0x0000000106157824 */ /* 0x104fe400078e0213 */
[----:B------:R-:W-:-:S03]  /*3ca0*/  IMAD.IADD R20, R13, 0x1, R19 ;  /* 0x000000010d147824 */ /* 0x000fc600078e0213 */
[----:B------:R-:W-:Y:S01]  /*3cb0*/  IMNMX R21, R21, R10, PT ;  /* 0x0000000a15157217 */ /* 0x000fe20003800200 */
[----:B------:R-:W-:Y:S05]  /*3cc0*/  @P0 BRA `(.L_x_394) ;  /* 0x0000015000000947 */ /* 0x000fea0003800000 */
[----:B---34-:R-:W-:Y:S01]  /*3cd0*/  IMAD.U32 R22, RZ, RZ, UR9 ;  /* 0x00000009ff167e24 */ /* 0x018fe2000f8e00ff */
[----:B------:R-:W-:Y:S04]  /*3ce0*/  BSSY B0, `(.L_x_395) ;  /* 0x000000f000007945 */ /* 0x000fe80003800000 */
[----:B------:R-:W-:-:S04]  /*3cf0*/  IADD3 R22, R22, -c[0x0][0x168], R19 ;  /* 0x80005a0016167a10 */ /* 0x000fc80007ffe013 */
[----:B------:R-:W-:-:S13]  /*3d00*/  ISETP.GT.AND P0, PT, R22, -0x1, PT ;  /* 0xffffffff1600780c */ /* 0x000fda0003f04270 */
[----:B------:R-:W-:Y:S05]  /*3d10*/  @P0 BRA `(.L_x_396) ;  /* 0x0000007000000947 */ /* 0x000fea0003800000 */
[----:B------:R-:W-:Y:S01]  /*3d20*/  IMAD.MOV.U32 R19, RZ, RZ, c[0x0][0x32c] ;  /* 0x0000cb00ff137624 */ /* 0x000fe200078e00ff */
[----:B------:R-:W-:-:S04]  /*3d30*/  LOP3.LUT R22, RZ, R22, RZ, 0x33, !PT ;  /* 0x00000016ff167212 */ /* 0x000fc800078e33ff */
[----:B------:R-:W-:-:S13]  /*3d40*/  ISETP.NE.AND P0, PT, R19, 0x1, PT ;  /* 0x000000011300780c */ /* 0x000fda0003f05270 */
[----:B------:R-:W-:-:S05]  /*3d50*/  @P0 IMAD.HI.U32 R19, R22, c[0x0][0x330], RZ ;  /* 0x0000cc0016130a27 */ /* 0x000fca00078e00ff */
[----:B------:R-:W-:-:S04]  /*3d60*/  @P0 SHF.R.U32.HI R22, RZ, c[0x0][0x334], R19 ;  /* 0x0000cd00ff160a19 */ /* 0x000fc80000011613 */
[----:B------:R-:W-:Y:S01]  /*3d70*/  LOP3.LUT R22, RZ, R22, RZ, 0x33, !PT ;  /* 0x00000016ff167212 */ /* 0x000fe200078e33ff */
[----:B------:R-:W-:Y:S05]  /*3d80*/  BRA `(.L_x_397) ;  /* 0x0000004000007947 */ /* 0x000fea0003800000 */
.L_x_396:
[----:B------:R-:W-:-:S04]  /*3d90*/  MOV R19, c[0x0][0x32c] ;  /* 0x0000cb0000137a02 */ /* 0x000fc80000000f00 */
[----:B------:R-:W-:-:S13]  /*3da0*/  ISETP.NE.AND P0, PT, R19, 0x1, PT ;  /* 0x000000011300780c */ /* 0x000fda0003f05270 */
[----:B------:R-:W-:-:S05]  /*3db0*/  @P0 IMAD.HI.U32 R19, R22, c[0x0][0x330], RZ ;  /* 0x0000cc0016130a27 */ /* 0x000fca00078e00ff */
[----:B------:R-:W-:Y:S02]  /*3dc0*/  @P0 SHF.R.U32.HI R22, RZ, c[0x0][0x334], R19 ;  /* 0x0000cd00ff160a19 */ /* 0x000fe40000011613 */
.L_x_397:
[----:B------:R-:W-:Y:S05]  /*3dd0*/  BSYNC B0 ;  /* 0x0000000000007941 */ /* 0x000fea0003800000 */
.L_x_395:
[----:B------:R-:W-:-:S05]  /*3de0*/  IMAD R22, R22, c[0x0][0x32c], R7 ;  /* 0x0000cb0016167a24 */ /* 0x000fca00078e0207 */
[----:B------:R-:W-:Y:S02]  /*3df0*/  IADD3 R19, R22, c[0x0][0x32c], RZ ;  /* 0x0000cb0016137a10 */ /* 0x000fe40007ffe0ff */
[----:B------:R-:W-:Y:S02]  /*3e00*/  IMNMX R20, R20, R22, !PT ;  /* 0x0000001614147217 */ /* 0x000fe40007800200 */
[----:B------:R-:W-:Y:S02]  /*3e10*/  IMNMX R21, R21, R19, PT ;  /* 0x0000001315157217 */ /* 0x000fe40003800200 */
.L_x_394:
[----:B---34-:R-:W-:Y:S01]  /*3e20*/  UISETP.GE.AND UP0, UPT, UR27, 0x1, UPT ;  /* 0x000000011b00788c */ /* 0x018fe2000bf06270 */
[----:B------:R-:W-:Y:S01]  /*3e30*/  FMUL.FTZ R22, R42, c[0x0][0x320] ;  /* 0x0000c8002a167a20 */ /* 0x000fe20000410000 */
[----:B------:R-:W-:Y:S01]  /*3e40*/  UISETP.GE.AND UP6, UPT, UR27, 0x12, UPT ;  /* 0x000000121b00788c */ /* 0x000fe2000bfc6270 */
[----:B------:R-:W-:Y:S01]  /*3e50*/  FMUL.FTZ R24, R46, c[0x0][0x320] ;  /* 0x0000c8002e187a20 */ /* 0x000fe20000410000 */
[----:B------:R-:W-:Y:S01]  /*3e60*/  UP2UR UR30, UPR, URZ, 0x1 ;  /* 0x000000013f1e7883 */ /* 0x000fe20008000000 */
[----:B------:R-:W-:Y:S01]  /*3e70*/  FMUL.FTZ R55, R55, c[0x0][0x320] ;  /* 0x0000c80037377a20 */ /* 0x000fe20000410000 */
[----:B------:R-:W-:Y:S01]  /*3e80*/  PLOP3.LUT P0, PT, PT, PT, UP0, 0x40, 0x0 ;  /* 0x000000000000781c */ /* 0x000fe20003f0e808 */
[----:B------:R-:W-:Y:S01]  /*3e90*/  UISETP.GE.AND UP0, UPT, UR27, 0x2, UPT ;  /* 0x000000021b00788c */ /* 0x000fe2000bf06270 */
[----:B------:R-:W-:Y:S01]  /*3ea0*/  FMUL.FTZ R50, R50, c[0x0][0x320] ;  /* 0x0000c80032327a20 */ /* 0x000fe20000410000 */
[----:B------:R-:W-:Y:S01]  /*3eb0*/  UISETP.GE.AND UP5, UPT, UR27, 0x19, UPT ;  /* 0x000000191b00788c */ /* 0x000fe2000bfa6270 */
[----:B------:R-:W-:Y:S01]  /*3ec0*/  ISETP.GT.AND P0, PT, R20, RZ, P0 ;  /* 0x000000ff1400720c */ /* 0x000fe20000704270 */
[----:B------:R-:W-:Y:S01]  /*3ed0*/  UP2UR UR29, UPR, URZ, 0x1 ;  /* 0x000000013f1d7883 */ /* 0x000fe20008000000 */
[----:B------:R-:W-:Y:S01]  /*3ee0*/  FMUL.FTZ R51, R51, c[0x0][0x320] ;  /* 0x0000c80033337a20 */ /* 0x000fe20000410000 */
[----:B------:R-:W-:Y:S01]  /*3ef0*/  UISETP.GE.AND UP4, UPT, UR27, 0x1a, UPT ;  /* 0x0000001a1b00788c */ /* 0x000fe2000bf86270 */
[----:B------:R-:W-:Y:S01]  /*3f00*/  ISETP.LT.OR P0, PT, R21, 0x1, P0 ;  /* 0x000000011500780c */ /* 0x000fe20000701670 */
[----:B------:R-:W-:Y:S01]  /*3f10*/  UISETP.GE.AND UP3, UPT, UR27, 0x21, UPT ;  /* 0x000000211b00788c */ /* 0x000fe2000bf66270 */
[----:B------:R-:W-:Y:S01]  /*3f20*/  FMUL.FTZ R43, R43, c[0x0][0x320] ;  /* 0x0000c8002b2b7a20 */ /* 0x000fe20000410000 */
[----:B------:R-:W-:Y:S01]  /*3f30*/  UISETP.GE.AND UP2, UPT, UR27, 0x22, UPT ;  /* 0x000000221b00788c */ /* 0x000fe2000bf46270 */
[----:B------:R-:W-:Y:S01]  /*3f40*/  FSEL R19, R0, -INF , !P0 ;  /* 0xff80000000137808 */ /* 0x000fe20004000000 */
[----:B------:R-:W-:Y:S01]  /*3f50*/  UISETP.GE.AND UP1, UPT, UR27, 0x29, UPT ;  /* 0x000000291b00788c */ /* 0x000fe2000bf26270 */
[----:B------:R-:W-:Y:S01]  /*3f60*/  PLOP3.LUT P0, PT, PT, PT, UP0, 0x40, 0x0 ;  /* 0x000000000000781c */ /* 0x000fe20003f0e808 */
[----:B------:R-:W-:Y:S01]  /*3f70*/  UISETP.GE.AND UP0, UPT, UR27, 0x9, UPT ;  /* 0x000000091b00788c */ /* 0x000fe2000bf06270 */
[----:B------:R-:W-:Y:S01]  /*3f80*/  FMUL.FTZ R0, R39, c[0x0][0x320] ;  /* 0x0000c80027007a20 */ /* 0x000fe20000410000 */
[----:B------:R-:W-:Y:S01]  /*3f90*/  UP2UR UR31, UPR, URZ, 0x40 ;  /* 0x000000403f1f7883 */ /* 0x000fe20008000000 */
[----:B------:R-:W-:Y:S01]  /*3fa0*/  ISETP.GT.AND P0, PT, R20, 0x1, P0 ;  /* 0x000000011400780c */ /* 0x000fe20000704270 */
[----:B------:R-:W-:Y:S01]  /*3fb0*/  UP2UR UR28, UPR, URZ, 0x1 ;  /* 0x000000013f1c7883 */ /* 0x000fe20008000000 */
[----:B------:R-:W-:Y:S01]  /*3fc0*/  FMUL.FTZ R54, R54, c[0x0][0x320] ;  /* 0x0000c80036367a20 */ /* 0x000fe20000410000 */
[----:B------:R2:W3:Y:S01]  /*3fd0*/  MUFU.TANH R159, R55 ;  /* 0x00000037009f7308 */ /* 0x0004e20000002400 */
[----:B------:R-:W-:Y:S01]  /*3fe0*/  ISETP.LT.OR P0, PT, R21, 0x2, P0 ;  /* 0x000000021500780c */ /* 0x000fe20000701670 */
[----:B------:R-:W-:-:S03]  /*3ff0*/  FMUL.FTZ R47, R47, c[0x0][0x320] ;  /* 0x0000c8002f2f7a20 */ /* 0x000fc60000410000 */
[----:B------:R-:W-:Y:S02]  /*4000*/  FSEL R18, R18, -INF , !P0 ;  /* 0xff80000012127808 */ /* 0x000fe40004000000 */
[----:B------:R-:W-:Y:S01]  /*4010*/  PLOP3.LUT P0, PT, PT, PT, UP0, 0x40, 0x0 ;  /* 0x000000000000781c */ /* 0x000fe20003f0e808 */
[----:B------:R-:W-:Y:S01]  /*4020*/  UISETP.GE.AND UP0, UPT, UR27, 0xa, UPT ;  /* 0x0000000a1b00788c */ /* 0x000fe2000bf06270 */
[----:B------:R-:W4:Y:S02]  /*4030*/  MUFU.TANH R0, R0 ;  /* 0x0000000000007308 */ /* 0x000f240000002400 */
[----:B------:R-:W-:Y:S01]  /*4040*/  ISETP.GT.AND P0, PT, R20, 0x8, P0 ;  /* 0x000000081400780c */ /* 0x000fe20000704270 */
[----:B------:R-:W-:-:S03]  /*4050*/  UP2UR UR5, UPR, URZ, 0x1 ;  /* 0x000000013f057883 */ /* 0x000fc60008000000 */
[----:B------:R-:W-:Y:S02]  /*4060*/  ISETP.LT.OR P0, PT, R21, 0x9, P0 ;  /* 0x000000091500780c */ /* 0x000fe40000701670 */
[----:B------:R2:W1:Y:S02]  /*4070*/  MUFU.TANH R158, R50 ;  /* 0x00000032009e7308 */ /* 0x0004640000002400 */
[----:B------:R-:W-:Y:S02]  /*4080*/  FSEL R17, R17, -INF , !P0 ;  /* 0xff80000011117808 */ /* 0x000fe40004000000 */
[----:B------:R-:W-:Y:S01]  /*4090*/  PLOP3.LUT P0, PT, PT, PT, UP0, 0x40, 0x0 ;  /* 0x000000000000781c */ /* 0x000fe20003f0e808 */
[----:B------:R-:W-:-:S03]  /*40a0*/  UISETP.GE.AND UP0, UPT, UR27, 0x11, UPT ;  /* 0x000000111b00788c */ /* 0x000fc6000bf06270 */
[----:B------:R-:W-:Y:S01]  /*40b0*/  ISETP.GT.AND P0, PT, R20, 0x9, P0 ;  /* 0x000000091400780c */ /* 0x000fe20000704270 */
[----:B------:R-:W-:Y:S01]  /*40c0*/  UP2UR UR4, UPR, URZ, 0x1 ;  /* 0x000000013f047883 */ /* 0x000fe20008000000 */
[----:B------:R2:W1:Y:S02]  /*40d0*/  MUFU.TANH R157, R51 ;  /* 0x00000033009d7308 */ /* 0x0004640000002400 */
[----:B------:R-:W-:-:S04]  /*40e0*/  ISETP.LT.OR P0, PT, R21, 0xa, P0 ;  /* 0x0000000a1500780c */ /* 0x000fc80000701670 */
[----:B------:R-:W-:Y:S02]  /*40f0*/  FSEL R16, R16, -INF , !P0 ;  /* 0xff80000010107808 */ /* 0x000fe40004000000 */
[----:B------:R-:W-:Y:S01]  /*4100*/  PLOP3.LUT P0, PT, PT, PT, UP0, 0x40, 0x0 ;  /* 0x000000000000781c */ /* 0x000fe20003f0e808 */
[----:B------:R-:W-:Y:S01]  /*4110*/  UISETP.GE.AND UP0, UPT, UR27, 0x2a, UPT ;  /* 0x0000002a1b00788c */ /* 0x000fe2000bf06270 */
[----:B------:R-:W1:Y:S02]  /*4120*/  MUFU.TANH R22, R22 ;  /* 0x0000001600167308 */ /* 0x000e640000002400 */
[----:B------:R-:W-:-:S04]  /*4130*/  ISETP.GT.AND P0, PT, R20, 0x10, P0 ;  /* 0x000000101400780c */ /* 0x000fc80000704270 */
[----:B------:R-:W-:Y:S02]  /*4140*/  ISETP.LT.OR P0, PT, R21, 0x11, P0 ;  /* 0x000000111500780c */ /* 0x000fe40000701670 */
[----:B------:R-:W1:Y:S02]  /*4150*/  MUFU.TANH R24, R24 ;  /* 0x0000001800187308 */ /* 0x000e640000002400 */
[----:B------:R-:W-:Y:S02]  /*4160*/  FSEL R14, R14, -INF , !P0 ;  /* 0xff8000000e0e7808 */ /* 0x000fe40004000000 */
[----:B------:R-:W-:Y:S01]  /*4170*/  PLOP3.LUT P0, PT, PT, PT, UP6, 0x40, 0x0 ;  /* 0x000000000000781c */ /* 0x000fe20003f0e868 */
[----:B------:R-:W-:-:S03]  /*4180*/  UISETP.NE.AND UP6, UPT, UR12, URZ, UPT ;  /* 0x0000003f0c00728c */ /* 0x000fc6000bfc5270 */
[----:B------:R-:W-:Y:S01]  /*4190*/  ISETP.GT.AND P0, PT, R20, 0x11, P0 ;  /* 0x000000111400780c */ /* 0x000fe20000704270 */
[----:B------:R2:W1:Y:S03]  /*41a0*/  MUFU.TANH R170, R43 ;  /* 0x0000002b00aa7308 */ /* 0x0004660000002400 */
[----:B------:R-:W-:-:S04]  /*41b0*/  ISETP.LT.OR P0, PT, R21, 0x12, P0 ;  /* 0x000000121500780c */ /* 0x000fc80000701670 */
[----:B-1----:R-:W-:Y:S01]  /*41c0*/  FSEL R12, R12, -INF , !P0 ;  /* 0xff8000000c0c7808 */ /* 0x002fe20004000000 */
[----:B------:R2:W1:Y:S01]  /*41d0*/  MUFU.TANH R168, R54 ;  /* 0x0000003600a87308 */ /* 0x0004620000002400 */
[----:B------:R-:W-:-:S04]  /*41e0*/  PLOP3.LUT P0, PT, PT, PT, UP5, 0x40, 0x0 ;  /* 0x000000000000781c */ /* 0x000fc80003f0e858 */
[----:B------:R-:W-:-:S04]  /*41f0*/  ISETP.GT.AND P0, PT, R20, 0x18, P0 ;  /* 0x000000181400780c */ /* 0x000fc80000704270 */
[----:B------:R-:W-:-:S04]  /*4200*/  ISETP.LT.OR P0, PT, R21, 0x19, P0 ;  /* 0x000000191500780c */ /* 0x000fc80000701670 */
[----:B------:R-:W-:Y:S02]  /*4210*/  FSEL R11, R11, -INF , !P0 ;  /* 0xff8000000b0b7808 */ /* 0x000fe40004000000 */
        /* <DEDUP_REMOVED lines=17> */
[----:B------:R-:W-:Y:S02]  /*4330*/  ISETP.GT.AND P0, PT, R20, 0x29, P0 ;  /* 0x000000291400780c */ /* 0x000fe40000704270 */
[----:B------:R-:W1:Y:S02]  /*4340*/  SHFL.IDX PT, R20, R2, 0x1, 0x1c1f ;  /* 0x003c1f0002147f89 */ /* 0x000e6400000e0000 */
[----:B------:R-:W-:Y:S01]  /*4350*/  ISETP.LT.OR P0, PT, R21, 0x2a, P0 ;  /* 0x0000002a1500780c */ /* 0x000fe20000701670 */
[----:B------:R-:W-:-:S03]  /*4360*/  FMUL.FTZ R21, R38, c[0x0][0x320] ;  /* 0x0000c80026157a20 */ /* 0x000fc60000410000 */
[----:B------:R-:W-:Y:S02]  /*4370*/  FSEL R124, R124, -INF , !P0 ;  /* 0xff8000007c7c7808 */ /* 0x000fe40004000000 */
[----:B------:R-:W-:Y:S01]  /*4380*/  PLOP3.LUT P0, PT, PT, PT, UP6, 0x40, 0x0 ;  /* 0x000000000000781c */ /* 0x000fe20003f0e868 */
[----:B------:R-:W2:Y:S01]  /*4390*/  MUFU.TANH R21, R21 ;  /* 0x0000001500157308 */ /* 0x000ea20000002400 */
[----:B------:R-:W-:Y:S01]  /*43a0*/  UISETP.NE.AND UP6, UPT, UR31, URZ, UPT ;  /* 0x0000003f1f00728c */ /* 0x000fe2000bfc5270 */
[----:B-1----:R-:W-:-:S06]  /*43b0*/  IMAD.IADD R2, R6, 0x1, R20 ;  /* 0x0000000106027824 */ /* 0x002fcc00078e0214 */
[----:B------:R1:W1:Y:S01]  /*43c0*/  MUFU.TANH R6, R47 ;  /* 0x0000002f00067308 */ /* 0x0002620000002400 */
[----:B------:R-:W-:Y:S01]  /*43d0*/  IMAD.IADD R23, R13, 0x1, R20 ;  /* 0x000000010d177824 */ /* 0x000fe200078e0214 */
[----:B------:R-:W-:Y:S02]  /*43e0*/  IMNMX R2, R2, R10, PT ;  /* 0x0000000a02027217 */ /* 0x000fe40003800200 */
[----:B------:R-:W-:Y:S05]  /*43f0*/  @P0 BRA `(.L_x_398) ;  /* 0x0000015000000947 */ /* 0x000fea0003800000 */
[----:B--234-:R-:W-:Y:S01]  /*4400*/  IMAD.U32 R10, RZ, RZ, UR9 ;  /* 0x00000009ff0a7e24 */ /* 0x01cfe2000f8e00ff */
        /* <DEDUP_REMOVED lines=11> */
.L_x_400:
[----:B------:R-:W-:-:S04]  /*44c0*/  MOV R10, c[0x0][0x32c] ;  /* 0x0000cb00000a7a02 */ /* 0x000fc80000000f00 */
[----:B------:R-:W-:-:S13]  /*44d0*/  ISETP.NE.AND P0, PT, R10, 0x1, PT ;  /* 0x000000010a00780c */ /* 0x000fda0003f05270 */
[----:B------:R-:W-:-:S05]  /*44e0*/  @P0 IMAD.HI.U32 R10, R20, c[0x0][0x330], RZ ;  /* 0x0000cc00140a0a27 */ /* 0x000fca00078e00ff */
[----:B------:R-:W-:Y:S02]  /*44f0*/  @P0 SHF.R.U32.HI R20, RZ, c[0x0][0x334], R10 ;  /* 0x0000cd00ff140a19 */ /* 0x000fe4000001160a */
.L_x_401:
[----:B------:R-:W-:Y:S05]  /*4500*/  BSYNC B0 ;  /* 0x0000000000007941 */ /* 0x000fea0003800000 */
.L_x_399:
[----:B------:R-:W-:-:S05]  /*4510*/  IMAD R20, R20, c[0x0][0x32c], R7 ;  /* 0x0000cb0014147a24 */ /* 0x000fca00078e0207 */
[----:B------:R-:W-:Y:S02]  /*4520*/  IADD3 R7, R20, c[0x0][0x32c], RZ ;  /* 0x0000cb0014077a10 */ /* 0x000fe40007ffe0ff */
[----:B------:R-:W-:Y:S02]  /*4530*/  IMNMX R23, R23, R20, !PT ;  /* 0x0000001417177217 */ /* 0x000fe40007800200 */
[----:B------:R-:W-:Y:S02]  /*4540*/  IMNMX R2, R2, R7, PT ;  /* 0x0000000702027217 */ /* 0x000fe40003800200 */
.L_x_398:
[----:B--234-:R-:W-:Y:S01]  /*4550*/  UP2UR UR27, UPR, URZ, 0x10 ;  /* 0x000000103f1b7883 */ /* 0x01cfe20008000000 */
[----:B------:R-:W-:Y:S01]  /*4560*/  IMAD.SHL.U32 R252, R5, 0x2, RZ ;  /* 0x0000000205fc7824 */ /* 0x000fe200078e00ff */
[----:B------:R-:W-:Y:S02]  /*4570*/  UISETP.NE.AND UP4, UPT, UR30, URZ, UPT ;  /* 0x0000003f1e00728c */ /* 0x000fe4000bf85270 */
[----:B------:R-:W-:Y:S01]  /*4580*/  UP2UR UR30, UPR, URZ, 0x8 ;  /* 0x000000083f1e7883 */ /* 0x000fe20008000000 */
[--C-:B------:R-:W-:Y:S01]  /*4590*/  IMAD R250, R4, 0x2, R252.reuse ;  /* 0x0000000204fa7824 */ /* 0x100fe200078e02fc */
[----:B------:R-:W-:Y:S01]  /*45a0*/  UISETP.NE.AND UP3, UPT, UR29, URZ, UPT ;  /* 0x0000003f1d00728c */ /* 0x000fe2000bf65270 */
[----:B------:R-:W-:Y:S01]  /*45b0*/  LDSM.16.MT88.4 R136, [R252+0x100] ;  /* 0x00010000fc88783b */ /* 0x000fe20000004200 */
[----:B------:R-:W-:Y:S01]  /*45c0*/  PLOP3.LUT P0, PT, PT, PT, UP4, 0x40, 0x0 ;  /* 0x000000000000781c */ /* 0x000fe20003f0e848 */
[----:B------:R-:W-:Y:S01]  /*45d0*/  UP2UR UR29, UPR, URZ, 0x4 ;  /* 0x000000043f1d7883 */ /* 0x000fe20008000000 */
[----:B------:R-:W-:Y:S01]  /*45e0*/  IMAD R249, R3, 0x2, R252 ;  /* 0x0000000203f97824 */ /* 0x000fe200078e02fc */
[----:B------:R-:W-:Y:S01]  /*45f0*/  UISETP.NE.AND UP2, UPT, UR28, URZ, UPT ;  /* 0x0000003f1c00728c */ /* 0x000fe2000bf45270 */
[----:B------:R-:W-:Y:S01]  /*4600*/  ISETP.GT.AND P0, PT, R23, RZ, P0 ;  /* 0x000000ff1700720c */ /* 0x000fe20000704270 */
[----:B------:R-:W-:Y:S01]  /*4610*/  UP2UR UR28, UPR, URZ, 0x2 ;  /* 0x000000023f1c7883 */ /* 0x000fe20008000000 */
[----:B------:R-:W-:Y:S01]  /*4620*/  IMAD R248, R3, 0x2, R250 ;  /* 0x0000000203f87824 */ /* 0x000fe200078e02fa */
[----:B------:R-:W-:Y:S01]  /*4630*/  UISETP.NE.AND UP1, UPT, UR5, URZ, UPT ;  /* 0x0000003f0500728c */ /* 0x000fe2000bf25270 */
[----:B------:R-:W-:Y:S01]  /*4640*/  ISETP.LT.OR P0, PT, R2, 0x1, P0 ;  /* 0x000000010200780c */ /* 0x000fe20000701670 */
[----:B------:R-:W-:Y:S01]  /*4650*/  UP2UR UR5, UPR, URZ, 0x1 ;  /* 0x000000013f057883 */ /* 0x000fe20008000000 */
[----:B------:R-:W-:Y:S01]  /*4660*/  LDSM.16.MT88.4 R40, [R252+0x1900] ;  /* 0x00190000fc28783b */ /* 0x000fe20000004200 */
[----:B------:R-:W-:Y:S01]  /*4670*/  UISETP.NE.AND UP0, UPT, UR4, URZ, UPT ;  /* 0x0000003f0400728c */ /* 0x000fe2000bf05270 */
[----:B------:R-:W-:Y:S01]  /*4680*/  FSEL R20, R9, -INF , !P0 ;  /* 0xff80000009147808 */ /* 0x000fe20004000000 */
[----:B------:R-:W-:Y:S01]  /*4690*/  UISETP.NE.AND UP4, UPT, UR27, URZ, UPT ;  /* 0x0000003f1b00728c */ /* 0x000fe2000bf85270 */
[----:B------:R-:W-:Y:S01]  /*46a0*/  PLOP3.LUT P0, PT, PT, PT, UP3, 0x40, 0x0 ;  /* 0x000000000000781c */ /* 0x000fe20003f0e838 */
[----:B------:R-:W-:Y:S01]  /*46b0*/  UISETP.NE.AND UP3, UPT, UR30, URZ, UPT ;  /* 0x0000003f1e00728c */ /* 0x000fe2000bf65270 */
[----:B------:R-:W-:Y:S01]  /*46c0*/  LDSM.16.MT88.4 R56, [R249+0x1900] ;  /* 0x00190000f938783b */ /* 0x000fe20000004200 */
[----:B------:R-:W-:Y:S01]  /*46d0*/  UIADD3 UR24, UR24, -0x2, URZ ;  /* 0xfffffffe18187890 */ /* 0x000fe2000fffe03f */
[----:B------:R-:W-:-:S02]  /*46e0*/  ISETP.GT.AND P0, PT, R23, 0x1, P0 ;  /* 0x000000011700780c */ /* 0x000fc40000704270 */
[----:B------:R-:W-:Y:S02]  /*46f0*/  LDSM.16.MT88.4 R48, [R250+0x1900] ;  /* 0x00190000fa30783b */ /* 0x000fe40000004200 */
[----:B------:R-:W-:Y:S02]  /*4700*/  ISETP.LT.OR P0, PT, R2, 0x2, P0 ;  /* 0x000000020200780c */ /* 0x000fe40000701670 */
[----:B------:R-:W-:Y:S02]  /*4710*/  LDSM.16.MT88.4 R88, [R249+0x3100] ;  /* 0x00310000f958783b */ /* 0x000fe40000004200 */
[----:B------:R-:W-:Y:S02]  /*4720*/  FSEL R15, R15, -INF , !P0 ;  /* 0xff8000000f0f7808 */ /* 0x000fe40004000000 */
[----:B------:R-:W-:Y:S01]  /*4730*/  PLOP3.LUT P0, PT, PT, PT, UP2, 0x40, 0x0 ;  /* 0x000000000000781c */ /* 0x000fe20003f0e828 */
[----:B------:R-:W-:Y:S01]  /*4740*/  UISETP.NE.AND UP2, UPT, UR29, URZ, UPT ;  /* 0x0000003f1d00728c */ /* 0x000fe2000bf45270 */
[----:B-----5:R-:W-:Y:S02]  /*4750*/  LDSM.16.MT88.4 R64, [R248+0x1900] ;  /* 0x00190000f840783b */ /* 0x020fe40000004200 */
[----:B------:R-:W-:-:S02]  /*4760*/  ISETP.GT.AND P0, PT, R23, 0x8, P0 ;  /* 0x000000081700780c */ /* 0x000fc40000704270 */
[----:B------:R-:W-:Y:S02]  /*4770*/  LDSM.16.MT88.4 R104, [R252+0x4900] ;  /* 0x00490000fc68783b */ /* 0x000fe40000004200 */
[----:B------:R-:W-:Y:S02]  /*4780*/  ISETP.LT.OR P0, PT, R2, 0x9, P0 ;  /* 0x000000090200780c */ /* 0x000fe40000701670 */
[----:B------:R-:W-:Y:S02]  /*4790*/  LDSM.16.MT88.4 R96, [R248+0x3100] ;  /* 0x00310000f860783b */ /* 0x000fe40000004200 */
[----:B------:R-:W-:Y:S02]  /*47a0*/  FSEL R13, R24, -INF , !P0 ;  /* 0xff800000180d7808 */ /* 0x000fe40004000000 */
[----:B------:R-:W-:Y:S01]  /*47b0*/  PLOP3.LUT P0, PT, PT, PT, UP1, 0x40, 0x0 ;  /* 0x000000000000781c */ /* 0x000fe20003f0e818 */
[----:B------:R-:W-:Y:S01]  /*47c0*/  UISETP.NE.AND UP1, UPT, UR28, URZ, UPT ;  /* 0x0000003f1c00728c */ /* 0x000fe2000bf25270 */
[----:B------:R-:W-:Y:S02]  /*47d0*/  LDSM.16.MT88.4 R112, [R250+0x4900] ;  /* 0x00490000fa70783b */ /* 0x000fe40000004200 */
[----:B------:R-:W-:-:S02]  /*47e0*/  ISETP.GT.AND P0, PT, R23, 0x9, P0 ;  /* 0x000000091700780c */ /* 0x000fc40000704270 */
[----:B------:R-:W-:Y:S02]  /*47f0*/  LDSM.16.MT88.4 R32, [R248+0x100] ;  /* 0x00010000f820783b */ /* 0x000fe40000004200 */
[----:B------:R-:W-:Y:S02]  /*4800*/  ISETP.LT.OR P0, PT, R2, 0xa, P0 ;  /* 0x0000000a0200780c */ /* 0x000fe40000701670 */
[----:B------:R-:W-:Y:S02]  /*4810*/  LDSM.16.MT88.4 R80, [R250+0x3100] ;  /* 0x00310000fa50783b */ /* 0x000fe40000004200 */
[----:B-1----:R-:W-:Y:S02]  /*4820*/  FSEL R10, R6, -INF , !P0 ;  /* 0xff800000060a7808 */ /* 0x002fe40004000000 */
[----:B------:R-:W-:Y:S01]  /*4830*/  PLOP3.LUT P0, PT, PT, PT, UP0, 0x40, 0x0 ;  /* 0x000000000000781c */ /* 0x000fe20003f0e808 */
[----:B------:R-:W-:Y:S01]  /*4840*/  UISETP.NE.AND UP0, UPT, UR5, URZ, UPT ;  /* 0x0000003f0500728c */ /* 0x000fe2000bf05270 */
[----:B------:R-:W-:Y:S02]  /*4850*/  LDSM.16.MT88.4 R152, [R249+0x100] ;  /* 0x00010000f998783b */ /* 0x000fe40000004200 */
[----:B------:R-:W-:Y:S01]  /*4860*/  ISETP.GT.AND P0, PT, R23, 0x10, P0 ;  /* 0x000000101700780c */ /* 0x000fe20000704270 */
[----:B------:R-:W-:Y:S01]  /*4870*/  ULDC.64 UR4, c[0x0][0x2c8] ;  /* 0x0000b20000047ab9 */ /* 0x000fe20000000a00 */
[----:B------:R-:W-:Y:S01]  /*4880*/  LDSM.16.MT88.4 R144, [R250+0x100] ;  /* 0x00010000fa90783b */ /* 0x000fe20000004200 */
[----:B------:R-:W-:Y:S01]  /*4890*/  UIMAD.WIDE.U32 UR28, UR26, UR4, URZ ;  /* 0x000000041a1c72a5 */ /* 0x000fe2000f8e003f */
[----:B------:R-:W-:-:S02]  /*48a0*/  ISETP.LT.OR P0, PT, R2, 0x11, P0 ;  /* 0x000000110200780c */ /* 0x000fc40000701670 */
[----:B------:R-:W-:Y:S02]  /*48b0*/  LDSM.16.MT88.4 R72, [R252+0x3100] ;  /* 0x00310000fc48783b */ /* 0x000fe40000004200 */
[----:B------:R-:W-:Y:S02]  /*48c0*/  FSEL R9, R22, -INF , !P0 ;  /* 0xff80000016097808 */ /* 0x000fe40004000000 */
[----:B------:R-:W-:Y:S01]  /*48d0*/  PLOP3.LUT P0, PT, PT, PT, UP6, 0x40, 0x0 ;  /* 0x000000000000781c */ /* 0x000fe20003f0e868 */
[----:B------:R-:W-:Y:S01]  /*48e0*/  LDSM.16.MT88.4 R24, [R250+0x900] ;  /* 0x00090000fa18783b */ /* 0x000fe20000004200 */
[----:B------:R-:W-:Y:S02]  /*48f0*/  UISETP.NE.AND UP6, UPT, UR12, URZ, UPT ;  /* 0x0000003f0c00728c */ /* 0x000fe4000bfc5270 */
[----:B------:R-:W-:-:S04]  /*4900*/  ISETP.GT.AND P0, PT, R23, 0x11, P0 ;  /* 0x000000111700780c */ /* 0x000fc80000704270 */
[----:B------:R-:W-:-:S04]  /*4910*/  ISETP.LT.OR P0, PT, R2, 0x12, P0 ;  /* 0x000000120200780c */ /* 0x000fc80000701670 */
[----:B------:R-:W-:Y:S02]  /*4920*/  FSEL R170, R170, -INF , !P0 ;  /* 0xff800000aaaa7808 */ /* 0x000fe40004000000 */
[----:B------:R-:W-:Y:S01]  /*4930*/  PLOP3.LUT P0, PT, PT, PT, UP5, 0x40, 0x0 ;  /* 0x000000000000781c */ /* 0x000fe20003f0e858 */
[----:B------:R-:W-:-:S03]  /*4940*/  UISETP.NE.AND UP5, UPT, UR13, URZ, UPT ;  /* 0x0000003f0d00728c */ /* 0x000fc6000bfa5270 */
[----:B------:R-:W-:-:S04]  /*4950*/  ISETP.GT.AND P0, PT, R23, 0x18, P0 ;  /* 0x000000181700780c */ /* 0x000fc80000704270 */
[----:B------:R-:W-:-:S04]  /*4960*/  ISETP.LT.OR P0, PT, R2, 0x19, P0 ;  /* 0x000000190200780c */ /* 0x000fc80000701670 */
[----:B------:R-:W-:Y:S01]  /*4970*/  FSEL R7, R21, -INF , !P0 ;  /* 0xff80000015077808 */ /* 0x000fe20004000000 */
[----:B------:R-:W-:Y:S01]  /*4980*/  @UP5 UMOV UR27, UR29 ;  /* 0x0000001d001b5c82 */ /* 0x000fe20008000000 */
[----:B------:R-:W-:Y:S01]  /*4990*/  PLOP3.LUT P0, PT, PT, PT, UP4, 0x40, 0x0 ;  /* 0x000000000000781c */ /* 0x000fe20003f0e848 */
[----:B------:R-:W-:Y:S01]  /*49a0*/  @UP5 USHF.R.U32.HI UR26, URZ, UR5, UR27 ;  /* 0x000000053f1a5299 */ /* 0x000fe2000801161b */
[----:B------:R-:W-:Y:S02]  /*49b0*/  FMNMX.FTZ R21, R20, R15, !PT ;  /* 0x0000000f14157209 */ /* 0x000fe40007810000 */
[----:B------:R-:W-:Y:S01]  /*49c0*/  ISETP.GT.AND P0, PT, R23, 0x19, P0 ;  /* 0x000000191700780c */ /* 0x000fe20000704270 */
[----:B------:R-:W-:Y:S01]  /*49d0*/  UIADD3 UR4, UR25, UR26, URZ ;  /* 0x0000001a19047290 */ /* 0x000fe2000fffe03f */
[----:B------:R-:W-:Y:S02]  /*49e0*/  FMNMX.FTZ R21, R13, R21, !PT ;  /* 0x000000150d157209 */ /* 0x000fe40007810000 */
[----:B------:R-:W-:Y:S01]  /*49f0*/  ISETP.LT.OR P0, PT, R2, 0x1a, P0 ;  /* 0x0000001a0200780c */ /* 0x000fe20000701670 */
[----:B------:R-:W-:Y:S01]  /*4a00*/  ULDC UR25, c[0x0][0x328] ;  /* 0x0000ca0000197ab9 */ /* 0x000fe20000000800 */
[----:B------:R-:W-:Y:S01]  /*4a10*/  FMNMX.FTZ R21, R10, R21, !PT ;  /* 0x000000150a157209 */ /* 0x000fe20007810000 */
[----:B------:R-:W-:Y:S01]  /*4a20*/  UIADD3 UR25, UR4, UR25, URZ ;  /* 0x0000001904197290 */ /* 0x000fe2000fffe03f */
[----:B------:R-:W-:-:S02]  /*4a30*/  FSEL R6, R0, -INF , !P0 ;  /* 0xff80000000067808 */ /* 0x000fc40004000000 */
[----:B------:R-:W-:Y:S02]  /*4a40*/  PLOP3.LUT P0, PT, PT, PT, UP3, 0x40, 0x0 ;  /* 0x000000000000781c */ /* 0x000fe40003f0e838 */
[----:B------:R-:W-:Y:S02]  /*4a50*/  FMNMX.FTZ R0, R19, R18, !PT ;  /* 0x0000001213007209 */ /* 0x000fe40007810000 */
[----:B------:R-:W-:Y:S02]  /*4a60*/  ISETP.GT.AND P0, PT, R23, 0x20, P0 ;  /* 0x000000201700780c */ /* 0x000fe40000704270 */
[----:B------:R-:W-:Y:S02]  /*4a70*/  FMNMX.FTZ R0, R17, R0, !PT ;  /* 0x0000000011007209 */ /* 0x000fe40007810000 */
[----:B------:R-:W-:Y:S02]  /*4a80*/  ISETP.LT.OR P0, PT, R2, 0x21, P0 ;  /* 0x000000210200780c */ /* 0x000fe40000701670 */
[----:B------:R-:W-:-:S02]  /*4a90*/  FMNMX.FTZ R0, R16, R0, !PT ;  /* 0x0000000010007209 */ /* 0x000fc40007810000 */
[----:B------:R-:W-:Y:S02]  /*4aa0*/  FSEL R168, R168, -INF , !P0 ;  /* 0xff800000a8a87808 */ /* 0x000fe40004000000 */
[----:B------:R-:W-:Y:S02]  /*4ab0*/  PLOP3.LUT P0, PT, PT, PT, UP2, 0x40, 0x0 ;  /* 0x000000000000781c */ /* 0x000fe40003f0e828 */
[----:B------:R-:W-:Y:S02]  /*4ac0*/  FMNMX.FTZ R0, R14, R0, !PT ;  /* 0x000000000e007209 */ /* 0x000fe40007810000 */
[----:B------:R-:W-:Y:S02]  /*4ad0*/  ISETP.GT.AND P0, PT, R23, 0x21, P0 ;  /* 0x000000211700780c */ /* 0x000fe40000704270 */
[----:B------:R-:W-:Y:S02]  /*4ae0*/  FMNMX.FTZ R0, R12, R0, !PT ;  /* 0x000000000c007209 */ /* 0x000fe40007810000 */
[----:B------:R-:W-:-:S02]  /*4af0*/  ISETP.LT.OR P0, PT, R2, 0x22, P0 ;  /* 0x000000220200780c */ /* 0x000fc40000701670 */
[----:B------:R-:W-:Y:S02]  /*4b00*/  FMNMX.FTZ R0, R11, R0, !PT ;  /* 0x000000000b007209 */ /* 0x000fe40007810000 */
[----:B------:R-:W-:Y:S02]  /*4b10*/  FSEL R159, R159, -INF , !P0 ;  /* 0xff8000009f9f7808 */ /* 0x000fe40004000000 */
[----:B------:R-:W-:Y:S02]  /*4b20*/  PLOP3.LUT P0, PT, PT, PT, UP1, 0x40, 0x0 ;  /* 0x000000000000781c */ /* 0x000fe40003f0e818 */
[----:B------:R-:W-:Y:S02]  /*4b30*/  FMNMX.FTZ R0, R8, R0, !PT ;  /* 0x0000000008007209 */ /* 0x000fe40007810000 */
[----:B------:R-:W-:Y:S02]  /*4b40*/  ISETP.GT.AND P0, PT, R23, 0x28, P0 ;  /* 0x000000281700780c */ /* 0x000fe40000704270 */
[----:B------:R-:W-:-:S02]  /*4b50*/  FMNMX.FTZ R0, R127, R0, !PT ;  /* 0x000000007f007209 */ /* 0x000fc40007810000 */
[----:B------:R-:W-:Y:S02]  /*4b60*/  ISETP.LT.OR P0, PT, R2, 0x29, P0 ;  /* 0x000000290200780c */ /* 0x000fe40000701670 */
[----:B------:R-:W-:Y:S02]  /*4b70*/  FMNMX.FTZ R0, R126, R0, !PT ;  /* 0x000000007e007209 */ /* 0x000fe40007810000 */
[----:B------:R-:W-:Y:S02]  /*4b80*/  FSEL R158, R158, -INF , !P0 ;  /* 0xff8000009e9e7808 */ /* 0x000fe40004000000 */
[----:B------:R-:W-:Y:S02]  /*4b90*/  PLOP3.LUT P0, PT, PT, PT, UP0, 0x40, 0x0 ;  /* 0x000000000000781c */ /* 0x000fe40003f0e808 */
[----:B------:R-:W-:Y:S02]  /*4ba0*/  FMNMX.FTZ R0, R125, R0, !PT ;  /* 0x000000007d007209 */ /* 0x000fe40007810000 */
[----:B------:R-:W-:-:S02]  /*4bb0*/  ISETP.GT.AND P0, PT, R23, 0x29, P0 ;  /* 0x000000291700780c */ /* 0x000fc40000704270 */
[----:B------:R-:W-:Y:S02]  /*4bc0*/  FMNMX.FTZ R0, R124, R0, !PT ;  /* 0x000000007c007209 */ /* 0x000fe40007810000 */
[----:B------:R-:W-:Y:S02]  /*4bd0*/  ISETP.LT.OR P0, PT, R2, 0x2a, P0 ;  /* 0x0000002a0200780c */ /* 0x000fe40000701670 */
[----:B------:R-:W-:Y:S01]  /*4be0*/  FMNMX.FTZ R21, R9, R21, !PT ;  /* 0x0000001509157209 */ /* 0x000fe20007810000 */
[----:B------:R-:W1:Y:S01]  /*4bf0*/  SHFL.BFLY PT, R2, R0, 0x2, 0x1f ;  /* 0x0c401f0000027f89 */ /* 0x000e6200000e0000 */
[----:B------:R-:W-:Y:S02]  /*4c00*/  FSEL R157, R157, -INF , !P0 ;  /* 0xff8000009d9d7808 */ /* 0x000fe40004000000 */
[----:B------:R-:W-:-:S04]  /*4c10*/  FMNMX.FTZ R21, R170, R21, !PT ;  /* 0x00000015aa157209 */ /* 0x000fc80007810000 */
[----:B------:R-:W-:-:S04]  /*4c20*/  FMNMX.FTZ R21, R7, R21, !PT ;  /* 0x0000001507157209 */ /* 0x000fc80007810000 */
[----:B------:R-:W-:-:S04]  /*4c30*/  FMNMX.FTZ R21, R6, R21, !PT ;  /* 0x0000001506157209 */ /* 0x000fc80007810000 */
[----:B------:R-:W-:-:S04]  /*4c40*/  FMNMX.FTZ R21, R168, R21, !PT ;  /* 0x00000015a8157209 */ /* 0x000fc80007810000 */
[----:B------:R-:W-:-:S04]  /*4c50*/  FMNMX.FTZ R21, R159, R21, !PT ;  /* 0x000000159f157209 */ /* 0x000fc80007810000 */
[----:B------:R-:W-:Y:S02]  /*4c60*/  FMNMX.FTZ R21, R158, R21, !PT ;  /* 0x000000159e157209 */ /* 0x000fe40007810000 */
[----:B-1----:R-:W-:Y:S02]  /*4c70*/  FMNMX.FTZ R0, R0, R2, !PT ;  /* 0x0000000200007209 */ /* 0x002fe40007810000 */
[----:B------:R-:W-:-:S03]  /*4c80*/  FMNMX.FTZ R21, R157, R21, !PT ;  /* 0x000000159d157209 */ /* 0x000fc60007810000 */
[----:B------:R-:W1:Y:S02]  /*4c90*/  SHFL.BFLY PT, R2, R0, 0x1, 0x1f ;  /* 0x0c201f0000027f89 */ /* 0x000e6400000e0000 */
[----:B-1----:R-:W-:Y:S02]  /*4ca0*/  FMNMX.FTZ R0, R0, R2, !PT ;  /* 0x0000000200007209 */ /* 0x002fe40007810000 */
[----:B------:R-:W1:Y:S02]  /*4cb0*/  SHFL.BFLY PT, R2, R21, 0x2, 0x1f ;  /* 0x0c401f0015027f89 */ /* 0x000e6400000e0000 */
[C---:B------:R-:W-:Y:S01]  /*4cc0*/  FSETP.NEU.FTZ.AND P0, PT, R0.reuse, -INF , PT ;  /* 0xff8000000000780b */ /* 0x040fe20003f1d000 */
[----:B------:R-:W-:-:S05]  /*4cd0*/  FMUL.FTZ R174, R0, c[0x0][0x2d0] ;  /* 0x0000b40000ae7a20 */ /* 0x000fca0000410000 */
[----:B------:R-:W-:-:S05]  /*4ce0*/  FSEL R174, R174, RZ, P0 ;  /* 0x000000ffaeae7208 */ /* 0x000fca0000000000 */
[--C-:B------:R-:W-:Y:S02]  /*4cf0*/  FFMA.FTZ R123, R19, c[0x0][0x2d0], -R174.reuse ;  /* 0x0000b400137b7a23 */ /* 0x100fe400000108ae */
[--C-:B------:R-:W-:Y:S02]  /*4d00*/  FFMA.FTZ R122, R18, c[0x0][0x2d0], -R174.reuse ;  /* 0x0000b400127a7a23 */ /* 0x100fe400000108ae */
[--C-:B------:R-:W-:Y:S02]  /*4d10*/  FFMA.FTZ R121, R17, c[0x0][0x2d0], -R174.reuse ;  /* 0x0000b40011797a23 */ /* 0x100fe400000108ae */
[--C-:B------:R-:W-:Y:S01]  /*4d20*/  FFMA.FTZ R120, R16, c[0x0][0x2d0], -R174.reuse ;  /* 0x0000b40010787a23 */ /* 0x100fe200000108ae */
[----:B------:R-:W-:Y:S01]  /*4d30*/  MUFU.EX2 R123, R123 ;  /* 0x0000007b007b7308 */ /* 0x000fe20000000800 */
[--C-:B------:R-:W-:Y:S01]  /*4d40*/  FFMA.FTZ R173, R11, c[0x0][0x2d0], -R174.reuse ;  /* 0x0000b4000bad7a23 */ /* 0x100fe200000108ae */
[----:B------:R-:W-:Y:S01]  /*4d50*/  LDSM.16.MT88.4 R16, [R248+0x900] ;  /* 0x00090000f810783b */ /* 0x000fe20000004200 */
[--C-:B------:R-:W-:Y:S01]  /*4d60*/  FFMA.FTZ R172, R8, c[0x0][0x2d0], -R174.reuse ;  /* 0x0000b40008ac7a23 */ /* 0x100fe200000108ae */
[----:B-1----:R-:W-:Y:S01]  /*4d70*/  FMNMX.FTZ R21, R21, R2, !PT ;  /* 0x0000000215157209 */ /* 0x002fe20007810000 */
[----:B------:R-:W-:-:S02]  /*4d80*/  FFMA.FTZ R119, R14, c[0x0][0x2d0], -R174 ;  /* 0x0000b4000e777a23 */ /* 0x000fc400000108ae */
[----:B------:R-:W-:Y:S01]  /*4d90*/  FFMA.FTZ R116, R12, c[0x0][0x2d0], -R174 ;  /* 0x0000b4000c747a23 */ /* 0x000fe200000108ae */
[----:B------:R-:W1:Y:S01]  /*4da0*/  MUFU.EX2 R122, R122 ;  /* 0x0000007a007a7308 */ /* 0x000e620000000800 */
[----:B------:R-:W2:Y:S07]  /*4db0*/  SHFL.BFLY PT, R2, R21, 0x1, 0x1f ;  /* 0x0c201f0015027f89 */ /* 0x000eae00000e0000 */
[----:B------:R-:W-:Y:S08]  /*4dc0*/  MUFU.EX2 R121, R121 ;  /* 0x0000007900797308 */ /* 0x000ff00000000800 */
[----:B------:R-:W3:Y:S01]  /*4dd0*/  MUFU.EX2 R120, R120 ;  /* 0x0000007800787308 */ /* 0x000ee20000000800 */
[----:B-1----:R-:W-:Y:S01]  /*4de0*/  F2FP.PACK_AB R128, R122, R123 ;  /* 0x0000007b7a80723e */ /* 0x002fe200000000ff */
[----:B------:R-:W-:-:S06]  /*4df0*/  FADD.FTZ R122, R123, R122 ;  /* 0x0000007a7b7a7221 */ /* 0x000fcc0000010000 */
[----:B------:R-:W-:Y:S01]  /*4e00*/  MUFU.EX2 R119, R119 ;  /* 0x0000007700777308 */ /* 0x000fe20000000800 */
[----:B--2---:R-:W-:-:S04]  /*4e10*/  FMNMX.FTZ R2, R2, R21, !PT ;  /* 0x0000001502027209 */ /* 0x004fc80007810000 */
[C---:B------:R-:W-:Y:S01]  /*4e20*/  FSETP.NEU.FTZ.AND P0, PT, R2.reuse, -INF , PT ;  /* 0xff8000000200780b */ /* 0x040fe20003f1d000 */
[----:B------:R-:W-:Y:S01]  /*4e30*/  FMUL.FTZ R169, R2, c[0x0][0x2d0] ;  /* 0x0000b40002a97a20 */ /* 0x000fe20000410000 */
[----:B---3--:R-:W-:Y:S01]  /*4e40*/  F2FP.PACK_AB R130, R120, R121 ;  /* 0x000000797882723e */ /* 0x008fe200000000ff */
[----:B------:R-:W1:Y:S01]  /*4e50*/  MUFU.EX2 R116, R116 ;  /* 0x0000007400747308 */ /* 0x000e620000000800 */
[----:B------:R-:W-:Y:S02]  /*4e60*/  FADD.FTZ R121, R121, R122 ;  /* 0x0000007a79797221 */ /* 0x000fe40000010000 */
[----:B------:R-:W-:Y:S02]  /*4e70*/  FSEL R169, R169, RZ, P0 ;  /* 0x000000ffa9a97208 */ /* 0x000fe40000000000 */
[----:B------:R-:W-:-:S03]  /*4e80*/  PLOP3.LUT P0, PT, PT, PT, UP6, 0x40, 0x0 ;  /* 0x000000000000781c */ /* 0x000fc60003f0e868 */
[--C-:B------:R-:W-:Y:S01]  /*4e90*/  FFMA.FTZ R118, R20, c[0x0][0x2d0], -R169.reuse ;  /* 0x0000b40014767a23 */ /* 0x100fe200000108a9 */
[----:B------:R-:W-:Y:S01]  /*4ea0*/  MUFU.EX2 R173, R173 ;  /* 0x000000ad00ad7308 */ /* 0x000fe20000000800 */
[--C-:B------:R-:W-:Y:S01]  /*4eb0*/  FFMA.FTZ R117, R15, c[0x0][0x2d0], -R169.reuse ;  /* 0x0000b4000f757a23 */ /* 0x100fe200000108a9 */
[----:B------:R-:W-:Y:S01]  /*4ec0*/  LDSM.16.MT88.4 R20, [R249+0x900] ;  /* 0x00090000f914783b */ /* 0x000fe20000004200 */
[--C-:B------:R-:W-:Y:S02]  /*4ed0*/  FFMA.FTZ R175, R13, c[0x0][0x2d0], -R169.reuse ;  /* 0x0000b4000daf7a23 */ /* 0x100fe400000108a9 */
[--C-:B------:R-:W-:Y:S01]  /*4ee0*/  FFMA.FTZ R176, R10, c[0x0][0x2d0], -R169.reuse ;  /* 0x0000b4000ab07a23 */ /* 0x100fe200000108a9 */
[----:B------:R-:W-:Y:S01]  /*4ef0*/  LDSM.16.MT88.4 R12, [R250+0x2100] ;  /* 0x00210000fa0c783b */ /* 0x000fe20000004200 */
[--C-:B------:R-:W-:Y:S01]  /*4f00*/  FFMA.FTZ R171, R9, c[0x0][0x2d0], -R169.reuse ;  /* 0x0000b40009ab7a23 */ /* 0x100fe200000108a9 */
[----:B------:R-:W-:Y:S01]  /*4f10*/  MUFU.EX2 R118, R118 ;  /* 0x0000007600767308 */ /* 0x000fe20000000800 */
[--C-:B------:R-:W-:Y:S01]  /*4f20*/  FFMA.FTZ R170, R170, c[0x0][0x2d0], -R169.reuse ;  /* 0x0000b400aaaa7a23 */ /* 0x100fe200000108a9 */
[----:B------:R-:W2:Y:S01]  /*4f30*/  LDSM.16.MT88.4 R8, [R252+0x900] ;  /* 0x00090000fc08783b */ /* 0x000ea20000004200 */
[--C-:B------:R-:W-:Y:S01]  /*4f40*/  FFMA.FTZ R156, R6, c[0x0][0x2d0], -R169.reuse ;  /* 0x0000b400069c7a23 */ /* 0x100fe200000108a9 */
[----:B-1----:R-:W-:Y:S01]  /*4f50*/  F2FP.PACK_AB R4, R116, R119 ;  /* 0x000000777404723e */ /* 0x002fe200000000ff */
[----:B------:R-:W-:-:S03]  /*4f60*/  FFMA.FTZ R7, R7, c[0x0][0x2d0], -R169 ;  /* 0x0000b40007077a23 */ /* 0x000fc600000108a9 */
[----:B------:R-:W1:Y:S08]  /*4f70*/  MUFU.EX2 R117, R117 ;  /* 0x0000007500757308 */ /* 0x000e700000000800 */
[----:B------:R-:W-:Y:S08]  /*4f80*/  MUFU.EX2 R175, R175 ;  /* 0x000000af00af7308 */ /* 0x000ff00000000800 */
[----:B------:R-:W3:Y:S01]  /*4f90*/  MUFU.EX2 R176, R176 ;  /* 0x000000b000b07308 */ /* 0x000ee20000000800 */
[----:B-1----:R-:W-:-:S07]  /*4fa0*/  F2FP.PACK_AB R129, R117, R118 ;  /* 0x000000767581723e */ /* 0x002fce00000000ff */
[----:B------:R-:W1:Y:S01]  /*4fb0*/  MUFU.EX2 R172, R172 ;  /* 0x000000ac00ac7308 */ /* 0x000e620000000800 */
[----:B---3--:R-:W-:-:S07]  /*4fc0*/  F2FP.PACK_AB R131, R176, R175 ;  /* 0x000000afb083723e */ /* 0x008fce00000000ff */
[----:B------:R-:W-:Y:S01]  /*4fd0*/  MUFU.EX2 R171, R171 ;  /* 0x000000ab00ab7308 */ /* 0x000fe20000000800 */
[----:B------:R-:W-:Y:S01]  /*4fe0*/  HMMA.16816.F32 R132, R128, R136, RZ ;  /* 0x000000888084723c */ /* 0x000fe200000018ff */
[----:B-1----:R-:W-:-:S06]  /*4ff0*/  F2FP.PACK_AB R6, R172, R173 ;  /* 0x000000adac06723e */ /* 0x002fcc00000000ff */
[----:B------:R-:W1:Y:S01]  /*5000*/  MUFU.EX2 R170, R170 ;  /* 0x000000aa00aa7308 */ /* 0x000e620000000800 */
[C---:B------:R-:W-:Y:S07]  /*5010*/  HMMA.16816.F32 R136, R128.reuse, R138, RZ ;  /* 0x0000008a8088723c */ /* 0x040fee00000018ff */
[----:B------:R-:W-:Y:S01]  /*5020*/  MUFU.EX2 R3, R7 ;  /* 0x0000000700037308 */ /* 0x000fe20000000800 */
[C---:B------:R-:W-:Y:S07]  /*5030*/  HMMA.16816.F32 R36, R128.reuse, R40, RZ ;  /* 0x000000288024723c */ /* 0x040fee00000018ff */
[----:B------:R-:W3:Y:S01]  /*5040*/  MUFU.EX2 R156, R156 ;  /* 0x0000009c009c7308 */ /* 0x000ee20000000800 */
[----:B-1----:R-:W-:Y:S01]  /*5050*/  F2FP.PACK_AB R5, R170, R171 ;  /* 0x000000abaa05723e */ /* 0x002fe200000000ff */
[C---:B------:R-:W-:Y:S08]  /*5060*/  HMMA.16816.F32 R40, R128.reuse, R42, RZ ;  /* 0x0000002a8028723c */ /* 0x040ff000000018ff */
[----:B------:R-:W-:Y:S01]  /*5070*/  HMMA.16816.F32 R52, R128, R56, RZ ;  /* 0x000000388034723c */ /* 0x000fe200000018ff */
[----:B---3--:R-:W-:-:S07]  /*5080*/  F2FP.PACK_AB R7, R156, R3 ;  /* 0x000000039c07723e */ /* 0x008fce00000000ff */
[----:B------:R-:W-:Y:S08]  /*5090*/  HMMA.16816.F32 R56, R128, R58, RZ ;  /* 0x0000003a8038723c */ /* 0x000ff000000018ff */
[C---:B--2---:R-:W-:Y:S08]  /*50a0*/  HMMA.16816.F32 R132, R4.reuse, R8, R132 ;  /* 0x000000080484723c */ /* 0x044ff00000001884 */
[----:B------:R-:W-:Y:S01]  /*50b0*/  HMMA.16816.F32 R136, R4, R10, R136 ;  /* 0x0000000a0488723c */ /* 0x000fe20000001888 */
[----:B------:R-:W1:Y:S07]  /*50c0*/  LDSM.16.MT88.4 R8, [R252+0x2100] ;  /* 0x00210000fc08783b */ /* 0x000e6e0000004200 */
[C---:B------:R-:W-:Y:S08]  /*50d0*/  HMMA.16816.F32 R44, R128.reuse, R48, RZ ;  /* 0x00000030802c723c */ /* 0x040ff000000018ff */
[C---:B------:R-:W-:Y:S08]  /*50e0*/  HMMA.16816.F32 R48, R128.reuse, R50, RZ ;  /* 0x000000328030723c */ /* 0x040ff000000018ff */
[----:B------:R-:W-:Y:S08]  /*50f0*/  HMMA.16816.F32 R84, R128, R88, RZ ;  /* 0x000000588054723c */ /* 0x000ff000000018ff */
[C---:B------:R-:W-:Y:S08]  /*5100*/  HMMA.16816.F32 R44, R4.reuse, R12, R44 ;  /* 0x0000000c042c723c */ /* 0x040ff0000000182c */
[C---:B------:R-:W-:Y:S01]  /*5110*/  HMMA.16816.F32 R48, R4.reuse, R14, R48 ;  /* 0x0000000e0430723c */ /* 0x040fe20000001830 */
[----:B------:R-:W2:Y:S07]  /*5120*/  LDSM.16.MT88.4 R12, [R248+0x2100] ;  /* 0x00210000f80c783b */ /* 0x000eae0000004200 */
[C---:B-1----:R-:W-:Y:S08]  /*5130*/  HMMA.16816.F32 R36, R4.reuse, R8, R36 ;  /* 0x000000080424723c */ /* 0x042ff00000001824 */
[----:B------:R-:W-:Y:S01]  /*5140*/  HMMA.16816.F32 R40, R4, R10, R40 ;  /* 0x0000000a0428723c */ /* 0x000fe20000001828 */
[----:B------:R-:W1:Y:S07]  /*5150*/  LDSM.16.MT88.4 R8, [R249+0x2100] ;  /* 0x00210000f908783b */ /* 0x000e6e0000004200 */
[C---:B------:R-:W-:Y:S08]  /*5160*/  HMMA.16816.F32 R88, R128.reuse, R90, RZ ;  /* 0x0000005a8058723c */ /* 0x040ff000000018ff */
[C---:B------:R-:W-:Y:S08]  /*5170*/  HMMA.16816.F32 R60, R128.reuse, R64, RZ ;  /* 0x00000040803c723c */ /* 0x040ff000000018ff */
[C---:B------:R-:W-:Y:S08]  /*5180*/  HMMA.16816.F32 R64, R128.reuse, R66, RZ ;  /* 0x000000428040723c */ /* 0x040ff000000018ff */
[----:B------:R-:W-:Y:S08]  /*5190*/  HMMA.16816.F32 R100, R128, R104, RZ ;  /* 0x000000688064723c */ /* 0x000ff000000018ff */
[C---:B--2---:R-:W-:Y:S08]  /*51a0*/  HMMA.16816.F32 R60, R4.reuse, R12, R60 ;  /* 0x0000000c043c723c */ /* 0x044ff0000000183c */
[C---:B-1----:R-:W-:Y:S08]  /*51b0*/  HMMA.16816.F32 R52, R4.reuse, R8, R52 ;  /* 0x000000080434723c */ /* 0x042ff00000001834 */
[C---:B------:R-:W-:Y:S01]  /*51c0*/  HMMA.16816.F32 R56, R4.reuse, R10, R56 ;  /* 0x0000000a0438723c */ /* 0x040fe20000001838 */
[----:B------:R-:W1:Y:S07]  /*51d0*/  LDSM.16.MT88.4 R8, [R249+0x3900] ;  /* 0x00390000f908783b */ /* 0x000e6e0000004200 */
[----:B------:R-:W-:Y:S01]  /*51e0*/  HMMA.16816.F32 R64, R4, R14, R64 ;  /* 0x0000000e0440723c */ /* 0x000fe20000001840 */
[----:B------:R-:W2:Y:S07]  /*51f0*/  LDSM.16.MT88.4 R12, [R248+0x3900] ;  /* 0x00390000f80c783b */ /* 0x000eae0000004200 */
[C---:B------:R-:W-:Y:S08]  /*5200*/  HMMA.16816.F32 R104, R128.reuse, R106, RZ ;  /* 0x0000006a8068723c */ /* 0x040ff000000018ff */
[C---:B------:R-:W-:Y:S08]  /*5210*/  HMMA.16816.F32 R92, R128.reuse, R96, RZ ;  /* 0x00000060805c723c */ /* 0x040ff000000018ff */
[C---:B------:R-:W-:Y:S08]  /*5220*/  HMMA.16816.F32 R96, R128.reuse, R98, RZ ;  /* 0x000000628060723c */ /* 0x040ff000000018ff */
[----:B------:R-:W-:Y:S08]  /*5230*/  HMMA.16816.F32 R108, R128, R112, RZ ;  /* 0x00000070806c723c */ /* 0x000ff000000018ff */
[C---:B-1----:R-:W-:Y:S08]  /*5240*/  HMMA.16816.F32 R84, R4.reuse, R8, R84 ;  /* 0x000000080454723c */ /* 0x042ff00000001854 */
[C---:B------:R-:W-:Y:S01]  /*5250*/  HMMA.16816.F32 R88, R4.reuse, R10, R88 ;  /* 0x0000000a0458723c */ /* 0x040fe20000001858 */
[----:B------:R-:W1:Y:S07]  /*5260*/  LDSM.16.MT88.4 R8, [R252+0x5100] ;  /* 0x00510000fc08783b */ /* 0x000e6e0000004200 */
[----:B--2---:R-:W-:Y:S07]  /*5270*/  HMMA.16816.F32 R96, R4, R14, R96 ;  /* 0x0000000e0460723c */ /* 0x004fee0000001860 */
[----:B------:R-:W-:Y:S01]  /*5280*/  FADD.FTZ R14, R120, R121 ;  /* 0x00000079780e7221 */ /* 0x000fe20000010000 */
[----:B------:R-:W-:Y:S01]  /*5290*/  HMMA.16816.F32 R112, R128, R114, RZ ;  /* 0x000000728070723c */ /* 0x000fe200000018ff */
[----:B------:R-:W2:Y:S02]  /*52a0*/  LDSM.16.MT88.4 R120, [R249+0x4900] ;  /* 0x00490000f978783b */ /* 0x000ea40000004200 */
[----:B------:R-:W-:-:S04]  /*52b0*/  FADD.FTZ R14, R119, R14 ;  /* 0x0000000e770e7221 */ /* 0x000fc80000010000 */
[----:B------:R-:W-:Y:S01]  /*52c0*/  FADD.FTZ R14, R116, R14 ;  /* 0x0000000e740e7221 */ /* 0x000fe20000010000 */
[----:B------:R-:W-:Y:S03]  /*52d0*/  HMMA.16816.F32 R28, R128, R32, RZ ;  /* 0x00000020801c723c */ /* 0x000fe600000018ff */
[----:B------:R-:W-:-:S04]  /*52e0*/  FADD.FTZ R173, R173, R14 ;  /* 0x0000000eadad7221 */ /* 0x000fc80000010000 */
[----:B------:R-:W-:Y:S01]  /*52f0*/  FADD.FTZ R173, R172, R173 ;  /* 0x000000adacad7221 */ /* 0x000fe20000010000 */
[----:B------:R-:W-:Y:S07]  /*5300*/  HMMA.16816.F32 R92, R4, R12, R92 ;  /* 0x0000000c045c723c */ /* 0x000fee000000185c */
[----:B------:R-:W-:Y:S01]  /*5310*/  FADD.FTZ R12, R118, R117 ;  /* 0x00000075760c7221 */ /* 0x000fe20000010000 */
[----:B------:R-:W-:Y:S01]  /*5320*/  HMMA.16816.F32 R32, R128, R34, RZ ;  /* 0x000000228020723c */ /* 0x000fe200000018ff */
[----:B------:R-:W-:-:S02]  /*5330*/  FFMA.FTZ R13, R126, c[0x0][0x2d0], -R174 ;  /* 0x0000b4007e0d7a23 */ /* 0x000fc400000108ae */
[----:B------:R-:W-:Y:S02]  /*5340*/  FADD.FTZ R175, R175, R12 ;  /* 0x0000000cafaf7221 */ /* 0x000fe40000010000 */
[----:B------:R-:W-:Y:S02]  /*5350*/  FFMA.FTZ R12, R127, c[0x0][0x2d0], -R174 ;  /* 0x0000b4007f0c7a23 */ /* 0x000fe400000108ae */
[----:B------:R-:W-:Y:S01]  /*5360*/  FADD.FTZ R176, R176, R175 ;  /* 0x000000afb0b07221 */ /* 0x000fe20000010000 */
[----:B-1----:R-:W-:Y:S03]  /*5370*/  HMMA.16816.F32 R100, R4, R8, R100 ;  /* 0x000000080464723c */ /* 0x002fe60000001864 */
[----:B------:R-:W-:-:S04]  /*5380*/  FADD.FTZ R176, R171, R176 ;  /* 0x000000b0abb07221 */ /* 0x000fc80000010000 */
[----:B------:R-:W-:Y:S01]  /*5390*/  FADD.FTZ R170, R170, R176 ;  /* 0x000000b0aaaa7221 */ /* 0x000fe20000010000 */
[----:B------:R-:W-:Y:S01]  /*53a0*/  HMMA.16816.F32 R104, R4, R10, R104 ;  /* 0x0000000a0468723c */ /* 0x000fe20000001868 */
[----:B------:R-:W1:Y:S02]  /*53b0*/  LDSM.16.MT88.4 R8, [R250+0x5100] ;  /* 0x00510000fa08783b */ /* 0x000e640000004200 */
[----:B------:R-:W-:-:S04]  /*53c0*/  FADD.FTZ R170, R3, R170 ;  /* 0x000000aa03aa7221 */ /* 0x000fc80000010000 */
[----:B------:R-:W-:Y:S01]  /*53d0*/  FADD.FTZ R156, R156, R170 ;  /* 0x000000aa9c9c7221 */ /* 0x000fe20000010000 */
[C---:B--2---:R-:W-:Y:S08]  /*53e0*/  HMMA.16816.F32 R116, R128.reuse, R120, RZ ;  /* 0x000000788074723c */ /* 0x044ff000000018ff */
        /* <DEDUP_REMOVED lines=8> */
[C---:B------:R-:W-:Y:S08]  /*5470*/  HMMA.16816.F32 R148, R128.reuse, R152, RZ ;  /* 0x000000988094723c */ /* 0x040ff000000018ff */
[----:B------:R-:W-:Y:S08]  /*5480*/  HMMA.16816.F32 R152, R128, R154, RZ ;  /* 0x0000009a8098723c */ /* 0x000ff000000018ff */
[----:B--2---:R-:W-:Y:S07]  /*5490*/  HMMA.16816.F32 R76, R4, R16, R76 ;  /* 0x00000010044c723c */ /* 0x004fee000000184c */
[--C-:B------:R-:W-:Y:S01]  /*54a0*/  FFMA.FTZ R17, R125, c[0x0][0x2d0], -R174.reuse ;  /* 0x0000b4007d117a23 */ /* 0x100fe200000108ae */
[----:B------:R-:W-:Y:S01]  /*54b0*/  HMMA.16816.F32 R140, R128, R144, RZ ;  /* 0x00000090808c723c */ /* 0x000fe200000018ff */
[----:B------:R-:W-:-:S04]  /*54c0*/  FFMA.FTZ R16, R124, c[0x0][0x2d0], -R174 ;  /* 0x0000b4007c107a23 */ /* 0x000fc800000108ae */
[----:B------:R-:W-:Y:S03]  /*54d0*/  MUFU.EX2 R17, R17 ;  /* 0x0000001100117308 */ /* 0x000fe60000000800 */
[----:B------:R-:W-:Y:S05]  /*54e0*/  HMMA.16816.F32 R68, R128, R72, RZ ;  /* 0x000000488044723c */ /* 0x000fea00000018ff */
[----:B------:R-:W-:Y:S03]  /*54f0*/  MUFU.EX2 R16, R16 ;  /* 0x0000001000107308 */ /* 0x000fe60000000800 */
[C---:B-1----:R-:W-:Y:S08]  /*5500*/  HMMA.16816.F32 R116, R4.reuse, R8, R116 ;  /* 0x000000080474723c */ /* 0x042ff00000001874 */
[----:B------:R-:W-:Y:S01]  /*5510*/  HMMA.16816.F32 R120, R4, R10, R120 ;  /* 0x0000000a0478723c */ /* 0x000fe20000001878 */
[----:B------:R-:W1:Y:S07]  /*5520*/  LDSM.16.MT88.4 R8, [R248+0x4900] ;  /* 0x00490000f808783b */ /* 0x000e6e0000004200 */
[C---:B------:R-:W-:Y:S08]  /*5530*/  HMMA.16816.F32 R144, R128.reuse, R146, RZ ;  /* 0x000000928090723c */ /* 0x040ff000000018ff */
[C---:B------:R-:W-:Y:S08]  /*5540*/  HMMA.16816.F32 R72, R128.reuse, R74, RZ ;  /* 0x0000004a8048723c */ /* 0x040ff000000018ff */
[----:B------:R-:W-:Y:S08]  /*5550*/  HMMA.16816.F32 R80, R128, R82, RZ ;  /* 0x000000528050723c */ /* 0x000ff000000018ff */
[C---:B------:R-:W-:Y:S08]  /*5560*/  HMMA.16816.F32 R148, R4.reuse, R20, R148 ;  /* 0x000000140494723c */ /* 0x040ff00000001894 */
[----:B------:R-:W-:Y:S01]  /*5570*/  HMMA.16816.F32 R152, R4, R22, R152 ;  /* 0x000000160498723c */ /* 0x000fe20000001898 */
[----:B------:R-:W2:Y:S07]  /*5580*/  LDSM.16.MT88.4 R20, [R252+0x3900] ;  /* 0x00390000fc14783b */ /* 0x000eae0000004200 */
[C---:B-1----:R-:W-:Y:S08]  /*5590*/  HMMA.16816.F32 R124, R128.reuse, R8, RZ ;  /* 0x00000008807c723c */ /* 0x042ff000000018ff */
[----:B------:R-:W-:Y:S01]  /*55a0*/  HMMA.16816.F32 R128, R128, R10, RZ ;  /* 0x0000000a8080723c */ /* 0x000fe200000018ff */
[----:B------:R-:W1:Y:S07]  /*55b0*/  LDSM.16.MT88.4 R8, [R248+0x5100] ;  /* 0x00510000f808783b */ /* 0x000e6e0000004200 */
[C---:B------:R-:W-:Y:S08]  /*55c0*/  HMMA.16816.F32 R140, R4.reuse, R24, R140 ;  /* 0x00000018048c723c */ /* 0x040ff0000000188c */
[C---:B------:R-:W-:Y:S08]  /*55d0*/  HMMA.16816.F32 R144, R4.reuse, R26, R144 ;  /* 0x0000001a0490723c */ /* 0x040ff00000001890 */
[C---:B------:R-:W-:Y:S07]  /*55e0*/  HMMA.16816.F32 R80, R4.reuse, R18, R80 ;  /* 0x000000120450723c */ /* 0x040fee0000001850 */
[--C-:B------:R-:W-:Y:S01]  /*55f0*/  FFMA.FTZ R18, R168, c[0x0][0x2d0], -R169.reuse ;  /* 0x0000b400a8127a23 */ /* 0x100fe200000108a9 */
[----:B--2---:R-:W-:Y:S01]  /*5600*/  HMMA.16816.F32 R68, R4, R20, R68 ;  /* 0x000000140444723c */ /* 0x004fe20000001844 */
[----:B------:R-:W-:-:S04]  /*5610*/  FFMA.FTZ R19, R159, c[0x0][0x2d0], -R169 ;  /* 0x0000b4009f137a23 */ /* 0x000fc800000108a9 */
[----:B------:R-:W2:Y:S02]  /*5620*/  MUFU.EX2 R18, R18 ;  /* 0x0000001200127308 */ /* 0x000ea40000000800 */
[--C-:B------:R-:W-:Y:S01]  /*5630*/  FFMA.FTZ R21, R158, c[0x0][0x2d0], -R169.reuse ;  /* 0x0000b4009e157a23 */ /* 0x100fe200000108a9 */
[----:B------:R-:W-:Y:S01]  /*5640*/  HMMA.16816.F32 R72, R4, R22, R72 ;  /* 0x000000160448723c */ /* 0x000fe20000001848 */
[----:B------:R-:W-:-:S04]  /*5650*/  FFMA.FTZ R20, R157, c[0x0][0x2d0], -R169 ;  /* 0x0000b4009d147a23 */ /* 0x000fc800000108a9 */
[----:B------:R-:W3:Y:S03]  /*5660*/  MUFU.EX2 R19, R19 ;  /* 0x0000001300137308 */ /* 0x000ee60000000800 */
[C---:B-1----:R-:W-:Y:S05]  /*5670*/  HMMA.16816.F32 R124, R4.reuse, R8, R124 ;  /* 0x00000008047c723c */ /* 0x042fea000000187c */
[----:B------:R-:W-:Y:S01]  /*5680*/  MUFU.EX2 R21, R21 ;  /* 0x0000001500157308 */ /* 0x000fe20000000800 */
[----:B--2---:R-:W-:Y:S02]  /*5690*/  FADD.FTZ R156, R18, R156 ;  /* 0x0000009c129c7221 */ /* 0x004fe40000010000 */
[----:B------:R-:W-:Y:S01]  /*56a0*/  HMMA.16816.F32 R128, R4, R10, R128 ;  /* 0x0000000a0480723c */ /* 0x000fe20000001880 */
[----:B------:R-:W1:Y:S04]  /*56b0*/  LDSM.16.MT88.4 R8, [R250+0x1100] ;  /* 0x00110000fa08783b */ /* 0x000e680000004200 */
[----:B------:R-:W2:Y:S01]  /*56c0*/  MUFU.EX2 R4, R12 ;  /* 0x0000000c00047308 */ /* 0x000ea20000000800 */
[----:B---3--:R-:W-:Y:S01]  /*56d0*/  FADD.FTZ R156, R19, R156 ;  /* 0x0000009c139c7221 */ /* 0x008fe20000010000 */
[----:B------:R-:W-:-:S06]  /*56e0*/  F2FP.PACK_AB R6, R16, R17 ;  /* 0x000000111006723e */ /* 0x000fcc00000000ff */
[----:B------:R3:W4:Y:S08]  /*56f0*/  MUFU.EX2 R5, R13 ;  /* 0x0000000d00057308 */ /* 0x0007300000000800 */
[----:B------:R-:W1:Y:S01]  /*5700*/  MUFU.EX2 R20, R20 ;  /* 0x0000001400147308 */ /* 0x000e620000000800 */
[----:B--2---:R-:W-:Y:S01]  /*5710*/  FADD.FTZ R3, R4, R173 ;  /* 0x000000ad04037221 */ /* 0x004fe20000010000 */
[----:B---3--:R-:W2:Y:S03]  /*5720*/  LDSM.16.MT88.4 R12, [R252+0x1100] ;  /* 0x00110000fc0c783b */ /* 0x008ea60000004200 */
[C---:B----4-:R-:W-:Y:S01]  /*5730*/  FADD.FTZ R3, R5.reuse, R3 ;  /* 0x0000000305037221 */ /* 0x050fe20000010000 */
[----:B------:R-:W-:-:S02]  /*5740*/  F2FP.PACK_AB R4, R5, R4 ;  /* 0x000000040504723e */ /* 0x000fc400000000ff */
[----:B------:R-:W-:Y:S01]  /*5750*/  F2FP.PACK_AB R5, R19, R18 ;  /* 0x000000121305723e */ /* 0x000fe200000000ff */
[----:B------:R-:W-:Y:S01]  /*5760*/  FADD.FTZ R3, R17, R3 ;  /* 0x0000000311037221 */ /* 0x000fe20000010000 */
[----:B-1----:R-:W-:Y:S01]  /*5770*/  F2FP.PACK_AB R7, R20, R21 ;  /* 0x000000151407723e */ /* 0x002fe200000000ff */
[----:B------:R-:W-:-:S06]  /*5780*/  FADD.FTZ R21, R21, R156 ;  /* 0x0000009c15157221 */ /* 0x000fcc0000010000 */
[C---:B------:R-:W-:Y:S08]  /*5790*/  HMMA.16816.F32 R140, R4.reuse, R8, R140 ;  /* 0x00000008048c723c */ /* 0x040ff0000000188c */
        /* <DEDUP_REMOVED lines=43> */
[C---:B--2---:R-:W-:Y:S08]  /*5a50*/  HMMA.16816.F32 R116, R4.reuse, R12, R116 ;  /* 0x0000000c0474723c */ /* 0x044ff00000001874 */
[----:B------:R-:W-:Y:S07]  /*5a60*/  HMMA.16816.F32 R120, R4, R14, R120 ;  /* 0x0000000e0478723c */ /* 0x000fee0000001878 */
[----:B------:R-:W-:-:S02]  /*5a70*/  FADD.FTZ R4, R16, R3 ;  /* 0x0000000310047221 */ /* 0x000fc40000010000 */
[----:B------:R-:W-:-:S03]  /*5a80*/  FADD.FTZ R3, R20, R21 ;  /* 0x0000001514037221 */ /* 0x000fc60000010000 */
[----:B------:R1:W-:Y:S04]  /*5a90*/  STL [R1+0x44], R4 ;  /* 0x0000440401007387 */ /* 0x0003e80000100800 */
[----:B------:R1:W-:Y:S01]  /*5aa0*/  STL [R1+0x40], R3 ;  /* 0x0000400301007387 */ /* 0x0003e20000100800 */
[----:B------:R-:W-:Y:S05]  /*5ab0*/  @P0 BRA `(.L_x_402) ;  /* 0x0000018000000947 */ /* 0x000fea0003800000 */
[----:B------:R-:W-:Y:S01]  /*5ac0*/  ISETP.LT.AND P0, PT, RZ, UR4, PT ;  /* 0x00000004ff007c0c */ /* 0x000fe2000bf01270 */
[----:B------:R-:W-:-:S12]  /*5ad0*/  UIADD3 UR26, UR4, -0x1, URZ ;  /* 0xffffffff041a7890 */ /* 0x000fd8000fffe03f */
[----:B------:R-:W-:Y:S05]  /*5ae0*/  @P0 BRA `(.L_x_403) ;  /* 0x000000a000000947 */ /* 0x000fea0003800000 */
[----:B------:R-:W-:Y:S02]  /*5af0*/  UMOV UR26, 0x1 ;  /* 0x00000001001a7882 */ /* 0x000fe40000000000 */
        /* <DEDUP_REMOVED lines=9> */
.L_x_403:
[----:B------:R-:W-:Y:S02]  /*5b90*/  UMOV UR5, 0x1 ;  /* 0x0000000100057882 */ /* 0x000fe40000000000 */
[----:B------:R-:W-:Y:S02]  /*5ba0*/  ULDC UR4, c[0x0][0x32c] ;  /* 0x0000cb0000047ab9 */ /* 0x000fe40000000800 */
[----:B------:R-:W-:-:S03]  /*5bb0*/  UISETP.NE.AND UP0, UPT, UR5, UR4, UPT ;  /* 0x000000040500728c */ /* 0x000fc6000bf05270 */
[----:B------:R-:W-:Y:S02]  /*5bc0*/  ULDC.64 UR4, c[0x0][0x330] ;  /* 0x0000cc0000047ab9 */ /* 0x000fe40000000a00 */
[----:B------:R-:W-:-:S07]  /*5bd0*/  UIMAD.WIDE.U32 UR28, UR26, UR4, URZ ;  /* 0x000000041a1c72a5 */ /* 0x000fce000f8e003f */
[----:B------:R-:W-:Y:S02]  /*5be0*/  @UP0 UMOV UR27, UR29 ;  /* 0x0000001d001b0c82 */ /* 0x000fe40008000000 */
[----:B------:R-:W-:Y:S02]  /*5bf0*/  @UP0 USHF.R.U32.HI UR26, URZ, UR5, UR27 ;  /* 0x000000053f1a0299 */ /* 0x000fe4000801161b */
.L_x_404:
[----:B------:R-:W-:Y:S02]  /*5c00*/  ULDC UR4, c[0x0][0x32c] ;  /* 0x0000cb0000047ab9 */ /* 0x000fe40000000800 */
[----:B------:R-:W-:-:S04]  /*5c10*/  UIMAD UR4, UR26, UR4, UR4 ;  /* 0x000000041a0472a4 */ /* 0x000fc8000f8e0204 */
[----:B------:R-:W-:-:S04]  /*5c20*/  UISETP.LT.AND UP0, UPT, UR25, UR4, UPT ;  /* 0x000000041900728c */ /* 0x000fc8000bf01270 */
[----:B------:R-:W-:-:S04]  /*5c30*/  USEL UR25, UR25, UR4, UP0 ;  /* 0x0000000419197287 */ /* 0x000fc80008000000 */
.L_x_402:
[----:B------:R-:W-:-:S04]  /*5c40*/  UIMAD.WIDE UR4, UR25, 0x2aaaaaab, URZ ;  /* 0x2aaaaaab190478a5 */ /* 0x000fc8000f8e023f */
[----:B------:R-:W-:-:S04]  /*5c50*/  USHF.R.U32.HI UR4, URZ, 0x1f, UR5 ;  /* 0x0000001f3f047899 */ /* 0x000fc80008011605 */
[----:B------:R-:W-:-:S04]  /*5c60*/  ULEA.HI.SX32 UR4, UR5, UR4, 0x1d ;  /* 0x0000000405047291 */ /* 0x000fc8000f8fea3f */
[----:B------:R-:W-:-:S04]  /*5c70*/  UISETP.LT.AND UP0, UPT, UR8, UR4, UPT ;  /* 0x000000040800728c */ /* 0x000fc8000bf01270 */
[----:B------:R-:W-:-:S04]  /*5c80*/  USEL UR4, UR8, UR4, !UP0 ;  /* 0x0000000408047287 */ /* 0x000fc8000c000000 */
[----:B------:R-:W-:-:S06]  /*5c90*/  UISETP.GE.AND UP0, UPT, UR24, UR4, UPT ;  /* 0x000000041800728c */ /* 0x000fcc000bf06270 */
[----:B------:R-:W-:-:S13]  /*5ca0*/  PLOP3.LUT P0, PT, PT, PT, UP0, 0x40, 0x0 ;  /* 0x000000000000781c */ /* 0x000fda0003f0e808 */
[----:B------:R-:W-:Y:S05]  /*5cb0*/  @P0 BRA `(.L_x_405) ;  /* 0x00003f8000000947 */ /* 0x000fea0003800000 */
[----:B------:R-:W2:Y:S04]  /*5cc0*/  LDL R5, [R1+0x24] ;  /* 0x0000240001057983 */ /* 0x000ea80000100800 */
[----:B-1----:R-:W3:Y:S04]  /*5cd0*/  LDL R4, [R1+0x30] ;  /* 0x0000300001047983 */ /* 0x002ee80000100800 */
[----:B------:R-:W4:Y:S04]  /*5ce0*/  LDL R3, [R1+0x18] ;  /* 0x0000180001037983 */ /* 0x000f280000100800 */
[----:B------:R-:W5:Y:S01]  /*5cf0*/  LDL R7, [R1+0x3c] ;  /* 0x00003c0001077983 */ /* 0x000f620000100800 */
[----:B------:R-:W-:Y:S01]  /*5d00*/  MOV R156, R2 ;  /* 0x00000002009c7202 */ /* 0x000fe20000000f00 */
[----:B------:R-:W-:Y:S01]  /*5d10*/  UMOV UR5, UR24 ;  /* 0x0000001800057c82 */ /* 0x000fe20008000000 */
[----:B--2---:R-:W-:Y:S01]  /*5d20*/  IMAD.MOV.U32 R6, RZ, RZ, R5 ;  /* 0x000000ffff067224 */ /* 0x004fe200078e0005 */
[----:B---3--:R-:W-:Y:S01]  /*5d30*/  MOV R5, R4 ;  /* 0x0000000400057202 */ /* 0x008fe20000000f00 */
[----:B----4-:R-:W-:-:S02]  /*5d40*/  IMAD.MOV.U32 R4, RZ, RZ, R3 ;  /* 0x000000ffff047224 */ /* 0x010fc400078e0003 */
[----:B------:R-:W-:Y:S01]  /*5d50*/  IMAD.MOV.U32 R3, RZ, RZ, R0 ;  /* 0x000000ffff037224 */ /* 0x000fe200078e0000 */
[C---:B-----5:R-:W-:Y:S02]  /*5d60*/  SHF.L.U64.HI R0, R6.reuse, 0x1, R7 ;  /* 0x0000000106007819 */ /* 0x060fe40000010207 */
[----:B------:R-:W-:Y:S02]  /*5d70*/  SHF.L.U32 R6, R6, 0x1, RZ ;  /* 0x0000000106067819 */ /* 0x000fe400000006ff */
[C---:B------:R-:W-:Y:S01]  /*5d80*/  SHF.L.U64.HI R2, R4.reuse, 0x1, R5 ;  /* 0x0000000104027819 */ /* 0x040fe20000010205 */
[----:B------:R1:W-:Y:S04]  /*5d90*/  STL [R1+0x48], R0 ;  /* 0x0000480001007387 */ /* 0x0003e80000100800 */
[----:B------:R2:W-:Y:S04]  /*5da0*/  STL [R1+0x4c], R6 ;  /* 0x00004c0601007387 */ /* 0x0005e80000100800 */
[----:B------:R2:W-:Y:S01]  /*5db0*/  STL [R1+0x50], R2 ;  /* 0x0000500201007387 */ /* 0x0005e20000100800 */
[----:B-1----:R-:W-:-:S05]  /*5dc0*/  IMAD.SHL.U32 R0, R4, 0x2, RZ ;  /* 0x0000000204007824 */ /* 0x002fca00078e00ff */
[----:B------:R2:W-:Y:S02]  /*5dd0*/  STL [R1+0x54], R0 ;  /* 0x0000540001007387 */ /* 0x0005e40000100800 */
.L_x_418:
[----:B--2---:R-:W2:Y:S01]  /*5de0*/  LDL R2, [R1+0x4] ;  /* 0x0000040001027983 */ /* 0x004ea20000100800 */
[----:B------:R-:W-:Y:S04]  /*5df0*/  DEPBAR.LE SB0, 0x0 ;  /* 0x000080000000791a */ /* 0x000fe80000000000 */
[----:B------:R-:W3:Y:S01]  /*5e00*/  LDL R0, [R1] ;  /* 0x0000000001007983 */ /* 0x000ee20000100800 */
[----:B------:R-:W-:Y:S03]  /*5e10*/  UISETP.GT.AND UP0, UPT, UR8, UR5, UPT ;  /* 0x000000050800728c */ /* 0x000fe6000bf04270 */
[----:B------:R-:W-:Y:S03]  /*5e20*/  BAR.SYNC.DEFER_BLOCKING 0x0 ;  /* 0x0000000000007b1d */ /* 0x000fe60000010000 */
[----:B------:R-:W-:Y:S03]  /*5e30*/  PLOP3.LUT P0, PT, PT, PT, UP0, 0x80, 0x0 ;  /* 0x000000000000781c */ /* 0x000fe60003f0f008 */
[----:B------:R1:W4:Y:S04]  /*5e40*/  LDSM.16.M88.4 R172, [R247] ;  /* 0x00000000f7ac783b */ /* 0x0003280000000200 */
[----:B------:R1:W1:Y:S04]  /*5e50*/  LDSM.16.M88.4 R176, [R246] ;  /* 0x00000000f6b0783b */ /* 0x0002680000000200 */
[----:B--2---:R2:W1:Y:S04]  /*5e60*/  LDSM.16.M88.4 R8, [R2+0x10100] ;  /* 0x010100000208783b */ /* 0x0044680000000200 */
[----:B------:R2:W1:Y:S04]  /*5e70*/  LDSM.16.M88.4 R16, [R2+0x10900] ;  /* 0x010900000210783b */ /* 0x0004680000000200 */
[----:B------:R2:W1:Y:S04]  /*5e80*/  LDSM.16.M88.4 R24, [R2+0x11100] ;  /* 0x011100000218783b */ /* 0x0004680000000200 */
[----:B---3--:R2:W3:Y:S01]  /*5e90*/  LDSM.16.M88.4 R168, [R0] ;  /* 0x0000000000a8783b */ /* 0x0084e20000000200 */
[----:B------:R-:W-:-:S05]  /*5ea0*/  @P0 BRA `(.L_x_406) ;  /* 0x000004b000000947 */ /* 0x000fca0003800000 */
[----:B--2-4-:R-:W2:Y:S01]  /*5eb0*/  LDL R0, [R1+0xc] ;  /* 0x00000c0001007983 */ /* 0x014ea20000100800 */
[----:B------:R-:W-:Y:S03]  /*5ec0*/  BSSY B0, `(.L_x_406) ;  /* 0x0000049000007945 */ /* 0x000fe60003800000 */
[----:B------:R-:W4:Y:S04]  /*5ed0*/  LDL R12, [R1+0x8] ;  /* 0x00000800010c7983 */ /* 0x000f280000100800 */
[----:B------:R-:W5:Y:S04]  /*5ee0*/  LDL R7, [R1+0x24] ;  /* 0x0000240001077983 */ /* 0x000f680000100800 */
[----:B---3--:R-:W3:Y:S04]  /*5ef0*/  LDL R158, [R1+0x4c] ;  /* 0x00004c00019e7983 */ /* 0x008ee80000100800 */
        /* <DEDUP_REMOVED lines=8> */
[----:B--2---:R-:W-:Y:S01]  /*5f80*/  IMAD.WIDE.U32 R4, R0, c[0x0][0x208], RZ ;  /* 0x0000820000047a25 */ /* 0x004fe200078e00ff */
[----:B------:R-:W-:Y:S05]  /*5f90*/  SHF.R.S32.HI R2, RZ, 0x1f, R0 ;  /* 0x0000001fff027819 */ /* 0x000fea0000011400 */
[----:B------:R-:W-:Y:S01]  /*5fa0*/  IMAD R2, R2, c[0x0][0x208], RZ ;  /* 0x0000820002027a24 */ /* 0x000fe200078e02ff */
[----:B-----5:R-:W-:Y:S03]  /*5fb0*/  ISETP.GE.AND P1, PT, R7, c[0x0][0x1d4], PT ;  /* 0x0000750007007a0c */ /* 0x020fe60003f26270 */
[----:B------:R-:W-:Y:S01]  /*5fc0*/  IMAD R2, R0, c[0x0][0x20c], R2 ;  /* 0x0000830000027a24 */ /* 0x000fe200078e0202 */
[----:B----4-:R-:W-:Y:S03]  /*5fd0*/  SHF.R.S32.HI R0, RZ, 0x1f, R12 ;  /* 0x0000001fff007819 */ /* 0x010fe6000001140c */
[----:B------:R-:W-:Y:S02]  /*5fe0*/  IMAD.IADD R5, R5, 0x1, R2 ;  /* 0x0000000105057824 */ /* 0x000fe400078e0202 */
[----:B------:R-:W-:Y:S02]  /*5ff0*/  IMAD R0, R0, c[0x0][0x218], RZ ;  /* 0x0000860000007a24 */ /* 0x000fe400078e02ff */
[C---:B------:R-:W-:Y:S04]  /*6000*/  IMAD.WIDE.U32 R4, R12.reuse, c[0x0][0x218], R4 ;  /* 0x000086000c047a25 */ /* 0x040fe800078e0004 */
[----:B------:R-:W-:Y:S01]  /*6010*/  IMAD R0, R12, c[0x0][0x21c], R0 ;  /* 0x000087000c007a24 */ /* 0x000fe200078e0200 */
[----:B------:R-:W-:Y:S04]  /*6020*/  IADD3 R15, P0, R4, UR14, RZ ;  /* 0x0000000e040f7c10 */ /* 0x000fe8000ff1e0ff */
[----:B------:R-:W-:Y:S02]  /*6030*/  IADD3.X R4, R5, UR16, R0, P0, !PT ;  /* 0x0000001005047c10 */ /* 0x000fe400087fe400 */
[C---:B------:R-:W-:Y:S04]  /*6040*/  LEA R0, P0, R15.reuse, c[0x0][0x1f8], 0x1 ;  /* 0x00007e000f007a11 */ /* 0x040fe800078008ff */
[----:B------:R-:W-:Y:S01]  /*6050*/  LEA.HI.X R15, R15, c[0x0][0x1fc], R4, 0x1, P0 ;  /* 0x00007f000f0f7a11 */ /* 0x000fe200000f0c04 */
[----:B------:R-:W2:Y:S01]  /*6060*/  SHFL.IDX PT, R12, R0, RZ, 0x181f ;  /* 0x00181fff000c7589 */ /* 0x000ea200000e0000 */
[----:B---3--:R-:W-:Y:S03]  /*6070*/  SHF.L.U64.HI R2, R6, 0x1, R20 ;  /* 0x0000000106027819 */ /* 0x008fe60000010214 */
[----:B------:R-:W3:Y:S01]  /*6080*/  SHFL.IDX PT, R7, R15, RZ, 0x181f ;  /* 0x00181fff0f077589 */ /* 0x000ee200000e0000 */
[C---:B--2---:R-:W-:Y:S05]  /*6090*/  IADD3 R4, P0, R12.reuse, R158, RZ ;  /* 0x0000009e0c047210 */ /* 0x044fea0007f1e0ff */
[C---:B---3--:R-:W-:Y:S05]  /*60a0*/  IMAD.X R5, R7.reuse, 0x1, R157, P0 ;  /* 0x0000000107057824 */ /* 0x048fea00000e069d */
[----:B------:R-:W-:Y:S01]  /*60b0*/  @!PT LDS RZ, [RZ] ;  /* 0x00000000fffff984 */ /* 0x000fe20000000800 */
[----:B------:R2:W-:Y:S02]  /*60c0*/  LDGSTS.E.BYPASS.LTC128B.128 [R14+0x100], [R4.64], !P1 ;  /* 0x00100000040e7fae */ /* 0x0005e4000c901d56 */
[----:B--2---:R-:W-:Y:S02]  /*60d0*/  IADD3 R4, P0, R12, R22, RZ ;  /* 0x000000160c047210 */ /* 0x004fe40007f1e0ff */
[----:B------:R-:W2:Y:S03]  /*60e0*/  S2R R22, SR_TID.X ;  /* 0x0000000000167919 */ /* 0x000ea60000002100 */
[----:B------:R-:W-:Y:S05]  /*60f0*/  IMAD.X R5, R7, 0x1, R21, P0 ;  /* 0x0000000107057824 */ /* 0x000fea00000e0615 */
[----:B------:R3:W-:Y:S01]  /*6100*/  LDGSTS.E.BYPASS.LTC128B.128 [R14+0x1900], [R4.64], !P6 ;  /* 0x01900000040e7fae */ /* 0x0007e2000f101d56 */
[----:B--2---:R-:W-:Y:S01]  /*6110*/  ISETP.GT.AND P1, PT, R22, 0x7f, PT ;  /* 0x0000007f1600780c */ /* 0x004fe20003f24270 */
[----:B---3--:R-:W-:Y:S01]  /*6120*/  IMAD.SHL.U32 R4, R6, 0x2, RZ ;  /* 0x0000000206047824 */ /* 0x008fe200078e00ff */
[C---:B------:R-:W-:Y:S01]  /*6130*/  SHF.L.U64.HI R5, R13.reuse, 0x1, R23 ;  /* 0x000000010d057819 */ /* 0x040fe20000010217 */
[----:B------:R-:W-:Y:S03]  /*6140*/  IMAD.SHL.U32 R6, R13, 0x2, RZ ;  /* 0x000000020d067824 */ /* 0x000fe600078e00ff */
[C---:B------:R-:W-:Y:S05]  /*6150*/  IADD3 R20, P0, R12.reuse, R4, RZ ;  /* 0x000000040c147210 */ /* 0x040fea0007f1e0ff */
[C---:B------:R-:W-:Y:S01]  /*6160*/  IMAD.X R21, R7.reuse, 0x1, R2, P0 ;  /* 0x0000000107157824 */ /* 0x040fe200000e0602 */
[----:B------:R-:W-:Y:S04]  /*6170*/  IADD3 R12, P0, R12, R6, RZ ;  /* 0x000000060c0c7210 */ /* 0x000fe80007f1e0ff */
[----:B------:R2:W-:Y:S01]  /*6180*/  LDGSTS.E.BYPASS.LTC128B.128 [R14+0x3100], [R20.64], !P5 ;  /* 0x03100000140e7fae */ /* 0x0005e2000e901d56 */
[----:B------:R-:W-:Y:S05]  /*6190*/  IMAD.X R13, R7, 0x1, R5, P0 ;  /* 0x00000001070d7824 */ /* 0x000fea00000e0605 */
[----:B------:R2:W-:Y:S01]  /*61a0*/  LDGSTS.E.BYPASS.LTC128B.128 [R14+0x4900], [R12.64], !P4 ;  /* 0x049000000c0e7fae */ /* 0x0005e2000e101d56 */
[----:B------:R-:W-:-:S05]  /*61b0*/  @P1 BRA `(.L_x_407) ;  /* 0x0000019000001947 */ /* 0x000fca0003800000 */
[----:B------:R-:W-:-:S05]  /*61c0*/  BRA.DIV ~URZ, `(.L_x_408) ;  /* 0x0000dac27f007947 */ /* 0x000fca000b800000 */
[----:B------:R3:W4:Y:S04]  /*61d0*/  SHFL.IDX PT, R7, R15, 0x1, 0x181f ;  /* 0x00381f000f077f89 */ /* 0x00072800000e0000 */
[----:B--2---:R3:W2:Y:S02]  /*61e0*/  SHFL.IDX PT, R13, R0, 0x1, 0x181f ;  /* 0x00381f00000d7f89 */ /* 0x0046a400000e0000 */
.L_x_446:
[----:B---3--:R-:W3:Y:S04]  /*61f0*/  LDL R15, [R1+0x24] ;  /* 0x00002400010f7983 */ /* 0x008ee80000100800 */
[----:B------:R-:W5:Y:S04]  /*6200*/  LDL R14, [R1+0x4c] ;  /* 0x00004c00010e7983 */ /* 0x000f680000100800 */
[----:B----4-:R-:W4:Y:S04]  /*6210*/  LDL R21, [R1+0x48] ;  /* 0x0000480001157983 */ /* 0x010f280000100800 */
[----:B--2---:R-:W2:Y:S04]  /*6220*/  LDL R0, [R1+0x1c] ;  /* 0x00001c0001007983 */ /* 0x004ea80000100800 */
[----:B------:R-:W2:Y:S04]  /*6230*/  LDL R20, [R1+0x54] ;  /* 0x0000540001147983 */ /* 0x000ea80000100800 */
[----:B------:R-:W2:Y:S01]  /*6240*/  LDL R12, [R1+0x50] ;  /* 0x00005000010c7983 */ /* 0x000ea20000100800 */
[----:B---3--:R-:W-:Y:S02]  /*6250*/  ISETP.GE.AND P1, PT, R15, c[0x0][0x1d4], PT ;  /* 0x000075000f007a0c */ /* 0x008fe40003f26270 */
[----:B-----5:R-:W-:Y:S05]  /*6260*/  IADD3 R14, P0, R13, R14, RZ ;  /* 0x0000000e0d0e7210 */ /* 0x020fea0007f1e0ff */
[----:B----4-:R-:W-:Y:S06]  /*6270*/  IMAD.X R15, R7, 0x1, R21, P0 ;  /* 0x00000001070f7824 */ /* 0x010fec00000e0615 */
[----:B------:R-:W-:Y:S01]  /*6280*/  @!PT LDS RZ, [RZ] ;  /* 0x00000000fffff984 */ /* 0x000fe20000000800 */
[----:B------:R-:W-:Y:S01]  /*6290*/  @!PT LDS RZ, [RZ] ;  /* 0x00000000fffff984 */ /* 0x000fe20000000800 */
[----:B------:R-:W-:Y:S01]  /*62a0*/  @!PT LDS RZ, [RZ] ;  /* 0x00000000fffff984 */ /* 0x000fe20000000800 */
[----:B--2---:R2:W-:Y:S02]  /*62b0*/  LDGSTS.E.BYPASS.LTC128B.128 [R0+0x1100], [R14.64], !P1 ;  /* 0x011000000e007fae */ /* 0x0045e4000c901d56 */
[----:B--2---:R-:W-:Y:S05]  /*62c0*/  IADD3 R14, P0, R13, R20, RZ ;  /* 0x000000140d0e7210 */ /* 0x004fea0007f1e0ff */
[----:B------:R-:W-:Y:S01]  /*62d0*/  IMAD.X R15, R7, 0x1, R12, P0 ;  /* 0x00000001070f7824 */ /* 0x000fe200000e060c */
[----:B------:R-:W-:Y:S04]  /*62e0*/  IADD3 R20, P0, R13, R4, RZ ;  /* 0x000000040d147210 */ /* 0x000fe80007f1e0ff */
[----:B------:R2:W-:Y:S01]  /*62f0*/  LDGSTS.E.BYPASS.LTC128B.128 [R0+0x2900], [R14.64], !P6 ;  /* 0x029000000e007fae */ /* 0x0005e2000f101d56 */
[----:B------:R-:W-:Y:S01]  /*6300*/  IMAD.X R21, R7, 0x1, R2, P0 ;  /* 0x0000000107157824 */ /* 0x000fe200000e0602 */
[----:B------:R-:W-:Y:S04]  /*6310*/  IADD3 R6, P0, R13, R6, RZ ;  /* 0x000000060d067210 */ /* 0x000fe80007f1e0ff */
[----:B------:R2:W-:Y:S01]  /*6320*/  LDGSTS.E.BYPASS.LTC128B.128 [R0+0x4100], [R20.64], !P5 ;  /* 0x0410000014007fae */ /* 0x0005e2000e901d56 */
[----:B------:R-:W-:Y:S05]  /*6330*/  IMAD.X R7, R7, 0x1, R5, P0 ;  /* 0x0000000107077824 */ /* 0x000fea00000e0605 */
[----:B------:R2:W-:Y:S03]  /*6340*/  LDGSTS.E.BYPASS.LTC128B.128 [R0+0x5900], [R6.64], !P4 ;  /* 0x0590000006007fae */ /* 0x0005e6000e101d56 */
.L_x_407:
[----:B------:R-:W-:Y:S05]  /*6350*/  BSYNC B0 ;  /* 0x0000000000007941 */ /* 0x000fea0003800000 */
.L_x_406:
[----:B--2-4-:R-:W2:Y:S04]  /*6360*/  LDL R0, [R1+0x4] ;  /* 0x0000040001007983 */ /* 0x014ea80000100800 */
[----:B------:R-:W0:Y:S01]  /*6370*/  LDGDEPBAR ;  /* 0x00000000000079af */ /* 0x000e220000000000 */
[----:B------:R-:W-:Y:S01]  /*6380*/  WARPSYNC 0xffffffff ;  /* 0xffffffff00007948 */ /* 0x000fe20003800000 */
[C---:B-1----:R-:W-:Y:S01]  /*6390*/  HMMA.16816.F32 R4, R160.reuse, R8, RZ ;  /* 0x00000008a004723c */ /* 0x042fe200000018ff */
[----:B------:R-:W-:Y:S06]  /*63a0*/  UISETP.GT.AND UP0, UPT, UR5, UR8, UPT ;  /* 0x000000080500728c */ /* 0x000fec000bf04270 */
[----:B------:R-:W-:Y:S01]  /*63b0*/  PLOP3.LUT P0, PT, PT, PT, UP0, 0x40, 0x0 ;  /* 0x000000000000781c */ /* 0x000fe20003f0e808 */
[C---:B------:R-:W-:Y:S08]  /*63c0*/  HMMA.16816.F32 R8, R160.reuse, R10, RZ ;  /* 0x0000000aa008723c */ /* 0x040ff000000018ff */
[C---:B------:R-:W-:Y:S08]  /*63d0*/  HMMA.16816.F32 R12, R160.reuse, R16, RZ ;  /* 0x00000010a00c723c */ /* 0x040ff000000018ff */
[C---:B------:R-:W-:Y:S08]  /*63e0*/  HMMA.16816.F32 R16, R160.reuse, R18, RZ ;  /* 0x00000012a010723c */ /* 0x040ff000000018ff */
[C---:B------:R-:W-:Y:S08]  /*63f0*/  HMMA.16816.F32 R20, R160.reuse, R24, RZ ;  /* 0x00000018a014723c */ /* 0x040ff000000018ff */
[----:B------:R-:W-:Y:S08]  /*6400*/  HMMA.16816.F32 R24, R160, R26, RZ ;  /* 0x0000001aa018723c */ /* 0x000ff000000018ff */
[C---:B---3--:R-:W-:Y:S08]  /*6410*/  HMMA.16816.F32 R4, R164.reuse, R168, R4 ;  /* 0x000000a8a404723c */ /* 0x048ff00000001804 */
[C---:B------:R-:W-:Y:S01]  /*6420*/  HMMA.16816.F32 R8, R164.reuse, R170, R8 ;  /* 0x000000aaa408723c */ /* 0x040fe20000001808 */
[----:B------:R-:W1:Y:S07]  /*6430*/  LDSM.16.M88.4 R168, [R251+0x10100] ;  /* 0x01010000fba8783b */ /* 0x000e6e0000000200 */
[C---:B------:R-:W-:Y:S08]  /*6440*/  HMMA.16816.F32 R12, R164.reuse, R172, R12 ;  /* 0x000000aca40c723c */ /* 0x040ff0000000180c */
[C---:B------:R-:W-:Y:S01]  /*6450*/  HMMA.16816.F32 R16, R164.reuse, R174, R16 ;  /* 0x000000aea410723c */ /* 0x040fe20000001810 */
[----:B------:R-:W3:Y:S07]  /*6460*/  LDSM.16.M88.4 R172, [R251+0x10900] ;  /* 0x01090000fbac783b */ /* 0x000eee0000000200 */
[C---:B------:R-:W-:Y:S08]  /*6470*/  HMMA.16816.F32 R20, R164.reuse, R176, R20 ;  /* 0x000000b0a414723c */ /* 0x040ff00000001814 */
[----:B------:R-:W-:Y:S08]  /*6480*/  HMMA.16816.F32 R24, R164, R178, R24 ;  /* 0x000000b2a418723c */ /* 0x000ff00000001818 */
[C---:B-1----:R-:W-:Y:S08]  /*6490*/  HMMA.16816.F32 R4, R180.reuse, R168, R4 ;  /* 0x000000a8b404723c */ /* 0x042ff00000001804 */
[C---:B------:R-:W-:Y:S01]  /*64a0*/  HMMA.16816.F32 R8, R180.reuse, R170, R8 ;  /* 0x000000aab408723c */ /* 0x040fe20000001808 */
[----:B------:R-:W1:Y:S07]  /*64b0*/  LDSM.16.M88.4 R168, [R251+0x11100] ;  /* 0x01110000fba8783b */ /* 0x000e6e0000000200 */
[C---:B---3--:R-:W-:Y:S08]  /*64c0*/  HMMA.16816.F32 R12, R180.reuse, R172, R12 ;  /* 0x000000acb40c723c */ /* 0x048ff0000000180c */
[C---:B------:R-:W-:Y:S01]  /*64d0*/  HMMA.16816.F32 R16, R180.reuse, R174, R16 ;  /* 0x000000aeb410723c */ /* 0x040fe20000001810 */
[----:B------:R-:W3:Y:S07]  /*64e0*/  LDSM.16.M88.4 R172, [R245] ;  /* 0x00000000f5ac783b */ /* 0x000eee0000000200 */
[C---:B-1----:R-:W-:Y:S08]  /*64f0*/  HMMA.16816.F32 R20, R180.reuse, R168, R20 ;  /* 0x000000a8b414723c */ /* 0x042ff00000001814 */
[----:B------:R-:W-:Y:S01]  /*6500*/  HMMA.16816.F32 R24, R180, R170, R24 ;  /* 0x000000aab418723c */ /* 0x000fe20000001818 */
[----:B------:R-:W1:Y:S07]  /*6510*/  LDSM.16.M88.4 R168, [R245+0x800] ;  /* 0x00080000f5a8783b */ /* 0x000e6e0000000200 */
[C---:B---3--:R-:W-:Y:S08]  /*6520*/  HMMA.16816.F32 R4, R184.reuse, R172, R4 ;  /* 0x000000acb804723c */ /* 0x048ff00000001804 */
[C---:B------:R-:W-:Y:S01]  /*6530*/  HMMA.16816.F32 R8, R184.reuse, R174, R8 ;  /* 0x000000aeb808723c */ /* 0x040fe20000001808 */
[----:B------:R-:W3:Y:S07]  /*6540*/  LDSM.16.M88.4 R172, [R245+0x1000] ;  /* 0x00100000f5ac783b */ /* 0x000eee0000000200 */
[C---:B-1----:R-:W-:Y:S08]  /*6550*/  HMMA.16816.F32 R12, R184.reuse, R168, R12 ;  /* 0x000000a8b80c723c */ /* 0x042ff0000000180c */
[C---:B------:R-:W-:Y:S08]  /*6560*/  HMMA.16816.F32 R16, R184.reuse, R170, R16 ;  /* 0x000000aab810723c */ /* 0x040ff00000001810 */
[C---:B---3--:R-:W-:Y:S08]  /*6570*/  HMMA.16816.F32 R20, R184.reuse, R172, R20 ;  /* 0x000000acb814723c */ /* 0x048ff00000001814 */
[----:B------:R-:W-:Y:S01]  /*6580*/  HMMA.16816.F32 R24, R184, R174, R24 ;  /* 0x000000aeb818723c */ /* 0x000fe20000001818 */
[----:B--2---:R-:W1:Y:S08]  /*6590*/  LDSM.16.M88.4 R168, [R0+0x11900] ;  /* 0x0119000000a8783b */ /* 0x004e700000000200 */
[----:B------:R-:W2:Y:S01]  /*65a0*/  LDSM.16.M88.4 R172, [R0+0x12100] ;  /* 0x0121000000ac783b */ /* 0x000ea20000000200 */
        /* <DEDUP_REMOVED lines=8> */
[----:B------:R-:W1:Y:S07]  /*6630*/  LDSM.16.M88.4 R168, [R243] ;  /* 0x00000000f3a8783b */ /* 0x000e6e0000000200 */
[C---:B--2---:R-:W-:Y:S08]  /*6640*/  HMMA.16816.F32 R4, R192.reuse, R172, R4 ;  /* 0x000000acc004723c */ /* 0x044ff00000001804 */
[C---:B------:R-:W-:Y:S01]  /*6650*/  HMMA.16816.F32 R8, R192.reuse, R174, R8 ;  /* 0x000000aec008723c */ /* 0x040fe20000001808 */
[----:B------:R-:W2:Y:S07]  /*6660*/  LDSM.16.M88.4 R172, [R242] ;  /* 0x00000000f2ac783b */ /* 0x000eae0000000200 */
        /* <DEDUP_REMOVED lines=88> */
[C---:B------:R-:W-:Y:S11]  /*6bf0*/  HMMA.16816.F32 R8, R232.reuse, R174, R8 ;  /* 0x000000aee808723c */ /* 0x040ff60000001808 */
[----:B------:R-:W-:Y:S05]  /*6c00*/  @!UPT UIADD3 URZ, URZ, URZ, URZ ;  /* 0x0000003f3f3ff290 */ /* 0x000fea000fffe03f */
[----:B------:R-:W-:Y:S02]  /*6c10*/  FMUL.FTZ R6, R6, c[0x0][0x320] ;  /* 0x0000c80006067a20 */ /* 0x000fe40000410000 */
[----:B------:R-:W-:Y:S02]  /*6c20*/  FMUL.FTZ R7, R7, c[0x0][0x320] ;  /* 0x0000c80007077a20 */ /* 0x000fe40000410000 */
[----:B------:R-:W2:Y:S01]  /*6c30*/  MUFU.TANH R158, R6 ;  /* 0x00000006009e7308 */ /* 0x000ea20000002400 */
[----:B------:R-:W-:Y:S02]  /*6c40*/  FMUL.FTZ R0, R4, c[0x0][0x320] ;  /* 0x0000c80004007a20 */ /* 0x000fe40000410000 */
[----:B------:R-:W-:Y:S02]  /*6c50*/  FMUL.FTZ R2, R5, c[0x0][0x320] ;  /* 0x0000c80005027a20 */ /* 0x000fe40000410000 */
[----:B------:R-:W-:Y:S01]  /*6c60*/  FMUL.FTZ R9, R9, c[0x0][0x320] ;  /* 0x0000c80009097a20 */ /* 0x000fe20000410000 */
[C---:B-1----:R-:W-:Y:S03]  /*6c70*/  HMMA.16816.F32 R12, R232.reuse, R168, R12 ;  /* 0x000000a8e80c723c */ /* 0x042fe6000000180c */
[----:B------:R-:W-:Y:S01]  /*6c80*/  FMUL.FTZ R11, R11, c[0x0][0x320] ;  /* 0x0000c8000b0b7a20 */ /* 0x000fe20000410000 */
[----:B------:R1:W3:Y:S01]  /*6c90*/  MUFU.TANH R157, R7 ;  /* 0x00000007009d7308 */ /* 0x0002e20000002400 */
[----:B------:R-:W-:Y:S02]  /*6ca0*/  FMUL.FTZ R8, R8, c[0x0][0x320] ;  /* 0x0000c80008087a20 */ /* 0x000fe40000410000 */
[----:B------:R-:W-:Y:S01]  /*6cb0*/  FMUL.FTZ R10, R10, c[0x0][0x320] ;  /* 0x0000c8000a0a7a20 */ /* 0x000fe20000410000 */
[C---:B------:R-:W-:Y:S06]  /*6cc0*/  HMMA.16816.F32 R16, R232.reuse, R170, R16 ;  /* 0x000000aae810723c */ /* 0x040fec0000001810 */
[----:B------:R4:W2:Y:S10]  /*6cd0*/  MUFU.TANH R159, R9 ;  /* 0x00000009009f7308 */ /* 0x0008b40000002400 */
[----:B------:R5:W2:Y:S01]  /*6ce0*/  MUFU.TANH R169, R11 ;  /* 0x0000000b00a97308 */ /* 0x000aa20000002400 */
[----:B------:R-:W-:Y:S01]  /*6cf0*/  FMUL.FTZ R15, R15, c[0x0][0x320] ;  /* 0x0000c8000f0f7a20 */ /* 0x000fe20000410000 */
[----:B-1----:R-:W1:Y:S01]  /*6d00*/  LDSM.16.M88.4 R4, [R245+0x5800] ;  /* 0x00580000f504783b */ /* 0x002e620000000200 */
[----:B------:R-:W-:Y:S05]  /*6d10*/  DEPBAR.LE SB0, 0x0 ;  /* 0x000080000000791a */ /* 0x000fea0000000000 */
[----:B------:R-:W-:Y:S02]  /*6d20*/  FMUL.FTZ R18, R18, c[0x0][0x320] ;  /* 0x0000c80012127a20 */ /* 0x000fe40000410000 */
[----:B------:R-:W1:Y:S01]  /*6d30*/  MUFU.TANH R0, R0 ;  /* 0x0000000000007308 */ /* 0x000e620000002400 */
[----:B------:R-:W-:Y:S01]  /*6d40*/  FMUL.FTZ R19, R19, c[0x0][0x320] ;  /* 0x0000c80013137a20 */ /* 0x000fe20000410000 */
[----:B------:R-:W-:Y:S01]  /*6d50*/  BAR.SYNC.DEFER_BLOCKING 0x0 ;  /* 0x0000000000007b1d */ /* 0x000fe20000010000 */
[----:B----4-:R-:W-:Y:S02]  /*6d60*/  FMUL.FTZ R9, R14, c[0x0][0x320] ;  /* 0x0000c8000e097a20 */ /* 0x010fe40000410000 */
[----:B------:R-:W-:Y:S05]  /*6d70*/  FMUL.FTZ R14, R17, c[0x0][0x320] ;  /* 0x0000c800110e7a20 */ /* 0x000fea0000410000 */
[----:B------:R-:W4:Y:S01]  /*6d80*/  MUFU.TANH R2, R2 ;  /* 0x0000000200027308 */ /* 0x000f220000002400 */
[----:B-----5:R-:W-:Y:S02]  /*6d90*/  FMUL.FTZ R11, R12, c[0x0][0x320] ;  /* 0x0000c8000c0b7a20 */ /* 0x020fe40000410000 */
[----:B------:R-:W-:Y:S02]  /*6da0*/  FMUL.FTZ R12, R13, c[0x0][0x320] ;  /* 0x0000c8000d0c7a20 */ /* 0x000fe40000410000 */
[----:B------:R-:W-:Y:S05]  /*6db0*/  FMUL.FTZ R13, R16, c[0x0][0x320] ;  /* 0x0000c800100d7a20 */ /* 0x000fea0000410000 */
[----:B------:R-:W2:Y:S10]  /*6dc0*/  MUFU.TANH R8, R8 ;  /* 0x0000000800087308 */ /* 0x000eb40000002400 */
[----:B------:R-:W2:Y:S01]  /*6dd0*/  MUFU.TANH R10, R10 ;  /* 0x0000000a000a7308 */ /* 0x000ea20000002400 */
[C---:B-1----:R-:W-:Y:S09]  /*6de0*/  HMMA.16816.F32 R20, R232.reuse, R4, R20 ;  /* 0x00000004e814723c */ /* 0x042ff20000001814 */
[----:B------:R-:W1:Y:S01]  /*6df0*/  MUFU.TANH R11, R11 ;  /* 0x0000000b000b7308 */ /* 0x000e620000002400 */
[----:B------:R-:W-:Y:S09]  /*6e00*/  HMMA.16816.F32 R24, R232, R6, R24 ;  /* 0x00000006e818723c */ /* 0x000ff20000001818 */
[----:B------:R-:W1:Y:S05]  /*6e10*/  MUFU.TANH R12, R12 ;  /* 0x0000000c000c7308 */ /* 0x000e6a0000002400 */
[----:B------:R-:W-:Y:S05]  /*6e20*/  FMUL.FTZ R5, R22, c[0x0][0x320] ;  /* 0x0000c80016057a20 */ /* 0x000fea0000410000 */
[----:B------:R-:W1:Y:S01]  /*6e30*/  MUFU.TANH R9, R9 ;  /* 0x0000000900097308 */ /* 0x000e620000002400 */
[----:B------:R-:W-:Y:S02]  /*6e40*/  FMUL.FTZ R4, R23, c[0x0][0x320] ;  /* 0x0000c80017047a20 */ /* 0x000fe40000410000 */
[----:B------:R-:W-:Y:S02]  /*6e50*/  FMUL.FTZ R20, R20, c[0x0][0x320] ;  /* 0x0000c80014147a20 */ /* 0x000fe40000410000 */
[----:B------:R-:W-:Y:S02]  /*6e60*/  FMUL.FTZ R21, R21, c[0x0][0x320] ;  /* 0x0000c80015157a20 */ /* 0x000fe40000410000 */
[----:B------:R-:W-:Y:S02]  /*6e70*/  FMUL.FTZ R16, R25, c[0x0][0x320] ;  /* 0x0000c80019107a20 */ /* 0x000fe40000410000 */
[----:B------:R-:W-:Y:S01]  /*6e80*/  FMUL.FTZ R7, R26, c[0x0][0x320] ;  /* 0x0000c8001a077a20 */ /* 0x000fe20000410000 */
[----:B------:R1:W1:Y:S01]  /*6e90*/  MUFU.TANH R179, R15 ;  /* 0x0000000f00b37308 */ /* 0x0002620000002400 */
[----:B------:R-:W-:Y:S02]  /*6ea0*/  FMUL.FTZ R6, R27, c[0x0][0x320] ;  /* 0x0000c8001b067a20 */ /* 0x000fe40000410000 */
[----:B------:R-:W-:Y:S07]  /*6eb0*/  FMUL.FTZ R24, R24, c[0x0][0x320] ;  /* 0x0000c80018187a20 */ /* 0x000fee0000410000 */
[----:B------:R-:W1:Y:S10]  /*6ec0*/  MUFU.TANH R13, R13 ;  /* 0x0000000d000d7308 */ /* 0x000e740000002400 */
[----:B------:R-:W1:Y:S10]  /*6ed0*/  MUFU.TANH R14, R14 ;  /* 0x0000000e000e7308 */ /* 0x000e740000002400 */
[----:B------:R1:W1:Y:S10]  /*6ee0*/  MUFU.TANH R178, R18 ;  /* 0x0000001200b27308 */ /* 0x0002740000002400 */
[----:B------:R1:W1:Y:S10]  /*6ef0*/  MUFU.TANH R176, R19 ;  /* 0x0000001300b07308 */ /* 0x0002740000002400 */
[----:B------:R1:W1:Y:S10]  /*6f00*/  MUFU.TANH R175, R20 ;  /* 0x0000001400af7308 */ /* 0x0002740000002400 */
[----:B------:R1:W1:Y:S10]  /*6f10*/  MUFU.TANH R174, R21 ;  /* 0x0000001500ae7308 */ /* 0x0002740000002400 */
[----:B------:R-:W1:Y:S10]  /*6f20*/  MUFU.TANH R5, R5 ;  /* 0x0000000500057308 */ /* 0x000e740000002400 */
[----:B------:R-:W1:Y:S10]  /*6f30*/  MUFU.TANH R4, R4 ;  /* 0x0000000400047308 */ /* 0x000e740000002400 */
[----:B------:R1:W1:Y:S10]  /*6f40*/  MUFU.TANH R173, R24 ;  /* 0x0000001800ad7308 */ /* 0x0002740000002400 */
[----:B------:R-:W1:Y:S10]  /*6f50*/  MUFU.TANH R16, R16 ;  /* 0x0000001000107308 */ /* 0x000e740000002400 */
[----:B------:R-:W1:Y:S10]  /*6f60*/  MUFU.TANH R7, R7 ;  /* 0x0000000700077308 */ /* 0x000e740000002400 */
[----:B------:R-:W1:Y:S01]  /*6f70*/  MUFU.TANH R6, R6 ;  /* 0x0000000600067308 */ /* 0x000e620000002400 */
[----:B------:R-:W-:-:S05]  /*6f80*/  @P0 BRA `(.L_x_409) ;  /* 0x0000051000000947 */ /* 0x000fca0003800000 */
[----:B--234-:R-:W2:Y:S01]  /*6f90*/  LDL R177, [R1+0x20] ;  /* 0x0000200001b17983 */ /* 0x01cea20000100800 */
[----:B------:R-:W-:Y:S01]  /*6fa0*/  IMAD.MOV.U32 R172, RZ, RZ, c[0x0][0x2b8] ;  /* 0x0000ae00ffac7624 */ /* 0x000fe200078e00ff */
[----:B------:R-:W-:Y:S01]  /*6fb0*/  UIMAD UR24, UR5, 0x30, UR10 ;  /* 0x00000030051878a4 */ /* 0x000fe2000f8e020a */
[----:B-1----:R-:W-:Y:S01]  /*6fc0*/  IMAD.MOV.U32 R21, RZ, RZ, RZ ;  /* 0x000000ffff157224 */ /* 0x002fe200078e00ff */
[----:B------:R1:W-:Y:S02]  /*6fd0*/  STL [R1+0x58], R0 ;  /* 0x0000580001007387 */ /* 0x0003e40000100800 */
[----:B------:R-:W-:Y:S02]  /*6fe0*/  ISETP.NE.AND P1, PT, R172, 0x1, PT ;  /* 0x00000001ac00780c */ /* 0x000fe40003f25270 */
[----:B------:R-:W3:Y:S01]  /*6ff0*/  LDL R22, [R1+0x24] ;  /* 0x0000240001167983 */ /* 0x000ee20000100800 */
[----:B------:R-:W-:Y:S03]  /*7000*/  IMAD.U32 R15, RZ, RZ, UR24 ;  /* 0x00000018ff0f7e24 */ /* 0x000fe6000f8e00ff */
[----:B------:R-:W4:Y:S04]  /*7010*/  LDL R170, [R1+0x48] ;  /* 0x0000480001aa7983 */ /* 0x000f280000100800 */
[----:B------:R-:W4:Y:S04]  /*7020*/  LDL R171, [R1+0x54] ;  /* 0x0000540001ab7983 */ /* 0x000f280000100800 */
[----:B------:R-:W4:Y:S04]  /*7030*/  LDL R172, [R1+0x50] ;  /* 0x0000500001ac7983 */ /* 0x000f280000100800 */
[----:B------:R-:W2:Y:S04]  /*7040*/  S2R R24, SR_TID.X ;  /* 0x0000000000187919 */ /* 0x000ea80000002100 */
[----:B-1----:R-:W4:Y:S01]  /*7050*/  LDL R0, [R1+0x4c] ;  /* 0x00004c0001007983 */ /* 0x002f220000100800 */
[----:B--2---:R-:W-:Y:S03]  /*7060*/  IADD3 R15, R15, -0x30, R177 ;  /* 0xffffffd00f0f7810 */ /* 0x004fe60007ffe0b1 */
[----:B------:R-:W2:Y:S02]  /*7070*/  LDL R177, [R1+0x1c] ;  /* 0x00001c0001b17983 */ /* 0x000ea40000100800 */
[----:B------:R-:W-:Y:S01]  /*7080*/  @P1 IMAD.HI.U32 R18, R15, c[0x0][0x2bc], RZ ;  /* 0x0000af000f121a27 */ /* 0x000fe200078e00ff */
[----:B---3--:R-:W-:Y:S03]  /*7090*/  ISETP.GE.AND P2, PT, R22, c[0x0][0x1d4], PT ;  /* 0x0000750016007a0c */ /* 0x008fe60003f46270 */
        /* <DEDUP_REMOVED lines=8> */
[----:B------:R1:W-:Y:S01]  /*7120*/  STL [R1+0xc], R23 ;  /* 0x00000c1701007387 */ /* 0x0003e20000100800 */
[----:B------:R-:W-:Y:S03]  /*7130*/  SHF.R.S32.HI R15, RZ, 0x1f, R23 ;  /* 0x0000001fff0f7819 */ /* 0x000fe60000011417 */
[----:B------:R3:W2:Y:S02]  /*7140*/  @!P3 LDG.E R21, [R18.64] ;  /* 0x000000161215b981 */ /* 0x0006a4000c1e1900 */
[----:B------:R-:W-:Y:S04]  /*7150*/  IMAD R15, R15, c[0x0][0x1e0], RZ ;  /* 0x000078000f0f7a24 */ /* 0x000fe800078e02ff */
[C---:B------:R-:W-:Y:S02]  /*7160*/  IMAD R15, R23.reuse, c[0x0][0x1e4], R15 ;  /* 0x00007900170f7a24 */ /* 0x040fe400078e020f */
[----:B---3--:R-:W-:Y:S01]  /*7170*/  IMAD.WIDE.U32 R18, R23, c[0x0][0x1e0], RZ ;  /* 0x0000780017127a25 */ /* 0x008fe200078e00ff */
[----:B-1----:R-:W-:Y:S03]  /*7180*/  SHF.R.S32.HI R23, RZ, 0x1f, R24 ;  /* 0x0000001fff177819 */ /* 0x002fe60000011418 */
[----:B------:R-:W-:Y:S01]  /*7190*/  IMAD.IADD R19, R19, 0x1, R15 ;  /* 0x0000000113137824 */ /* 0x000fe200078e020f */
[----:B------:R-:W-:Y:S04]  /*71a0*/  LEA.HI R23, R23, R24, RZ, 0x3 ;  /* 0x0000001817177211 */ /* 0x000fe800078f18ff */
[----:B------:R-:W-:Y:S01]  /*71b0*/  SHF.R.S32.HI R23, RZ, 0x3, R23 ;  /* 0x00000003ff177819 */ /* 0x000fe20000011417 */
[----:B--2---:R1:W-:Y:S01]  /*71c0*/  STL [R1+0x8], R21 ;  /* 0x0000081501007387 */ /* 0x0043e20000100800 */
[----:B------:R-:W-:Y:S01]  /*71d0*/  SHF.R.S32.HI R15, RZ, 0x1f, R21 ;  /* 0x0000001fff0f7819 */ /* 0x000fe20000011415 */
[----:B------:R-:W-:Y:S02]  /*71e0*/  IMAD.WIDE.U32 R18, R21, c[0x0][0x1f0], R18 ;  /* 0x00007c0015127a25 */ /* 0x000fe400078e0012 */
[----:B------:R-:W2:Y:S02]  /*71f0*/  LDL R168, [R1+0x2c] ;  /* 0x00002c0001a87983 */ /* 0x000ea40000100800 */
[----:B------:R-:W-:Y:S01]  /*7200*/  IMAD R15, R15, c[0x0][0x1f0], RZ ;  /* 0x00007c000f0f7a24 */ /* 0x000fe200078e02ff */
[----:B------:R-:W-:Y:S01]  /*7210*/  IADD3 R18, P0, R18, UR18, RZ ;  /* 0x0000001212127c10 */ /* 0x000fe2000ff1e0ff */
[----:B------:R-:W3:Y:S02]  /*7220*/  LDL R26, [R1+0x10] ;  /* 0x00001000011a7983 */ /* 0x000ee40000100800 */
[----:B------:R-:W-:Y:S02]  /*7230*/  IMAD R15, R21, c[0x0][0x1f4], R15 ;  /* 0x00007d00150f7a24 */ /* 0x000fe400078e020f */
[----:B------:R-:W2:Y:S03]  /*7240*/  LDL R27, [R1+0x28] ;  /* 0x00002800011b7983 */ /* 0x000ea60000100800 */
[----:B------:R-:W-:Y:S02]  /*7250*/  IADD3.X R15, R19, UR6, R15, P0, !PT ;  /* 0x00000006130f7c10 */ /* 0x000fe400087fe40f */
[C---:B------:R-:W-:Y:S04]  /*7260*/  LEA R17, P0, R18.reuse, c[0x0][0x1c8], 0x1 ;  /* 0x0000720012117a11 */ /* 0x040fe800078008ff */
[----:B------:R-:W-:Y:S01]  /*7270*/  LEA.HI.X R15, R18, c[0x0][0x1cc], R15, 0x1, P0 ;  /* 0x00007300120f7a11 */ /* 0x000fe200000f0c0f */
[----:B------:R-:W4:Y:S01]  /*7280*/  SHFL.IDX PT, R19, R17, RZ, 0x181f ;  /* 0x00181fff11137589 */ /* 0x000f2200000e0000 */
[----:B------:R-:W-:Y:S03]  /*7290*/  IADD3 R18, -R23, 0x30, RZ ;  /* 0x0000003017127810 */ /* 0x000fe60007ffe1ff */
[----:B-1----:R-:W2:Y:S01]  /*72a0*/  LDL R21, [R1+0x14] ;  /* 0x0000140001157983 */ /* 0x002ea20000100800 */
[----:B------:R-:W-:Y:S03]  /*72b0*/  ISETP.GE.AND P0, PT, R18, 0x1, PT ;  /* 0x000000011200780c */ /* 0x000fe60003f06270 */
[----:B------:R-:W1:Y:S04]  /*72c0*/  SHFL.IDX PT, R20, R15, RZ, 0x181f ;  /* 0x00181fff0f147589 */ /* 0x000e6800000e0000 */
[----:B------:R-:W2:Y:S04]  /*72d0*/  SHFL.IDX PT, R17, R17, 0x1, 0x181f ;  /* 0x00381f0011117f89 */ /* 0x000ea800000e0000 */
[----:B------:R-:W2:Y:S02]  /*72e0*/  SHFL.IDX PT, R15, R15, 0x1, 0x181f ;  /* 0x00381f000f0f7f89 */ /* 0x000ea400000e0000 */
[C---:B----4-:R-:W-:Y:S05]  /*72f0*/  @P0 IADD3 R22, P1, R19.reuse, R0, RZ ;  /* 0x0000000013160210 */ /* 0x050fea0007f3e0ff */
[C---:B-1----:R-:W-:Y:S05]  /*7300*/  @P0 IMAD.X R23, R20.reuse, 0x1, R170, P1 ;  /* 0x0000000114170824 */ /* 0x042fea00008e06aa */
[----:B------:R1:W-:Y:S02]  /*7310*/  @P0 LDGSTS.E.BYPASS.LTC128B.128 [R177+0x10100], [R22.64], !P2 ;  /* 0x1010000016b10fae */ /* 0x0003e4000d101d56 */
[----:B-1----:R-:W-:Y:S05]  /*7320*/  @P0 IADD3 R22, P1, R19, R171, RZ ;  /* 0x000000ab13160210 */ /* 0x002fea0007f3e0ff */
[----:B------:R-:W-:Y:S05]  /*7330*/  @P0 IMAD.X R23, R20, 0x1, R172, P1 ;  /* 0x0000000114170824 */ /* 0x000fea00008e06ac */
[----:B------:R2:W-:Y:S02]  /*7340*/  @P0 LDGSTS.E.BYPASS.LTC128B.128 [R177+0x11900], [R22.64], !P6 ;  /* 0x1190000016b10fae */ /* 0x0005e4000f101d56 */
[CC--:B--2---:R-:W-:Y:S04]  /*7350*/  @P0 LEA R22, P1, R21.reuse, R19.reuse, 0x1 ;  /* 0x0000001315160211 */ /* 0x0c4fe800078208ff */
[-C--:B------:R-:W-:Y:S02]  /*7360*/  @P0 LEA.HI.X R23, R21, R20.reuse, R168, 0x1, P1 ;  /* 0x0000001415170211 */ /* 0x080fe400008f0ca8 */
[C---:B---3--:R-:W-:Y:S03]  /*7370*/  @P0 LEA R24, P1, R26.reuse, R19, 0x1 ;  /* 0x000000131a180211 */ /* 0x048fe600078208ff */
[----:B------:R1:W-:Y:S01]  /*7380*/  @P0 LDGSTS.E.BYPASS.LTC128B.128 [R177+0x13100], [R22.64], !P5 ;  /* 0x1310000016b10fae */ /* 0x0003e2000e901d56 */
[--C-:B------:R-:W-:Y:S05]  /*7390*/  @P0 LEA.HI.X R25, R26, R20, R27.reuse, 0x1, P1 ;  /* 0x000000141a190211 */ /* 0x100fea00008f0c1b */
[----:B------:R1:W-:Y:S01]  /*73a0*/  @P0 LDGSTS.E.BYPASS.LTC128B.128 [R177+0x14900], [R24.64], !P4 ;  /* 0x1490000018b10fae */ /* 0x0003e2000e101d56 */
[----:B------:R-:W-:Y:S11]  /*73b0*/  ISETP.GE.AND P0, PT, R18, 0x21, PT ;  /* 0x000000211200780c */ /* 0x000ff60003f06270 */
[----:B------:R-:W-:Y:S02]  /*73c0*/  @!UPT UIADD3 URZ, URZ, URZ, URZ ;  /* 0x0000003f3f3ff290 */ /* 0x000fe4000fffe03f */
[----:B------:R-:W-:Y:S02]  /*73d0*/  @P0 IADD3 R18, P1, R17, R0, RZ ;  /* 0x0000000011120210 */ /* 0x000fe40007f3e0ff */
[----:B------:R1:W5:Y:S03]  /*73e0*/  LDL.LU R0, [R1+0x58] ;  /* 0x0000580001007983 */ /* 0x0003660000300800 */
[----:B------:R-:W-:Y:S05]  /*73f0*/  @P0 IMAD.X R19, R15, 0x1, R170, P1 ;  /* 0x000000010f130824 */ /* 0x000fea00008e06aa */
[----:B------:R2:W-:Y:S02]  /*7400*/  @P0 LDGSTS.E.BYPASS.LTC128B.128 [R177+0x11100], [R18.64], !P2 ;  /* 0x1110000012b10fae */ /* 0x0005e4000d101d56 */
[----:B--2---:R-:W-:Y:S05]  /*7410*/  @P0 IADD3 R18, P1, R17, R171, RZ ;  /* 0x000000ab11120210 */ /* 0x004fea0007f3e0ff */
[----:B------:R-:W-:Y:S05]  /*7420*/  @P0 IMAD.X R19, R15, 0x1, R172, P1 ;  /* 0x000000010f130824 */ /* 0x000fea00008e06ac */
[----:B------:R2:W-:Y:S02]  /*7430*/  @P0 LDGSTS.E.BYPASS.LTC128B.128 [R177+0x12900], [R18.64], !P6 ;  /* 0x1290000012b10fae */ /* 0x0005e4000f101d56 */
[C---:B--2---:R-:W-:Y:S04]  /*7440*/  @P0 LEA R18, P1, R21.reuse, R17, 0x1 ;  /* 0x0000001115120211 */ /* 0x044fe800078208ff */
[----:B------:R-:W-:Y:S02]  /*7450*/  @P0 LEA.HI.X R19, R21, R15, R168, 0x1, P1 ;  /* 0x0000000f15130211 */ /* 0x000fe400008f0ca8 */
[C---:B------:R-:W-:Y:S03]  /*7460*/  @P0 LEA R20, P1, R26.reuse, R17, 0x1 ;  /* 0x000000111a140211 */ /* 0x040fe600078208ff */
[----:B------:R1:W-:Y:S01]  /*7470*/  @P0 LDGSTS.E.BYPASS.LTC128B.128 [R177+0x14100], [R18.64], !P5 ;  /* 0x1410000012b10fae */ /* 0x0003e2000e901d56 */
[----:B------:R-:W-:Y:S05]  /*7480*/  @P0 LEA.HI.X R21, R26, R15, R27, 0x1, P1 ;  /* 0x0000000f1a150211 */ /* 0x000fea00008f0c1b */
[----:B------:R1:W-:Y:S04]  /*7490*/  @P0 LDGSTS.E.BYPASS.LTC128B.128 [R177+0x15900], [R20.64], !P4 ;  /* 0x1590000014b10fae */ /* 0x0003e8000e101d56 */
.L_x_409:
[----:B--234-:R-:W2:Y:S01]  /*74a0*/  LDL R17, [R1+0x34] ;  /* 0x0000340001117983 */ /* 0x01cea20000100800 */
[----:B------:R-:W-:Y:S02]  /*74b0*/  UISETP.NE.AND UP1, UPT, UR13, URZ, UPT ;  /* 0x0000003f0d00728c */ /* 0x000fe4000bf25270 */
[----:B------:R-:W-:Y:S01]  /*74c0*/  UIMAD UR24, UR5, -0x30, URZ ;  /* 0xffffffd0051878a4 */ /* 0x000fe2000f8e023f */
[----:B------:R-:W3:Y:S01]  /*74d0*/  LDL R26, [R1+0x38] ;  /* 0x00003800011a7983 */ /* 0x000ee20000100800 */
[----:B------:R-:W-:Y:S02]  /*74e0*/  UISETP.NE.AND UP0, UPT, UR12, URZ, UPT ;  /* 0x0000003f0c00728c */ /* 0x000fe4000bf05270 */
[----:B------:R-:W-:Y:S01]  /*74f0*/  PLOP3.LUT P0, PT, PT, PT, UP1, 0x80, 0x0 ;  /* 0x000000000000781c */ /* 0x000fe20003f0f018 */
[----:B------:R-:W0:Y:S11]  /*7500*/  LDGDEPBAR ;  /* 0x00000000000079af */ /* 0x000e360000000000 */
[----:B------:R-:W-:Y:S01]  /*7510*/  @!UPT UIADD3 URZ, URZ, URZ, URZ ;  /* 0x0000003f3f3ff290 */ /* 0x000fe2000fffe03f */
[----:B-12---:R-:W-:Y:S01]  /*7520*/  @P0 IMAD.HI.U32 R15, R17, c[0x0][0x2c8], RZ ;  /* 0x0000b200110f0a27 */ /* 0x006fe200078e00ff */
[----:B------:R-:W-:Y:S03]  /*7530*/  PLOP3.LUT P0, PT, PT, PT, UP1, 0x80, 0x0 ;  /* 0x000000000000781c */ /* 0x000fe60003f0f018 */
[----:B------:R-:W-:Y:S02]  /*7540*/  IMAD.MOV.U32 R23, RZ, RZ, R17 ;  /* 0x000000ffff177224 */ /* 0x000fe400078e0011 */
[----:B------:R-:W-:Y:S08]  /*7550*/  IMAD.MOV.U32 R17, RZ, RZ, c[0x0][0x2ac] ;  /* 0x0000ab00ff117624 */ /* 0x000ff000078e00ff */
[----:B------:R-:W-:Y:S01]  /*7560*/  @P0 SHF.R.U32.HI R23, RZ, c[0x0][0x2cc], R15 ;  /* 0x0000b300ff170a19 */ /* 0x000fe2000001160f */
[----:B------:R-:W-:Y:S01]  /*7570*/  IMAD.U32 R15, RZ, RZ, UR24 ;  /* 0x00000018ff0f7e24 */ /* 0x000fe2000f8e00ff */
[----:B------:R-:W-:Y:S03]  /*7580*/  PLOP3.LUT P0, PT, PT, PT, UP0, 0x40, 0x0 ;  /* 0x000000000000781c */ /* 0x000fe60003f0e808 */
[----:B------:R-:W1:Y:S01]  /*7590*/  SHFL.IDX PT, R18, R23, RZ, 0x1c1f ;  /* 0x001c1fff17127589 */ /* 0x000e6200000e0000 */
[----:B---3--:R-:W-:Y:S05]  /*75a0*/  IADD3 R15, -R26, 0x1, R15 ;  /* 0x000000011a0f7810 */ /* 0x008fea0007ffe10f */
[----:B------:R-:W-:Y:S05]  /*75b0*/  IMAD R15, R17, c[0x0][0x1d0], R15 ;  /* 0x00007400110f7a24 */ /* 0x000fea00078e020f */
[----:B------:R-:W-:Y:S04]  /*75c0*/  IADD3 R15, R15, -c[0x0][0x168], RZ ;  /* 0x80005a000f0f7a10 */ /* 0x000fe80007ffe0ff */
[C---:B------:R-:W-:Y:S02]  /*75d0*/  IADD3 R22, R15.reuse, c[0x0][0x328], RZ ;  /* 0x0000ca000f167a10 */ /* 0x040fe40007ffe0ff */
[----:B------:R-:W-:Y:S03]  /*75e0*/  IADD3 R15, R15, UR17, RZ ;  /* 0x000000110f0f7c10 */ /* 0x000fe6000fffe0ff */
[--C-:B-1----:R-:W-:Y:S02]  /*75f0*/  IMAD.IADD R25, R22, 0x1, R18.reuse ;  /* 0x0000000116197824 */ /* 0x102fe400078e0212 */
[----:B------:R-:W-:Y:S01]  /*7600*/  IMAD.IADD R24, R15, 0x1, R18 ;  /* 0x000000010f187824 */ /* 0x000fe200078e0212 */
[----:B------:R-:W-:-:S05]  /*7610*/  @P0 BRA `(.L_x_410) ;  /* 0x000001a000000947 */ /* 0x000fca0003800000 */
[----:B------:R-:W-:Y:S01]  /*7620*/  MOV R17, c[0x0][0x2ac] ;  /* 0x0000ab0000117a02 */ /* 0x000fe20000000f00 */
[----:B------:R-:W-:Y:S04]  /*7630*/  BSSY B0, `(.L_x_411) ;  /* 0x0000013000007945 */ /* 0x000fe80003800000 */
[----:B------:R-:W-:Y:S05]  /*7640*/  IMAD R18, R17, c[0x0][0x1d0], R18 ;  /* 0x0000740011127a24 */ /* 0x000fea00078e0212 */
[----:B------:R-:W-:Y:S04]  /*7650*/  IADD3 R18, R18, -c[0x0][0x168], RZ ;  /* 0x80005a0012127a10 */ /* 0x000fe80007ffe0ff */
[----:B------:R-:W-:Y:S11]  /*7660*/  ISETP.GT.AND P0, PT, R18, -0x1, PT ;  /* 0xffffffff1200780c */ /* 0x000ff60003f04270 */
[----:B------:R-:W-:Y:S02]  /*7670*/  @!UPT UIADD3 URZ, URZ, URZ, URZ ;  /* 0x0000003f3f3ff290 */ /* 0x000fe4000fffe03f */
[----:B------:R-:W-:-:S05]  /*7680*/  @P0 BRA `(.L_x_412) ;  /* 0x0000008000000947 */ /* 0x000fca0003800000 */
[----:B------:R-:W-:Y:S01]  /*7690*/  LOP3.LUT R18, RZ, R18, RZ, 0x33, !PT ;  /* 0x00000012ff127212 */ /* 0x000fe200078e33ff */
[----:B------:R-:W-:Y:S05]  /*76a0*/  IMAD.MOV.U32 R17, RZ, RZ, c[0x0][0x32c] ;  /* 0x0000cb00ff117624 */ /* 0x000fea00078e00ff */
[----:B------:R-:W-:Y:S11]  /*76b0*/  ISETP.NE.AND P0, PT, R17, 0x1, PT ;  /* 0x000000011100780c */ /* 0x000ff60003f05270 */
[----:B------:R-:W-:Y:S02]  /*76c0*/  @!UPT UIADD3 URZ, URZ, URZ, URZ ;  /* 0x0000003f3f3ff290 */ /* 0x000fe4000fffe03f */
[----:B------:R-:W-:Y:S05]  /*76d0*/  @P0 IMAD.HI.U32 R17, R18, c[0x0][0x330], RZ ;  /* 0x0000cc0012110a27 */ /* 0x000fea00078e00ff */
[----:B------:R-:W-:Y:S04]  /*76e0*/  @P0 SHF.R.U32.HI R18, RZ, c[0x0][0x334], R17 ;  /* 0x0000cd00ff120a19 */ /* 0x000fe80000011611 */
[----:B------:R-:W-:Y:S01]  /*76f0*/  LOP3.LUT R18, RZ, R18, RZ, 0x33, !PT ;  /* 0x00000012ff127212 */ /* 0x000fe200078e33ff */
[----:B------:R-:W-:-:S05]  /*7700*/  BRA `(.L_x_413) ;  /* 0x0000005000007947 */ /* 0x000fca0003800000 */
.L_x_412:
[----:B------:R-:W-:Y:S04]  /*7710*/  MOV R17, c[0x0][0x32c] ;  /* 0x0000cb0000117a02 */ /* 0x000fe80000000f00 */
[----:B------:R-:W-:Y:S11]  /*7720*/  ISETP.NE.AND P0, PT, R17, 0x1, PT ;  /* 0x000000011100780c */ /* 0x000ff60003f05270 */
[----:B------:R-:W-:Y:S02]  /*7730*/  @!UPT UIADD3 URZ, URZ, URZ, URZ ;  /* 0x0000003f3f3ff290 */ /* 0x000fe4000fffe03f */
[----:B------:R-:W-:Y:S05]  /*7740*/  @P0 IMAD.HI.U32 R17, R18, c[0x0][0x330], RZ ;  /* 0x0000cc0012110a27 */ /* 0x000fea00078e00ff */
[----:B------:R-:W-:Y:S02]  /*7750*/  @P0 SHF.R.U32.HI R18, RZ, c[0x0][0x334], R17 ;  /* 0x0000cd00ff120a19 */ /* 0x000fe40000011611 */
.L_x_413:
[----:B------:R-:W-:Y:S05]  /*7760*/  BSYNC B0 ;  /* 0x0000000000007941 */ /* 0x000fea0003800000 */
.L_x_411:
[----:B------:R-:W-:Y:S05]  /*7770*/  IADD3 R17, -R26, UR24, RZ ;  /* 0x000000181a117c10 */ /* 0x000fea000fffe1ff */
[----:B------:R-:W-:Y:S05]  /*7780*/  IMAD R17, R18, c[0x0][0x32c], R17 ;  /* 0x0000cb0012117a24 */ /* 0x000fea00078e0211 */
[----:B------:R-:W-:Y:S02]  /*7790*/  IMNMX R24, R24, R17, !PT ;  /* 0x0000001118187217 */ /* 0x000fe40007800200 */
[----:B------:R-:W-:Y:S04]  /*77a0*/  IADD3 R17, R17, c[0x0][0x32c], RZ ;  /* 0x0000cb0011117a10 */ /* 0x000fe80007ffe0ff */
[----:B------:R-:W-:Y:S02]  /*77b0*/  IMNMX R25, R25, R17, PT ;  /* 0x0000001119197217 */ /* 0x000fe40003800200 */
.L_x_410:
[----:B------:R-:W-:Y:S02]  /*77c0*/  UISETP.GE.AND UP0, UPT, UR24, 0x1, UPT ;  /* 0x000000011800788c */ /* 0x000fe4000bf06270 */
[----:B------:R-:W-:Y:S02]  /*77d0*/  UISETP.GE.AND UP6, UPT, UR24, 0x12, UPT ;  /* 0x000000121800788c */ /* 0x000fe4000bfc6270 */
[----:B------:R-:W-:Y:S02]  /*77e0*/  UP2UR UR29, UPR, URZ, 0x1 ;  /* 0x000000013f1d7883 */ /* 0x000fe40008000000 */
[----:B------:R-:W-:Y:S01]  /*77f0*/  PLOP3.LUT P0, PT, PT, PT, UP0, 0x40, 0x0 ;  /* 0x000000000000781c */ /* 0x000fe20003f0e808 */
[----:B------:R-:W-:Y:S02]  /*7800*/  UISETP.GE.AND UP0, UPT, UR24, 0x2, UPT ;  /* 0x000000021800788c */ /* 0x000fe4000bf06270 */
[----:B------:R-:W-:Y:S01]  /*7810*/  UISETP.GE.AND UP5, UPT, UR24, 0x19, UPT ;  /* 0x000000191800788c */ /* 0x000fe2000bfa6270 */
[----:B------:R-:W-:Y:S01]  /*7820*/  ISETP.GT.AND P0, PT, R24, RZ, P0 ;  /* 0x000000ff1800720c */ /* 0x000fe20000704270 */
[----:B------:R-:W-:Y:S02]  /*7830*/  UP2UR UR28, UPR, URZ, 0x1 ;  /* 0x000000013f1c7883 */ /* 0x000fe40008000000 */
[----:B------:R-:W-:Y:S01]  /*7840*/  UISETP.GE.AND UP4, UPT, UR24, 0x1a, UPT ;  /* 0x0000001a1800788c */ /* 0x000fe2000bf86270 */
[C---:B------:R-:W-:Y:S01]  /*7850*/  ISETP.LT.OR P0, PT, R25.reuse, 0x1, P0 ;  /* 0x000000011900780c */ /* 0x040fe20000701670 */
[----:B------:R-:W-:Y:S02]  /*7860*/  UISETP.GE.AND UP3, UPT, UR24, 0x21, UPT ;  /* 0x000000211800788c */ /* 0x000fe4000bf66270 */
[----:B------:R-:W-:Y:S01]  /*7870*/  UISETP.GE.AND UP2, UPT, UR24, 0x22, UPT ;  /* 0x000000221800788c */ /* 0x000fe2000bf46270 */
[----:B-----5:R-:W-:Y:S01]  /*7880*/  FSEL R17, R0, -INF , !P0 ;  /* 0xff80000000117808 */ /* 0x020fe20004000000 */
[----:B------:R-:W-:Y:S01]  /*7890*/  UISETP.GE.AND UP1, UPT, UR24, 0x29, UPT ;  /* 0x000000291800788c */ /* 0x000fe2000bf26270 */
[----:B------:R-:W-:Y:S01]  /*78a0*/  PLOP3.LUT P0, PT, PT, PT, UP0, 0x40, 0x0 ;  /* 0x000000000000781c */ /* 0x000fe20003f0e808 */
[----:B------:R-:W-:Y:S01]  /*78b0*/  UISETP.GE.AND UP0, UPT, UR24, 0x9, UPT ;  /* 0x000000091800788c */ /* 0x000fe2000bf06270 */
[----:B------:R-:W1:Y:S01]  /*78c0*/  SHFL.IDX PT, R0, R23, 0x1, 0x1c1f ;  /* 0x003c1f0017007f89 */ /* 0x000e6200000e0000 */
[----:B------:R-:W-:Y:S01]  /*78d0*/  UP2UR UR30, UPR, URZ, 0x40 ;  /* 0x000000403f1e7883 */ /* 0x000fe20008000000 */
[----:B------:R-:W-:Y:S01]  /*78e0*/  ISETP.GT.AND P0, PT, R24, 0x1, P0 ;  /* 0x000000011800780c */ /* 0x000fe20000704270 */
[----:B------:R-:W-:Y:S03]  /*78f0*/  UP2UR UR27, UPR, URZ, 0x1 ;  /* 0x000000013f1b7883 */ /* 0x000fe60008000000 */
[C---:B------:R-:W-:Y:S04]  /*7900*/  ISETP.LT.OR P0, PT, R25.reuse, 0x2, P0 ;  /* 0x000000021900780c */ /* 0x040fe80000701670 */
[----:B------:R-:W-:Y:S02]  /*7910*/  FSEL R21, R2, -INF , !P0 ;  /* 0xff80000002157808 */ /* 0x000fe40004000000 */
[----:B------:R-:W-:Y:S01]  /*7920*/  PLOP3.LUT P0, PT, PT, PT, UP0, 0x40, 0x0 ;  /* 0x000000000000781c */ /* 0x000fe20003f0e808 */
[----:B------:R-:W-:Y:S03]  /*7930*/  UISETP.GE.AND UP0, UPT, UR24, 0xa, UPT ;  /* 0x0000000a1800788c */ /* 0x000fe6000bf06270 */
[----:B------:R-:W-:Y:S01]  /*7940*/  ISETP.GT.AND P0, PT, R24, 0x8, P0 ;  /* 0x000000081800780c */ /* 0x000fe20000704270 */
[----:B------:R-:W-:Y:S03]  /*7950*/  UP2UR UR26, UPR, URZ, 0x1 ;  /* 0x000000013f1a7883 */ /* 0x000fe60008000000 */
[----:B------:R-:W-:Y:S04]  /*7960*/  ISETP.LT.OR P0, PT, R25, 0x9, P0 ;  /* 0x000000091900780c */ /* 0x000fe80000701670 */
[----:B------:R-:W-:Y:S01]  /*7970*/  FSEL R8, R8, -INF , !P0 ;  /* 0xff80000008087808 */ /* 0x000fe20004000000 */
[--C-:B-1----:R-:W-:Y:S01]  /*7980*/  IMAD.IADD R15, R15, 0x1, R0.reuse ;  /* 0x000000010f0f7824 */ /* 0x102fe200078e0200 */
[----:B------:R-:W-:Y:S01]  /*7990*/  PLOP3.LUT P0, PT, PT, PT, UP0, 0x40, 0x0 ;  /* 0x000000000000781c */ /* 0x000fe20003f0e808 */
[----:B------:R-:W-:Y:S03]  /*79a0*/  UISETP.GE.AND UP0, UPT, UR24, 0x11, UPT ;  /* 0x000000111800788c */ /* 0x000fe6000bf06270 */
[C---:B------:R-:W-:Y:S01]  /*79b0*/  ISETP.GT.AND P0, PT, R24.reuse, 0x9, P0 ;  /* 0x000000091800780c */ /* 0x040fe20000704270 */
[----:B------:R-:W-:Y:S03]  /*79c0*/  UP2UR UR25, UPR, URZ, 0x1 ;  /* 0x000000013f197883 */ /* 0x000fe60008000000 */
[----:B------:R-:W-:Y:S04]  /*79d0*/  ISETP.LT.OR P0, PT, R25, 0xa, P0 ;  /* 0x0000000a1900780c */ /* 0x000fe80000701670 */
[----:B------:R-:W-:Y:S02]  /*79e0*/  FSEL R159, R159, -INF , !P0 ;  /* 0xff8000009f9f7808 */ /* 0x000fe40004000000 */
[----:B------:R-:W-:Y:S01]  /*79f0*/  PLOP3.LUT P0, PT, PT, PT, UP0, 0x40, 0x0 ;  /* 0x000000000000781c */ /* 0x000fe20003f0e808 */
[----:B------:R-:W-:Y:S03]  /*7a00*/  UISETP.GE.AND UP0, UPT, UR24, 0x2a, UPT ;  /* 0x0000002a1800788c */ /* 0x000fe6000bf06270 */
[C---:B------:R-:W-:Y:S04]  /*7a10*/  ISETP.GT.AND P0, PT, R24.reuse, 0x10, P0 ;  /* 0x000000101800780c */ /* 0x040fe80000704270 */
[----:B------:R-:W-:Y:S04]  /*7a20*/  ISETP.LT.OR P0, PT, R25, 0x11, P0 ;  /* 0x000000111900780c */ /* 0x000fe80000701670 */
[----:B------:R-:W-:Y:S02]  /*7a30*/  FSEL R20, R11, -INF , !P0 ;  /* 0xff8000000b147808 */ /* 0x000fe40004000000 */
[----:B------:R-:W-:Y:S01]  /*7a40*/  PLOP3.LUT P0, PT, PT, PT, UP6, 0x40, 0x0 ;  /* 0x000000000000781c */ /* 0x000fe20003f0e868 */
[----:B------:R-:W-:Y:S03]  /*7a50*/  UISETP.NE.AND UP6, UPT, UR12, URZ, UPT ;  /* 0x0000003f0c00728c */ /* 0x000fe6000bfc5270 */
[----:B------:R-:W-:Y:S04]  /*7a60*/  ISETP.GT.AND P0, PT, R24, 0x11, P0 ;  /* 0x000000111800780c */ /* 0x000fe80000704270 */
[C---:B------:R-:W-:Y:S04]  /*7a70*/  ISETP.LT.OR P0, PT, R25.reuse, 0x12, P0 ;  /* 0x000000121900780c */ /* 0x040fe80000701670 */
[----:B------:R-:W-:Y:S02]  /*7a80*/  FSEL R19, R12, -INF , !P0 ;  /* 0xff8000000c137808 */ /* 0x000fe40004000000 */
[----:B------:R-:W-:Y:S04]  /*7a90*/  PLOP3.LUT P0, PT, PT, PT, UP5, 0x40, 0x0 ;  /* 0x000000000000781c */ /* 0x000fe80003f0e858 */
[C---:B------:R-:W-:Y:S04]  /*7aa0*/  ISETP.GT.AND P0, PT, R24.reuse, 0x18, P0 ;  /* 0x000000181800780c */ /* 0x040fe80000704270 */
[----:B------:R-:W-:Y:S04]  /*7ab0*/  ISETP.LT.OR P0, PT, R25, 0x19, P0 ;  /* 0x000000191900780c */ /* 0x000fe80000701670 */
[----:B------:R-:W-:Y:S02]  /*7ac0*/  FSEL R18, R13, -INF , !P0 ;  /* 0xff8000000d127808 */ /* 0x000fe40004000000 */
[----:B------:R-:W-:Y:S04]  /*7ad0*/  PLOP3.LUT P0, PT, PT, PT, UP4, 0x40, 0x0 ;  /* 0x000000000000781c */ /* 0x000fe80003f0e848 */
        /* <DEDUP_REMOVED lines=17> */
[----:B------:R-:W-:Y:S04]  /*7bf0*/  ISETP.LT.OR P0, PT, R25, 0x2a, P0 ;  /* 0x0000002a1900780c */ /* 0x000fe80000701670 */
[----:B------:R-:W-:Y:S01]  /*7c00*/  FSEL R11, R16, -INF , !P0 ;  /* 0xff800000100b7808 */ /* 0x000fe20004000000 */
[----:B------:R-:W-:Y:S01]  /*7c10*/  IMAD.IADD R16, R22, 0x1, R0 ;  /* 0x0000000116107824 */ /* 0x000fe200078e0200 */
[----:B------:R-:W-:Y:S01]  /*7c20*/  PLOP3.LUT P0, PT, PT, PT, UP6, 0x40, 0x0 ;  /* 0x000000000000781c */ /* 0x000fe20003f0e868 */
[----:B------:R-:W-:Y:S11]  /*7c30*/  UISETP.NE.AND UP6, UPT, UR30, URZ, UPT ;  /* 0x0000003f1e00728c */ /* 0x000ff6000bfc5270 */
[----:B------:R-:W-:Y:S01]  /*7c40*/  @!UPT UIADD3 URZ, URZ, URZ, URZ ;  /* 0x0000003f3f3ff290 */ /* 0x000fe2000fffe03f */
        /* <DEDUP_REMOVED lines=9> */
[----:B------:R-:W-:Y:S05]  /*7ce0*/  IMAD.MOV.U32 R0, RZ, RZ, 0x1 ;  /* 0x00000001ff007424 */ /* 0x000fea00078e00ff */
[----:B------:R-:W-:Y:S11]  /*7cf0*/  ISETP.NE.AND P0, PT, R0, c[0x0][0x32c], PT ;  /* 0x0000cb0000007a0c */ /* 0x000ff60003f05270 */
[----:B------:R-:W-:Y:S02]  /*7d00*/  @!UPT UIADD3 URZ, URZ, URZ, URZ ;  /* 0x0000003f3f3ff290 */ /* 0x000fe4000fffe03f */
[----:B------:R-:W-:Y:S05]  /*7d10*/  @P0 IMAD.HI.U32 R0, R2, c[0x0][0x330], RZ ;  /* 0x0000cc0002000a27 */ /* 0x000fea00078e00ff */
[----:B------:R-:W-:Y:S04]  /*7d20*/  @P0 SHF.R.U32.HI R2, RZ, c[0x0][0x334], R0 ;  /* 0x0000cd00ff020a19 */ /* 0x000fe80000011600 */
[----:B------:R-:W-:Y:S01]  /*7d30*/  LOP3.LUT R2, RZ, R2, RZ, 0x33, !PT ;  /* 0x00000002ff027212 */ /* 0x000fe200078e33ff */
[----:B------:R-:W-:-:S05]  /*7d40*/  BRA `(.L_x_417) ;  /* 0x0000005000007947 */ /* 0x000fca0003800000 */
.L_x_416:
[----:B------:R-:W-:Y:S04]  /*7d50*/  MOV R0, 0x1 ;  /* 0x0000000100007802 */ /* 0x000fe80000000f00 */
[----:B------:R-:W-:Y:S11]  /*7d60*/  ISETP.NE.AND P0, PT, R0, c[0x0][0x32c], PT ;  /* 0x0000cb0000007a0c */ /* 0x000ff60003f05270 */
[----:B------:R-:W-:Y:S02]  /*7d70*/  @!UPT UIADD3 URZ, URZ, URZ, URZ ;  /* 0x0000003f3f3ff290 */ /* 0x000fe4000fffe03f */
[----:B------:R-:W-:Y:S05]  /*7d80*/  @P0 IMAD.HI.U32 R0, R2, c[0x0][0x330], RZ ;  /* 0x0000cc0002000a27 */ /* 0x000fea00078e00ff */
[----:B------:R-:W-:Y:S02]  /*7d90*/  @P0 SHF.R.U32.HI R2, RZ, c[0x0][0x334], R0 ;  /* 0x0000cd00ff020a19 */ /* 0x000fe40000011600 */
.L_x_417:
[----:B------:R-:W-:Y:S05]  /*7da0*/  BSYNC B0 ;  /* 0x0000000000007941 */ /* 0x000fea0003800000 */
.L_x_415:
[----:B------:R-:W-:Y:S05]  /*7db0*/  IADD3 R0, -R26, UR24, RZ ;  /* 0x000000181a007c10 */ /* 0x000fea000fffe1ff */
[----:B------:R-:W-:Y:S05]  /*7dc0*/  IMAD R0, R2, c[0x0][0x32c], R0 ;  /* 0x0000cb0002007a24 */ /* 0x000fea00078e0200 */
[----:B------:R-:W-:Y:S02]  /*7dd0*/  IMNMX R15, R15, R0, !PT ;  /* 0x000000000f0f7217 */ /* 0x000fe40007800200 */
[----:B------:R-:W-:Y:S04]  /*7de0*/  IADD3 R0, R0, c[0x0][0x32c], RZ ;  /* 0x0000cb0000007a10 */ /* 0x000fe80007ffe0ff */
[----:B------:R-:W-:Y:S02]  /*7df0*/  IMNMX R16, R16, R0, PT ;  /* 0x0000000010107217 */ /* 0x000fe40003800200 */
.L_x_414:
[----:B------:R-:W-:Y:S01]  /*7e00*/  FMNMX.FTZ R0, R17, R3, !PT ;  /* 0x0000000311007209 */ /* 0x000fe20007810000 */
[----:B------:R-:W-:Y:S01]  /*7e10*/  UP2UR UR24, UPR, URZ, 0x10 ;  /* 0x000000103f187883 */ /* 0x000fe20008000000 */
[----:B------:R-:W2:Y:S01]  /*7e20*/  LDL.LU R26, [R1+0x44] ;  /* 0x00004400011a7983 */ /* 0x000ea20000300800 */
[----:B------:R-:W-:Y:S01]  /*7e30*/  UISETP.NE.AND UP4, UPT, UR29, URZ, UPT ;  /* 0x0000003f1d00728c */ /* 0x000fe2000bf85270 */
[----:B------:R-:W-:Y:S01]  /*7e40*/  FMNMX.FTZ R0, R21, R0, !PT ;  /* 0x0000000015007209 */ /* 0x000fe20007810000 */
[----:B------:R-:W-:Y:S02]  /*7e50*/  UP2UR UR29, UPR, URZ, 0x8 ;  /* 0x000000083f1d7883 */ /* 0x000fe40008000000 */
        /* <DEDUP_REMOVED lines=20> */
[----:B-1----:R-:W-:Y:S04]  /*7fa0*/  FMNMX.FTZ R0, R0, R2, !PT ;  /* 0x0000000200007209 */ /* 0x002fe80007810000 */
[C---:B------:R-:W-:Y:S01]  /*7fb0*/  FSETP.NEU.FTZ.AND P0, PT, R0.reuse, -INF , PT ;  /* 0xff8000000000780b */ /* 0x040fe20003f1d000 */
[C---:B------:R-:W-:Y:S03]  /*7fc0*/  FMUL.FTZ R172, R0.reuse, c[0x0][0x2d0] ;  /* 0x0000b40000ac7a20 */ /* 0x040fe60000410000 */
[----:B------:R-:W-:Y:S02]  /*7fd0*/  FSEL R2, R0, RZ, P0 ;  /* 0x000000ff00027208 */ /* 0x000fe40000000000 */
[----:B------:R-:W-:Y:S02]  /*7fe0*/  FSEL R172, R172, RZ, P0 ;  /* 0x000000ffacac7208 */ /* 0x000fe40000000000 */
[----:B------:R-:W-:Y:S01]  /*7ff0*/  PLOP3.LUT P0, PT, PT, PT, UP4, 0x40, 0x0 ;  /* 0x000000000000781c */ /* 0x000fe20003f0e848 */
[----:B------:R-:W-:Y:S01]  /*8000*/  UISETP.NE.AND UP4, UPT, UR24, URZ, UPT ;  /* 0x0000003f1800728c */ /* 0x000fe2000bf85270 */
[----:B------:R-:W-:Y:S01]  /*8010*/  FADD.FTZ R2, -R2, R3 ;  /* 0x0000000302027221 */ /* 0x000fe20000010100 */
[----:B------:R-:W-:Y:S01]  /*8020*/  UIADD3 UR24, UR5, -0x1, URZ ;  /* 0xffffffff05187890 */ /* 0x000fe2000fffe03f */
[----:B------:R-:W-:Y:S01]  /*8030*/  ISETP.GT.AND P0, PT, R15, RZ, P0 ;  /* 0x000000ff0f00720c */ /* 0x000fe20000704270 */
[--C-:B------:R-:W-:Y:S02]  /*8040*/  FFMA.FTZ R23, R14, c[0x0][0x2d0], -R172.reuse ;  /* 0x0000b4000e177a23 */ /* 0x100fe400000108ac */
[--C-:B------:R-:W-:Y:S01]  /*8050*/  FFMA.FTZ R171, R20, c[0x0][0x2d0], -R172.reuse ;  /* 0x0000b40014ab7a23 */ /* 0x100fe200000108ac */
[----:B------:R-:W-:Y:S01]  /*8060*/  ISETP.LT.OR P0, PT, R16, 0x1, P0 ;  /* 0x000000011000780c */ /* 0x000fe20000701670 */
[--C-:B------:R-:W-:Y:S02]  /*8070*/  FFMA.FTZ R25, R19, c[0x0][0x2d0], -R172.reuse ;  /* 0x0000b40013197a23 */ /* 0x100fe400000108ac */
[--C-:B------:R-:W-:Y:S01]  /*8080*/  FFMA.FTZ R24, R18, c[0x0][0x2d0], -R172.reuse ;  /* 0x0000b40012187a23 */ /* 0x100fe200000108ac */
[----:B------:R-:W-:Y:S01]  /*8090*/  FSEL R14, R158, -INF , !P0 ;  /* 0xff8000009e0e7808 */ /* 0x000fe20004000000 */
[--C-:B------:R-:W-:Y:S01]  /*80a0*/  FFMA.FTZ R13, R21, c[0x0][0x2d0], -R172.reuse ;  /* 0x0000b400150d7a23 */ /* 0x100fe200000108ac */
[----:B------:R-:W-:Y:S01]  /*80b0*/  PLOP3.LUT P0, PT, PT, PT, UP3, 0x40, 0x0 ;  /* 0x000000000000781c */ /* 0x000fe20003f0e838 */
[--C-:B------:R-:W-:Y:S01]  /*80c0*/  FFMA.FTZ R17, R17, c[0x0][0x2d0], -R172.reuse ;  /* 0x0000b40011117a23 */ /* 0x100fe200000108ac */
[----:B------:R-:W-:Y:S01]  /*80d0*/  UISETP.NE.AND UP3, UPT, UR29, URZ, UPT ;  /* 0x0000003f1d00728c */ /* 0x000fe2000bf65270 */
[--C-:B------:R-:W-:Y:S01]  /*80e0*/  FFMA.FTZ R12, R8, c[0x0][0x2d0], -R172.reuse ;  /* 0x0000b400080c7a23 */ /* 0x100fe200000108ac */
[----:B------:R-:W-:Y:S01]  /*80f0*/  ISETP.GT.AND P0, PT, R15, 0x1, P0 ;  /* 0x000000010f00780c */ /* 0x000fe20000704270 */
[--C-:B------:R-:W-:Y:S01]  /*8100*/  FFMA.FTZ R8, R159, c[0x0][0x2d0], -R172.reuse ;  /* 0x0000b4009f087a23 */ /* 0x100fe200000108ac */
[----:B------:R-:W-:Y:S01]  /*8110*/  MUFU.EX2 R13, R13 ;  /* 0x0000000d000d7308 */ /* 0x000fe20000000800 */
[--C-:B------:R-:W-:Y:S01]  /*8120*/  FFMA.FTZ R175, R175, c[0x0][0x2d0], -R172.reuse ;  /* 0x0000b400afaf7a23 */ /* 0x100fe200000108ac */
[----:B------:R-:W-:Y:S01]  /*8130*/  ISETP.LT.OR P0, PT, R16, 0x2, P0 ;  /* 0x000000021000780c */ /* 0x000fe20000701670 */
[--C-:B------:R-:W-:Y:S02]  /*8140*/  FFMA.FTZ R174, R174, c[0x0][0x2d0], -R172.reuse ;  /* 0x0000b400aeae7a23 */ /* 0x100fe400000108ac */
[--C-:B------:R-:W-:Y:S02]  /*8150*/  FFMA.FTZ R173, R173, c[0x0][0x2d0], -R172.reuse ;  /* 0x0000b400adad7a23 */ /* 0x100fe400000108ac */
[----:B------:R-:W-:Y:S01]  /*8160*/  FFMA.FTZ R172, R11, c[0x0][0x2d0], -R172 ;  /* 0x0000b4000bac7a23 */ /* 0x000fe200000108ac */
[----:B------:R-:W-:Y:S01]  /*8170*/  FSEL R11, R157, -INF , !P0 ;  /* 0xff8000009d0b7808 */ /* 0x000fe20004000000 */
[----:B------:R-:W-:Y:S01]  /*8180*/  FMUL.FTZ R2, R2, c[0x0][0x2d0] ;  /* 0x0000b40002027a20 */ /* 0x000fe20000410000 */
[----:B------:R-:W-:Y:S01]  /*8190*/  PLOP3.LUT P0, PT, PT, PT, UP2, 0x40, 0x0 ;  /* 0x000000000000781c */ /* 0x000fe20003f0e828 */
[----:B------:R-:W-:Y:S01]  /*81a0*/  UISETP.NE.AND UP2, UPT, UR28, URZ, UPT ;  /* 0x0000003f1c00728c */ /* 0x000fe2000bf45270 */
[----:B------:R-:W1:Y:S02]  /*81b0*/  MUFU.EX2 R17, R17 ;  /* 0x0000001100117308 */ /* 0x000e640000000800 */
[C---:B------:R-:W-:Y:S04]  /*81c0*/  ISETP.GT.AND P0, PT, R15.reuse, 0x8, P0 ;  /* 0x000000080f00780c */ /* 0x040fe80000704270 */
[----:B------:R-:W-:Y:S04]  /*81d0*/  ISETP.LT.OR P0, PT, R16, 0x9, P0 ;  /* 0x000000091000780c */ /* 0x000fe80000701670 */
[----:B------:R-:W-:Y:S01]  /*81e0*/  FSEL R10, R10, -INF , !P0 ;  /* 0xff8000000a0a7808 */ /* 0x000fe20004000000 */
[----:B------:R-:W-:Y:S01]  /*81f0*/  MUFU.EX2 R12, R12 ;  /* 0x0000000c000c7308 */ /* 0x000fe20000000800 */
[----:B------:R-:W-:Y:S01]  /*8200*/  PLOP3.LUT P0, PT, PT, PT, UP1, 0x40, 0x0 ;  /* 0x000000000000781c */ /* 0x000fe20003f0e818 */
[----:B------:R-:W-:Y:S03]  /*8210*/  UISETP.NE.AND UP1, UPT, UR27, URZ, UPT ;  /* 0x0000003f1b00728c */ /* 0x000fe6000bf25270 */
[----:B------:R-:W-:Y:S04]  /*8220*/  ISETP.GT.AND P0, PT, R15, 0x9, P0 ;  /* 0x000000090f00780c */ /* 0x000fe80000704270 */
[C---:B------:R-:W-:Y:S01]  /*8230*/  ISETP.LT.OR P0, PT, R16.reuse, 0xa, P0 ;  /* 0x0000000a1000780c */ /* 0x040fe20000701670 */
[----:B------:R-:W3:Y:S03]  /*8240*/  MUFU.EX2 R8, R8 ;  /* 0x0000000800087308 */ /* 0x000ee60000000800 */
[----:B------:R-:W-:Y:S02]  /*8250*/  FSEL R169, R169, -INF , !P0 ;  /* 0xff800000a9a97808 */ /* 0x000fe40004000000 */
[----:B------:R-:W-:Y:S01]  /*8260*/  PLOP3.LUT P0, PT, PT, PT, UP0, 0x40, 0x0 ;  /* 0x000000000000781c */ /* 0x000fe20003f0e808 */
[----:B------:R-:W-:Y:S01]  /*8270*/  UISETP.NE.AND UP0, UPT, UR26, URZ, UPT ;  /* 0x0000003f1a00728c */ /* 0x000fe2000bf05270 */
[----:B-1----:R-:W-:Y:S02]  /*8280*/  F2FP.PACK_AB R168, R13, R17 ;  /* 0x000000110da8723e */ /* 0x002fe400000000ff */
[----:B------:R-:W-:Y:S01]  /*8290*/  ISETP.GT.AND P0, PT, R15, 0x10, P0 ;  /* 0x000000100f00780c */ /* 0x000fe20000704270 */
[----:B------:R-:W-:Y:S03]  /*82a0*/  MUFU.EX2 R172, R172 ;  /* 0x000000ac00ac7308 */ /* 0x000fe60000000800 */
[----:B------:R-:W-:Y:S04]  /*82b0*/  ISETP.LT.OR P0, PT, R16, 0x11, P0 ;  /* 0x000000111000780c */ /* 0x000fe80000701670 */
[----:B------:R-:W-:Y:S02]  /*82c0*/  FSEL R22, R9, -INF , !P0 ;  /* 0xff80000009167808 */ /* 0x000fe40004000000 */
[----:B------:R-:W-:Y:S01]  /*82d0*/  PLOP3.LUT P0, PT, PT, PT, UP6, 0x40, 0x0 ;  /* 0x000000000000781c */ /* 0x000fe20003f0e868 */
[----:B------:R-:W-:Y:S03]  /*82e0*/  MUFU.EX2 R175, R175 ;  /* 0x000000af00af7308 */ /* 0x000fe60000000800 */
[----:B------:R-:W-:Y:S02]  /*82f0*/  ISETP.GT.AND P0, PT, R15, 0x11, P0 ;  /* 0x000000110f00780c */ /* 0x000fe40000704270 */
[----:B---3--:R-:W-:Y:S02]  /*8300*/  F2FP.PACK_AB R170, R8, R12 ;  /* 0x0000000c08aa723e */ /* 0x008fe400000000ff */
[C---:B------:R-:W-:Y:S03]  /*8310*/  ISETP.LT.OR P0, PT, R16.reuse, 0x12, P0 ;  /* 0x000000121000780c */ /* 0x040fe60000701670 */
[----:B------:R-:W-:Y:S01]  /*8320*/  MUFU.EX2 R174, R174 ;  /* 0x000000ae00ae7308 */ /* 0x000fe20000000800 */
[----:B------:R-:W-:Y:S02]  /*8330*/  FSEL R179, R179, -INF , !P0 ;  /* 0xff800000b3b37808 */ /* 0x000fe40004000000 */
[----:B------:R-:W-:Y:S04]  /*8340*/  PLOP3.LUT P0, PT, PT, PT, UP5, 0x40, 0x0 ;  /* 0x000000000000781c */ /* 0x000fe80003f0e858 */
[C---:B------:R-:W-:Y:S03]  /*8350*/  ISETP.GT.AND P0, PT, R15.reuse, 0x18, P0 ;  /* 0x000000180f00780c */ /* 0x040fe60000704270 */
[----:B------:R-:W-:Y:S01]  /*8360*/  MUFU.EX2 R173, R173 ;  /* 0x000000ad00ad7308 */ /* 0x000fe20000000800 */
[----:B------:R-:W-:Y:S04]  /*8370*/  ISETP.LT.OR P0, PT, R16, 0x19, P0 ;  /* 0x000000191000780c */ /* 0x000fe80000701670 */
        /* <DEDUP_REMOVED lines=17> */
[----:B------:R-:W-:Y:S01]  /*8490*/  PLOP3.LUT P0, PT, PT, PT, UP0, 0x40, 0x0 ;  /* 0x000000000000781c */ /* 0x000fe20003f0e808 */
[----:B------:R-:W-:Y:S03]  /*84a0*/  UISETP.GT.AND UP0, UPT, UR5, UR4, UPT ;  /* 0x000000040500728c */ /* 0x000fe6000bf04270 */
[----:B------:R-:W-:Y:S01]  /*84b0*/  ISETP.GT.AND P0, PT, R15, 0x29, P0 ;  /* 0x000000290f00780c */ /* 0x000fe20000704270 */
[----:B------:R-:W-:Y:S03]  /*84c0*/  UMOV UR5, UR24 ;  /* 0x0000001800057c82 */ /* 0x000fe60008000000 */
[----:B------:R-:W-:Y:S04]  /*84d0*/  ISETP.LT.OR P0, PT, R16, 0x2a, P0 ;  /* 0x0000002a1000780c */ /* 0x000fe80000701670 */
[----:B------:R-:W-:Y:S02]  /*84e0*/  FSEL R3, R6, -INF , !P0 ;  /* 0xff80000006037808 */ /* 0x000fe40004000000 */
[----:B------:R-:W1:Y:S02]  /*84f0*/  MUFU.EX2 R6, R2 ;  /* 0x0000000200067308 */ /* 0x000e640000000800 */
[----:B-1----:R-:W-:Y:S01]  /*8500*/  FMUL.FTZ R20, R6, R148 ;  /* 0x0000009406147220 */ /* 0x002fe20000410000 */
[----:B------:R-:W-:Y:S01]  /*8510*/  FMNMX.FTZ R2, R14, R156, !PT ;  /* 0x0000009c0e027209 */ /* 0x000fe20007810000 */
[----:B------:R-:W3:Y:S01]  /*8520*/  LDL.LU R148, [R1+0x40] ;  /* 0x0000400001947983 */ /* 0x000ee20000300800 */
[C---:B--2---:R-:W-:Y:S02]  /*8530*/  FFMA.FTZ R5, R6.reuse, R26, R17 ;  /* 0x0000001a06057223 */ /* 0x044fe40000010011 */
[----:B------:R-:W-:Y:S01]  /*8540*/  FMNMX.FTZ R2, R11, R2, !PT ;  /* 0x000000020b027209 */ /* 0x000fe20007810000 */
[----:B------:R-:W-:Y:S01]  /*8550*/  FMUL.FTZ R9, R6, R137 ;  /* 0x0000008906097220 */ /* 0x000fe20000410000 */
[----:B------:R-:W-:Y:S01]  /*8560*/  MOV R137, R22 ;  /* 0x0000001600897202 */ /* 0x000fe20000000f00 */
[----:B------:R-:W-:Y:S01]  /*8570*/  FADD.FTZ R5, R13, R5 ;  /* 0x000000050d057221 */ /* 0x000fe20000010000 */
[----:B------:R-:W-:Y:S01]  /*8580*/  FMNMX.FTZ R2, R10, R2, !PT ;  /* 0x000000020a027209 */ /* 0x000fe20007810000 */
[----:B------:R-:W-:Y:S02]  /*8590*/  FMUL.FTZ R13, R6, R141 ;  /* 0x0000008d060d7220 */ /* 0x000fe40000410000 */
[----:B------:R-:W-:Y:S01]  /*85a0*/  FADD.FTZ R5, R12, R5 ;  /* 0x000000050c057221 */ /* 0x000fe20000010000 */
[----:B------:R-:W-:Y:S01]  /*85b0*/  FMNMX.FTZ R2, R169, R2, !PT ;  /* 0x00000002a9027209 */ /* 0x000fe20007810000 */
[----:B------:R-:W-:Y:S01]  /*85c0*/  FMUL.FTZ R12, R6, R140 ;  /* 0x0000008c060c7220 */ /* 0x000fe20000410000 */
[----:B------:R-:W-:Y:S01]  /*85d0*/  MOV R140, R24 ;  /* 0x00000018008c7202 */ /* 0x000fe20000000f00 */
[----:B------:R-:W-:Y:S01]  /*85e0*/  FADD.FTZ R177, R8, R5 ;  /* 0x0000000508b17221 */ /* 0x000fe20000010000 */
[----:B------:R-:W-:Y:S01]  /*85f0*/  FMNMX.FTZ R2, R22, R2, !PT ;  /* 0x0000000216027209 */ /* 0x000fe20007810000 */
[C---:B------:R-:W-:Y:S02]  /*8600*/  FMUL.FTZ R8, R6.reuse, R136 ;  /* 0x0000008806087220 */ /* 0x040fe40000410000 */
[C---:B------:R-:W-:Y:S01]  /*8610*/  FMUL.FTZ R5, R6.reuse, R133 ;  /* 0x0000008506057220 */ /* 0x040fe20000410000 */
[----:B------:R-:W-:Y:S01]  /*8620*/  FMNMX.FTZ R2, R179, R2, !PT ;  /* 0x00000002b3027209 */ /* 0x000fe20007810000 */
[C---:B------:R-:W-:Y:S01]  /*8630*/  FMUL.FTZ R16, R6.reuse, R144 ;  /* 0x0000009006107220 */ /* 0x040fe20000410000 */
[----:B------:R-:W-:Y:S01]  /*8640*/  MOV R133, R25 ;  /* 0x0000001900857202 */ /* 0x000fe20000000f00 */
[----:B------:R-:W-:Y:S01]  /*8650*/  FMUL.FTZ R25, R6, R153 ;  /* 0x0000009906197220 */ /* 0x000fe20000410000 */
[----:B------:R-:W-:Y:S01]  /*8660*/  FMNMX.FTZ R2, R178, R2, !PT ;  /* 0x00000002b2027209 */ /* 0x000fe20007810000 */
[C---:B------:R-:W-:Y:S01]  /*8670*/  FMUL.FTZ R17, R6.reuse, R145 ;  /* 0x0000009106117220 */ /* 0x040fe20000410000 */
[----:B------:R-:W-:Y:S01]  /*8680*/  MOV R145, R23 ;  /* 0x0000001700917202 */ /* 0x000fe20000000f00 */
[----:B------:R-:W-:Y:S01]  /*8690*/  FMUL.FTZ R21, R6, R149 ;  /* 0x0000009506157220 */ /* 0x000fe20000410000 */
[----:B------:R-:W-:Y:S01]  /*86a0*/  FMNMX.FTZ R2, R176, R2, !PT ;  /* 0x00000002b0027209 */ /* 0x000fe20007810000 */
[C---:B------:R-:W-:Y:S01]  /*86b0*/  FMUL.FTZ R24, R6.reuse, R152 ;  /* 0x0000009806187220 */ /* 0x040fe20000410000 */
[----:B------:R-:W-:Y:S01]  /*86c0*/  MOV R149, R133 ;  /* 0x0000008500957202 */ /* 0x000fe20000000f00 */
[C---:B------:R-:W-:Y:S01]  /*86d0*/  FMUL.FTZ R28, R6.reuse, R28 ;  /* 0x0000001c061c7220 */ /* 0x040fe20000410000 */
[----:B------:R-:W-:Y:S01]  /*86e0*/  FMNMX.FTZ R2, R159, R2, !PT ;  /* 0x000000029f027209 */ /* 0x000fe20007810000 */
[C---:B------:R-:W-:Y:S01]  /*86f0*/  FMUL.FTZ R29, R6.reuse, R29 ;  /* 0x0000001d061d7220 */ /* 0x040fe20000410000 */
[----:B------:R-:W-:Y:S01]  /*8700*/  MOV R152, R171 ;  /* 0x000000ab00987202 */ /* 0x000fe20000000f00 */
[----:B------:R-:W-:Y:S01]  /*8710*/  FMUL.FTZ R32, R6, R32 ;  /* 0x0000002006207220 */ /* 0x000fe20000410000 */
[----:B------:R-:W-:Y:S01]  /*8720*/  FMNMX.FTZ R2, R158, R2, !PT ;  /* 0x000000029e027209 */ /* 0x000fe20007810000 */
[C---:B------:R-:W-:Y:S02]  /*8730*/  FMUL.FTZ R33, R6.reuse, R33 ;  /* 0x0000002106217220 */ /* 0x040fe40000410000 */
[C---:B------:R-:W-:Y:S01]  /*8740*/  FMUL.FTZ R36, R6.reuse, R36 ;  /* 0x0000002406247220 */ /* 0x040fe20000410000 */
[----:B------:R-:W-:Y:S01]  /*8750*/  FMNMX.FTZ R2, R157, R2, !PT ;  /* 0x000000029d027209 */ /* 0x000fe20007810000 */
[C---:B------:R-:W-:Y:S02]  /*8760*/  FMUL.FTZ R37, R6.reuse, R37 ;  /* 0x0000002506257220 */ /* 0x040fe40000410000 */
[C---:B------:R-:W-:Y:S01]  /*8770*/  FMUL.FTZ R40, R6.reuse, R40 ;  /* 0x0000002806287220 */ /* 0x040fe20000410000 */
[----:B------:R-:W-:Y:S01]  /*8780*/  FMNMX.FTZ R2, R3, R2, !PT ;  /* 0x0000000203027209 */ /* 0x000fe20007810000 */
[C---:B------:R-:W-:Y:S02]  /*8790*/  FMUL.FTZ R41, R6.reuse, R41 ;  /* 0x0000002906297220 */ /* 0x040fe40000410000 */
[C---:B------:R-:W-:Y:S02]  /*87a0*/  FMUL.FTZ R44, R6.reuse, R44 ;  /* 0x0000002c062c7220 */ /* 0x040fe40000410000 */
[----:B------:R-:W1:Y:S01]  /*87b0*/  SHFL.BFLY PT, R4, R2, 0x2, 0x1f ;  /* 0x0c401f0002047f89 */ /* 0x000e6200000e0000 */
        /* <DEDUP_REMOVED lines=11> */
[----:B------:R-:W-:Y:S01]  /*8870*/  FMUL.FTZ R68, R6, R68 ;  /* 0x0000004406447220 */ /* 0x000fe20000410000 */
[----:B-1----:R-:W-:Y:S01]  /*8880*/  FMNMX.FTZ R4, R2, R4, !PT ;  /* 0x0000000402047209 */ /* 0x002fe20007810000 */
        /* <DEDUP_REMOVED lines=17> */
[----:B------:R-:W-:Y:S01]  /*89a0*/  FMUL.FTZ R97, R6, R97 ;  /* 0x0000006106617220 */ /* 0x000fe20000410000 */
[----:B------:R-:W-:Y:S01]  /*89b0*/  FSETP.NEU.FTZ.AND P0, PT, R2, -INF , PT ;  /* 0xff8000000200780b */ /* 0x000fe20003f1d000 */
[C---:B------:R-:W-:Y:S02]  /*89c0*/  FMUL.FTZ R100, R6.reuse, R100 ;  /* 0x0000006406647220 */ /* 0x040fe40000410000 */
[----:B------:R-:W-:Y:S01]  /*89d0*/  FMUL.FTZ R101, R6, R101 ;  /* 0x0000006506657220 */ /* 0x000fe20000410000 */
[----:B------:R-:W-:Y:S01]  /*89e0*/  FSEL R7, R2, RZ, P0 ;  /* 0x000000ff02077208 */ /* 0x000fe20000000000 */
[C---:B------:R-:W-:Y:S02]  /*89f0*/  FMUL.FTZ R104, R6.reuse, R104 ;  /* 0x0000006806687220 */ /* 0x040fe40000410000 */
[----:B------:R-:W-:Y:S02]  /*8a00*/  FMUL.FTZ R105, R6, R105 ;  /* 0x0000006906697220 */ /* 0x000fe40000410000 */
[----:B------:R-:W-:Y:S02]  /*8a10*/  FADD.FTZ R7, -R7, R156 ;  /* 0x0000009c07077221 */ /* 0x000fe40000010100 */
[----:B------:R-:W-:Y:S02]  /*8a20*/  FMUL.FTZ R156, R2, c[0x0][0x2d0] ;  /* 0x0000b400029c7a20 */ /* 0x000fe40000410000 */
[----:B------:R-:W-:Y:S02]  /*8a30*/  FMUL.FTZ R7, R7, c[0x0][0x2d0] ;  /* 0x0000b40007077a20 */ /* 0x000fe40000410000 */
[----:B------:R-:W-:Y:S01]  /*8a40*/  FMUL.FTZ R108, R6, R108 ;  /* 0x0000006c066c7220 */ /* 0x000fe20000410000 */
[----:B------:R-:W-:Y:S01]  /*8a50*/  FSEL R156, R156, RZ, P0 ;  /* 0x000000ff9c9c7208 */ /* 0x000fe20000000000 */
[----:B------:R-:W1:Y:S01]  /*8a60*/  MUFU.EX2 R132, R7 ;  /* 0x0000000700847308 */ /* 0x000e620000000800 */
[C---:B------:R-:W-:Y:S01]  /*8a70*/  FMUL.FTZ R109, R6.reuse, R109 ;  /* 0x0000006d066d7220 */ /* 0x040fe20000410000 */
[----:B------:R-:W-:Y:S01]  /*8a80*/  PLOP3.LUT P0, PT, PT, PT, UP0, 0x80, 0x0 ;  /* 0x000000000000781c */ /* 0x000fe20003f0f008 */
[----:B------:R-:W-:Y:S02]  /*8a90*/  FMUL.FTZ R112, R6, R112 ;  /* 0x0000007006707220 */ /* 0x000fe40000410000 */
[--C-:B------:R-:W-:Y:S02]  /*8aa0*/  FFMA.FTZ R136, R14, c[0x0][0x2d0], -R156.reuse ;  /* 0x0000b4000e887a23 */ /* 0x100fe4000001089c */
[C---:B------:R-:W-:Y:S02]  /*8ab0*/  FMUL.FTZ R113, R6.reuse, R113 ;  /* 0x0000007106717220 */ /* 0x040fe40000410000 */
[C---:B------:R-:W-:Y:S02]  /*8ac0*/  FMUL.FTZ R116, R6.reuse, R116 ;  /* 0x0000007406747220 */ /* 0x040fe40000410000 */
[----:B------:R-:W-:Y:S01]  /*8ad0*/  MUFU.EX2 R136, R136 ;  /* 0x0000008800887308 */ /* 0x000fe20000000800 */
[C---:B------:R-:W-:Y:S02]  /*8ae0*/  FMUL.FTZ R117, R6.reuse, R117 ;  /* 0x0000007506757220 */ /* 0x040fe40000410000 */
[C---:B------:R-:W-:Y:S02]  /*8af0*/  FMUL.FTZ R120, R6.reuse, R120 ;  /* 0x0000007806787220 */ /* 0x040fe40000410000 */
[C---:B------:R-:W-:Y:S02]  /*8b00*/  FMUL.FTZ R121, R6.reuse, R121 ;  /* 0x0000007906797220 */ /* 0x040fe40000410000 */
[C---:B------:R-:W-:Y:S02]  /*8b10*/  FMUL.FTZ R124, R6.reuse, R124 ;  /* 0x0000007c067c7220 */ /* 0x040fe40000410000 */
[----:B------:R-:W-:Y:S02]  /*8b20*/  FMUL.FTZ R125, R6, R125 ;  /* 0x0000007d067d7220 */ /* 0x000fe40000410000 */
[--C-:B------:R-:W-:Y:S02]  /*8b30*/  FFMA.FTZ R144, R11, c[0x0][0x2d0], -R156.reuse ;  /* 0x0000b4000b907a23 */ /* 0x100fe4000001089c */
[C---:B-1----:R-:W-:Y:S02]  /*8b40*/  FMUL.FTZ R7, R132.reuse, R135 ;  /* 0x0000008784077220 */ /* 0x042fe40000410000 */
        /* <DEDUP_REMOVED lines=14> */
[----:B------:R1:W2:Y:S01]  /*8c30*/  MUFU.EX2 R150, R152 ;  /* 0x0000009800967308 */ /* 0x0002a20000000800 */
        /* <DEDUP_REMOVED lines=11> */
[C---:B------:R-:W-:Y:S01]  /*8cf0*/  FMUL.FTZ R58, R132.reuse, R58 ;  /* 0x0000003a843a7220 */ /* 0x040fe20000410000 */
[----:B-1----:R-:W-:Y:S01]  /*8d00*/  LDSM.16.MT88.4 R152, [R249+0x1100] ;  /* 0x00110000f998783b */ /* 0x002fe20000004200 */
        /* <DEDUP_REMOVED lines=36> */
[----:B------:R-:W-:Y:S02]  /*8f50*/  FMUL.FTZ R131, R132, R131 ;  /* 0x0000008384837220 */ /* 0x000fe40000410000 */
[C---:B------:R-:W-:Y:S02]  /*8f60*/  FMUL.FTZ R128, R6.reuse, R128 ;  /* 0x0000008006807220 */ /* 0x040fe40000410000 */
[----:B------:R-:W-:Y:S02]  /*8f70*/  FMUL.FTZ R129, R6, R129 ;  /* 0x0000008106817220 */ /* 0x000fe40000410000 */
[----:B------:R-:W-:Y:S02]  /*8f80*/  FMUL.FTZ R6, R132, R134 ;  /* 0x0000008684067220 */ /* 0x000fe40000410000 */
[--C-:B------:R-:W-:Y:S02]  /*8f90*/  FFMA.FTZ R141, R10, c[0x0][0x2d0], -R156.reuse ;  /* 0x0000b4000a8d7a23 */ /* 0x100fe4000001089c */
[----:B------:R-:W-:Y:S02]  /*8fa0*/  FMUL.FTZ R10, R132, R138 ;  /* 0x0000008a840a7220 */ /* 0x000fe40000410000 */
[--C-:B------:R-:W-:Y:S02]  /*8fb0*/  FFMA.FTZ R147, R179, c[0x0][0x2d0], -R156.reuse ;  /* 0x0000b400b3937a23 */ /* 0x100fe4000001089c */
[----:B------:R-:W1:Y:S01]  /*8fc0*/  MUFU.EX2 R141, R141 ;  /* 0x0000008d008d7308 */ /* 0x000e620000000800 */
[----:B------:R-:W-:Y:S02]  /*8fd0*/  FFMA.FTZ R149, R178, c[0x0][0x2d0], -R156 ;  /* 0x0000b400b2957a23 */ /* 0x000fe4000001089c */
[----:B--2---:R-:W-:Y:S07]  /*8fe0*/  FADD.FTZ R177, R150, R177 ;  /* 0x000000b196b17221 */ /* 0x004fee0000010000 */
[----:B------:R-:W-:Y:S01]  /*8ff0*/  MUFU.EX2 R147, R147 ;  /* 0x0000009300937308 */ /* 0x000fe20000000800 */
[----:B---3--:R-:W-:Y:S01]  /*9000*/  FFMA.FTZ R142, R132, R148, R136 ;  /* 0x00000094848e7223 */ /* 0x008fe20000010088 */
[----:B------:R-:W-:Y:S01]  /*9010*/  MOV R148, R145 ;  /* 0x0000009100947202 */ /* 0x000fe20000000f00 */
[----:B------:R-:W2:Y:S01]  /*9020*/  LDSM.16.MT88.4 R132, [R252+0x100] ;  /* 0x00010000fc84783b */ /* 0x000ea20000004200 */
[----:B------:R-:W-:Y:S01]  /*9030*/  MOV R145, R140 ;  /* 0x0000008c00917202 */ /* 0x000fe20000000f00 */
[----:B------:R-:W-:Y:S01]  /*9040*/  FFMA.FTZ R140, R169, c[0x0][0x2d0], -R156 ;  /* 0x0000b400a98c7a23 */ /* 0x000fe2000001089c */
[C---:B------:R-:W-:Y:S04]  /*9050*/  F2FP.PACK_AB R169, R144.reuse, R136 ;  /* 0x0000008890a9723e */ /* 0x040fe800000000ff */
[----:B------:R3:W-:Y:S01]  /*9060*/  MUFU.EX2 R146, R148 ;  /* 0x0000009400927308 */ /* 0x0007e20000000800 */
[----:B------:R-:W-:Y:S02]  /*9070*/  FADD.FTZ R142, R144, R142 ;  /* 0x0000008e908e7221 */ /* 0x000fe40000010000 */
[----:B------:R-:W-:Y:S02]  /*9080*/  FADD.FTZ R144, R143, R177 ;  /* 0x000000b18f907221 */ /* 0x000fe40000010000 */
[----:B-1----:R-:W-:Y:S05]  /*9090*/  FADD.FTZ R142, R141, R142 ;  /* 0x0000008e8d8e7221 */ /* 0x002fea0000010000 */
[----:B------:R-:W1:Y:S10]  /*90a0*/  MUFU.EX2 R140, R140 ;  /* 0x0000008c008c7308 */ /* 0x000e740000000800 */
[----:B------:R-:W4:Y:S01]  /*90b0*/  MUFU.EX2 R145, R145 ;  /* 0x0000009100917308 */ /* 0x000f220000000800 */
[----:B---3--:R-:W-:Y:S02]  /*90c0*/  FFMA.FTZ R148, R137, c[0x0][0x2d0], -R156 ;  /* 0x0000b40089947a23 */ /* 0x008fe4000001089c */
[----:B------:R-:W-:Y:S07]  /*90d0*/  LDSM.16.MT88.4 R136, [R252+0x900] ;  /* 0x00090000fc88783b */ /* 0x000fee0000004200 */
[----:B------:R-:W3:Y:S01]  /*90e0*/  MUFU.EX2 R148, R148 ;  /* 0x0000009400947308 */ /* 0x000ee20000000800 */
[C---:B-1----:R-:W-:Y:S09]  /*90f0*/  F2FP.PACK_AB R171, R140.reuse, R141 ;  /* 0x0000008d8cab723e */ /* 0x042ff200000000ff */
[----:B------:R-:W1:Y:S01]  /*9100*/  MUFU.EX2 R149, R149 ;  /* 0x0000009500957308 */ /* 0x000e620000000800 */
[C---:B--2---:R-:W-:Y:S05]  /*9110*/  HMMA.16816.F32 R4, R168.reuse, R132, R4 ;  /* 0x00000084a804723c */ /* 0x044fea0000001804 */
[----:B----4-:R-:W-:Y:S03]  /*9120*/  FADD.FTZ R144, R145, R144 ;  /* 0x0000009091907221 */ /* 0x010fe60000010000 */
[C---:B------:R-:W-:Y:S01]  /*9130*/  HMMA.16816.F32 R8, R168.reuse, R134, R8 ;  /* 0x00000086a808723c */ /* 0x040fe20000001808 */
[----:B------:R-:W2:Y:S07]  /*9140*/  LDSM.16.MT88.4 R132, [R250+0x100] ;  /* 0x00010000fa84783b */ /* 0x000eae0000004200 */
[C---:B--2---:R-:W-:Y:S08]  /*9150*/  HMMA.16816.F32 R12, R168.reuse, R132, R12 ;  /* 0x00000084a80c723c */ /* 0x044ff0000000180c */
        /* <DEDUP_REMOVED lines=41> */
[C---:B--2---:R-:W-:Y:S07]  /*93f0*/  HMMA.16816.F32 R124, R168.reuse, R132, R124 ;  /* 0x00000084a87c723c */ /* 0x044fee000000187c */
[----:B------:R-:W-:Y:S01]  /*9400*/  F2FP.PACK_AB R132, R143, R150 ;  /* 0x000000968f84723e */ /* 0x000fe200000000ff */
[----:B------:R-:W-:Y:S04]  /*9410*/  HMMA.16816.F32 R128, R168, R134, R128 ;  /* 0x00000086a880723c */ /* 0x000fe80000001880 */
[----:B---3--:R-:W-:Y:S01]  /*9420*/  F2FP.PACK_AB R133, R147, R148 ;  /* 0x000000949385723e */ /* 0x008fe200000000ff */
[----:B------:R-:W-:Y:S02]  /*9430*/  FADD.FTZ R150, R140, R142 ;  /* 0x0000008e8c967221 */ /* 0x000fe40000010000 */
[----:B------:R-:W-:Y:S01]  /*9440*/  FFMA.FTZ R168, R176, c[0x0][0x2d0], -R156 ;  /* 0x0000b400b0a87a23 */ /* 0x000fe2000001089c */
[C---:B------:R-:W-:Y:S01]  /*9450*/  F2FP.PACK_AB R134, R146.reuse, R145 ;  /* 0x000000919286723e */ /* 0x040fe200000000ff */
[----:B------:R-:W-:Y:S03]  /*9460*/  LDSM.16.MT88.4 R140, [R248+0x5100] ;  /* 0x00510000f88c783b */ /* 0x000fe60000004200 */
[----:B------:R-:W-:Y:S01]  /*9470*/  FADD.FTZ R176, R146, R144 ;  /* 0x0000009092b07221 */ /* 0x000fe20000010000 */
[----:B------:R-:W2:Y:S01]  /*9480*/  MUFU.EX2 R168, R168 ;  /* 0x000000a800a87308 */ /* 0x000ea20000000800 */
[----:B------:R-:W-:Y:S02]  /*9490*/  FADD.FTZ R148, R148, R150 ;  /* 0x0000009694947221 */ /* 0x000fe40000010000 */
[----:B------:R-:W-:Y:S02]  /*94a0*/  FFMA.FTZ R169, R159, c[0x0][0x2d0], -R156 ;  /* 0x0000b4009fa97a23 */ /* 0x000fe4000001089c */
[----:B------:R-:W-:Y:S02]  /*94b0*/  FADD.FTZ R148, R147, R148 ;  /* 0x0000009493947221 */ /* 0x000fe40000010000 */
[----:B------:R-:W-:Y:S01]  /*94c0*/  LDSM.16.MT88.4 R144, [R250+0x1100] ;  /* 0x00110000fa90783b */ /* 0x000fe20000004200 */
[--C-:B------:R-:W-:Y:S01]  /*94d0*/  FFMA.FTZ R170, R158, c[0x0][0x2d0], -R156.reuse ;  /* 0x0000b4009eaa7a23 */ /* 0x100fe2000001089c */
[----:B------:R-:W-:Y:S01]  /*94e0*/  F2FP.PACK_AB R158, R172, R173 ;  /* 0x000000adac9e723e */ /* 0x000fe200000000ff */
[--C-:B------:R-:W-:Y:S01]  /*94f0*/  FFMA.FTZ R171, R157, c[0x0][0x2d0], -R156.reuse ;  /* 0x0000b4009dab7a23 */ /* 0x100fe2000001089c */
[----:B------:R-:W3:Y:S01]  /*9500*/  MUFU.EX2 R169, R169 ;  /* 0x000000a900a97308 */ /* 0x000ee20000000800 */
[----:B------:R-:W-:Y:S02]  /*9510*/  FFMA.FTZ R156, R3, c[0x0][0x2d0], -R156 ;  /* 0x0000b400039c7a23 */ /* 0x000fe4000001089c */
[----:B-1----:R-:W-:Y:S02]  /*9520*/  FADD.FTZ R177, R149, R148 ;  /* 0x0000009495b17221 */ /* 0x002fe40000010000 */
[----:B------:R-:W-:Y:S04]  /*9530*/  FADD.FTZ R176, R175, R176 ;  /* 0x000000b0afb07221 */ /* 0x000fe80000010000 */
[----:B------:R-:W-:Y:S01]  /*9540*/  FADD.FTZ R176, R174, R176 ;  /* 0x000000b0aeb07221 */ /* 0x000fe20000010000 */
[----:B------:R1:W-:Y:S01]  /*9550*/  MUFU.EX2 R3, R156 ;  /* 0x0000009c00037308 */ /* 0x0003e20000000800 */
[C---:B--2---:R-:W-:Y:S02]  /*9560*/  F2FP.PACK_AB R135, R168.reuse, R149 ;  /* 0x00000095a887723e */ /* 0x044fe400000000ff */
[----:B------:R-:W-:Y:S02]  /*9570*/  FADD.FTZ R173, R173, R176 ;  /* 0x000000b0adad7221 */ /* 0x000fe40000010000 */
[----:B------:R-:W-:Y:S03]  /*9580*/  FADD.FTZ R177, R168, R177 ;  /* 0x000000b1a8b17221 */ /* 0x000fe60000010000 */
[C---:B------:R-:W-:Y:S02]  /*9590*/  HMMA.16816.F32 R4, R132.reuse, R136, R4 ;  /* 0x000000888404723c */ /* 0x040fe40000001804 */
[----:B------:R-:W2:Y:S03]  /*95a0*/  MUFU.EX2 R170, R170 ;  /* 0x000000aa00aa7308 */ /* 0x000ea60000000800 */
[----:B---3--:R-:W-:Y:S03]  /*95b0*/  FADD.FTZ R177, R169, R177 ;  /* 0x000000b1a9b17221 */ /* 0x008fe60000010000 */
[C---:B------:R-:W-:Y:S01]  /*95c0*/  HMMA.16816.F32 R8, R132.reuse, R138, R8 ;  /* 0x0000008a8408723c */ /* 0x040fe20000001808 */
[----:B------:R-:W3:Y:S03]  /*95d0*/  LDSM.16.MT88.4 R136, [R250+0x900] ;  /* 0x00090000fa88783b */ /* 0x000ee60000004200 */
[----:B------:R-:W4:Y:S01]  /*95e0*/  MUFU.EX2 R171, R171 ;  /* 0x000000ab00ab7308 */ /* 0x000f220000000800 */
[----:B-1----:R-:W-:Y:S02]  /*95f0*/  F2FP.PACK_AB R156, R174, R175 ;  /* 0x000000afae9c723e */ /* 0x002fe400000000ff */
[C---:B--2---:R-:W-:Y:S01]  /*9600*/  F2FP.PACK_AB R157, R170.reuse, R169 ;  /* 0x000000a9aa9d723e */ /* 0x044fe200000000ff */
[----:B------:R-:W-:Y:S01]  /*9610*/  FADD.FTZ R170, R170, R177 ;  /* 0x000000b1aaaa7221 */ /* 0x000fe20000010000 */
[----:B----4-:R-:W-:Y:S03]  /*9620*/  F2FP.PACK_AB R159, R3, R171 ;  /* 0x000000ab039f723e */ /* 0x010fe600000000ff */
[----:B------:R-:W-:Y:S01]  /*9630*/  FADD.FTZ R170, R171, R170 ;  /* 0x000000aaabaa7221 */ /* 0x000fe20000010000 */
[C---:B---3--:R-:W-:Y:S08]  /*9640*/  HMMA.16816.F32 R12, R132.reuse, R136, R12 ;  /* 0x00000088840c723c */ /* 0x048ff0000000180c */
        /* <DEDUP_REMOVED lines=41> */
[C---:B------:R-:W-:Y:S08]  /*98e0*/  HMMA.16816.F32 R124, R132.reuse, R140, R124 ;  /* 0x0000008c847c723c */ /* 0x040ff0000000187c */
[----:B------:R-:W-:Y:S08]  /*98f0*/  HMMA.16816.F32 R128, R132, R142, R128 ;  /* 0x0000008e8480723c */ /* 0x000ff00000001880 */
[C---:B-1----:R-:W-:Y:S01]  /*9900*/  HMMA.16816.F32 R132, R156.reuse, R136, R4 ;  /* 0x000000889c84723c */ /* 0x042fe20000001804 */
[----:B------:R-:W1:Y:S07]  /*9910*/  LDSM.16.MT88.4 R4, [R248+0x1100] ;  /* 0x00110000f804783b */ /* 0x000e6e0000004200 */
[C---:B------:R-:W-:Y:S01]  /*9920*/  HMMA.16816.F32 R136, R156.reuse, R138, R8 ;  /* 0x0000008a9c88723c */ /* 0x040fe20000001808 */
[----:B------:R-:W2:Y:S07]  /*9930*/  LDSM.16.MT88.4 R8, [R252+0x2900] ;  /* 0x00290000fc08783b */ /* 0x000eae0000004200 */
[C---:B------:R-:W-:Y:S01]  /*9940*/  HMMA.16816.F32 R140, R156.reuse, R144, R12 ;  /* 0x000000909c8c723c */ /* 0x040fe2000000180c */
[----:B------:R-:W3:Y:S07]  /*9950*/  LDSM.16.MT88.4 R12, [R250+0x2900] ;  /* 0x00290000fa0c783b */ /* 0x000eee0000004200 */
[C---:B------:R-:W-:Y:S08]  /*9960*/  HMMA.16816.F32 R144, R156.reuse, R146, R16 ;  /* 0x000000929c90723c */ /* 0x040ff00000001810 */
[C---:B------:R-:W-:Y:S08]  /*9970*/  HMMA.16816.F32 R148, R156.reuse, R152, R20 ;  /* 0x000000989c94723c */ /* 0x040ff00000001814 */
[C---:B------:R-:W-:Y:S08]  /*9980*/  HMMA.16816.F32 R152, R156.reuse, R154, R24 ;  /* 0x0000009a9c98723c */ /* 0x040ff00000001818 */
        /* <DEDUP_REMOVED lines=31> */
[C---:B------:R-:W-:Y:S08]  /*9b80*/  HMMA.16816.F32 R112, R156.reuse, R10, R112 ;  /* 0x0000000a9c70723c */ /* 0x040ff00000001870 */
[C---:B---3--:R-:W-:Y:S08]  /*9b90*/  HMMA.16816.F32 R116, R156.reuse, R12, R116 ;  /* 0x0000000c9c74723c */ /* 0x048ff00000001874 */
[C---:B------:R-:W-:Y:S08]  /*9ba0*/  HMMA.16816.F32 R120, R156.reuse, R14, R120 ;  /* 0x0000000e9c78723c */ /* 0x040ff00000001878 */
[C---:B-1----:R-:W-:Y:S07]  /*9bb0*/  HMMA.16816.F32 R124, R156.reuse, R4, R124 ;  /* 0x000000049c7c723c */ /* 0x042fee000000187c */
[----:B------:R-:W-:Y:S01]  /*9bc0*/  FADD.FTZ R5, R172, R173 ;  /* 0x000000adac057221 */ /* 0x000fe20000010000 */
[----:B------:R-:W-:Y:S04]  /*9bd0*/  HMMA.16816.F32 R128, R156, R6, R128 ;  /* 0x000000069c80723c */ /* 0x000fe80000001880 */
[----:B------:R1:W-:Y:S01]  /*9be0*/  STL [R1+0x44], R5 ;  /* 0x0000440501007387 */ /* 0x0003e20000100800 */
[----:B------:R-:W-:Y:S01]  /*9bf0*/  FADD.FTZ R4, R3, R170 ;  /* 0x000000aa03047221 */ /* 0x000fe20000010000 */
[----:B------:R-:W-:Y:S02]  /*9c00*/  MOV R3, R0 ;  /* 0x0000000000037202 */ /* 0x000fe40000000f00 */
[----:B------:R-:W-:Y:S02]  /*9c10*/  MOV R156, R2 ;  /* 0x00000002009c7202 */ /* 0x000fe40000000f00 */
[----:B------:R1:W-:Y:S02]  /*9c20*/  STL [R1+0x40], R4 ;  /* 0x0000400401007387 */ /* 0x0003e40000100800 */
[----:B-1----:R-:W-:-:S05]  /*9c30*/  @P0 BRA `(.L_x_418) ;  /* 0xffffc1a000000947 */ /* 0x002fca000383ffff */
.L_x_405:
[----:B------:R-:W2:Y:S01]  /*9c40*/  S2UR UR28, SR_CTAID.X ;  /* 0x00000000001c79c3 */ /* 0x000ea20000002500 */
[----:B------:R-:W-:-:S02]  /*9c50*/  UISETP.NE.AND UP1, UPT, UR13, URZ, UPT ;  /* 0x0000003f0d00728c */ /* 0x000fc4000bf25270 */
[----:B------:R-:W-:Y:S02]  /*9c60*/  UISETP.NE.AND UP0, UPT, UR12, URZ, UPT ;  /* 0x0000003f0c00728c */ /* 0x000fe4000bf05270 */
[----:B------:R-:W-:Y:S02]  /*9c70*/  UMOV UR27, 0x1 ;  /* 0x00000001001b7882 */ /* 0x000fe40000000000 */
[----:B------:R-:W-:Y:S02]  /*9c80*/  ULDC UR25, c[0x0][0x168] ;  /* 0x00005a0000197ab9 */ /* 0x000fe40000000800 */
[----:B------:R-:W-:Y:S01]  /*9c90*/  ULDC.64 UR4, c[0x0][0x2c8] ;  /* 0x0000b20000047ab9 */ /* 0x000fe20000000a00 */
[----:B------:R-:W-:Y:S01]  /*9ca0*/  PLOP3.LUT P0, PT, PT, PT, UP0, 0x40, 0x0 ;  /* 0x000000000000781c */ /* 0x000fe20003f0e808 */
[----:B------:R-:W-:Y:S02]  /*9cb0*/  UIADD3 UR25, UR27, -UR25, URZ ;  /* 0x800000191b197290 */ /* 0x000fe4000fffe03f */
[----:B------:R-:W-:-:S02]  /*9cc0*/  ULDC UR26, c[0x0][0x2ac] ;  /* 0x0000ab00001a7ab9 */ /* 0x000fc40000000800 */
[----:B--2---:R-:W-:-:S04]  /*9cd0*/  ULEA UR28, UR28, 0x7f, 0x7 ;  /* 0x0000007f1c1c7891 */ /* 0x004fc8000f8e383f */
[----:B------:R-:W-:-:S03]  /*9ce0*/  UIMAD.WIDE.U32 UR30, UR28, UR4, URZ ;  /* 0x000000041c1e72a5 */ /* 0x000fc6000f8e003f */
[----:B------:R-:W-:Y:S02]  /*9cf0*/  ULDC UR4, c[0x0][0x1d0] ;  /* 0x0000740000047ab9 */ /* 0x000fe40000000800 */
[----:B------:R-:W-:Y:S02]  /*9d00*/  UIMAD UR4, UR26, UR4, UR25 ;  /* 0x000000041a0472a4 */ /* 0x000fe4000f8e0219 */
[----:B------:R-:W-:Y:S02]  /*9d10*/  @UP1 USHF.R.U32.HI UR28, URZ, UR5, UR31 ;  /* 0x000000053f1c1299 */ /* 0x000fe4000801161f */
[----:B------:R-:W-:Y:S02]  /*9d20*/  ULDC UR25, c[0x0][0x324] ;  /* 0x0000c90000197ab9 */ /* 0x000fe40000000800 */
[----:B------:R-:W-:-:S04]  /*9d30*/  UIADD3 UR26, UR4, UR28, URZ ;  /* 0x0000001c041a7290 */ /* 0x000fc8000fffe03f */
[----:B------:R-:W-:Y:S01]  /*9d40*/  UIADD3 UR25, UR26, -UR25, URZ ;  /* 0x800000191a197290 */ /* 0x000fe2000fffe03f */
[----:B------:R-:W-:Y:S05]  /*9d50*/  @P0 BRA `(.L_x_419) ;  /* 0x0000016000000947 */ /* 0x000fea0003800000 */
[----:B------:R-:W-:-:S06]  /*9d60*/  UISETP.GT.AND UP0, UPT, UR26, -0x1, UPT ;  /* 0xffffffff1a00788c */ /* 0x000fcc000bf04270 */
[----:B------:R-:W-:-:S13]  /*9d70*/  PLOP3.LUT P0, PT, PT, PT, UP0, 0x80, 0x0 ;  /* 0x000000000000781c */ /* 0x000fda0003f0f008 */
[----:B------:R-:W-:Y:S05]  /*9d80*/  @P0 BRA `(.L_x_420) ;  /* 0x0000009000000947 */ /* 0x000fea0003800000 */
[----:B------:R-:W-:Y:S02]  /*9d90*/  ULDC UR4, c[0x0][0x32c] ;  /* 0x0000cb0000047ab9 */ /* 0x000fe40000000800 */
[----:B------:R-:W-:Y:S02]  /*9da0*/  UISETP.NE.AND UP0, UPT, UR27, UR4, UPT ;  /* 0x000000041b00728c */ /* 0x000fe4000bf05270 */
[----:B------:R-:W-:Y:S02]  /*9db0*/  ULOP3.LUT UR26, URZ, UR26, URZ, 0x33, !UPT ;  /* 0x0000001a3f1a7292 */ /* 0x000fe4000f8e333f */
[----:B------:R-:W-:Y:S02]  /*9dc0*/  ULDC.64 UR4, c[0x0][0x330] ;  /* 0x0000cc0000047ab9 */ /* 0x000fe40000000a00 */
[----:B------:R-:W-:-:S07]  /*9dd0*/  UIMAD.WIDE.U32 UR28, UR26, UR4, URZ ;  /* 0x000000041a1c72a5 */ /* 0x000fce000f8e003f */
[----:B------:R-:W-:Y:S02]  /*9de0*/  @UP0 UMOV UR27, UR29 ;  /* 0x0000001d001b0c82 */ /* 0x000fe40008000000 */
[----:B------:R-:W-:-:S04]  /*9df0*/  @UP0 USHF.R.U32.HI UR26, URZ, UR5, UR27 ;  /* 0x000000053f1a0299 */ /* 0x000fc8000801161b */
[----:B------:R-:W-:Y:S01]  /*9e00*/  ULOP3.LUT UR26, URZ, UR26, URZ, 0x33, !UPT ;  /* 0x0000001a3f1a7292 */ /* 0x000fe2000f8e333f */
[----:B------:R-:W-:Y:S05]  /*9e10*/  BRA `(.L_x_421) ;  /* 0x0000006000007947 */ /* 0x000fea0003800000 */
.L_x_420:
[----:B------:R-:W-:Y:S02]  /*9e20*/  ULDC UR4, c[0x0][0x32c] ;  /* 0x0000cb0000047ab9 */ /* 0x000fe40000000800 */
[----:B------:R-:W-:-:S03]  /*9e30*/  UISETP.NE.AND UP0, UPT, UR27, UR4, UPT ;  /* 0x000000041b00728c */ /* 0x000fc6000bf05270 */
[----:B------:R-:W-:Y:S02]  /*9e40*/  ULDC.64 UR4, c[0x0][0x330] ;  /* 0x0000cc0000047ab9 */ /* 0x000fe40000000a00 */
[----:B------:R-:W-:-:S07]  /*9e50*/  UIMAD.WIDE.U32 UR28, UR26, UR4, URZ ;  /* 0x000000041a1c72a5 */ /* 0x000fce000f8e003f */
[----:B------:R-:W-:Y:S02]  /*9e60*/  @UP0 UMOV UR27, UR29 ;  /* 0x0000001d001b0c82 */ /* 0x000fe40008000000 */
[----:B------:R-:W-:Y:S02]  /*9e70*/  @UP0 USHF.R.U32.HI UR26, URZ, UR5, UR27 ;  /* 0x000000053f1a0299 */ /* 0x000fe4000801161b */
.L_x_421:
[----:B------:R-:W-:Y:S02]  /*9e80*/  ULDC UR4, c[0x0][0x32c] ;  /* 0x0000cb0000047ab9 */ /* 0x000fe40000000800 */
[----:B------:R-:W-:-:S04]  /*9e90*/  UIMAD UR4, UR26, UR4, URZ ;  /* 0x000000041a0472a4 */ /* 0x000fc8000f8e023f */
[----:B------:R-:W-:-:S04]  /*9ea0*/  UISETP.LT.AND UP0, UPT, UR25, UR4, UPT ;  /* 0x000000041900728c */ /* 0x000fc8000bf01270 */
[----:B------:R-:W-:-:S04]  /*9eb0*/  USEL UR25, UR25, UR4, !UP0 ;  /* 0x0000000419197287 */ /* 0x000fc8000c000000 */
.L_x_419:
[----:B------:R-:W-:-:S04]  /*9ec0*/  UIADD3 UR25, UR25, 0x2f, URZ ;  /* 0x0000002f19197890 */ /* 0x000fc8000fffe03f */
        /* <DEDUP_REMOVED lines=9> */
[----:B------:R-:W2:Y:S04]  /*9f60*/  LDL R5, [R1+0x24] ;  /* 0x0000240001057983 */ /* 0x000ea80000100800 */
[----:B-1----:R-:W3:Y:S04]  /*9f70*/  LDL R4, [R1+0x30] ;  /* 0x0000300001047983 */ /* 0x002ee80000100800 */
[----:B------:R-:W3:Y:S01]  /*9f80*/  LDL R3, [R1+0x18] ;  /* 0x0000180001037983 */ /* 0x000ee20000100800 */
[C---:B--2---:R-:W-:Y:S01]  /*9f90*/  SHF.L.U64.HI R179, R5.reuse, 0x1, R6 ;  /* 0x0000000105b37819 */ /* 0x044fe20000010206 */
[----:B------:R-:W-:Y:S01]  /*9fa0*/  IMAD.SHL.U32 R178, R5, 0x2, RZ ;  /* 0x0000000205b27824 */ /* 0x000fe200078e00ff */
[C---:B---3--:R-:W-:Y:S01]  /*9fb0*/  SHF.L.U64.HI R177, R3.reuse, 0x1, R4 ;  /* 0x0000000103b17819 */ /* 0x048fe20000010204 */
[----:B------:R-:W-:-:S02]  /*9fc0*/  IMAD.SHL.U32 R176, R3, 0x2, RZ ;  /* 0x0000000203b07824 */ /* 0x000fc400078e00ff */
.L_x_427:
[----:B------:R-:W2:Y:S01]  /*9fd0*/  LDL R4, [R1+0x4] ;  /* 0x0000040001047983 */ /* 0x000ea20000100800 */
[----:B------:R-:W-:Y:S04]  /*9fe0*/  DEPBAR.LE SB0, 0x0 ;  /* 0x000080000000791a */ /* 0x000fe80000000000 */
[----:B------:R-:W3:Y:S01]  /*9ff0*/  LDL R3, [R1] ;  /* 0x0000000001037983 */ /* 0x000ee20000100800 */
[----:B------:R-:W-:Y:S03]  /*a000*/  UISETP.GT.AND UP0, UPT, UR8, UR24, UPT ;  /* 0x000000180800728c */ /* 0x000fe6000bf04270 */
[----:B------:R-:W-:Y:S03]  /*a010*/  BAR.SYNC.DEFER_BLOCKING 0x0 ;  /* 0x0000000000007b1d */ /* 0x000fe60000010000 */
[----:B------:R-:W-:Y:S03]  /*a020*/  PLOP3.LUT P0, PT, PT, PT, UP0, 0x80, 0x0 ;  /* 0x000000000000781c */ /* 0x000fe60003f0f008 */
[----:B------:R-:W1:Y:S04]  /*a030*/  LDSM.16.M88.4 R168, [R247] ;  /* 0x00000000f7a8783b */ /* 0x000e680000000200 */
[----:B------:R-:W4:Y:S04]  /*a040*/  LDSM.16.M88.4 R172, [R246] ;  /* 0x00000000f6ac783b */ /* 0x000f280000000200 */
[----:B--2---:R-:W2:Y:S04]  /*a050*/  LDSM.16.M88.4 R8, [R4+0x10100] ;  /* 0x010100000408783b */ /* 0x004ea80000000200 */
[----:B------:R-:W1:Y:S04]  /*a060*/  LDSM.16.M88.4 R16, [R4+0x10900] ;  /* 0x010900000410783b */ /* 0x000e680000000200 */
[----:B------:R-:W1:Y:S04]  /*a070*/  LDSM.16.M88.4 R24, [R4+0x11100] ;  /* 0x011100000418783b */ /* 0x000e680000000200 */
[----:B---3--:R3:W1:Y:S02]  /*a080*/  LDSM.16.M88.4 R156, [R3] ;  /* 0x00000000039c783b */ /* 0x0086640000000200 */
[----:B---3--:R-:W-:Y:S01]  /*a090*/  MOV R3, R0 ;  /* 0x0000000000037202 */ /* 0x008fe20000000f00 */
[----:B------:R-:W-:-:S05]  /*a0a0*/  @P0 BRA `(.L_x_423) ;  /* 0x0000043000000947 */ /* 0x000fca0003800000 */
[----:B----4-:R-:W3:Y:S01]  /*a0b0*/  LDL R4, [R1+0xc] ;  /* 0x00000c0001047983 */ /* 0x010ee20000100800 */
[----:B------:R-:W-:Y:S03]  /*a0c0*/  BSSY B0, `(.L_x_423) ;  /* 0x0000041000007945 */ /* 0x000fe60003800000 */
[----:B------:R-:W4:Y:S04]  /*a0d0*/  LDL R14, [R1+0x8] ;  /* 0x00000800010e7983 */ /* 0x000f280000100800 */
[----:B------:R-:W5:Y:S04]  /*a0e0*/  LDL R12, [R1+0x24] ;  /* 0x00002400010c7983 */ /* 0x000f680000100800 */
[----:B--2---:R-:W2:Y:S04]  /*a0f0*/  LDL R13, [R1+0x1c] ;  /* 0x00001c00010d7983 */ /* 0x004ea80000100800 */
[----:B------:R-:W2:Y:S04]  /*a100*/  LDL R21, [R1+0x10] ;  /* 0x0000100001157983 */ /* 0x000ea80000100800 */
[----:B------:R-:W2:Y:S01]  /*a110*/  LDL R23, [R1+0x28] ;  /* 0x0000280001177983 */ /* 0x000ea20000100800 */
[----:B---3--:R-:W-:Y:S01]  /*a120*/  SHF.R.S32.HI R5, RZ, 0x1f, R4 ;  /* 0x0000001fff057819 */ /* 0x008fe20000011404 */
[----:B------:R-:W-:Y:S04]  /*a130*/  IMAD.WIDE.U32 R6, R4, c[0x0][0x208], RZ ;  /* 0x0000820004067a25 */ /* 0x000fe800078e00ff */
        /* <DEDUP_REMOVED lines=8> */
[----:B------:R-:W-:Y:S01]  /*a1c0*/  IADD3 R15, P0, R6, UR14, RZ ;  /* 0x0000000e060f7c10 */ /* 0x000fe2000ff1e0ff */
[----:B------:R-:W3:Y:S03]  /*a1d0*/  LDL R14, [R1+0x14] ;  /* 0x00001400010e7983 */ /* 0x000ee60000100800 */
[----:B------:R-:W-:Y:S02]  /*a1e0*/  IADD3.X R4, R7, UR16, R4, P0, !PT ;  /* 0x0000001007047c10 */ /* 0x000fe400087fe404 */
[C---:B------:R-:W-:Y:S04]  /*a1f0*/  LEA R20, P0, R15.reuse, c[0x0][0x1f8], 0x1 ;  /* 0x00007e000f147a11 */ /* 0x040fe800078008ff */
[----:B------:R-:W-:Y:S01]  /*a200*/  LEA.HI.X R15, R15, c[0x0][0x1fc], R4, 0x1, P0 ;  /* 0x00007f000f0f7a11 */ /* 0x000fe200000f0c04 */
[----:B------:R-:W4:Y:S04]  /*a210*/  SHFL.IDX PT, R22, R20, RZ, 0x181f ;  /* 0x00181fff14167589 */ /* 0x000f2800000e0000 */
[----:B------:R-:W5:Y:S01]  /*a220*/  SHFL.IDX PT, R12, R15, RZ, 0x181f ;  /* 0x00181fff0f0c7589 */ /* 0x000f6200000e0000 */
[----:B----4-:R-:W-:Y:S05]  /*a230*/  IADD3 R6, P0, R22, R178, RZ ;  /* 0x000000b216067210 */ /* 0x010fea0007f1e0ff */
[----:B-----5:R-:W-:Y:S01]  /*a240*/  IMAD.X R7, R12, 0x1, R179, P0 ;  /* 0x000000010c077824 */ /* 0x020fe200000e06b3 */
[----:B------:R-:W-:Y:S04]  /*a250*/  IADD3 R4, P0, R22, R176, RZ ;  /* 0x000000b016047210 */ /* 0x000fe80007f1e0ff */
[----:B------:R-:W-:Y:S01]  /*a260*/  @!PT LDS RZ, [RZ] ;  /* 0x00000000fffff984 */ /* 0x000fe20000000800 */
[----:B--2---:R2:W-:Y:S01]  /*a270*/  LDGSTS.E.BYPASS.LTC128B.128 [R13+0x100], [R6.64], !P1 ;  /* 0x00100000060d7fae */ /* 0x0045e2000c901d56 */
[----:B------:R-:W-:Y:S05]  /*a280*/  IMAD.X R5, R12, 0x1, R177, P0 ;  /* 0x000000010c057824 */ /* 0x000fea00000e06b1 */
[----:B------:R4:W-:Y:S04]  /*a290*/  LDGSTS.E.BYPASS.LTC128B.128 [R13+0x1900], [R4.64], !P6 ;  /* 0x01900000040d7fae */ /* 0x0009e8000f101d56 */
[----:B--2---:R-:W2:Y:S01]  /*a2a0*/  LDL R7, [R1+0x2c] ;  /* 0x00002c0001077983 */ /* 0x004ea20000100800 */
[----:B---3--:R-:W-:Y:S05]  /*a2b0*/  IMAD.SHL.U32 R6, R14, 0x2, RZ ;  /* 0x000000020e067824 */ /* 0x008fea00078e00ff */
[----:B----4-:R-:W-:Y:S02]  /*a2c0*/  IADD3 R4, P0, R22, R6, RZ ;  /* 0x0000000616047210 */ /* 0x010fe40007f1e0ff */
[----:B--2---:R-:W-:Y:S02]  /*a2d0*/  SHF.L.U64.HI R7, R14, 0x1, R7 ;  /* 0x000000010e077819 */ /* 0x004fe40000010207 */
[----:B------:R-:W2:Y:S03]  /*a2e0*/  S2R R14, SR_TID.X ;  /* 0x00000000000e7919 */ /* 0x000ea60000002100 */
[----:B------:R-:W-:Y:S05]  /*a2f0*/  IMAD.X R5, R12, 0x1, R7, P0 ;  /* 0x000000010c057824 */ /* 0x000fea00000e0607 */
[----:B------:R3:W-:Y:S01]  /*a300*/  LDGSTS.E.BYPASS.LTC128B.128 [R13+0x3100], [R4.64], !P5 ;  /* 0x03100000040d7fae */ /* 0x0007e2000e901d56 */
[----:B--2---:R-:W-:Y:S01]  /*a310*/  ISETP.GT.AND P1, PT, R14, 0x7f, PT ;  /* 0x0000007f0e00780c */ /* 0x004fe20003f24270 */
[C---:B---3--:R-:W-:Y:S01]  /*a320*/  IMAD.SHL.U32 R4, R21.reuse, 0x2, RZ ;  /* 0x0000000215047824 */ /* 0x048fe200078e00ff */
[----:B------:R-:W-:Y:S04]  /*a330*/  SHF.L.U64.HI R5, R21, 0x1, R23 ;  /* 0x0000000115057819 */ /* 0x000fe80000010217 */
[----:B------:R-:W-:Y:S05]  /*a340*/  IADD3 R22, P0, R22, R4, RZ ;  /* 0x0000000416167210 */ /* 0x000fea0007f1e0ff */
[----:B------:R-:W-:Y:S05]  /*a350*/  IMAD.X R23, R12, 0x1, R5, P0 ;  /* 0x000000010c177824 */ /* 0x000fea00000e0605 */
[----:B------:R2:W-:Y:S01]  /*a360*/  LDGSTS.E.BYPASS.LTC128B.128 [R13+0x4900], [R22.64], !P4 ;  /* 0x04900000160d7fae */ /* 0x0005e2000e101d56 */
[----:B------:R-:W-:-:S05]  /*a370*/  @P1 BRA `(.L_x_424) ;  /* 0x0000015000001947 */ /* 0x000fca0003800000 */
[----:B------:R-:W-:-:S05]  /*a380*/  BRA.DIV ~URZ, `(.L_x_425) ;  /* 0x000099b27f007947 */ /* 0x000fca000b800000 */
[----:B------:R3:W4:Y:S04]  /*a390*/  SHFL.IDX PT, R21, R15, 0x1, 0x181f ;  /* 0x00381f000f157f89 */ /* 0x00072800000e0000 */
[----:B--2---:R3:W2:Y:S02]  /*a3a0*/  SHFL.IDX PT, R13, R20, 0x1, 0x181f ;  /* 0x00381f00140d7f89 */ /* 0x0046a400000e0000 */
.L_x_447:
[----:B------:R-:W5:Y:S04]  /*a3b0*/  LDL R14, [R1+0x24] ;  /* 0x00002400010e7983 */ /* 0x000f680000100800 */
[----:B---3--:R-:W3:Y:S01]  /*a3c0*/  LDL R12, [R1+0x1c] ;  /* 0x00001c00010c7983 */ /* 0x008ee20000100800 */
[----:B-----5:R-:W-:Y:S02]  /*a3d0*/  ISETP.GE.AND P1, PT, R14, c[0x0][0x1d4], PT ;  /* 0x000075000e007a0c */ /* 0x020fe40003f26270 */
[----:B--2---:R-:W-:Y:S05]  /*a3e0*/  IADD3 R14, P0, R13, R178, RZ ;  /* 0x000000b20d0e7210 */ /* 0x004fea0007f1e0ff */
[----:B----4-:R-:W-:Y:S06]  /*a3f0*/  IMAD.X R15, R21, 0x1, R179, P0 ;  /* 0x00000001150f7824 */ /* 0x010fec00000e06b3 */
[----:B------:R-:W-:Y:S01]  /*a400*/  @!PT LDS RZ, [RZ] ;  /* 0x00000000fffff984 */ /* 0x000fe20000000800 */
[----:B------:R-:W-:Y:S01]  /*a410*/  @!PT LDS RZ, [RZ] ;  /* 0x00000000fffff984 */ /* 0x000fe20000000800 */
[----:B------:R-:W-:Y:S01]  /*a420*/  @!PT LDS RZ, [RZ] ;  /* 0x00000000fffff984 */ /* 0x000fe20000000800 */
[----:B---3--:R2:W-:Y:S02]  /*a430*/  LDGSTS.E.BYPASS.LTC128B.128 [R12+0x1100], [R14.64], !P1 ;  /* 0x011000000e0c7fae */ /* 0x0085e4000c901d56 */
        /* <DEDUP_REMOVED lines=9> */
.L_x_424:
[----:B------:R-:W-:Y:S05]  /*a4d0*/  BSYNC B0 ;  /* 0x0000000000007941 */ /* 0x000fea0003800000 */
.L_x_423:
[----:B----4-:R-:W0:Y:S01]  /*a4e0*/  LDGDEPBAR ;  /* 0x00000000000079af */ /* 0x010e220000000000 */
[----:B------:R-:W-:Y:S01]  /*a4f0*/  WARPSYNC 0xffffffff ;  /* 0xffffffff00007948 */ /* 0x000fe20003800000 */
[C---:B--2---:R-:W-:Y:S01]  /*a500*/  HMMA.16816.F32 R4, R160.reuse, R8, RZ ;  /* 0x00000008a004723c */ /* 0x044fe200000018ff */
[----:B------:R-:W-:Y:S06]  /*a510*/  UISETP.GT.AND UP0, UPT, UR24, UR8, UPT ;  /* 0x000000081800728c */ /* 0x000fec000bf04270 */
[----:B------:R-:W-:Y:S01]  /*a520*/  PLOP3.LUT P0, PT, PT, PT, UP0, 0x40, 0x0 ;  /* 0x000000000000781c */ /* 0x000fe20003f0e808 */
[C---:B------:R-:W-:Y:S08]  /*a530*/  HMMA.16816.F32 R8, R160.reuse, R10, RZ ;  /* 0x0000000aa008723c */ /* 0x040ff000000018ff */
[C---:B-1----:R-:W-:Y:S08]  /*a540*/  HMMA.16816.F32 R12, R160.reuse, R16, RZ ;  /* 0x00000010a00c723c */ /* 0x042ff000000018ff */
[C---:B------:R-:W-:Y:S08]  /*a550*/  HMMA.16816.F32 R16, R160.reuse, R18, RZ ;  /* 0x00000012a010723c */ /* 0x040ff000000018ff */
[C---:B------:R-:W-:Y:S08]  /*a560*/  HMMA.16816.F32 R20, R160.reuse, R24, RZ ;  /* 0x00000018a014723c */ /* 0x040ff000000018ff */
[----:B------:R-:W-:Y:S08]  /*a570*/  HMMA.16816.F32 R24, R160, R26, RZ ;  /* 0x0000001aa018723c */ /* 0x000ff000000018ff */
[C---:B------:R-:W-:Y:S08]  /*a580*/  HMMA.16816.F32 R4, R164.reuse, R156, R4 ;  /* 0x0000009ca404723c */ /* 0x040ff00000001804 */
[C---:B------:R-:W-:Y:S01]  /*a590*/  HMMA.16816.F32 R8, R164.reuse, R158, R8 ;  /* 0x0000009ea408723c */ /* 0x040fe20000001808 */
[----:B------:R-:W1:Y:S07]  /*a5a0*/  LDSM.16.M88.4 R156, [R251+0x10100] ;  /* 0x01010000fb9c783b */ /* 0x000e6e0000000200 */
[C---:B------:R-:W-:Y:S08]  /*a5b0*/  HMMA.16816.F32 R12, R164.reuse, R168, R12 ;  /* 0x000000a8a40c723c */ /* 0x040ff0000000180c */
[C---:B------:R-:W-:Y:S01]  /*a5c0*/  HMMA.16816.F32 R16, R164.reuse, R170, R16 ;  /* 0x000000aaa410723c */ /* 0x040fe20000001810 */
[----:B------:R-:W2:Y:S07]  /*a5d0*/  LDSM.16.M88.4 R168, [R251+0x10900] ;  /* 0x01090000fba8783b */ /* 0x000eae0000000200 */
[C---:B------:R-:W-:Y:S01]  /*a5e0*/  HMMA.16816.F32 R20, R164.reuse, R172, R20 ;  /* 0x000000aca414723c */ /* 0x040fe20000001814 */
[----:B------:R-:W3:Y:S07]  /*a5f0*/  LDL R173, [R1+0x4] ;  /* 0x0000040001ad7983 */ /* 0x000eee0000100800 */
[----:B------:R-:W-:Y:S08]  /*a600*/  HMMA.16816.F32 R24, R164, R174, R24 ;  /* 0x000000aea418723c */ /* 0x000ff00000001818 */
        /* <DEDUP_REMOVED lines=13> */
[C---:B------:R-:W-:Y:S08]  /*a6e0*/  HMMA.16816.F32 R16, R184.reuse, R158, R16 ;  /* 0x0000009eb810723c */ /* 0x040ff00000001810 */
[C---:B--2---:R-:W-:Y:S08]  /*a6f0*/  HMMA.16816.F32 R20, R184.reuse, R168, R20 ;  /* 0x000000a8b814723c */ /* 0x044ff00000001814 */
[----:B------:R-:W-:Y:S01]  /*a700*/  HMMA.16816.F32 R24, R184, R170, R24 ;  /* 0x000000aab818723c */ /* 0x000fe20000001818 */
[----:B---3--:R-:W1:Y:S08]  /*a710*/  LDSM.16.M88.4 R156, [R173+0x11900] ;  /* 0x01190000ad9c783b */ /* 0x008e700000000200 */
        /* <DEDUP_REMOVED lines=107> */
[----:B------:R-:W-:Y:S01]  /*add0*/  FMUL.FTZ R7, R7, c[0x0][0x320] ;  /* 0x0000c80007077a20 */ /* 0x000fe20000410000 */
[C---:B-1----:R-:W-:Y:S03]  /*ade0*/  HMMA.16816.F32 R12, R232.reuse, R156, R12 ;  /* 0x0000009ce80c723c */ /* 0x042fe6000000180c */
[----:B------:R-:W-:Y:S03]  /*adf0*/  FMUL.FTZ R8, R8, c[0x0][0x320] ;  /* 0x0000c80008087a20 */ /* 0x000fe60000410000 */
[----:B------:R-:W1:Y:S01]  /*ae00*/  MUFU.TANH R170, R5 ;  /* 0x0000000500aa7308 */ /* 0x000e620000002400 */
[----:B------:R-:W-:Y:S01]  /*ae10*/  FMUL.FTZ R9, R9, c[0x0][0x320] ;  /* 0x0000c80009097a20 */ /* 0x000fe20000410000 */
[C---:B------:R-:W-:Y:S08]  /*ae20*/  HMMA.16816.F32 R16, R232.reuse, R158, R16 ;  /* 0x0000009ee810723c */ /* 0x040ff00000001810 */
[----:B------:R-:W3:Y:S08]  /*ae30*/  MUFU.TANH R173, R6 ;  /* 0x0000000600ad7308 */ /* 0x000ef00000002400 */
[----:B------:R-:W-:Y:S02]  /*ae40*/  FMUL.FTZ R12, R12, c[0x0][0x320] ;  /* 0x0000c8000c0c7a20 */ /* 0x000fe40000410000 */
[----:B------:R4:W1:Y:S01]  /*ae50*/  MUFU.TANH R174, R7 ;  /* 0x0000000700ae7308 */ /* 0x0008620000002400 */
[----:B------:R-:W-:Y:S09]  /*ae60*/  FMUL.FTZ R13, R13, c[0x0][0x320] ;  /* 0x0000c8000d0d7a20 */ /* 0x000ff20000410000 */
[----:B------:R5:W1:Y:S10]  /*ae70*/  MUFU.TANH R171, R8 ;  /* 0x0000000800ab7308 */ /* 0x000a740000002400 */
[----:B------:R1:W1:Y:S01]  /*ae80*/  MUFU.TANH R156, R9 ;  /* 0x00000009009c7308 */ /* 0x0002620000002400 */
[----:B----4-:R-:W4:Y:S01]  /*ae90*/  LDSM.16.M88.4 R4, [R245+0x5800] ;  /* 0x00580000f504783b */ /* 0x010f220000000200 */
[----:B------:R-:W-:Y:S08]  /*aea0*/  DEPBAR.LE SB0, 0x0 ;  /* 0x000080000000791a */ /* 0x000ff00000000000 */
[----:B------:R2:W2:Y:S01]  /*aeb0*/  MUFU.TANH R158, R12 ;  /* 0x0000000c009e7308 */ /* 0x0004a20000002400 */
[----:B------:R-:W-:Y:S01]  /*aec0*/  BAR.SYNC.DEFER_BLOCKING 0x0 ;  /* 0x0000000000007b1d */ /* 0x000fe20000010000 */
[----:B-----5:R-:W-:Y:S02]  /*aed0*/  FMUL.FTZ R8, R11, c[0x0][0x320] ;  /* 0x0000c8000b087a20 */ /* 0x020fe40000410000 */
[----:B------:R-:W-:Y:S06]  /*aee0*/  FMUL.FTZ R11, R14, c[0x0][0x320] ;  /* 0x0000c8000e0b7a20 */ /* 0x000fec0000410000 */
[----:B------:R5:W3:Y:S01]  /*aef0*/  MUFU.TANH R157, R13 ;  /* 0x0000000d009d7308 */ /* 0x000ae20000002400 */
[----:B-1----:R-:W-:Y:S02]  /*af00*/  FMUL.FTZ R9, R10, c[0x0][0x320] ;  /* 0x0000c8000a097a20 */ /* 0x002fe40000410000 */
[----:B------:R-:W-:Y:S02]  /*af10*/  FMUL.FTZ R10, R15, c[0x0][0x320] ;  /* 0x0000c8000f0a7a20 */ /* 0x000fe40000410000 */
[----:B------:R-:W-:Y:S05]  /*af20*/  FMUL.FTZ R15, R16, c[0x0][0x320] ;  /* 0x0000c800100f7a20 */ /* 0x000fea0000410000 */
[----:B------:R-:W1:Y:S01]  /*af30*/  MUFU.TANH R9, R9 ;  /* 0x0000000900097308 */ /* 0x000e620000002400 */
[----:B------:R-:W-:Y:S02]  /*af40*/  FMUL.FTZ R16, R17, c[0x0][0x320] ;  /* 0x0000c80011107a20 */ /* 0x000fe40000410000 */
[----:B--2---:R-:W-:Y:S07]  /*af50*/  FMUL.FTZ R12, R19, c[0x0][0x320] ;  /* 0x0000c800130c7a20 */ /* 0x004fee0000410000 */
[----:B------:R-:W2:Y:S01]  /*af60*/  MUFU.TANH R8, R8 ;  /* 0x0000000800087308 */ /* 0x000ea20000002400 */
[C---:B----4-:R-:W-:Y:S05]  /*af70*/  HMMA.16816.F32 R20, R232.reuse, R4, R20 ;  /* 0x00000004e814723c */ /* 0x050fea0000001814 */
[----:B-----5:R-:W-:Y:S04]  /*af80*/  FMUL.FTZ R13, R18, c[0x0][0x320] ;  /* 0x0000c800120d7a20 */ /* 0x020fe80000410000 */
[----:B------:R-:W4:Y:S01]  /*af90*/  MUFU.TANH R11, R11 ;  /* 0x0000000b000b7308 */ /* 0x000f220000002400 */
        /* <DEDUP_REMOVED lines=9> */
[----:B------:R-:W1:Y:S01]  /*b030*/  MUFU.TANH R16, R16 ;  /* 0x0000001000107308 */ /* 0x000e620000002400 */
[----:B------:R-:W-:Y:S02]  /*b040*/  FMUL.FTZ R5, R26, c[0x0][0x320] ;  /* 0x0000c8001a057a20 */ /* 0x000fe40000410000 */
[----:B------:R-:W-:Y:S07]  /*b050*/  FMUL.FTZ R4, R27, c[0x0][0x320] ;  /* 0x0000c8001b047a20 */ /* 0x000fee0000410000 */
[----:B------:R-:W1:Y:S10]  /*b060*/  MUFU.TANH R13, R13 ;  /* 0x0000000d000d7308 */ /* 0x000e740000002400 */
[----:B------:R-:W1:Y:S10]  /*b070*/  MUFU.TANH R12, R12 ;  /* 0x0000000c000c7308 */ /* 0x000e740000002400 */
[----:B------:R1:W1:Y:S10]  /*b080*/  MUFU.TANH R172, R20 ;  /* 0x0000001400ac7308 */ /* 0x0002740000002400 */
[----:B------:R-:W1:Y:S10]  /*b090*/  MUFU.TANH R7, R7 ;  /* 0x0000000700077308 */ /* 0x000e740000002400 */
[----:B------:R1:W1:Y:S10]  /*b0a0*/  MUFU.TANH R175, R22 ;  /* 0x0000001600af7308 */ /* 0x0002740000002400 */
[----:B------:R-:W1:Y:S10]  /*b0b0*/  MUFU.TANH R14, R14 ;  /* 0x0000000e000e7308 */ /* 0x000e740000002400 */
[----:B------:R-:W1:Y:S10]  /*b0c0*/  MUFU.TANH R18, R18 ;  /* 0x0000001200127308 */ /* 0x000e740000002400 */
[----:B------:R-:W1:Y:S10]  /*b0d0*/  MUFU.TANH R17, R17 ;  /* 0x0000001100117308 */ /* 0x000e740000002400 */
[----:B------:R-:W1:Y:S10]  /*b0e0*/  MUFU.TANH R5, R5 ;  /* 0x0000000500057308 */ /* 0x000e740000002400 */
[----:B------:R-:W1:Y:S01]  /*b0f0*/  MUFU.TANH R4, R4 ;  /* 0x0000000400047308 */ /* 0x000e620000002400 */
[----:B------:R-:W-:-:S05]  /*b100*/  @P0 BRA `(.L_x_426) ;  /* 0x000004d000000947 */ /* 0x000fca0003800000 */
[----:B--234-:R-:W2:Y:S01]  /*b110*/  LDL R169, [R1+0x20] ;  /* 0x0000200001a97983 */ /* 0x01cea20000100800 */
[----:B------:R-:W-:Y:S01]  /*b120*/  IMAD.MOV.U32 R159, RZ, RZ, c[0x0][0x2b8] ;  /* 0x0000ae00ff9f7624 */ /* 0x000fe200078e00ff */
[----:B------:R-:W-:Y:S02]  /*b130*/  UIMAD UR5, UR24, 0x30, UR10 ;  /* 0x00000030180578a4 */ /* 0x000fe4000f8e020a */
[----:B------:R-:W3:Y:S02]  /*b140*/  S2R R26, SR_TID.X ;  /* 0x00000000001a7919 */ /* 0x000ee40000002100 */
[----:B------:R-:W-:Y:S02]  /*b150*/  ISETP.NE.AND P1, PT, R159, 0x1, PT ;  /* 0x000000019f00780c */ /* 0x000fe40003f25270 */
[----:B------:R4:W-:Y:S01]  /*b160*/  STL [R1+0x58], R0 ;  /* 0x0000580001007387 */ /* 0x0009e20000100800 */
[----:B------:R-:W-:Y:S03]  /*b170*/  IMAD.U32 R6, RZ, RZ, UR5 ;  /* 0x00000005ff067e24 */ /* 0x000fe6000f8e00ff */
[----:B------:R-:W2:Y:S01]  /*b180*/  LDL R24, [R1+0x24] ;  /* 0x0000240001187983 */ /* 0x000ea20000100800 */
[----:B----4-:R-:W-:Y:S01]  /*b190*/  IMAD.MOV.U32 R0, RZ, RZ, RZ ;  /* 0x000000ffff007224 */ /* 0x010fe200078e00ff */
[----:B--2---:R-:W-:Y:S02]  /*b1a0*/  ISETP.GE.AND P2, PT, R24, c[0x0][0x1d4], PT ;  /* 0x0000750018007a0c */ /* 0x004fe40003f46270 */
[----:B------:R-:W-:Y:S02]  /*b1b0*/  IADD3 R6, R6, -0x30, R169 ;  /* 0xffffffd006067810 */ /* 0x000fe40007ffe0a9 */
[----:B------:R-:W2:Y:S01]  /*b1c0*/  LDL R169, [R1+0x1c] ;  /* 0x00001c0001a97983 */ /* 0x000ea20000100800 */
[----:B---3--:R-:W-:Y:S02]  /*b1d0*/  SHF.R.S32.HI R25, RZ, 0x1f, R26 ;  /* 0x0000001fff197819 */ /* 0x008fe4000001141a */
[----:B-1----:R-:W-:Y:S02]  /*b1e0*/  @P1 IMAD.HI.U32 R20, R6, c[0x0][0x2bc], RZ ;  /* 0x0000af0006141a27 */ /* 0x002fe400078e00ff */
[----:B------:R-:W-:Y:S02]  /*b1f0*/  LEA.HI R25, R25, R26, RZ, 0x3 ;  /* 0x0000001a19197211 */ /* 0x000fe400078f18ff */
[----:B------:R-:W-:Y:S01]  /*b200*/  IMAD.MOV.U32 R19, RZ, RZ, R6 ;  /* 0x000000ffff137224 */ /* 0x000fe200078e0006 */
[----:B------:R-:W-:Y:S02]  /*b210*/  @P1 SHF.R.U32.HI R19, RZ, c[0x0][0x2c0], R20 ;  /* 0x0000b000ff131a19 */ /* 0x000fe40000011614 */
[----:B------:R-:W-:Y:S02]  /*b220*/  SHF.R.S32.HI R25, RZ, 0x3, R25 ;  /* 0x00000003ff197819 */ /* 0x000fe40000011419 */
        /* <DEDUP_REMOVED lines=8> */
[----:B------:R3:W4:Y:S02]  /*b2b0*/  @!P3 LDG.E R0, [R20.64] ;  /* 0x000000161400b981 */ /* 0x000724000c1e1900 */
[----:B------:R-:W-:Y:S04]  /*b2c0*/  IMAD R6, R6, c[0x0][0x1e0], RZ ;  /* 0x0000780006067a24 */ /* 0x000fe800078e02ff */
[C---:B------:R-:W-:Y:S02]  /*b2d0*/  IMAD R6, R23.reuse, c[0x0][0x1e4], R6 ;  /* 0x0000790017067a24 */ /* 0x040fe400078e0206 */
[----:B---3--:R-:W-:Y:S04]  /*b2e0*/  IMAD.WIDE.U32 R20, R23, c[0x0][0x1e0], RZ ;  /* 0x0000780017147a25 */ /* 0x008fe800078e00ff */
[----:B------:R-:W-:Y:S01]  /*b2f0*/  IMAD.IADD R21, R21, 0x1, R6 ;  /* 0x0000000115157824 */ /* 0x000fe200078e0206 */
[----:B----4-:R3:W-:Y:S01]  /*b300*/  STL [R1+0x8], R0 ;  /* 0x0000080001007387 */ /* 0x0107e20000100800 */
[----:B------:R-:W-:Y:S02]  /*b310*/  SHF.R.S32.HI R6, RZ, 0x1f, R0 ;  /* 0x0000001fff067819 */ /* 0x000fe40000011400 */
[----:B------:R-:W-:Y:S01]  /*b320*/  IMAD.WIDE.U32 R20, R0, c[0x0][0x1f0], R20 ;  /* 0x00007c0000147a25 */ /* 0x000fe200078e0014 */
[----:B-1----:R-:W4:Y:S03]  /*b330*/  LDL R23, [R1+0x14] ;  /* 0x0000140001177983 */ /* 0x002f260000100800 */
[----:B------:R-:W-:Y:S01]  /*b340*/  IMAD R6, R6, c[0x0][0x1f0], RZ ;  /* 0x00007c0006067a24 */ /* 0x000fe200078e02ff */
[----:B------:R-:W-:Y:S01]  /*b350*/  IADD3 R20, P0, R20, UR18, RZ ;  /* 0x0000001214147c10 */ /* 0x000fe2000ff1e0ff */
[----:B------:R-:W4:Y:S02]  /*b360*/  LDL R159, [R1+0x10] ;  /* 0x00001000019f7983 */ /* 0x000f240000100800 */
[----:B------:R-:W-:Y:S05]  /*b370*/  IMAD R6, R0, c[0x0][0x1f4], R6 ;  /* 0x00007d0000067a24 */ /* 0x000fea00078e0206 */
[----:B------:R-:W-:Y:S02]  /*b380*/  IADD3.X R6, R21, UR6, R6, P0, !PT ;  /* 0x0000000615067c10 */ /* 0x000fe400087fe406 */
[C---:B------:R-:W-:Y:S04]  /*b390*/  LEA R19, P0, R20.reuse, c[0x0][0x1c8], 0x1 ;  /* 0x0000720014137a11 */ /* 0x040fe800078008ff */
[----:B------:R-:W-:Y:S01]  /*b3a0*/  LEA.HI.X R6, R20, c[0x0][0x1cc], R6, 0x1, P0 ;  /* 0x0000730014067a11 */ /* 0x000fe200000f0c06 */
[----:B------:R-:W1:Y:S01]  /*b3b0*/  SHFL.IDX PT, R21, R19, RZ, 0x181f ;  /* 0x00181fff13157589 */ /* 0x000e6200000e0000 */
[----:B------:R-:W-:Y:S03]  /*b3c0*/  IADD3 R20, -R25, 0x30, RZ ;  /* 0x0000003019147810 */ /* 0x000fe60007ffe1ff */
[----:B---3--:R-:W3:Y:S01]  /*b3d0*/  LDL R0, [R1+0x2c] ;  /* 0x00002c0001007983 */ /* 0x008ee20000100800 */
[----:B------:R-:W-:Y:S03]  /*b3e0*/  ISETP.GE.AND P0, PT, R20, 0x1, PT ;  /* 0x000000011400780c */ /* 0x000fe60003f06270 */
[----:B------:R-:W2:Y:S04]  /*b3f0*/  SHFL.IDX PT, R22, R6, RZ, 0x181f ;  /* 0x00181fff06167589 */ /* 0x000ea800000e0000 */
[----:B------:R-:W3:Y:S04]  /*b400*/  SHFL.IDX PT, R19, R19, 0x1, 0x181f ;  /* 0x00381f0013137f89 */ /* 0x000ee800000e0000 */
[----:B------:R-:W3:Y:S02]  /*b410*/  SHFL.IDX PT, R6, R6, 0x1, 0x181f ;  /* 0x00381f0006067f89 */ /* 0x000ee400000e0000 */
[C---:B-1----:R-:W-:Y:S05]  /*b420*/  @P0 IADD3 R24, P1, R21.reuse, R178, RZ ;  /* 0x000000b215180210 */ /* 0x042fea0007f3e0ff */
[C---:B--2---:R-:W-:Y:S05]  /*b430*/  @P0 IMAD.X R25, R22.reuse, 0x1, R179, P1 ;  /* 0x0000000116190824 */ /* 0x044fea00008e06b3 */
[----:B------:R1:W-:Y:S02]  /*b440*/  @P0 LDGSTS.E.BYPASS.LTC128B.128 [R169+0x10100], [R24.64], !P2 ;  /* 0x1010000018a90fae */ /* 0x0003e4000d101d56 */
[----:B-1----:R-:W-:Y:S05]  /*b450*/  @P0 IADD3 R24, P1, R21, R176, RZ ;  /* 0x000000b015180210 */ /* 0x002fea0007f3e0ff */
[----:B------:R-:W-:Y:S05]  /*b460*/  @P0 IMAD.X R25, R22, 0x1, R177, P1 ;  /* 0x0000000116190824 */ /* 0x000fea00008e06b1 */
[----:B------:R4:W-:Y:S02]  /*b470*/  @P0 LDGSTS.E.BYPASS.LTC128B.128 [R169+0x11900], [R24.64], !P6 ;  /* 0x1190000018a90fae */ /* 0x0009e4000f101d56 */
[CC--:B----4-:R-:W-:Y:S04]  /*b480*/  @P0 LEA R24, P1, R23.reuse, R21.reuse, 0x1 ;  /* 0x0000001517180211 */ /* 0x0d0fe800078208ff */
[-CC-:B---3--:R-:W-:Y:S02]  /*b490*/  @P0 LEA.HI.X R25, R23, R22.reuse, R0.reuse, 0x1, P1 ;  /* 0x0000001617190211 */ /* 0x188fe400008f0c00 */
[C---:B------:R-:W-:Y:S03]  /*b4a0*/  @P0 LEA R26, P1, R159.reuse, R21, 0x1 ;  /* 0x000000159f1a0211 */ /* 0x040fe600078208ff */
[----:B------:R1:W-:Y:S04]  /*b4b0*/  @P0 LDGSTS.E.BYPASS.LTC128B.128 [R169+0x13100], [R24.64], !P5 ;  /* 0x1310000018a90fae */ /* 0x0003e8000e901d56 */
[----:B-1----:R-:W2:Y:S02]  /*b4c0*/  LDL R25, [R1+0x28] ;  /* 0x0000280001197983 */ /* 0x002ea40000100800 */
[----:B--2---:R-:W-:Y:S05]  /*b4d0*/  @P0 LEA.HI.X R27, R159, R22, R25, 0x1, P1 ;  /* 0x000000169f1b0211 */ /* 0x004fea00008f0c19 */
[----:B------:R1:W-:Y:S01]  /*b4e0*/  @P0 LDGSTS.E.BYPASS.LTC128B.128 [R169+0x14900], [R26.64], !P4 ;  /* 0x149000001aa90fae */ /* 0x0003e2000e101d56 */
[----:B------:R-:W-:Y:S11]  /*b4f0*/  ISETP.GE.AND P0, PT, R20, 0x21, PT ;  /* 0x000000211400780c */ /* 0x000ff60003f06270 */
[----:B------:R-:W-:Y:S02]  /*b500*/  @!UPT UIADD3 URZ, URZ, URZ, URZ ;  /* 0x0000003f3f3ff290 */ /* 0x000fe4000fffe03f */
[C---:B------:R-:W-:Y:S05]  /*b510*/  @P0 IADD3 R20, P1, R19.reuse, R178, RZ ;  /* 0x000000b213140210 */ /* 0x040fea0007f3e0ff */
[C---:B------:R-:W-:Y:S05]  /*b520*/  @P0 IMAD.X R21, R6.reuse, 0x1, R179, P1 ;  /* 0x0000000106150824 */ /* 0x040fea00008e06b3 */
[----:B------:R2:W-:Y:S02]  /*b530*/  @P0 LDGSTS.E.BYPASS.LTC128B.128 [R169+0x11100], [R20.64], !P2 ;  /* 0x1110000014a90fae */ /* 0x0005e4000d101d56 */
[----:B--2---:R-:W-:Y:S05]  /*b540*/  @P0 IADD3 R20, P1, R19, R176, RZ ;  /* 0x000000b013140210 */ /* 0x004fea0007f3e0ff */
[----:B------:R-:W-:Y:S05]  /*b550*/  @P0 IMAD.X R21, R6, 0x1, R177, P1 ;  /* 0x0000000106150824 */ /* 0x000fea00008e06b1 */
[----:B------:R2:W-:Y:S02]  /*b560*/  @P0 LDGSTS.E.BYPASS.LTC128B.128 [R169+0x12900], [R20.64], !P6 ;  /* 0x1290000014a90fae */ /* 0x0005e4000f101d56 */
[CC--:B--2---:R-:W-:Y:S04]  /*b570*/  @P0 LEA R20, P1, R23.reuse, R19.reuse, 0x1 ;  /* 0x0000001317140211 */ /* 0x0c4fe800078208ff */
[-C--:B------:R-:W-:Y:S02]  /*b580*/  @P0 LEA.HI.X R21, R23, R6.reuse, R0, 0x1, P1 ;  /* 0x0000000617150211 */ /* 0x080fe400008f0c00 */
[----:B------:R1:W5:Y:S01]  /*b590*/  LDL.LU R0, [R1+0x58] ;  /* 0x0000580001007983 */ /* 0x0003620000300800 */
[C---:B------:R-:W-:Y:S03]  /*b5a0*/  @P0 LEA R22, P1, R159.reuse, R19, 0x1 ;  /* 0x000000139f160211 */ /* 0x040fe600078208ff */
[----:B------:R1:W-:Y:S01]  /*b5b0*/  @P0 LDGSTS.E.BYPASS.LTC128B.128 [R169+0x14100], [R20.64], !P5 ;  /* 0x1410000014a90fae */ /* 0x0003e2000e901d56 */
[----:B------:R-:W-:Y:S05]  /*b5c0*/  @P0 LEA.HI.X R23, R159, R6, R25, 0x1, P1 ;  /* 0x000000069f170211 */ /* 0x000fea00008f0c19 */
[----:B------:R1:W-:Y:S04]  /*b5d0*/  @P0 LDGSTS.E.BYPASS.LTC128B.128 [R169+0x15900], [R22.64], !P4 ;  /* 0x1590000016a90fae */ /* 0x0003e8000e101d56 */
.L_x_426:
[----:B-1234-:R-:W2:Y:S01]  /*b5e0*/  LDL.LU R23, [R1+0x44] ;  /* 0x0000440001177983 */ /* 0x01eea20000300800 */
[----:B-----5:R-:W-:Y:S01]  /*b5f0*/  FMNMX.FTZ R0, R168, R0, !PT ;  /* 0x00000000a8007209 */ /* 0x020fe20007810000 */
[----:B------:R-:W-:Y:S02]  /*b600*/  UISETP.GT.AND UP0, UPT, UR24, UR4, UPT ;  /* 0x000000041800728c */ /* 0x000fe4000bf04270 */
[----:B------:R-:W0:Y:S01]  /*b610*/  LDGDEPBAR ;  /* 0x00000000000079af */ /* 0x000e220000000000 */
[----:B------:R-:W-:Y:S01]  /*b620*/  FMNMX.FTZ R0, R170, R0, !PT ;  /* 0x00000000aa007209 */ /* 0x000fe20007810000 */
[----:B------:R-:W-:Y:S02]  /*b630*/  UIADD3 UR5, UR24, -0x1, URZ ;  /* 0xffffffff18057890 */ /* 0x000fe4000fffe03f */
[----:B------:R-:W-:Y:S02]  /*b640*/  PLOP3.LUT P0, PT, PT, PT, UP0, 0x80, 0x0 ;  /* 0x000000000000781c */ /* 0x000fe40003f0f008 */
[----:B------:R-:W-:Y:S03]  /*b650*/  FMNMX.FTZ R0, R171, R0, !PT ;  /* 0x00000000ab007209 */ /* 0x000fe60007810000 */
[----:B------:R-:W-:Y:S01]  /*b660*/  UMOV UR24, UR5 ;  /* 0x0000000500187c82 */ /* 0x000fe20008000000 */
        /* <DEDUP_REMOVED lines=13> */
[C---:B------:R-:W-:Y:S02]  /*b740*/  FMUL.FTZ R169, R0.reuse, c[0x0][0x2d0] ;  /* 0x0000b40000a97a20 */ /* 0x040fe40000410000 */
[----:B------:R-:W-:Y:S02]  /*b750*/  FADD.FTZ R3, -R0, R3 ;  /* 0x0000000300037221 */ /* 0x000fe40000010100 */
[--C-:B------:R-:W-:Y:S02]  /*b760*/  FFMA.FTZ R168, R168, c[0x0][0x2d0], -R169.reuse ;  /* 0x0000b400a8a87a23 */ /* 0x100fe400000108a9 */
[--C-:B------:R-:W-:Y:S02]  /*b770*/  FFMA.FTZ R19, R170, c[0x0][0x2d0], -R169.reuse ;  /* 0x0000b400aa137a23 */ /* 0x100fe400000108a9 */
[--C-:B------:R-:W-:Y:S02]  /*b780*/  FFMA.FTZ R20, R171, c[0x0][0x2d0], -R169.reuse ;  /* 0x0000b400ab147a23 */ /* 0x100fe400000108a9 */
[--C-:B------:R-:W-:Y:S01]  /*b790*/  FFMA.FTZ R156, R156, c[0x0][0x2d0], -R169.reuse ;  /* 0x0000b4009c9c7a23 */ /* 0x100fe200000108a9 */
[----:B------:R-:W-:Y:S01]  /*b7a0*/  MUFU.EX2 R168, R168 ;  /* 0x000000a800a87308 */ /* 0x000fe20000000800 */
[--C-:B------:R-:W-:Y:S02]  /*b7b0*/  FFMA.FTZ R22, R158, c[0x0][0x2d0], -R169.reuse ;  /* 0x0000b4009e167a23 */ /* 0x100fe400000108a9 */
[--C-:B------:R-:W-:Y:S02]  /*b7c0*/  FFMA.FTZ R21, R157, c[0x0][0x2d0], -R169.reuse ;  /* 0x0000b4009d157a23 */ /* 0x100fe400000108a9 */
[--C-:B------:R-:W-:Y:S02]  /*b7d0*/  FFMA.FTZ R24, R15, c[0x0][0x2d0], -R169.reuse ;  /* 0x0000b4000f187a23 */ /* 0x100fe400000108a9 */
[--C-:B------:R-:W-:Y:S01]  /*b7e0*/  FFMA.FTZ R25, R16, c[0x0][0x2d0], -R169.reuse ;  /* 0x0000b40010197a23 */ /* 0x100fe200000108a9 */
[----:B------:R-:W-:Y:S01]  /*b7f0*/  MOV R16, R22 ;  /* 0x0000001600107202 */ /* 0x000fe20000000f00 */
[--C-:B------:R-:W-:Y:S01]  /*b800*/  FFMA.FTZ R172, R172, c[0x0][0x2d0], -R169.reuse ;  /* 0x0000b400acac7a23 */ /* 0x100fe200000108a9 */
[----:B------:R-:W-:Y:S01]  /*b810*/  MUFU.EX2 R19, R19 ;  /* 0x0000001300137308 */ /* 0x000fe20000000800 */
[--C-:B------:R-:W-:Y:S02]  /*b820*/  FFMA.FTZ R171, R7, c[0x0][0x2d0], -R169.reuse ;  /* 0x0000b40007ab7a23 */ /* 0x100fe400000108a9 */
[--C-:B------:R-:W-:Y:S02]  /*b830*/  FFMA.FTZ R170, R18, c[0x0][0x2d0], -R169.reuse ;  /* 0x0000b40012aa7a23 */ /* 0x100fe400000108a9 */
[----:B------:R-:W-:Y:S02]  /*b840*/  FFMA.FTZ R169, R17, c[0x0][0x2d0], -R169 ;  /* 0x0000b40011a97a23 */ /* 0x000fe400000108a9 */
[----:B------:R-:W3:Y:S01]  /*b850*/  LDL.LU R17, [R1+0x40] ;  /* 0x0000400001117983 */ /* 0x000ee20000300800 */
[----:B------:R-:W-:Y:S02]  /*b860*/  FMUL.FTZ R3, R3, c[0x0][0x2d0] ;  /* 0x0000b40003037a20 */ /* 0x000fe40000410000 */
[----:B------:R-:W-:Y:S10]  /*b870*/  MUFU.EX2 R20, R20 ;  /* 0x0000001400147308 */ /* 0x000ff40000000800 */
[----:B------:R-:W1:Y:S10]  /*b880*/  MUFU.EX2 R6, R3 ;  /* 0x0000000300067308 */ /* 0x000e740000000800 */
[----:B------:R4:W2:Y:S10]  /*b890*/  MUFU.EX2 R158, R156 ;  /* 0x0000009c009e7308 */ /* 0x0008b40000000800 */
[----:B------:R-:W-:Y:S01]  /*b8a0*/  MUFU.EX2 R169, R169 ;  /* 0x000000a900a97308 */ /* 0x000fe20000000800 */
[C---:B-1----:R-:W-:Y:S02]  /*b8b0*/  FMUL.FTZ R28, R6.reuse, R28 ;  /* 0x0000001c061c7220 */ /* 0x042fe40000410000 */
[C---:B------:R-:W-:Y:S02]  /*b8c0*/  FMUL.FTZ R29, R6.reuse, R29 ;  /* 0x0000001d061d7220 */ /* 0x040fe40000410000 */
[C---:B------:R-:W-:Y:S02]  /*b8d0*/  FMUL.FTZ R32, R6.reuse, R32 ;  /* 0x0000002006207220 */ /* 0x040fe40000410000 */
[C---:B------:R-:W-:Y:S03]  /*b8e0*/  FMUL.FTZ R33, R6.reuse, R33 ;  /* 0x0000002106217220 */ /* 0x040fe60000410000 */
[----:B------:R-:W-:Y:S01]  /*b8f0*/  MUFU.EX2 R171, R171 ;  /* 0x000000ab00ab7308 */ /* 0x000fe20000000800 */
[C---:B------:R-:W-:Y:S01]  /*b900*/  FMUL.FTZ R36, R6.reuse, R36 ;  /* 0x0000002406247220 */ /* 0x040fe20000410000 */
[C---:B----4-:R-:W-:Y:S01]  /*b910*/  F2FP.PACK_AB R156, R19.reuse, R168 ;  /* 0x000000a8139c723e */ /* 0x050fe200000000ff */
        /* <DEDUP_REMOVED lines=48> */
[----:B------:R-:W-:Y:S04]  /*bc20*/  FADD.FTZ R3, R19, R3 ;  /* 0x0000000313037221 */ /* 0x000fe80000010000 */
[----:B------:R-:W-:Y:S04]  /*bc30*/  FADD.FTZ R3, R20, R3 ;  /* 0x0000000314037221 */ /* 0x000fe80000010000 */
[C---:B------:R-:W-:Y:S01]  /*bc40*/  FADD.FTZ R22, R158.reuse, R3 ;  /* 0x000000039e167221 */ /* 0x040fe20000010000 */
[----:B------:R-:W-:Y:S02]  /*bc50*/  FMNMX.FTZ R3, R173, R2, !PT ;  /* 0x00000002ad037209 */ /* 0x000fe40007810000 */
[----:B------:R-:W-:Y:S01]  /*bc60*/  F2FP.PACK_AB R158, R158, R20 ;  /* 0x000000149e9e723e */ /* 0x000fe200000000ff */
[----:B------:R-:W-:Y:S01]  /*bc70*/  FMUL.FTZ R20, R6, R148 ;  /* 0x0000009406147220 */ /* 0x000fe20000410000 */
        /* <DEDUP_REMOVED lines=18> */
[----:B------:R-:W-:Y:S02]  /*bda0*/  FMUL.FTZ R2, R2, c[0x0][0x2d0] ;  /* 0x0000b40002027a20 */ /* 0x000fe40000410000 */
[--C-:B------:R-:W-:Y:S02]  /*bdb0*/  FFMA.FTZ R15, R174, c[0x0][0x2d0], -R168.reuse ;  /* 0x0000b400ae0f7a23 */ /* 0x100fe400000108a8 */
[----:B------:R-:W-:Y:S01]  /*bdc0*/  MUFU.EX2 R7, R7 ;  /* 0x0000000700077308 */ /* 0x000fe20000000800 */
[--C-:B------:R-:W-:Y:S02]  /*bdd0*/  FFMA.FTZ R18, R9, c[0x0][0x2d0], -R168.reuse ;  /* 0x0000b40009127a23 */ /* 0x100fe400000108a8 */
[--C-:B------:R-:W-:Y:S02]  /*bde0*/  FFMA.FTZ R159, R8, c[0x0][0x2d0], -R168.reuse ;  /* 0x0000b400089f7a23 */ /* 0x100fe400000108a8 */
[--C-:B------:R-:W-:Y:S02]  /*bdf0*/  FFMA.FTZ R19, R11, c[0x0][0x2d0], -R168.reuse ;  /* 0x0000b4000b137a23 */ /* 0x100fe400000108a8 */
[--C-:B------:R-:W-:Y:S02]  /*be00*/  FFMA.FTZ R27, R10, c[0x0][0x2d0], -R168.reuse ;  /* 0x0000b4000a1b7a23 */ /* 0x100fe400000108a8 */
[--C-:B------:R-:W-:Y:S01]  /*be10*/  FFMA.FTZ R26, R13, c[0x0][0x2d0], -R168.reuse ;  /* 0x0000b4000d1a7a23 */ /* 0x100fe200000108a8 */
[----:B------:R-:W3:Y:S01]  /*be20*/  MUFU.EX2 R2, R2 ;  /* 0x0000000200027308 */ /* 0x000ee20000000800 */
[--C-:B------:R-:W-:Y:S01]  /*be30*/  FFMA.FTZ R23, R12, c[0x0][0x2d0], -R168.reuse ;  /* 0x0000b4000c177a23 */ /* 0x100fe200000108a8 */
[----:B------:R-:W-:Y:S01]  /*be40*/  MOV R148, R19 ;  /* 0x0000001300947202 */ /* 0x000fe20000000f00 */
[--C-:B------:R-:W-:Y:S02]  /*be50*/  FFMA.FTZ R173, R5, c[0x0][0x2d0], -R168.reuse ;  /* 0x0000b40005ad7a23 */ /* 0x100fe400000108a8 */
[--C-:B------:R-:W-:Y:S02]  /*be60*/  FFMA.FTZ R175, R175, c[0x0][0x2d0], -R168.reuse ;  /* 0x0000b400afaf7a23 */ /* 0x100fe400000108a8 */
[--C-:B------:R-:W-:Y:S01]  /*be70*/  FFMA.FTZ R174, R14, c[0x0][0x2d0], -R168.reuse ;  /* 0x0000b4000eae7a23 */ /* 0x100fe200000108a8 */
[----:B------:R-:W-:Y:S01]  /*be80*/  MOV R14, R25 ;  /* 0x00000019000e7202 */ /* 0x000fe20000000f00 */
[----:B------:R-:W-:Y:S01]  /*be90*/  FFMA.FTZ R168, R4, c[0x0][0x2d0], -R168 ;  /* 0x0000b40004a87a23 */ /* 0x000fe200000108a8 */
[----:B------:R-:W1:Y:S01]  /*bea0*/  MUFU.EX2 R15, R15 ;  /* 0x0000000f000f7308 */ /* 0x000e620000000800 */
[C---:B------:R-:W-:Y:S02]  /*beb0*/  FMUL.FTZ R5, R6.reuse, R133 ;  /* 0x0000008506057220 */ /* 0x040fe40000410000 */
[C---:B------:R-:W-:Y:S01]  /*bec0*/  FMUL.FTZ R8, R6.reuse, R136 ;  /* 0x0000008806087220 */ /* 0x040fe20000410000 */
[----:B------:R-:W-:Y:S01]  /*bed0*/  MOV R136, R26 ;  /* 0x0000001a00887202 */ /* 0x000fe20000000f00 */
[C---:B------:R-:W-:Y:S01]  /*bee0*/  FMUL.FTZ R9, R6.reuse, R137 ;  /* 0x0000008906097220 */ /* 0x040fe20000410000 */
[----:B------:R-:W-:Y:S01]  /*bef0*/  MOV R137, R27 ;  /* 0x0000001b00897202 */ /* 0x000fe20000000f00 */
[C---:B------:R-:W-:Y:S02]  /*bf00*/  FMUL.FTZ R12, R6.reuse, R140 ;  /* 0x0000008c060c7220 */ /* 0x040fe40000410000 */
[C---:B------:R-:W-:Y:S01]  /*bf10*/  FMUL.FTZ R13, R6.reuse, R141 ;  /* 0x0000008d060d7220 */ /* 0x040fe20000410000 */
[----:B------:R-:W-:Y:S01]  /*bf20*/  MOV R141, R16 ;  /* 0x00000010008d7202 */ /* 0x000fe20000000f00 */
[C---:B------:R-:W-:Y:S01]  /*bf30*/  FMUL.FTZ R16, R6.reuse, R144 ;  /* 0x0000009006107220 */ /* 0x040fe20000410000 */
[----:B------:R-:W-:Y:S01]  /*bf40*/  MUFU.EX2 R168, R168 ;  /* 0x000000a800a87308 */ /* 0x000fe20000000800 */
[----:B------:R-:W-:Y:S01]  /*bf50*/  FMUL.FTZ R25, R6, R153 ;  /* 0x0000009906197220 */ /* 0x000fe20000410000 */
[----:B------:R-:W-:Y:S01]  /*bf60*/  MOV R153, R23 ;  /* 0x0000001700997202 */ /* 0x000fe20000000f00 */
[C---:B---3--:R-:W-:Y:S02]  /*bf70*/  FFMA.FTZ R4, R2.reuse, R17, R7 ;  /* 0x0000001102047223 */ /* 0x048fe40000010007 */
[C---:B------:R-:W-:Y:S02]  /*bf80*/  FMUL.FTZ R10, R2.reuse, R138 ;  /* 0x0000008a020a7220 */ /* 0x040fe40000410000 */
[C---:B------:R-:W-:Y:S02]  /*bf90*/  FMUL.FTZ R19, R2.reuse, R147 ;  /* 0x0000009302137220 */ /* 0x040fe40000410000 */
[C---:B------:R-:W-:Y:S01]  /*bfa0*/  FMUL.FTZ R26, R2.reuse, R154 ;  /* 0x0000009a021a7220 */ /* 0x040fe20000410000 */
[----:B------:R-:W2:Y:S01]  /*bfb0*/  MUFU.EX2 R141, R141 ;  /* 0x0000008d008d7308 */ /* 0x000ea20000000800 */
[----:B------:R-:W-:Y:S01]  /*bfc0*/  FMUL.FTZ R27, R2, R155 ;  /* 0x0000009b021b7220 */ /* 0x000fe20000410000 */
[C---:B-1----:R-:W-:Y:S01]  /*bfd0*/  F2FP.PACK_AB R157, R15.reuse, R7 ;  /* 0x000000070f9d723e */ /* 0x042fe200000000ff */
[----:B------:R-:W-:Y:S01]  /*bfe0*/  FADD.FTZ R11, R15, R4 ;  /* 0x000000040f0b7221 */ /* 0x000fe20000010000 */
[----:B------:R-:W-:Y:S01]  /*bff0*/  MOV R15, R24 ;  /* 0x00000018000f7202 */ /* 0x000fe20000000f00 */
[----:B------:R-:W-:Y:S01]  /*c000*/  FMUL.FTZ R4, R6, R132 ;  /* 0x0000008406047220 */ /* 0x000fe20000410000 */
[----:B------:R-:W-:Y:S01]  /*c010*/  MOV R132, R21 ;  /* 0x0000001500847202 */ /* 0x000fe20000000f00 */
[----:B------:R-:W-:Y:S01]  /*c020*/  FMUL.FTZ R7, R2, R135 ;  /* 0x0000008702077220 */ /* 0x000fe20000410000 */
[----:B------:R-:W-:Y:S01]  /*c030*/  MOV R140, R15 ;  /* 0x0000000f008c7202 */ /* 0x000fe20000000f00 */
[C---:B------:R-:W-:Y:S01]  /*c040*/  FMUL.FTZ R17, R6.reuse, R145 ;  /* 0x0000009106117220 */ /* 0x040fe20000410000 */
        /* <DEDUP_REMOVED lines=11> */
[C---:B------:R-:W-:Y:S02]  /*c100*/  FMUL.FTZ R15, R2.reuse, R143 ;  /* 0x0000008f020f7220 */ /* 0x040fe40000410000 */
[C---:B------:R-:W-:Y:S02]  /*c110*/  FMUL.FTZ R18, R2.reuse, R146 ;  /* 0x0000009202127220 */ /* 0x040fe40000410000 */
[C---:B------:R-:W-:Y:S02]  /*c120*/  FMUL.FTZ R22, R2.reuse, R150 ;  /* 0x0000009602167220 */ /* 0x040fe40000410000 */
[C---:B------:R-:W-:Y:S02]  /*c130*/  FMUL.FTZ R23, R2.reuse, R151 ;  /* 0x0000009702177220 */ /* 0x040fe40000410000 */
[C---:B------:R-:W-:Y:S01]  /*c140*/  FMUL.FTZ R30, R2.reuse, R30 ;  /* 0x0000001e021e7220 */ /* 0x040fe20000410000 */
[----:B------:R-:W1:Y:S01]  /*c150*/  MUFU.EX2 R143, R138 ;  /* 0x0000008a008f7308 */ /* 0x000e620000000800 */
        /* <DEDUP_REMOVED lines=17> */
[----:B------:R-:W3:Y:S01]  /*c270*/  MUFU.EX2 R140, R140 ;  /* 0x0000008c008c7308 */ /* 0x000ee20000000800 */
[C---:B------:R-:W-:Y:S02]  /*c280*/  FMUL.FTZ R62, R2.reuse, R62 ;  /* 0x0000003e023e7220 */ /* 0x040fe40000410000 */
[C---:B------:R-:W-:Y:S02]  /*c290*/  FMUL.FTZ R63, R2.reuse, R63 ;  /* 0x0000003f023f7220 */ /* 0x040fe40000410000 */
[C---:B------:R-:W-:Y:S02]  /*c2a0*/  FMUL.FTZ R66, R2.reuse, R66 ;  /* 0x0000004202427220 */ /* 0x040fe40000410000 */
[C---:B------:R-:W-:Y:S02]  /*c2b0*/  FMUL.FTZ R67, R2.reuse, R67 ;  /* 0x0000004302437220 */ /* 0x040fe40000410000 */
[C---:B------:R-:W-:Y:S01]  /*c2c0*/  FMUL.FTZ R70, R2.reuse, R70 ;  /* 0x0000004602467220 */ /* 0x040fe20000410000 */
[----:B------:R4:W-:Y:S01]  /*c2d0*/  MUFU.EX2 R150, R153 ;  /* 0x0000009900967308 */ /* 0x0009e20000000800 */
        /* <DEDUP_REMOVED lines=35> */
[----:B------:R3:W3:Y:S01]  /*c510*/  MUFU.EX2 R2, R132 ;  /* 0x0000008400027308 */ /* 0x0006e20000000800 */
[----:B--2---:R-:W-:Y:S02]  /*c520*/  FADD.FTZ R146, R141, R152 ;  /* 0x000000988d927221 */ /* 0x004fe40000010000 */
[----:B----4-:R-:W-:Y:S02]  /*c530*/  LDSM.16.MT88.4 R152, [R249+0x1100] ;  /* 0x00110000f998783b */ /* 0x010fe40000004200 */
[----:B-1----:R-:W-:Y:S04]  /*c540*/  FADD.FTZ R146, R143, R146 ;  /* 0x000000928f927221 */ /* 0x002fe80000010000 */
[----:B---3--:R-:W-:Y:S04]  /*c550*/  FADD.FTZ R146, R140, R146 ;  /* 0x000000928c927221 */ /* 0x008fe80000010000 */
[----:B------:R-:W-:Y:S01]  /*c560*/  FADD.FTZ R146, R142, R146 ;  /* 0x000000928e927221 */ /* 0x000fe20000010000 */
[----:B------:R-:W1:Y:S01]  /*c570*/  LDSM.16.MT88.4 R132, [R252+0x100] ;  /* 0x00010000fc84783b */ /* 0x000e620000004200 */
[----:B------:R-:W-:Y:S01]  /*c580*/  F2FP.PACK_AB R159, R145, R2 ;  /* 0x00000002919f723e */ /* 0x000fe200000000ff */
[----:B------:R-:W-:Y:S02]  /*c590*/  FADD.FTZ R144, R2, R144 ;  /* 0x0000009002907221 */ /* 0x000fe40000010000 */
[----:B------:R2:W3:Y:S04]  /*c5a0*/  MUFU.EX2 R2, R137 ;  /* 0x0000008900027308 */ /* 0x0004e80000000800 */
[----:B--2---:R-:W-:Y:S01]  /*c5b0*/  LDSM.16.MT88.4 R136, [R252+0x900] ;  /* 0x00090000fc88783b */ /* 0x004fe20000004200 */
        /* <DEDUP_REMOVED lines=48> */
[----:B------:R1:W2:Y:S03]  /*c8c0*/  MUFU.EX2 R156, R172 ;  /* 0x000000ac009c7308 */ /* 0x0002a60000000800 */
[----:B---3--:R-:W-:Y:S03]  /*c8d0*/  F2FP.PACK_AB R133, R2, R148 ;  /* 0x000000940285723e */ /* 0x008fe600000000ff */
[----:B------:R-:W-:Y:S02]  /*c8e0*/  F2FP.PACK_AB R134, R142, R140 ;  /* 0x0000008c8e86723e */ /* 0x000fe400000000ff */
[----:B------:R-:W3:Y:S02]  /*c8f0*/  LDSM.16.MT88.4 R140, [R250+0x900] ;  /* 0x00090000fa8c783b */ /* 0x000ee40000004200 */
[----:B------:R4:W2:Y:S01]  /*c900*/  MUFU.EX2 R158, R170 ;  /* 0x000000aa009e7308 */ /* 0x0008a20000000800 */
[----:B------:R-:W-:Y:S02]  /*c910*/  F2FP.PACK_AB R135, R150, R149 ;  /* 0x000000959687723e */ /* 0x000fe400000000ff */
[----:B------:R-:W-:Y:S02]  /*c920*/  F2FP.PACK_AB R157, R174, R175 ;  /* 0x000000afae9d723e */ /* 0x000fe400000000ff */
[----:B------:R-:W-:Y:S03]  /*c930*/  F2FP.PACK_AB R159, R168, R173 ;  /* 0x000000ada89f723e */ /* 0x000fe600000000ff */
[C---:B------:R-:W-:Y:S05]  /*c940*/  HMMA.16816.F32 R4, R132.reuse, R136, R4 ;  /* 0x000000888404723c */ /* 0x040fea0000001804 */
[----:B-1----:R-:W-:Y:S03]  /*c950*/  MOV R172, R150 ;  /* 0x0000009600ac7202 */ /* 0x002fe60000000f00 */
[C---:B------:R-:W-:Y:S01]  /*c960*/  HMMA.16816.F32 R8, R132.reuse, R138, R8 ;  /* 0x0000008a8408723c */ /* 0x040fe20000001808 */
[----:B------:R-:W1:Y:S03]  /*c970*/  LDSM.16.MT88.4 R136, [R249+0x900] ;  /* 0x00090000f988783b */ /* 0x000e660000004200 */
[----:B----4-:R-:W-:Y:S04]  /*c980*/  MOV R170, R149 ;  /* 0x0000009500aa7202 */ /* 0x010fe80000000f00 */
[C---:B---3--:R-:W-:Y:S08]  /*c990*/  HMMA.16816.F32 R12, R132.reuse, R140, R12 ;  /* 0x0000008c840c723c */ /* 0x048ff0000000180c */
[C---:B------:R-:W-:Y:S01]  /*c9a0*/  HMMA.16816.F32 R16, R132.reuse, R142, R16 ;  /* 0x0000008e8410723c */ /* 0x040fe20000001810 */
[----:B------:R-:W3:Y:S07]  /*c9b0*/  LDSM.16.MT88.4 R140, [R248+0x900] ;  /* 0x00090000f88c783b */ /* 0x000eee0000004200 */
[C---:B-1----:R-:W-:Y:S08]  /*c9c0*/  HMMA.16816.F32 R20, R132.reuse, R136, R20 ;  /* 0x000000888414723c */ /* 0x042ff00000001814 */
[C---:B------:R-:W-:Y:S01]  /*c9d0*/  HMMA.16816.F32 R24, R132.reuse, R138, R24 ;  /* 0x0000008a8418723c */ /* 0x040fe20000001818 */
[----:B------:R-:W1:Y:S07]  /*c9e0*/  LDSM.16.MT88.4 R136, [R252+0x2100] ;  /* 0x00210000fc88783b */ /* 0x000e6e0000004200 */
        /* <DEDUP_REMOVED lines=36> */
[C---:B---3--:R-:W-:Y:S07]  /*cc30*/  HMMA.16816.F32 R124, R132.reuse, R140, R124 ;  /* 0x0000008c847c723c */ /* 0x048fee000000187c */
[----:B--2---:R-:W-:Y:S01]  /*cc40*/  FADD.FTZ R141, R156, R146 ;  /* 0x000000929c8d7221 */ /* 0x004fe20000010000 */
[----:B------:R-:W-:Y:S04]  /*cc50*/  HMMA.16816.F32 R128, R132, R142, R128 ;  /* 0x0000008e8480723c */ /* 0x000fe80000001880 */
[C---:B------:R-:W-:Y:S01]  /*cc60*/  FADD.FTZ R141, R171.reuse, R141 ;  /* 0x0000008dab8d7221 */ /* 0x040fe20000010000 */
[----:B------:R-:W-:Y:S01]  /*cc70*/  F2FP.PACK_AB R156, R171, R156 ;  /* 0x0000009cab9c723e */ /* 0x000fe200000000ff */
[----:B------:R-:W-:Y:S02]  /*cc80*/  FADD.FTZ R140, R145, R144 ;  /* 0x00000090918c7221 */ /* 0x000fe40000010000 */
[----:B------:R-:W-:Y:S01]  /*cc90*/  FADD.FTZ R141, R158, R141 ;  /* 0x0000008d9e8d7221 */ /* 0x000fe20000010000 */
[----:B------:R-:W2:Y:S03]  /*cca0*/  LDSM.16.MT88.4 R144, [R250+0x1100] ;  /* 0x00110000fa90783b */ /* 0x000ea60000004200 */
[C---:B------:R-:W-:Y:S01]  /*ccb0*/  FADD.FTZ R132, R169.reuse, R141 ;  /* 0x0000008da9847221 */ /* 0x040fe20000010000 */
[----:B------:R-:W-:Y:S01]  /*ccc0*/  F2FP.PACK_AB R158, R169, R158 ;  /* 0x0000009ea99e723e */ /* 0x000fe200000000ff */
[----:B------:R-:W-:Y:S03]  /*ccd0*/  FADD.FTZ R169, R148, R140 ;  /* 0x0000008c94a97221 */ /* 0x000fe60000010000 */
[----:B------:R1:W-:Y:S01]  /*cce0*/  STL [R1+0x44], R132 ;  /* 0x0000448401007387 */ /* 0x0003e20000100800 */
[----:B------:R-:W-:Y:S04]  /*ccf0*/  FADD.FTZ R169, R2, R169 ;  /* 0x000000a902a97221 */ /* 0x000fe80000010000 */
[----:B------:R-:W-:Y:S04]  /*cd00*/  FADD.FTZ R2, R170, R169 ;  /* 0x000000a9aa027221 */ /* 0x000fe80000010000 */
[----:B------:R-:W-:Y:S04]  /*cd10*/  FADD.FTZ R2, R172, R2 ;  /* 0x00000002ac027221 */ /* 0x000fe80000010000 */
[----:B------:R-:W-:Y:S04]  /*cd20*/  FADD.FTZ R2, R175, R2 ;  /* 0x00000002af027221 */ /* 0x000fe80000010000 */
[----:B------:R-:W-:Y:S01]  /*cd30*/  FADD.FTZ R174, R174, R2 ;  /* 0x00000002aeae7221 */ /* 0x000fe20000010000 */
[----:B------:R-:W-:Y:S03]  /*cd40*/  MOV R2, R3 ;  /* 0x0000000300027202 */ /* 0x000fe60000000f00 */
[----:B------:R-:W-:Y:S01]  /*cd50*/  FADD.FTZ R174, R173, R174 ;  /* 0x000000aeadae7221 */ /* 0x000fe20000010000 */
[C---:B-1----:R-:W-:Y:S01]  /*cd60*/  HMMA.16816.F32 R132, R156.reuse, R136, R4 ;  /* 0x000000889c84723c */ /* 0x042fe20000001804 */
[----:B------:R-:W1:Y:S07]  /*cd70*/  LDSM.16.MT88.4 R4, [R248+0x1100] ;  /* 0x00110000f804783b */ /* 0x000e6e0000004200 */
[C---:B------:R-:W-:Y:S01]  /*cd80*/  HMMA.16816.F32 R136, R156.reuse, R138, R8 ;  /* 0x0000008a9c88723c */ /* 0x040fe20000001808 */
[----:B------:R-:W3:Y:S07]  /*cd90*/  LDSM.16.MT88.4 R8, [R252+0x2900] ;  /* 0x00290000fc08783b */ /* 0x000eee0000004200 */
[C---:B--2---:R-:W-:Y:S01]  /*cda0*/  HMMA.16816.F32 R140, R156.reuse, R144, R12 ;  /* 0x000000909c8c723c */ /* 0x044fe2000000180c */
[----:B------:R-:W2:Y:S07]  /*cdb0*/  LDSM.16.MT88.4 R12, [R250+0x2900] ;  /* 0x00290000fa0c783b */ /* 0x000eae0000004200 */
[C---:B------:R-:W-:Y:S08]  /*cdc0*/  HMMA.16816.F32 R144, R156.reuse, R146, R16 ;  /* 0x000000929c90723c */ /* 0x040ff00000001810 */
[C---:B------:R-:W-:Y:S08]  /*cdd0*/  HMMA.16816.F32 R148, R156.reuse, R152, R20 ;  /* 0x000000989c94723c */ /* 0x040ff00000001814 */
[C---:B------:R-:W-:Y:S08]  /*cde0*/  HMMA.16816.F32 R152, R156.reuse, R154, R24 ;  /* 0x0000009a9c98723c */ /* 0x040ff00000001818 */
[C---:B-1----:R-:W-:Y:S08]  /*cdf0*/  HMMA.16816.F32 R28, R156.reuse, R4, R28 ;  /* 0x000000049c1c723c */ /* 0x042ff0000000181c */
[C---:B------:R-:W-:Y:S01]  /*ce00*/  HMMA.16816.F32 R32, R156.reuse, R6, R32 ;  /* 0x000000069c20723c */ /* 0x040fe20000001820 */
[----:B------:R-:W1:Y:S07]  /*ce10*/  LDSM.16.MT88.4 R4, [R249+0x2900] ;  /* 0x00290000f904783b */ /* 0x000e6e0000004200 */
[C---:B---3--:R-:W-:Y:S08]  /*ce20*/  HMMA.16816.F32 R36, R156.reuse, R8, R36 ;  /* 0x000000089c24723c */ /* 0x048ff00000001824 */
[C---:B------:R-:W-:Y:S01]  /*ce30*/  HMMA.16816.F32 R40, R156.reuse, R10, R40 ;  /* 0x0000000a9c28723c */ /* 0x040fe20000001828 */
[----:B------:R-:W3:Y:S07]  /*ce40*/  LDSM.16.MT88.4 R8, [R248+0x2900] ;  /* 0x00290000f808783b */ /* 0x000eee0000004200 */
[C---:B--2---:R-:W-:Y:S08]  /*ce50*/  HMMA.16816.F32 R44, R156.reuse, R12, R44 ;  /* 0x0000000c9c2c723c */ /* 0x044ff0000000182c */
[C---:B------:R-:W-:Y:S01]  /*ce60*/  HMMA.16816.F32 R48, R156.reuse, R14, R48 ;  /* 0x0000000e9c30723c */ /* 0x040fe20000001830 */
[----:B------:R-:W2:Y:S07]  /*ce70*/  LDSM.16.MT88.4 R12, [R252+0x4100] ;  /* 0x00410000fc0c783b */ /* 0x000eae0000004200 */
        /* <DEDUP_REMOVED lines=22> */
[C---:B------:R-:W-:Y:S08]  /*cfe0*/  HMMA.16816.F32 R112, R156.reuse, R10, R112 ;  /* 0x0000000a9c70723c */ /* 0x040ff00000001870 */
[C---:B--2---:R-:W-:Y:S08]  /*cff0*/  HMMA.16816.F32 R116, R156.reuse, R12, R116 ;  /* 0x0000000c9c74723c */ /* 0x044ff00000001874 */
[C---:B------:R-:W-:Y:S08]  /*d000*/  HMMA.16816.F32 R120, R156.reuse, R14, R120 ;  /* 0x0000000e9c78723c */ /* 0x040ff00000001878 */
[C---:B-1----:R-:W-:Y:S07]  /*d010*/  HMMA.16816.F32 R124, R156.reuse, R4, R124 ;  /* 0x000000049c7c723c */ /* 0x042fee000000187c */
[----:B------:R-:W-:Y:S01]  /*d020*/  FADD.FTZ R4, R168, R174 ;  /* 0x000000aea8047221 */ /* 0x000fe20000010000 */
[----:B------:R-:W-:Y:S04]  /*d030*/  HMMA.16816.F32 R128, R156, R6, R128 ;  /* 0x000000069c80723c */ /* 0x000fe80000001880 */
[----:B------:R1:W-:Y:S04]  /*d040*/  STL [R1+0x40], R4 ;  /* 0x0000400401007387 */ /* 0x0003e80000100800 */
[----:B-1----:R-:W-:-:S05]  /*d050*/  @P0 BRA `(.L_x_427) ;  /* 0xffffcf7000000947 */ /* 0x002fca000383ffff */
.L_x_422:
[----:B------:R-:W-:-:S06]  /*d060*/  UISETP.GE.AND UP0, UPT, UR24, UR8, UPT ;  /* 0x000000081800728c */ /* 0x000fcc000bf06270 */
[----:B------:R-:W-:-:S13]  /*d070*/  PLOP3.LUT P0, PT, PT, PT, UP0, 0x40, 0x0 ;  /* 0x000000000000781c */ /* 0x000fda0003f0e808 */
[----:B------:R-:W-:Y:S05]  /*d080*/  @P0 BRA `(.L_x_428) ;  /* 0x00003ec000000947 */ /* 0x000fea0003800000 */
[----:B-1----:R-:W1:Y:S04]  /*d090*/  S2R R3, SR_TID.X ;  /* 0x0000000000037919 */ /* 0x002e680000002100 */
[----:B------:R-:W2:Y:S01]  /*d0a0*/  LDL.LU R4, [R1+0x3c] ;  /* 0x00003c0001047983 */ /* 0x000ea20000300800 */
[----:B-1----:R-:W-:-:S04]  /*d0b0*/  SHF.R.S32.HI R5, RZ, 0x1f, R3 ;  /* 0x0000001fff057819 */ /* 0x002fc80000011403 */
[----:B------:R-:W-:Y:S02]  /*d0c0*/  LEA.HI R5, R5, R3, RZ, 0x3 ;  /* 0x0000000305057211 */ /* 0x000fe400078f18ff */
[----:B------:R-:W2:Y:S02]  /*d0d0*/  LDL R3, [R1+0x24] ;  /* 0x0000240001037983 */ /* 0x000ea40000100800 */
[----:B------:R-:W-:-:S04]  /*d0e0*/  SHF.R.S32.HI R5, RZ, 0x3, R5 ;  /* 0x00000003ff057819 */ /* 0x000fc80000011405 */
[----:B------:R-:W-:Y:S01]  /*d0f0*/  IADD3 R6, -R5, 0x30, RZ ;  /* 0x0000003005067810 */ /* 0x000fe20007ffe1ff */
[----:B------:R-:W-:Y:S01]  /*d100*/  IMAD.MOV.U32 R156, RZ, RZ, R2 ;  /* 0x000000ffff9c7224 */ /* 0x000fe200078e0002 */
[C---:B--2---:R-:W-:Y:S01]  /*d110*/  SHF.L.U64.HI R5, R3.reuse, 0x1, R4 ;  /* 0x0000000103057819 */ /* 0x044fe20000010204 */
[----:B------:R-:W-:-:S04]  /*d120*/  IMAD.SHL.U32 R4, R3, 0x2, RZ ;  /* 0x0000000203047824 */ /* 0x000fc800078e00ff */
[----:B------:R1:W-:Y:S04]  /*d130*/  STL [R1+0x48], R5 ;  /* 0x0000480501007387 */ /* 0x0003e80000100800 */
[----:B------:R1:W-:Y:S01]  /*d140*/  STL [R1+0x3c], R4 ;  /* 0x00003c0401007387 */ /* 0x0003e20000100800 */
[----:B------:R-:W-:-:S03]  /*d150*/  IMAD.MOV.U32 R3, RZ, RZ, R0 ;  /* 0x000000ffff037224 */ /* 0x000fc600078e0000 */
.L_x_441:
[----:B------:R-:W2:Y:S01]  /*d160*/  LDL R0, [R1+0xc] ;  /* 0x00000c0001007983 */ /* 0x000ea20000100800 */
[----:B------:R-:W-:Y:S04]  /*d170*/  DEPBAR.LE SB0, 0x0 ;  /* 0x000080000000791a */ /* 0x000fe80000000000 */
[----:B------:R-:W3:Y:S01]  /*d180*/  LDL R9, [R1+0x3c] ;  /* 0x00003c0001097983 */ /* 0x000ee20000100800 */
[----:B------:R-:W-:Y:S03]  /*d190*/  BSSY B0, `(.L_x_429) ;  /* 0x0000055000007945 */ /* 0x000fe60003800000 */
[----:B------:R-:W4:Y:S04]  /*d1a0*/  LDL R6, [R1+0x8] ;  /* 0x0000080001067983 */ /* 0x000f280000100800 */
[----:B------:R-:W5:Y:S04]  /*d1b0*/  LDL R8, [R1+0x48] ;  /* 0x0000480001087983 */ /* 0x000f680000100800 */
[----:B------:R-:W2:Y:S04]  /*d1c0*/  LDL R157, [R1+0x24] ;  /* 0x00002400019d7983 */ /* 0x000ea80000100800 */
[----:B------:R-:W2:Y:S04]  /*d1d0*/  LDL R7, [R1+0x4] ;  /* 0x0000040001077983 */ /* 0x000ea80000100800 */
[----:B------:R-:W3:Y:S04]  /*d1e0*/  LDL R14, [R1+0x1c] ;  /* 0x00001c00010e7983 */ /* 0x000ee80000100800 */
[----:B------:R-:W3:Y:S04]  /*d1f0*/  LDL R23, [R1] ;  /* 0x0000000001177983 */ /* 0x000ee80000100800 */
[----:B------:R-:W5:Y:S04]  /*d200*/  LDL R21, [R1+0x18] ;  /* 0x0000180001157983 */ /* 0x000f680000100800 */
[----:B------:R-:W5:Y:S04]  /*d210*/  LDL R22, [R1+0x30] ;  /* 0x0000300001167983 */ /* 0x000f680000100800 */
[----:B------:R-:W5:Y:S04]  /*d220*/  LDL R20, [R1+0x2c] ;  /* 0x00002c0001147983 */ /* 0x000f680000100800 */
[----:B------:R-:W-:Y:S06]  /*d230*/  BAR.SYNC.DEFER_BLOCKING 0x0 ;  /* 0x0000000000007b1d */ /* 0x000fec0000010000 */
[----:B------:R-:W-:Y:S04]  /*d240*/  LDSM.16.M88.4 R172, [R247] ;  /* 0x00000000f7ac783b */ /* 0x000fe80000000200 */
[----:B------:R-:W-:Y:S04]  /*d250*/  LDSM.16.M88.4 R176, [R246] ;  /* 0x00000000f6b0783b */ /* 0x000fe80000000200 */
[----:B--2---:R-:W-:Y:S01]  /*d260*/  LDSM.16.M88.4 R16, [R7+0x10900] ;  /* 0x010900000710783b */ /* 0x004fe20000000200 */
[----:B------:R-:W-:Y:S01]  /*d270*/  SHF.R.S32.HI R2, RZ, 0x1f, R0 ;  /* 0x0000001fff027819 */ /* 0x000fe20000011400 */
[----:B-1----:R-:W-:Y:S01]  /*d280*/  IMAD.WIDE.U32 R4, R0, c[0x0][0x208], RZ ;  /* 0x0000820000047a25 */ /* 0x002fe200078e00ff */
[----:B------:R-:W-:Y:S01]  /*d290*/  ISETP.GE.AND P1, PT, R157, c[0x0][0x1d4], PT ;  /* 0x000075009d007a0c */ /* 0x000fe20003f26270 */
[----:B------:R-:W-:Y:S02]  /*d2a0*/  LDSM.16.M88.4 R24, [R7+0x11100] ;  /* 0x011100000718783b */ /* 0x000fe40000000200 */
[----:B------:R-:W-:Y:S02]  /*d2b0*/  IMAD R2, R2, c[0x0][0x208], RZ ;  /* 0x0000820002027a24 */ /* 0x000fe400078e02ff */
[----:B---3--:R-:W-:Y:S02]  /*d2c0*/  LDSM.16.M88.4 R168, [R23] ;  /* 0x0000000017a8783b */ /* 0x008fe40000000200 */
[----:B------:R-:W-:Y:S01]  /*d2d0*/  IMAD R2, R0, c[0x0][0x20c], R2 ;  /* 0x0000830000027a24 */ /* 0x000fe200078e0202 */
[----:B----4-:R-:W-:Y:S01]  /*d2e0*/  SHF.R.S32.HI R0, RZ, 0x1f, R6 ;  /* 0x0000001fff007819 */ /* 0x010fe20000011406 */
[----:B-----5:R-:W-:Y:S02]  /*d2f0*/  IMAD.SHL.U32 R159, R21, 0x2, RZ ;  /* 0x00000002159f7824 */ /* 0x020fe400078e00ff */
[----:B------:R-:W-:Y:S02]  /*d300*/  IMAD.IADD R5, R5, 0x1, R2 ;  /* 0x0000000105057824 */ /* 0x000fe400078e0202 */
[----:B------:R-:W2:Y:S01]  /*d310*/  LDL R2, [R1+0x10] ;  /* 0x0000100001027983 */ /* 0x000ea20000100800 */
[----:B------:R-:W-:Y:S01]  /*d320*/  IMAD R0, R0, c[0x0][0x218], RZ ;  /* 0x0000860000007a24 */ /* 0x000fe200078e02ff */
[----:B------:R-:W-:Y:S01]  /*d330*/  SHF.L.U64.HI R21, R21, 0x1, R22 ;  /* 0x0000000115157819 */ /* 0x000fe20000010216 */
[C---:B------:R-:W-:Y:S04]  /*d340*/  IMAD.WIDE.U32 R4, R6.reuse, c[0x0][0x218], R4 ;  /* 0x0000860006047a25 */ /* 0x040fe800078e0004 */
[----:B------:R-:W-:Y:S01]  /*d350*/  IMAD R0, R6, c[0x0][0x21c], R0 ;  /* 0x0000870006007a24 */ /* 0x000fe200078e0200 */
[----:B------:R-:W-:Y:S04]  /*d360*/  IADD3 R15, P0, R4, UR14, RZ ;  /* 0x0000000e040f7c10 */ /* 0x000fe8000ff1e0ff */
[----:B------:R-:W-:Y:S02]  /*d370*/  IADD3.X R0, R5, UR16, R0, P0, !PT ;  /* 0x0000001005007c10 */ /* 0x000fe400087fe400 */
[C---:B------:R-:W-:Y:S04]  /*d380*/  LEA R4, P0, R15.reuse, c[0x0][0x1f8], 0x1 ;  /* 0x00007e000f047a11 */ /* 0x040fe800078008ff */
[----:B------:R-:W-:Y:S01]  /*d390*/  LEA.HI.X R15, R15, c[0x0][0x1fc], R0, 0x1, P0 ;  /* 0x00007f000f0f7a11 */ /* 0x000fe200000f0c00 */
[----:B------:R-:W1:Y:S04]  /*d3a0*/  SHFL.IDX PT, R6, R4, RZ, 0x181f ;  /* 0x00181fff04067589 */ /* 0x000e6800000e0000 */
[----:B------:R-:W3:Y:S04]  /*d3b0*/  LDL R0, [R1+0x14] ;  /* 0x0000140001007983 */ /* 0x000ee80000100800 */
[----:B------:R-:W4:Y:S01]  /*d3c0*/  SHFL.IDX PT, R5, R15, RZ, 0x181f ;  /* 0x00181fff0f057589 */ /* 0x000f2200000e0000 */
[C---:B-1----:R-:W-:Y:S05]  /*d3d0*/  IADD3 R12, P0, R6.reuse, R9, RZ ;  /* 0x00000009060c7210 */ /* 0x042fea0007f1e0ff */
[C---:B----4-:R-:W-:Y:S02]  /*d3e0*/  IMAD.X R13, R5.reuse, 0x1, R8, P0 ;  /* 0x00000001050d7824 */ /* 0x050fe400000e0608 */
[----:B------:R1:W4:Y:S04]  /*d3f0*/  LDSM.16.M88.4 R8, [R7+0x10100] ;  /* 0x010100000708783b */ /* 0x0003280000000200 */
[----:B------:R-:W-:Y:S01]  /*d400*/  @!PT LDS RZ, [RZ] ;  /* 0x00000000fffff984 */ /* 0x000fe20000000800 */
[----:B------:R-:W-:Y:S01]  /*d410*/  @!PT LDS RZ, [RZ] ;  /* 0x00000000fffff984 */ /* 0x000fe20000000800 */
[----:B------:R-:W-:Y:S01]  /*d420*/  @!PT LDS RZ, [RZ] ;  /* 0x00000000fffff984 */ /* 0x000fe20000000800 */
[----:B------:R5:W-:Y:S04]  /*d430*/  LDGSTS.E.BYPASS.LTC128B.128 [R14+0x100], [R12.64], !P1 ;  /* 0x001000000c0e7fae */ /* 0x000be8000c901d56 */
[----:B-1----:R-:W4:Y:S04]  /*d440*/  LDL R7, [R1+0x28] ;  /* 0x0000280001077983 */ /* 0x002f280000100800 */
[----:B------:R1:W-:Y:S01]  /*d450*/  STL [R1+0x4c], R21 ;  /* 0x00004c1501007387 */ /* 0x0003e20000100800 */
[----:B-----5:R-:W-:Y:S05]  /*d460*/  IADD3 R12, P0, R6, R159, RZ ;  /* 0x0000009f060c7210 */ /* 0x020fea0007f1e0ff */
[C---:B------:R-:W-:Y:S05]  /*d470*/  IMAD.X R13, R5.reuse, 0x1, R21, P0 ;  /* 0x00000001050d7824 */ /* 0x040fea00000e0615 */
[----:B------:R5:W-:Y:S01]  /*d480*/  LDGSTS.E.BYPASS.LTC128B.128 [R14+0x1900], [R12.64], !P6 ;  /* 0x019000000c0e7fae */ /* 0x000be2000f101d56 */
[C---:B---3--:R-:W-:Y:S01]  /*d490*/  SHF.L.U64.HI R158, R0.reuse, 0x1, R20 ;  /* 0x00000001009e7819 */ /* 0x048fe20000010214 */
[----:B------:R-:W-:Y:S02]  /*d4a0*/  IMAD.SHL.U32 R157, R0, 0x2, RZ ;  /* 0x00000002009d7824 */ /* 0x000fe400078e00ff */
[----:B------:R-:W3:Y:S01]  /*d4b0*/  S2R R20, SR_TID.X ;  /* 0x0000000000147919 */ /* 0x000ee20000002100 */
[----:B--2---:R-:W-:Y:S02]  /*d4c0*/  IMAD.SHL.U32 R0, R2, 0x2, RZ ;  /* 0x0000000202007824 */ /* 0x004fe400078e00ff */
[C---:B-----5:R-:W-:Y:S05]  /*d4d0*/  IADD3 R12, P0, R6.reuse, R157, RZ ;  /* 0x0000009d060c7210 */ /* 0x060fea0007f1e0ff */
[C---:B------:R-:W-:Y:S01]  /*d4e0*/  IMAD.X R13, R5.reuse, 0x1, R158, P0 ;  /* 0x00000001050d7824 */ /* 0x040fe200000e069e */
[----:B------:R-:W-:Y:S04]  /*d4f0*/  IADD3 R6, P0, R6, R0, RZ ;  /* 0x0000000006067210 */ /* 0x000fe80007f1e0ff */
[----:B------:R1:W-:Y:S01]  /*d500*/  LDGSTS.E.BYPASS.LTC128B.128 [R14+0x3100], [R12.64], !P5 ;  /* 0x031000000c0e7fae */ /* 0x0003e2000e901d56 */
[----:B---3--:R-:W-:Y:S02]  /*d510*/  ISETP.GT.AND P1, PT, R20, 0x7f, PT ;  /* 0x0000007f1400780c */ /* 0x008fe40003f24270 */
[----:B----4-:R-:W-:Y:S05]  /*d520*/  SHF.L.U64.HI R2, R2, 0x1, R7 ;  /* 0x0000000102027819 */ /* 0x010fea0000010207 */
[----:B------:R-:W-:Y:S05]  /*d530*/  IMAD.X R7, R5, 0x1, R2, P0 ;  /* 0x0000000105077824 */ /* 0x000fea00000e0602 */
[----:B------:R1:W-:Y:S01]  /*d540*/  LDGSTS.E.BYPASS.LTC128B.128 [R14+0x4900], [R6.64], !P4 ;  /* 0x04900000060e7fae */ /* 0x0003e2000e101d56 */
[----:B------:R-:W-:-:S05]  /*d550*/  @P1 BRA `(.L_x_430) ;  /* 0x0000018000001947 */ /* 0x000fca0003800000 */
[----:B------:R-:W-:-:S05]  /*d560*/  BRA.DIV ~URZ, `(.L_x_431) ;  /* 0x000068827f007947 */ /* 0x000fca000b800000 */
[----:B------:R2:W3:Y:S04]  /*d570*/  SHFL.IDX PT, R5, R15, 0x1, 0x181f ;  /* 0x00381f000f057f89 */ /* 0x0004e800000e0000 */
[----:B-1----:R2:W1:Y:S02]  /*d580*/  SHFL.IDX PT, R13, R4, 0x1, 0x181f ;  /* 0x00381f00040d7f89 */ /* 0x00246400000e0000 */
.L_x_448:
[----:B------:R-:W4:Y:S04]  /*d590*/  LDL R7, [R1+0x24] ;  /* 0x0000240001077983 */ /* 0x000f280000100800 */
[----:B------:R-:W5:Y:S04]  /*d5a0*/  LDL R6, [R1+0x3c] ;  /* 0x00003c0001067983 */ /* 0x000f680000100800 */
[----:B--2---:R-:W2:Y:S04]  /*d5b0*/  LDL R14, [R1+0x48] ;  /* 0x00004800010e7983 */ /* 0x004ea80000100800 */
[----:B---3--:R-:W3:Y:S04]  /*d5c0*/  LDL R12, [R1+0x1c] ;  /* 0x00001c00010c7983 */ /* 0x008ee80000100800 */
[----:B------:R-:W3:Y:S01]  /*d5d0*/  LDL R4, [R1+0x4c] ;  /* 0x00004c0001047983 */ /* 0x000ee20000100800 */
[----:B----4-:R-:W-:Y:S02]  /*d5e0*/  ISETP.GE.AND P1, PT, R7, c[0x0][0x1d4], PT ;  /* 0x0000750007007a0c */ /* 0x010fe40003f26270 */
[----:B-1---5:R-:W-:Y:S05]  /*d5f0*/  IADD3 R6, P0, R13, R6, RZ ;  /* 0x000000060d067210 */ /* 0x022fea0007f1e0ff */
[----:B--2---:R-:W-:Y:S06]  /*d600*/  IMAD.X R7, R5, 0x1, R14, P0 ;  /* 0x0000000105077824 */ /* 0x004fec00000e060e */
[----:B------:R-:W-:Y:S01]  /*d610*/  @!PT LDS RZ, [RZ] ;  /* 0x00000000fffff984 */ /* 0x000fe20000000800 */
[----:B------:R-:W-:Y:S01]  /*d620*/  @!PT LDS RZ, [RZ] ;  /* 0x00000000fffff984 */ /* 0x000fe20000000800 */
[----:B------:R-:W-:Y:S01]  /*d630*/  @!PT LDS RZ, [RZ] ;  /* 0x00000000fffff984 */ /* 0x000fe20000000800 */
[----:B---3--:R1:W-:Y:S02]  /*d640*/  LDGSTS.E.BYPASS.LTC128B.128 [R12+0x1100], [R6.64], !P1 ;  /* 0x01100000060c7fae */ /* 0x0083e4000c901d56 */
[----:B-1----:R-:W-:Y:S05]  /*d650*/  IADD3 R6, P0, R13, R159, RZ ;  /* 0x0000009f0d067210 */ /* 0x002fea0007f1e0ff */
[----:B------:R-:W-:Y:S05]  /*d660*/  IMAD.X R7, R5, 0x1, R4, P0 ;  /* 0x0000000105077824 */ /* 0x000fea00000e0604 */
[----:B------:R1:W-:Y:S02]  /*d670*/  LDGSTS.E.BYPASS.LTC128B.128 [R12+0x2900], [R6.64], !P6 ;  /* 0x02900000060c7fae */ /* 0x0003e4000f101d56 */
[----:B-1----:R-:W-:Y:S05]  /*d680*/  IADD3 R6, P0, R13, R157, RZ ;  /* 0x0000009d0d067210 */ /* 0x002fea0007f1e0ff */
[----:B------:R-:W-:Y:S01]  /*d690*/  IMAD.X R7, R5, 0x1, R158, P0 ;  /* 0x0000000105077824 */ /* 0x000fe200000e069e */
[----:B------:R-:W-:Y:S04]  /*d6a0*/  IADD3 R4, P0, R13, R0, RZ ;  /* 0x000000000d047210 */ /* 0x000fe80007f1e0ff */
[----:B------:R1:W-:Y:S01]  /*d6b0*/  LDGSTS.E.BYPASS.LTC128B.128 [R12+0x4100], [R6.64], !P5 ;  /* 0x04100000060c7fae */ /* 0x0003e2000e901d56 */
[----:B------:R-:W-:Y:S05]  /*d6c0*/  IMAD.X R5, R5, 0x1, R2, P0 ;  /* 0x0000000105057824 */ /* 0x000fea00000e0602 */
[----:B------:R1:W-:Y:S03]  /*d6d0*/  LDGSTS.E.BYPASS.LTC128B.128 [R12+0x5900], [R4.64], !P4 ;  /* 0x05900000040c7fae */ /* 0x0003e6000e101d56 */
.L_x_430:
[----:B------:R-:W-:Y:S05]  /*d6e0*/  BSYNC B0 ;  /* 0x0000000000007941 */ /* 0x000fea0003800000 */
.L_x_429:
        /* <DEDUP_REMOVED lines=147> */
[----:B------:R-:W1:Y:S01]  /*e020*/  MUFU.TANH R173, R5 ;  /* 0x0000000500ad7308 */ /* 0x000e620000002400 */
[----:B------:R-:W-:Y:S02]  /*e030*/  FMUL.FTZ R8, R8, c[0x0][0x320] ;  /* 0x0000c80008087a20 */ /* 0x000fe40000410000 */
[----:B------:R-:W-:Y:S01]  /*e040*/  FMUL.FTZ R10, R10, c[0x0][0x320] ;  /* 0x0000c8000a0a7a20 */ /* 0x000fe20000410000 */
[C---:B------:R-:W-:Y:S06]  /*e050*/  HMMA.16816.F32 R16, R232.reuse, R170, R16 ;  /* 0x000000aae810723c */ /* 0x040fec0000001810 */
[----:B------:R-:W3:Y:S10]  /*e060*/  MUFU.TANH R177, R6 ;  /* 0x0000000600b17308 */ /* 0x000ef40000002400 */
[----:B------:R4:W1:Y:S01]  /*e070*/  MUFU.TANH R176, R7 ;  /* 0x0000000700b07308 */ /* 0x0008620000002400 */
[----:B------:R-:W-:Y:S07]  /*e080*/  FMUL.FTZ R15, R15, c[0x0][0x320] ;  /* 0x0000c8000f0f7a20 */ /* 0x000fee0000410000 */
[----:B------:R-:W-:Y:S02]  /*e090*/  FMUL.FTZ R18, R18, c[0x0][0x320] ;  /* 0x0000c80012127a20 */ /* 0x000fe40000410000 */
[----:B------:R5:W1:Y:S10]  /*e0a0*/  MUFU.TANH R168, R9 ;  /* 0x0000000900a87308 */ /* 0x000a740000002400 */
[----:B------:R1:W1:Y:S01]  /*e0b0*/  MUFU.TANH R169, R11 ;  /* 0x0000000b00a97308 */ /* 0x0002620000002400 */
[----:B----4-:R-:W4:Y:S01]  /*e0c0*/  LDSM.16.M88.4 R4, [R245+0x5800] ;  /* 0x00580000f504783b */ /* 0x010f220000000200 */
[----:B------:R-:W-:Y:S08]  /*e0d0*/  DEPBAR.LE SB0, 0x0 ;  /* 0x000080000000791a */ /* 0x000ff00000000000 */
[----:B------:R-:W2:Y:S01]  /*e0e0*/  MUFU.TANH R179, R15 ;  /* 0x0000000f00b37308 */ /* 0x000ea20000002400 */
[----:B------:R-:W-:Y:S01]  /*e0f0*/  BAR.SYNC.DEFER_BLOCKING 0x0 ;  /* 0x0000000000007b1d */ /* 0x000fe20000010000 */
[----:B-----5:R-:W-:Y:S02]  /*e100*/  FMUL.FTZ R9, R14, c[0x0][0x320] ;  /* 0x0000c8000e097a20 */ /* 0x020fe40000410000 */
[----:B------:R-:W-:Y:S06]  /*e110*/  FMUL.FTZ R14, R17, c[0x0][0x320] ;  /* 0x0000c800110e7a20 */ /* 0x000fec0000410000 */
[----:B------:R5:W2:Y:S01]  /*e120*/  MUFU.TANH R178, R18 ;  /* 0x0000001200b27308 */ /* 0x000aa20000002400 */
[----:B-1----:R-:W-:Y:S02]  /*e130*/  FMUL.FTZ R11, R12, c[0x0][0x320] ;  /* 0x0000c8000c0b7a20 */ /* 0x002fe40000410000 */
[----:B------:R-:W-:Y:S02]  /*e140*/  FMUL.FTZ R12, R13, c[0x0][0x320] ;  /* 0x0000c8000d0c7a20 */ /* 0x000fe40000410000 */
[----:B------:R-:W-:Y:S05]  /*e150*/  FMUL.FTZ R13, R16, c[0x0][0x320] ;  /* 0x0000c800100d7a20 */ /* 0x000fea0000410000 */
[----:B------:R-:W1:Y:S10]  /*e160*/  MUFU.TANH R8, R8 ;  /* 0x0000000800087308 */ /* 0x000e740000002400 */
[----:B------:R-:W1:Y:S01]  /*e170*/  MUFU.TANH R10, R10 ;  /* 0x0000000a000a7308 */ /* 0x000e620000002400 */
[C---:B----4-:R-:W-:Y:S09]  /*e180*/  HMMA.16816.F32 R20, R232.reuse, R4, R20 ;  /* 0x00000004e814723c */ /* 0x050ff20000001814 */
[----:B------:R-:W4:Y:S03]  /*e190*/  MUFU.TANH R11, R11 ;  /* 0x0000000b000b7308 */ /* 0x000f260000002400 */
[----:B------:R-:W-:Y:S01]  /*e1a0*/  FMUL.FTZ R4, R19, c[0x0][0x320] ;  /* 0x0000c80013047a20 */ /* 0x000fe20000410000 */
[----:B------:R-:W-:Y:S06]  /*e1b0*/  HMMA.16816.F32 R24, R232, R6, R24 ;  /* 0x00000006e818723c */ /* 0x000fec0000001818 */
[----:B------:R-:W1:Y:S06]  /*e1c0*/  MUFU.TANH R12, R12 ;  /* 0x0000000c000c7308 */ /* 0x000e6c0000002400 */
[----:B------:R-:W-:Y:S04]  /*e1d0*/  FMUL.FTZ R16, R20, c[0x0][0x320] ;  /* 0x0000c80014107a20 */ /* 0x000fe80000410000 */
[----:B------:R-:W1:Y:S01]  /*e1e0*/  MUFU.TANH R9, R9 ;  /* 0x0000000900097308 */ /* 0x000e620000002400 */
[----:B------:R-:W-:Y:S02]  /*e1f0*/  FMUL.FTZ R17, R21, c[0x0][0x320] ;  /* 0x0000c80015117a20 */ /* 0x000fe40000410000 */
[----:B------:R-:W-:Y:S02]  /*e200*/  FMUL.FTZ R6, R22, c[0x0][0x320] ;  /* 0x0000c80016067a20 */ /* 0x000fe40000410000 */
[----:B------:R-:W-:Y:S03]  /*e210*/  FMUL.FTZ R5, R23, c[0x0][0x320] ;  /* 0x0000c80017057a20 */ /* 0x000fe60000410000 */
[----:B-----5:R-:W-:Y:S02]  /*e220*/  FMUL.FTZ R18, R24, c[0x0][0x320] ;  /* 0x0000c80018127a20 */ /* 0x020fe40000410000 */
[----:B------:R-:W-:Y:S01]  /*e230*/  FMUL.FTZ R19, R25, c[0x0][0x320] ;  /* 0x0000c80019137a20 */ /* 0x000fe20000410000 */
[----:B------:R-:W1:Y:S01]  /*e240*/  MUFU.TANH R13, R13 ;  /* 0x0000000d000d7308 */ /* 0x000e620000002400 */
[----:B------:R-:W-:Y:S02]  /*e250*/  FMUL.FTZ R15, R26, c[0x0][0x320] ;  /* 0x0000c8001a0f7a20 */ /* 0x000fe40000410000 */
[----:B------:R-:W-:Y:S07]  /*e260*/  FMUL.FTZ R7, R27, c[0x0][0x320] ;  /* 0x0000c8001b077a20 */ /* 0x000fee0000410000 */
        /* <DEDUP_REMOVED lines=13> */
[----:B------:R-:W-:Y:S01]  /*e340*/  UIMAD UR4, UR24, 0x30, UR10 ;  /* 0x00000030180478a4 */ /* 0x000fe2000f8e020a */
[----:B------:R-:W-:Y:S01]  /*e350*/  IMAD.MOV.U32 R25, RZ, RZ, RZ ;  /* 0x000000ffff197224 */ /* 0x000fe200078e00ff */
[----:B------:R-:W3:Y:S02]  /*e360*/  LDL R171, [R1+0x24] ;  /* 0x0000240001ab7983 */ /* 0x000ee40000100800 */
[----:B------:R-:W-:Y:S02]  /*e370*/  ISETP.NE.AND P1, PT, R174, 0x1, PT ;  /* 0x00000001ae00780c */ /* 0x000fe40003f25270 */
[----:B------:R-:W4:Y:S01]  /*e380*/  LDL.LU R26, [R1+0x4c] ;  /* 0x00004c00011a7983 */ /* 0x000f220000300800 */
[----:B------:R-:W-:Y:S03]  /*e390*/  IMAD.U32 R20, RZ, RZ, UR4 ;  /* 0x00000004ff147e24 */ /* 0x000fe6000f8e00ff */
[----:B------:R-:W5:Y:S04]  /*e3a0*/  LDL R170, [R1+0x3c] ;  /* 0x00003c0001aa7983 */ /* 0x000f680000100800 */
[----:B------:R-:W4:Y:S01]  /*e3b0*/  LDL R174, [R1+0x48] ;  /* 0x0000480001ae7983 */ /* 0x000f220000100800 */
[----:B--2---:R-:W-:Y:S03]  /*e3c0*/  IADD3 R20, R20, -0x30, R175 ;  /* 0xffffffd014147810 */ /* 0x004fe60007ffe0af */
[----:B------:R-:W2:Y:S01]  /*e3d0*/  LDL R175, [R1+0x1c] ;  /* 0x00001c0001af7983 */ /* 0x000ea20000100800 */
[----:B---3--:R-:W-:Y:S01]  /*e3e0*/  ISETP.GE.AND P2, PT, R171, c[0x0][0x1d4], PT ;  /* 0x00007500ab007a0c */ /* 0x008fe20003f46270 */
        /* <DEDUP_REMOVED lines=14> */
[----:B---3--:R-:W-:Y:S04]  /*e4d0*/  IMAD.WIDE.U32 R22, R27, c[0x0][0x1e0], RZ ;  /* 0x000078001b167a25 */ /* 0x008fe800078e00ff */
[----:B------:R-:W-:Y:S01]  /*e4e0*/  IMAD.IADD R23, R23, 0x1, R20 ;  /* 0x0000000117177824 */ /* 0x000fe200078e0214 */
[----:B--2---:R2:W-:Y:S01]  /*e4f0*/  STL [R1+0x8], R25 ;  /* 0x0000081901007387 */ /* 0x0045e20000100800 */
[----:B------:R-:W-:Y:S02]  /*e500*/  SHF.R.S32.HI R20, RZ, 0x1f, R25 ;  /* 0x0000001fff147819 */ /* 0x000fe40000011419 */
[C---:B------:R-:W-:Y:S04]  /*e510*/  IMAD.WIDE.U32 R22, R25.reuse, c[0x0][0x1f0], R22 ;  /* 0x00007c0019167a25 */ /* 0x040fe800078e0016 */
[----:B------:R-:W-:Y:S01]  /*e520*/  IMAD R20, R20, c[0x0][0x1f0], RZ ;  /* 0x00007c0014147a24 */ /* 0x000fe200078e02ff */
[----:B------:R-:W-:Y:S03]  /*e530*/  IADD3 R22, P0, R22, UR18, RZ ;  /* 0x0000001216167c10 */ /* 0x000fe6000ff1e0ff */
[----:B------:R-:W-:Y:S05]  /*e540*/  IMAD R20, R25, c[0x0][0x1f4], R20 ;  /* 0x00007d0019147a24 */ /* 0x000fea00078e0214 */
[----:B------:R-:W-:Y:S02]  /*e550*/  IADD3.X R20, R23, UR6, R20, P0, !PT ;  /* 0x0000000617147c10 */ /* 0x000fe400087fe414 */
[C---:B------:R-:W-:Y:S04]  /*e560*/  LEA R21, P0, R22.reuse, c[0x0][0x1c8], 0x1 ;  /* 0x0000720016157a11 */ /* 0x040fe800078008ff */
[----:B------:R-:W-:Y:S02]  /*e570*/  LEA.HI.X R20, R22, c[0x0][0x1cc], R20, 0x1, P0 ;  /* 0x0000730016147a11 */ /* 0x000fe400000f0c14 */
[----:B------:R-:W5:Y:S04]  /*e580*/  SHFL.IDX PT, R22, R21, RZ, 0x181f ;  /* 0x00181fff15167589 */ /* 0x000f6800000e0000 */
[----:B--2---:R-:W2:Y:S04]  /*e590*/  S2R R25, SR_TID.X ;  /* 0x0000000000197919 */ /* 0x004ea80000002100 */
[----:B------:R-:W4:Y:S04]  /*e5a0*/  SHFL.IDX PT, R23, R20, RZ, 0x181f ;  /* 0x00181fff14177589 */ /* 0x000f2800000e0000 */
[----:B------:R-:W3:Y:S04]  /*e5b0*/  SHFL.IDX PT, R21, R21, 0x1, 0x181f ;  /* 0x00381f0015157f89 */ /* 0x000ee800000e0000 */
[----:B------:R-:W1:Y:S01]  /*e5c0*/  SHFL.IDX PT, R20, R20, 0x1, 0x181f ;  /* 0x00381f0014147f89 */ /* 0x000e6200000e0000 */
[----:B--2---:R-:W-:Y:S04]  /*e5d0*/  SHF.R.S32.HI R27, RZ, 0x1f, R25 ;  /* 0x0000001fff1b7819 */ /* 0x004fe80000011419 */
[----:B------:R-:W-:Y:S04]  /*e5e0*/  LEA.HI R27, R27, R25, RZ, 0x3 ;  /* 0x000000191b1b7211 */ /* 0x000fe800078f18ff */
[----:B------:R-:W-:Y:S04]  /*e5f0*/  SHF.R.S32.HI R27, RZ, 0x3, R27 ;  /* 0x00000003ff1b7819 */ /* 0x000fe8000001141b */
[----:B------:R-:W-:Y:S04]  /*e600*/  IADD3 R27, -R27, 0x30, RZ ;  /* 0x000000301b1b7810 */ /* 0x000fe80007ffe1ff */
[----:B------:R-:W-:Y:S11]  /*e610*/  ISETP.GE.AND P1, PT, R27, 0x1, PT ;  /* 0x000000011b00780c */ /* 0x000ff60003f26270 */
[----:B------:R-:W-:Y:S02]  /*e620*/  @!UPT UIADD3 URZ, URZ, URZ, URZ ;  /* 0x0000003f3f3ff290 */ /* 0x000fe4000fffe03f */
[C---:B-----5:R-:W-:Y:S05]  /*e630*/  @P1 IADD3 R24, P0, R22.reuse, R170, RZ ;  /* 0x000000aa16181210 */ /* 0x060fea0007f1e0ff */
[C---:B----4-:R-:W-:Y:S05]  /*e640*/  @P1 IMAD.X R25, R23.reuse, 0x1, R174, P0 ;  /* 0x0000000117191824 */ /* 0x050fea00000e06ae */
[----:B------:R2:W-:Y:S02]  /*e650*/  @P1 LDGSTS.E.BYPASS.LTC128B.128 [R175+0x10100], [R24.64], !P2 ;  /* 0x1010000018af1fae */ /* 0x0005e4000d101d56 */
[C---:B--2---:R-:W-:Y:S05]  /*e660*/  @P1 IADD3 R24, P0, R22.reuse, R159, RZ ;  /* 0x0000009f16181210 */ /* 0x044fea0007f1e0ff */
[C---:B------:R-:W-:Y:S05]  /*e670*/  @P1 IMAD.X R25, R23.reuse, 0x1, R26, P0 ;  /* 0x0000000117191824 */ /* 0x040fea00000e061a */
[----:B------:R2:W-:Y:S02]  /*e680*/  @P1 LDGSTS.E.BYPASS.LTC128B.128 [R175+0x11900], [R24.64], !P6 ;  /* 0x1190000018af1fae */ /* 0x0005e4000f101d56 */
[C---:B--2---:R-:W-:Y:S05]  /*e690*/  @P1 IADD3 R24, P0, R22.reuse, R157, RZ ;  /* 0x0000009d16181210 */ /* 0x044fea0007f1e0ff */
[C---:B------:R-:W-:Y:S01]  /*e6a0*/  @P1 IMAD.X R25, R23.reuse, 0x1, R158, P0 ;  /* 0x0000000117191824 */ /* 0x040fe200000e069e */
[----:B------:R-:W-:Y:S04]  /*e6b0*/  @P1 IADD3 R22, P0, R22, R0, RZ ;  /* 0x0000000016161210 */ /* 0x000fe80007f1e0ff */
[----:B------:R3:W-:Y:S01]  /*e6c0*/  @P1 LDGSTS.E.BYPASS.LTC128B.128 [R175+0x13100], [R24.64], !P5 ;  /* 0x1310000018af1fae */ /* 0x0007e2000e901d56 */
[----:B------:R-:W-:Y:S01]  /*e6d0*/  @P1 IMAD.X R23, R23, 0x1, R2, P0 ;  /* 0x0000000117171824 */ /* 0x000fe200000e0602 */
[----:B------:R-:W-:Y:S04]  /*e6e0*/  ISETP.GE.AND P0, PT, R27, 0x21, PT ;  /* 0x000000211b00780c */ /* 0x000fe80003f06270 */
[----:B------:R2:W-:Y:S09]  /*e6f0*/  @P1 LDGSTS.E.BYPASS.LTC128B.128 [R175+0x14900], [R22.64], !P4 ;  /* 0x1490000016af1fae */ /* 0x0005f2000e101d56 */
[C---:B---3--:R-:W-:Y:S05]  /*e700*/  @P0 IADD3 R24, P2, R21.reuse, R159, RZ ;  /* 0x0000009f15180210 */ /* 0x048fea0007f5e0ff */
[C---:B-1----:R-:W-:Y:S01]  /*e710*/  @P0 IMAD.X R25, R20.reuse, 0x1, R26, P2 ;  /* 0x0000000114190824 */ /* 0x042fe200010e061a */
[C---:B------:R-:W-:Y:S02]  /*e720*/  @P0 IADD3 R26, P2, R21.reuse, R157, RZ ;  /* 0x0000009d151a0210 */ /* 0x040fe40007f5e0ff */
[----:B--2---:R-:W-:Y:S03]  /*e730*/  @P0 IADD3 R22, P1, R21, R170, RZ ;  /* 0x000000aa15160210 */ /* 0x004fe60007f3e0ff */
[C---:B------:R-:W-:Y:S01]  /*e740*/  @P0 IMAD.X R27, R20.reuse, 0x1, R158, P2 ;  /* 0x00000001141b0824 */ /* 0x040fe200010e069e */
[----:B------:R-:W-:Y:S01]  /*e750*/  ISETP.GE.AND P2, PT, R171, c[0x0][0x1d4], PT ;  /* 0x00007500ab007a0c */ /* 0x000fe20003f46270 */
[C---:B------:R-:W-:Y:S01]  /*e760*/  @P0 IMAD.X R23, R20.reuse, 0x1, R174, P1 ;  /* 0x0000000114170824 */ /* 0x040fe200008e06ae */
[----:B------:R-:W-:Y:S05]  /*e770*/  @P0 IADD3 R158, P1, R21, R0, RZ ;  /* 0x00000000159e0210 */ /* 0x000fea0007f3e0ff */
[----:B------:R-:W-:Y:S06]  /*e780*/  @P0 IMAD.X R159, R20, 0x1, R2, P1 ;  /* 0x00000001149f0824 */ /* 0x000fec00008e0602 */
[----:B------:R1:W-:Y:S04]  /*e790*/  @P0 LDGSTS.E.BYPASS.LTC128B.128 [R175+0x11100], [R22.64], !P2 ;  /* 0x1110000016af0fae */ /* 0x0003e8000d101d56 */
[----:B------:R1:W-:Y:S04]  /*e7a0*/  @P0 LDGSTS.E.BYPASS.LTC128B.128 [R175+0x12900], [R24.64], !P6 ;  /* 0x1290000018af0fae */ /* 0x0003e8000f101d56 */
[----:B------:R1:W-:Y:S04]  /*e7b0*/  @P0 LDGSTS.E.BYPASS.LTC128B.128 [R175+0x14100], [R26.64], !P5 ;  /* 0x141000001aaf0fae */ /* 0x0003e8000e901d56 */
[----:B------:R1:W-:Y:S02]  /*e7c0*/  @P0 LDGSTS.E.BYPASS.LTC128B.128 [R175+0x15900], [R158.64], !P4 ;  /* 0x159000009eaf0fae */ /* 0x0003e4000e101d56 */
.L_x_432:
        /* <DEDUP_REMOVED lines=8> */
[----:B--2---:R-:W-:Y:S01]  /*e850*/  @P0 IMAD.HI.U32 R0, R2, c[0x0][0x2c8], RZ ;  /* 0x0000b20002000a27 */ /* 0x004fe200078e00ff */
[----:B------:R-:W-:Y:S03]  /*e860*/  PLOP3.LUT P0, PT, PT, PT, UP1, 0x80, 0x0 ;  /* 0x000000000000781c */ /* 0x000fe60003f0f018 */
[----:B-1----:R-:W-:Y:S02]  /*e870*/  IMAD.MOV.U32 R25, RZ, RZ, R2 ;  /* 0x000000ffff197224 */ /* 0x002fe400078e0002 */
[----:B------:R-:W-:Y:S05]  /*e880*/  IMAD.U32 R2, RZ, RZ, UR4 ;  /* 0x00000004ff027e24 */ /* 0x000fea000f8e00ff */
[----:B---3--:R-:W-:Y:S03]  /*e890*/  IADD3 R2, -R20, 0x1, R2 ;  /* 0x0000000114027810 */ /* 0x008fe60007ffe102 */
[----:B------:R-:W-:Y:S01]  /*e8a0*/  @P0 SHF.R.U32.HI R25, RZ, c[0x0][0x2cc], R0 ;  /* 0x0000b300ff190a19 */ /* 0x000fe20000011600 */
[----:B------:R-:W-:Y:S01]  /*e8b0*/  IMAD.U32 R0, RZ, RZ, UR9 ;  /* 0x00000009ff007e24 */ /* 0x000fe2000f8e00ff */
[----:B------:R-:W-:Y:S03]  /*e8c0*/  PLOP3.LUT P0, PT, PT, PT, UP0, 0x40, 0x0 ;  /* 0x000000000000781c */ /* 0x000fe60003f0e808 */
[----:B------:R-:W1:Y:S01]  /*e8d0*/  SHFL.IDX PT, R21, R25, RZ, 0x1c1f ;  /* 0x001c1fff19157589 */ /* 0x000e6200000e0000 */
[----:B------:R-:W-:Y:S04]  /*e8e0*/  IADD3 R0, R2, -c[0x0][0x168], R0 ;  /* 0x80005a0002007a10 */ /* 0x000fe80007ffe000 */
[C---:B------:R-:W-:Y:S02]  /*e8f0*/  IADD3 R24, R0.reuse, c[0x0][0x328], RZ ;  /* 0x0000ca0000187a10 */ /* 0x040fe40007ffe0ff */
[----:B------:R-:W-:Y:S02]  /*e900*/  IADD3 R2, R0, UR17, RZ ;  /* 0x0000001100027c10 */ /* 0x000fe4000fffe0ff */
[----:B------:R-:W-:Y:S01]  /*e910*/  IADD3 R0, -R20, UR4, RZ ;  /* 0x0000000414007c10 */ /* 0x000fe2000fffe1ff */
        /* <DEDUP_REMOVED lines=18> */
.L_x_435:
[----:B------:R-:W-:Y:S04]  /*ea40*/  MOV R20, c[0x0][0x32c] ;  /* 0x0000cb0000147a02 */ /* 0x000fe80000000f00 */
[----:B------:R-:W-:Y:S11]  /*ea50*/  ISETP.NE.AND P0, PT, R20, 0x1, PT ;  /* 0x000000011400780c */ /* 0x000ff60003f05270 */
[----:B------:R-:W-:Y:S02]  /*ea60*/  @!UPT UIADD3 URZ, URZ, URZ, URZ ;  /* 0x0000003f3f3ff290 */ /* 0x000fe4000fffe03f */
[----:B------:R-:W-:Y:S05]  /*ea70*/  @P0 IMAD.HI.U32 R20, R21, c[0x0][0x330], RZ ;  /* 0x0000cc0015140a27 */ /* 0x000fea00078e00ff */
[----:B------:R-:W-:Y:S02]  /*ea80*/  @P0 SHF.R.U32.HI R21, RZ, c[0x0][0x334], R20 ;  /* 0x0000cd00ff150a19 */ /* 0x000fe40000011614 */
.L_x_436:
[----:B------:R-:W-:Y:S05]  /*ea90*/  BSYNC B0 ;  /* 0x0000000000007941 */ /* 0x000fea0003800000 */
.L_x_434:
[----:B------:R-:W-:Y:S05]  /*eaa0*/  IMAD R20, R21, c[0x0][0x32c], R0 ;  /* 0x0000cb0015147a24 */ /* 0x000fea00078e0200 */
[----:B------:R-:W-:Y:S02]  /*eab0*/  IMNMX R26, R26, R20, !PT ;  /* 0x000000141a1a7217 */ /* 0x000fe40007800200 */
[----:B------:R-:W-:Y:S04]  /*eac0*/  IADD3 R20, R20, c[0x0][0x32c], RZ ;  /* 0x0000cb0014147a10 */ /* 0x000fe80007ffe0ff */
[----:B------:R-:W-:Y:S02]  /*ead0*/  IMNMX R27, R27, R20, PT ;  /* 0x000000141b1b7217 */ /* 0x000fe40003800200 */
.L_x_433:
        /* <DEDUP_REMOVED lines=12> */
[----:B------:R-:W-:Y:S01]  /*eba0*/  FSEL R23, R172, -INF , !P0 ;  /* 0xff800000ac177808 */ /* 0x000fe20004000000 */
[----:B------:R-:W-:Y:S01]  /*ebb0*/  UISETP.GE.AND UP1, UPT, UR4, 0x29, UPT ;  /* 0x000000290400788c */ /* 0x000fe2000bf26270 */
[----:B------:R-:W-:Y:S01]  /*ebc0*/  PLOP3.LUT P0, PT, PT, PT, UP0, 0x40, 0x0 ;  /* 0x000000000000781c */ /* 0x000fe20003f0e808 */
[----:B------:R-:W-:Y:S02]  /*ebd0*/  UISETP.GE.AND UP0, UPT, UR4, 0x9, UPT ;  /* 0x000000090400788c */ /* 0x000fe4000bf06270 */
[----:B------:R-:W-:Y:S01]  /*ebe0*/  UP2UR UR29, UPR, URZ, 0x40 ;  /* 0x000000403f1d7883 */ /* 0x000fe20008000000 */
[C---:B------:R-:W-:Y:S01]  /*ebf0*/  ISETP.GT.AND P0, PT, R26.reuse, 0x1, P0 ;  /* 0x000000011a00780c */ /* 0x040fe20000704270 */
[----:B------:R-:W-:Y:S03]  /*ec00*/  UP2UR UR26, UPR, URZ, 0x1 ;  /* 0x000000013f1a7883 */ /* 0x000fe60008000000 */
[----:B------:R-:W-:Y:S04]  /*ec10*/  ISETP.LT.OR P0, PT, R27, 0x2, P0 ;  /* 0x000000021b00780c */ /* 0x000fe80000701670 */
[----:B------:R-:W-:Y:S02]  /*ec20*/  FSEL R22, R173, -INF , !P0 ;  /* 0xff800000ad167808 */ /* 0x000fe40004000000 */
[----:B------:R-:W-:Y:S01]  /*ec30*/  PLOP3.LUT P0, PT, PT, PT, UP0, 0x40, 0x0 ;  /* 0x000000000000781c */ /* 0x000fe20003f0e808 */
[----:B------:R-:W-:Y:S03]  /*ec40*/  UISETP.GE.AND UP0, UPT, UR4, 0xa, UPT ;  /* 0x0000000a0400788c */ /* 0x000fe6000bf06270 */
        /* <DEDUP_REMOVED lines=20> */
[----:B------:R-:W-:Y:S01]  /*ed90*/  PLOP3.LUT P0, PT, PT, PT, UP5, 0x40, 0x0 ;  /* 0x000000000000781c */ /* 0x000fe20003f0e858 */
[----:B------:R-:W1:Y:S03]  /*eda0*/  SHFL.IDX PT, R12, R25, 0x1, 0x1c1f ;  /* 0x003c1f00190c7f89 */ /* 0x000e6600000e0000 */
        /* <DEDUP_REMOVED lines=8> */
[----:B------:R-:W-:Y:S04]  /*ee30*/  ISETP.GT.AND P0, PT, R26, 0x20, P0 ;  /* 0x000000201a00780c */ /* 0x000fe80000704270 */
[C---:B------:R-:W-:Y:S04]  /*ee40*/  ISETP.LT.OR P0, PT, R27.reuse, 0x21, P0 ;  /* 0x000000211b00780c */ /* 0x040fe80000701670 */
[----:B------:R-:W-:Y:S01]  /*ee50*/  FSEL R175, R16, -INF , !P0 ;  /* 0xff80000010af7808 */ /* 0x000fe20004000000 */
[--C-:B-1----:R-:W-:Y:S01]  /*ee60*/  IMAD.IADD R16, R2, 0x1, R12.reuse ;  /* 0x0000000102107824 */ /* 0x102fe200078e020c */
[----:B------:R-:W-:Y:S04]  /*ee70*/  PLOP3.LUT P0, PT, PT, PT, UP2, 0x40, 0x0 ;  /* 0x000000000000781c */ /* 0x000fe80003f0e828 */
[----:B------:R-:W-:Y:S04]  /*ee80*/  ISETP.GT.AND P0, PT, R26, 0x21, P0 ;  /* 0x000000211a00780c */ /* 0x000fe80000704270 */
[----:B------:R-:W-:Y:S04]  /*ee90*/  ISETP.LT.OR P0, PT, R27, 0x22, P0 ;  /* 0x000000221b00780c */ /* 0x000fe80000701670 */
[----:B------:R-:W-:Y:S01]  /*eea0*/  FSEL R174, R17, -INF , !P0 ;  /* 0xff80000011ae7808 */ /* 0x000fe20004000000 */
[----:B------:R-:W-:Y:S01]  /*eeb0*/  IMAD.IADD R17, R24, 0x1, R12 ;  /* 0x0000000118117824 */ /* 0x000fe200078e020c */
[----:B------:R-:W-:Y:S04]  /*eec0*/  PLOP3.LUT P0, PT, PT, PT, UP1, 0x40, 0x0 ;  /* 0x000000000000781c */ /* 0x000fe80003f0e818 */
[----:B------:R-:W-:Y:S04]  /*eed0*/  ISETP.GT.AND P0, PT, R26, 0x28, P0 ;  /* 0x000000281a00780c */ /* 0x000fe80000704270 */
[C---:B------:R-:W-:Y:S04]  /*eee0*/  ISETP.LT.OR P0, PT, R27.reuse, 0x29, P0 ;  /* 0x000000291b00780c */ /* 0x040fe80000701670 */
[----:B------:R-:W-:Y:S02]  /*eef0*/  FSEL R173, R18, -INF , !P0 ;  /* 0xff80000012ad7808 */ /* 0x000fe40004000000 */
[----:B------:R-:W-:Y:S04]  /*ef00*/  PLOP3.LUT P0, PT, PT, PT, UP0, 0x40, 0x0 ;  /* 0x000000000000781c */ /* 0x000fe80003f0e808 */
[----:B------:R-:W-:Y:S04]  /*ef10*/  ISETP.GT.AND P0, PT, R26, 0x29, P0 ;  /* 0x000000291a00780c */ /* 0x000fe80000704270 */
[----:B------:R-:W-:Y:S04]  /*ef20*/  ISETP.LT.OR P0, PT, R27, 0x2a, P0 ;  /* 0x0000002a1b00780c */ /* 0x000fe80000701670 */
[----:B------:R-:W-:Y:S02]  /*ef30*/  FSEL R19, R19, -INF , !P0 ;  /* 0xff80000013137808 */ /* 0x000fe40004000000 */
        /* <DEDUP_REMOVED lines=19> */
.L_x_439:
[----:B------:R-:W-:Y:S04]  /*f070*/  MOV R2, 0x1 ;  /* 0x0000000100027802 */ /* 0x000fe80000000f00 */
[----:B------:R-:W-:Y:S11]  /*f080*/  ISETP.NE.AND P0, PT, R2, c[0x0][0x32c], PT ;  /* 0x0000cb0002007a0c */ /* 0x000ff60003f05270 */
[----:B------:R-:W-:Y:S02]  /*f090*/  @!UPT UIADD3 URZ, URZ, URZ, URZ ;  /* 0x0000003f3f3ff290 */ /* 0x000fe4000fffe03f */
[----:B------:R-:W-:Y:S05]  /*f0a0*/  @P0 IMAD.HI.U32 R2, R12, c[0x0][0x330], RZ ;  /* 0x0000cc000c020a27 */ /* 0x000fea00078e00ff */
[----:B------:R-:W-:Y:S02]  /*f0b0*/  @P0 SHF.R.U32.HI R12, RZ, c[0x0][0x334], R2 ;  /* 0x0000cd00ff0c0a19 */ /* 0x000fe40000011602 */
.L_x_440:
[----:B------:R-:W-:Y:S05]  /*f0c0*/  BSYNC B0 ;  /* 0x0000000000007941 */ /* 0x000fea0003800000 */
.L_x_438:
[----:B------:R-:W-:Y:S05]  /*f0d0*/  IMAD R0, R12, c[0x0][0x32c], R0 ;  /* 0x0000cb000c007a24 */ /* 0x000fea00078e0200 */
[----:B------:R-:W-:Y:S02]  /*f0e0*/  IMNMX R16, R16, R0, !PT ;  /* 0x0000000010107217 */ /* 0x000fe40007800200 */
[----:B------:R-:W-:Y:S04]  /*f0f0*/  IADD3 R0, R0, c[0x0][0x32c], RZ ;  /* 0x0000cb0000007a10 */ /* 0x000fe80007ffe0ff */
[----:B------:R-:W-:Y:S02]  /*f100*/  IMNMX R17, R17, R0, PT ;  /* 0x0000000011117217 */ /* 0x000fe40003800200 */
.L_x_437:
        /* <DEDUP_REMOVED lines=39> */
[----:B------:R-:W-:Y:S02]  /*f380*/  FMUL.FTZ R2, R2, c[0x0][0x2d0] ;  /* 0x0000b40002027a20 */ /* 0x000fe40000410000 */
[--C-:B------:R-:W-:Y:S01]  /*f390*/  FFMA.FTZ R27, R20, c[0x0][0x2d0], -R172.reuse ;  /* 0x0000b400141b7a23 */ /* 0x100fe200000108ac */
[----:B------:R-:W-:Y:S01]  /*f3a0*/  FSEL R14, R177, -INF , !P0 ;  /* 0xff800000b10e7808 */ /* 0x000fe20004000000 */
[--C-:B------:R-:W-:Y:S01]  /*f3b0*/  FFMA.FTZ R18, R23, c[0x0][0x2d0], -R172.reuse ;  /* 0x0000b40017127a23 */ /* 0x100fe200000108ac */
[----:B------:R-:W-:Y:S01]  /*f3c0*/  PLOP3.LUT P0, PT, PT, PT, UP3, 0x40, 0x0 ;  /* 0x000000000000781c */ /* 0x000fe20003f0e838 */
[----:B------:R-:W-:Y:S01]  /*f3d0*/  UISETP.NE.AND UP3, UPT, UR28, URZ, UPT ;  /* 0x0000003f1c00728c */ /* 0x000fe2000bf65270 */
[--C-:B------:R-:W-:Y:S02]  /*f3e0*/  FFMA.FTZ R13, R22, c[0x0][0x2d0], -R172.reuse ;  /* 0x0000b400160d7a23 */ /* 0x100fe400000108ac */
[----:B------:R-:W-:Y:S01]  /*f3f0*/  ISETP.GT.AND P0, PT, R16, 0x1, P0 ;  /* 0x000000011000780c */ /* 0x000fe20000704270 */
[----:B------:R-:W-:Y:S01]  /*f400*/  MUFU.EX2 R18, R18 ;  /* 0x0000001200127308 */ /* 0x000fe20000000800 */
[--C-:B------:R-:W-:Y:S02]  /*f410*/  FFMA.FTZ R12, R8, c[0x0][0x2d0], -R172.reuse ;  /* 0x0000b400080c7a23 */ /* 0x100fe400000108ac */
[----:B------:R-:W-:Y:S01]  /*f420*/  ISETP.LT.OR P0, PT, R17, 0x2, P0 ;  /* 0x000000021100780c */ /* 0x000fe20000701670 */
[--C-:B------:R-:W-:Y:S02]  /*f430*/  FFMA.FTZ R8, R168, c[0x0][0x2d0], -R172.reuse ;  /* 0x0000b400a8087a23 */ /* 0x100fe400000108ac */
[--C-:B------:R-:W-:Y:S01]  /*f440*/  FFMA.FTZ R171, R21, c[0x0][0x2d0], -R172.reuse ;  /* 0x0000b40015ab7a23 */ /* 0x100fe200000108ac */
[----:B------:R-:W-:Y:S01]  /*f450*/  FSEL R11, R176, -INF , !P0 ;  /* 0xff800000b00b7808 */ /* 0x000fe20004000000 */
[--C-:B------:R-:W-:Y:S01]  /*f460*/  FFMA.FTZ R175, R175, c[0x0][0x2d0], -R172.reuse ;  /* 0x0000b400afaf7a23 */ /* 0x100fe200000108ac */
[----:B------:R-:W-:Y:S01]  /*f470*/  PLOP3.LUT P0, PT, PT, PT, UP2, 0x40, 0x0 ;  /* 0x000000000000781c */ /* 0x000fe20003f0e828 */
[----:B------:R-:W-:Y:S01]  /*f480*/  UISETP.NE.AND UP2, UPT, UR27, URZ, UPT ;  /* 0x0000003f1b00728c */ /* 0x000fe2000bf45270 */
[----:B------:R-:W1:Y:S01]  /*f490*/  MUFU.EX2 R13, R13 ;  /* 0x0000000d000d7308 */ /* 0x000e620000000800 */
[--C-:B------:R-:W-:Y:S01]  /*f4a0*/  FFMA.FTZ R174, R174, c[0x0][0x2d0], -R172.reuse ;  /* 0x0000b400aeae7a23 */ /* 0x100fe200000108ac */
[----:B------:R-:W-:Y:S01]  /*f4b0*/  ISETP.GT.AND P0, PT, R16, 0x8, P0 ;  /* 0x000000081000780c */ /* 0x000fe20000704270 */
[--C-:B------:R-:W-:Y:S02]  /*f4c0*/  FFMA.FTZ R173, R173, c[0x0][0x2d0], -R172.reuse ;  /* 0x0000b400adad7a23 */ /* 0x100fe400000108ac */
[----:B------:R-:W-:Y:S01]  /*f4d0*/  FFMA.FTZ R172, R19, c[0x0][0x2d0], -R172 ;  /* 0x0000b40013ac7a23 */ /* 0x000fe200000108ac */
[C---:B------:R-:W-:Y:S04]  /*f4e0*/  ISETP.LT.OR P0, PT, R17.reuse, 0x9, P0 ;  /* 0x000000091100780c */ /* 0x040fe80000701670 */
[----:B------:R-:W-:Y:S01]  /*f4f0*/  FSEL R10, R10, -INF , !P0 ;  /* 0xff8000000a0a7808 */ /* 0x000fe20004000000 */
[----:B------:R-:W-:Y:S01]  /*f500*/  MUFU.EX2 R12, R12 ;  /* 0x0000000c000c7308 */ /* 0x000fe20000000800 */
[----:B------:R-:W-:Y:S01]  /*f510*/  PLOP3.LUT P0, PT, PT, PT, UP1, 0x40, 0x0 ;  /* 0x000000000000781c */ /* 0x000fe20003f0e818 */
[----:B------:R-:W-:Y:S03]  /*f520*/  UISETP.NE.AND UP1, UPT, UR26, URZ, UPT ;  /* 0x0000003f1a00728c */ /* 0x000fe6000bf25270 */
[C---:B------:R-:W-:Y:S04]  /*f530*/  ISETP.GT.AND P0, PT, R16.reuse, 0x9, P0 ;  /* 0x000000091000780c */ /* 0x040fe80000704270 */
[----:B------:R-:W-:Y:S01]  /*f540*/  ISETP.LT.OR P0, PT, R17, 0xa, P0 ;  /* 0x0000000a1100780c */ /* 0x000fe20000701670 */
[----:B------:R-:W-:Y:S03]  /*f550*/  MUFU.EX2 R8, R8 ;  /* 0x0000000800087308 */ /* 0x000fe60000000800 */
[----:B------:R-:W-:Y:S02]  /*f560*/  FSEL R169, R169, -INF , !P0 ;  /* 0xff800000a9a97808 */ /* 0x000fe40004000000 */
[----:B------:R-:W-:Y:S01]  /*f570*/  PLOP3.LUT P0, PT, PT, PT, UP0, 0x40, 0x0 ;  /* 0x000000000000781c */ /* 0x000fe20003f0e808 */
[----:B------:R-:W-:Y:S01]  /*f580*/  UISETP.NE.AND UP0, UPT, UR25, URZ, UPT ;  /* 0x0000003f1900728c */ /* 0x000fe2000bf05270 */
[----:B-1----:R-:W-:Y:S02]  /*f590*/  F2FP.PACK_AB R168, R13, R18 ;  /* 0x000000120da8723e */ /* 0x002fe400000000ff */
[C---:B------:R-:W-:Y:S01]  /*f5a0*/  ISETP.GT.AND P0, PT, R16.reuse, 0x10, P0 ;  /* 0x000000101000780c */ /* 0x040fe20000704270 */
[----:B------:R-:W-:Y:S03]  /*f5b0*/  MUFU.EX2 R172, R172 ;  /* 0x000000ac00ac7308 */ /* 0x000fe60000000800 */
[----:B------:R-:W-:Y:S04]  /*f5c0*/  ISETP.LT.OR P0, PT, R17, 0x11, P0 ;  /* 0x000000111100780c */ /* 0x000fe80000701670 */
[----:B------:R-:W-:Y:S02]  /*f5d0*/  FSEL R24, R9, -INF , !P0 ;  /* 0xff80000009187808 */ /* 0x000fe40004000000 */
[----:B------:R-:W-:Y:S01]  /*f5e0*/  PLOP3.LUT P0, PT, PT, PT, UP6, 0x40, 0x0 ;  /* 0x000000000000781c */ /* 0x000fe20003f0e868 */
[----:B------:R-:W-:Y:S03]  /*f5f0*/  MUFU.EX2 R175, R175 ;  /* 0x000000af00af7308 */ /* 0x000fe60000000800 */
[C---:B------:R-:W-:Y:S04]  /*f600*/  ISETP.GT.AND P0, PT, R16.reuse, 0x11, P0 ;  /* 0x000000111000780c */ /* 0x040fe80000704270 */
[----:B------:R-:W-:Y:S03]  /*f610*/  ISETP.LT.OR P0, PT, R17, 0x12, P0 ;  /* 0x000000121100780c */ /* 0x000fe60000701670 */
[----:B------:R-:W-:Y:S01]  /*f620*/  MUFU.EX2 R174, R174 ;  /* 0x000000ae00ae7308 */ /* 0x000fe20000000800 */
[----:B------:R-:W-:Y:S02]  /*f630*/  FSEL R179, R179, -INF , !P0 ;  /* 0xff800000b3b37808 */ /* 0x000fe40004000000 */
[----:B------:R-:W-:Y:S04]  /*f640*/  PLOP3.LUT P0, PT, PT, PT, UP5, 0x40, 0x0 ;  /* 0x000000000000781c */ /* 0x000fe80003f0e858 */
[----:B------:R-:W-:Y:S03]  /*f650*/  ISETP.GT.AND P0, PT, R16, 0x18, P0 ;  /* 0x000000181000780c */ /* 0x000fe60000704270 */
[----:B------:R-:W-:Y:S01]  /*f660*/  MUFU.EX2 R173, R173 ;  /* 0x000000ad00ad7308 */ /* 0x000fe20000000800 */
[C---:B------:R-:W-:Y:S04]  /*f670*/  ISETP.LT.OR P0, PT, R17.reuse, 0x19, P0 ;  /* 0x000000191100780c */ /* 0x040fe80000701670 */
        /* <DEDUP_REMOVED lines=8> */
[----:B------:R-:W-:Y:S02]  /*f700*/  FSEL R159, R6, -INF , !P0 ;  /* 0xff800000069f7808 */ /* 0x000fe40004000000 */
[----:B------:R-:W1:Y:S01]  /*f710*/  MUFU.EX2 R6, R2 ;  /* 0x0000000200067308 */ /* 0x000e620000000800 */
[----:B------:R-:W-:Y:S04]  /*f720*/  PLOP3.LUT P0, PT, PT, PT, UP2, 0x40, 0x0 ;  /* 0x000000000000781c */ /* 0x000fe80003f0e828 */
[C---:B------:R-:W-:Y:S04]  /*f730*/  ISETP.GT.AND P0, PT, R16.reuse, 0x21, P0 ;  /* 0x000000211000780c */ /* 0x040fe80000704270 */
[----:B------:R-:W-:Y:S04]  /*f740*/  ISETP.LT.OR P0, PT, R17, 0x22, P0 ;  /* 0x000000221100780c */ /* 0x000fe80000701670 */
[----:B------:R-:W-:Y:S02]  /*f750*/  FSEL R158, R5, -INF , !P0 ;  /* 0xff800000059e7808 */ /* 0x000fe40004000000 */
[----:B------:R-:W-:Y:S04]  /*f760*/  PLOP3.LUT P0, PT, PT, PT, UP1, 0x40, 0x0 ;  /* 0x000000000000781c */ /* 0x000fe80003f0e818 */
[----:B------:R-:W-:Y:S04]  /*f770*/  ISETP.GT.AND P0, PT, R16, 0x28, P0 ;  /* 0x000000281000780c */ /* 0x000fe80000704270 */
[----:B------:R-:W-:Y:S01]  /*f780*/  ISETP.LT.OR P0, PT, R17, 0x29, P0 ;  /* 0x000000291100780c */ /* 0x000fe20000701670 */
[----:B-1----:R-:W-:Y:S01]  /*f790*/  FMUL.FTZ R20, R6, R148 ;  /* 0x0000009406147220 */ /* 0x002fe20000410000 */
[----:B------:R-:W-:Y:S01]  /*f7a0*/  FMNMX.FTZ R2, R14, R156, !PT ;  /* 0x0000009c0e027209 */ /* 0x000fe20007810000 */
[----:B------:R-:W3:Y:S01]  /*f7b0*/  LDL.LU R148, [R1+0x40] ;  /* 0x0000400001947983 */ /* 0x000ee20000300800 */
[----:B------:R-:W-:Y:S01]  /*f7c0*/  FSEL R157, R15, -INF , !P0 ;  /* 0xff8000000f9d7808 */ /* 0x000fe20004000000 */
[C---:B------:R-:W-:Y:S01]  /*f7d0*/  FMUL.FTZ R9, R6.reuse, R137 ;  /* 0x0000008906097220 */ /* 0x040fe20000410000 */
[----:B------:R-:W-:Y:S01]  /*f7e0*/  FMNMX.FTZ R2, R11, R2, !PT ;  /* 0x000000020b027209 */ /* 0x000fe20007810000 */
[C---:B------:R-:W-:Y:S01]  /*f7f0*/  FMUL.FTZ R21, R6.reuse, R149 ;  /* 0x0000009506157220 */ /* 0x040fe20000410000 */
[----:B------:R-:W-:Y:S01]  /*f800*/  PLOP3.LUT P0, PT, PT, PT, UP0, 0x40, 0x0 ;  /* 0x000000000000781c */ /* 0x000fe20003f0e808 */
[----:B------:R-:W-:Y:S01]  /*f810*/  FMUL.FTZ R28, R6, R28 ;  /* 0x0000001c061c7220 */ /* 0x000fe20000410000 */
[----:B------:R-:W-:Y:S01]  /*f820*/  FMNMX.FTZ R2, R10, R2, !PT ;  /* 0x000000020a027209 */ /* 0x000fe20007810000 */
[----:B------:R-:W-:Y:S01]  /*f830*/  FMUL.FTZ R29, R6, R29 ;  /* 0x0000001d061d7220 */ /* 0x000fe20000410000 */
[----:B------:R-:W-:Y:S01]  /*f840*/  ISETP.GT.AND P0, PT, R16, 0x29, P0 ;  /* 0x000000291000780c */ /* 0x000fe20000704270 */
[C---:B------:R-:W-:Y:S01]  /*f850*/  FMUL.FTZ R16, R6.reuse, R144 ;  /* 0x0000009006107220 */ /* 0x040fe20000410000 */
[----:B------:R-:W-:Y:S01]  /*f860*/  FMNMX.FTZ R2, R169, R2, !PT ;  /* 0x00000002a9027209 */ /* 0x000fe20007810000 */
[C---:B------:R-:W-:Y:S01]  /*f870*/  FMUL.FTZ R32, R6.reuse, R32 ;  /* 0x0000002006207220 */ /* 0x040fe20000410000 */
[----:B------:R-:W-:Y:S01]  /*f880*/  ISETP.LT.OR P0, PT, R17, 0x2a, P0 ;  /* 0x0000002a1100780c */ /* 0x000fe20000701670 */
[----:B------:R-:W-:Y:S01]  /*f890*/  FMUL.FTZ R17, R6, R145 ;  /* 0x0000009106117220 */ /* 0x000fe20000410000 */
[----:B------:R-:W-:Y:S01]  /*f8a0*/  FMNMX.FTZ R2, R24, R2, !PT ;  /* 0x0000000218027209 */ /* 0x000fe20007810000 */
[C---:B------:R-:W-:Y:S01]  /*f8b0*/  FMUL.FTZ R33, R6.reuse, R33 ;  /* 0x0000002106217220 */ /* 0x040fe20000410000 */
[----:B------:R-:W-:Y:S01]  /*f8c0*/  FSEL R3, R7, -INF , !P0 ;  /* 0xff80000007037808 */ /* 0x000fe20004000000 */
        /* <DEDUP_REMOVED lines=15> */
[----:B------:R-:W-:Y:S01]  /*f9c0*/  UISETP.GT.AND UP0, UPT, UR24, UR8, UPT ;  /* 0x000000081800728c */ /* 0x000fe2000bf04270 */
[----:B------:R-:W-:Y:S01]  /*f9d0*/  FMUL.FTZ R48, R6, R48 ;  /* 0x0000003006307220 */ /* 0x000fe20000410000 */
[----:B------:R-:W-:Y:S01]  /*f9e0*/  FMNMX.FTZ R2, R158, R2, !PT ;  /* 0x000000029e027209 */ /* 0x000fe20007810000 */
[----:B--2---:R-:W-:Y:S01]  /*f9f0*/  FFMA.FTZ R5, R6, R170, R18 ;  /* 0x000000aa06057223 */ /* 0x004fe20000010012 */
[----:B------:R-:W-:Y:S01]  /*fa00*/  F2FP.PACK_AB R170, R8, R12 ;  /* 0x0000000c08aa723e */ /* 0x000fe200000000ff */
[C---:B------:R-:W-:Y:S01]  /*fa10*/  FMUL.FTZ R49, R6.reuse, R49 ;  /* 0x0000003106317220 */ /* 0x040fe20000410000 */
[----:B------:R-:W-:Y:S01]  /*fa20*/  FMNMX.FTZ R2, R157, R2, !PT ;  /* 0x000000029d027209 */ /* 0x000fe20007810000 */
[----:B------:R-:W-:Y:S01]  /*fa30*/  FADD.FTZ R5, R13, R5 ;  /* 0x000000050d057221 */ /* 0x000fe20000010000 */
[----:B------:R-:W-:Y:S01]  /*fa40*/  UMOV UR24, UR4 ;  /* 0x0000000400187c82 */ /* 0x000fe20008000000 */
[----:B------:R-:W-:Y:S01]  /*fa50*/  FMUL.FTZ R13, R6, R141 ;  /* 0x0000008d060d7220 */ /* 0x000fe20000410000 */
[----:B------:R-:W-:Y:S01]  /*fa60*/  FMNMX.FTZ R2, R3, R2, !PT ;  /* 0x0000000203027209 */ /* 0x000fe20007810000 */
[----:B------:R-:W-:Y:S02]  /*fa70*/  FADD.FTZ R5, R12, R5 ;  /* 0x000000050c057221 */ /* 0x000fe40000010000 */
[----:B------:R-:W-:Y:S01]  /*fa80*/  FMUL.FTZ R12, R6, R140 ;  /* 0x0000008c060c7220 */ /* 0x000fe20000410000 */
[----:B------:R-:W-:Y:S01]  /*fa90*/  MOV R140, R26 ;  /* 0x0000001a008c7202 */ /* 0x000fe20000000f00 */
[----:B------:R-:W1:Y:S01]  /*faa0*/  SHFL.BFLY PT, R4, R2, 0x2, 0x1f ;  /* 0x0c401f0002047f89 */ /* 0x000e6200000e0000 */
[----:B------:R-:W-:Y:S02]  /*fab0*/  FADD.FTZ R177, R8, R5 ;  /* 0x0000000508b17221 */ /* 0x000fe40000010000 */
[C---:B------:R-:W-:Y:S02]  /*fac0*/  FMUL.FTZ R8, R6.reuse, R136 ;  /* 0x0000008806087220 */ /* 0x040fe40000410000 */
[C---:B------:R-:W-:Y:S01]  /*fad0*/  FMUL.FTZ R5, R6.reuse, R133 ;  /* 0x0000008506057220 */ /* 0x040fe20000410000 */
[----:B------:R-:W-:Y:S01]  /*fae0*/  MOV R133, R27 ;  /* 0x0000001b00857202 */ /* 0x000fe20000000f00 */
[C---:B------:R-:W-:Y:S02]  /*faf0*/  FMUL.FTZ R52, R6.reuse, R52 ;  /* 0x0000003406347220 */ /* 0x040fe40000410000 */
[C---:B------:R-:W-:Y:S01]  /*fb00*/  FMUL.FTZ R53, R6.reuse, R53 ;  /* 0x0000003506357220 */ /* 0x040fe20000410000 */
[----:B------:R-:W-:Y:S01]  /*fb10*/  MOV R149, R133 ;  /* 0x0000008500957202 */ /* 0x000fe20000000f00 */
        /* <DEDUP_REMOVED lines=323> */
.L_x_428:
[----:B------:R-:W2:Y:S04]  /*10f50*/  LDL.LU R6, [R1+0x44] ;  /* 0x0000440001067983 */ /* 0x000ea80000300800 */
[----:B-1----:R-:W3:Y:S01]  /*10f60*/  LDL.LU R4, [R1+0x40] ;  /* 0x0000400001047983 */ /* 0x002ee20000300800 */
[----:B------:R-:W-:-:S03]  /*10f70*/  PLOP3.LUT P2, PT, PT, PT, PT, 0x8, 0x0 ;  /* 0x000000000000781c */ /* 0x000fc60003f4e170 */
        /* <DEDUP_REMOVED lines=13> */
[----:B------:R-:W-:-:S03]  /*11050*/  @P1 MOV R8, 0x3f317218 ;  /* 0x3f31721800081802 */ /* 0x000fc60000000f00 */
[----:B------:R-:W-:Y:S02]  /*11060*/  @P0 MOV R10, 0x3f317218 ;  /* 0x3f317218000a0802 */ /* 0x000fe40000000f00 */
[----:B------:R-:W-:Y:S02]  /*11070*/  @P1 FMUL.FTZ R8, R8, c[0x0][0x2d0] ;  /* 0x0000b40008081a20 */ /* 0x000fe40000410000 */
[----:B------:R-:W2:Y:S08]  /*11080*/  @P0 MUFU.LG2 R7, R4 ;  /* 0x0000000400070308 */ /* 0x000eb00000000c00 */
[----:B------:R-:W3:Y:S01]  /*11090*/  @P1 MUFU.LG2 R5, R5 ;  /* 0x0000000500051308 */ /* 0x000ee20000000c00 */
[----:B-1----:R-:W-:-:S02]  /*110a0*/  FMUL.FTZ R132, R6, R132 ;  /* 0x0000008406847220 */ /* 0x002fc40000410000 */
[C---:B------:R-:W-:Y:S02]  /*110b0*/  FMUL.FTZ R133, R6.reuse, R133 ;  /* 0x0000008506857220 */ /* 0x040fe40000410000 */
[C---:B------:R-:W-:Y:S02]  /*110c0*/  FMUL.FTZ R136, R6.reuse, R136 ;  /* 0x0000008806887220 */ /* 0x040fe40000410000 */
[----:B------:R-:W-:Y:S01]  /*110d0*/  FMUL.FTZ R137, R6, R137 ;  /* 0x0000008906897220 */ /* 0x000fe20000410000 */
[----:B------:R1:W4:Y:S01]  /*110e0*/  @P0 MUFU.RCP R3, R4 ;  /* 0x0000000400030308 */ /* 0x0003220000001000 */
[----:B--2---:R-:W-:Y:S02]  /*110f0*/  @P0 FMUL.FTZ R9, R7, 0.69314718246459960938 ;  /* 0x3f31721807090820 */ /* 0x004fe40000410000 */
[----:B------:R-:W-:Y:S02]  /*11100*/  @P0 FMUL.FTZ R7, R10, c[0x0][0x2d0] ;  /* 0x0000b4000a070a20 */ /* 0x000fe40000410000 */
[----:B------:R-:W-:-:S02]  /*11110*/  FMUL.FTZ R140, R6, R140 ;  /* 0x0000008c068c7220 */ /* 0x000fc40000410000 */
[C---:B------:R-:W-:Y:S02]  /*11120*/  FMUL.FTZ R141, R6.reuse, R141 ;  /* 0x0000008d068d7220 */ /* 0x040fe40000410000 */
[----:B---3--:R-:W-:Y:S02]  /*11130*/  @P1 FMUL.FTZ R5, R5, 0.69314718246459960938 ;  /* 0x3f31721805051820 */ /* 0x008fe40000410000 */
[C---:B------:R-:W-:Y:S02]  /*11140*/  FMUL.FTZ R144, R6.reuse, R144 ;  /* 0x0000009006907220 */ /* 0x040fe40000410000 */
[C---:B------:R-:W-:Y:S02]  /*11150*/  FMUL.FTZ R145, R6.reuse, R145 ;  /* 0x0000009106917220 */ /* 0x040fe40000410000 */
[C---:B------:R-:W-:Y:S01]  /*11160*/  FMUL.FTZ R148, R6.reuse, R148 ;  /* 0x0000009406947220 */ /* 0x040fe20000410000 */
[----:B-1----:R-:W-:Y:S01]  /*11170*/  MOV R4, 0xff800000 ;  /* 0xff80000000047802 */ /* 0x002fe20000000f00 */
        /* <DEDUP_REMOVED lines=54> */
[----:B------:R-:W-:Y:S01]  /*114e0*/  FMUL.FTZ R129, R6, R129 ;  /* 0x0000008106817220 */ /* 0x000fe20000410000 */
[----:B------:R-:W-:Y:S01]  /*114f0*/  MOV R6, 0xff800000 ;  /* 0xff80000000067802 */ /* 0x000fe20000000f00 */
[----:B----4-:R-:W-:-:S02]  /*11500*/  FMUL.FTZ R134, R3, R134 ;  /* 0x0000008603867220 */ /* 0x010fc40000410000 */
        /* <DEDUP_REMOVED lines=62> */
[----:B------:R-:W-:Y:S02]  /*118f0*/  FMUL.FTZ R131, R3, R131 ;  /* 0x0000008303837220 */ /* 0x000fe40000410000 */
[----:B------:R-:W-:Y:S02]  /*11900*/  @P1 FFMA.FTZ R4, R8, R0, R5 ;  /* 0x0000000008041223 */ /* 0x000fe40000010005 */
[----:B------:R-:W-:Y:S02]  /*11910*/  @P0 FFMA.FTZ R6, R7, R2, R9 ;  /* 0x0000000207060223 */ /* 0x000fe40000010009 */
.L_x_386:
[----:B------:R-:W-:Y:S05]  /*11920*/  @P2 BRA `(.L_x_442) ;  /* 0x00001f7000002947 */ /* 0x000fea0003800000 */
[----:B------:R-:W3:Y:S01]  /*11930*/  S2R R3, SR_TID.X ;  /* 0x0000000000037919 */ /* 0x000ee20000002100 */
[----:B------:R-:W-:Y:S01]  /*11940*/  IMAD R7, RZ, RZ, -UR11 ;  /* 0x8000000bff077e24 */ /* 0x000fe2000f8e02ff */
[----:B------:R-:W-:Y:S01]  /*11950*/  USHF.R.S32.HI UR6, URZ, 0x1f, UR11 ;  /* 0x0000001f3f067899 */ /* 0x000fe2000801140b */
[----:B------:R-:W-:Y:S01]  /*11960*/  IMAD.MOV.U32 R11, RZ, RZ, c[0x0][0x4e8] ;  /* 0x00013a00ff0b7624 */ /* 0x000fe200078e00ff */
[----:B------:R-:W4:Y:S01]  /*11970*/  S2R R0, SR_CTAID.Y ;  /* 0x0000000000007919 */ /* 0x000f220000002600 */
[----:B------:R-:W-:Y:S01]  /*11980*/  ULDC.64 UR4, c[0x0][0x4d0] ;  /* 0x0001340000047ab9 */ /* 0x000fe20000000a00 */
[----:B------:R-:W-:Y:S01]  /*11990*/  BSSY B0, `(.L_x_443) ;  /* 0x000012d000007945 */ /* 0x000fe20003800000 */
[----:B------:R-:W-:Y:S01]  /*119a0*/  UIMAD UR7, UR6, UR4, URZ ;  /* 0x00000004060772a4 */ /* 0x000fe2000f8e023f */
[----:B------:R-:W5:Y:S01]  /*119b0*/  S2R R9, SR_CTAID.Z ;  /* 0x0000000000097919 */ /* 0x000f620000002700 */
[----:B------:R-:W-:Y:S01]  /*119c0*/  UIMAD.WIDE.U32 UR8, UR11, UR4, URZ ;  /* 0x000000040b0872a5 */ /* 0x000fe2000f8e003f */
[C---:B------:R-:W-:Y:S01]  /*119d0*/  ISETP.NE.AND P1, PT, R11.reuse, 0x1, PT ;  /* 0x000000010b00780c */ /* 0x040fe20003f25270 */
[----:B------:R-:W-:Y:S01]  /*119e0*/  UIMAD UR7, UR11, UR5, UR7 ;  /* 0x000000050b0772a4 */ /* 0x000fe2000f8e0207 */
[----:B------:R-:W1:Y:S01]  /*119f0*/  S2R R10, SR_CTAID.X ;  /* 0x00000000000a7919 */ /* 0x000e620000002500 */
[----:B------:R-:W-:Y:S01]  /*11a00*/  IMAD R11, R11, c[0x0][0x388], RZ ;  /* 0x0000e2000b0b7a24 */ /* 0x000fe200078e02ff */
[----:B------:R-:W-:Y:S01]  /*11a10*/  ULDC.64 UR4, c[0x0][0x438] ;  /* 0x00010e0000047ab9 */ /* 0x000fe20000000a00 */
[----:B------:R-:W-:Y:S01]  /*11a20*/  MOV R17, UR9 ;  /* 0x0000000900117c02 */ /* 0x000fe20008000f00 */
[----:B------:R-:W-:Y:S01]  /*11a30*/  UIMAD.WIDE.U32 UR12, UR11, UR4, URZ ;  /* 0x000000040b0c72a5 */ /* 0x000fe2000f8e003f */
[----:B------:R-:W-:Y:S01]  /*11a40*/  IMAD.U32 R16, RZ, RZ, UR8 ;  /* 0x00000008ff107e24 */ /* 0x000fe2000f8e00ff */
[----:B------:R-:W-:-:S02]  /*11a50*/  UIMAD UR4, UR6, UR4, URZ ;  /* 0x00000004060472a4 */ /* 0x000fc4000f8e023f */
[----:B------:R-:W-:Y:S02]  /*11a60*/  UIADD3 UR7, UR9, UR7, URZ ;  /* 0x0000000709077290 */ /* 0x000fe4000fffe03f */
[----:B------:R-:W-:Y:S01]  /*11a70*/  UIMAD UR4, UR11, UR5, UR4 ;  /* 0x000000050b0472a4 */ /* 0x000fe2000f8e0204 */
[----:B------:R-:W-:Y:S01]  /*11a80*/  MOV R14, UR12 ;  /* 0x0000000c000e7c02 */ /* 0x000fe20008000f00 */
[----:B------:R-:W-:Y:S01]  /*11a90*/  IMAD.U32 R15, RZ, RZ, UR13 ;  /* 0x0000000dff0f7e24 */ /* 0x000fe2000f8e00ff */
[----:B-1-3--:R-:W-:Y:S01]  /*11aa0*/  SHF.R.S32.HI R2, RZ, 0x1f, R3 ;  /* 0x0000001fff027819 */ /* 0x00afe20000011403 */
[----:B------:R-:W-:Y:S01]  /*11ab0*/  UIADD3 UR4, UR13, UR4, URZ ;  /* 0x000000040d047290 */ /* 0x000fe2000fffe03f */
[----:B------:R-:W-:Y:S02]  /*11ac0*/  IMAD.U32 R17, RZ, RZ, UR7 ;  /* 0x00000007ff117e24 */ /* 0x000fe4000f8e00ff */
[----:B----4-:R-:W-:Y:S01]  /*11ad0*/  IMAD R7, R7, c[0x0][0x550], R0 ;  /* 0x0001540007077a24 */ /* 0x010fe200078e0200 */
[----:B------:R-:W-:-:S02]  /*11ae0*/  LEA.HI R0, R2, R3, RZ, 0x5 ;  /* 0x0000000302007211 */ /* 0x000fc400078f28ff */
[----:B------:R-:W-:Y:S01]  /*11af0*/  LEA.HI R2, R2, R3, RZ, 0x2 ;  /* 0x0000000302027211 */ /* 0x000fe200078f10ff */
[----:B------:R-:W-:Y:S01]  /*11b00*/  IMAD.U32 R15, RZ, RZ, UR4 ;  /* 0x00000004ff0f7e24 */ /* 0x000fe2000f8e00ff */
[----:B------:R-:W-:Y:S01]  /*11b10*/  LOP3.LUT R5, R0, 0xffffffe0, RZ, 0xc0, !PT ;  /* 0xffffffe000057812 */ /* 0x000fe200078ec0ff */
[----:B-----5:R-:W-:Y:S01]  /*11b20*/  IMAD.WIDE.U32 R16, R9, c[0x0][0x4d8], R16 ;  /* 0x0001360009107a25 */ /* 0x020fe200078e0010 */
[--C-:B------:R-:W-:Y:S02]  /*11b30*/  SHF.R.S32.HI R13, RZ, 0x5, R0.reuse ;  /* 0x00000005ff0d7819 */ /* 0x100fe40000011400 */
[----:B------:R-:W-:Y:S01]  /*11b40*/  SHF.R.S32.HI R0, RZ, 0x1f, R0 ;  /* 0x0000001fff007819 */ /* 0x000fe20000011400 */
[----:B------:R-:W-:Y:S01]  /*11b50*/  IMAD.IADD R5, R3, 0x1, -R5 ;  /* 0x0000000103057824 */ /* 0x000fe200078e0a05 */
[----:B------:R-:W-:Y:S01]  /*11b60*/  LOP3.LUT R2, R2, 0xfffffffc, RZ, 0xc0, !PT ;  /* 0xfffffffc02027812 */ /* 0x000fe200078ec0ff */
[----:B------:R-:W-:Y:S01]  /*11b70*/  IMAD.WIDE.U32 R14, R9, c[0x0][0x440], R14 ;  /* 0x00011000090e7a25 */ /* 0x000fe200078e000e */
[----:B------:R-:W-:-:S02]  /*11b80*/  LEA.HI R0, R0, R13, RZ, 0x3 ;  /* 0x0000000d00007211 */ /* 0x000fc400078f18ff */
[----:B------:R-:W-:Y:S02]  /*11b90*/  IADD3 R2, -R2, R3, RZ ;  /* 0x0000000302027210 */ /* 0x000fe40007ffe1ff */
[----:B------:R-:W-:Y:S02]  /*11ba0*/  LOP3.LUT R0, R0, 0xffffff8, RZ, 0xc0, !PT ;  /* 0x0ffffff800007812 */ /* 0x000fe400078ec0ff */
[----:B------:R-:W-:Y:S02]  /*11bb0*/  SHF.R.S32.HI R3, RZ, 0x1f, R5 ;  /* 0x0000001fff037819 */ /* 0x000fe40000011405 */
[----:B------:R-:W-:Y:S01]  /*11bc0*/  SHF.R.S32.HI R8, RZ, 0x1f, R9 ;  /* 0x0000001fff087819 */ /* 0x000fe20000011409 */
[----:B------:R-:W-:Y:S01]  /*11bd0*/  IMAD.IADD R13, R13, 0x1, -R0 ;  /* 0x000000010d0d7824 */ /* 0x000fe200078e0a00 */
[----:B------:R-:W-:Y:S02]  /*11be0*/  LEA.HI R0, R2, R2, RZ, 0x1 ;  /* 0x0000000202007211 */ /* 0x000fe400078f08ff */
[----:B------:R-:W-:-:S02]  /*11bf0*/  LEA.HI R3, R3, R5, RZ, 0x2 ;  /* 0x0000000503037211 */ /* 0x000fc400078f10ff */
[----:B------:R-:W-:Y:S02]  /*11c00*/  LOP3.LUT R0, R0, 0x1ffffffe, RZ, 0xc0, !PT ;  /* 0x1ffffffe00007812 */ /* 0x000fe400078ec0ff */
[----:B------:R-:W-:Y:S02]  /*11c10*/  SHF.R.S32.HI R12, RZ, 0x2, R3 ;  /* 0x00000002ff0c7819 */ /* 0x000fe40000011403 */
[----:B------:R-:W-:Y:S01]  /*11c20*/  IADD3 R0, R2, -R0, RZ ;  /* 0x8000000002007210 */ /* 0x000fe20007ffe0ff */
[C---:B------:R-:W-:Y:S01]  /*11c30*/  IMAD R2, R8.reuse, c[0x0][0x4d8], RZ ;  /* 0x0001360008027a24 */ /* 0x040fe200078e02ff */
[----:B------:R-:W-:Y:S01]  /*11c40*/  LOP3.LUT R3, R3, 0x7ffffffc, RZ, 0xc0, !PT ;  /* 0x7ffffffc03037812 */ /* 0x000fe200078ec0ff */
[----:B------:R-:W-:Y:S02]  /*11c50*/  IMAD R12, R13, 0x10, R12 ;  /* 0x000000100d0c7824 */ /* 0x000fe400078e020c */
[----:B------:R-:W-:Y:S02]  /*11c60*/  IMAD R8, R8, c[0x0][0x440], RZ ;  /* 0x0001100008087a24 */ /* 0x000fe400078e02ff */
[----:B------:R-:W-:-:S02]  /*11c70*/  IMAD R0, R0, 0x8, R12 ;  /* 0x0000000800007824 */ /* 0x000fc400078e020c */
[C---:B------:R-:W-:Y:S02]  /*11c80*/  IMAD R2, R9.reuse, c[0x0][0x4dc], R2 ;  /* 0x0001370009027a24 */ /* 0x040fe400078e0202 */
[----:B------:R-:W-:Y:S01]  /*11c90*/  IMAD R8, R9, c[0x0][0x444], R8 ;  /* 0x0001110009087a24 */ /* 0x000fe200078e0208 */
[----:B------:R-:W-:Y:S01]  /*11ca0*/  LEA R0, R10, R0, 0x7 ;  /* 0x000000000a007211 */ /* 0x000fe200078e38ff */
[----:B------:R-:W-:Y:S01]  /*11cb0*/  IMAD.IADD R17, R17, 0x1, R2 ;  /* 0x0000000111117824 */ /* 0x000fe200078e0202 */
[----:B------:R-:W-:Y:S01]  /*11cc0*/  SHF.R.S32.HI R2, RZ, 0x1f, R7 ;  /* 0x0000001fff027819 */ /* 0x000fe20000011407 */
[----:B------:R-:W-:Y:S01]  /*11cd0*/  IMAD.IADD R15, R15, 0x1, R8 ;  /* 0x000000010f0f7824 */ /* 0x000fe200078e0208 */
[----:B------:R-:W-:Y:S01]  /*11ce0*/  MOV R9, R0 ;  /* 0x0000000000097202 */ /* 0x000fe20000000f00 */
[----:B------:R-:W-:Y:S01]  /*11cf0*/  @P1 IMAD.HI.U32 R8, R0, c[0x0][0x4ec], RZ ;  /* 0x00013b0000081a27 */ /* 0x000fe200078e00ff */
[----:B------:R-:W-:-:S03]  /*11d00*/  LEA R10, R10, R12, 0x7 ;  /* 0x0000000c0a0a7211 */ /* 0x000fc600078e38ff */
[C---:B------:R-:W-:Y:S01]  /*11d10*/  IMAD R13, R2.reuse, c[0x0][0x4e0], RZ ;  /* 0x00013800020d7a24 */ /* 0x040fe200078e02ff */
[----:B------:R-:W-:Y:S01]  /*11d20*/  @P1 SHF.R.U32.HI R9, RZ, c[0x0][0x4f0], R8 ;  /* 0x00013c00ff091a19 */ /* 0x000fe20000011608 */
[----:B------:R-:W-:Y:S02]  /*11d30*/  IMAD R2, R2, c[0x0][0x448], RZ ;  /* 0x0001120002027a24 */ /* 0x000fe400078e02ff */
[C---:B------:R-:W-:Y:S02]  /*11d40*/  IMAD R13, R7.reuse, c[0x0][0x4e4], R13 ;  /* 0x00013900070d7a24 */ /* 0x040fe400078e020d */
[C---:B------:R-:W-:Y:S02]  /*11d50*/  IMAD R8, R7.reuse, c[0x0][0x44c], R2 ;  /* 0x0001130007087a24 */ /* 0x040fe400078e0202 */
[----:B------:R-:W-:Y:S02]  /*11d60*/  IMAD.MOV R2, RZ, RZ, -R9 ;  /* 0x000000ffff027224 */ /* 0x000fe400078e0a09 */
[----:B------:R-:W-:-:S04]  /*11d70*/  IMAD.WIDE.U32 R14, R7, c[0x0][0x448], R14 ;  /* 0x00011200070e7a25 */ /* 0x000fc800078e000e */
[----:B------:R-:W-:Y:S01]  /*11d80*/  IMAD.WIDE.U32 R18, R7, c[0x0][0x4e0], R16 ;  /* 0x0001380007127a25 */ /* 0x000fe200078e0010 */
[----:B------:R-:W-:Y:S02]  /*11d90*/  IADD3 R15, R15, R8, RZ ;  /* 0x000000080f0f7210 */ /* 0x000fe40007ffe0ff */
[----:B------:R-:W-:Y:S01]  /*11da0*/  SHF.R.S32.HI R8, RZ, 0x1f, R9 ;  /* 0x0000001fff087819 */ /* 0x000fe20000011409 */
[----:B------:R-:W-:Y:S01]  /*11db0*/  @P1 IMAD.HI.U32 R7, R0, c[0x0][0x4ec], RZ ;  /* 0x00013b0000071a27 */ /* 0x000fe200078e00ff */
[----:B------:R-:W-:Y:S01]  /*11dc0*/  BAR.SYNC.DEFER_BLOCKING 0x1, 0x100 ;  /* 0x0044000000007b1d */ /* 0x000fe20000010000 */
[----:B------:R-:W-:Y:S02]  /*11dd0*/  IADD3 R18, P0, R9, R18, RZ ;  /* 0x0000001209127210 */ /* 0x000fe40007f1e0ff */
[--C-:B------:R-:W-:Y:S02]  /*11de0*/  IMAD R2, R2, c[0x0][0x4e8], R0.reuse ;  /* 0x00013a0002027a24 */ /* 0x100fe400078e0200 */
[----:B------:R-:W-:Y:S01]  /*11df0*/  IMAD.MOV.U32 R16, RZ, RZ, R0 ;  /* 0x000000ffff107224 */ /* 0x000fe200078e0000 */
[----:B------:R-:W-:-:S02]  /*11e00*/  @P1 SHF.R.U32.HI R16, RZ, c[0x0][0x4f0], R7 ;  /* 0x00013c00ff101a19 */ /* 0x000fc40000011607 */
[----:B------:R-:W-:Y:S02]  /*11e10*/  SHF.R.S32.HI R7, RZ, 0x1f, R2 ;  /* 0x0000001fff077819 */ /* 0x000fe40000011402 */
[----:B------:R-:W-:Y:S01]  /*11e20*/  IADD3.X R19, R8, R19, R13, P0, !PT ;  /* 0x0000001308137210 */ /* 0x000fe200007fe40d */
[--C-:B------:R-:W-:Y:S01]  /*11e30*/  IMAD.MOV R8, RZ, RZ, -R16.reuse ;  /* 0x000000ffff087224 */ /* 0x100fe200078e0a10 */
[----:B------:R-:W-:Y:S01]  /*11e40*/  SHF.R.S32.HI R9, RZ, 0x1f, R16 ;  /* 0x0000001fff097819 */ /* 0x000fe20000011410 */
[----:B------:R-:W-:Y:S02]  /*11e50*/  IMAD R7, R7, c[0x0][0x4c8], RZ ;  /* 0x0001320007077a24 */ /* 0x000fe400078e02ff */
[----:B------:R-:W-:-:S04]  /*11e60*/  IMAD.WIDE.U32 R18, R2, c[0x0][0x4c8], R18 ;  /* 0x0001320002127a25 */ /* 0x000fc800078e0012 */
[----:B------:R-:W-:Y:S02]  /*11e70*/  IMAD R7, R2, c[0x0][0x4cc], R7 ;  /* 0x0001330002077a24 */ /* 0x000fe400078e0207 */
[----:B------:R-:W-:Y:S01]  /*11e80*/  IMAD R8, R8, c[0x0][0x4e8], R0 ;  /* 0x00013a0008087a24 */ /* 0x000fe200078e0200 */
[----:B------:R-:W-:Y:S01]  /*11e90*/  LEA R0, P0, R18, c[0x0][0x4a8], 0x2 ;  /* 0x00012a0012007a11 */ /* 0x000fe200078010ff */
[----:B------:R-:W-:Y:S02]  /*11ea0*/  IMAD.IADD R7, R19, 0x1, R7 ;  /* 0x0000000113077824 */ /* 0x000fe400078e0207 */
[----:B------:R-:W-:Y:S01]  /*11eb0*/  IMAD R9, R9, c[0x0][0x430], RZ ;  /* 0x00010c0009097a24 */ /* 0x000fe200078e02ff */
[----:B------:R-:W-:Y:S01]  /*11ec0*/  SHF.R.S32.HI R2, RZ, 0x1f, R8 ;  /* 0x0000001fff027819 */ /* 0x000fe20000011408 */
[----:B------:R-:W-:Y:S01]  /*11ed0*/  IMAD.WIDE.U32 R14, R16, c[0x0][0x430], R14 ;  /* 0x00010c00100e7a25 */ /* 0x000fe200078e000e */
[----:B------:R-:W-:Y:S01]  /*11ee0*/  LEA.HI.X R7, R18, c[0x0][0x4ac], R7, 0x2, P0 ;  /* 0x00012b0012077a11 */ /* 0x000fe200000f1407 */
[----:B------:R-:W-:Y:S01]  /*11ef0*/  SHFL.IDX PT, R12, R0, RZ, 0x1c1f ;  /* 0x001c1fff000c7589 */ /* 0x000fe200000e0000 */
[----:B------:R-:W-:Y:S01]  /*11f00*/  LOP3.LUT P0, RZ, R5, 0x3, RZ, 0xc0, !PT ;  /* 0x0000000305ff7812 */ /* 0x000fe2000780c0ff */
[----:B------:R-:W-:-:S02]  /*11f10*/  IMAD R9, R16, c[0x0][0x434], R9 ;  /* 0x00010d0010097a24 */ /* 0x000fc400078e0209 */
[----:B------:R-:W1:Y:S01]  /*11f20*/  SHFL.IDX PT, R13, R7, RZ, 0x1c1f ;  /* 0x001c1fff070d7589 */ /* 0x000e6200000e0000 */
[----:B------:R-:W-:Y:S01]  /*11f30*/  ISETP.GE.OR P2, PT, R10, R11, P0 ;  /* 0x0000000b0a00720c */ /* 0x000fe20000746670 */
[----:B------:R-:W-:Y:S02]  /*11f40*/  IMAD R2, R2, c[0x0][0x428], RZ ;  /* 0x00010a0002027a24 */ /* 0x000fe400078e02ff */
[----:B------:R3:W-:Y:S01]  /*11f50*/  SHFL.IDX PT, R16, R0, 0x1, 0x1c1f ;  /* 0x003c1f0000107f89 */ /* 0x0007e200000e0000 */
[----:B------:R-:W-:Y:S02]  /*11f60*/  IMAD.IADD R15, R15, 0x1, R9 ;  /* 0x000000010f0f7824 */ /* 0x000fe400078e0209 */
[C---:B------:R-:W-:Y:S01]  /*11f70*/  IMAD R2, R8.reuse, c[0x0][0x42c], R2 ;  /* 0x00010b0008027a24 */ /* 0x040fe200078e0202 */
[----:B------:R4:W5:Y:S01]  /*11f80*/  SHFL.IDX PT, R17, R7, 0x1, 0x1c1f ;  /* 0x003c1f0007117f89 */ /* 0x00096200000e0000 */
[----:B------:R-:W-:-:S05]  /*11f90*/  IMAD.WIDE.U32 R8, R8, c[0x0][0x428], R14 ;  /* 0x00010a0008087a25 */ /* 0x000fca00078e000e */
[----:B-1----:R1:W-:Y:S01]  /*11fa0*/  @!P2 ST.E [R12.64], R4 ;  /* 0x000000040c00a985 */ /* 0x0023e2000c101916 */
[----:B---3--:R-:W-:-:S04]  /*11fb0*/  IADD3 R0, R10, 0x8, RZ ;  /* 0x000000080a007810 */ /* 0x008fc80007ffe0ff */
[----:B------:R-:W-:Y:S02]  /*11fc0*/  ISETP.GE.OR P0, PT, R0, R11, P0 ;  /* 0x0000000b0000720c */ /* 0x000fe40000706670 */
[----:B----4-:R-:W-:Y:S02]  /*11fd0*/  IADD3 R7, R9, R2, RZ ;  /* 0x0000000209077210 */ /* 0x010fe40007ffe0ff */
[----:B------:R-:W-:-:S04]  /*11fe0*/  LEA R2, P1, R8, c[0x0][0x400], 0x2 ;  /* 0x0001000008027a11 */ /* 0x000fc800078210ff */
[----:B------:R-:W-:Y:S02]  /*11ff0*/  LEA.HI.X R7, R8, c[0x0][0x404], R7, 0x2, P1 ;  /* 0x0001010008077a11 */ /* 0x000fe400008f1407 */
[-C--:B------:R-:W-:Y:S01]  /*12000*/  ISETP.GE.AND P1, PT, R0, R11.reuse, PT ;  /* 0x0000000b0000720c */ /* 0x080fe20003f26270 */
[----:B------:R-:W-:Y:S01]  /*12010*/  IMAD.IADD R0, R5, 0x1, -R3 ;  /* 0x0000000105007824 */ /* 0x000fe200078e0a03 */
[----:B------:R1:W3:Y:S02]  /*12020*/  SHFL.IDX PT, R8, R2, RZ, 0x1c1f ;  /* 0x001c1fff02087589 */ /* 0x0002e400000e0000 */
[----:B------:R-:W-:Y:S02]  /*12030*/  P2R R5, PR, RZ, 0x2 ;  /* 0x00000002ff057803 */ /* 0x000fe40000000000 */
[----:B-----5:R1:W-:Y:S01]  /*12040*/  @!P0 ST.E [R16.64], R6 ;  /* 0x0000000610008985 */ /* 0x0203e2000c101916 */
[----:B------:R-:W-:Y:S02]  /*12050*/  ISETP.GE.AND P0, PT, R10, R11, PT ;  /* 0x0000000b0a00720c */ /* 0x000fe40003f06270 */
[----:B------:R-:W-:Y:S01]  /*12060*/  SHF.L.U32 R0, R0, 0x1, RZ ;  /* 0x0000000100007819 */ /* 0x000fe200000006ff */
[----:B------:R1:W4:Y:S10]  /*12070*/  SHFL.IDX PT, R9, R7, RZ, 0x1c1f ;  /* 0x001c1fff07097589 */ /* 0x00033400000e0000 */
[----:B------:R-:W-:Y:S05]  /*12080*/  @P0 BRA `(.L_x_444) ;  /* 0x00000bd000000947 */ /* 0x000fea0003800000 */
[C---:B------:R-:W-:Y:S02]  /*12090*/  ISETP.GE.AND P0, PT, R0.reuse, c[0x0][0x3c8], PT ;  /* 0x0000f20000007a0c */ /* 0x040fe40003f06270 */
[----:B------:R-:W-:-:S02]  /*120a0*/  IADD3 R3, R0, 0x10, RZ ;  /* 0x0000001000037810 */ /* 0x000fc40007ffe0ff */
[----:B-1----:R-:W-:Y:S02]  /*120b0*/  IADD3 R4, R0, 0x8, RZ ;  /* 0x0000000800047810 */ /* 0x002fe40007ffe0ff */
[----:B------:R-:W-:Y:S02]  /*120c0*/  ISETP.GE.AND P4, PT, R3, c[0x0][0x3c8], PT ;  /* 0x0000f20003007a0c */ /* 0x000fe40003f86270 */
[----:B------:R-:W-:Y:S02]  /*120d0*/  ISETP.GE.AND P5, PT, R4, c[0x0][0x3c8], PT ;  /* 0x0000f20004007a0c */ /* 0x000fe40003fa6270 */
[----:B------:R-:W-:-:S03]  /*120e0*/  IADD3 R6, R0, 0x28, RZ ;  /* 0x0000002800067810 */ /* 0x000fc60007ffe0ff */
[----:B---34-:R-:W-:Y:S01]  /*120f0*/  @!P0 IMAD.WIDE R10, R0, 0x4, R8 ;  /* 0x00000004000a8825 */ /* 0x018fe200078e0208 */
[----:B------:R-:W-:-:S04]  /*12100*/  ISETP.GE.AND P1, PT, R6, c[0x0][0x3c8], PT ;  /* 0x0000f20006007a0c */ /* 0x000fc80003f26270 */
[----:B------:R1:W-:Y:S01]  /*12110*/  @!P0 ST.E.64 [R10.64], R132 ;  /* 0x000000840a008985 */ /* 0x0003e2000c101b16 */
[----:B------:R-:W-:Y:S02]  /*12120*/  @!P4 LEA.HI R12, R3, R3, RZ, 0x1 ;  /* 0x00000003030cc211 */ /* 0x000fe400078f08ff */
[----:B------:R-:W-:Y:S02]  /*12130*/  IADD3 R3, R0, 0x30, RZ ;  /* 0x0000003000037810 */ /* 0x000fe40007ffe0ff */
[----:B------:R-:W-:Y:S02]  /*12140*/  @!P5 LEA.HI R4, R4, R4, RZ, 0x1 ;  /* 0x000000040404d211 */ /* 0x000fe400078f08ff */
[----:B------:R-:W-:Y:S02]  /*12150*/  ISETP.GE.AND P0, PT, R3, c[0x0][0x3c8], PT ;  /* 0x0000f20003007a0c */ /* 0x000fe40003f06270 */
[----:B------:R-:W-:Y:S02]  /*12160*/  @!P5 LOP3.LUT R4, R4, 0xfffffffe, RZ, 0xc0, !PT ;  /* 0xfffffffe0404d812 */ /* 0x000fe400078ec0ff */
[----:B------:R-:W-:-:S02]  /*12170*/  @!P4 LOP3.LUT R12, R12, 0xfffffffe, RZ, 0xc0, !PT ;  /* 0xfffffffe0c0cc812 */ /* 0x000fc400078ec0ff */
[----:B------:R-:W-:Y:S01]  /*12180*/  @!P1 LEA.HI R6, R6, R6, RZ, 0x1 ;  /* 0x0000000606069211 */ /* 0x000fe200078f08ff */
[--C-:B------:R-:W-:Y:S01]  /*12190*/  @!P5 IMAD.WIDE R14, R4, 0x4, R8.reuse ;  /* 0x00000004040ed825 */ /* 0x100fe200078e0208 */
[----:B------:R-:W-:Y:S02]  /*121a0*/  IADD3 R4, R0, 0x38, RZ ;  /* 0x0000003800047810 */ /* 0x000fe40007ffe0ff */
[----:B------:R-:W-:Y:S01]  /*121b0*/  @!P1 LOP3.LUT R6, R6, 0xfffffffe, RZ, 0xc0, !PT ;  /* 0xfffffffe06069812 */ /* 0x000fe200078ec0ff */
[--C-:B------:R-:W-:Y:S01]  /*121c0*/  @!P4 IMAD.WIDE R12, R12, 0x4, R8.reuse ;  /* 0x000000040c0cc825 */ /* 0x100fe200078e0208 */
[----:B------:R-:W-:Y:S01]  /*121d0*/  @!P5 ST.E.64 [R14.64], R136 ;  /* 0x000000880e00d985 */ /* 0x000fe2000c101b16 */
[----:B------:R-:W-:Y:S02]  /*121e0*/  @!P0 LEA.HI R3, R3, R3, RZ, 0x1 ;  /* 0x0000000303038211 */ /* 0x000fe400078f08ff */
[----:B------:R-:W-:Y:S01]  /*121f0*/  ISETP.GE.AND P5, PT, R4, c[0x0][0x3c8], PT ;  /* 0x0000f20004007a0c */ /* 0x000fe20003fa6270 */
[----:B------:R3:W-:Y:S01]  /*12200*/  @!P4 ST.E.64 [R12.64], R140 ;  /* 0x0000008c0c00c985 */ /* 0x0007e2000c101b16 */
[----:B------:R-:W-:Y:S01]  /*12210*/  @!P0 LOP3.LUT R3, R3, 0xfffffffe, RZ, 0xc0, !PT ;  /* 0xfffffffe03038812 */ /* 0x000fe200078ec0ff */
[----:B------:R-:W-:Y:S01]  /*12220*/  @!P1 IMAD.WIDE R16, R6, 0x4, R8 ;  /* 0x0000000406109825 */ /* 0x000fe200078e0208 */
[----:B------:R-:W-:-:S02]  /*12230*/  IADD3 R6, R0, 0x50, RZ ;  /* 0x0000005000067810 */ /* 0x000fc40007ffe0ff */
[C---:B-1----:R-:W-:Y:S01]  /*12240*/  IADD3 R11, R0.reuse, 0x18, RZ ;  /* 0x00000018000b7810 */ /* 0x042fe20007ffe0ff */
[----:B------:R-:W-:Y:S01]  /*12250*/  @!P0 IMAD.WIDE R18, R3, 0x4, R8 ;  /* 0x0000000403128825 */ /* 0x000fe200078e0208 */
[----:B------:R-:W-:Y:S02]  /*12260*/  IADD3 R10, R0, 0x20, RZ ;  /* 0x00000020000a7810 */ /* 0x000fe40007ffe0ff */
[----:B------:R-:W-:Y:S02]  /*12270*/  ISETP.GE.AND P3, PT, R11, c[0x0][0x3c8], PT ;  /* 0x0000f2000b007a0c */ /* 0x000fe40003f66270 */
[----:B------:R-:W-:Y:S02]  /*12280*/  ISETP.GE.AND P2, PT, R10, c[0x0][0x3c8], PT ;  /* 0x0000f2000a007a0c */ /* 0x000fe40003f46270 */
[----:B------:R-:W-:Y:S02]  /*12290*/  IADD3 R3, R0, 0x58, RZ ;  /* 0x0000005800037810 */ /* 0x000fe40007ffe0ff */
[----:B------:R-:W-:-:S04]  /*122a0*/  @!P5 LEA.HI R4, R4, R4, RZ, 0x1 ;  /* 0x000000040404d211 */ /* 0x000fc800078f08ff */
[----:B------:R-:W-:-:S03]  /*122b0*/  @!P5 LOP3.LUT R4, R4, 0xfffffffe, RZ, 0xc0, !PT ;  /* 0xfffffffe0404d812 */ /* 0x000fc600078ec0ff */
[----:B------:R-:W-:Y:S02]  /*122c0*/  @!P3 LEA.HI R11, R11, R11, RZ, 0x1 ;  /* 0x0000000b0b0bb211 */ /* 0x000fe400078f08ff */
[----:B------:R-:W-:Y:S02]  /*122d0*/  @!P2 LEA.HI R10, R10, R10, RZ, 0x1 ;  /* 0x0000000a0a0aa211 */ /* 0x000fe400078f08ff */
[----:B------:R-:W-:Y:S02]  /*122e0*/  @!P3 LOP3.LUT R11, R11, 0xfffffffe, RZ, 0xc0, !PT ;  /* 0xfffffffe0b0bb812 */ /* 0x000fe400078ec0ff */
[----:B------:R-:W-:Y:S02]  /*122f0*/  @!P2 LOP3.LUT R10, R10, 0xfffffffe, RZ, 0xc0, !PT ;  /* 0xfffffffe0a0aa812 */ /* 0x000fe400078ec0ff */
[----:B---3--:R-:W-:Y:S01]  /*12300*/  IADD3 R12, R0, 0x40, RZ ;  /* 0x00000040000c7810 */ /* 0x008fe20007ffe0ff */
[----:B------:R-:W-:-:S03]  /*12310*/  @!P3 IMAD.WIDE R14, R11, 0x4, R8 ;  /* 0x000000040b0eb825 */ /* 0x000fc600078e0208 */
[----:B------:R-:W-:Y:S01]  /*12320*/  ISETP.GE.AND P4, PT, R12, c[0x0][0x3c8], PT ;  /* 0x0000f2000c007a0c */ /* 0x000fe20003f86270 */
[----:B------:R-:W-:Y:S01]  /*12330*/  @!P2 IMAD.WIDE R10, R10, 0x4, R8 ;  /* 0x000000040a0aa825 */ /* 0x000fe200078e0208 */
[----:B------:R1:W-:Y:S04]  /*12340*/  @!P3 ST.E.64 [R14.64], R144 ;  /* 0x000000900e00b985 */ /* 0x0003e8000c101b16 */
[----:B------:R3:W-:Y:S01]  /*12350*/  @!P2 ST.E.64 [R10.64], R148 ;  /* 0x000000940a00a985 */ /* 0x0007e2000c101b16 */
[----:B------:R-:W-:-:S03]  /*12360*/  ISETP.GE.AND P2, PT, R6, c[0x0][0x3c8], PT ;  /* 0x0000f20006007a0c */ /* 0x000fc60003f46270 */
[----:B------:R4:W-:Y:S01]  /*12370*/  @!P1 ST.E.64 [R16.64], R152 ;  /* 0x0000009810009985 */ /* 0x0009e2000c101b16 */
[----:B------:R-:W-:Y:S02]  /*12380*/  ISETP.GE.AND P1, PT, R3, c[0x0][0x3c8], PT ;  /* 0x0000f20003007a0c */ /* 0x000fe40003f26270 */
[----:B------:R-:W-:Y:S01]  /*12390*/  @!P4 LEA.HI R12, R12, R12, RZ, 0x1 ;  /* 0x0000000c0c0cc211 */ /* 0x000fe200078f08ff */
[----:B------:R5:W-:Y:S03]  /*123a0*/  @!P0 ST.E.64 [R18.64], R28 ;  /* 0x0000001c12008985 */ /* 0x000be6000c101b16 */
[----:B------:R-:W-:-:S03]  /*123b0*/  @!P4 LOP3.LUT R12, R12, 0xfffffffe, RZ, 0xc0, !PT ;  /* 0xfffffffe0c0cc812 */ /* 0x000fc600078ec0ff */
[----:B------:R-:W-:Y:S02]  /*123c0*/  @!P2 LEA.HI R6, R6, R6, RZ, 0x1 ;  /* 0x000000060606a211 */ /* 0x000fe400078f08ff */
[--C-:B------:R-:W-:Y:S02]  /*123d0*/  @!P4 IMAD.WIDE R12, R12, 0x4, R8.reuse ;  /* 0x000000040c0cc825 */ /* 0x100fe400078e0208 */
[----:B------:R-:W-:Y:S02]  /*123e0*/  @!P1 LEA.HI R3, R3, R3, RZ, 0x1 ;  /* 0x0000000303039211 */ /* 0x000fe400078f08ff */
[----:B------:R-:W-:Y:S02]  /*123f0*/  @!P2 LOP3.LUT R6, R6, 0xfffffffe, RZ, 0xc0, !PT ;  /* 0xfffffffe0606a812 */ /* 0x000fe400078ec0ff */
[----:B------:R-:W-:Y:S01]  /*12400*/  @!P1 LOP3.LUT R3, R3, 0xfffffffe, RZ, 0xc0, !PT ;  /* 0xfffffffe03039812 */ /* 0x000fe200078ec0ff */
[----:B-1----:R-:W-:Y:S01]  /*12410*/  @!P5 IMAD.WIDE R14, R4, 0x4, R8 ;  /* 0x00000004040ed825 */ /* 0x002fe200078e0208 */
[----:B------:R-:W-:-:S02]  /*12420*/  IADD3 R4, R0, 0x68, RZ ;  /* 0x0000006800047810 */ /* 0x000fc40007ffe0ff */
[C---:B---3--:R-:W-:Y:S02]  /*12430*/  IADD3 R10, R0.reuse, 0x48, RZ ;  /* 0x00000048000a7810 */ /* 0x048fe40007ffe0ff */
[----:B------:R1:W-:Y:S01]  /*12440*/  @!P5 ST.E.64 [R14.64], R32 ;  /* 0x000000200e00d985 */ /* 0x0003e2000c101b16 */
[----:B------:R-:W-:Y:S02]  /*12450*/  IADD3 R11, R0, 0x60, RZ ;  /* 0x00000060000b7810 */ /* 0x000fe40007ffe0ff */
[----:B------:R-:W-:Y:S01]  /*12460*/  ISETP.GE.AND P3, PT, R10, c[0x0][0x3c8], PT ;  /* 0x0000f2000a007a0c */ /* 0x000fe20003f66270 */
[--C-:B----4-:R-:W-:Y:S01]  /*12470*/  @!P2 IMAD.WIDE R16, R6, 0x4, R8.reuse ;  /* 0x000000040610a825 */ /* 0x110fe200078e0208 */
[----:B------:R-:W-:Y:S01]  /*12480*/  ISETP.GE.AND P0, PT, R11, c[0x0][0x3c8], PT ;  /* 0x0000f2000b007a0c */ /* 0x000fe20003f06270 */
[----:B------:R3:W-:Y:S01]  /*12490*/  @!P4 ST.E.64 [R12.64], R36 ;  /* 0x000000240c00c985 */ /* 0x0007e2000c101b16 */
[----:B------:R-:W-:Y:S01]  /*124a0*/  ISETP.GE.AND P5, PT, R4, c[0x0][0x3c8], PT ;  /* 0x0000f20004007a0c */ /* 0x000fe20003fa6270 */
[----:B-----5:R-:W-:Y:S01]  /*124b0*/  @!P1 IMAD.WIDE R18, R3, 0x4, R8 ;  /* 0x0000000403129825 */ /* 0x020fe200078e0208 */
[----:B------:R-:W-:-:S02]  /*124c0*/  IADD3 R6, R0, 0x88, RZ ;  /* 0x0000008800067810 */ /* 0x000fc40007ffe0ff */
[----:B------:R-:W-:-:S05]  /*124d0*/  IADD3 R3, R0, 0x90, RZ ;  /* 0x0000009000037810 */ /* 0x000fca0007ffe0ff */
[----:B------:R-:W-:Y:S02]  /*124e0*/  @!P3 LEA.HI R10, R10, R10, RZ, 0x1 ;  /* 0x0000000a0a0ab211 */ /* 0x000fe400078f08ff */
[----:B------:R-:W-:Y:S02]  /*124f0*/  @!P0 LEA.HI R11, R11, R11, RZ, 0x1 ;  /* 0x0000000b0b0b8211 */ /* 0x000fe400078f08ff */
[----:B------:R-:W-:Y:S02]  /*12500*/  @!P3 LOP3.LUT R10, R10, 0xfffffffe, RZ, 0xc0, !PT ;  /* 0xfffffffe0a0ab812 */ /* 0x000fe400078ec0ff */
[----:B------:R-:W-:Y:S02]  /*12510*/  @!P0 LOP3.LUT R11, R11, 0xfffffffe, RZ, 0xc0, !PT ;  /* 0xfffffffe0b0b8812 */ /* 0x000fe400078ec0ff */
[----:B------:R-:W-:-:S04]  /*12520*/  @!P5 LEA.HI R4, R4, R4, RZ, 0x1 ;  /* 0x000000040404d211 */ /* 0x000fc800078f08ff */
[----:B------:R-:W-:Y:S01]  /*12530*/  @!P5 LOP3.LUT R4, R4, 0xfffffffe, RZ, 0xc0, !PT ;  /* 0xfffffffe0404d812 */ /* 0x000fe200078ec0ff */
[----:B-1----:R-:W-:-:S04]  /*12540*/  @!P3 IMAD.WIDE R14, R10, 0x4, R8 ;  /* 0x000000040a0eb825 */ /* 0x002fc800078e0208 */
[----:B------:R-:W-:Y:S01]  /*12550*/  @!P0 IMAD.WIDE R10, R11, 0x4, R8 ;  /* 0x000000040b0a8825 */ /* 0x000fe200078e0208 */
[----:B------:R1:W-:Y:S01]  /*12560*/  @!P3 ST.E.64 [R14.64], R40 ;  /* 0x000000280e00b985 */ /* 0x0003e2000c101b16 */
[----:B---3--:R-:W-:-:S03]  /*12570*/  IADD3 R12, R0, 0x70, RZ ;  /* 0x00000070000c7810 */ /* 0x008fc60007ffe0ff */
[----:B------:R3:W-:Y:S01]  /*12580*/  @!P2 ST.E.64 [R16.64], R44 ;  /* 0x0000002c1000a985 */ /* 0x0007e2000c101b16 */
[----:B------:R-:W-:-:S03]  /*12590*/  ISETP.GE.AND P4, PT, R12, c[0x0][0x3c8], PT ;  /* 0x0000f2000c007a0c */ /* 0x000fc60003f86270 */
[----:B------:R-:W-:Y:S01]  /*125a0*/  @!P1 ST.E.64 [R18.64], R48 ;  /* 0x0000003012009985 */ /* 0x000fe2000c101b16 */
[----:B------:R-:W-:-:S03]  /*125b0*/  ISETP.GE.AND P1, PT, R6, c[0x0][0x3c8], PT ;  /* 0x0000f20006007a0c */ /* 0x000fc60003f26270 */
[----:B------:R4:W-:Y:S01]  /*125c0*/  @!P0 ST.E.64 [R10.64], R52 ;  /* 0x000000340a008985 */ /* 0x0009e2000c101b16 */
[----:B------:R-:W-:-:S05]  /*125d0*/  ISETP.GE.AND P0, PT, R3, c[0x0][0x3c8], PT ;  /* 0x0000f20003007a0c */ /* 0x000fca0003f06270 */
[----:B------:R-:W-:-:S04]  /*125e0*/  @!P4 LEA.HI R12, R12, R12, RZ, 0x1 ;  /* 0x0000000c0c0cc211 */ /* 0x000fc800078f08ff */
[----:B------:R-:W-:Y:S02]  /*125f0*/  @!P4 LOP3.LUT R12, R12, 0xfffffffe, RZ, 0xc0, !PT ;  /* 0xfffffffe0c0cc812 */ /* 0x000fe400078ec0ff */
[----:B------:R-:W-:Y:S02]  /*12600*/  @!P1 LEA.HI R6, R6, R6, RZ, 0x1 ;  /* 0x0000000606069211 */ /* 0x000fe400078f08ff */
[----:B------:R-:W-:Y:S01]  /*12610*/  @!P0 LEA.HI R3, R3, R3, RZ, 0x1 ;  /* 0x0000000303038211 */ /* 0x000fe200078f08ff */
[----:B------:R-:W-:-:S03]  /*12620*/  @!P4 IMAD.WIDE R12, R12, 0x4, R8 ;  /* 0x000000040c0cc825 */ /* 0x000fc600078e0208 */
[----:B------:R-:W-:Y:S01]  /*12630*/  @!P0 LOP3.LUT R3, R3, 0xfffffffe, RZ, 0xc0, !PT ;  /* 0xfffffffe03038812 */ /* 0x000fe200078ec0ff */
[----:B-1----:R-:W-:Y:S01]  /*12640*/  @!P5 IMAD.WIDE R14, R4, 0x4, R8 ;  /* 0x00000004040ed825 */ /* 0x002fe200078e0208 */
[----:B------:R-:W-:-:S03]  /*12650*/  IADD3 R4, R0, 0x98, RZ ;  /* 0x0000009800047810 */ /* 0x000fc60007ffe0ff */
[----:B---3--:R-:W-:Y:S01]  /*12660*/  @!P0 IMAD.WIDE R16, R3, 0x4, R8 ;  /* 0x0000000403108825 */ /* 0x008fe200078e0208 */
[----:B------:R1:W-:Y:S01]  /*12670*/  @!P5 ST.E.64 [R14.64], R56 ;  /* 0x000000380e00d985 */ /* 0x0003e2000c101b16 */
[----:B------:R-:W-:Y:S02]  /*12680*/  ISETP.GE.AND P5, PT, R4, c[0x0][0x3c8], PT ;  /* 0x0000f20004007a0c */ /* 0x000fe40003fa6270 */
[C---:B------:R-:W-:Y:S01]  /*12690*/  IADD3 R3, R0.reuse, 0xb8, RZ ;  /* 0x000000b800037810 */ /* 0x040fe20007ffe0ff */
[----:B------:R3:W-:Y:S01]  /*126a0*/  @!P4 ST.E.64 [R12.64], R60 ;  /* 0x0000003c0c00c985 */ /* 0x0007e2000c101b16 */
[C---:B----4-:R-:W-:Y:S02]  /*126b0*/  IADD3 R11, R0.reuse, 0x78, RZ ;  /* 0x00000078000b7810 */ /* 0x050fe40007ffe0ff */
[----:B------:R-:W-:Y:S02]  /*126c0*/  IADD3 R10, R0, 0x80, RZ ;  /* 0x00000080000a7810 */ /* 0x000fe40007ffe0ff */
[----:B------:R-:W-:-:S02]  /*126d0*/  ISETP.GE.AND P3, PT, R11, c[0x0][0x3c8], PT ;  /* 0x0000f2000b007a0c */ /* 0x000fc40003f66270 */
[----:B------:R-:W-:-:S03]  /*126e0*/  ISETP.GE.AND P2, PT, R10, c[0x0][0x3c8], PT ;  /* 0x0000f2000a007a0c */ /* 0x000fc60003f46270 */
[----:B------:R-:W-:-:S08]  /*126f0*/  @!P5 LEA.HI R4, R4, R4, RZ, 0x1 ;  /* 0x000000040404d211 */ /* 0x000fd000078f08ff */
[----:B------:R-:W-:Y:S02]  /*12700*/  @!P3 LEA.HI R11, R11, R11, RZ, 0x1 ;  /* 0x0000000b0b0bb211 */ /* 0x000fe400078f08ff */
[----:B------:R-:W-:Y:S02]  /*12710*/  @!P2 LEA.HI R10, R10, R10, RZ, 0x1 ;  /* 0x0000000a0a0aa211 */ /* 0x000fe400078f08ff */
[----:B------:R-:W-:Y:S02]  /*12720*/  @!P3 LOP3.LUT R11, R11, 0xfffffffe, RZ, 0xc0, !PT ;  /* 0xfffffffe0b0bb812 */ /* 0x000fe400078ec0ff */
[----:B------:R-:W-:-:S03]  /*12730*/  @!P2 LOP3.LUT R10, R10, 0xfffffffe, RZ, 0xc0, !PT ;  /* 0xfffffffe0a0aa812 */ /* 0x000fc600078ec0ff */
[--C-:B-1----:R-:W-:Y:S01]  /*12740*/  @!P3 IMAD.WIDE R14, R11, 0x4, R8.reuse ;  /* 0x000000040b0eb825 */ /* 0x102fe200078e0208 */
[----:B---3--:R-:W-:Y:S02]  /*12750*/  @!P1 LOP3.LUT R12, R6, 0xfffffffe, RZ, 0xc0, !PT ;  /* 0xfffffffe060c9812 */ /* 0x008fe400078ec0ff */
[----:B------:R-:W-:Y:S01]  /*12760*/  IADD3 R6, R0, 0xa0, RZ ;  /* 0x000000a000067810 */ /* 0x000fe20007ffe0ff */
[--C-:B------:R-:W-:Y:S01]  /*12770*/  @!P2 IMAD.WIDE R10, R10, 0x4, R8.reuse ;  /* 0x000000040a0aa825 */ /* 0x100fe200078e0208 */
[----:B------:R-:W-:Y:S02]  /*12780*/  @!P3 ST.E.64 [R14.64], R64 ;  /* 0x000000400e00b985 */ /* 0x000fe4000c101b16 */
[----:B------:R-:W-:Y:S01]  /*12790*/  ISETP.GE.AND P6, PT, R6, c[0x0][0x3c8], PT ;  /* 0x0000f20006007a0c */ /* 0x000fe20003fc6270 */
[----:B------:R-:W-:Y:S01]  /*127a0*/  @!P1 IMAD.WIDE R12, R12, 0x4, R8 ;  /* 0x000000040c0c9825 */ /* 0x000fe200078e0208 */
[----:B------:R1:W-:Y:S01]  /*127b0*/  @!P2 ST.E.64 [R10.64], R68 ;  /* 0x000000440a00a985 */ /* 0x0003e2000c101b16 */
[----:B------:R-:W-:-:S03]  /*127c0*/  ISETP.GE.AND P2, PT, R3, c[0x0][0x3c8], PT ;  /* 0x0000f20003007a0c */ /* 0x000fc60003f46270 */
[----:B------:R3:W-:Y:S04]  /*127d0*/  @!P1 ST.E.64 [R12.64], R72 ;  /* 0x000000480c009985 */ /* 0x0007e8000c101b16 */
[----:B------:R4:W-:Y:S03]  /*127e0*/  @!P0 ST.E.64 [R16.64], R76 ;  /* 0x0000004c10008985 */ /* 0x0009e6000c101b16 */
[----:B------:R-:W-:-:S03]  /*127f0*/  @!P6 LEA.HI R6, R6, R6, RZ, 0x1 ;  /* 0x000000060606e211 */ /* 0x000fc600078f08ff */
[----:B------:R-:W-:Y:S02]  /*12800*/  @!P2 LEA.HI R3, R3, R3, RZ, 0x1 ;  /* 0x000000030303a211 */ /* 0x000fe400078f08ff */
[----:B------:R-:W-:Y:S02]  /*12810*/  @!P6 LOP3.LUT R6, R6, 0xfffffffe, RZ, 0xc0, !PT ;  /* 0xfffffffe0606e812 */ /* 0x000fe400078ec0ff */
[----:B------:R-:W-:Y:S02]  /*12820*/  @!P2 LOP3.LUT R3, R3, 0xfffffffe, RZ, 0xc0, !PT ;  /* 0xfffffffe0303a812 */ /* 0x000fe400078ec0ff */
[C---:B-1----:R-:W-:Y:S02]  /*12830*/  IADD3 R11, R0.reuse, 0xa8, RZ ;  /* 0x000000a8000b7810 */ /* 0x042fe40007ffe0ff */
[----:B------:R-:W-:Y:S02]  /*12840*/  IADD3 R10, R0, 0xb0, RZ ;  /* 0x000000b0000a7810 */ /* 0x000fe40007ffe0ff */
[----:B------:R-:W-:-:S02]  /*12850*/  ISETP.GE.AND P4, PT, R11, c[0x0][0x3c8], PT ;  /* 0x0000f2000b007a0c */ /* 0x000fc40003f86270 */
[----:B------:R-:W-:Y:S02]  /*12860*/  ISETP.GE.AND P3, PT, R10, c[0x0][0x3c8], PT ;  /* 0x0000f2000a007a0c */ /* 0x000fe40003f66270 */
[----:B---3--:R-:W-:Y:S01]  /*12870*/  @!P5 LOP3.LUT R13, R4, 0xfffffffe, RZ, 0xc0, !PT ;  /* 0xfffffffe040dd812 */ /* 0x008fe200078ec0ff */
[--C-:B----4-:R-:W-:Y:S01]  /*12880*/  @!P2 IMAD.WIDE R16, R3, 0x4, R8.reuse ;  /* 0x000000040310a825 */ /* 0x110fe200078e0208 */
[C---:B------:R-:W-:Y:S02]  /*12890*/  IADD3 R12, R0.reuse, 0xc0, RZ ;  /* 0x000000c0000c7810 */ /* 0x040fe40007ffe0ff */
[----:B------:R-:W-:Y:S01]  /*128a0*/  IADD3 R4, R0, 0xc8, RZ ;  /* 0x000000c800047810 */ /* 0x000fe20007ffe0ff */
[----:B------:R-:W-:Y:S01]  /*128b0*/  @!P5 IMAD.WIDE R14, R13, 0x4, R8 ;  /* 0x000000040d0ed825 */ /* 0x000fe200078e0208 */
[----:B------:R-:W-:Y:S02]  /*128c0*/  ISETP.GE.AND P1, PT, R12, c[0x0][0x3c8], PT ;  /* 0x0000f2000c007a0c */ /* 0x000fe40003f26270 */
[----:B------:R-:W-:-:S02]  /*128d0*/  ISETP.GE.AND P0, PT, R4, c[0x0][0x3c8], PT ;  /* 0x0000f20004007a0c */ /* 0x000fc40003f06270 */
[----:B------:R-:W-:Y:S01]  /*128e0*/  @!P4 LEA.HI R11, R11, R11, RZ, 0x1 ;  /* 0x0000000b0b0bc211 */ /* 0x000fe200078f08ff */
[----:B------:R1:W-:Y:S01]  /*128f0*/  @!P5 ST.E.64 [R14.64], R80 ;  /* 0x000000500e00d985 */ /* 0x0003e2000c101b16 */
[----:B------:R-:W-:Y:S02]  /*12900*/  @!P3 LEA.HI R10, R10, R10, RZ, 0x1 ;  /* 0x0000000a0a0ab211 */ /* 0x000fe400078f08ff */
[----:B------:R-:W-:Y:S02]  /*12910*/  @!P4 LOP3.LUT R11, R11, 0xfffffffe, RZ, 0xc0, !PT ;  /* 0xfffffffe0b0bc812 */ /* 0x000fe400078ec0ff */
[----:B------:R-:W-:Y:S02]  /*12920*/  @!P3 LOP3.LUT R10, R10, 0xfffffffe, RZ, 0xc0, !PT ;  /* 0xfffffffe0a0ab812 */ /* 0x000fe400078ec0ff */
[----:B------:R-:W-:Y:S02]  /*12930*/  IADD3 R3, R0, 0xd0, RZ ;  /* 0x000000d000037810 */ /* 0x000fe40007ffe0ff */
[----:B------:R-:W-:-:S02]  /*12940*/  @!P1 LEA.HI R12, R12, R12, RZ, 0x1 ;  /* 0x0000000c0c0c9211 */ /* 0x000fc400078f08ff */
[----:B------:R-:W-:Y:S02]  /*12950*/  @!P0 LEA.HI R4, R4, R4, RZ, 0x1 ;  /* 0x0000000404048211 */ /* 0x000fe400078f08ff */
[----:B------:R-:W-:Y:S02]  /*12960*/  @!P1 LOP3.LUT R12, R12, 0xfffffffe, RZ, 0xc0, !PT ;  /* 0xfffffffe0c0c9812 */ /* 0x000fe400078ec0ff */
[----:B------:R-:W-:Y:S02]  /*12970*/  @!P0 LOP3.LUT R4, R4, 0xfffffffe, RZ, 0xc0, !PT ;  /* 0xfffffffe04048812 */ /* 0x000fe400078ec0ff */
[----:B------:R-:W-:Y:S01]  /*12980*/  ISETP.GE.AND P5, PT, R3, c[0x0][0x3c8], PT ;  /* 0x0000f20003007a0c */ /* 0x000fe20003fa6270 */
[----:B------:R-:W-:-:S04]  /*12990*/  @!P1 IMAD.WIDE R12, R12, 0x4, R8 ;  /* 0x000000040c0c9825 */ /* 0x000fc800078e0208 */
[----:B-1----:R-:W-:Y:S01]  /*129a0*/  @!P6 IMAD.WIDE R14, R6, 0x4, R8 ;  /* 0x00000004060ee825 */ /* 0x002fe200078e0208 */
[----:B------:R-:W-:-:S07]  /*129b0*/  IADD3 R6, R0, 0xf8, RZ ;  /* 0x000000f800067810 */ /* 0x000fce0007ffe0ff */
[----:B------:R-:W-:Y:S01]  /*129c0*/  @!P5 LEA.HI R3, R3, R3, RZ, 0x1 ;  /* 0x000000030303d211 */ /* 0x000fe200078f08ff */
[----:B------:R1:W-:Y:S03]  /*129d0*/  @!P6 ST.E.64 [R14.64], R84 ;  /* 0x000000540e00e985 */ /* 0x0003e6000c101b16 */
[----:B------:R-:W-:Y:S01]  /*129e0*/  @!P5 LOP3.LUT R3, R3, 0xfffffffe, RZ, 0xc0, !PT ;  /* 0xfffffffe0303d812 */ /* 0x000fe200078ec0ff */
[----:B-1----:R-:W-:-:S04]  /*129f0*/  @!P4 IMAD.WIDE R14, R11, 0x4, R8 ;  /* 0x000000040b0ec825 */ /* 0x002fc800078e0208 */
[--C-:B------:R-:W-:Y:S01]  /*12a00*/  @!P3 IMAD.WIDE R10, R10, 0x4, R8.reuse ;  /* 0x000000040a0ab825 */ /* 0x100fe200078e0208 */
[----:B------:R1:W-:Y:S04]  /*12a10*/  @!P4 ST.E.64 [R14.64], R88 ;  /* 0x000000580e00c985 */ /* 0x0003e8000c101b16 */
[----:B------:R3:W-:Y:S04]  /*12a20*/  @!P3 ST.E.64 [R10.64], R92 ;  /* 0x0000005c0a00b985 */ /* 0x0007e8000c101b16 */
[----:B------:R-:W-:Y:S04]  /*12a30*/  @!P2 ST.E.64 [R16.64], R96 ;  /* 0x000000601000a985 */ /* 0x000fe8000c101b16 */
[----:B------:R4:W-:Y:S01]  /*12a40*/  @!P1 ST.E.64 [R12.64], R100 ;  /* 0x000000640c009985 */ /* 0x0009e2000c101b16 */
[----:B-1----:R-:W-:-:S04]  /*12a50*/  @!P5 IMAD.WIDE R14, R3, 0x4, R8 ;  /* 0x00000004030ed825 */ /* 0x002fc800078e0208 */
[----:B---3--:R-:W-:Y:S01]  /*12a60*/  @!P0 IMAD.WIDE R10, R4, 0x4, R8 ;  /* 0x00000004040a8825 */ /* 0x008fe200078e0208 */
[----:B------:R-:W-:-:S04]  /*12a70*/  IADD3 R4, R0, 0xd8, RZ ;  /* 0x000000d800047810 */ /* 0x000fc80007ffe0ff */
[----:B------:R1:W-:Y:S01]  /*12a80*/  @!P0 ST.E.64 [R10.64], R104 ;  /* 0x000000680a008985 */ /* 0x0003e2000c101b16 */
[----:B------:R-:W-:Y:S02]  /*12a90*/  ISETP.GE.AND P4, PT, R4, c[0x0][0x3c8], PT ;  /* 0x0000f20004007a0c */ /* 0x000fe40003f86270 */
[----:B----4-:R-:W-:Y:S01]  /*12aa0*/  IADD3 R12, R0, 0xe0, RZ ;  /* 0x000000e0000c7810 */ /* 0x010fe20007ffe0ff */
[----:B------:R3:W-:Y:S01]  /*12ab0*/  @!P5 ST.E.64 [R14.64], R108 ;  /* 0x0000006c0e00d985 */ /* 0x0007e2000c101b16 */
[----:B------:R-:W-:Y:S02]  /*12ac0*/  ISETP.GE.AND P0, PT, R6, c[0x0][0x3c8], PT ;  /* 0x0000f20006007a0c */ /* 0x000fe40003f06270 */
[----:B------:R-:W-:-:S07]  /*12ad0*/  ISETP.GE.AND P3, PT, R12, c[0x0][0x3c8], PT ;  /* 0x0000f2000c007a0c */ /* 0x000fce0003f66270 */
[----:B------:R-:W-:-:S04]  /*12ae0*/  @!P4 LEA.HI R4, R4, R4, RZ, 0x1 ;  /* 0x000000040404c211 */ /* 0x000fc800078f08ff */
[----:B------:R-:W-:Y:S02]  /*12af0*/  @!P0 LEA.HI R6, R6, R6, RZ, 0x1 ;  /* 0x0000000606068211 */ /* 0x000fe400078f08ff */
[----:B------:R-:W-:Y:S02]  /*12b00*/  @!P3 LEA.HI R12, R12, R12, RZ, 0x1 ;  /* 0x0000000c0c0cb211 */ /* 0x000fe400078f08ff */
[----:B------:R-:W-:Y:S02]  /*12b10*/  @!P4 LOP3.LUT R4, R4, 0xfffffffe, RZ, 0xc0, !PT ;  /* 0xfffffffe0404c812 */ /* 0x000fe400078ec0ff */
[----:B------:R-:W-:Y:S02]  /*12b20*/  @!P3 LOP3.LUT R12, R12, 0xfffffffe, RZ, 0xc0, !PT ;  /* 0xfffffffe0c0cb812 */ /* 0x000fe400078ec0ff */
[----:B------:R-:W-:Y:S01]  /*12b30*/  @!P0 LOP3.LUT R6, R6, 0xfffffffe, RZ, 0xc0, !PT ;  /* 0xfffffffe06068812 */ /* 0x000fe200078ec0ff */
[----:B------:R-:W-:Y:S01]  /*12b40*/  @!P4 IMAD.WIDE R16, R4, 0x4, R8 ;  /* 0x000000040410c825 */ /* 0x000fe200078e0208 */
[----:B-1----:R-:W-:-:S02]  /*12b50*/  IADD3 R11, R0, 0xe8, RZ ;  /* 0x000000e8000b7810 */ /* 0x002fc40007ffe0ff */
[----:B------:R-:W-:Y:S01]  /*12b60*/  IADD3 R10, R0, 0xf0, RZ ;  /* 0x000000f0000a7810 */ /* 0x000fe20007ffe0ff */
[----:B------:R-:W-:Y:S01]  /*12b70*/  @!P3 IMAD.WIDE R12, R12, 0x4, R8 ;  /* 0x000000040c0cb825 */ /* 0x000fe200078e0208 */
[----:B------:R-:W-:Y:S01]  /*12b80*/  ISETP.GE.AND P2, PT, R11, c[0x0][0x3c8], PT ;  /* 0x0000f2000b007a0c */ /* 0x000fe20003f46270 */
[----:B------:R3:W-:Y:S01]  /*12b90*/  @!P4 ST.E.64 [R16.64], R112 ;  /* 0x000000701000c985 */ /* 0x0007e2000c101b16 */
[----:B------:R-:W-:-:S03]  /*12ba0*/  ISETP.GE.AND P1, PT, R10, c[0x0][0x3c8], PT ;  /* 0x0000f2000a007a0c */ /* 0x000fc60003f26270 */
[----:B------:R3:W-:Y:S08]  /*12bb0*/  @!P3 ST.E.64 [R12.64], R116 ;  /* 0x000000740c00b985 */ /* 0x0007f0000c101b16 */
[----:B------:R-:W-:Y:S02]  /*12bc0*/  @!P2 LEA.HI R11, R11, R11, RZ, 0x1 ;  /* 0x0000000b0b0ba211 */ /* 0x000fe400078f08ff */
[----:B------:R-:W-:-:S02]  /*12bd0*/  @!P1 LEA.HI R10, R10, R10, RZ, 0x1 ;  /* 0x0000000a0a0a9211 */ /* 0x000fc400078f08ff */
[----:B------:R-:W-:Y:S02]  /*12be0*/  @!P2 LOP3.LUT R11, R11, 0xfffffffe, RZ, 0xc0, !PT ;  /* 0xfffffffe0b0ba812 */ /* 0x000fe400078ec0ff */
[----:B------:R-:W-:-:S03]  /*12bf0*/  @!P1 LOP3.LUT R10, R10, 0xfffffffe, RZ, 0xc0, !PT ;  /* 0xfffffffe0a0a9812 */ /* 0x000fc600078ec0ff */
[----:B------:R-:W-:-:S04]  /*12c00*/  @!P2 IMAD.WIDE R18, R11, 0x4, R8 ;  /* 0x000000040b12a825 */ /* 0x000fc800078e0208 */
[--C-:B------:R-:W-:Y:S01]  /*12c10*/  @!P1 IMAD.WIDE R10, R10, 0x4, R8.reuse ;  /* 0x000000040a0a9825 */ /* 0x100fe200078e0208 */
[----:B------:R3:W-:Y:S03]  /*12c20*/  @!P2 ST.E.64 [R18.64], R120 ;  /* 0x000000781200a985 */ /* 0x0007e6000c101b16 */
[----:B------:R-:W-:Y:S01]  /*12c30*/  @!P0 IMAD.WIDE R8, R6, 0x4, R8 ;  /* 0x0000000406088825 */ /* 0x000fe200078e0208 */
[----:B------:R3:W-:Y:S04]  /*12c40*/  @!P1 ST.E.64 [R10.64], R124 ;  /* 0x0000007c0a009985 */ /* 0x0007e8000c101b16 */
[----:B------:R3:W-:Y:S02]  /*12c50*/  @!P0 ST.E.64 [R8.64], R128 ;  /* 0x0000008008008985 */ /* 0x0007e4000c101b16 */
.L_x_444:
[----:B------:R-:W-:Y:S05]  /*12c60*/  BSYNC B0 ;  /* 0x0000000000007941 */ /* 0x000fea0003800000 */
.L_x_443:
[----:B------:R-:W-:Y:S01]  /*12c70*/  ISETP.NE.AND P0, PT, R5, RZ, PT ;  /* 0x000000ff0500720c */ /* 0x000fe20003f05270 */
[----:B-1----:R-:W1:Y:S04]  /*12c80*/  SHFL.IDX PT, R7, R7, 0x1, 0x1c1f ;  /* 0x003c1f0007077f89 */ /* 0x002e6800000e0000 */
[----:B------:R4:W3:Y:S08]  /*12c90*/  SHFL.IDX PT, R6, R2, 0x1, 0x1c1f ;  /* 0x003c1f0002067f89 */ /* 0x0008f000000e0000 */
[----:B------:R-:W-:Y:S05]  /*12ca0*/  @P0 EXIT ;  /* 0x000000000000094d */ /* 0x000fea0003800000 */
[C---:B------:R-:W-:Y:S02]  /*12cb0*/  IADD3 R5, R0.reuse, 0x8, RZ ;  /* 0x0000000800057810 */ /* 0x040fe40007ffe0ff */
[----:B------:R-:W-:-:S02]  /*12cc0*/  IADD3 R4, R0, 0x10, RZ ;  /* 0x0000001000047810 */ /* 0x000fc40007ffe0ff */
[----:B------:R-:W-:Y:S02]  /*12cd0*/  ISETP.GE.AND P1, PT, R5, c[0x0][0x3c8], PT ;  /* 0x0000f20005007a0c */ /* 0x000fe40003f26270 */
[----:B------:R-:W-:Y:S02]  /*12ce0*/  ISETP.GE.AND P0, PT, R4, c[0x0][0x3c8], PT ;  /* 0x0000f20004007a0c */ /* 0x000fe40003f06270 */
[C---:B------:R-:W-:Y:S02]  /*12cf0*/  ISETP.GE.AND P2, PT, R0.reuse, c[0x0][0x3c8], PT ;  /* 0x0000f20000007a0c */ /* 0x040fe40003f46270 */
[C---:B------:R-:W-:Y:S02]  /*12d00*/  IADD3 R3, R0.reuse, 0x18, RZ ;  /* 0x0000001800037810 */ /* 0x040fe40007ffe0ff */
[----:B----4-:R-:W-:Y:S02]  /*12d10*/  IADD3 R2, R0, 0x20, RZ ;  /* 0x0000002000027810 */ /* 0x010fe40007ffe0ff */
[----:B------:R-:W-:-:S02]  /*12d20*/  ISETP.GE.AND P6, PT, R3, c[0x0][0x3c8], PT ;  /* 0x0000f20003007a0c */ /* 0x000fc40003fc6270 */
[----:B------:R-:W-:Y:S02]  /*12d30*/  ISETP.GE.AND P5, PT, R2, c[0x0][0x3c8], PT ;  /* 0x0000f20002007a0c */ /* 0x000fe40003fa6270 */
[----:B------:R-:W-:Y:S02]  /*12d40*/  @!P1 LEA.HI R5, R5, R5, RZ, 0x1 ;  /* 0x0000000505059211 */ /* 0x000fe400078f08ff */
[----:B------:R-:W-:Y:S01]  /*12d50*/  @!P0 LEA.HI R4, R4, R4, RZ, 0x1 ;  /* 0x0000000404048211 */ /* 0x000fe200078f08ff */
[--C-:B-1-3--:R-:W-:Y:S01]  /*12d60*/  @!P2 IMAD.WIDE R8, R0, 0x4, R6.reuse ;  /* 0x000000040008a825 */ /* 0x10afe200078e0206 */
[----:B------:R-:W-:Y:S02]  /*12d70*/  @!P1 LOP3.LUT R5, R5, 0xfffffffe, RZ, 0xc0, !PT ;  /* 0xfffffffe05059812 */ /* 0x000fe400078ec0ff */
[----:B------:R-:W-:Y:S02]  /*12d80*/  @!P0 LOP3.LUT R4, R4, 0xfffffffe, RZ, 0xc0, !PT ;  /* 0xfffffffe04048812 */ /* 0x000fe400078ec0ff */
[----:B------:R1:W-:Y:S01]  /*12d90*/  @!P2 ST.E.64 [R8.64], R134 ;  /* 0x000000860800a985 */ /* 0x0003e2000c101b16 */
[----:B------:R-:W-:Y:S01]  /*12da0*/  @!P1 IMAD.WIDE R10, R5, 0x4, R6 ;  /* 0x00000004050a9825 */ /* 0x000fe200078e0206 */
[----:B------:R-:W-:-:S02]  /*12db0*/  @!P6 LEA.HI R3, R3, R3, RZ, 0x1 ;  /* 0x000000030303e211 */ /* 0x000fc400078f08ff */
[----:B------:R-:W-:Y:S01]  /*12dc0*/  @!P5 LEA.HI R2, R2, R2, RZ, 0x1 ;  /* 0x000000020202d211 */ /* 0x000fe200078f08ff */
[--C-:B------:R-:W-:Y:S01]  /*12dd0*/  @!P0 IMAD.WIDE R4, R4, 0x4, R6.reuse ;  /* 0x0000000404048825 */ /* 0x100fe200078e0206 */
[----:B------:R3:W-:Y:S01]  /*12de0*/  @!P1 ST.E.64 [R10.64], R138 ;  /* 0x0000008a0a009985 */ /* 0x0007e2000c101b16 */
[----:B------:R-:W-:Y:S02]  /*12df0*/  @!P6 LOP3.LUT R3, R3, 0xfffffffe, RZ, 0xc0, !PT ;  /* 0xfffffffe0303e812 */ /* 0x000fe400078ec0ff */
[----:B------:R-:W-:Y:S01]  /*12e00*/  @!P5 LOP3.LUT R2, R2, 0xfffffffe, RZ, 0xc0, !PT ;  /* 0xfffffffe0202d812 */ /* 0x000fe200078ec0ff */
[----:B------:R4:W-:Y:S02]  /*12e10*/  @!P0 ST.E.64 [R4.64], R142 ;  /* 0x0000008e04008985 */ /* 0x0009e4000c101b16 */
[----:B------:R-:W-:Y:S01]  /*12e20*/  @!P6 IMAD.WIDE R12, R3, 0x4, R6 ;  /* 0x00000004030ce825 */ /* 0x000fe200078e0206 */
[----:B------:R-:W-:-:S03]  /*12e30*/  IADD3 R3, R0, 0x50, RZ ;  /* 0x0000005000037810 */ /* 0x000fc60007ffe0ff */
[----:B------:R-:W-:Y:S01]  /*12e40*/  @!P5 IMAD.WIDE R14, R2, 0x4, R6 ;  /* 0x00000004020ed825 */ /* 0x000fe200078e0206 */
[----:B------:R5:W-:Y:S01]  /*12e50*/  @!P6 ST.E.64 [R12.64], R146 ;  /* 0x000000920c00e985 */ /* 0x000be2000c101b16 */
[----:B------:R-:W-:Y:S02]  /*12e60*/  IADD3 R2, R0, 0x58, RZ ;  /* 0x0000005800027810 */ /* 0x000fe40007ffe0ff */
[----:B------:R-:W-:Y:S01]  /*12e70*/  ISETP.GE.AND P6, PT, R3, c[0x0][0x3c8], PT ;  /* 0x0000f20003007a0c */ /* 0x000fe20003fc6270 */
[----:B------:R2:W-:Y:S01]  /*12e80*/  @!P5 ST.E.64 [R14.64], R150 ;  /* 0x000000960e00d985 */ /* 0x0005e2000c101b16 */
[----:B------:R-:W-:Y:S02]  /*12e90*/  ISETP.GE.AND P5, PT, R2, c[0x0][0x3c8], PT ;  /* 0x0000f20002007a0c */ /* 0x000fe40003fa6270 */
[C---:B-1----:R-:W-:Y:S02]  /*12ea0*/  IADD3 R9, R0.reuse, 0x30, RZ ;  /* 0x0000003000097810 */ /* 0x042fe40007ffe0ff */
[----:B------:R-:W-:-:S02]  /*12eb0*/  IADD3 R8, R0, 0x38, RZ ;  /* 0x0000003800087810 */ /* 0x000fc40007ffe0ff */
[----:B------:R-:W-:Y:S02]  /*12ec0*/  ISETP.GE.AND P3, PT, R9, c[0x0][0x3c8], PT ;  /* 0x0000f20009007a0c */ /* 0x000fe40003f66270 */
[----:B---3--:R-:W-:Y:S02]  /*12ed0*/  IADD3 R10, R0, 0x28, RZ ;  /* 0x00000028000a7810 */ /* 0x008fe40007ffe0ff */
[----:B------:R-:W-:Y:S02]  /*12ee0*/  ISETP.GE.AND P2, PT, R8, c[0x0][0x3c8], PT ;  /* 0x0000f20008007a0c */ /* 0x000fe40003f46270 */
[C---:B----4-:R-:W-:Y:S02]  /*12ef0*/  IADD3 R5, R0.reuse, 0x40, RZ ;  /* 0x0000004000057810 */ /* 0x050fe40007ffe0ff */
[----:B------:R-:W-:Y:S02]  /*12f00*/  IADD3 R4, R0, 0x48, RZ ;  /* 0x0000004800047810 */ /* 0x000fe40007ffe0ff */
[----:B------:R-:W-:-:S02]  /*12f10*/  ISETP.GE.AND P4, PT, R10, c[0x0][0x3c8], PT ;  /* 0x0000f2000a007a0c */ /* 0x000fc40003f86270 */
[----:B------:R-:W-:Y:S02]  /*12f20*/  ISETP.GE.AND P1, PT, R5, c[0x0][0x3c8], PT ;  /* 0x0000f20005007a0c */ /* 0x000fe40003f26270 */
[----:B------:R-:W-:Y:S02]  /*12f30*/  ISETP.GE.AND P0, PT, R4, c[0x0][0x3c8], PT ;  /* 0x0000f20004007a0c */ /* 0x000fe40003f06270 */
[----:B------:R-:W-:Y:S02]  /*12f40*/  @!P3 LEA.HI R9, R9, R9, RZ, 0x1 ;  /* 0x000000090909b211 */ /* 0x000fe400078f08ff */
[----:B------:R-:W-:Y:S02]  /*12f50*/  @!P2 LEA.HI R8, R8, R8, RZ, 0x1 ;  /* 0x000000080808a211 */ /* 0x000fe400078f08ff */
[----:B------:R-:W-:Y:S02]  /*12f60*/  @!P3 LOP3.LUT R9, R9, 0xfffffffe, RZ, 0xc0, !PT ;  /* 0xfffffffe0909b812 */ /* 0x000fe400078ec0ff */
[----:B------:R-:W-:-:S02]  /*12f70*/  @!P2 LOP3.LUT R8, R8, 0xfffffffe, RZ, 0xc0, !PT ;  /* 0xfffffffe0808a812 */ /* 0x000fc400078ec0ff */
[----:B------:R-:W-:Y:S01]  /*12f80*/  @!P4 LEA.HI R10, R10, R10, RZ, 0x1 ;  /* 0x0000000a0a0ac211 */ /* 0x000fe200078f08ff */
[--C-:B-----5:R-:W-:Y:S01]  /*12f90*/  @!P3 IMAD.WIDE R12, R9, 0x4, R6.reuse ;  /* 0x00000004090cb825 */ /* 0x120fe200078e0206 */
[----:B------:R-:W-:Y:S02]  /*12fa0*/  @!P1 LEA.HI R5, R5, R5, RZ, 0x1 ;  /* 0x0000000505059211 */ /* 0x000fe400078f08ff */
[----:B------:R-:W-:Y:S01]  /*12fb0*/  @!P0 LEA.HI R4, R4, R4, RZ, 0x1 ;  /* 0x0000000404048211 */ /* 0x000fe200078f08ff */
[--C-:B------:R-:W-:Y:S01]  /*12fc0*/  @!P2 IMAD.WIDE R8, R8, 0x4, R6.reuse ;  /* 0x000000040808a825 */ /* 0x100fe200078e0206 */
[----:B------:R-:W-:Y:S02]  /*12fd0*/  @!P4 LOP3.LUT R10, R10, 0xfffffffe, RZ, 0xc0, !PT ;  /* 0xfffffffe0a0ac812 */ /* 0x000fe400078ec0ff */
[----:B------:R-:W-:Y:S02]  /*12fe0*/  @!P1 LOP3.LUT R5, R5, 0xfffffffe, RZ, 0xc0, !PT ;  /* 0xfffffffe05059812 */ /* 0x000fe400078ec0ff */
[----:B------:R-:W-:Y:S01]  /*12ff0*/  @!P0 LOP3.LUT R4, R4, 0xfffffffe, RZ, 0xc0, !PT ;  /* 0xfffffffe04048812 */ /* 0x000fe200078ec0ff */
[----:B------:R-:W-:Y:S01]  /*13000*/  @!P4 IMAD.WIDE R10, R10, 0x4, R6 ;  /* 0x000000040a0ac825 */ /* 0x000fe200078e0206 */
[----:B------:R-:W-:-:S02]  /*13010*/  @!P6 LEA.HI R3, R3, R3, RZ, 0x1 ;  /* 0x000000030303e211 */ /* 0x000fc400078f08ff */
[----:B------:R-:W-:Y:S01]  /*13020*/  @!P5 LEA.HI R2, R2, R2, RZ, 0x1 ;  /* 0x000000020202d211 */ /* 0x000fe200078f08ff */
[--C-:B--2---:R-:W-:Y:S01]  /*13030*/  @!P1 IMAD.WIDE R14, R5, 0x4, R6.reuse ;  /* 0x00000004050e9825 */ /* 0x104fe200078e0206 */
[----:B------:R1:W-:Y:S01]  /*13040*/  @!P4 ST.E.64 [R10.64], R154 ;  /* 0x0000009a0a00c985 */ /* 0x0003e2000c101b16 */
[----:B------:R-:W-:Y:S02]  /*13050*/  @!P6 LOP3.LUT R3, R3, 0xfffffffe, RZ, 0xc0, !PT ;  /* 0xfffffffe0303e812 */ /* 0x000fe400078ec0ff */
[----:B------:R-:W-:Y:S01]  /*13060*/  @!P0 IMAD.WIDE R4, R4, 0x4, R6 ;  /* 0x0000000404048825 */ /* 0x000fe200078e0206 */
[----:B------:R2:W-:Y:S01]  /*13070*/  @!P3 ST.E.64 [R12.64], R30 ;  /* 0x0000001e0c00b985 */ /* 0x0005e2000c101b16 */
[----:B------:R-:W-:-:S03]  /*13080*/  @!P5 LOP3.LUT R2, R2, 0xfffffffe, RZ, 0xc0, !PT ;  /* 0xfffffffe0202d812 */ /* 0x000fc600078ec0ff */
[----:B------:R3:W-:Y:S04]  /*13090*/  @!P2 ST.E.64 [R8.64], R34 ;  /* 0x000000220800a985 */ /* 0x0007e8000c101b16 */
[----:B------:R4:W-:Y:S04]  /*130a0*/  @!P1 ST.E.64 [R14.64], R38 ;  /* 0x000000260e009985 */ /* 0x0009e8000c101b16 */
[----:B------:R5:W-:Y:S01]  /*130b0*/  @!P0 ST.E.64 [R4.64], R42 ;  /* 0x0000002a04008985 */ /* 0x000be2000c101b16 */
[----:B-1----:R-:W-:-:S04]  /*130c0*/  IADD3 R10, R0, 0x60, RZ ;  /* 0x00000060000a7810 */ /* 0x002fc80007ffe0ff */
[----:B------:R-:W-:Y:S01]  /*130d0*/  ISETP.GE.AND P4, PT, R10, c[0x0][0x3c8], PT ;  /* 0x0000f2000a007a0c */ /* 0x000fe20003f86270 */
[--C-:B--2---:R-:W-:Y:S01]  /*130e0*/  @!P6 IMAD.WIDE R12, R3, 0x4, R6.reuse ;  /* 0x00000004030ce825 */ /* 0x104fe200078e0206 */
[C---:B------:R-:W-:Y:S02]  /*130f0*/  IADD3 R3, R0.reuse, 0x88, RZ ;  /* 0x0000008800037810 */ /* 0x040fe40007ffe0ff */
[C---:B---3--:R-:W-:Y:S02]  /*13100*/  IADD3 R9, R0.reuse, 0x68, RZ ;  /* 0x0000006800097810 */ /* 0x048fe40007ffe0ff */
[----:B------:R-:W-:Y:S01]  /*13110*/  IADD3 R8, R0, 0x70, RZ ;  /* 0x0000007000087810 */ /* 0x000fe20007ffe0ff */
[----:B------:R1:W-:Y:S01]  /*13120*/  @!P6 ST.E.64 [R12.64], R46 ;  /* 0x0000002e0c00e985 */ /* 0x0003e2000c101b16 */
[----:B------:R-:W-:Y:S01]  /*13130*/  ISETP.GE.AND P3, PT, R9, c[0x0][0x3c8], PT ;  /* 0x0000f20009007a0c */ /* 0x000fe20003f66270 */
[----:B----4-:R-:W-:Y:S01]  /*13140*/  @!P5 IMAD.WIDE R14, R2, 0x4, R6 ;  /* 0x00000004020ed825 */ /* 0x010fe200078e0206 */
[----:B------:R-:W-:-:S02]  /*13150*/  ISETP.GE.AND P2, PT, R8, c[0x0][0x3c8], PT ;  /* 0x0000f20008007a0c */ /* 0x000fc40003f46270 */
[C---:B-----5:R-:W-:Y:S02]  /*13160*/  IADD3 R5, R0.reuse, 0x78, RZ ;  /* 0x0000007800057810 */ /* 0x060fe40007ffe0ff */
[----:B------:R-:W-:Y:S01]  /*13170*/  IADD3 R4, R0, 0x80, RZ ;  /* 0x0000008000047810 */ /* 0x000fe20007ffe0ff */
[----:B------:R2:W-:Y:S01]  /*13180*/  @!P5 ST.E.64 [R14.64], R50 ;  /* 0x000000320e00d985 */ /* 0x0005e2000c101b16 */
[----:B------:R-:W-:Y:S02]  /*13190*/  ISETP.GE.AND P1, PT, R5, c[0x0][0x3c8], PT ;  /* 0x0000f20005007a0c */ /* 0x000fe40003f26270 */
[----:B------:R-:W-:Y:S02]  /*131a0*/  ISETP.GE.AND P0, PT, R4, c[0x0][0x3c8], PT ;  /* 0x0000f20004007a0c */ /* 0x000fe40003f06270 */
[----:B------:R-:W-:Y:S02]  /*131b0*/  @!P4 LEA.HI R10, R10, R10, RZ, 0x1 ;  /* 0x0000000a0a0ac211 */ /* 0x000fe400078f08ff */
[----:B------:R-:W-:-:S02]  /*131c0*/  @!P3 LEA.HI R9, R9, R9, RZ, 0x1 ;  /* 0x000000090909b211 */ /* 0x000fc400078f08ff */
[----:B------:R-:W-:Y:S02]  /*131d0*/  @!P2 LEA.HI R8, R8, R8, RZ, 0x1 ;  /* 0x000000080808a211 */ /* 0x000fe400078f08ff */
[----:B------:R-:W-:Y:S02]  /*131e0*/  @!P4 LOP3.LUT R10, R10, 0xfffffffe, RZ, 0xc0, !PT ;  /* 0xfffffffe0a0ac812 */ /* 0x000fe400078ec0ff */
[----:B------:R-:W-:Y:S02]  /*131f0*/  @!P3 LOP3.LUT R9, R9, 0xfffffffe, RZ, 0xc0, !PT ;  /* 0xfffffffe0909b812 */ /* 0x000fe400078ec0ff */
[----:B------:R-:W-:Y:S01]  /*13200*/  @!P1 LEA.HI R5, R5, R5, RZ, 0x1 ;  /* 0x0000000505059211 */ /* 0x000fe200078f08ff */
[----:B------:R-:W-:Y:S01]  /*13210*/  @!P4 IMAD.WIDE R10, R10, 0x4, R6 ;  /* 0x000000040a0ac825 */ /* 0x000fe200078e0206 */
[----:B------:R-:W-:Y:S02]  /*13220*/  @!P0 LEA.HI R4, R4, R4, RZ, 0x1 ;  /* 0x0000000404048211 */ /* 0x000fe400078f08ff */
[----:B------:R-:W-:-:S02]  /*13230*/  @!P2 LOP3.LUT R8, R8, 0xfffffffe, RZ, 0xc0, !PT ;  /* 0xfffffffe0808a812 */ /* 0x000fc400078ec0ff */
[----:B------:R-:W-:Y:S01]  /*13240*/  @!P1 LOP3.LUT R5, R5, 0xfffffffe, RZ, 0xc0, !PT ;  /* 0xfffffffe05059812 */ /* 0x000fe200078ec0ff */
[--C-:B-1----:R-:W-:Y:S01]  /*13250*/  @!P3 IMAD.WIDE R12, R9, 0x4, R6.reuse ;  /* 0x00000004090cb825 */ /* 0x102fe200078e0206 */
[----:B------:R-:W-:Y:S01]  /*13260*/  @!P0 LOP3.LUT R4, R4, 0xfffffffe, RZ, 0xc0, !PT ;  /* 0xfffffffe04048812 */ /* 0x000fe200078ec0ff */
[----:B------:R1:W-:Y:S01]  /*13270*/  @!P4 ST.E.64 [R10.64], R54 ;  /* 0x000000360a00c985 */ /* 0x0003e2000c101b16 */
[----:B------:R-:W-:Y:S01]  /*13280*/  IADD3 R2, R0, 0x90, RZ ;  /* 0x0000009000027810 */ /* 0x000fe20007ffe0ff */
[--C-:B------:R-:W-:Y:S01]  /*13290*/  @!P2 IMAD.WIDE R8, R8, 0x4, R6.reuse ;  /* 0x000000040808a825 */ /* 0x100fe200078e0206 */
[----:B------:R-:W-:Y:S01]  /*132a0*/  ISETP.GE.AND P6, PT, R3, c[0x0][0x3c8], PT ;  /* 0x0000f20003007a0c */ /* 0x000fe20003fc6270 */
[----:B------:R3:W-:Y:S01]  /*132b0*/  @!P3 ST.E.64 [R12.64], R58 ;  /* 0x0000003a0c00b985 */ /* 0x0007e2000c101b16 */
[----:B------:R-:W-:Y:S01]  /*132c0*/  ISETP.GE.AND P5, PT, R2, c[0x0][0x3c8], PT ;  /* 0x0000f20002007a0c */ /* 0x000fe20003fa6270 */
[--C-:B--2---:R-:W-:Y:S02]  /*132d0*/  @!P1 IMAD.WIDE R14, R5, 0x4, R6.reuse ;  /* 0x00000004050e9825 */ /* 0x104fe400078e0206 */
[----:B------:R2:W-:Y:S02]  /*132e0*/  @!P2 ST.E.64 [R8.64], R62 ;  /* 0x0000003e0800a985 */ /* 0x0005e4000c101b16 */
[----:B------:R-:W-:-:S02]  /*132f0*/  @!P0 IMAD.WIDE R4, R4, 0x4, R6 ;  /* 0x0000000404048825 */ /* 0x000fc400078e0206 */
[----:B------:R4:W-:Y:S04]  /*13300*/  @!P1 ST.E.64 [R14.64], R66 ;  /* 0x000000420e009985 */ /* 0x0009e8000c101b16 */
[----:B------:R5:W-:Y:S01]  /*13310*/  @!P0 ST.E.64 [R4.64], R70 ;  /* 0x0000004604008985 */ /* 0x000be2000c101b16 */
[----:B------:R-:W-:Y:S02]  /*13320*/  @!P6 LEA.HI R3, R3, R3, RZ, 0x1 ;  /* 0x000000030303e211 */ /* 0x000fe400078f08ff */
[----:B------:R-:W-:Y:S02]  /*13330*/  @!P5 LEA.HI R2, R2, R2, RZ, 0x1 ;  /* 0x000000020202d211 */ /* 0x000fe400078f08ff */
[----:B------:R-:W-:Y:S02]  /*13340*/  @!P6 LOP3.LUT R3, R3, 0xfffffffe, RZ, 0xc0, !PT ;  /* 0xfffffffe0303e812 */ /* 0x000fe400078ec0ff */
[----:B------:R-:W-:-:S02]  /*13350*/  @!P5 LOP3.LUT R2, R2, 0xfffffffe, RZ, 0xc0, !PT ;  /* 0xfffffffe0202d812 */ /* 0x000fc400078ec0ff */
[----:B-1----:R-:W-:-:S04]  /*13360*/  IADD3 R10, R0, 0x98, RZ ;  /* 0x00000098000a7810 */ /* 0x002fc80007ffe0ff */
[----:B------:R-:W-:Y:S01]  /*13370*/  ISETP.GE.AND P4, PT, R10, c[0x0][0x3c8], PT ;  /* 0x0000f2000a007a0c */ /* 0x000fe20003f86270 */
[--C-:B---3--:R-:W-:Y:S01]  /*13380*/  @!P6 IMAD.WIDE R12, R3, 0x4, R6.reuse ;  /* 0x00000004030ce825 */ /* 0x108fe200078e0206 */
[C---:B------:R-:W-:Y:S02]  /*13390*/  IADD3 R3, R0.reuse, 0xc0, RZ ;  /* 0x000000c000037810 */ /* 0x040fe40007ffe0ff */
[C---:B--2---:R-:W-:Y:S02]  /*133a0*/  IADD3 R9, R0.reuse, 0xa0, RZ ;  /* 0x000000a000097810 */ /* 0x044fe40007ffe0ff */
        /* <DEDUP_REMOVED lines=31> */
[----:B------:R-:W-:Y:S04]  /*135a0*/  @!P1 ST.E.64 [R14.64], R94 ;  /* 0x0000005e0e009985 */ /* 0x000fe8000c101b16 */
[----:B------:R4:W-:Y:S01]  /*135b0*/  @!P0 ST.E.64 [R4.64], R98 ;  /* 0x0000006204008985 */ /* 0x0009e2000c101b16 */
[----:B------:R-:W-:Y:S02]  /*135c0*/  @!P6 LEA.HI R3, R3, R3, RZ, 0x1 ;  /* 0x000000030303e211 */ /* 0x000fe400078f08ff */
[----:B------:R-:W-:Y:S02]  /*135d0*/  @!P5 LEA.HI R2, R2, R2, RZ, 0x1 ;  /* 0x000000020202d211 */ /* 0x000fe400078f08ff */
[----:B------:R-:W-:Y:S02]  /*135e0*/  @!P6 LOP3.LUT R3, R3, 0xfffffffe, RZ, 0xc0, !PT ;  /* 0xfffffffe0303e812 */ /* 0x000fe400078ec0ff */
[----:B------:R-:W-:-:S02]  /*135f0*/  @!P5 LOP3.LUT R2, R2, 0xfffffffe, RZ, 0xc0, !PT ;  /* 0xfffffffe0202d812 */ /* 0x000fc400078ec0ff */
[----:B-1----:R-:W-:-:S04]  /*13600*/  IADD3 R10, R0, 0xd0, RZ ;  /* 0x000000d0000a7810 */ /* 0x002fc80007ffe0ff */
[----:B------:R-:W-:Y:S01]  /*13610*/  ISETP.GE.AND P4, PT, R10, c[0x0][0x3c8], PT ;  /* 0x0000f2000a007a0c */ /* 0x000fe20003f86270 */
[----:B---3--:R-:W-:Y:S01]  /*13620*/  @!P6 IMAD.WIDE R12, R3, 0x4, R6 ;  /* 0x00000004030ce825 */ /* 0x008fe200078e0206 */
[----:B--2---:R-:W-:-:S03]  /*13630*/  IADD3 R9, R0, 0xd8, RZ ;  /* 0x000000d800097810 */ /* 0x004fc60007ffe0ff */
[----:B------:R-:W-:Y:S01]  /*13640*/  @!P5 IMAD.WIDE R2, R2, 0x4, R6 ;  /* 0x000000040202d825 */ /* 0x000fe200078e0206 */
[----:B------:R-:W-:Y:S01]  /*13650*/  IADD3 R8, R0, 0xe0, RZ ;  /* 0x000000e000087810 */ /* 0x000fe20007ffe0ff */
[----:B------:R-:W-:Y:S01]  /*13660*/  @!P6 ST.E.64 [R12.64], R102 ;  /* 0x000000660c00e985 */ /* 0x000fe2000c101b16 */
[----:B------:R-:W-:Y:S02]  /*13670*/  ISETP.GE.AND P3, PT, R9, c[0x0][0x3c8], PT ;  /* 0x0000f20009007a0c */ /* 0x000fe40003f66270 */
[----:B------:R-:W-:Y:S01]  /*13680*/  ISETP.GE.AND P2, PT, R8, c[0x0][0x3c8], PT ;  /* 0x0000f20008007a0c */ /* 0x000fe20003f46270 */
[----:B------:R1:W-:Y:S01]  /*13690*/  @!P5 ST.E.64 [R2.64], R106 ;  /* 0x0000006a0200d985 */ /* 0x0003e2000c101b16 */
[C---:B----4-:R-:W-:Y:S02]  /*136a0*/  IADD3 R5, R0.reuse, 0xe8, RZ ;  /* 0x000000e800057810 */ /* 0x050fe40007ffe0ff */
[----:B------:R-:W-:Y:S02]  /*136b0*/  IADD3 R4, R0, 0xf0, RZ ;  /* 0x000000f000047810 */ /* 0x000fe40007ffe0ff */
[----:B------:R-:W-:-:S02]  /*136c0*/  ISETP.GE.AND P1, PT, R5, c[0x0][0x3c8], PT ;  /* 0x0000f20005007a0c */ /* 0x000fc40003f26270 */
[----:B------:R-:W-:Y:S02]  /*136d0*/  ISETP.GE.AND P0, PT, R4, c[0x0][0x3c8], PT ;  /* 0x0000f20004007a0c */ /* 0x000fe40003f06270 */
[----:B------:R-:W-:Y:S02]  /*136e0*/  @!P4 LEA.HI R10, R10, R10, RZ, 0x1 ;  /* 0x0000000a0a0ac211 */ /* 0x000fe400078f08ff */
[----:B------:R-:W-:Y:S02]  /*136f0*/  @!P3 LEA.HI R9, R9, R9, RZ, 0x1 ;  /* 0x000000090909b211 */ /* 0x000fe400078f08ff */
[----:B------:R-:W-:Y:S02]  /*13700*/  @!P2 LEA.HI R8, R8, R8, RZ, 0x1 ;  /* 0x000000080808a211 */ /* 0x000fe400078f08ff */
[----:B------:R-:W-:Y:S02]  /*13710*/  @!P4 LOP3.LUT R10, R10, 0xfffffffe, RZ, 0xc0, !PT ;  /* 0xfffffffe0a0ac812 */ /* 0x000fe400078ec0ff */
[----:B------:R-:W-:-:S02]  /*13720*/  @!P3 LOP3.LUT R9, R9, 0xfffffffe, RZ, 0xc0, !PT ;  /* 0xfffffffe0909b812 */ /* 0x000fc400078ec0ff */
[----:B------:R-:W-:Y:S01]  /*13730*/  @!P1 LEA.HI R5, R5, R5, RZ, 0x1 ;  /* 0x0000000505059211 */ /* 0x000fe200078f08ff */
[--C-:B------:R-:W-:Y:S01]  /*13740*/  @!P4 IMAD.WIDE R10, R10, 0x4, R6.reuse ;  /* 0x000000040a0ac825 */ /* 0x100fe200078e0206 */
[----:B------:R-:W-:Y:S02]  /*13750*/  @!P0 LEA.HI R4, R4, R4, RZ, 0x1 ;  /* 0x0000000404048211 */ /* 0x000fe400078f08ff */
[----:B------:R-:W-:Y:S02]  /*13760*/  @!P2 LOP3.LUT R8, R8, 0xfffffffe, RZ, 0xc0, !PT ;  /* 0xfffffffe0808a812 */ /* 0x000fe400078ec0ff */
[----:B------:R-:W-:Y:S01]  /*13770*/  @!P1 LOP3.LUT R5, R5, 0xfffffffe, RZ, 0xc0, !PT ;  /* 0xfffffffe05059812 */ /* 0x000fe200078ec0ff */
[----:B------:R2:W-:Y:S01]  /*13780*/  @!P4 ST.E.64 [R10.64], R110 ;  /* 0x0000006e0a00c985 */ /* 0x0005e2000c101b16 */
[----:B------:R-:W-:Y:S01]  /*13790*/  @!P0 LOP3.LUT R4, R4, 0xfffffffe, RZ, 0xc0, !PT ;  /* 0xfffffffe04048812 */ /* 0x000fe200078ec0ff */
[----:B-1----:R-:W-:Y:S01]  /*137a0*/  @!P3 IMAD.WIDE R2, R9, 0x4, R6 ;  /* 0x000000040902b825 */ /* 0x002fe200078e0206 */
[----:B------:R-:W-:-:S03]  /*137b0*/  IADD3 R0, R0, 0xf8, RZ ;  /* 0x000000f800007810 */ /* 0x000fc60007ffe0ff */
        /* <DEDUP_REMOVED lines=14> */
.L_x_442:
[----:B------:R-:W3:Y:S02]  /*138a0*/  S2R R3, SR_TID.X ;  /* 0x0000000000037919 */ /* 0x000ee40000002100 */
[----:B---3--:R-:W-:-:S13]  /*138b0*/  ISETP.GT.AND P0, PT, R3, 0x7f, PT ;  /* 0x0000007f0300780c */ /* 0x008fda0003f04270 */
[----:B------:R-:W-:Y:S05]  /*138c0*/  @P0 EXIT ;  /* 0x000000000000094d */ /* 0x000fea0003800000 */
[----:B------:R-:W3:Y:S01]  /*138d0*/  S2R R7, SR_CTAID.X ;  /* 0x0000000000077919 */ /* 0x000ee20000002500 */
[----:B------:R-:W-:-:S05]  /*138e0*/  MOV R0, c[0x0][0x4e8] ;  /* 0x00013a0000007a02 */ /* 0x000fca0000000f00 */
[----:B-1----:R-:W-:Y:S01]  /*138f0*/  IMAD R2, R0, c[0x0][0x388], RZ ;  /* 0x0000e20000027a24 */ /* 0x002fe200078e02ff */
[----:B---3--:R-:W-:-:S04]  /*13900*/  LEA R7, R7, R3, 0x7 ;  /* 0x0000000307077211 */ /* 0x008fc800078e38ff */
[----:B------:R-:W-:-:S13]  /*13910*/  ISETP.GE.AND P0, PT, R7, R2, PT ;  /* 0x000000020700720c */ /* 0x000fda0003f06270 */
[----:B------:R-:W-:Y:S05]  /*13920*/  @P0 EXIT ;  /* 0x000000000000094d */ /* 0x000fea0003800000 */
[----:B------:R-:W1:Y:S01]  /*13930*/  S2R R4, SR_CTAID.Z ;  /* 0x0000000000047919 */ /* 0x000e620000002700 */
[----:B------:R-:W-:Y:S01]  /*13940*/  USHF.R.S32.HI UR6, URZ, 0x1f, UR11 ;  /* 0x0000001f3f067899 */ /* 0x000fe2000801140b */
[----:B------:R-:W-:Y:S01]  /*13950*/  ISETP.NE.AND P0, PT, R0, 0x1, PT ;  /* 0x000000010000780c */ /* 0x000fe20003f05270 */
[----:B------:R-:W-:Y:S01]  /*13960*/  ULDC.64 UR4, c[0x0][0x4d0] ;  /* 0x0001340000047ab9 */ /* 0x000fe20000000a00 */
[----:B------:R-:W3:Y:S01]  /*13970*/  S2R R3, SR_CTAID.Y ;  /* 0x0000000000037919 */ /* 0x000ee20000002600 */
        /* <DEDUP_REMOVED lines=14> */
[----:B---3--:R-:W-:Y:S02]  /*13a60*/  IMAD R2, R2, c[0x0][0x550], R3 ;  /* 0x0001540002027a24 */ /* 0x008fe400078e0203 */
[----:B------:R-:W-:Y:S01]  /*13a70*/  IMAD R0, R4, c[0x0][0x4dc], R0 ;  /* 0x0001370004007a24 */ /* 0x000fe200078e0200 */
[----:B------:R-:W-:Y:S02]  /*13a80*/  IADD3 R4, -R6, RZ, RZ ;  /* 0x000000ff06047210 */ /* 0x000fe40007ffe1ff */
[----:B------:R-:W-:Y:S01]  /*13a90*/  SHF.R.S32.HI R3, RZ, 0x1f, R2 ;  /* 0x0000001fff037819 */ /* 0x000fe20000011402 */
[----:B------:R-:W-:Y:S01]  /*13aa0*/  IMAD.IADD R9, R0, 0x1, R9 ;  /* 0x0000000100097824 */ /* 0x000fe200078e0209 */
[----:B------:R-:W-:Y:S01]  /*13ab0*/  SHF.R.S32.HI R0, RZ, 0x1f, R6 ;  /* 0x0000001fff007819 */ /* 0x000fe20000011406 */
[----:B------:R-:W-:-:S02]  /*13ac0*/  IMAD R4, R4, c[0x0][0x4e8], R7 ;  /* 0x00013a0004047a24 */ /* 0x000fc400078e0207 */
[----:B------:R-:W-:Y:S02]  /*13ad0*/  IMAD R3, R3, c[0x0][0x4e0], RZ ;  /* 0x0001380003037a24 */ /* 0x000fe400078e02ff */
[----:B------:R-:W-:-:S04]  /*13ae0*/  IMAD.WIDE.U32 R8, R2, c[0x0][0x4e0], R8 ;  /* 0x0001380002087a25 */ /* 0x000fc800078e0008 */
[----:B------:R-:W-:Y:S01]  /*13af0*/  IMAD R3, R2, c[0x0][0x4e4], R3 ;  /* 0x0001390002037a24 */ /* 0x000fe200078e0203 */
[----:B------:R-:W-:Y:S02]  /*13b00*/  SHF.R.S32.HI R2, RZ, 0x1f, R4 ;  /* 0x0000001fff027819 */ /* 0x000fe40000011404 */
[----:B------:R-:W-:-:S03]  /*13b10*/  IADD3 R6, P0, R6, R8, RZ ;  /* 0x0000000806067210 */ /* 0x000fc60007f1e0ff */
[----:B------:R-:W-:Y:S01]  /*13b20*/  IMAD R2, R2, c[0x0][0x4c8], RZ ;  /* 0x0001320002027a24 */ /* 0x000fe200078e02ff */
[----:B------:R-:W-:Y:S02]  /*13b30*/  IADD3.X R7, R0, R9, R3, P0, !PT ;  /* 0x0000000900077210 */ /* 0x000fe400007fe403 */
[----:B------:R-:W-:Y:S01]  /*13b40*/  MOV R0, 0xff800000 ;  /* 0xff80000000007802 */ /* 0x000fe20000000f00 */
[C---:B------:R-:W-:Y:S02]  /*13b50*/  IMAD R2, R4.reuse, c[0x0][0x4cc], R2 ;  /* 0x0001330004027a24 */ /* 0x040fe400078e0202 */
[----:B------:R-:W-:-:S05]  /*13b60*/  IMAD.WIDE.U32 R6, R4, c[0x0][0x4c8], R6 ;  /* 0x0001320004067a25 */ /* 0x000fca00078e0006 */
[----:B------:R-:W-:Y:S02]  /*13b70*/  IADD3 R2, R7, R2, RZ ;  /* 0x0000000207027210 */ /* 0x000fe40007ffe0ff */
[----:B------:R-:W-:-:S04]  /*13b80*/  LEA R4, P0, R6, c[0x0][0x4a8], 0x2 ;  /* 0x00012a0006047a11 */ /* 0x000fc800078010ff */
[----:B------:R-:W-:-:S05]  /*13b90*/  LEA.HI.X R5, R6, c[0x0][0x4ac], R2, 0x2, P0 ;  /* 0x00012b0006057a11 */ /* 0x000fca00000f1402 */
[----:B------:R-:W-:Y:S01]  /*13ba0*/  STG.E [R4.64], R0 ;  /* 0x0000000004007986 */ /* 0x000fe2000c101916 */
[----:B------:R-:W-:Y:S05]  /*13bb0*/  EXIT ;  /* 0x000000000000794d */ /* 0x000fea0003800000 */
.L_x_389:
[----:B------:R-:W-:Y:S01]  /*13bc0*/  IMAD.MOV.U32 R15, RZ, RZ, R11 ;  /* 0x000000ffff0f7224 */ /* 0x000fe200078e000b */
[----:B------:R-:W-:Y:S01]  /*13bd0*/  MOV R14, 0x1 ;  /* 0x00000001000e7802 */ /* 0x000fe20000000f00 */
[----:B---3--:R-:W-:Y:S01]  /*13be0*/  IMAD.MOV.U32 R13, RZ, RZ, 0x181f ;  /* 0x0000181fff0d7424 */ /* 0x008fe200078e00ff */
[----:B------:R-:W-:Y:S02]  /*13bf0*/  MOV R12, 0x13c10 ;  /* 0x00013c10000c7802 */ /* 0x000fe40000000f00 */
[----:B------:R-:W-:Y:S05]  /*13c00*/  CALL.REL.NOINC `($__internal_8_$__cuda_sm70_shflsync_idx_p) ;  /* 0x0000029000007944 */ /* 0x000fea0003c00000 */
[----:B------:R-:W-:Y:S01]  /*13c10*/  IMAD.MOV.U32 R11, RZ, RZ, R13 ;  /* 0x000000ffff0b7224 */ /* 0x000fe200078e000d */
[----:B------:R-:W-:Y:S01]  /*13c20*/  MOV R14, 0x1 ;  /* 0x00000001000e7802 */ /* 0x000fe20000000f00 */
[----:B------:R-:W-:Y:S01]  /*13c30*/  IMAD.MOV.U32 R15, RZ, RZ, R8 ;  /* 0x000000ffff0f7224 */ /* 0x000fe200078e0008 */
[----:B------:R-:W-:Y:S02]  /*13c40*/  MOV R13, 0x181f ;  /* 0x0000181f000d7802 */ /* 0x000fe40000000f00 */
[----:B------:R-:W-:Y:S02]  /*13c50*/  MOV R12, 0x13c70 ;  /* 0x00013c70000c7802 */ /* 0x000fe40000000f00 */
[----:B-1---5:R-:W-:Y:S05]  /*13c60*/  CALL.REL.NOINC `($__internal_8_$__cuda_sm70_shflsync_idx_p) ;  /* 0x0000023000007944 */ /* 0x022fea0003c00000 */
[----:B------:R-:W-:Y:S01]  /*13c70*/  MOV R8, R13 ;  /* 0x0000000d00087202 */ /* 0x000fe20000000f00 */
[----:B-1---5:R-:W-:Y:S05]  /*13c80*/  BRA `(.L_x_445) ;  /* 0xfffee93000007947 */ /* 0x022fea000383ffff */
.L_x_408:
[----:B--2---:R-:W-:Y:S01]  /*13c90*/  MOV R13, 0x181f ;  /* 0x0000181f000d7802 */ /* 0x004fe20000000f00 */
[----:B------:R-:W-:Y:S01]  /*13ca0*/  IMAD.MOV.U32 R14, RZ, RZ, 0x1 ;  /* 0x00000001ff0e7424 */ /* 0x000fe200078e00ff */
[----:B------:R-:W-:Y:S02]  /*13cb0*/  MOV R12, 0x13cd0 ;  /* 0x00013cd0000c7802 */ /* 0x000fe40000000f00 */
[----:B-1----:R-:W-:Y:S05]  /*13cc0*/  CALL.REL.NOINC `($__internal_8_$__cuda_sm70_shflsync_idx_p) ;  /* 0x000001d000007944 */ /* 0x002fea0003c00000 */
[----:B------:R-:W-:Y:S01]  /*13cd0*/  MOV R14, 0x1 ;  /* 0x00000001000e7802 */ /* 0x000fe20000000f00 */
[----:B------:R-:W-:Y:S01]  /*13ce0*/  IMAD.MOV.U32 R7, RZ, RZ, R13 ;  /* 0x000000ffff077224 */ /* 0x000fe200078e000d */
[----:B------:R-:W-:Y:S01]  /*13cf0*/  MOV R13, 0x181f ;  /* 0x0000181f000d7802 */ /* 0x000fe20000000f00 */
[----:B-----5:R-:W-:Y:S01]  /*13d00*/  IMAD.MOV.U32 R15, RZ, RZ, R0 ;  /* 0x000000ffff0f7224 */ /* 0x020fe200078e0000 */
[----:B------:R-:W-:Y:S02]  /*13d10*/  MOV R12, 0x13d30 ;  /* 0x00013d30000c7802 */ /* 0x000fe40000000f00 */
[----:B-1----:R-:W-:Y:S05]  /*13d20*/  CALL.REL.NOINC `($__internal_8_$__cuda_sm70_shflsync_idx_p) ;  /* 0x0000017000007944 */ /* 0x002fea0003c00000 */
[----:B-1---5:R-:W-:-:S05]  /*13d30*/  BRA `(.L_x_446) ;  /* 0xffff24b000007947 */ /* 0x022fca000383ffff */
.L_x_425:
[----:B--2---:R-:W-:Y:S01]  /*13d40*/  MOV R13, 0x181f ;  /* 0x0000181f000d7802 */ /* 0x004fe20000000f00 */
[----:B------:R-:W-:Y:S01]  /*13d50*/  IMAD.MOV.U32 R14, RZ, RZ, 0x1 ;  /* 0x00000001ff0e7424 */ /* 0x000fe200078e00ff */
[----:B------:R-:W-:Y:S02]  /*13d60*/  MOV R12, 0x13d80 ;  /* 0x00013d80000c7802 */ /* 0x000fe40000000f00 */
[----:B-1----:R-:W-:Y:S05]  /*13d70*/  CALL.REL.NOINC `($__internal_8_$__cuda_sm70_shflsync_idx_p) ;  /* 0x0000012000007944 */ /* 0x002fea0003c00000 */
[----:B------:R-:W-:Y:S01]  /*13d80*/  MOV R14, 0x1 ;  /* 0x00000001000e7802 */ /* 0x000fe20000000f00 */
[----:B------:R-:W-:Y:S01]  /*13d90*/  IMAD.MOV.U32 R21, RZ, RZ, R13 ;  /* 0x000000ffff157224 */ /* 0x000fe200078e000d */
[----:B------:R-:W-:Y:S01]  /*13da0*/  MOV R13, 0x181f ;  /* 0x0000181f000d7802 */ /* 0x000fe20000000f00 */
[----:B------:R-:W-:Y:S01]  /*13db0*/  IMAD.MOV.U32 R15, RZ, RZ, R20 ;  /* 0x000000ffff0f7224 */ /* 0x000fe200078e0014 */
[----:B------:R-:W-:Y:S02]  /*13dc0*/  MOV R12, 0x13de0 ;  /* 0x00013de0000c7802 */ /* 0x000fe40000000f00 */
[----:B-1---5:R-:W-:Y:S05]  /*13dd0*/  CALL.REL.NOINC `($__internal_8_$__cuda_sm70_shflsync_idx_p) ;  /* 0x000000c000007944 */ /* 0x022fea0003c00000 */
[----:B-1---5:R-:W-:-:S05]  /*13de0*/  BRA `(.L_x_447) ;  /* 0xffff65c000007947 */ /* 0x022fca000383ffff */
.L_x_431:
[----:B-1----:R-:W-:Y:S01]  /*13df0*/  MOV R13, 0x181f ;  /* 0x0000181f000d7802 */ /* 0x002fe20000000f00 */
[----:B------:R-:W-:Y:S01]  /*13e00*/  IMAD.MOV.U32 R14, RZ, RZ, 0x1 ;  /* 0x00000001ff0e7424 */ /* 0x000fe200078e00ff */
[----:B------:R-:W-:Y:S02]  /*13e10*/  MOV R12, 0x13e30 ;  /* 0x00013e30000c7802 */ /* 0x000fe40000000f00 */
[----:B------:R-:W-:Y:S05]  /*13e20*/  CALL.REL.NOINC `($__internal_8_$__cuda_sm70_shflsync_idx_p) ;  /* 0x0000007000007944 */ /* 0x000fea0003c00000 */
[----:B------:R-:W-:Y:S01]  /*13e30*/  MOV R14, 0x1 ;  /* 0x00000001000e7802 */ /* 0x000fe20000000f00 */
[----:B------:R-:W-:Y:S01]  /*13e40*/  IMAD.MOV.U32 R5, RZ, RZ, R13 ;  /* 0x000000ffff057224 */ /* 0x000fe200078e000d */
[----:B------:R-:W-:Y:S01]  /*13e50*/  MOV R13, 0x181f ;  /* 0x0000181f000d7802 */ /* 0x000fe20000000f00 */
[----:B------:R-:W-:Y:S01]  /*13e60*/  IMAD.MOV.U32 R15, RZ, RZ, R4 ;  /* 0x000000ffff0f7224 */ /* 0x000fe200078e0004 */
[----:B------:R-:W-:Y:S02]  /*13e70*/  MOV R12, 0x13e90 ;  /* 0x00013e90000c7802 */ /* 0x000fe40000000f00 */
[----:B-1---5:R-:W-:Y:S05]  /*13e80*/  CALL.REL.NOINC `($__internal_8_$__cuda_sm70_shflsync_idx_p) ;  /* 0x0000001000007944 */ /* 0x022fea0003c00000 */
[----:B-1---5:R-:W-:-:S05]  /*13e90*/  BRA `(.L_x_448) ;  /* 0xffff96f000007947 */ /* 0x022fca000383ffff */
        .weak           $__internal_8_$__cuda_sm70_shflsync_idx_p
        .type           $__internal_8_$__cuda_sm70_shflsync_idx_p,@function
        .size           $__internal_8_$__cuda_sm70_shflsync_idx_p,(.L_x_3239 - $__internal_8_$__cuda_sm70_shflsync_idx_p)
$__internal_8_$__cuda_sm70_shflsync_idx_p:
[----:B------:R1:W-:Y:S02]  /*13ea0*/  STL [R1+0x58], R0 ;  /* 0x0000580001007387 */ /* 0x0003e40000100800 */
[----:B-1----:R-:W-:-:S04]  /*13eb0*/  MOV R0, 0xffffffff ;  /* 0xffffffff00007802 */ /* 0x002fc80000000f00 */
[----:B------:R-:W-:Y:S04]  /*13ec0*/  WARPSYNC R0 ;  /* 0x0000000000007348 */ /* 0x000fe80003800000 */
[----:B------:R1:W2:Y:S04]  /*13ed0*/  SHFL.IDX PT, R13, R15, R14, R13 ;  /* 0x0000000e0f0d7389 */ /* 0x0002a800000e000d */
[----:B-1----:R1:W5:Y:S01]  /*13ee0*/  LDL.LU R0, [R1+0x58] ;  /* 0x0000580001007983 */ /* 0x0023620000300800 */
[----:B------:R-:W-:Y:S02]  /*13ef0*/  MOV R14, R12 ;  /* 0x0000000c000e7202 */ /* 0x000fe40000000f00 */
[----:B------:R-:W-:-:S04]  /*13f00*/  MOV R15, 0x0 ;  /* 0x00000000000f7802 */ /* 0x000fc80000000f00 */
[----:B--2---:R-:W-:Y:S05]  /*13f10*/  RET.REL.NODEC R14 `(_ZN7cutlass13device_kernelIN5flash19enable_sm80_to_sm89INS1_16FlashAttnFwdSm80INS1_25CollectiveMainloopFwdSm80ILi8ELi1ELb1EN4cute5tupleIJNS5_1CILi128EEENS7_ILi48EEENS7_ILi256EEEEEELi256ENS_6half_tEfNS_4arch4Sm80ELb0ELb1ELb1ELb0ELb1ELb0ELb1ELb1EEENS1_21CollectiveEpilogueFwdINS6_IJS8_SA_S9_EEENS6_IJNS7_ILi1EEESI_SI_EEESC_SE_Li256ELb0ELb1ELb1ELb0EEENS1_19SingleTileSchedulerILb0ELb1ELb1ELi128EEEEEEEEEvNT_6ParamsE) ;  /* 0xfffec0e00e007950 */ /* 0x004fea0003c3ffff */
.L_x_449:
        /* <DEDUP_REMOVED lines=14> */
.L_x_3239:


//--------------------- .text._ZN7cutlass13device_kernelIN5flash19enable_sm80_to_sm89INS1_16FlashAttnFwdSm80INS1_25CollectiveMainloopFwdSm80ILi8ELi1ELb1EN4cute5tupleIJNS5_1CILi128EEENS7_ILi48EEENS7_ILi256EEEEEELi256ENS_6half_tEfNS_4arch4Sm80ELb0ELb1ELb1ELb1ELb1ELb0ELb1ELb1EEENS1_21CollectiveEpilogueFwdINS6_IJS8_SA_S9_EEENS6_IJNS7_ILi1EEESI_SI_EEESC_SE_Li256ELb1ELb1ELb1ELb0EEENS1_36VarlenDynamicPersistentTileSchedulerILi128ELi48ELi256ELi256ELb1ELb1ELb0ELb1ELb0ELb1EEEEEEEEEvNT_6ParamsE --------------------------
	.section	.text._ZN7cutlass13device_kernelIN5flash19enable_sm80_to_sm89INS1_16FlashAttnFwdSm80INS1_25CollectiveMainloopFwdSm80ILi8ELi1ELb1EN4cute5tupleIJNS5_1CILi128EEENS7_ILi48EEENS7_ILi256EEEEEELi256ENS_6half_tEfNS_4arch4Sm80ELb0ELb1ELb1ELb1ELb1ELb0ELb1ELb1EEENS1_21CollectiveEpilogueFwdINS6_IJS8_SA_S9_EEENS6_IJNS7_ILi1EEESI_SI_EEESC_SE_Li256ELb1ELb1ELb1ELb0EEENS1_36VarlenDynamicPersistentTileSchedulerILi128ELi48ELi256ELi256ELb1ELb1ELb0ELb1ELb0ELb1EEEEEEEEEvNT_6ParamsE,"ax",@progbits
	.sectioninfo	@"SHI_REGISTERS=255"
	.align	128
.text._ZN7cutlass13device_kernelIN5flash19enable_sm80_to_sm89INS1_16FlashAttnFwdSm80INS1_25CollectiveMainloopFwdSm80ILi8ELi1ELb1EN4cute5tupleIJNS5_1CILi128EEENS7_ILi48EEENS7_ILi256EEEEEELi256ENS_6half_tEfNS_4arch4Sm80ELb0ELb1ELb1ELb1ELb1ELb0ELb1ELb1EEENS1_21CollectiveEpilogueFwdINS6_IJS8_SA_S9_EEENS6_IJNS7_ILi1EEESI_SI_EEESC_SE_Li256ELb1ELb1ELb1ELb0EEENS1_36VarlenDynamicPersistentTileSchedulerILi128ELi48ELi256ELi256ELb1ELb1ELb0ELb1ELb0ELb1EEEEEEEEEvNT_6ParamsE:
        .type           _ZN7cutlass13device_kernelIN5flash19enable_sm80_to_sm89INS1_16FlashAttnFwdSm80INS1_25CollectiveMainloopFwdSm80ILi8ELi1ELb1EN4cute5tupleIJNS5_1CILi128EEENS7_ILi48EEENS7_ILi256EEEEEELi256ENS_6half_tEfNS_4arch4Sm80ELb0ELb1ELb1ELb1ELb1ELb0ELb1ELb1EEENS1_21CollectiveEpilogueFwdINS6_IJS8_SA_S9_EEENS6_IJNS7_ILi1EEESI_SI_EEESC_SE_Li256ELb1ELb1ELb1ELb0EEENS1_36VarlenDynamicPersistentTileSchedulerILi128ELi48ELi256ELi256ELb1ELb1ELb0ELb1ELb0ELb1EEEEEEEEEvNT_6ParamsE,@function
        .size           _ZN7cutlass13device_kernelIN5flash19enable_sm80_to_sm89INS1_16FlashAttnFwdSm80INS1_25CollectiveMainloopFwdSm80ILi8ELi1ELb1EN4cute5tupleIJNS5_1CILi128EEENS7_ILi48EEENS7_ILi256EEEEEELi256ENS_6half_tEfNS_4arch4Sm80ELb0ELb1ELb1ELb1ELb1ELb0ELb1ELb1EEENS1_21CollectiveEpilogueFwdINS6_IJS8_SA_S9_EEENS6_IJNS7_ILi1EEESI_SI_EEESC_SE_Li256ELb1ELb1ELb1ELb0EEENS1_36VarlenDynamicPersistentTileSchedulerILi128ELi48ELi256ELi256ELb1ELb1ELb0ELb1ELb0ELb1EEEEEEEEEvNT_6ParamsE,(.L_x_3241 - _ZN7cutlass13device_kernelIN5flash19enable_sm80_to_sm89INS1_16FlashAttnFwdSm80INS1_25CollectiveMainloopFwdSm80ILi8ELi1ELb1EN4cute5tupleIJNS5_1CILi128EEENS7_ILi48EEENS7_ILi256EEEEEELi256ENS_6half_tEfNS_4arch4Sm80ELb0ELb1ELb1ELb1ELb1ELb0ELb1ELb1EEENS1_21CollectiveEpilogueFwdINS6_IJS8_SA_S9_EEENS6_IJNS7_ILi1EEESI_SI_EEESC_SE_Li256ELb1ELb1ELb1ELb0EEENS1_36VarlenDynamicPersistentTileSchedulerILi128ELi48ELi256ELi256ELb1ELb1ELb0ELb1ELb0ELb1EEEEEEEEEvNT_6ParamsE)
        .other          _ZN7cutlass13device_kernelIN5flash19enable_sm80_to_sm89INS1_16FlashAttnFwdSm80INS1_25CollectiveMainloopFwdSm80ILi8ELi1ELb1EN4cute5tupleIJNS5_1CILi128EEENS7_ILi48EEENS7_ILi256EEEEEELi256ENS_6half_tEfNS_4arch4Sm80ELb0ELb1ELb1ELb1ELb1ELb0ELb1ELb1EEENS1_21CollectiveEpilogueFwdINS6_IJS8_SA_S9_EEENS6_IJNS7_ILi1EEESI_SI_EEESC_SE_Li256ELb1ELb1ELb1ELb0EEENS1_36VarlenDynamicPersistentTileSchedulerILi128ELi48ELi256ELi256ELb1ELb1ELb0ELb1ELb0ELb1EEEEEEEEEvNT_6ParamsE,@"STO_CUDA_ENTRY STV_DEFAULT"
_ZN7cutlass13device_kernelIN5flash19enable_sm80_to_sm89INS1_16FlashAttnFwdSm80INS1_25CollectiveMainloopFwdSm80ILi8ELi1ELb1EN4cute5tupleIJNS5_1CILi128EEENS7_ILi48EEENS7_ILi256EEEEEELi256ENS_6half_tEfNS_4arch4Sm80ELb0ELb1ELb1ELb1ELb1ELb0ELb1ELb1EEENS1_21CollectiveEpilogueFwdINS6_IJS8_SA_S9_EEENS6_IJNS7_ILi1EEESI_SI_EEESC_SE_Li256ELb1ELb1ELb1ELb0EEENS1_36VarlenDynamicPersistentTileSchedulerILi128ELi48ELi256ELi256ELb1ELb1ELb0ELb1ELb0ELb1EEEEEEEEEvNT_6ParamsE:
        /* <DEDUP_REMOVED lines=15> */
[----:B------:R-:W-:-:S03]  /*00f0*/  CS2R R8, SRZ ;  /* 0x0000000000087805 */ /* 0x000fc6000001ff00 */
[----:B------:R-:W-:-:S04]  /*0100*/  ISETP.NE.AND P6, PT, R13, 0x1f, PT ;  /* 0x0000001f0d00780c */ /* 0x000fc80003fc5270 */
[----:B------:R-:W-:-:S13]  /*0110*/  ISETP.GE.OR P0, PT, R13, c[0x0][0x53c], !P6 ;  /* 0x00014f000d007a0c */ /* 0x000fda0007706670 */
[----:B-1----:R-:W-:Y:S02]  /*0120*/  @!P0 IMAD.MOV.U32 R4, RZ, RZ, 0x4 ;  /* 0x00000004ff048424 */ /* 0x002fe400078e00ff */
[----:B------:R-:W-:Y:S02]  /*0130*/  @!P0 IMAD.MOV.U32 R2, RZ, RZ, 0x4 ;  /* 0x00000004ff028424 */ /* 0x000fe400078e00ff */
[----:B------:R-:W-:-:S04]  /*0140*/  @!P0 IMAD.WIDE.U32 R4, R13, R4, c[0x0][0x580] ;  /* 0x000160000d048625 */ /* 0x000fc800078e0004 */
[C---:B------:R-:W-:Y:S01]  /*0150*/  @!P0 IMAD.WIDE.U32 R2, R13.reuse, R2, c[0x0][0x578] ;  /* 0x00015e000d028625 */ /* 0x040fe200078e0002 */
[----:B------:R-:W2:Y:S04]  /*0160*/  @!P0 LDG.E R9, [R4.64] ;  /* 0x0000000604098981 */ /* 0x000ea8000c1e1900 */
[----:B------:R-:W2:Y:S01]  /*0170*/  @!P0 LDG.E R8, [R2.64] ;  /* 0x0000000602088981 */ /* 0x000ea2000c1e1900 */
[C---:B------:R-:W-:Y:S01]  /*0180*/  ISETP.NE.AND P5, PT, R13.reuse, RZ, PT ;  /* 0x000000ff0d00720c */ /* 0x040fe20003fa5270 */
[----:B------:R-:W1:Y:S01]  /*0190*/  S2UR UR4, SR_CTAID.X ;  /* 0x00000000000479c3 */ /* 0x000e620000002500 */
[C---:B------:R-:W-:Y:S01]  /*01a0*/  ISETP.GE.U32.AND P4, PT, R13.reuse, 0x2, PT ;  /* 0x000000020d00780c */ /* 0x040fe20003f86070 */
[----:B------:R-:W-:Y:S01]  /*01b0*/  IMAD.MOV.U32 R7, RZ, RZ, RZ ;  /* 0x000000ffff077224 */ /* 0x000fe200078e00ff */
        /* <DEDUP_REMOVED lines=26> */
.L_x_455:
[----:B------:R-:W-:-:S04]  /*0360*/  IADD3 R0, R7, 0x1f, RZ ;  /* 0x0000001f07007810 */ /* 0x000fc80007ffe0ff */
[----:B------:R-:W-:-:S13]  /*0370*/  ISETP.GE.AND P0, PT, R0, c[0x0][0x53c], PT ;  /* 0x00014f0000007a0c */ /* 0x000fda0003f06270 */
[----:B------:R-:W-:Y:S05]  /*0380*/  @P0 BRA `(.L_x_452) ;  /* 0x00000c4000000947 */ /* 0x000fea0003800000 */
[----:B------:R-:W-:Y:S01]  /*0390*/  MOV R7, R0 ;  /* 0x0000000000077202 */ /* 0x000fe20000000f00 */
[----:B------:R-:W-:-:S03]  /*03a0*/  CS2R R8, SRZ ;  /* 0x0000000000087805 */ /* 0x000fc6000001ff00 */
[----:B------:R-:W-:-:S04]  /*03b0*/  IADD3 R0, R13, R7, RZ ;  /* 0x000000070d007210 */ /* 0x000fc80007ffe0ff */
[----:B------:R-:W-:-:S13]  /*03c0*/  ISETP.GE.OR P0, PT, R0, c[0x0][0x53c], !P6 ;  /* 0x00014f0000007a0c */ /* 0x000fda0007706670 */
[----:B------:R-:W-:Y:S02]  /*03d0*/  @!P0 MOV R2, 0x4 ;  /* 0x0000000400028802 */ /* 0x000fe40000000f00 */
[----:B------:R-:W-:-:S03]  /*03e0*/  @!P0 MOV R3, 0x4 ;  /* 0x0000000400038802 */ /* 0x000fc60000000f00 */
[----:B------:R-:W-:-:S04]  /*03f0*/  @!P0 IMAD.WIDE R4, R0, R2, c[0x0][0x580] ;  /* 0x0001600000048625 */ /* 0x000fc800078e0202 */
[----:B------:R-:W-:Y:S01]  /*0400*/  @!P0 IMAD.WIDE R2, R0, R3, c[0x0][0x578] ;  /* 0x00015e0000028625 */ /* 0x000fe200078e0203 */
[----:B------:R-:W2:Y:S04]  /*0410*/  @!P0 LDG.E R9, [R4.64] ;  /* 0x0000000604098981 */ /* 0x000ea8000c1e1900 */
[----:B------:R-:W2:Y:S02]  /*0420*/  @!P0 LDG.E R8, [R2.64] ;  /* 0x0000000602088981 */ /* 0x000ea4000c1e1900 */
[----:B--2---:R-:W-:Y:S01]  /*0430*/  IMAD R5, R9, R8, RZ ;  /* 0x0000000809057224 */ /* 0x004fe200078e02ff */
[----:B------:R-:W-:Y:S05]  /*0440*/  BRA.DIV ~URZ, `(.L_x_453) ;  /* 0x000198727f007947 */ /* 0x000fea000b800000 */
[----:B------:R1:W2:Y:S02]  /*0450*/  SHFL.UP PT, R0, R5, 0x1, RZ ;  /* 0x0420000005007989 */ /* 0x0002a400000e00ff */
.L_x_633:
        /* <DEDUP_REMOVED lines=16> */
.L_x_634:
[----:B--2---:R-:W-:-:S05]  /*0560*/  IMAD R0, R0, c[0x0][0x538], RZ ;  /* 0x00014e0000007a24 */ /* 0x004fca00078e02ff */
[----:B------:R-:W-:-:S04]  /*0570*/  IADD3 R6, R0, R6, RZ ;  /* 0x0000000600067210 */ /* 0x000fc80007ffe0ff */
[----:B------:R-:W-:-:S13]  /*0580*/  ISETP.GT.AND P0, PT, R6, UR4, PT ;  /* 0x0000000406007c0c */ /* 0x000fda000bf04270 */
[----:B-1----:R-:W-:Y:S05]  /*0590*/  @!P0 BRA `(.L_x_455) ;  /* 0xfffffdc000008947 */ /* 0x002fea000383ffff */
.L_x_451:
[----:B------:R-:W-:-:S05]  /*05a0*/  IADD3 R10, -R0, R6, RZ ;  /* 0x00000006000a7210 */ /* 0x000fca0007ffe1ff */
[----:B------:R-:W-:-:S05]  /*05b0*/  IMAD R0, R4, c[0x0][0x538], R10 ;  /* 0x00014e0004007a24 */ /* 0x000fca00078e020a */
[----:B------:R-:W-:Y:S01]  /*05c0*/  ISETP.GT.AND P0, PT, R0, UR4, PT ;  /* 0x0000000400007c0c */ /* 0x000fe2000bf04270 */
[----:B------:R-:W-:-:S12]  /*05d0*/  BRA.DIV ~URZ, `(.L_x_456) ;  /* 0x000199227f007947 */ /* 0x000fd8000b800000 */
[----:B------:R-:W-:-:S04]  /*05e0*/  VOTE.ANY R6, PT, !P0 ;  /* 0x0000000000067806 */ /* 0x000fc800040e0100 */
.L_x_635:
[----:B------:R-:W1:Y:S02]  /*05f0*/  POPC R0, R6 ;  /* 0x0000000600007309 */ /* 0x000e640000000000 */
[----:B-1----:R-:W-:-:S05]  /*0600*/  IADD3 R2, R0, R7, RZ ;  /* 0x0000000700027210 */ /* 0x002fca0007ffe0ff */
[----:B------:R1:W-:Y:S01]  /*0610*/  STL [R1+0xcc], R2 ;  /* 0x0000cc0201007387 */ /* 0x0003e20000100800 */
[----:B------:R-:W-:Y:S05]  /*0620*/  BRA.DIV ~URZ, `(.L_x_457) ;  /* 0x000199227f007947 */ /* 0x000fea000b800000 */
[----:B------:R2:W3:Y:S01]  /*0630*/  SHFL.IDX PT, R12, R9, R0, 0x1f ;  /* 0x00001f00090c7589 */ /* 0x0004e200000e0000 */
[----:B------:R-:W-:-:S03]  /*0640*/  MOV R5, RZ ;  /* 0x000000ff00057202 */ /* 0x000fc60000000f00 */
[----:B------:R2:W4:Y:S04]  /*0650*/  SHFL.IDX PT, R9, R8, R0, 0x1f ;  /* 0x00001f0008097589 */ /* 0x00052800000e0000 */
.L_x_636:
[----:B------:R-:W-:Y:S01]  /*0660*/  ISETP.NE.AND P0, PT, R6, RZ, PT ;  /* 0x000000ff0600720c */ /* 0x000fe20003f05270 */
[----:B------:R-:W-:-:S12]  /*0670*/  BSSY B0, `(.L_x_458) ;  /* 0x0000005000007945 */ /* 0x000fd80003800000 */
[----:B------:R-:W-:Y:S05]  /*0680*/  @!P0 BRA `(.L_x_459) ;  /* 0x0000003000008947 */ /* 0x000fea0003800000 */
[----:B--2---:R-:W-:Y:S01]  /*0690*/  IADD3 R0, R0, -0x1, RZ ;  /* 0xffffffff00007810 */ /* 0x004fe20007ffe0ff */
[----:B------:R-:W-:Y:S05]  /*06a0*/  BRA.DIV ~URZ, `(.L_x_460) ;  /* 0x000199c27f007947 */ /* 0x000fea000b800000 */
[----:B------:R2:W1:Y:S02]  /*06b0*/  SHFL.IDX PT, R5, R4, R0, 0x1f ;  /* 0x00001f0004057589 */ /* 0x00046400000e0000 */
.L_x_459:
[----:B------:R-:W-:Y:S05]  /*06c0*/  BSYNC B0 ;  /* 0x0000000000007941 */ /* 0x000fea0003800000 */
.L_x_458:
[----:B-12---:R-:W-:Y:S01]  /*06d0*/  IMAD R0, R5, c[0x0][0x538], R10 ;  /* 0x00014e0005007a24 */ /* 0x006fe200078e020a */
[----:B----4-:R-:W-:Y:S01]  /*06e0*/  ISETP.NE.AND P0, PT, R9, 0x1, PT ;  /* 0x000000010900780c */ /* 0x010fe20003f05270 */
[----:B------:R-:W-:Y:S03]  /*06f0*/  BSSY B0, `(.L_x_461) ;  /* 0x0000089000007945 */ /* 0x000fe60003800000 */
[----:B------:R1:W-:Y:S01]  /*0700*/  STL [R1+0xc0], R0 ;  /* 0x0000c00001007387 */ /* 0x0003e20000100800 */
[----:B------:R-:W-:-:S08]  /*0710*/  IADD3 R11, -R0, UR4, RZ ;  /* 0x00000004000b7c10 */ /* 0x000fd0000fffe1ff */
[----:B------:R-:W-:Y:S05]  /*0720*/  @!P0 BRA `(.L_x_462) ;  /* 0x000003f000008947 */ /* 0x000fea0003800000 */
[-C--:B-1-3--:R-:W-:Y:S02]  /*0730*/  IABS R0, R12.reuse ;  /* 0x0000000c00007213 */ /* 0x08afe40000000000 */
[----:B------:R-:W-:-:S03]  /*0740*/  IABS R6, R12 ;  /* 0x0000000c00067213 */ /* 0x000fc60000000000 */
[----:B------:R-:W-:Y:S01]  /*0750*/  IMAD.MOV.U32 R5, RZ, RZ, R0 ;  /* 0x000000ffff057224 */ /* 0x000fe200078e0000 */
[----:B------:R-:W-:-:S03]  /*0760*/  IABS R0, R9 ;  /* 0x0000000900007213 */ /* 0x000fc60000000000 */
[----:B------:R-:W1:Y:S02]  /*0770*/  I2F.RP R2, R5 ;  /* 0x0000000500027306 */ /* 0x000e640000209400 */
[----:B------:R-:W-:Y:S01]  /*0780*/  IMAD.MOV.U32 R8, RZ, RZ, R0 ;  /* 0x000000ffff087224 */ /* 0x000fe200078e0000 */
[----:B------:R-:W-:-:S05]  /*0790*/  IABS R0, R11 ;  /* 0x0000000b00007213 */ /* 0x000fca0000000000 */
[----:B------:R-:W-:Y:S08]  /*07a0*/  I2F.RP R7, R8 ;  /* 0x0000000800077306 */ /* 0x000ff00000209400 */
[----:B-1----:R-:W1:Y:S02]  /*07b0*/  MUFU.RCP R2, R2 ;  /* 0x0000000200027308 */ /* 0x002e640000001000 */
[----:B-1----:R-:W-:-:S06]  /*07c0*/  IADD3 R2, R2, 0xffffffe, RZ ;  /* 0x0ffffffe02027810 */ /* 0x002fcc0007ffe0ff */
[----:B------:R-:W1:Y:S02]  /*07d0*/  F2I.FTZ.U32.TRUNC.NTZ R3, R2 ;  /* 0x0000000200037305 */ /* 0x000e64000021f000 */
[----:B-1----:R-:W-:-:S04]  /*07e0*/  IMAD.MOV R2, RZ, RZ, -R3 ;  /* 0x000000ffff027224 */ /* 0x002fc800078e0a03 */
[----:B------:R-:W-:Y:S02]  /*07f0*/  IMAD R4, R2, R5, RZ ;  /* 0x0000000502047224 */ /* 0x000fe400078e02ff */
[----:B------:R-:W-:-:S04]  /*0800*/  IMAD.MOV.U32 R2, RZ, RZ, RZ ;  /* 0x000000ffff027224 */ /* 0x000fc800078e00ff */
[----:B------:R-:W-:Y:S01]  /*0810*/  IMAD.HI.U32 R2, R3, R4, R2 ;  /* 0x0000000403027227 */ /* 0x000fe200078e0002 */
[----:B------:R-:W-:-:S03]  /*0820*/  MOV R3, R0 ;  /* 0x0000000000037202 */ /* 0x000fc60000000f00 */
[----:B------:R-:W-:Y:S02]  /*0830*/  IMAD.MOV R0, RZ, RZ, -R6 ;  /* 0x000000ffff007224 */ /* 0x000fe400078e0a06 */
        /* <DEDUP_REMOVED lines=28> */
[----:B------:R-:W-:-:S03]  /*0a00*/  IMAD.MOV R5, RZ, RZ, -R4 ;  /* 0x000000ffff057224 */ /* 0x000fc600078e0a04 */
        /* <DEDUP_REMOVED lines=10> */
[----:B------:R-:W-:-:S04]  /*0ab0*/  IMAD.MOV R2, RZ, RZ, -R0 ;  /* 0x000000ffff027224 */ /* 0x000fc800078e0a00 */
[C---:B------:R-:W-:Y:S01]  /*0ac0*/  IMAD R3, R9.reuse, R2, R4 ;  /* 0x0000000209037224 */ /* 0x040fe200078e0204 */
[----:B------:R-:W-:Y:S01]  /*0ad0*/  LEA R2, R9, R0, 0x18 ;  /* 0x0000000009027211 */ /* 0x000fe200078ec0ff */
[----:B------:R-:W-:-:S04]  /*0ae0*/  IMAD R0, R12, R5, R11 ;  /* 0x000000050c007224 */ /* 0x000fc800078e020b */
[----:B------:R-:W-:-:S05]  /*0af0*/  IMAD R2, R3, 0x10000, R2 ;  /* 0x0001000003027824 */ /* 0x000fca00078e0202 */
[----:B------:R1:W-:Y:S01]  /*0b00*/  STL [R1+0xc8], R2 ;  /* 0x0000c80201007387 */ /* 0x0003e20000100800 */
[----:B------:R-:W-:Y:S05]  /*0b10*/  BRA `(.L_x_463) ;  /* 0x0000046000007947 */ /* 0x000fea0003800000 */
.L_x_462:
[----:B------:R-:W2:Y:S01]  /*0b20*/  LDL R3, [R1+0xcc] ;  /* 0x0000cc0001037983 */ /* 0x000ea20000100800 */
[----:B------:R-:W-:-:S04]  /*0b30*/  IMAD.MOV.U32 R2, RZ, RZ, 0x4 ;  /* 0x00000004ff027424 */ /* 0x000fc800078e00ff */
[----:B--2---:R-:W-:-:S05]  /*0b40*/  IMAD.WIDE R2, R3, R2, c[0x0][0x590] ;  /* 0x0001640003027625 */ /* 0x004fca00078e0202 */
[----:B------:R-:W2:Y:S02]  /*0b50*/  LDG.E R7, [R2.64] ;  /* 0x0000000602077981 */ /* 0x000ea4000c1e1900 */
[----:B--23--:R-:W-:-:S05]  /*0b60*/  IMAD R9, R7, R12, RZ ;  /* 0x0000000c07097224 */ /* 0x00cfca00078e02ff */
[-C--:B-1----:R-:W-:Y:S02]  /*0b70*/  IABS R0, R9.reuse ;  /* 0x0000000900007213 */ /* 0x082fe40000000000 */
[----:B------:R-:W-:-:S03]  /*0b80*/  IABS R8, R9 ;  /* 0x0000000900087213 */ /* 0x000fc60000000000 */
[----:B------:R-:W-:-:S04]  /*0b90*/  IMAD.MOV.U32 R6, RZ, RZ, R0 ;  /* 0x000000ffff067224 */ /* 0x000fc800078e0000 */
[----:B------:R-:W1:Y:S08]  /*0ba0*/  I2F.RP R2, R6 ;  /* 0x0000000600027306 */ /* 0x000e700000209400 */
[----:B-1----:R-:W1:Y:S02]  /*0bb0*/  MUFU.RCP R2, R2 ;  /* 0x0000000200027308 */ /* 0x002e640000001000 */
[----:B-1----:R-:W-:-:S06]  /*0bc0*/  IADD3 R2, R2, 0xffffffe, RZ ;  /* 0x0ffffffe02027810 */ /* 0x002fcc0007ffe0ff */
[----:B------:R-:W1:Y:S02]  /*0bd0*/  F2I.FTZ.U32.TRUNC.NTZ R3, R2 ;  /* 0x0000000200037305 */ /* 0x000e64000021f000 */
[----:B-1----:R-:W-:-:S04]  /*0be0*/  IMAD.MOV R0, RZ, RZ, -R3 ;  /* 0x000000ffff007224 */ /* 0x002fc800078e0a03 */
[----:B------:R-:W-:Y:S01]  /*0bf0*/  IMAD.MOV.U32 R2, RZ, RZ, R0 ;  /* 0x000000ffff027224 */ /* 0x000fe200078e0000 */
[----:B------:R-:W-:-:S03]  /*0c00*/  IABS R0, R11 ;  /* 0x0000000b00007213 */ /* 0x000fc60000000000 */
[----:B------:R-:W-:Y:S01]  /*0c10*/  IMAD R4, R2, R6, RZ ;  /* 0x0000000602047224 */ /* 0x000fe200078e02ff */
[----:B------:R-:W-:Y:S01]  /*0c20*/  MOV R5, R0 ;  /* 0x0000000000057202 */ /* 0x000fe20000000f00 */
[----:B------:R-:W-:-:S04]  /*0c30*/  IMAD.MOV.U32 R2, RZ, RZ, RZ ;  /* 0x000000ffff027224 */ /* 0x000fc800078e00ff */
[----:B------:R-:W-:-:S04]  /*0c40*/  IMAD.HI.U32 R0, R3, R4, R2 ;  /* 0x0000000403007227 */ /* 0x000fc800078e0002 */
[----:B------:R-:W-:Y:S02]  /*0c50*/  IMAD.MOV R2, RZ, RZ, -R8 ;  /* 0x000000ffff027224 */ /* 0x000fe400078e0a08 */
        /* <DEDUP_REMOVED lines=9> */
[----:B------:R-:W-:-:S04]  /*0cf0*/  @P2 IADD3 R0, R0, 0x1, RZ ;  /* 0x0000000100002810 */ /* 0x000fc80007ffe0ff */
[----:B------:R-:W-:-:S05]  /*0d00*/  MOV R4, R0 ;  /* 0x0000000000047202 */ /* 0x000fca0000000f00 */
[----:B------:R-:W-:Y:S01]  /*0d10*/  @!P1 IMAD.MOV R4, RZ, RZ, -R4 ;  /* 0x000000ffff049224 */ /* 0x000fe200078e0a04 */
[----:B------:R-:W-:-:S05]  /*0d20*/  @!P0 LOP3.LUT R4, RZ, R9, RZ, 0x33, !PT ;  /* 0x00000009ff048212 */ /* 0x000fca00078e33ff */
[----:B------:R-:W-:-:S05]  /*0d30*/  IMAD R10, R7, R4, RZ ;  /* 0x00000004070a7224 */ /* 0x000fca00078e02ff */
[----:B------:R-:W-:-:S04]  /*0d40*/  IADD3 R0, -R10, c[0x0][0x538], RZ ;  /* 0x00014e000a007a10 */ /* 0x000fc80007ffe1ff */
[----:B------:R-:W-:-:S04]  /*0d50*/  IMNMX R6, R7, R0, PT ;  /* 0x0000000007067217 */ /* 0x000fc80003800200 */
[----:B------:R-:W-:-:S05]  /*0d60*/  IABS R0, R6 ;  /* 0x0000000600007213 */ /* 0x000fca0000000000 */
[----:B------:R-:W-:-:S04]  /*0d70*/  IMAD.MOV.U32 R5, RZ, RZ, R0 ;  /* 0x000000ffff057224 */ /* 0x000fc800078e0000 */
[----:B------:R-:W1:Y:S08]  /*0d80*/  I2F.RP R2, R5 ;  /* 0x0000000500027306 */ /* 0x000e700000209400 */
[----:B-1----:R-:W1:Y:S02]  /*0d90*/  MUFU.RCP R2, R2 ;  /* 0x0000000200027308 */ /* 0x002e640000001000 */
[----:B-1----:R-:W-:-:S06]  /*0da0*/  IADD3 R2, R2, 0xffffffe, RZ ;  /* 0x0ffffffe02027810 */ /* 0x002fcc0007ffe0ff */
[----:B------:R1:W2:Y:S02]  /*0db0*/  F2I.FTZ.U32.TRUNC.NTZ R3, R2 ;  /* 0x0000000200037305 */ /* 0x0002a4000021f000 */
[----:B-1----:R-:W-:Y:S01]  /*0dc0*/  IMAD.MOV R2, RZ, RZ, -R4 ;  /* 0x000000ffff027224 */ /* 0x002fe200078e0a04 */
[----:B--2---:R-:W-:-:S03]  /*0dd0*/  IADD3 R0, RZ, -R3, RZ ;  /* 0x80000003ff007210 */ /* 0x004fc60007ffe0ff */
[----:B------:R-:W-:Y:S01]  /*0de0*/  IMAD R8, R9, R2, R11 ;  /* 0x0000000209087224 */ /* 0x000fe200078e020b */
[----:B------:R-:W-:Y:S01]  /*0df0*/  IABS R9, R6 ;  /* 0x0000000600097213 */ /* 0x000fe20000000000 */
[----:B------:R-:W-:-:S03]  /*0e00*/  IMAD.MOV.U32 R2, RZ, RZ, R0 ;  /* 0x000000ffff027224 */ /* 0x000fc600078e0000 */
[----:B------:R-:W-:Y:S01]  /*0e10*/  IABS R0, R8 ;  /* 0x0000000800007213 */ /* 0x000fe20000000000 */
[----:B------:R-:W-:Y:S02]  /*0e20*/  IMAD R7, R2, R5, RZ ;  /* 0x0000000502077224 */ /* 0x000fe400078e02ff */
[----:B------:R-:W-:Y:S02]  /*0e30*/  IMAD.MOV.U32 R2, RZ, RZ, RZ ;  /* 0x000000ffff027224 */ /* 0x000fe400078e00ff */
[----:B------:R-:W-:Y:S01]  /*0e40*/  IMAD.MOV.U32 R4, RZ, RZ, R0 ;  /* 0x000000ffff047224 */ /* 0x000fe200078e0000 */
[----:B------:R-:W-:Y:S01]  /*0e50*/  IADD3 R0, RZ, -R9, RZ ;  /* 0x80000009ff007210 */ /* 0x000fe20007ffe0ff */
[----:B------:R-:W-:-:S04]  /*0e60*/  IMAD.HI.U32 R3, R3, R7, R2 ;  /* 0x0000000703037227 */ /* 0x000fc800078e0002 */
[----:B------:R-:W-:Y:S02]  /*0e70*/  IMAD.MOV.U32 R2, RZ, RZ, R0 ;  /* 0x000000ffff027224 */ /* 0x000fe400078e0000 */
[----:B------:R-:W-:Y:S01]  /*0e80*/  IMAD.HI.U32 R0, R3, R4, RZ ;  /* 0x0000000403007227 */ /* 0x000fe200078e00ff */
[----:B------:R-:W-:-:S03]  /*0e90*/  IADD3 R3, R10, 0x1000000, R8 ;  /* 0x010000000a037810 */ /* 0x000fc60007ffe008 */
[----:B------:R-:W-:-:S05]  /*0ea0*/  IMAD R2, R0, R2, R4 ;  /* 0x0000000200027224 */ /* 0x000fca00078e0204 */
[----:B------:R-:W-:-:S13]  /*0eb0*/  ISETP.GT.U32.AND P0, PT, R5, R2, PT ;  /* 0x000000020500720c */ /* 0x000fda0003f04070 */
[----:B------:R-:W-:Y:S01]  /*0ec0*/  @!P0 IMAD.IADD R2, R2, 0x1, -R5 ;  /* 0x0000000102028824 */ /* 0x000fe200078e0a05 */
[----:B------:R-:W-:Y:S02]  /*0ed0*/  @!P0 IADD3 R0, R0, 0x1, RZ ;  /* 0x0000000100008810 */ /* 0x000fe40007ffe0ff */
[----:B------:R-:W-:Y:S02]  /*0ee0*/  ISETP.NE.AND P0, PT, R6, RZ, PT ;  /* 0x000000ff0600720c */ /* 0x000fe40003f05270 */
[----:B------:R-:W-:Y:S02]  /*0ef0*/  ISETP.GE.U32.AND P2, PT, R2, R5, PT ;  /* 0x000000050200720c */ /* 0x000fe40003f46070 */
[----:B------:R-:W-:-:S04]  /*0f00*/  LOP3.LUT R2, R8, R6, RZ, 0x3c, !PT ;  /* 0x0000000608027212 */ /* 0x000fc800078e3cff */
[----:B------:R-:W-:Y:S01]  /*0f10*/  ISETP.GE.AND P1, PT, R2, RZ, PT ;  /* 0x000000ff0200720c */ /* 0x000fe20003f26270 */
[----:B------:R-:W-:-:S06]  /*0f20*/  IMAD.MOV R2, RZ, RZ, -R6 ;  /* 0x000000ffff027224 */ /* 0x000fcc00078e0a06 */
[----:B------:R-:W-:-:S06]  /*0f30*/  @P2 IADD3 R0, R0, 0x1, RZ ;  /* 0x0000000100002810 */ /* 0x000fcc0007ffe0ff */
[----:B------:R-:W-:Y:S02]  /*0f40*/  @!P1 IADD3 R0, -R0, RZ, RZ ;  /* 0x000000ff00009210 */ /* 0x000fe40007ffe1ff */
[----:B------:R-:W-:-:S05]  /*0f50*/  @!P0 LOP3.LUT R0, RZ, R6, RZ, 0x33, !PT ;  /* 0x00000006ff008212 */ /* 0x000fca00078e33ff */
[----:B------:R-:W-:-:S05]  /*0f60*/  IMAD R2, R0, R2, R3 ;  /* 0x0000000200027224 */ /* 0x000fca00078e0203 */
[----:B------:R1:W-:Y:S02]  /*0f70*/  STL [R1+0xc8], R2 ;  /* 0x0000c80201007387 */ /* 0x0003e40000100800 */
.L_x_463:
[----:B------:R-:W-:Y:S05]  /*0f80*/  BSYNC B0 ;  /* 0x0000000000007941 */ /* 0x000fea0003800000 */
.L_x_461:
[----:B------:R-:W-:-:S04]  /*0f90*/  LOP3.LUT R0, RZ, R0, RZ, 0x33, !PT ;  /* 0x00000000ff007212 */ /* 0x000fc800078e33ff */
[----:B------:R-:W-:-:S05]  /*0fa0*/  IADD3 R0, R0, R12, RZ ;  /* 0x0000000c00007210 */ /* 0x000fca0007ffe0ff */
[----:B------:R2:W-:Y:S01]  /*0fb0*/  STL [R1+0xc4], R0 ;  /* 0x0000c40001007387 */ /* 0x0005e20000100800 */
[----:B------:R-:W-:Y:S05]  /*0fc0*/  BRA `(.L_x_464) ;  /* 0x0000006000007947 */ /* 0x000fea0003800000 */
.L_x_452:
[----:B------:R-:W-:Y:S01]  /*0fd0*/  MOV R0, UR4 ;  /* 0x0000000400007c02 */ /* 0x000fe20008000f00 */
[----:B------:R-:W-:Y:S04]  /*0fe0*/  STL [R1+0xc4], RZ ;  /* 0x0000c4ff01007387 */ /* 0x000fe80000100800 */
[----:B------:R-:W-:Y:S04]  /*0ff0*/  STL [R1+0xc8], RZ ;  /* 0x0000c8ff01007387 */ /* 0x000fe80000100800 */
[----:B------:R1:W-:Y:S02]  /*1000*/  STL [R1+0xc0], R0 ;  /* 0x0000c00001007387 */ /* 0x0003e40000100800 */
[----:B-1----:R-:W-:-:S05]  /*1010*/  MOV R0, c[0x0][0x53c] ;  /* 0x00014f0000007a02 */ /* 0x002fca0000000f00 */
[----:B------:R1:W-:Y:S02]  /*1020*/  STL [R1+0xcc], R0 ;  /* 0x0000cc0001007387 */ /* 0x0003e40000100800 */
.L_x_464:
[----:B------:R-:W3:Y:S04]  /*1030*/  LDL R4, [R1+0xc0] ;  /* 0x0000c00001047983 */ /* 0x000ee80000100800 */
[----:B------:R-:W3:Y:S04]  /*1040*/  LDL R5, [R1+0xc4] ;  /* 0x0000c40001057983 */ /* 0x000ee80000100800 */
[----:B------:R-:W3:Y:S04]  /*1050*/  LDL R6, [R1+0xc8] ;  /* 0x0000c80001067983 */ /* 0x000ee80000100800 */
[----:B------:R-:W3:Y:S01]  /*1060*/  LDL R7, [R1+0xcc] ;  /* 0x0000cc0001077983 */ /* 0x000ee20000100800 */
[----:B------:R-:W-:Y:S01]  /*1070*/  ISETP.NE.AND P0, PT, R13, RZ, PT ;  /* 0x000000ff0d00720c */ /* 0x000fe20003f05270 */
[----:B------:R-:W-:-:S12]  /*1080*/  WARPSYNC 0xffffffff ;  /* 0xffffffff00007948 */ /* 0x000fd80003800000 */
[----:B---3--:R3:W-:Y:S04]  /*1090*/  @!P0 STS.128 [0x1a080], R4 ;  /* 0x01a08004ff008388 */ /* 0x0087e80000000c00 */
[----:B------:R-:W-:Y:S06]  /*10a0*/  BAR.ARV 0x5, 0x100 ;  /* 0x0144000000007b1d */ /* 0x000fec0000002000 */
.L_x_450:
[----:B-12---:R-:W2:Y:S02]  /*10b0*/  LDL R0, [R1+0xcc] ;  /* 0x0000cc0001007983 */ /* 0x006ea40000100800 */
[----:B--2---:R-:W-:-:S13]  /*10c0*/  ISETP.GE.AND P0, PT, R0, c[0x0][0x53c], PT ;  /* 0x00014f0000007a0c */ /* 0x004fda0003f06270 */
[----:B------:R-:W-:Y:S05]  /*10d0*/  @P0 EXIT ;  /* 0x000000000000094d */ /* 0x000fea0003800000 */
[----:B------:R-:W1:Y:S01]  /*10e0*/  S2R R16, SR_TID.X ;  /* 0x0000000000107919 */ /* 0x000e620000002100 */
[----:B------:R-:W-:Y:S02]  /*10f0*/  ULDC UR5, c[0x0][0x2ac] ;  /* 0x0000ab0000057ab9 */ /* 0x000fe40000000800 */
[----:B------:R-:W-:Y:S02]  /*1100*/  ULDC UR4, c[0x0][0x1d0] ;  /* 0x0000740000047ab9 */ /* 0x000fe40000000800 */
[----:B------:R-:W-:Y:S01]  /*1110*/  UIMAD UR5, UR5, UR4, URZ ;  /* 0x00000004050572a4 */ /* 0x000fe2000f8e023f */
[----:B-1-3--:R-:W-:-:S04]  /*1120*/  SHF.R.S32.HI R7, RZ, 0x1f, R16 ;  /* 0x0000001fff077819 */ /* 0x00afc80000011410 */
        /* <DEDUP_REMOVED lines=17> */
[----:B------:R-:W-:Y:S01]  /*1240*/  LEA.HI R7, R7, R16, RZ, 0x6 ;  /* 0x0000001007077211 */ /* 0x000fe200078f30ff */
[----:B------:R-:W-:Y:S01]  /*1250*/  IMAD.IADD R20, R16, 0x1, -R4 ;  /* 0x0000000110147824 */ /* 0x000fe200078e0a04 */
[----:B------:R-:W-:Y:S01]  /*1260*/  SHF.R.S32.HI R4, RZ, 0x1f, R2 ;  /* 0x0000001fff047819 */ /* 0x000fe20000011402 */
[----:B------:R-:W-:Y:S01]  /*1270*/  IMAD.IADD R8, R8, 0x1, -R0 ;  /* 0x0000000108087824 */ /* 0x000fe200078e0a00 */
[----:B------:R-:W-:Y:S01]  /*1280*/  LOP3.LUT R0, R3, 0x1c0, RZ, 0xc0, !PT ;  /* 0x000001c003007812 */ /* 0x000fe200078ec0ff */
[----:B------:R-:W-:Y:S01]  /*1290*/  IMAD.SHL.U32 R19, R20, 0x8, RZ ;  /* 0x0000000814137824 */ /* 0x000fe200078e00ff */
[----:B------:R-:W-:Y:S01]  /*12a0*/  LEA.HI R14, R4, R2, RZ, 0x3 ;  /* 0x00000002040e7211 */ /* 0x000fe200078f18ff */
[----:B------:R-:W-:Y:S01]  /*12b0*/  IMAD.SHL.U32 R6, R20, 0x40, RZ ;  /* 0x0000004014067824 */ /* 0x000fe200078e00ff */
[----:B------:R-:W-:Y:S01]  /*12c0*/  SHF.R.U32.HI R5, RZ, 0x3, R0 ;  /* 0x00000003ff057819 */ /* 0x000fe20000011600 */
[----:B------:R-:W-:Y:S01]  /*12d0*/  IMAD.SHL.U32 R7, R7, 0x8, RZ ;  /* 0x0000000807077824 */ /* 0x000fe200078e00ff */
[----:B------:R-:W-:Y:S01]  /*12e0*/  LOP3.LUT R3, R0, 0x38, R19, 0xf8, !PT ;  /* 0x0000003800037812 */ /* 0x000fe200078ef813 */
[----:B------:R-:W-:Y:S01]  /*12f0*/  STL [R1+0x40], R19 ;  /* 0x0000401301007387 */ /* 0x000fe20000100800 */
[----:B------:R-:W-:-:S02]  /*1300*/  LOP3.LUT R4, R14, 0xfffffff8, RZ, 0xc0, !PT ;  /* 0xfffffff80e047812 */ /* 0x000fc400078ec0ff */
[----:B------:R-:W-:Y:S02]  /*1310*/  LOP3.LUT R12, R3, R5, RZ, 0x3c, !PT ;  /* 0x00000005030c7212 */ /* 0x000fe400078e3cff */
[----:B------:R-:W-:Y:S01]  /*1320*/  LOP3.LUT R3, R10, 0xffffffe0, RZ, 0xc0, !PT ;  /* 0xffffffe00a037812 */ /* 0x000fe200078ec0ff */
[----:B------:R-:W-:Y:S01]  /*1330*/  IMAD.IADD R5, R2, 0x1, -R4 ;  /* 0x0000000102057824 */ /* 0x000fe200078e0a04 */
[----:B------:R-:W-:Y:S02]  /*1340*/  LOP3.LUT R0, R6, 0x1c0, RZ, 0xc0, !PT ;  /* 0x000001c006007812 */ /* 0x000fe400078ec0ff */
[----:B------:R-:W-:Y:S01]  /*1350*/  LOP3.LUT R6, R8, 0x1, RZ, 0xc0, !PT ;  /* 0x0000000108067812 */ /* 0x000fe200078ec0ff */
[----:B------:R-:W-:Y:S01]  /*1360*/  IMAD.IADD R18, R16, 0x1, -R3 ;  /* 0x0000000110127824 */ /* 0x000fe200078e0a03 */
[----:B------:R-:W-:Y:S02]  /*1370*/  LOP3.LUT R4, R0, 0x8, R9, 0xf8, !PT ;  /* 0x0000000800047812 */ /* 0x000fe400078ef809 */
[----:B------:R-:W-:-:S02]  /*1380*/  SHF.R.U32.HI R2, RZ, 0x3, R0 ;  /* 0x00000003ff027819 */ /* 0x000fc40000011600 */
[--C-:B------:R-:W-:Y:S02]  /*1390*/  SHF.R.S32.HI R9, RZ, 0x5, R10.reuse ;  /* 0x00000005ff097819 */ /* 0x100fe4000001140a */
[----:B------:R-:W-:Y:S02]  /*13a0*/  SHF.R.S32.HI R0, RZ, 0x1f, R10 ;  /* 0x0000001fff007819 */ /* 0x000fe4000001140a */
[----:B------:R-:W-:Y:S02]  /*13b0*/  SHF.R.S32.HI R11, RZ, 0x1f, R18 ;  /* 0x0000001fff0b7819 */ /* 0x000fe40000011412 */
[----:B------:R-:W-:Y:S02]  /*13c0*/  LEA.HI R0, R0, R9, RZ, 0x3 ;  /* 0x0000000900007211 */ /* 0x000fe400078f18ff */
[----:B------:R-:W-:Y:S01]  /*13d0*/  LOP3.LUT R3, R15, 0xfffffffc, RZ, 0xc0, !PT ;  /* 0xfffffffc0f037812 */ /* 0x000fe200078ec0ff */
[----:B------:R-:W-:Y:S01]  /*13e0*/  IMAD.MOV.U32 R15, RZ, RZ, 0x20 ;  /* 0x00000020ff0f7424 */ /* 0x000fe200078e00ff */
[----:B------:R-:W-:-:S02]  /*13f0*/  LOP3.LUT R0, R0, 0xffffff8, RZ, 0xc0, !PT ;  /* 0x0ffffff800007812 */ /* 0x000fc400078ec0ff */
[----:B------:R-:W-:Y:S01]  /*1400*/  LEA.HI R11, R11, R18, RZ, 0x2 ;  /* 0x000000120b0b7211 */ /* 0x000fe200078f10ff */
[----:B------:R-:W-:Y:S01]  /*1410*/  IMAD.IADD R3, R16, 0x1, -R3 ;  /* 0x0000000110037824 */ /* 0x000fe200078e0a03 */
[----:B------:R-:W-:Y:S01]  /*1420*/  LOP3.LUT R10, R4, R2, RZ, 0x3c, !PT ;  /* 0x00000002040a7212 */ /* 0x000fe200078e3cff */
[----:B------:R-:W-:Y:S01]  /*1430*/  IMAD.IADD R4, R9, 0x1, -R0 ;  /* 0x0000000109047824 */ /* 0x000fe200078e0a00 */
[----:B------:R-:W-:Y:S01]  /*1440*/  SHF.R.S32.HI R2, RZ, 0x2, R11 ;  /* 0x00000002ff027819 */ /* 0x000fe2000001140b */
[----:B------:R-:W-:Y:S01]  /*1450*/  IMAD.MOV.U32 R16, RZ, RZ, 0x10 ;  /* 0x00000010ff107424 */ /* 0x000fe200078e00ff */
[----:B------:R-:W-:Y:S02]  /*1460*/  ISETP.NE.U32.AND P4, PT, R6, 0x1, PT ;  /* 0x000000010600780c */ /* 0x000fe40003f85070 */
[----:B------:R-:W-:Y:S01]  /*1470*/  LEA.HI R0, R3, R3, RZ, 0x1 ;  /* 0x0000000303007211 */ /* 0x000fe200078f08ff */
[----:B------:R-:W-:Y:S01]  /*1480*/  IMAD R17, R4, 0x10, R2 ;  /* 0x0000001004117824 */ /* 0x000fe200078e0202 */
[----:B------:R-:W-:Y:S01]  /*1490*/  R2P PR, R8, 0x6 ;  /* 0x0000000608007804 */ /* 0x000fe20000000000 */
[C---:B------:R-:W-:Y:S01]  /*14a0*/  IMAD.SHL.U32 R2, R5.reuse, 0x40, RZ ;  /* 0x0000004005027824 */ /* 0x040fe200078e00ff */
[----:B------:R-:W-:Y:S01]  /*14b0*/  LOP3.LUT R6, R0, 0x1ffffffe, RZ, 0xc0, !PT ;  /* 0x1ffffffe00067812 */ /* 0x000fe200078ec0ff */
[----:B------:R-:W-:Y:S01]  /*14c0*/  IMAD.SHL.U32 R4, R8, 0x40, RZ ;  /* 0x0000004008047824 */ /* 0x000fe200078e00ff */
[C---:B------:R-:W-:Y:S01]  /*14d0*/  LOP3.LUT P3, RZ, R5.reuse, 0x2, RZ, 0xc0, !PT ;  /* 0x0000000205ff7812 */ /* 0x040fe2000786c0ff */
[----:B------:R-:W-:Y:S01]  /*14e0*/  STL [R1+0x1fc], R17 ;  /* 0x0001fc1101007387 */ /* 0x000fe20000100800 */
[----:B------:R-:W-:Y:S01]  /*14f0*/  LOP3.LUT P0, RZ, R5, 0x4, RZ, 0xc0, !PT ;  /* 0x0000000405ff7812 */ /* 0x000fe2000780c0ff */
[----:B------:R-:W-:Y:S01]  /*1500*/  IMAD.SHL.U32 R5, R13, 0x8, RZ ;  /* 0x000000080d057824 */ /* 0x000fe200078e00ff */
[----:B------:R-:W-:Y:S01]  /*1510*/  LOP3.LUT R2, R2, 0x1c0, RZ, 0xc0, !PT ;  /* 0x000001c002027812 */ /* 0x000fe200078ec0ff */
[----:B------:R-:W-:Y:S01]  /*1520*/  IMAD.IADD R8, R3, 0x1, -R6 ;  /* 0x0000000103087824 */ /* 0x000fe200078e0a06 */
[----:B------:R-:W-:Y:S01]  /*1530*/  LOP3.LUT R4, R4, 0x1c0, RZ, 0xc0, !PT ;  /* 0x000001c004047812 */ /* 0x000fe200078ec0ff */
[----:B------:R-:W-:Y:S01]  /*1540*/  IMAD R0, R13, 0x200, R10 ;  /* 0x000002000d007824 */ /* 0x000fe200078e020a */
[----:B------:R-:W-:Y:S01]  /*1550*/  LOP3.LUT R12, R12, 0x7ffffe00, R7, 0xf8, !PT ;  /* 0x7ffffe000c0c7812 */ /* 0x000fe200078ef807 */
[----:B------:R-:W-:Y:S01]  /*1560*/  IMAD R7, R9, 0x200, R3 ;  /* 0x0000020009077824 */ /* 0x000fe200078e0203 */
[----:B------:R-:W-:Y:S01]  /*1570*/  LOP3.LUT R6, R2, 0x8, R5, 0xf8, !PT ;  /* 0x0000000802067812 */ /* 0x000fe200078ef805 */
[----:B------:R-:W-:Y:S01]  /*1580*/  IMAD R8, R8, 0x8, R17 ;  /* 0x0000000808087824 */ /* 0x000fe200078e0211 */
[----:B------:R-:W-:Y:S01]  /*1590*/  SHF.R.U32.HI R3, RZ, 0x3, R2 ;  /* 0x00000003ff037819 */ /* 0x000fe20000011602 */
[----:B------:R-:W-:Y:S01]  /*15a0*/  IMAD.SHL.U32 R12, R12, 0x2, RZ ;  /* 0x000000020c0c7824 */ /* 0x000fe200078e00ff */
[----:B------:R-:W-:Y:S01]  /*15b0*/  LEA.HI R2, R4, R4, RZ, 0x1d ;  /* 0x0000000404027211 */ /* 0x000fe200078fe8ff */
[----:B------:R-:W-:Y:S01]  /*15c0*/  IMAD.MOV.U32 R10, RZ, RZ, 0x40 ;  /* 0x00000040ff0a7424 */ /* 0x000fe200078e00ff */
[----:B------:R-:W-:Y:S01]  /*15d0*/  LOP3.LUT R3, R6, R3, RZ, 0x3c, !PT ;  /* 0x0000000306037212 */ /* 0x000fe200078e3cff */
[----:B------:R-:W-:Y:S01]  /*15e0*/  IMAD.SHL.U32 R6, R14, 0x40, RZ ;  /* 0x000000400e067824 */ /* 0x000fe200078e00ff */
[----:B------:R-:W-:Y:S01]  /*15f0*/  SEL R5, R16, 0xfffffff0, !P3 ;  /* 0xfffffff010057807 */ /* 0x000fe20005800000 */
[----:B------:R-:W-:Y:S01]  /*1600*/  IMAD.U32 R7, R7, 0x2, R2 ;  /* 0x0000000207077824 */ /* 0x000fe200078e0002 */
[----:B------:R-:W-:Y:S01]  /*1610*/  SEL R4, R15, 0xffffffe0, !P0 ;  /* 0xffffffe00f047807 */ /* 0x000fe20004000000 */
[----:B------:R-:W-:Y:S01]  /*1620*/  IMAD R2, R20, 0x20, R21 ;  /* 0x0000002014027824 */ /* 0x000fe200078e0215 */
[----:B------:R-:W-:-:S02]  /*1630*/  IADD3 R13, R19, 0x40, RZ ;  /* 0x00000040130d7810 */ /* 0x000fc40007ffe0ff */
[----:B------:R-:W-:Y:S01]  /*1640*/  LOP3.LUT R3, R3, 0x7ffffe00, R6, 0xf8, !PT ;  /* 0x7ffffe0003037812 */ /* 0x000fe200078ef806 */
[----:B------:R-:W-:Y:S01]  /*1650*/  IMAD.IADD R4, R5, 0x1, R4 ;  /* 0x0000000105047824 */ /* 0x000fe200078e0204 */
[----:B------:R1:W-:Y:S01]  /*1660*/  STL [R1+0x178], R2 ;  /* 0x0001780201007387 */ /* 0x0003e20000100800 */
[----:B------:R-:W-:Y:S02]  /*1670*/  SHF.R.S32.HI R14, RZ, 0x1f, R19 ;  /* 0x0000001fff0e7819 */ /* 0x000fe40000011413 */
[C---:B------:R-:W-:Y:S01]  /*1680*/  IADD3 R6, R19.reuse, 0x80, RZ ;  /* 0x0000008013067810 */ /* 0x040fe20007ffe0ff */
[----:B------:R-:W-:Y:S01]  /*1690*/  STL [R1+0x68], R13 ;  /* 0x0000680d01007387 */ /* 0x000fe20000100800 */
[----:B------:R-:W-:Y:S02]  /*16a0*/  IADD3 R5, R19, 0xc0, RZ ;  /* 0x000000c013057810 */ /* 0x000fe40007ffe0ff */
[----:B------:R-:W-:Y:S01]  /*16b0*/  LEA R236, R0, 0x14080, 0x1 ;  /* 0x0001408000ec7811 */ /* 0x000fe200078e08ff */
[----:B------:R-:W-:Y:S01]  /*16c0*/  STL [R1+0x20c], R14 ;  /* 0x00020c0e01007387 */ /* 0x000fe20000100800 */
[----:B------:R-:W-:-:S02]  /*16d0*/  SEL R0, R10, 0xffffffc0, !P0 ;  /* 0xffffffc00a007807 */ /* 0x000fc40004000000 */
[----:B------:R-:W-:Y:S01]  /*16e0*/  LEA R239, R3, 0x4080, 0x1 ;  /* 0x0000408003ef7811 */ /* 0x000fe200078e08ff */
[----:B------:R2:W-:Y:S04]  /*16f0*/  STL [R1+0x64], R6 ;  /* 0x0000640601007387 */ /* 0x0005e80000100800 */
[----:B------:R3:W-:Y:S01]  /*1700*/  STL [R1+0x6c], R5 ;  /* 0x00006c0501007387 */ /* 0x0007e20000100800 */
[----:B------:R-:W-:Y:S01]  /*1710*/  IMAD.IADD R240, R239, 0x1, R0 ;  /* 0x00000001eff07824 */ /* 0x000fe200078e0200 */
[----:B-1----:R-:W-:Y:S02]  /*1720*/  LOP3.LUT R2, R11, 0x7ffffffc, RZ, 0xc0, !PT ;  /* 0x7ffffffc0b027812 */ /* 0x002fe400078ec0ff */
[----:B------:R-:W-:-:S03]  /*1730*/  SHF.R.S32.HI R11, RZ, 0x1f, R13 ;  /* 0x0000001fff0b7819 */ /* 0x000fc6000001140d */
[----:B------:R-:W-:Y:S02]  /*1740*/  IMAD.IADD R2, R18, 0x1, -R2 ;  /* 0x0000000112027824 */ /* 0x000fe400078e0a02 */
[----:B------:R1:W-:Y:S01]  /*1750*/  STL [R1+0x208], R11 ;  /* 0x0002080b01007387 */ /* 0x0003e20000100800 */
[----:B--2---:R-:W-:Y:S02]  /*1760*/  SHF.R.S32.HI R6, RZ, 0x1f, R6 ;  /* 0x0000001fff067819 */ /* 0x004fe40000011406 */
[----:B---3--:R-:W-:-:S03]  /*1770*/  SHF.R.S32.HI R5, RZ, 0x1f, R5 ;  /* 0x0000001fff057819 */ /* 0x008fc60000011405 */
[----:B------:R-:W-:Y:S04]  /*1780*/  STL [R1+0x204], R6 ;  /* 0x0002040601007387 */ /* 0x000fe80000100800 */
[----:B------:R2:W-:Y:S04]  /*1790*/  STL [R1+0x200], R5 ;  /* 0x0002000501007387 */ /* 0x0005e80000100800 */
[----:B------:R3:W-:Y:S04]  /*17a0*/  STL [R1+0x1c], R12 ;  /* 0x00001c0c01007387 */ /* 0x0007e80000100800 */
[----:B------:R-:W-:Y:S01]  /*17b0*/  STL [R1+0xb4], R8 ;  /* 0x0000b40801007387 */ /* 0x000fe20000100800 */
[----:B-1----:R-:W-:Y:S01]  /*17c0*/  IMAD.SHL.U32 R11, R2, 0x2, RZ ;  /* 0x00000002020b7824 */ /* 0x002fe200078e00ff */
[----:B------:R-:W-:-:S04]  /*17d0*/  SEL R2, R15, 0xffffffe0, !P3 ;  /* 0xffffffe00f027807 */ /* 0x000fc80005800000 */
[C---:B------:R-:W-:Y:S01]  /*17e0*/  IADD3 R42, R11.reuse, 0x8, RZ ;  /* 0x000000080b2a7810 */ /* 0x040fe20007ffe0ff */
[----:B------:R1:W-:Y:S01]  /*17f0*/  STL [R1+0x7c], R11 ;  /* 0x00007c0b01007387 */ /* 0x0003e20000100800 */
[----:B------:R-:W-:Y:S01]  /*1800*/  IADD3 R41, R11, 0x10, RZ ;  /* 0x000000100b297810 */ /* 0x000fe20007ffe0ff */
[----:B------:R-:W-:Y:S01]  /*1810*/  IMAD.IADD R241, R239, 0x1, R2 ;  /* 0x00000001eff17824 */ /* 0x000fe200078e0202 */
[C---:B------:R-:W-:Y:S01]  /*1820*/  IADD3 R40, R11.reuse, 0x18, RZ ;  /* 0x000000180b287810 */ /* 0x040fe20007ffe0ff */
[----:B------:R-:W-:Y:S01]  /*1830*/  STL [R1+0x174], R42 ;  /* 0x0001742a01007387 */ /* 0x000fe20000100800 */
[C---:B------:R-:W-:Y:S02]  /*1840*/  IADD3 R39, R11.reuse, 0x20, RZ ;  /* 0x000000200b277810 */ /* 0x040fe40007ffe0ff */
        /* <DEDUP_REMOVED lines=36> */
[----:B--2---:R-:W-:Y:S01]  /*1a90*/  SEL R5, R10, 0xffffffc0, !P2 ;  /* 0xffffffc00a057807 */ /* 0x004fe20005000000 */
[----:B------:R-:W-:Y:S01]  /*1aa0*/  STL [R1+0x148], R29 ;  /* 0x0001481d01007387 */ /* 0x000fe20000100800 */
[----:B------:R-:W-:-:S02]  /*1ab0*/  IADD3 R13, R11, 0xe8, RZ ;  /* 0x000000e80b0d7810 */ /* 0x000fc40007ffe0ff */
[----:B---3--:R-:W-:Y:S01]  /*1ac0*/  IADD3 R12, R11, 0xf0, RZ ;  /* 0x000000f00b0c7810 */ /* 0x008fe20007ffe0ff */
[----:B------:R-:W-:Y:S01]  /*1ad0*/  STL [R1+0x144], R28 ;  /* 0x0001441c01007387 */ /* 0x000fe20000100800 */
[----:B------:R-:W-:Y:S02]  /*1ae0*/  LEA R10, R7, 0x80, 0x1 ;  /* 0x00000080070a7811 */ /* 0x000fe400078e08ff */
[----:B------:R-:W-:Y:S01]  /*1af0*/  SHF.R.S32.HI R7, RZ, 0x1f, R42 ;  /* 0x0000001fff077819 */ /* 0x000fe2000001142a */
[----:B------:R-:W-:Y:S01]  /*1b00*/  STL [R1+0x140], R27 ;  /* 0x0001401b01007387 */ /* 0x000fe20000100800 */
[----:B-1----:R-:W-:Y:S02]  /*1b10*/  IADD3 R11, R11, 0xf8, RZ ;  /* 0x000000f80b0b7810 */ /* 0x002fe40007ffe0ff */
[----:B------:R-:W-:Y:S01]  /*1b20*/  SHF.R.S32.HI R8, RZ, 0x1f, R41 ;  /* 0x0000001fff087819 */ /* 0x000fe20000011429 */
[----:B------:R-:W-:Y:S01]  /*1b30*/  STL [R1+0x13c], R26 ;  /* 0x00013c1a01007387 */ /* 0x000fe20000100800 */
[----:B------:R-:W-:-:S02]  /*1b40*/  SEL R6, R15, 0xffffffe0, !P1 ;  /* 0xffffffe00f067807 */ /* 0x000fc40004800000 */
[----:B------:R-:W-:Y:S01]  /*1b50*/  SHF.R.S32.HI R15, RZ, 0x1f, R39 ;  /* 0x0000001fff0f7819 */ /* 0x000fe20000011427 */
[----:B------:R-:W-:Y:S01]  /*1b60*/  STL [R1+0x138], R25 ;  /* 0x0001381901007387 */ /* 0x000fe20000100800 */
[----:B------:R-:W-:-:S03]  /*1b70*/  IADD3 R242, R0, R239, R2 ;  /* 0x000000ef00f27210 */ /* 0x000fc60007ffe002 */
[----:B------:R-:W-:Y:S04]  /*1b80*/  STL [R1+0x134], R24 ;  /* 0x0001341801007387 */ /* 0x000fe80000100800 */
        /* <DEDUP_REMOVED lines=8> */
[----:B------:R1:W-:Y:S04]  /*1c10*/  STL [R1+0x110], R14 ;  /* 0x0001100e01007387 */ /* 0x0003e80000100800 */
[----:B------:R-:W-:Y:S04]  /*1c20*/  STL [R1+0x10c], R13 ;  /* 0x00010c0d01007387 */ /* 0x000fe80000100800 */
[----:B------:R2:W-:Y:S04]  /*1c30*/  STL [R1+0x108], R12 ;  /* 0x0001080c01007387 */ /* 0x0005e80000100800 */
[----:B------:R3:W-:Y:S04]  /*1c40*/  STL [R1+0x1f4], R7 ;  /* 0x0001f40701007387 */ /* 0x0007e80000100800 */
[----:B------:R4:W-:Y:S04]  /*1c50*/  STL [R1+0x104], R11 ;  /* 0x0001040b01007387 */ /* 0x0009e80000100800 */
[----:B------:R5:W-:Y:S04]  /*1c60*/  STL [R1+0x1f0], R8 ;  /* 0x0001f00801007387 */ /* 0x000be80000100800 */
[----:B------:R-:W-:Y:S01]  /*1c70*/  STL [R1+0xd4], R10 ;  /* 0x0000d40a01007387 */ /* 0x000fe20000100800 */
[----:B-1----:R-:W-:-:S02]  /*1c80*/  SHF.R.S32.HI R14, RZ, 0x1f, R14 ;  /* 0x0000001fff0e7819 */ /* 0x002fc4000001140e */
[----:B--2---:R-:W-:Y:S02]  /*1c90*/  SHF.R.S32.HI R12, RZ, 0x1f, R12 ;  /* 0x0000001fff0c7819 */ /* 0x004fe4000001140c */
[----:B---3--:R-:W-:Y:S02]  /*1ca0*/  SHF.R.S32.HI R7, RZ, 0x1f, R40 ;  /* 0x0000001fff077819 */ /* 0x008fe40000011428 */
[----:B----4-:R-:W-:-:S03]  /*1cb0*/  SHF.R.S32.HI R11, RZ, 0x1f, R11 ;  /* 0x0000001fff0b7819 */ /* 0x010fc6000001140b */
[----:B------:R1:W-:Y:S01]  /*1cc0*/  STL [R1+0x1ec], R7 ;  /* 0x0001ec0701007387 */ /* 0x0003e20000100800 */
[----:B-----5:R-:W-:-:S03]  /*1cd0*/  SHF.R.S32.HI R8, RZ, 0x1f, R37 ;  /* 0x0000001fff087819 */ /* 0x020fc60000011425 */
[----:B------:R2:W-:Y:S01]  /*1ce0*/  STL [R1+0x1e8], R15 ;  /* 0x0001e80f01007387 */ /* 0x0005e20000100800 */
[----:B-1----:R-:W-:Y:S02]  /*1cf0*/  SHF.R.S32.HI R7, RZ, 0x1f, R38 ;  /* 0x0000001fff077819 */ /* 0x002fe40000011426 */
[----:B--2---:R-:W-:-:S03]  /*1d00*/  SHF.R.S32.HI R15, RZ, 0x1f, R36 ;  /* 0x0000001fff0f7819 */ /* 0x004fc60000011424 */
[----:B------:R1:W-:Y:S04]  /*1d10*/  STL [R1+0x1e4], R7 ;  /* 0x0001e40701007387 */ /* 0x0003e80000100800 */
[----:B------:R2:W-:Y:S04]  /*1d20*/  STL [R1+0x1e0], R8 ;  /* 0x0001e00801007387 */ /* 0x0005e80000100800 */
[----:B------:R3:W-:Y:S01]  /*1d30*/  STL [R1+0x1dc], R15 ;  /* 0x0001dc0f01007387 */ /* 0x0007e20000100800 */
[----:B-1----:R-:W-:Y:S02]  /*1d40*/  SHF.R.S32.HI R7, RZ, 0x1f, R35 ;  /* 0x0000001fff077819 */ /* 0x002fe40000011423 */
[----:B--2---:R-:W-:-:S03]  /*1d50*/  SHF.R.S32.HI R8, RZ, 0x1f, R34 ;  /* 0x0000001fff087819 */ /* 0x004fc60000011422 */
[----:B------:R1:W-:Y:S01]  /*1d60*/  STL [R1+0x1d8], R7 ;  /* 0x0001d80701007387 */ /* 0x0003e20000100800 */
[----:B---3--:R-:W-:-:S03]  /*1d70*/  SHF.R.S32.HI R15, RZ, 0x1f, R33 ;  /* 0x0000001fff0f7819 */ /* 0x008fc60000011421 */
        /* <DEDUP_REMOVED lines=31> */
[----:B------:R-:W-:Y:S01]  /*1f70*/  STL [R1+0x194], R15 ;  /* 0x0001940f01007387 */ /* 0x000fe20000100800 */
[----:B-1----:R-:W-:Y:S02]  /*1f80*/  SHF.R.S32.HI R7, RZ, 0x1f, R17 ;  /* 0x0000001fff077819 */ /* 0x002fe40000011411 */
[----:B--2---:R-:W-:-:S03]  /*1f90*/  SHF.R.S32.HI R8, RZ, 0x1f, R16 ;  /* 0x0000001fff087819 */ /* 0x004fc60000011410 */
[----:B------:R1:W-:Y:S04]  /*1fa0*/  STL [R1+0x190], R7 ;  /* 0x0001900701007387 */ /* 0x0003e80000100800 */
[----:B------:R2:W-:Y:S04]  /*1fb0*/  STL [R1+0x18c], R8 ;  /* 0x00018c0801007387 */ /* 0x0005e80000100800 */
[----:B------:R-:W-:Y:S01]  /*1fc0*/  STL [R1+0x188], R14 ;  /* 0x0001880e01007387 */ /* 0x000fe20000100800 */
[----:B-1----:R-:W-:Y:S02]  /*1fd0*/  SHF.R.S32.HI R7, RZ, 0x1f, R13 ;  /* 0x0000001fff077819 */ /* 0x002fe4000001140d */
[----:B--2---:R-:W-:-:S03]  /*1fe0*/  IADD3 R8, R10, -0x10, RZ ;  /* 0xfffffff00a087810 */ /* 0x004fc60007ffe0ff */
[----:B------:R1:W-:Y:S01]  /*1ff0*/  STL [R1+0x184], R7 ;  /* 0x0001840701007387 */ /* 0x0003e20000100800 */
[----:B------:R-:W-:-:S03]  /*2000*/  @P4 IADD3 R8, R10, 0x10, RZ ;  /* 0x000000100a084810 */ /* 0x000fc60007ffe0ff */
[----:B------:R-:W-:Y:S04]  /*2010*/  STL [R1+0x180], R12 ;  /* 0x0001800c01007387 */ /* 0x000fe80000100800 */
[----:B------:R-:W-:Y:S01]  /*2020*/  STL [R1+0x17c], R11 ;  /* 0x00017c0b01007387 */ /* 0x000fe20000100800 */
[C---:B-1----:R-:W-:Y:S02]  /*2030*/  IMAD.IADD R7, R10.reuse, 0x1, R6 ;  /* 0x000000010a077824 */ /* 0x042fe400078e0206 */
[--C-:B------:R-:W-:Y:S02]  /*2040*/  IMAD.IADD R10, R10, 0x1, R5.reuse ;  /* 0x000000010a0a7824 */ /* 0x100fe400078e0205 */
[----:B------:R-:W-:Y:S01]  /*2050*/  IMAD.IADD R3, R7, 0x1, R5 ;  /* 0x0000000107037824 */ /* 0x000fe200078e0205 */
[----:B------:R1:W-:Y:S04]  /*2060*/  STL [R1+0xe0], R7 ;  /* 0x0000e00701007387 */ /* 0x0003e80000100800 */
[----:B------:R-:W-:Y:S04]  /*2070*/  STL [R1+0xf0], R10 ;  /* 0x0000f00a01007387 */ /* 0x000fe80000100800 */
[----:B------:R2:W-:Y:S04]  /*2080*/  STL [R1+0xd8], R8 ;  /* 0x0000d80801007387 */ /* 0x0005e80000100800 */
[----:B------:R3:W-:Y:S01]  /*2090*/  STL [R1+0xec], R3 ;  /* 0x0000ec0301007387 */ /* 0x0007e20000100800 */
[----:B-1----:R-:W-:-:S02]  /*20a0*/  IMAD.IADD R7, R6, 0x1, R8 ;  /* 0x0000000106077824 */ /* 0x002fc400078e0208 */
[--C-:B------:R-:W-:Y:S02]  /*20b0*/  IMAD R6, R9, 0x800, R239.reuse ;  /* 0x0000080009067824 */ /* 0x100fe400078e02ef */
[----:B--2---:R-:W-:Y:S02]  /*20c0*/  IMAD.IADD R8, R5, 0x1, R8 ;  /* 0x0000000105087824 */ /* 0x004fe400078e0208 */
[----:B---3--:R-:W-:-:S03]  /*20d0*/  IMAD R3, R4, 0x2, R239 ;  /* 0x0000000204037824 */ /* 0x008fc600078e02ef */
[----:B------:R-:W-:Y:S01]  /*20e0*/  STL [R1+0xe8], R8 ;  /* 0x0000e80801007387 */ /* 0x000fe20000100800 */
[----:B------:R-:W-:-:S03]  /*20f0*/  IMAD.IADD R4, R7, 0x1, R5 ;  /* 0x0000000107047824 */ /* 0x000fc600078e0205 */
[----:B------:R-:W-:Y:S04]  /*2100*/  STL [R1+0xdc], R7 ;  /* 0x0000dc0701007387 */ /* 0x000fe80000100800 */
[----:B------:R1:W-:Y:S04]  /*2110*/  STL [R1], R3 ;  /* 0x0000000301007387 */ /* 0x0003e80000100800 */
[----:B------:R2:W-:Y:S01]  /*2120*/  STL [R1+0xe4], R4 ;  /* 0x0000e40401007387 */ /* 0x0005e20000100800 */
[--C-:B-1----:R-:W-:Y:S02]  /*2130*/  IMAD.IADD R3, R2, 0x1, R6.reuse ;  /* 0x0000000102037824 */ /* 0x102fe400078e0206 */
[----:B------:R-:W-:-:S02]  /*2140*/  IMAD.IADD R2, R0, 0x1, R6 ;  /* 0x0000000100027824 */ /* 0x000fc400078e0206 */
[----:B------:R-:W-:Y:S01]  /*2150*/  IMAD.IADD R0, R0, 0x1, R3 ;  /* 0x0000000100007824 */ /* 0x000fe200078e0203 */
[----:B------:R2:W-:Y:S04]  /*2160*/  STL [R1+0xc], R3 ;  /* 0x00000c0301007387 */ /* 0x0005e80000100800 */
[----:B------:R2:W-:Y:S04]  /*2170*/  STL [R1+0x14], R2 ;  /* 0x0000140201007387 */ /* 0x0005e80000100800 */
[----:B------:R2:W-:Y:S02]  /*2180*/  STL [R1+0x10], R0 ;  /* 0x0000100001007387 */ /* 0x0005e40000100800 */
.L_x_632:
[----:B------:R-:W3:Y:S01]  /*2190*/  LDL R107, [R1+0xcc] ;  /* 0x0000cc00016b7983 */ /* 0x000ee20000100800 */
[----:B------:R-:W-:Y:S01]  /*21a0*/  ISETP.NE.U32.AND P0, PT, RZ, c[0x0][0x370], PT ;  /* 0x0000dc00ff007a0c */ /* 0x000fe20003f05070 */
[----:B------:R-:W-:Y:S01]  /*21b0*/  IMAD.MOV.U32 R13, RZ, RZ, 0x4 ;  /* 0x00000004ff0d7424 */ /* 0x000fe200078e00ff */
[----:B------:R-:W-:Y:S01]  /*21c0*/  ISETP.NE.U32.AND P2, PT, RZ, c[0x0][0x360], PT ;  /* 0x0000d800ff007a0c */ /* 0x000fe20003f45070 */
[----:B------:R-:W-:Y:S01]  /*21d0*/  IMAD.MOV.U32 R17, RZ, RZ, RZ ;  /* 0x000000ffff117224 */ /* 0x000fe200078e00ff */
[----:B------:R-:W-:Y:S01]  /*21e0*/  ISETP.NE.AND.EX P1, PT, RZ, c[0x0][0x374], PT, P0 ;  /* 0x0000dd00ff007a0c */ /* 0x000fe20003f25300 */
[----:B------:R-:W-:Y:S01]  /*21f0*/  IMAD.MOV.U32 R12, RZ, RZ, RZ ;  /* 0x000000ffff0c7224 */ /* 0x000fe200078e00ff */
[----:B------:R-:W-:-:S02]  /*2200*/  ISETP.NE.AND.EX P0, PT, RZ, c[0x0][0x364], PT, P2 ;  /* 0x0000d900ff007a0c */ /* 0x000fc40003f05320 */
[----:B------:R-:W-:-:S04]  /*2210*/  ISETP.NE.U32.AND P3, PT, RZ, c[0x0][0x348], PT ;  /* 0x0000d200ff007a0c */ /* 0x000fc80003f65070 */
[----:B------:R-:W-:-:S05]  /*2220*/  ISETP.NE.AND.EX P3, PT, RZ, c[0x0][0x34c], PT, P3 ;  /* 0x0000d300ff007a0c */ /* 0x000fca0003f65330 */
[----:B---3--:R-:W-:-:S04]  /*2230*/  @P1 IMAD.WIDE R6, R107, R13, c[0x0][0x370] ;  /* 0x0000dc006b061625 */ /* 0x008fc800078e020d */
[CC--:B--2---:R-:W-:Y:S01]  /*2240*/  @P0 IMAD.WIDE R4, R107.reuse, R13.reuse, c[0x0][0x360] ;  /* 0x0000d8006b040625 */ /* 0x0c4fe200078e020d */
[----:B------:R-:W2:Y:S03]  /*2250*/  @P1 LDG.E R17, [R6.64] ;  /* 0x0000000606111981 */ /* 0x000ea6000c1e1900 */
[----:B------:R-:W-:Y:S01]  /*2260*/  IMAD.WIDE R2, R107, R13, c[0x0][0x348] ;  /* 0x0000d2006b027625 */ /* 0x000fe200078e020d */
[----:B------:R-:W3:Y:S04]  /*2270*/  @P0 LDG.E R0, [R4.64] ;  /* 0x0000000604000981 */ /* 0x000ee8000c1e1900 */
[----:B------:R1:W5:Y:S01]  /*2280*/  @P3 LDG.E R12, [R2.64] ;  /* 0x00000006020c3981 */ /* 0x000362000c1e1900 */
[----:B------:R-:W-:Y:S03]  /*2290*/  YIELD ;  /* 0x0000000000007946 */ /* 0x000fe60003800000 */
[----:B--2---:R1:W-:Y:S04]  /*22a0*/  STL [R1+0x84], R17 ;  /* 0x0000841101007387 */ /* 0x0043e80000100800 */
[----:B---3--:R1:W-:Y:S01]  /*22b0*/  @P0 STL [R1+0x74], R0 ;  /* 0x0000740001000387 */ /* 0x0083e20000100800 */
[----:B------:R-:W-:Y:S05]  /*22c0*/  @P0 BRA `(.L_x_465) ;  /* 0x0000007000000947 */ /* 0x000fea0003800000 */
[----:B-1----:R-:W-:-:S05]  /*22d0*/  MOV R0, c[0x0][0x168] ;  /* 0x00005a0000007a02 */ /* 0x002fca0000000f00 */
[----:B------:R1:W-:Y:S01]  /*22e0*/  STL [R1+0x74], R0 ;  /* 0x0000740001007387 */ /* 0x0003e20000100800 */
[----:B------:R-:W-:Y:S05]  /*22f0*/  @!P3 BRA `(.L_x_465) ;  /* 0x000000400000b947 */ /* 0x000fea0003800000 */
[----:B-1----:R1:W2:Y:S04]  /*2300*/  LDG.E R0, [R2.64] ;  /* 0x0000000602007981 */ /* 0x0022a8000c1e1900 */
[----:B-1----:R-:W2:Y:S02]  /*2310*/  LDG.E R2, [R2.64+0x4] ;  /* 0x0000040602027981 */ /* 0x002ea4000c1e1900 */
[----:B--2---:R-:W-:-:S05]  /*2320*/  IADD3 R0, -R0, R2, RZ ;  /* 0x0000000200007210 */ /* 0x004fca0007ffe1ff */
[----:B------:R1:W-:Y:S02]  /*2330*/  STL [R1+0x74], R0 ;  /* 0x0000740001007387 */ /* 0x0003e40000100800 */
.L_x_465:
[----:B------:R-:W-:-:S04]  /*2340*/  ISETP.NE.U32.AND P0, PT, RZ, c[0x0][0x368], PT ;  /* 0x0000da00ff007a0c */ /* 0x000fc80003f05070 */
[----:B------:R-:W-:-:S13]  /*2350*/  ISETP.NE.AND.EX P0, PT, RZ, c[0x0][0x36c], PT, P0 ;  /* 0x0000db00ff007a0c */ /* 0x000fda0003f05300 */
[----:B------:R-:W-:Y:S05]  /*2360*/  @!P0 BRA `(.L_x_466) ;  /* 0x0000003000008947 */ /* 0x000fea0003800000 */
[----:B-1----:R-:W-:-:S05]  /*2370*/  IMAD.WIDE R2, R107, R13, c[0x0][0x368] ;  /* 0x0000da006b027625 */ /* 0x002fca00078e020d */
[----:B------:R1:W5:Y:S01]  /*2380*/  LDG.E R0, [R2.64] ;  /* 0x0000000602007981 */ /* 0x000362000c1e1900 */
[----:B------:R-:W-:Y:S05]  /*2390*/  BRA `(.L_x_467) ;  /* 0x0000008000007947 */ /* 0x000fea0003800000 */
.L_x_466:
[----:B------:R-:W-:Y:S01]  /*23a0*/  ISETP.NE.U32.AND P0, PT, RZ, c[0x0][0x350], PT ;  /* 0x0000d400ff007a0c */ /* 0x000fe20003f05070 */
[----:B-1----:R-:W-:-:S03]  /*23b0*/  IMAD.U32 R0, RZ, RZ, UR5 ;  /* 0x00000005ff007e24 */ /* 0x002fc6000f8e00ff */
[----:B------:R-:W-:-:S13]  /*23c0*/  ISETP.NE.AND.EX P0, PT, RZ, c[0x0][0x354], PT, P0 ;  /* 0x0000d500ff007a0c */ /* 0x000fda0003f05300 */
[----:B------:R-:W-:Y:S05]  /*23d0*/  @!P0 BRA `(.L_x_467) ;  /* 0x0000004000008947 */ /* 0x000fea0003800000 */
[----:B------:R-:W-:-:S05]  /*23e0*/  IMAD.WIDE R2, R107, R13, c[0x0][0x350] ;  /* 0x0000d4006b027625 */ /* 0x000fca00078e020d */
[----:B------:R-:W2:Y:S04]  /*23f0*/  LDG.E R4, [R2.64] ;  /* 0x0000000602047981 */ /* 0x000ea8000c1e1900 */
[----:B------:R-:W2:Y:S02]  /*2400*/  LDG.E R0, [R2.64+0x4] ;  /* 0x0000040602007981 */ /* 0x000ea4000c1e1900 */
[----:B--2---:R-:W-:Y:S02]  /*2410*/  IADD3 R0, -R4, R0, RZ ;  /* 0x0000000004007210 */ /* 0x004fe40007ffe1ff */
.L_x_467:
[----:B-1----:R-:W2:Y:S04]  /*2420*/  LDL R3, [R1+0x74] ;  /* 0x0000740001037983 */ /* 0x002ea80000100800 */
[----:B------:R-:W3:Y:S04]  /*2430*/  LDL.LU R2, [R1+0xc4] ;  /* 0x0000c40001027983 */ /* 0x000ee80000300800 */
[----:B------:R-:W4:Y:S01]  /*2440*/  LDL.LU R106, [R1+0x18] ;  /* 0x00001800016a7983 */ /* 0x000f220000300800 */
[----:B------:R-:W-:-:S02]  /*2450*/  IMAD.MOV.U32 R6, RZ, RZ, c[0x0][0x32c] ;  /* 0x0000cb00ff067624 */ /* 0x000fc400078e00ff */
[----:B-----5:R-:W-:-:S03]  /*2460*/  IMAD.IADD R111, R0, 0x1, -R17 ;  /* 0x00000001006f7824 */ /* 0x020fc600078e0a11 */
[----:B------:R-:W-:Y:S01]  /*2470*/  ISETP.GE.AND P1, PT, R6, 0x1, PT ;  /* 0x000000010600780c */ /* 0x000fe20003f26270 */
[----:B--2---:R-:W-:Y:S02]  /*2480*/  IMAD.MOV.U32 R19, RZ, RZ, R3 ;  /* 0x000000ffff137224 */ /* 0x004fe400078e0003 */
[----:B------:R-:W-:Y:S02]  /*2490*/  IMAD.MOV.U32 R3, RZ, RZ, c[0x0][0x2c4] ;  /* 0x0000b100ff037624 */ /* 0x000fe400078e00ff */
[----:B---3--:R-:W-:-:S03]  /*24a0*/  IMAD.SHL.U32 R14, R2, 0x80, RZ ;  /* 0x00000080020e7824 */ /* 0x008fc600078e00ff */
[----:B------:R-:W-:Y:S02]  /*24b0*/  ISETP.NE.AND P4, PT, R3, 0x1, PT ;  /* 0x000000010300780c */ /* 0x000fe40003f85270 */
[----:B----4-:R-:W-:Y:S01]  /*24c0*/  LOP3.LUT R106, R106, 0xfffffeff, RZ, 0xc0, !PT ;  /* 0xfffffeff6a6a7812 */ /* 0x010fe200078ec0ff */
[----:B------:R1:W-:Y:S01]  /*24d0*/  STL [R1+0xb0], R14 ;  /* 0x0000b00e01007387 */ /* 0x0003e20000100800 */
[----:B------:R-:W-:-:S03]  /*24e0*/  IADD3 R2, R14, 0x7f, RZ ;  /* 0x0000007f0e027810 */ /* 0x000fc60007ffe0ff */
[----:B------:R1:W-:Y:S02]  /*24f0*/  STL [R1+0x78], R111 ;  /* 0x0000786f01007387 */ /* 0x0003e40000100800 */
[----:B------:R-:W-:-:S04]  /*2500*/  IMAD.MOV.U32 R0, RZ, RZ, R2 ;  /* 0x000000ffff007224 */ /* 0x000fc800078e0002 */
[----:B------:R-:W-:Y:S01]  /*2510*/  @P4 LOP3.LUT R106, R106, 0x100, RZ, 0xfc, !PT ;  /* 0x000001006a6a4812 */ /* 0x000fe200078efcff */
[----:B------:R-:W-:Y:S01]  /*2520*/  @P4 IMAD.HI.U32 R3, R2, c[0x0][0x2c8], RZ ;  /* 0x0000b20002034a27 */ /* 0x000fe200078e00ff */
[----:B------:R-:W-:Y:S02]  /*2530*/  IADD3 R2, R111, 0x1, -R19 ;  /* 0x000000016f027810 */ /* 0x000fe40007ffe813 */
[----:B------:R-:W-:Y:S02]  /*2540*/  LOP3.LUT R106, R106, 0xfffffdff, RZ, 0xc0, !PT ;  /* 0xfffffdff6a6a7812 */ /* 0x000fe400078ec0ff */
[----:B------:R-:W-:Y:S02]  /*2550*/  @P4 SHF.R.U32.HI R0, RZ, c[0x0][0x2cc], R3 ;  /* 0x0000b300ff004a19 */ /* 0x000fe40000011603 */
[----:B------:R-:W-:-:S03]  /*2560*/  @P1 LOP3.LUT R106, R106, 0x200, RZ, 0xfc, !PT ;  /* 0x000002006a6a1812 */ /* 0x000fc600078efcff */
[----:B------:R-:W-:Y:S02]  /*2570*/  IMAD.IADD R0, R2, 0x1, R0 ;  /* 0x0000000102007824 */ /* 0x000fe400078e0200 */
[----:B------:R1:W-:Y:S03]  /*2580*/  STL [R1+0x18], R106 ;  /* 0x0000186a01007387 */ /* 0x0003e60000100800 */
[----:B------:R-:W-:Y:S01]  /*2590*/  IADD3 R3, R0, c[0x0][0x328], RZ ;  /* 0x0000ca0000037a10 */ /* 0x000fe20007ffe0ff */
[----:B------:R-:W-:Y:S05]  /*25a0*/  @!P1 BRA `(.L_x_468) ;  /* 0x0000010000009947 */ /* 0x000fea0003800000 */
[C---:B------:R-:W-:Y:S01]  /*25b0*/  ISETP.GT.AND P0, PT, R0.reuse, RZ, PT ;  /* 0x000000ff0000720c */ /* 0x040fe20003f04270 */
[----:B------:R-:W-:Y:S01]  /*25c0*/  BSSY B0, `(.L_x_469) ;  /* 0x000000c000007945 */ /* 0x000fe20003800000 */
[----:B------:R-:W-:-:S11]  /*25d0*/  IADD3 R2, R0, -0x1, RZ ;  /* 0xffffffff00027810 */ /* 0x000fd60007ffe0ff */
[----:B------:R-:W-:Y:S05]  /*25e0*/  @P0 BRA `(.L_x_470) ;  /* 0x0000006000000947 */ /* 0x000fea0003800000 */
[----:B------:R-:W-:Y:S01]  /*25f0*/  ISETP.NE.AND P0, PT, R6, 0x1, PT ;  /* 0x000000010600780c */ /* 0x000fe20003f05270 */
[----:B------:R-:W-:-:S12]  /*2600*/  IMAD.MOV R0, RZ, RZ, -R0 ;  /* 0x000000ffff007224 */ /* 0x000fd800078e0a00 */
[----:B------:R-:W-:-:S05]  /*2610*/  @P0 IMAD.HI.U32 R2, R0, c[0x0][0x330], RZ ;  /* 0x0000cc0000020a27 */ /* 0x000fca00078e00ff */
[----:B------:R-:W-:-:S04]  /*2620*/  @P0 SHF.R.U32.HI R0, RZ, c[0x0][0x334], R2 ;  /* 0x0000cd00ff000a19 */ /* 0x000fc80000011602 */
[----:B------:R-:W-:Y:S01]  /*2630*/  LOP3.LUT R2, RZ, R0, RZ, 0x33, !PT ;  /* 0x00000000ff027212 */ /* 0x000fe200078e33ff */
[----:B------:R-:W-:Y:S05]  /*2640*/  BRA `(.L_x_471) ;  /* 0x0000003000007947 */ /* 0x000fea0003800000 */
.L_x_470:
[----:B------:R-:W-:-:S13]  /*2650*/  ISETP.NE.AND P0, PT, R6, 0x1, PT ;  /* 0x000000010600780c */ /* 0x000fda0003f05270 */
[----:B------:R-:W-:-:S05]  /*2660*/  @P0 IMAD.HI.U32 R0, R2, c[0x0][0x330], RZ ;  /* 0x0000cc0002000a27 */ /* 0x000fca00078e00ff */
[----:B------:R-:W-:Y:S02]  /*2670*/  @P0 SHF.R.U32.HI R2, RZ, c[0x0][0x334], R0 ;  /* 0x0000cd00ff020a19 */ /* 0x000fe40000011600 */
.L_x_471:
[----:B------:R-:W-:Y:S05]  /*2680*/  BSYNC B0 ;  /* 0x0000000000007941 */ /* 0x000fea0003800000 */
.L_x_469:
[----:B------:R-:W-:-:S05]  /*2690*/  IMAD R2, R2, R6, c[0x0][0x32c] ;  /* 0x0000cb0002027624 */ /* 0x000fca00078e0206 */
[----:B------:R-:W-:-:S03]  /*26a0*/  IMNMX R3, R3, R2, PT ;  /* 0x0000000203037217 */ /* 0x000fc60003800200 */
.L_x_468:
[----:B------:R-:W-:Y:S01]  /*26b0*/  IMAD.IADD R7, R111, 0x1, -R19 ;  /* 0x000000016f077824 */ /* 0x000fe200078e0a13 */
[----:B------:R-:W-:Y:S01]  /*26c0*/  IADD3 R3, R3, 0x2f, RZ ;  /* 0x0000002f03037810 */ /* 0x000fe20007ffe0ff */
[----:B------:R-:W-:Y:S01]  /*26d0*/  @P4 IMAD.HI.U32 R4, R14, c[0x0][0x2c8], RZ ;  /* 0x0000b2000e044a27 */ /* 0x000fe200078e00ff */
[----:B------:R-:W-:Y:S02]  /*26e0*/  IADD3 R2, R111, 0x2f, RZ ;  /* 0x0000002f6f027810 */ /* 0x000fe40007ffe0ff */
[----:B------:R2:W-:Y:S01]  /*26f0*/  STL [R1+0x24], R7 ;  /* 0x0000240701007387 */ /* 0x0005e20000100800 */
[----:B------:R-:W-:-:S04]  /*2700*/  IMAD.HI R5, R3, 0x2aaaaaab, RZ ;  /* 0x2aaaaaab03057827 */ /* 0x000fc800078e02ff */
[----:B------:R-:W-:-:S04]  /*2710*/  IMAD.HI R2, R2, 0x2aaaaaab, RZ ;  /* 0x2aaaaaab02027827 */ /* 0x000fc800078e02ff */
[----:B------:R-:W-:Y:S01]  /*2720*/  IMAD.MOV.U32 R0, RZ, RZ, R14 ;  /* 0x000000ffff007224 */ /* 0x000fe200078e000e */
[----:B------:R-:W-:Y:S02]  /*2730*/  @P4 SHF.R.U32.HI R0, RZ, c[0x0][0x2cc], R4 ;  /* 0x0000b300ff004a19 */ /* 0x000fe40000011604 */
[----:B------:R-:W-:Y:S02]  /*2740*/  SHF.R.U32.HI R4, RZ, 0x1f, R5 ;  /* 0x0000001fff047819 */ /* 0x000fe40000011605 */
[----:B------:R-:W-:Y:S01]  /*2750*/  SHF.R.U32.HI R3, RZ, 0x1f, R2 ;  /* 0x0000001fff037819 */ /* 0x000fe20000011602 */
[----:B------:R-:W-:Y:S01]  /*2760*/  IMAD.IADD R0, R7, 0x1, R0 ;  /* 0x0000000107007824 */ /* 0x000fe200078e0200 */
[----:B------:R-:W-:Y:S02]  /*2770*/  LEA.HI.SX32 R4, R5, R4, 0x1d ;  /* 0x0000000405047211 */ /* 0x000fe400078feaff */
[----:B------:R-:W-:Y:S02]  /*2780*/  LEA.HI.SX32 R3, R2, R3, 0x1d ;  /* 0x0000000302037211 */ /* 0x000fe400078feaff */
[----:B------:R-:W-:-:S02]  /*2790*/  IADD3 R2, R0, -c[0x0][0x324], RZ ;  /* 0x8000c90000027a10 */ /* 0x000fc40007ffe0ff */
[----:B------:R-:W-:Y:S01]  /*27a0*/  IMNMX R11, R3, R4, PT ;  /* 0x00000004030b7217 */ /* 0x000fe20003800200 */
[----:B------:R-:W-:Y:S05]  /*27b0*/  @!P1 BRA `(.L_x_472) ;  /* 0x000000f000009947 */ /* 0x000fea0003800000 */
[----:B------:R-:W-:Y:S01]  /*27c0*/  ISETP.GT.AND P0, PT, R0, -0x1, PT ;  /* 0xffffffff0000780c */ /* 0x000fe20003f04270 */
[----:B------:R-:W-:-:S12]  /*27d0*/  BSSY B0, `(.L_x_473) ;  /* 0x000000b000007945 */ /* 0x000fd80003800000 */
[----:B------:R-:W-:Y:S05]  /*27e0*/  @P0 BRA `(.L_x_474) ;  /* 0x0000006000000947 */ /* 0x000fea0003800000 */
[----:B------:R-:W-:Y:S02]  /*27f0*/  ISETP.NE.AND P0, PT, R6, 0x1, PT ;  /* 0x000000010600780c */ /* 0x000fe40003f05270 */
[----:B------:R-:W-:-:S11]  /*2800*/  LOP3.LUT R0, RZ, R0, RZ, 0x33, !PT ;  /* 0x00000000ff007212 */ /* 0x000fd600078e33ff */
[----:B------:R-:W-:-:S05]  /*2810*/  @P0 IMAD.HI.U32 R3, R0, c[0x0][0x330], RZ ;  /* 0x0000cc0000030a27 */ /* 0x000fca00078e00ff */
[----:B------:R-:W-:-:S04]  /*2820*/  @P0 SHF.R.U32.HI R0, RZ, c[0x0][0x334], R3 ;  /* 0x0000cd00ff000a19 */ /* 0x000fc80000011603 */
[----:B------:R-:W-:Y:S01]  /*2830*/  LOP3.LUT R0, RZ, R0, RZ, 0x33, !PT ;  /* 0x00000000ff007212 */ /* 0x000fe200078e33ff */
[----:B------:R-:W-:Y:S05]  /*2840*/  BRA `(.L_x_475) ;  /* 0x0000003000007947 */ /* 0x000fea0003800000 */
.L_x_474:
[----:B------:R-:W-:-:S13]  /*2850*/  ISETP.NE.AND P0, PT, R6, 0x1, PT ;  /* 0x000000010600780c */ /* 0x000fda0003f05270 */
[----:B------:R-:W-:-:S05]  /*2860*/  @P0 IMAD.HI.U32 R3, R0, c[0x0][0x330], RZ ;  /* 0x0000cc0000030a27 */ /* 0x000fca00078e00ff */
[----:B------:R-:W-:Y:S02]  /*2870*/  @P0 SHF.R.U32.HI R0, RZ, c[0x0][0x334], R3 ;  /* 0x0000cd00ff000a19 */ /* 0x000fe40000011603 */
.L_x_475:
[----:B------:R-:W-:Y:S05]  /*2880*/  BSYNC B0 ;  /* 0x0000000000007941 */ /* 0x000fea0003800000 */
.L_x_473:
[----:B------:R-:W-:-:S05]  /*2890*/  IMAD R0, R0, c[0x0][0x32c], RZ ;  /* 0x0000cb0000007a24 */ /* 0x000fca00078e02ff */
[----:B------:R-:W-:-:S04]  /*28a0*/  IMNMX R2, R2, R0, !PT ;  /* 0x0000000002027217 */ /* 0x000fc80007800200 */
.L_x_472:
[----:B------:R-:W3:Y:S01]  /*28b0*/  LDL R16, [R1+0xc8] ;  /* 0x0000c80001107983 */ /* 0x000ee20000100800 */
[----:B------:R-:W-:Y:S01]  /*28c0*/  IMAD.HI R2, R2, 0x2aaaaaab, RZ ;  /* 0x2aaaaaab02027827 */ /* 0x000fe200078e02ff */
[----:B------:R-:W-:Y:S04]  /*28d0*/  BSSY B0, `(.L_x_476) ;  /* 0x000002e000007945 */ /* 0x000fe80003800000 */
[----:B------:R-:W-:-:S04]  /*28e0*/  SHF.R.U32.HI R0, RZ, 0x1f, R2 ;  /* 0x0000001fff007819 */ /* 0x000fc80000011602 */
[----:B------:R-:W-:-:S04]  /*28f0*/  LEA.HI.SX32 R2, R2, R0, 0x1d ;  /* 0x0000000002027211 */ /* 0x000fc800078feaff */
[----:B------:R-:W-:Y:S01]  /*2900*/  IMNMX R6, RZ, R2, !PT ;  /* 0x00000002ff067217 */ /* 0x000fe20007800200 */
[----:B------:R-:W-:-:S03]  /*2910*/  IMAD.MOV.U32 R2, RZ, RZ, RZ ;  /* 0x000000ffff027224 */ /* 0x000fc600078e00ff */
[----:B------:R-:W-:Y:S02]  /*2920*/  ISETP.GT.AND P0, PT, R11, R6, PT ;  /* 0x000000060b00720c */ /* 0x000fe40003f04270 */
[C---:B---3--:R-:W-:Y:S02]  /*2930*/  LOP3.LUT R0, R16.reuse, 0xff000000, RZ, 0xc0, !PT ;  /* 0xff00000010007812 */ /* 0x048fe400078ec0ff */
        /* <DEDUP_REMOVED lines=8> */
[----:B------:R-:W-:-:S04]  /*29c0*/  ISETP.NE.AND P0, PT, R5, RZ, PT ;  /* 0x000000ff0500720c */ /* 0x000fc80003f05270 */
[----:B------:R-:W-:-:S04]  /*29d0*/  SEL R0, R5, c[0x0][0x338], P0 ;  /* 0x0000ce0005007a07 */ /* 0x000fc80000000000 */
[----:B------:R-:W-:Y:S02]  /*29e0*/  IABS R3, R0 ;  /* 0x0000000000037213 */ /* 0x000fe40000000000 */
[----:B--2---:R-:W-:Y:S02]  /*29f0*/  IADD3 R7, R0, -0x1, R11 ;  /* 0xffffffff00077810 */ /* 0x004fe40007ffe00b */
[----:B------:R-:W2:Y:S03]  /*2a00*/  I2F.RP R2, R3 ;  /* 0x0000000300027306 */ /* 0x000ea60000209400 */
[----:B------:R-:W-:-:S05]  /*2a10*/  IMAD.IADD R7, R7, 0x1, -R6 ;  /* 0x0000000107077824 */ /* 0x000fca00078e0a06 */
[----:B------:R-:W-:Y:S01]  /*2a20*/  IABS R10, R7 ;  /* 0x00000007000a7213 */ /* 0x000fe20000000000 */
[----:B--2---:R-:W2:Y:S02]  /*2a30*/  MUFU.RCP R2, R2 ;  /* 0x0000000200027308 */ /* 0x004ea40000001000 */
[----:B--2---:R-:W-:-:S06]  /*2a40*/  IADD3 R2, R2, 0xffffffe, RZ ;  /* 0x0ffffffe02027810 */ /* 0x004fcc0007ffe0ff */
[----:B---3--:R-:W2:Y:S02]  /*2a50*/  F2I.FTZ.U32.TRUNC.NTZ R5, R2 ;  /* 0x0000000200057305 */ /* 0x008ea4000021f000 */
[----:B--2---:R-:W-:-:S04]  /*2a60*/  IMAD.MOV R2, RZ, RZ, -R5 ;  /* 0x000000ffff027224 */ /* 0x004fc800078e0a05 */
        /* <DEDUP_REMOVED lines=20> */
.L_x_477:
[----:B------:R-:W-:Y:S05]  /*2bb0*/  BSYNC B0 ;  /* 0x0000000000007941 */ /* 0x000fea0003800000 */
.L_x_476:
[----:B------:R-:W-:Y:S01]  /*2bc0*/  IMAD R3, R15, R2, R6 ;  /* 0x000000020f037224 */ /* 0x000fe200078e0206 */
[----:B------:R-:W-:Y:S01]  /*2bd0*/  PRMT R0, RZ, 0x7610, R0 ;  /* 0x00007610ff007816 */ /* 0x000fe20000000000 */
[----:B---3--:R-:W-:Y:S01]  /*2be0*/  IMAD.MOV.U32 R15, RZ, RZ, RZ ;  /* 0x000000ffff0f7224 */ /* 0x008fe200078e00ff */
[----:B------:R-:W-:Y:S01]  /*2bf0*/  MOV R18, RZ ;  /* 0x000000ff00127202 */ /* 0x000fe20000000f00 */
        /* <DEDUP_REMOVED lines=10> */
[----:B------:R3:W-:Y:S01]  /*2ca0*/  STL [R1+0x20], R110 ;  /* 0x0000206e01007387 */ /* 0x0007e20000100800 */
        /* <DEDUP_REMOVED lines=59> */
[----:B---3--:R-:W-:-:S04]  /*3060*/  ISETP.NE.U32.AND P0, PT, RZ, c[0x0][0x340], PT ;  /* 0x0000d000ff007a0c */ /* 0x008fc80003f05070 */
[----:B------:R-:W-:-:S13]  /*3070*/  ISETP.NE.AND.EX P0, PT, RZ, c[0x0][0x344], PT, P0 ;  /* 0x0000d100ff007a0c */ /* 0x000fda0003f05300 */
[----:B------:R-:W-:-:S05]  /*3080*/  @P0 IMAD.WIDE R2, R107, R13, c[0x0][0x340] ;  /* 0x0000d0006b020625 */ /* 0x000fca00078e020d */
[----:B------:R3:W5:Y:S01]  /*3090*/  @P0 LDG.E R0, [R2.64] ;  /* 0x0000000602000981 */ /* 0x000762000c1e1900 */
[----:B------:R-:W-:Y:S01]  /*30a0*/  WARPSYNC 0xffffffff ;  /* 0xffffffff00007948 */ /* 0x000fe20003800000 */
[----:B--2---:R-:W-:Y:S02]  /*30b0*/  SEL R7, R107, RZ, !P3 ;  /* 0x000000ff6b077207 */ /* 0x004fe40005800000 */
[----:B---3--:R-:W-:-:S04]  /*30c0*/  SHF.R.S32.HI R2, RZ, 0x1f, R107 ;  /* 0x0000001fff027819 */ /* 0x008fc8000001146b */
[----:B------:R-:W-:Y:S01]  /*30d0*/  SEL R5, R2, RZ, !P3 ;  /* 0x000000ff02057207 */ /* 0x000fe20005800000 */
[----:B------:R-:W-:-:S03]  /*30e0*/  @!P0 IMAD.MOV.U32 R0, RZ, RZ, R107 ;  /* 0x000000ffff008224 */ /* 0x000fc600078e006b */
[----:B------:R-:W2:Y:S01]  /*30f0*/  LDL R107, [R1+0x178] ;  /* 0x00017800016b7983 */ /* 0x000ea20000100800 */
[----:B------:R-:W-:Y:S01]  /*3100*/  IMAD.MOV.U32 R23, RZ, RZ, 0x30 ;  /* 0x00000030ff177424 */ /* 0x000fe200078e00ff */
[----:B-----5:R-:W-:Y:S01]  /*3110*/  SHF.R.S32.HI R3, RZ, 0x1f, R0 ;  /* 0x0000001fff037819 */ /* 0x020fe20000011400 */
[----:B------:R-:W-:Y:S01]  /*3120*/  IMAD.MOV.U32 R2, RZ, RZ, c[0x0][0x2b8] ;  /* 0x0000ae00ff027624 */ /* 0x000fe200078e00ff */
[----:B-1----:R-:W-:Y:S01]  /*3130*/  LOP3.LUT R106, R106, 0xffffff7f, RZ, 0xc0, !PT ;  /* 0xffffff7f6a6a7812 */ /* 0x002fe200078ec0ff */
[----:B------:R-:W-:Y:S02]  /*3140*/  IMAD R57, R110, R23, -0x30 ;  /* 0xffffffd06e397424 */ /* 0x000fe400078e0217 */
[----:B------:R-:W-:Y:S01]  /*3150*/  IMAD.WIDE.U32 R8, R0, c[0x0][0x2b0], RZ ;  /* 0x0000ac0000087a25 */ /* 0x000fe200078e00ff */
[----:B------:R-:W-:-:S03]  /*3160*/  ISETP.NE.AND P1, PT, R2, 0x1, PT ;  /* 0x000000010200780c */ /* 0x000fc60003f25270 */
[----:B------:R-:W-:Y:S01]  /*3170*/  IMAD.MOV.U32 R27, RZ, RZ, RZ ;  /* 0x000000ffff1b7224 */ /* 0x000fe200078e00ff */
[----:B------:R-:W-:Y:S09]  /*3180*/  STL.64 [R1+0x98], R8 ;  /* 0x0000980801007387 */ /* 0x000ff20000100a00 */
[----:B------:R-:W-:-:S02]  /*3190*/  @P1 LOP3.LUT R106, R106, 0x80, RZ, 0xfc, !PT ;  /* 0x000000806a6a1812 */ /* 0x000fc400078efcff */
[----:B------:R-:W-:Y:S01]  /*31a0*/  LOP3.LUT R22, R16, 0xffff, RZ, 0xc0, !PT ;  /* 0x0000ffff10167812 */ /* 0x000fe200078ec0ff */
[----:B------:R-:W-:Y:S01]  /*31b0*/  IMAD R5, R5, c[0x0][0x1c0], RZ ;  /* 0x0000700005057a24 */ /* 0x000fe200078e02ff */
[----:B------:R-:W-:Y:S01]  /*31c0*/  BAR.SYNC.DEFER_BLOCKING 0x0 ;  /* 0x0000000000007b1d */ /* 0x000fe20000010000 */
[----:B--2---:R-:W-:-:S04]  /*31d0*/  IMAD.IADD R2, R107, 0x1, R57 ;  /* 0x000000016b027824 */ /* 0x004fc800078e0239 */
[C---:B------:R-:W-:Y:S01]  /*31e0*/  IMAD.IADD R21, R2.reuse, 0x1, R17 ;  /* 0x0000000102157824 */ /* 0x040fe200078e0211 */
[----:B------:R-:W-:Y:S01]  /*31f0*/  ISETP.GE.AND P0, PT, R2, R111, PT ;  /* 0x0000006f0200720c */ /* 0x000fe20003f06270 */
[----:B------:R-:W-:Y:S02]  /*3200*/  IMAD R2, R3, c[0x0][0x2b0], RZ ;  /* 0x0000ac0003027a24 */ /* 0x000fe400078e02ff */
[----:B------:R-:W-:Y:S01]  /*3210*/  @P1 IMAD.HI.U32 R3, R21, c[0x0][0x2bc], RZ ;  /* 0x0000af0015031a27 */ /* 0x000fe200078e00ff */
[----:B------:R-:W-:-:S03]  /*3220*/  ISETP.GT.OR P0, PT, R107, 0x2f, P0 ;  /* 0x0000002f6b00780c */ /* 0x000fc60000704670 */
[----:B------:R-:W-:Y:S02]  /*3230*/  IMAD R2, R0, c[0x0][0x2b4], R2 ;  /* 0x0000ad0000027a24 */ /* 0x000fe400078e0202 */
[----:B------:R-:W-:Y:S01]  /*3240*/  IMAD.MOV.U32 R20, RZ, RZ, R21 ;  /* 0x000000ffff147224 */ /* 0x000fe200078e0015 */
[----:B------:R-:W-:Y:S01]  /*3250*/  @P1 SHF.R.U32.HI R20, RZ, c[0x0][0x2c0], R3 ;  /* 0x0000b000ff141a19 */ /* 0x000fe20000011603 */
[----:B------:R-:W-:-:S05]  /*3260*/  IMAD.IADD R4, R9, 0x1, R2 ;  /* 0x0000000109047824 */ /* 0x000fca00078e0202 */
[----:B------:R1:W-:Y:S01]  /*3270*/  STL [R1+0xac], R4 ;  /* 0x0000ac0401007387 */ /* 0x0003e20000100800 */
[----:B------:R-:W-:-:S03]  /*3280*/  @!P0 IADD3 R0, P1, R20, R8, RZ ;  /* 0x0000000814008210 */ /* 0x000fc60007f3e0ff */
[----:B------:R-:W2:Y:S01]  /*3290*/  LDL R49, [R1+0x68] ;  /* 0x0000680001317983 */ /* 0x000ea20000100800 */
[----:B------:R-:W-:Y:S02]  /*32a0*/  @!P0 LEA.HI.X.SX32 R3, R20, R4, 0x1, P1 ;  /* 0x0000000414038211 */ /* 0x000fe400008f0eff */
[C---:B------:R-:W-:Y:S01]  /*32b0*/  @!P0 LEA R2, P1, R0.reuse, c[0x0][0x2a0], 0x2 ;  /* 0x0000a80000028a11 */ /* 0x040fe200078210ff */
[----:B------:R-:W3:Y:S03]  /*32c0*/  LDL R25, [R1+0x40] ;  /* 0x0000400001197983 */ /* 0x000ee60000100800 */
[----:B------:R-:W-:Y:S01]  /*32d0*/  @!P0 LEA.HI.X R3, R0, c[0x0][0x2a4], R3, 0x2, P1 ;  /* 0x0000a90000038a11 */ /* 0x000fe200008f1403 */
[----:B------:R-:W4:Y:S04]  /*32e0*/  LDL R50, [R1+0x208] ;  /* 0x0002080001327983 */ /* 0x000f280000100800 */
[----:B------:R-:W4:Y:S04]  /*32f0*/  LDL R35, [R1+0x64] ;  /* 0x0000640001237983 */ /* 0x000f280000100800 */
[----:B------:R-:W4:Y:S04]  /*3300*/  LDL R26, [R1+0x20c] ;  /* 0x00020c00011a7983 */ /* 0x000f280000100800 */
[----:B------:R-:W4:Y:S04]  /*3310*/  LDL R33, [R1+0x6c] ;  /* 0x00006c0001217983 */ /* 0x000f280000100800 */
[----:B------:R-:W4:Y:S04]  /*3320*/  LDL R48, [R1+0x204] ;  /* 0x0002040001307983 */ /* 0x000f280000100800 */
[----:B------:R-:W4:Y:S04]  /*3330*/  LDL R34, [R1+0x200] ;  /* 0x0002000001227983 */ /* 0x000f280000100800 */
[----:B------:R-:W4:Y:S04]  /*3340*/  LDL R32, [R1+0x1c] ;  /* 0x00001c0001207983 */ /* 0x000f280000100800 */
[----:B------:R1:W4:Y:S01]  /*3350*/  @!P0 LDG.E R27, [R2.64] ;  /* 0x00000006021b8981 */ /* 0x000322000c1e1900 */
[----:B------:R-:W-:-:S05]  /*3360*/  SHF.R.S32.HI R0, RZ, 0x1f, R12 ;  /* 0x0000001fff007819 */ /* 0x000fca000001140c */
[----:B------:R-:W-:-:S04]  /*3370*/  IMAD R0, R0, c[0x0][0x178], RZ ;  /* 0x00005e0000007a24 */ /* 0x000fc800078e02ff */
[----:B------:R-:W-:Y:S02]  /*3380*/  IMAD R0, R12, c[0x0][0x17c], R0 ;  /* 0x00005f000c007a24 */ /* 0x000fe400078e0200 */
[----:B-1----:R-:W-:-:S04]  /*3390*/  IMAD.IADD R4, R107, 0x1, R14 ;  /* 0x000000016b047824 */ /* 0x002fc800078e020e */
[----:B------:R-:W-:-:S04]  /*33a0*/  @P4 IMAD.HI.U32 R6, R4, c[0x0][0x2c8], RZ ;  /* 0x0000b20004064a27 */ /* 0x000fc800078e00ff */
[----:B------:R-:W-:-:S04]  /*33b0*/  IMAD.WIDE.U32 R2, R12, c[0x0][0x178], RZ ;  /* 0x00005e000c027a25 */ /* 0x000fc800078e00ff */
[----:B------:R-:W-:-:S04]  /*33c0*/  IMAD.IADD R3, R3, 0x1, R0 ;  /* 0x0000000103037824 */ /* 0x000fc800078e0200 */
[----:B------:R-:W-:-:S04]  /*33d0*/  IMAD.WIDE.U32 R2, R22, c[0x0][0x1b8], R2 ;  /* 0x00006e0016027a25 */ /* 0x000fc800078e0002 */
[----:B------:R-:W-:Y:S01]  /*33e0*/  IMAD.MOV.U32 R0, RZ, RZ, R4 ;  /* 0x000000ffff007224 */ /* 0x000fe200078e0004 */
[----:B------:R-:W-:Y:S01]  /*33f0*/  @P4 SHF.R.U32.HI R0, RZ, c[0x0][0x2cc], R6 ;  /* 0x0000b300ff004a19 */ /* 0x000fe20000011606 */
[----:B------:R-:W-:Y:S01]  /*3400*/  IMAD R3, R22, c[0x0][0x1bc], R3 ;  /* 0x00006f0016037a24 */ /* 0x000fe200078e0203 */
[----:B------:R-:W1:Y:S01]  /*3410*/  S2R R8, SR_TID.X ;  /* 0x0000000000087919 */ /* 0x000e620000002100 */
[C---:B------:R-:W-:Y:S02]  /*3420*/  IMAD R6, R7.reuse, c[0x0][0x1c4], R5 ;  /* 0x0000710007067a24 */ /* 0x040fe400078e0205 */
[----:B------:R-:W-:Y:S01]  /*3430*/  IMAD.WIDE.U32 R2, R7, c[0x0][0x1c0], R2 ;  /* 0x0000700007027a25 */ /* 0x000fe200078e0002 */
[----:B------:R-:W-:-:S03]  /*3440*/  SHF.R.S32.HI R7, RZ, 0x1f, R0 ;  /* 0x0000001fff077819 */ /* 0x000fc60000011400 */
        /* <DEDUP_REMOVED lines=10> */
[----:B------:R-:W-:Y:S01]  /*34f0*/  IMAD.WIDE.U32 R2, R4, c[0x0][0x1a8], R2 ;  /* 0x00006a0004027a25 */ /* 0x000fe200078e0002 */
[----:B-1----:R-:W-:-:S03]  /*3500*/  SHF.R.S32.HI R24, RZ, 0x1f, R8 ;  /* 0x0000001fff187819 */ /* 0x002fc60000011408 */
[----:B------:R-:W-:Y:S01]  /*3510*/  IMAD.IADD R0, R3, 0x1, R0 ;  /* 0x0000000103007824 */ /* 0x000fe200078e0200 */
[----:B------:R-:W-:Y:S02]  /*3520*/  LEA R17, P0, R2, c[0x0][0x160], 0x1 ;  /* 0x0000580002117a11 */ /* 0x000fe400078008ff */
[----:B------:R-:W-:Y:S02]  /*3530*/  LEA.HI R24, R24, R8, RZ, 0x3 ;  /* 0x0000000818187211 */ /* 0x000fe400078f18ff */
[----:B------:R-:W-:Y:S01]  /*3540*/  LEA.HI.X R16, R2, c[0x0][0x164], R0, 0x1, P0 ;  /* 0x0000590002107a11 */ /* 0x000fe200000f0c00 */
[----:B------:R-:W2:Y:S01]  /*3550*/  SHFL.IDX PT, R3, R17, RZ, 0x181f ;  /* 0x00181fff11037589 */ /* 0x000ea200000e0000 */
[----:B------:R-:W-:Y:S01]  /*3560*/  SHF.R.S32.HI R24, RZ, 0x3, R24 ;  /* 0x00000003ff187819 */ /* 0x000fe20000011418 */
[----:B------:R-:W-:Y:S02]  /*3570*/  IMAD R19, R19, c[0x0][0x2c4], RZ ;  /* 0x0000b10013137a24 */ /* 0x000fe400078e02ff */
[----:B------:R-:W4:Y:S02]  /*3580*/  SHFL.IDX PT, R4, R16, RZ, 0x181f ;  /* 0x00181fff10047589 */ /* 0x000f2400000e0000 */
[----:B------:R-:W-:-:S05]  /*3590*/  IMAD.IADD R18, R24, 0x1, R14 ;  /* 0x0000000118127824 */ /* 0x000fca00078e020e */
[C---:B------:R-:W-:Y:S01]  /*35a0*/  ISETP.GE.AND P0, PT, R18.reuse, R19, PT ;  /* 0x000000131200720c */ /* 0x040fe20003f06270 */
[----:B------:R-:W1:Y:S01]  /*35b0*/  SHFL.IDX PT, R0, R17, 0x1, 0x181f ;  /* 0x00381f0011007f89 */ /* 0x000e6200000e0000 */
[----:B------:R-:W-:-:S03]  /*35c0*/  IADD3 R5, R18, 0x20, RZ ;  /* 0x0000002012057810 */ /* 0x000fc60007ffe0ff */
[----:B------:R-:W1:Y:S01]  /*35d0*/  SHFL.IDX PT, R2, R16, 0x1, 0x181f ;  /* 0x00381f0010027f89 */ /* 0x000e6200000e0000 */
[----:B------:R-:W-:-:S04]  /*35e0*/  IMAD.WIDE.U32 R30, R22, c[0x0][0x1e8], RZ ;  /* 0x00007a00161e7a25 */ /* 0x000fc800078e00ff */
[----:B------:R-:W-:-:S03]  /*35f0*/  IMAD R28, R22, c[0x0][0x1ec], R31 ;  /* 0x00007b00161c7a24 */ /* 0x000fc600078e021f */
[CC--:B--2---:R-:W-:Y:S02]  /*3600*/  @!P0 LEA R10, P2, R49.reuse, R3.reuse, 0x1 ;  /* 0x00000003310a8211 */ /* 0x0c4fe400078408ff */
[----:B------:R-:W-:Y:S02]  /*3610*/  ISETP.GE.AND P3, PT, R49, c[0x0][0x198], PT ;  /* 0x0000660031007a0c */ /* 0x000fe40003f66270 */
[CC--:B---3--:R-:W-:Y:S02]  /*3620*/  @!P0 LEA R12, P1, R25.reuse, R3.reuse, 0x1 ;  /* 0x00000003190c8211 */ /* 0x0c8fe400078208ff */
[----:B------:R-:W-:Y:S02]  /*3630*/  ISETP.GE.AND P4, PT, R25, c[0x0][0x198], PT ;  /* 0x0000660019007a0c */ /* 0x000fe40003f86270 */
[----:B----4-:R-:W-:Y:S02]  /*3640*/  @!P0 LEA.HI.X R11, R49, R4, R50, 0x1, P2 ;  /* 0x00000004310b8211 */ /* 0x010fe400010f0c32 */
[----:B------:R-:W-:-:S02]  /*3650*/  @!P0 LEA R8, P2, R35, R3, 0x1 ;  /* 0x0000000323088211 */ /* 0x000fc400078408ff */
[----:B------:R-:W-:Y:S02]  /*3660*/  ISETP.GE.AND P5, PT, R35, c[0x0][0x198], PT ;  /* 0x0000660023007a0c */ /* 0x000fe40003fa6270 */
[-C--:B------:R-:W-:Y:S02]  /*3670*/  @!P0 LEA.HI.X R13, R25, R4.reuse, R26, 0x1, P1 ;  /* 0x00000004190d8211 */ /* 0x080fe400008f0c1a */
[----:B------:R-:W-:Y:S02]  /*3680*/  ISETP.GE.AND P1, PT, R5, R19, PT ;  /* 0x000000130500720c */ /* 0x000fe40003f26270 */
[----:B------:R-:W-:Y:S02]  /*3690*/  ISETP.GE.AND P6, PT, R33, c[0x0][0x198], PT ;  /* 0x0000660021007a0c */ /* 0x000fe40003fc6270 */
[----:B------:R-:W-:Y:S02]  /*36a0*/  @!P0 LEA.HI.X R9, R35, R4, R48, 0x1, P2 ;  /* 0x0000000423098211 */ /* 0x000fe400010f0c30 */
[----:B------:R-:W-:-:S04]  /*36b0*/  @!P0 LEA R6, P2, R33, R3, 0x1 ;  /* 0x0000000321068211 */ /* 0x000fc800078408ff */
[----:B------:R-:W-:Y:S01]  /*36c0*/  @!P0 LEA.HI.X R7, R33, R4, R34, 0x1, P2 ;  /* 0x0000000421078211 */ /* 0x000fe200010f0c22 */
[----:B------:R2:W-:Y:S04]  /*36d0*/  @!P0 LDGSTS.E.BYPASS.LTC128B.128 [R32+0x4080], [R12.64], !P4 ;  /* 0x040800000c208fae */ /* 0x0005e8000e101d46 */
[----:B------:R3:W-:Y:S04]  /*36e0*/  @!P0 LDGSTS.E.BYPASS.LTC128B.128 [R32+0x8080], [R10.64], !P3 ;  /* 0x080800000a208fae */ /* 0x0007e8000d901d46 */
[----:B------:R4:W-:Y:S04]  /*36f0*/  @!P0 LDGSTS.E.BYPASS.LTC128B.128 [R32+0xc080], [R8.64], !P5 ;  /* 0x0c08000008208fae */ /* 0x0009e8000e901d46 */
[----:B------:R2:W-:Y:S01]  /*3700*/  @!P0 LDGSTS.E.BYPASS.LTC128B.128 [R32+0x10080], [R6.64], !P6 ;  /* 0x1008000006208fae */ /* 0x0005e2000f101d46 */
[----:B-1----:R-:W-:-:S04]  /*3710*/  @!P1 LEA R14, P2, R25, R0, 0x1 ;  /* 0x00000000190e9211 */ /* 0x002fc800078408ff */
[----:B------:R-:W-:Y:S02]  /*3720*/  @!P1 LEA.HI.X R15, R25, R2, R26, 0x1, P2 ;  /* 0x00000002190f9211 */ /* 0x000fe400010f0c1a */
[----:B------:R-:W-:-:S03]  /*3730*/  IADD3 R3, R18, 0x40, RZ ;  /* 0x0000004012037810 */ /* 0x000fc60007ffe0ff */
[----:B------:R1:W-:Y:S01]  /*3740*/  @!P1 LDGSTS.E.BYPASS.LTC128B.128 [R32+0x5080], [R14.64], !P4 ;  /* 0x050800000e209fae */ /* 0x0003e2000e101d46 */
[----:B----4-:R-:W-:-:S04]  /*3750*/  @!P1 LEA R8, P0, R49, R0, 0x1 ;  /* 0x0000000031089211 */ /* 0x010fc800078008ff */
[----:B------:R-:W-:Y:S02]  /*3760*/  @!P1 LEA.HI.X R9, R49, R2, R50, 0x1, P0 ;  /* 0x0000000231099211 */ /* 0x000fe400000f0c32 */
[----:B--2---:R-:W-:-:S03]  /*3770*/  @!P1 LEA R6, P0, R35, R0, 0x1 ;  /* 0x0000000023069211 */ /* 0x004fc600078008ff */
[----:B------:R2:W-:Y:S01]  /*3780*/  @!P1 LDGSTS.E.BYPASS.LTC128B.128 [R32+0x9080], [R8.64], !P3 ;  /* 0x0908000008209fae */ /* 0x0005e2000d901d46 */
[----:B------:R-:W-:Y:S02]  /*3790*/  @!P1 LEA.HI.X R7, R35, R2, R48, 0x1, P0 ;  /* 0x0000000223079211 */ /* 0x000fe400000f0c30 */
[C---:B------:R-:W-:Y:S02]  /*37a0*/  @!P1 LEA R4, P0, R33.reuse, R0, 0x1 ;  /* 0x0000000021049211 */ /* 0x040fe400078008ff */
[----:B------:R-:W2:Y:S02]  /*37b0*/  SHFL.IDX PT, R0, R17, 0x2, 0x181f ;  /* 0x00581f0011007f89 */ /* 0x000ea400000e0000 */
[----:B------:R-:W-:Y:S02]  /*37c0*/  @!P1 LEA.HI.X R5, R33, R2, R34, 0x1, P0 ;  /* 0x0000000221059211 */ /* 0x000fe400000f0c22 */
[----:B------:R-:W4:Y:S01]  /*37d0*/  SHFL.IDX PT, R2, R16, 0x2, 0x181f ;  /* 0x00581f0010027f89 */ /* 0x000f2200000e0000 */
[----:B------:R-:W-:-:S03]  /*37e0*/  ISETP.GE.AND P0, PT, R3, R19, PT ;  /* 0x000000130300720c */ /* 0x000fc60003f06270 */
[----:B------:R1:W-:Y:S04]  /*37f0*/  @!P1 LDGSTS.E.BYPASS.LTC128B.128 [R32+0xd080], [R6.64], !P5 ;  /* 0x0d08000006209fae */ /* 0x0003e8000e901d46 */
[----:B------:R1:W-:Y:S04]  /*3800*/  @!P1 LDGSTS.E.BYPASS.LTC128B.128 [R32+0x11080], [R4.64], !P6 ;  /* 0x1108000004209fae */ /* 0x0003e8000f101d46 */
[----:B---3--:R-:W3:Y:S02]  /*3810*/  SHFL.IDX PT, R10, R17, 0x3, 0x181f ;  /* 0x00781f00110a7f89 */ /* 0x008ee400000e0000 */
[----:B--2---:R-:W-:-:S04]  /*3820*/  @!P0 LEA R8, P1, R49, R0, 0x1 ;  /* 0x0000000031088211 */ /* 0x004fc800078208ff */
[----:B----4-:R-:W-:Y:S01]  /*3830*/  @!P0 LEA.HI.X R9, R49, R2, R50, 0x1, P1 ;  /* 0x0000000231098211 */ /* 0x010fe200008f0c32 */
[----:B------:R-:W2:Y:S01]  /*3840*/  SHFL.IDX PT, R11, R16, 0x3, 0x181f ;  /* 0x00781f00100b7f89 */ /* 0x000ea200000e0000 */
[-C--:B------:R-:W-:Y:S02]  /*3850*/  @!P0 LEA R12, P2, R25, R0.reuse, 0x1 ;  /* 0x00000000190c8211 */ /* 0x080fe400078408ff */
[----:B-1----:R-:W-:-:S04]  /*3860*/  @!P0 LEA R6, P1, R35, R0, 0x1 ;  /* 0x0000000023068211 */ /* 0x002fc800078208ff */
[----:B------:R-:W-:Y:S02]  /*3870*/  @!P0 LEA.HI.X R7, R35, R2, R48, 0x1, P1 ;  /* 0x0000000223078211 */ /* 0x000fe400008f0c30 */
[----:B------:R-:W-:Y:S02]  /*3880*/  @!P0 LEA R4, P1, R33, R0, 0x1 ;  /* 0x0000000021048211 */ /* 0x000fe400078208ff */
[----:B------:R-:W-:Y:S02]  /*3890*/  IADD3 R0, R18, 0x60, RZ ;  /* 0x0000006012007810 */ /* 0x000fe40007ffe0ff */
[-C--:B------:R-:W-:Y:S02]  /*38a0*/  @!P0 LEA.HI.X R13, R25, R2.reuse, R26, 0x1, P2 ;  /* 0x00000002190d8211 */ /* 0x080fe400010f0c1a */
[----:B------:R-:W-:Y:S01]  /*38b0*/  ISETP.GE.AND P2, PT, R0, R19, PT ;  /* 0x000000130000720c */ /* 0x000fe20003f46270 */
[----:B------:R-:W-:Y:S01]  /*38c0*/  IMAD.MOV R0, RZ, RZ, -R20 ;  /* 0x000000ffff007224 */ /* 0x000fe200078e0a14 */
[----:B------:R-:W-:Y:S01]  /*38d0*/  @!P0 LEA.HI.X R5, R33, R2, R34, 0x1, P1 ;  /* 0x0000000221058211 */ /* 0x000fe200008f0c22 */
[----:B------:R1:W-:Y:S02]  /*38e0*/  @!P0 LDGSTS.E.BYPASS.LTC128B.128 [R32+0x6080], [R12.64], !P4 ;  /* 0x060800000c208fae */ /* 0x0003e4000e101d46 */
[----:B------:R-:W-:-:S02]  /*38f0*/  IMAD R21, R0, c[0x0][0x2b8], R21 ;  /* 0x0000ae0000157a24 */ /* 0x000fc400078e0215 */
[----:B------:R4:W-:Y:S04]  /*3900*/  @!P0 LDGSTS.E.BYPASS.LTC128B.128 [R32+0xa080], [R8.64], !P3 ;  /* 0x0a08000008208fae */ /* 0x0009e8000d901d46 */
[----:B------:R1:W-:Y:S02]  /*3910*/  @!P0 LDGSTS.E.BYPASS.LTC128B.128 [R32+0xe080], [R6.64], !P5 ;  /* 0x0e08000006208fae */ /* 0x0003e4000e901d46 */
[C---:B---3--:R-:W-:Y:S02]  /*3920*/  @!P2 LEA R2, P1, R25.reuse, R10, 0x1 ;  /* 0x0000000a1902a211 */ /* 0x048fe400078208ff */
[----:B------:R3:W-:Y:S02]  /*3930*/  @!P0 LDGSTS.E.BYPASS.LTC128B.128 [R32+0x12080], [R4.64], !P6 ;  /* 0x1208000004208fae */ /* 0x0007e4000f101d46 */
[----:B--2---:R-:W-:-:S05]  /*3940*/  @!P2 LEA.HI.X R3, R25, R11, R26, 0x1, P1 ;  /* 0x0000000b1903a211 */ /* 0x004fca00008f0c1a */
[----:B------:R2:W-:Y:S01]  /*3950*/  @!P2 LDGSTS.E.BYPASS.LTC128B.128 [R32+0x7080], [R2.64], !P4 ;  /* 0x070800000220afae */ /* 0x0005e2000e101d46 */
[----:B------:R-:W-:Y:S02]  /*3960*/  SHF.R.S32.HI R14, RZ, 0x1f, R27 ;  /* 0x0000001fff0e7819 */ /* 0x000fe4000001141b */
[----:B-1----:R-:W-:-:S05]  /*3970*/  SHF.R.S32.HI R7, RZ, 0x1f, R21 ;  /* 0x0000001fff077819 */ /* 0x002fca0000011415 */
[----:B------:R-:W-:Y:S01]  /*3980*/  IMAD R0, R7, c[0x0][0x1e0], RZ ;  /* 0x0000780007007a24 */ /* 0x000fe200078e02ff */
[----:B---3--:R-:W-:-:S03]  /*3990*/  @!P2 LEA R4, P0, R49, R10, 0x1 ;  /* 0x0000000a3104a211 */ /* 0x008fc600078008ff */
[C---:B------:R-:W-:Y:S02]  /*39a0*/  IMAD R0, R21.reuse, c[0x0][0x1e4], R0 ;  /* 0x0000790015007a24 */ /* 0x040fe400078e0200 */
[----:B--2---:R-:W-:Y:S01]  /*39b0*/  IMAD.WIDE.U32 R2, R21, c[0x0][0x1e0], RZ ;  /* 0x0000780015027a25 */ /* 0x004fe200078e00ff */
[----:B------:R-:W-:-:S03]  /*39c0*/  @!P2 LEA.HI.X R5, R49, R11, R50, 0x1, P0 ;  /* 0x0000000b3105a211 */ /* 0x000fc600000f0c32 */
[----:B------:R-:W-:Y:S02]  /*39d0*/  IMAD.IADD R3, R3, 0x1, R0 ;  /* 0x0000000103037824 */ /* 0x000fe400078e0200 */
[----:B------:R-:W-:Y:S01]  /*39e0*/  IMAD R0, R14, c[0x0][0x1f0], RZ ;  /* 0x00007c000e007a24 */ /* 0x000fe200078e02ff */
[----:B------:R1:W-:Y:S01]  /*39f0*/  @!P2 LDGSTS.E.BYPASS.LTC128B.128 [R32+0xb080], [R4.64], !P3 ;  /* 0x0b0800000420afae */ /* 0x0003e2000d901d46 */
[----:B------:R-:W-:-:S04]  /*3a00*/  IMAD.WIDE.U32 R2, R27, c[0x0][0x1f0], R2 ;  /* 0x00007c001b027a25 */ /* 0x000fc800078e0002 */
[----:B------:R-:W-:-:S04]  /*3a10*/  IMAD R12, R110, -0x30, R23 ;  /* 0xffffffd06e0c7824 */ /* 0x000fc800078e0217 */
[----:B------:R-:W-:Y:S02]  /*3a20*/  IMAD.IADD R56, R111, 0x1, R12 ;  /* 0x000000016f387824 */ /* 0x000fe400078e020c */
[----:B-1----:R-:W-:Y:S01]  /*3a30*/  IMAD R4, R27, c[0x0][0x1f4], R0 ;  /* 0x00007d001b047a24 */ /* 0x002fe200078e0200 */
[----:B------:R-:W-:-:S04]  /*3a40*/  IADD3 R0, P0, R2, R30, RZ ;  /* 0x0000001e02007210 */ /* 0x000fc80007f1e0ff */
[----:B------:R-:W-:Y:S02]  /*3a50*/  IADD3.X R2, R28, R3, R4, P0, !PT ;  /* 0x000000031c027210 */ /* 0x000fe400007fe404 */
[----:B------:R-:W-:Y:S02]  /*3a60*/  LEA R6, P0, R0, c[0x0][0x1c8], 0x1 ;  /* 0x0000720000067a11 */ /* 0x000fe400078008ff */
[----:B------:R-:W-:Y:S02]  /*3a70*/  IMNMX R3, R56, 0x30, PT ;  /* 0x0000003038037817 */ /* 0x000fe40003800200 */
[----:B------:R-:W-:Y:S02]  /*3a80*/  LEA.HI.X R15, R0, c[0x0][0x1cc], R2, 0x1, P0 ;  /* 0x00007300000f7a11 */ /* 0x000fe400000f0c02 */
[----:B------:R-:W1:Y:S01]  /*3a90*/  SHFL.IDX PT, R0, R6, RZ, 0x181f ;  /* 0x00181fff06007589 */ /* 0x000e6200000e0000 */
[----:B------:R-:W-:Y:S01]  /*3aa0*/  @!P2 LEA R2, P0, R35, R10, 0x1 ;  /* 0x0000000a2302a211 */ /* 0x000fe200078008ff */
[----:B------:R-:W-:-:S02]  /*3ab0*/  IMAD.IADD R13, R3, 0x1, -R24 ;  /* 0x00000001030d7824 */ /* 0x000fc400078e0a18 */
[----:B----4-:R-:W2:Y:S01]  /*3ac0*/  SHFL.IDX PT, R8, R15, RZ, 0x181f ;  /* 0x00181fff0f087589 */ /* 0x010ea200000e0000 */
[----:B------:R-:W-:Y:S02]  /*3ad0*/  @!P2 LEA.HI.X R3, R35, R11, R48, 0x1, P0 ;  /* 0x0000000b2303a211 */ /* 0x000fe400000f0c30 */
[----:B------:R-:W-:-:S03]  /*3ae0*/  ISETP.GE.AND P1, PT, R13, 0x1, PT ;  /* 0x000000010d00780c */ /* 0x000fc60003f26270 */
[----:B------:R3:W-:Y:S02]  /*3af0*/  @!P2 LDGSTS.E.BYPASS.LTC128B.128 [R32+0xf080], [R2.64], !P5 ;  /* 0x0f0800000220afae */ /* 0x0007e4000e901d46 */
[----:B---3--:R-:W-:-:S04]  /*3b00*/  @!P2 LEA R2, P0, R33, R10, 0x1 ;  /* 0x0000000a2102a211 */ /* 0x008fc800078008ff */
[----:B------:R-:W-:-:S05]  /*3b10*/  @!P2 LEA.HI.X R3, R33, R11, R34, 0x1, P0 ;  /* 0x0000000b2103a211 */ /* 0x000fca00000f0c22 */
[----:B------:R1:W-:Y:S01]  /*3b20*/  @!P2 LDGSTS.E.BYPASS.LTC128B.128 [R32+0x13080], [R2.64], !P6 ;  /* 0x130800000220afae */ /* 0x0003e2000f101d46 */
[----:B------:R-:W-:Y:S02]  /*3b30*/  @P1 ISETP.GE.AND P2, PT, R25, c[0x0][0x1d4], PT ;  /* 0x0000750019001a0c */ /* 0x000fe40003f46270 */
[----:B------:R-:W-:Y:S01]  /*3b40*/  @P1 ISETP.GE.AND P3, PT, R49, c[0x0][0x1d4], PT ;  /* 0x0000750031001a0c */ /* 0x000fe20003f66270 */
[----:B------:R-:W0:Y:S01]  /*3b50*/  LDGDEPBAR ;  /* 0x00000000000079af */ /* 0x000e220000000000 */
[----:B------:R-:W-:Y:S01]  /*3b60*/  IMAD.WIDE.U32 R16, R22, c[0x0][0x210], RZ ;  /* 0x0000840016107a25 */ /* 0x000fe200078e00ff */
[----:B-1----:R-:W-:-:S04]  /*3b70*/  @P1 LEA R2, P0, R25, R0, 0x1 ;  /* 0x0000000019021211 */ /* 0x002fc800078008ff */
[----:B--2---:R-:W-:Y:S02]  /*3b80*/  @P1 LEA.HI.X R3, R25, R8, R26, 0x1, P0 ;  /* 0x0000000819031211 */ /* 0x004fe400000f0c1a */
[----:B------:R-:W-:-:S03]  /*3b90*/  @P1 LEA R4, P0, R49, R0, 0x1 ;  /* 0x0000000031041211 */ /* 0x000fc600078008ff */
[----:B------:R1:W-:Y:S01]  /*3ba0*/  @P1 LDGSTS.E.BYPASS.LTC128B.128 [R32+0x14080], [R2.64], !P2 ;  /* 0x1408000002201fae */ /* 0x0003e2000d101d46 */
[----:B------:R-:W-:Y:S02]  /*3bb0*/  @P1 ISETP.GE.AND P2, PT, R35, c[0x0][0x1d4], PT ;  /* 0x0000750023001a0c */ /* 0x000fe40003f46270 */
[----:B------:R-:W-:Y:S01]  /*3bc0*/  @P1 LEA.HI.X R5, R49, R8, R50, 0x1, P0 ;  /* 0x0000000831051211 */ /* 0x000fe200000f0c32 */
[----:B------:R-:W-:Y:S01]  /*3bd0*/  STL [R1+0x28], R27 ;  /* 0x0000281b01007387 */ /* 0x000fe20000100800 */
[----:B------:R-:W-:-:S03]  /*3be0*/  IMAD R11, R22, c[0x0][0x214], R17 ;  /* 0x00008500160b7a24 */ /* 0x000fc600078e0211 */
[----:B------:R2:W-:Y:S04]  /*3bf0*/  @P1 LDGSTS.E.BYPASS.LTC128B.128 [R32+0x15880], [R4.64], !P3 ;  /* 0x1588000004201fae */ /* 0x0005e8000d901d46 */
[----:B------:R-:W-:Y:S04]  /*3c00*/  STL [R1+0x38], R21 ;  /* 0x0000381501007387 */ /* 0x000fe80000100800 */
[----:B------:R-:W-:Y:S01]  /*3c10*/  STL.64 [R1+0x90], R30 ;  /* 0x0000901e01007387 */ /* 0x000fe20000100a00 */
[----:B-1----:R-:W-:-:S04]  /*3c20*/  @P1 LEA R2, P0, R35, R0, 0x1 ;  /* 0x0000000023021211 */ /* 0x002fc800078008ff */
[----:B------:R-:W-:Y:S01]  /*3c30*/  @P1 LEA.HI.X R3, R35, R8, R48, 0x1, P0 ;  /* 0x0000000823031211 */ /* 0x000fe200000f0c30 */
[----:B--2---:R-:W-:Y:S01]  /*3c40*/  IMAD R4, R7, c[0x0][0x208], RZ ;  /* 0x0000820007047a24 */ /* 0x004fe200078e02ff */
[----:B------:R-:W-:Y:S01]  /*3c50*/  STL [R1+0x88], R28 ;  /* 0x0000881c01007387 */ /* 0x000fe20000100800 */
[----:B------:R-:W-:Y:S02]  /*3c60*/  ISETP.GE.AND P0, PT, R13, 0x21, PT ;  /* 0x000000210d00780c */ /* 0x000fe40003f06270 */
[----:B------:R-:W-:Y:S01]  /*3c70*/  IMAD R5, R21, c[0x0][0x20c], R4 ;  /* 0x0000830015057a24 */ /* 0x000fe200078e0204 */
[----:B------:R1:W-:Y:S01]  /*3c80*/  @P1 LDGSTS.E.BYPASS.LTC128B.128 [R32+0x17080], [R2.64], !P2 ;  /* 0x1708000002201fae */ /* 0x0003e2000d101d46 */
[C---:B------:R-:W-:Y:S01]  /*3c90*/  @P1 LEA R4, P2, R33.reuse, R0, 0x1 ;  /* 0x0000000021041211 */ /* 0x040fe200078408ff */
[----:B------:R-:W-:Y:S02]  /*3ca0*/  IMAD R0, R14, c[0x0][0x218], RZ ;  /* 0x000086000e007a24 */ /* 0x000fe400078e02ff */
[----:B------:R-:W-:Y:S04]  /*3cb0*/  STL.64 [R1+0xa0], R16 ;  /* 0x0000a01001007387 */ /* 0x000fe80000100a00 */
[----:B------:R2:W-:Y:S04]  /*3cc0*/  SHFL.IDX PT, R10, R15, 0x1, 0x181f ;  /* 0x00381f000f0a7f89 */ /* 0x0005e800000e0000 */
[----:B------:R-:W-:Y:S04]  /*3cd0*/  STL [R1+0xa8], R11 ;  /* 0x0000a80b01007387 */ /* 0x000fe80000100800 */
[----:B------:R-:W3:Y:S04]  /*3ce0*/  LDL R14, [R1+0x14] ;  /* 0x00001400010e7983 */ /* 0x000ee80000100800 */
[----:B------:R-:W4:Y:S04]  /*3cf0*/  LDL R13, [R1+0x10] ;  /* 0x00001000010d7983 */ /* 0x000f280000100800 */
[----:B--2---:R-:W2:Y:S04]  /*3d00*/  LDL R15, [R1+0xc] ;  /* 0x00000c00010f7983 */ /* 0x004ea80000100800 */
[----:B------:R1:W1:Y:S01]  /*3d10*/  SHFL.IDX PT, R9, R6, 0x1, 0x181f ;  /* 0x00381f0006097f89 */ /* 0x00026200000e0000 */
[----:B------:R-:W-:Y:S01]  /*3d20*/  @P1 ISETP.GE.AND P3, PT, R33, c[0x0][0x1d4], PT ;  /* 0x0000750021001a0c */ /* 0x000fe20003f66270 */
[----:B-1----:R-:W-:-:S04]  /*3d30*/  IMAD.WIDE.U32 R6, R21, c[0x0][0x208], RZ ;  /* 0x0000820015067a25 */ /* 0x002fc800078e00ff */
[----:B------:R-:W-:Y:S01]  /*3d40*/  IMAD.IADD R3, R7, 0x1, R5 ;  /* 0x0000000107037824 */ /* 0x000fe200078e0205 */
[----:B------:R-:W-:Y:S01]  /*3d50*/  @P1 LEA.HI.X R5, R33, R8, R34, 0x1, P2 ;  /* 0x0000000821051211 */ /* 0x000fe200010f0c22 */
[----:B------:R-:W-:-:S06]  /*3d60*/  IMAD.MOV.U32 R2, RZ, RZ, R6 ;  /* 0x000000ffff027224 */ /* 0x000fcc00078e0006 */
[----:B------:R1:W-:Y:S01]  /*3d70*/  @P1 LDGSTS.E.BYPASS.LTC128B.128 [R32+0x18880], [R4.64], !P3 ;  /* 0x1888000004201fae */ /* 0x0003e2000d901d46 */
[----:B------:R-:W-:Y:S01]  /*3d80*/  IMAD.WIDE.U32 R2, R27, c[0x0][0x218], R2 ;  /* 0x000086001b027a25 */ /* 0x000fe200078e0002 */
[----:B------:R-:W-:Y:S02]  /*3d90*/  @P0 ISETP.GE.AND P3, PT, R25, c[0x0][0x1d4], PT ;  /* 0x0000750019000a0c */ /* 0x000fe40003f66270 */
[----:B------:R-:W-:Y:S01]  /*3da0*/  @P0 LEA R6, P2, R49, R9, 0x1 ;  /* 0x0000000931060211 */ /* 0x000fe200078408ff */
[----:B------:R-:W-:-:S03]  /*3db0*/  IMAD R8, R27, c[0x0][0x21c], R0 ;  /* 0x000087001b087a24 */ /* 0x000fc600078e0200 */
[C---:B------:R-:W-:Y:S02]  /*3dc0*/  @P0 LEA.HI.X R7, R49.reuse, R10, R50, 0x1, P2 ;  /* 0x0000000a31070211 */ /* 0x040fe400010f0c32 */
[----:B------:R-:W-:Y:S02]  /*3dd0*/  @P0 ISETP.GE.AND P2, PT, R49, c[0x0][0x1d4], PT ;  /* 0x0000750031000a0c */ /* 0x000fe40003f46270 */
[----:B-1----:R-:W-:-:S04]  /*3de0*/  @P0 LEA R4, P1, R25, R9, 0x1 ;  /* 0x0000000919040211 */ /* 0x002fc800078208ff */
[----:B------:R-:W-:Y:S02]  /*3df0*/  @P0 LEA.HI.X R5, R25, R10, R26, 0x1, P1 ;  /* 0x0000000a19050211 */ /* 0x000fe400008f0c1a */
[----:B------:R-:W-:-:S03]  /*3e00*/  IADD3 R0, P1, R2, R16, RZ ;  /* 0x0000001002007210 */ /* 0x000fc60007f3e0ff */
[----:B------:R1:W-:Y:S01]  /*3e10*/  @P0 LDGSTS.E.BYPASS.LTC128B.128 [R32+0x15080], [R4.64], !P3 ;  /* 0x1508000004200fae */ /* 0x0003e2000d901d46 */
[----:B------:R-:W-:Y:S02]  /*3e20*/  IADD3.X R2, R11, R3, R8, P1, !PT ;  /* 0x000000030b027210 */ /* 0x000fe40000ffe408 */
[C---:B------:R-:W-:Y:S01]  /*3e30*/  LEA R11, P1, R0.reuse, c[0x0][0x1f8], 0x1 ;  /* 0x00007e00000b7a11 */ /* 0x040fe200078208ff */
[----:B------:R-:W1:Y:S03]  /*3e40*/  S2R R17, SR_TID.X ;  /* 0x0000000000117919 */ /* 0x000e660000002100 */
[----:B------:R-:W-:Y:S01]  /*3e50*/  LEA.HI.X R8, R0, c[0x0][0x1fc], R2, 0x1, P1 ;  /* 0x00007f0000087a11 */ /* 0x000fe200008f0c02 */
[----:B------:R1:W-:Y:S01]  /*3e60*/  @P0 LDGSTS.E.BYPASS.LTC128B.128 [R32+0x16880], [R6.64], !P2 ;  /* 0x1688000006200fae */ /* 0x0003e2000d101d46 */
[----:B------:R-:W-:Y:S02]  /*3e70*/  @P0 ISETP.GE.AND P3, PT, R35, c[0x0][0x1d4], PT ;  /* 0x0000750023000a0c */ /* 0x000fe40003f66270 */
[----:B------:R-:W-:-:S02]  /*3e80*/  @P0 LEA R2, P2, R33, R9, 0x1 ;  /* 0x0000000921020211 */ /* 0x000fc400078408ff */
[----:B-1----:R-:W-:-:S04]  /*3e90*/  @P0 LEA R4, P1, R35, R9, 0x1 ;  /* 0x0000000923040211 */ /* 0x002fc800078208ff */
[-C--:B------:R-:W-:Y:S02]  /*3ea0*/  @P0 LEA.HI.X R5, R35, R10.reuse, R48, 0x1, P1 ;  /* 0x0000000a23050211 */ /* 0x080fe400008f0c30 */
[C---:B------:R-:W-:Y:S02]  /*3eb0*/  @P0 ISETP.GE.AND P1, PT, R33.reuse, c[0x0][0x1d4], PT ;  /* 0x0000750021000a0c */ /* 0x040fe40003f26270 */
[----:B------:R-:W-:Y:S01]  /*3ec0*/  @P0 LEA.HI.X R3, R33, R10, R34, 0x1, P2 ;  /* 0x0000000a21030211 */ /* 0x000fe200010f0c22 */
[----:B------:R1:W-:Y:S10]  /*3ed0*/  @P0 LDGSTS.E.BYPASS.LTC128B.128 [R32+0x18080], [R4.64], !P3 ;  /* 0x1808000004200fae */ /* 0x0003f4000d901d46 */
[----:B------:R1:W-:Y:S04]  /*3ee0*/  @P0 LDGSTS.E.BYPASS.LTC128B.128 [R32+0x19880], [R2.64], !P1 ;  /* 0x1988000002200fae */ /* 0x0003e8000c901d46 */
[----:B------:R-:W0:Y:S01]  /*3ef0*/  LDGDEPBAR ;  /* 0x00000000000079af */ /* 0x000e220000000000 */
[----:B------:R-:W-:-:S04]  /*3f00*/  SHF.R.S32.HI R16, RZ, 0x1f, R17 ;  /* 0x0000001fff107819 */ /* 0x000fc80000011411 */
[----:B------:R-:W-:-:S04]  /*3f10*/  LEA.HI R16, R16, R17, RZ, 0x3 ;  /* 0x0000001110107211 */ /* 0x000fc800078f18ff */
[----:B------:R-:W-:-:S05]  /*3f20*/  LOP3.LUT R16, R16, 0xfffffff8, RZ, 0xc0, !PT ;  /* 0xfffffff810107812 */ /* 0x000fca00078ec0ff */
[----:B------:R-:W-:Y:S01]  /*3f30*/  IMAD.IADD R16, R17, 0x1, -R16 ;  /* 0x0000000111107824 */ /* 0x000fe200078e0a10 */
[----:B------:R-:W-:-:S04]  /*3f40*/  DEPBAR.LE SB0, 0x1 ;  /* 0x000080400000791a */ /* 0x000fc80000000000 */
[----:B------:R-:W-:Y:S01]  /*3f50*/  BAR.SYNC.DEFER_BLOCKING 0x0 ;  /* 0x0000000000007b1d */ /* 0x000fe20000010000 */
[----:B------:R-:W-:Y:S02]  /*3f60*/  LOP3.LUT P1, RZ, R16, 0x2, RZ, 0xc0, !PT ;  /* 0x0000000210ff7812 */ /* 0x000fe4000782c0ff */
[----:B------:R-:W-:-:S04]  /*3f70*/  SHF.R.S32.HI R16, RZ, 0x1f, R17 ;  /* 0x0000001fff107819 */ /* 0x000fc80000011411 */
[----:B------:R-:W-:-:S04]  /*3f80*/  LEA.HI R16, R16, R17, RZ, 0x5 ;  /* 0x0000001110107211 */ /* 0x000fc800078f28ff */
[----:B------:R-:W-:-:S05]  /*3f90*/  SHF.R.S32.HI R16, RZ, 0x5, R16 ;  /* 0x00000005ff107819 */ /* 0x000fca0000011410 */
[----:B------:R-:W-:-:S05]  /*3fa0*/  IMAD R16, R16, 0x800, R239 ;  /* 0x0000080010107824 */ /* 0x000fca00078e02ef */
[----:B------:R-:W-:Y:S04]  /*3fb0*/  LDSM.16.M88.4 R160, [R16] ;  /* 0x0000000010a0783b */ /* 0x000fe80000000200 */
[----:B------:R-:W-:Y:S04]  /*3fc0*/  LDSM.16.M88.4 R188, [R16+0x4000] ;  /* 0x0040000010bc783b */ /* 0x000fe80000000200 */
[----:B------:R-:W-:Y:S04]  /*3fd0*/  LDSM.16.M88.4 R204, [R16+0x8000] ;  /* 0x0080000010cc783b */ /* 0x000fe80000000200 */
[----:B------:R-:W-:Y:S04]  /*3fe0*/  LDSM.16.M88.4 R220, [R16+0xc000] ;  /* 0x00c0000010dc783b */ /* 0x000fe80000000200 */
[----:B------:R-:W1:Y:S04]  /*3ff0*/  SHFL.IDX PT, R7, R11, RZ, 0x181f ;  /* 0x00181fff0b077589 */ /* 0x000e6800000e0000 */
[----:B------:R-:W1:Y:S01]  /*4000*/  SHFL.IDX PT, R6, R8, RZ, 0x181f ;  /* 0x00181fff08067589 */ /* 0x000e6200000e0000 */
[C---:B------:R-:W-:Y:S01]  /*4010*/  IMAD.SHL.U32 R0, R25.reuse, 0x2, RZ ;  /* 0x0000000219007824 */ /* 0x040fe200078e00ff */
[----:B-1----:R-:W-:-:S02]  /*4020*/  SHF.L.U64.HI R4, R25, 0x1, R26 ;  /* 0x0000000119047819 */ /* 0x002fc4000001021a */
[----:B------:R-:W-:Y:S02]  /*4030*/  ISETP.GE.AND P3, PT, R25, c[0x0][0x1d4], PT ;  /* 0x0000750019007a0c */ /* 0x000fe40003f66270 */
[----:B------:R1:W-:Y:S01]  /*4040*/  STL [R1+0xc4], R0 ;  /* 0x0000c40001007387 */ /* 0x0003e20000100800 */
[----:B------:R-:W-:Y:S02]  /*4050*/  IADD3 R243, R236, 0x20, RZ ;  /* 0x00000020ecf37810 */ /* 0x000fe40007ffe0ff */
[----:B------:R-:W-:-:S05]  /*4060*/  IADD3 R2, P0, R7, R0, RZ ;  /* 0x0000000007027210 */ /* 0x000fca0007f1e0ff */
[----:B------:R-:W-:Y:S02]  /*4070*/  IMAD.X R3, R6, 0x1, R4, P0 ;  /* 0x0000000106037824 */ /* 0x000fe400000e0604 */
[----:B-1----:R-:W-:-:S05]  /*4080*/  IMAD.IADD R0, R56, 0x1, -R24 ;  /* 0x0000000138007824 */ /* 0x002fca00078e0a18 */
[----:B------:R-:W-:Y:S01]  /*4090*/  ISETP.LT.OR P0, PT, R0, 0x1, P3 ;  /* 0x000000010000780c */ /* 0x000fe20001f01670 */
[----:B------:R1:W-:Y:S01]  /*40a0*/  STL [R1+0x44], R4 ;  /* 0x0000440401007387 */ /* 0x0003e20000100800 */
[C---:B------:R-:W-:Y:S02]  /*40b0*/  ISETP.GE.AND P4, PT, R49.reuse, c[0x0][0x1d4], PT ;  /* 0x0000750031007a0c */ /* 0x040fe40003f86270 */
[----:B------:R-:W-:Y:S01]  /*40c0*/  @P1 IADD3 R243, R236, -0x20, RZ ;  /* 0xffffffe0ecf31810 */ /* 0x000fe20007ffe0ff */
[----:B---3--:R-:W3:Y:S04]  /*40d0*/  LDSM.16.M88.4 R180, [R14] ;  /* 0x000000000eb4783b */ /* 0x008ee80000000200 */
[----:B----4-:R-:W4:Y:S04]  /*40e0*/  LDSM.16.M88.4 R184, [R13] ;  /* 0x000000000db8783b */ /* 0x010f280000000200 */
[----:B------:R-:W1:Y:S04]  /*40f0*/  LDSM.16.M88.4 R196, [R14+0x4000] ;  /* 0x004000000ec4783b */ /* 0x000e680000000200 */
[----:B------:R-:W3:Y:S04]  /*4100*/  LDSM.16.M88.4 R200, [R13+0x4000] ;  /* 0x004000000dc8783b */ /* 0x000ee80000000200 */
[----:B--2---:R-:W2:Y:S04]  /*4110*/  LDSM.16.M88.4 R164, [R15] ;  /* 0x000000000fa4783b */ /* 0x004ea80000000200 */
[----:B------:R-:W2:Y:S04]  /*4120*/  LDSM.16.M88.4 R192, [R15+0x4000] ;  /* 0x004000000fc0783b */ /* 0x000ea80000000200 */
[----:B------:R-:W2:Y:S04]  /*4130*/  LDSM.16.M88.4 R208, [R15+0x8000] ;  /* 0x008000000fd0783b */ /* 0x000ea80000000200 */
[----:B------:R-:W2:Y:S04]  /*4140*/  LDSM.16.M88.4 R212, [R14+0x8000] ;  /* 0x008000000ed4783b */ /* 0x000ea80000000200 */
[----:B------:R-:W2:Y:S04]  /*4150*/  LDSM.16.M88.4 R216, [R13+0x8000] ;  /* 0x008000000dd8783b */ /* 0x000ea80000000200 */
[----:B------:R-:W2:Y:S04]  /*4160*/  LDSM.16.M88.4 R224, [R15+0xc000] ;  /* 0x00c000000fe0783b */ /* 0x000ea80000000200 */
[----:B------:R-:W2:Y:S04]  /*4170*/  LDSM.16.M88.4 R228, [R14+0xc000] ;  /* 0x00c000000ee4783b */ /* 0x000ea80000000200 */
[----:B------:R-:W2:Y:S04]  /*4180*/  LDSM.16.M88.4 R232, [R13+0xc000] ;  /* 0x00c000000de8783b */ /* 0x000ea80000000200 */
[----:B------:R-:W-:Y:S01]  /*4190*/  BAR.SYNC.DEFER_BLOCKING 0x0 ;  /* 0x0000000000007b1d */ /* 0x000fe20000010000 */
[----:B-1----:R-:W-:-:S05]  /*41a0*/  IMAD.SHL.U32 R4, R49, 0x2, RZ ;  /* 0x0000000231047824 */ /* 0x002fca00078e00ff */
[----:B------:R-:W-:-:S04]  /*41b0*/  DEPBAR.LE SB0, 0x0 ;  /* 0x000080000000791a */ /* 0x000fc80000000000 */
[----:B------:R-:W-:Y:S01]  /*41c0*/  BAR.SYNC.DEFER_BLOCKING 0x0 ;  /* 0x0000000000007b1d */ /* 0x000fe20000010000 */
[----:B------:R-:W-:Y:S02]  /*41d0*/  ISETP.LT.OR P1, PT, R0, 0x1, P4 ;  /* 0x000000010000780c */ /* 0x000fe40002721670 */
[----:B------:R-:W-:-:S03]  /*41e0*/  SHF.L.U64.HI R5, R49, 0x1, R50 ;  /* 0x0000000131057819 */ /* 0x000fc60000010232 */
[----:B------:R1:W-:Y:S01]  /*41f0*/  STL [R1+0xd0], R4 ;  /* 0x0000d00401007387 */ /* 0x0003e20000100800 */
[----:B------:R-:W-:-:S03]  /*4200*/  SHF.L.U64.HI R9, R35, 0x1, R48 ;  /* 0x0000000123097819 */ /* 0x000fc60000010230 */
[----:B------:R-:W-:Y:S04]  /*4210*/  STL [R1+0x48], R5 ;  /* 0x0000480501007387 */ /* 0x000fe80000100800 */
[----:B------:R-:W1:Y:S04]  /*4220*/  LDSM.16.M88.4 R16, [R236] ;  /* 0x00000000ec10783b */ /* 0x000e680000000200 */
[----:B------:R-:W1:Y:S04]  /*4230*/  LDSM.16.M88.4 R28, [R236+0x800] ;  /* 0x00080000ec1c783b */ /* 0x000e680000000200 */
[----:B------:R-:W1:Y:S04]  /*4240*/  LDSM.16.M88.4 R40, [R236+0x1000] ;  /* 0x00100000ec28783b */ /* 0x000e680000000200 */
[----:B------:R-:W1:Y:S04]  /*4250*/  LDSM.16.M88.4 R24, [R243] ;  /* 0x00000000f318783b */ /* 0x000e680000000200 */
[----:B------:R-:W2:Y:S04]  /*4260*/  LDSM.16.M88.4 R36, [R243+0x800] ;  /* 0x00080000f324783b */ /* 0x000ea80000000200 */
[----:B------:R-:W2:Y:S04]  /*4270*/  LDSM.16.M88.4 R44, [R243+0x1000] ;  /* 0x00100000f32c783b */ /* 0x000ea80000000200 */
[----:B------:R-:W-:Y:S01]  /*4280*/  @!PT LDS RZ, [RZ] ;  /* 0x00000000fffff984 */ /* 0x000fe20000000800 */
[----:B------:R-:W-:Y:S01]  /*4290*/  @!PT LDS RZ, [RZ] ;  /* 0x00000000fffff984 */ /* 0x000fe20000000800 */
[----:B------:R-:W-:Y:S01]  /*42a0*/  @!PT LDS RZ, [RZ] ;  /* 0x00000000fffff984 */ /* 0x000fe20000000800 */
[----:B------:R3:W-:Y:S02]  /*42b0*/  LDGSTS.E.BYPASS.LTC128B.128 [R32+0x4080], [R2.64], !P0 ;  /* 0x0408000002207fae */ /* 0x0007e4000c101d46 */
[----:B---3--:R-:W-:Y:S01]  /*42c0*/  IADD3 R2, P0, R7, R4, RZ ;  /* 0x0000000407027210 */ /* 0x008fe20007f1e0ff */
[----:B-1----:R-:W-:-:S04]  /*42d0*/  IMAD.SHL.U32 R4, R35, 0x2, RZ ;  /* 0x0000000223047824 */ /* 0x002fc800078e00ff */
[----:B------:R-:W-:Y:S01]  /*42e0*/  IMAD.X R3, R6, 0x1, R5, P0 ;  /* 0x0000000106037824 */ /* 0x000fe200000e0605 */
[----:B------:R1:W-:Y:S04]  /*42f0*/  STL [R1+0xbc], R4 ;  /* 0x0000bc0401007387 */ /* 0x0003e80000100800 */
[----:B------:R3:W-:Y:S01]  /*4300*/  LDGSTS.E.BYPASS.LTC128B.128 [R32+0x5880], [R2.64], !P1 ;  /* 0x0588000002207fae */ /* 0x0007e2000c901d46 */
[----:B------:R-:W-:Y:S02]  /*4310*/  ISETP.GE.AND P1, PT, R35, c[0x0][0x1d4], PT ;  /* 0x0000750023007a0c */ /* 0x000fe40003f26270 */
[----:B-1----:R-:W-:-:S05]  /*4320*/  IADD3 R4, P0, R7, R4, RZ ;  /* 0x0000000407047210 */ /* 0x002fca0007f1e0ff */
[----:B------:R-:W-:Y:S01]  /*4330*/  IMAD.X R5, R6, 0x1, R9, P0 ;  /* 0x0000000106057824 */ /* 0x000fe200000e0609 */
[----:B------:R-:W-:Y:S01]  /*4340*/  ISETP.LT.OR P0, PT, R0, 0x1, P1 ;  /* 0x000000010000780c */ /* 0x000fe20000f01670 */
[C---:B---3--:R-:W-:Y:S01]  /*4350*/  IMAD.SHL.U32 R2, R33.reuse, 0x2, RZ ;  /* 0x0000000221027824 */ /* 0x048fe200078e00ff */
[----:B------:R1:W-:Y:S04]  /*4360*/  STL [R1+0x4c], R9 ;  /* 0x00004c0901007387 */ /* 0x0003e80000100800 */
[----:B------:R3:W-:Y:S07]  /*4370*/  STL [R1+0xb8], R2 ;  /* 0x0000b80201007387 */ /* 0x0007ee0000100800 */
[----:B------:R2:W-:Y:S01]  /*4380*/  LDGSTS.E.BYPASS.LTC128B.128 [R32+0x7080], [R4.64], !P0 ;  /* 0x0708000004207fae */ /* 0x0005e2000c101d46 */
[----:B------:R-:W-:-:S02]  /*4390*/  ISETP.GE.AND P2, PT, R33, c[0x0][0x1d4], PT ;  /* 0x0000750021007a0c */ /* 0x000fc40003f46270 */
[----:B-1----:R-:W-:Y:S02]  /*43a0*/  SHF.L.U64.HI R9, R33, 0x1, R34 ;  /* 0x0000000121097819 */ /* 0x002fe40000010222 */
[----:B---3--:R-:W-:-:S03]  /*43b0*/  IADD3 R2, P0, R7, R2, RZ ;  /* 0x0000000207027210 */ /* 0x008fc60007f1e0ff */
[----:B------:R1:W-:Y:S02]  /*43c0*/  STL [R1+0x50], R9 ;  /* 0x0000500901007387 */ /* 0x0003e40000100800 */
[----:B------:R-:W-:Y:S01]  /*43d0*/  IMAD.X R3, R6, 0x1, R9, P0 ;  /* 0x0000000106037824 */ /* 0x000fe200000e0609 */
[----:B------:R-:W-:Y:S02]  /*43e0*/  ISETP.LT.OR P0, PT, R0, 0x1, P2 ;  /* 0x000000010000780c */ /* 0x000fe40001701670 */
[----:B------:R-:W-:Y:S02]  /*43f0*/  ISETP.GT.AND P5, PT, R107, 0x2f, PT ;  /* 0x0000002f6b00780c */ /* 0x000fe40003fa4270 */
[----:B------:R-:W-:-:S09]  /*4400*/  LOP3.LUT R106, R106, 0xfffffbff, RZ, 0xc0, !PT ;  /* 0xfffffbff6a6a7812 */ /* 0x000fd200078ec0ff */
[----:B------:R3:W-:Y:S04]  /*4410*/  LDGSTS.E.BYPASS.LTC128B.128 [R32+0x8880], [R2.64], !P0 ;  /* 0x0888000002207fae */ /* 0x0007e8000c101d46 */
[----:B-1----:R-:W1:Y:S01]  /*4420*/  S2R R9, SR_TID.X ;  /* 0x0000000000097919 */ /* 0x002e620000002100 */
[----:B------:R-:W-:-:S04]  /*4430*/  LOP3.LUT R106, R106, 0xffffffbf, RZ, 0xc0, !PT ;  /* 0xffffffbf6a6a7812 */ /* 0x000fc800078ec0ff */
[----:B------:R-:W-:Y:S02]  /*4440*/  @P5 LOP3.LUT R106, R106, 0x40, RZ, 0xfc, !PT ;  /* 0x000000406a6a5812 */ /* 0x000fe400078efcff */
[----:B-1----:R-:W-:Y:S02]  /*4450*/  ISETP.GT.AND P0, PT, R9, 0x7f, PT ;  /* 0x0000007f0900780c */ /* 0x002fe40003f04270 */
[C---:B---3--:R-:W-:Y:S02]  /*4460*/  IADD3 R3, R243.reuse, 0x1000, RZ ;  /* 0x00001000f3037810 */ /* 0x048fe40007ffe0ff */
[----:B------:R-:W-:-:S03]  /*4470*/  IADD3 R2, R243, 0x800, RZ ;  /* 0x00000800f3027810 */ /* 0x000fc60007ffe0ff */
[----:B------:R1:W-:Y:S06]  /*4480*/  STL [R1+0x8], R3 ;  /* 0x0000080301007387 */ /* 0x0003ec0000100800 */
[----:B------:R-:W-:Y:S01]  /*4490*/  @P0 LOP3.LUT R106, R106, 0x400, RZ, 0xfc, !PT ;  /* 0x000004006a6a0812 */ /* 0x000fe200078efcff */
[----:B------:R1:W-:Y:S04]  /*44a0*/  STL [R1+0x4], R2 ;  /* 0x0000040201007387 */ /* 0x0003e80000100800 */
[----:B------:R1:W-:Y:S01]  /*44b0*/  STL [R1+0x18], R106 ;  /* 0x0000186a01007387 */ /* 0x0003e20000100800 */
[----:B------:R-:W-:Y:S01]  /*44c0*/  BSSY B0, `(.L_x_479) ;  /* 0x0000022000007945 */ /* 0x000fe20003800000 */
[----:B------:R-:W-:Y:S01]  /*44d0*/  IADD3 R58, R110, -0x1, RZ ;  /* 0xffffffff6e3a7810 */ /* 0x000fe20007ffe0ff */
[----:B------:R-:W-:Y:S05]  /*44e0*/  @P0 BRA `(.L_x_480) ;  /* 0x000001f000000947 */ /* 0x000fea0003800000 */
[----:B--2-4-:R-:W-:Y:S05]  /*44f0*/  BRA.DIV ~URZ, `(.L_x_481) ;  /* 0x00015c027f007947 */ /* 0x014fea000b800000 */
[----:B------:R2:W3:Y:S04]  /*4500*/  SHFL.IDX PT, R4, R8, 0x1, 0x181f ;  /* 0x00381f0008047f89 */ /* 0x0004e800000e0000 */
[----:B-1----:R2:W1:Y:S02]  /*4510*/  SHFL.IDX PT, R2, R11, 0x1, 0x181f ;  /* 0x00381f000b027f89 */ /* 0x00246400000e0000 */
.L_x_637:
[----:B------:R-:W4:Y:S04]  /*4520*/  LDL R6, [R1+0xc4] ;  /* 0x0000c40001067983 */ /* 0x000f280000100800 */
[----:B------:R-:W5:Y:S04]  /*4530*/  LDL R14, [R1+0x44] ;  /* 0x00004400010e7983 */ /* 0x000f680000100800 */
[----:B--2---:R-:W2:Y:S04]  /*4540*/  LDL R5, [R1+0x1c] ;  /* 0x00001c0001057983 */ /* 0x004ea80000100800 */
[----:B---3--:R-:W3:Y:S04]  /*4550*/  LDL R13, [R1+0xd0] ;  /* 0x0000d000010d7983 */ /* 0x008ee80000100800 */
[----:B------:R-:W2:Y:S04]  /*4560*/  LDL R11, [R1+0x48] ;  /* 0x00004800010b7983 */ /* 0x000ea80000100800 */
[----:B------:R-:W3:Y:S04]  /*4570*/  LDL R10, [R1+0xbc] ;  /* 0x0000bc00010a7983 */ /* 0x000ee80000100800 */
[----:B------:R-:W3:Y:S04]  /*4580*/  LDL R9, [R1+0x4c] ;  /* 0x00004c0001097983 */ /* 0x000ee80000100800 */
[----:B------:R-:W3:Y:S04]  /*4590*/  LDL R3, [R1+0xb8] ;  /* 0x0000b80001037983 */ /* 0x000ee80000100800 */
[----:B------:R-:W3:Y:S01]  /*45a0*/  LDL R8, [R1+0x50] ;  /* 0x0000500001087983 */ /* 0x000ee20000100800 */
[----:B------:R-:W-:-:S02]  /*45b0*/  ISETP.LT.OR P1, PT, R0, 0x21, P1 ;  /* 0x000000210000780c */ /* 0x000fc40000f21670 */
[----:B-1--4-:R-:W-:-:S05]  /*45c0*/  IADD3 R6, P0, R2, R6, RZ ;  /* 0x0000000602067210 */ /* 0x012fca0007f1e0ff */
[----:B-----5:R-:W-:Y:S01]  /*45d0*/  IMAD.X R7, R4, 0x1, R14, P0 ;  /* 0x0000000104077824 */ /* 0x020fe200000e060e */
[----:B------:R-:W-:-:S13]  /*45e0*/  ISETP.LT.OR P0, PT, R0, 0x21, P3 ;  /* 0x000000210000780c */ /* 0x000fda0001f01670 */
[----:B------:R-:W-:Y:S01]  /*45f0*/  @!PT LDS RZ, [RZ] ;  /* 0x00000000fffff984 */ /* 0x000fe20000000800 */
[----:B------:R-:W-:Y:S01]  /*4600*/  @!PT LDS RZ, [RZ] ;  /* 0x00000000fffff984 */ /* 0x000fe20000000800 */
[----:B------:R-:W-:Y:S01]  /*4610*/  @!PT LDS RZ, [RZ] ;  /* 0x00000000fffff984 */ /* 0x000fe20000000800 */
[----:B--2---:R3:W-:Y:S02]  /*4620*/  LDGSTS.E.BYPASS.LTC128B.128 [R5+0x5080], [R6.64], !P0 ;  /* 0x0508000006057fae */ /* 0x0047e4000c101d46 */
[----:B---3--:R-:W-:-:S05]  /*4630*/  IADD3 R6, P0, R2, R13, RZ ;  /* 0x0000000d02067210 */ /* 0x008fca0007f1e0ff */
[----:B------:R-:W-:Y:S01]  /*4640*/  IMAD.X R7, R4, 0x1, R11, P0 ;  /* 0x0000000104077824 */ /* 0x000fe200000e060b */
[----:B------:R-:W-:-:S13]  /*4650*/  ISETP.LT.OR P0, PT, R0, 0x21, P4 ;  /* 0x000000210000780c */ /* 0x000fda0002701670 */
[----:B------:R1:W-:Y:S02]  /*4660*/  LDGSTS.E.BYPASS.LTC128B.128 [R5+0x6880], [R6.64], !P0 ;  /* 0x0688000006057fae */ /* 0x0003e4000c101d46 */
[----:B-1----:R-:W-:-:S05]  /*4670*/  IADD3 R6, P0, R2, R10, RZ ;  /* 0x0000000a02067210 */ /* 0x002fca0007f1e0ff */
[----:B------:R-:W-:Y:S01]  /*4680*/  IMAD.X R7, R4, 0x1, R9, P0 ;  /* 0x0000000104077824 */ /* 0x000fe200000e0609 */
[----:B------:R-:W-:-:S04]  /*4690*/  IADD3 R2, P0, R2, R3, RZ ;  /* 0x0000000302027210 */ /* 0x000fc80007f1e0ff */
[----:B------:R1:W-:Y:S01]  /*46a0*/  LDGSTS.E.BYPASS.LTC128B.128 [R5+0x8080], [R6.64], !P1 ;  /* 0x0808000006057fae */ /* 0x0003e2000c901d46 */
[----:B------:R-:W-:Y:S01]  /*46b0*/  IMAD.X R3, R4, 0x1, R8, P0 ;  /* 0x0000000104037824 */ /* 0x000fe200000e0608 */
[----:B------:R-:W-:-:S13]  /*46c0*/  ISETP.LT.OR P0, PT, R0, 0x21, P2 ;  /* 0x000000210000780c */ /* 0x000fda0001701670 */
[----:B------:R1:W-:Y:S02]  /*46d0*/  LDGSTS.E.BYPASS.LTC128B.128 [R5+0x9880], [R2.64], !P0 ;  /* 0x0988000002057fae */ /* 0x0003e4000c101d46 */
.L_x_480:
[----:B--2-4-:R-:W-:Y:S05]  /*46e0*/  BSYNC B0 ;  /* 0x0000000000007941 */ /* 0x014fea0003800000 */
.L_x_479:
[----:B-1----:R-:W1:Y:S04]  /*46f0*/  S2R R2, SR_TID.X ;  /* 0x0000000000027919 */ /* 0x002e680000002100 */
[----:B------:R-:W0:Y:S01]  /*4700*/  LDGDEPBAR ;  /* 0x00000000000079af */ /* 0x000e220000000000 */
[----:B-1----:R-:W-:-:S04]  /*4710*/  SHF.R.S32.HI R0, RZ, 0x1f, R2 ;  /* 0x0000001fff007819 */ /* 0x002fc80000011402 */
[----:B------:R-:W-:-:S04]  /*4720*/  LEA.HI R0, R0, R2, RZ, 0x3 ;  /* 0x0000000200007211 */ /* 0x000fc800078f18ff */
[----:B------:R-:W-:-:S04]  /*4730*/  LOP3.LUT R0, R0, 0xfffffff8, RZ, 0xc0, !PT ;  /* 0xfffffff800007812 */ /* 0x000fc800078ec0ff */
[----:B------:R-:W-:Y:S01]  /*4740*/  IADD3 R0, -R0, R2, RZ ;  /* 0x0000000200007210 */ /* 0x000fe20007ffe1ff */
[----:B------:R-:W-:Y:S01]  /*4750*/  WARPSYNC 0xffffffff ;  /* 0xffffffff00007948 */ /* 0x000fe20003800000 */
[----:B------:R-:W2:Y:S02]  /*4760*/  LDL R2, [R1+0x70] ;  /* 0x0000700001027983 */ /* 0x000ea40000100800 */
[----:B------:R-:W-:Y:S02]  /*4770*/  LOP3.LUT P0, RZ, R0, 0x4, RZ, 0xc0, !PT ;  /* 0x0000000400ff7812 */ /* 0x000fe4000780c0ff */
[----:B------:R-:W-:Y:S01]  /*4780*/  MOV R0, 0x40 ;  /* 0x0000004000007802 */ /* 0x000fe20000000f00 */
[----:B------:R-:W-:Y:S03]  /*4790*/  HMMA.16816.F32 R4, R160, R16, RZ ;  /* 0x00000010a004723c */ /* 0x000fe600000018ff */
[----:B------:R-:W-:-:S04]  /*47a0*/  SEL R0, R0, 0xffffffc0, !P0 ;  /* 0xffffffc000007807 */ /* 0x000fc80004000000 */
[-C--:B------:R-:W-:Y:S01]  /*47b0*/  IADD3 R238, R236, R0.reuse, RZ ;  /* 0x00000000ecee7210 */ /* 0x080fe20007ffe0ff */
[----:B------:R-:W-:Y:S04]  /*47c0*/  HMMA.16816.F32 R8, R160, R18, RZ ;  /* 0x00000012a008723c */ /* 0x000fe800000018ff */
[----:B------:R-:W1:Y:S11]  /*47d0*/  LDSM.16.M88.4 R20, [R238] ;  /* 0x00000000ee14783b */ /* 0x000e760000000200 */
[----:B------:R-:W-:Y:S01]  /*47e0*/  @!UPT UIADD3 URZ, URZ, URZ, URZ ;  /* 0x0000003f3f3ff290 */ /* 0x000fe2000fffe03f */
[C---:B------:R-:W-:Y:S08]  /*47f0*/  HMMA.16816.F32 R4, R164.reuse, R24, R4 ;  /* 0x00000018a404723c */ /* 0x040ff00000001804 */
[----:B------:R-:W-:Y:S08]  /*4800*/  HMMA.16816.F32 R8, R164, R26, R8 ;  /* 0x0000001aa408723c */ /* 0x000ff00000001808 */
[----:B------:R-:W-:Y:S08]  /*4810*/  HMMA.16816.F32 R16, R160, R30, RZ ;  /* 0x0000001ea010723c */ /* 0x000ff000000018ff */
[----:B-1----:R-:W-:Y:S08]  /*4820*/  HMMA.16816.F32 R24, R180, R20, R4 ;  /* 0x00000014b418723c */ /* 0x002ff00000001804 */
[----:B------:R-:W-:Y:S08]  /*4830*/  HMMA.16816.F32 R4, R160, R28, RZ ;  /* 0x0000001ca004723c */ /* 0x000ff000000018ff */
[----:B------:R-:W-:Y:S01]  /*4840*/  HMMA.16816.F32 R32, R180, R22, R8 ;  /* 0x00000016b420723c */ /* 0x000fe20000001808 */
[----:B------:R-:W1:Y:S11]  /*4850*/  LDSM.16.M88.4 R20, [R238+0x800] ;  /* 0x00080000ee14783b */ /* 0x000e760000000200 */
[----:B------:R-:W-:Y:S04]  /*4860*/  @!UPT UIADD3 URZ, URZ, URZ, URZ ;  /* 0x0000003f3f3ff290 */ /* 0x000fe8000fffe03f */
[C---:B------:R-:W-:Y:S08]  /*4870*/  HMMA.16816.F32 R8, R164.reuse, R36, R4 ;  /* 0x00000024a408723c */ /* 0x040ff00000001804 */
[----:B------:R-:W-:Y:S08]  /*4880*/  HMMA.16816.F32 R4, R164, R38, R16 ;  /* 0x00000026a404723c */ /* 0x000ff00000001810 */
[----:B------:R-:W-:Y:S08]  /*4890*/  HMMA.16816.F32 R16, R160, R40, RZ ;  /* 0x00000028a010723c */ /* 0x000ff000000018ff */
[C---:B-1----:R-:W-:Y:S08]  /*48a0*/  HMMA.16816.F32 R48, R180.reuse, R20, R8 ;  /* 0x00000014b430723c */ /* 0x042ff00000001808 */
[----:B------:R-:W-:Y:S08]  /*48b0*/  HMMA.16816.F32 R36, R180, R22, R4 ;  /* 0x00000016b424723c */ /* 0x000ff00000001804 */
[----:B------:R-:W-:Y:S08]  /*48c0*/  HMMA.16816.F32 R4, R160, R42, RZ ;  /* 0x0000002aa004723c */ /* 0x000ff000000018ff */
[C---:B------:R-:W-:Y:S01]  /*48d0*/  HMMA.16816.F32 R8, R164.reuse, R44, R16 ;  /* 0x0000002ca408723c */ /* 0x040fe20000001810 */
[----:B------:R-:W1:Y:S11]  /*48e0*/  LDSM.16.M88.4 R16, [R238+0x1000] ;  /* 0x00100000ee10783b */ /* 0x000e760000000200 */
[----:B------:R-:W-:Y:S04]  /*48f0*/  @!UPT UIADD3 URZ, URZ, URZ, URZ ;  /* 0x0000003f3f3ff290 */ /* 0x000fe8000fffe03f */
[----:B------:R-:W-:Y:S01]  /*4900*/  HMMA.16816.F32 R4, R164, R46, R4 ;  /* 0x0000002ea404723c */ /* 0x000fe20000001804 */
[----:B------:R-:W-:-:S05]  /*4910*/  IADD3 R237, R243, R0, RZ ;  /* 0x00000000f3ed7210 */ /* 0x000fca0007ffe0ff */
[----:B------:R-:W3:Y:S02]  /*4920*/  LDSM.16.M88.4 R20, [R237] ;  /* 0x00000000ed14783b */ /* 0x000ee40000000200 */
[C---:B-1----:R-:W-:Y:S11]  /*4930*/  HMMA.16816.F32 R28, R180.reuse, R16, R8 ;  /* 0x00000010b41c723c */ /* 0x042ff60000001808 */
[----:B------:R-:W-:Y:S05]  /*4940*/  @!UPT UIADD3 URZ, URZ, URZ, URZ ;  /* 0x0000003f3f3ff290 */ /* 0x000fea000fffe03f */
[----:B------:R-:W-:Y:S01]  /*4950*/  HMMA.16816.F32 R8, R180, R18, R4 ;  /* 0x00000012b408723c */ /* 0x000fe20000001804 */
[----:B------:R-:W1:Y:S04]  /*4960*/  LDSM.16.M88.4 R4, [R237+0x800] ;  /* 0x00080000ed04783b */ /* 0x000e680000000200 */
[----:B------:R-:W4:Y:S03]  /*4970*/  LDSM.16.M88.4 R16, [R237+0x1000] ;  /* 0x00100000ed10783b */ /* 0x000f260000000200 */
[C---:B---3--:R-:W-:Y:S08]  /*4980*/  HMMA.16816.F32 R24, R184.reuse, R20, R24 ;  /* 0x00000014b818723c */ /* 0x048ff00000001818 */
[C---:B-1----:R-:W-:Y:S08]  /*4990*/  HMMA.16816.F32 R48, R184.reuse, R4, R48 ;  /* 0x00000004b830723c */ /* 0x042ff00000001830 */
[C---:B------:R-:W-:Y:S01]  /*49a0*/  HMMA.16816.F32 R36, R184.reuse, R6, R36 ;  /* 0x00000006b824723c */ /* 0x040fe20000001824 */
[----:B------:R-:W1:Y:S07]  /*49b0*/  LDSM.16.M88.4 R4, [R236+0x1800] ;  /* 0x00180000ec04783b */ /* 0x000e6e0000000200 */
[C---:B----4-:R-:W-:Y:S08]  /*49c0*/  HMMA.16816.F32 R40, R184.reuse, R16, R28 ;  /* 0x00000010b828723c */ /* 0x050ff0000000181c */
[C---:B------:R-:W-:Y:S01]  /*49d0*/  HMMA.16816.F32 R28, R184.reuse, R18, R8 ;  /* 0x00000012b81c723c */ /* 0x040fe20000001808 */
[----:B------:R-:W3:Y:S04]  /*49e0*/  LDSM.16.M88.4 R8, [R236+0x2000] ;  /* 0x00200000ec08783b */ /* 0x000ee80000000200 */
[----:B------:R-:W4:Y:S03]  /*49f0*/  LDSM.16.M88.4 R16, [R236+0x2800] ;  /* 0x00280000ec10783b */ /* 0x000f260000000200 */
[----:B------:R-:W-:Y:S08]  /*4a00*/  HMMA.16816.F32 R20, R184, R22, R32 ;  /* 0x00000016b814723c */ /* 0x000ff00000001820 */
[C---:B-1----:R-:W-:Y:S08]  /*4a10*/  HMMA.16816.F32 R32, R188.reuse, R4, R24 ;  /* 0x00000004bc20723c */ /* 0x042ff00000001818 */
[C---:B---3--:R-:W-:Y:S08]  /*4a20*/  HMMA.16816.F32 R48, R188.reuse, R8, R48 ;  /* 0x00000008bc30723c */ /* 0x048ff00000001830 */
[C---:B------:R-:W-:Y:S01]  /*4a30*/  HMMA.16816.F32 R24, R188.reuse, R10, R36 ;  /* 0x0000000abc18723c */ /* 0x040fe20000001824 */
[----:B------:R-:W1:Y:S07]  /*4a40*/  LDSM.16.M88.4 R8, [R243+0x1800] ;  /* 0x00180000f308783b */ /* 0x000e6e0000000200 */
[C---:B------:R-:W-:Y:S01]  /*4a50*/  HMMA.16816.F32 R4, R188.reuse, R6, R20 ;  /* 0x00000006bc04723c */ /* 0x040fe20000001814 */
[----:B------:R-:W-:Y:S07]  /*4a60*/  LDSM.16.M88.4 R20, [R243+0x2000] ;  /* 0x00200000f314783b */ /* 0x000fee0000000200 */
[C---:B----4-:R-:W-:Y:S08]  /*4a70*/  HMMA.16816.F32 R36, R188.reuse, R16, R40 ;  /* 0x00000010bc24723c */ /* 0x050ff00000001828 */
[----:B------:R-:W-:Y:S01]  /*4a80*/  HMMA.16816.F32 R28, R188, R18, R28 ;  /* 0x00000012bc1c723c */ /* 0x000fe2000000181c */
[----:B------:R-:W3:Y:S07]  /*4a90*/  LDSM.16.M88.4 R16, [R243+0x2800] ;  /* 0x00280000f310783b */ /* 0x000eee0000000200 */
[C---:B-1----:R-:W-:Y:S08]  /*4aa0*/  HMMA.16816.F32 R32, R192.reuse, R8, R32 ;  /* 0x00000008c020723c */ /* 0x042ff00000001820 */
[C---:B------:R-:W-:Y:S01]  /*4ab0*/  HMMA.16816.F32 R4, R192.reuse, R10, R4 ;  /* 0x0000000ac004723c */ /* 0x040fe20000001804 */
[----:B------:R-:W1:Y:S07]  /*4ac0*/  LDSM.16.M88.4 R8, [R238+0x1800] ;  /* 0x00180000ee08783b */ /* 0x000e6e0000000200 */
[C---:B---3--:R-:W-:Y:S08]  /*4ad0*/  HMMA.16816.F32 R36, R192.reuse, R16, R36 ;  /* 0x00000010c024723c */ /* 0x048ff00000001824 */
[----:B------:R-:W-:Y:S01]  /*4ae0*/  HMMA.16816.F32 R28, R192, R18, R28 ;  /* 0x00000012c01c723c */ /* 0x000fe2000000181c */
[----:B------:R-:W3:Y:S07]  /*4af0*/  LDSM.16.M88.4 R16, [R238+0x2800] ;  /* 0x00280000ee10783b */ /* 0x000eee0000000200 */
[C---:B-1----:R-:W-:Y:S08]  /*4b00*/  HMMA.16816.F32 R32, R196.reuse, R8, R32 ;  /* 0x00000008c420723c */ /* 0x042ff00000001820 */
[----:B------:R-:W-:Y:S01]  /*4b10*/  HMMA.16816.F32 R4, R196, R10, R4 ;  /* 0x0000000ac404723c */ /* 0x000fe20000001804 */
[----:B------:R-:W1:Y:S07]  /*4b20*/  LDSM.16.M88.4 R8, [R237+0x1800] ;  /* 0x00180000ed08783b */ /* 0x000e6e0000000200 */
[C---:B------:R-:W-:Y:S08]  /*4b30*/  HMMA.16816.F32 R48, R192.reuse, R20, R48 ;  /* 0x00000014c030723c */ /* 0x040ff00000001830 */
[----:B------:R-:W-:Y:S01]  /*4b40*/  HMMA.16816.F32 R24, R192, R22, R24 ;  /* 0x00000016c018723c */ /* 0x000fe20000001818 */
[----:B------:R-:W4:Y:S07]  /*4b50*/  LDSM.16.M88.4 R20, [R238+0x2000] ;  /* 0x00200000ee14783b */ /* 0x000f2e0000000200 */
[C---:B---3--:R-:W-:Y:S08]  /*4b60*/  HMMA.16816.F32 R36, R196.reuse, R16, R36 ;  /* 0x00000010c424723c */ /* 0x048ff00000001824 */
[----:B------:R-:W-:Y:S01]  /*4b70*/  HMMA.16816.F32 R28, R196, R18, R28 ;  /* 0x00000012c41c723c */ /* 0x000fe2000000181c */
[----:B------:R-:W3:Y:S07]  /*4b80*/  LDSM.16.M88.4 R16, [R237+0x2800] ;  /* 0x00280000ed10783b */ /* 0x000eee0000000200 */
[C---:B-1----:R-:W-:Y:S08]  /*4b90*/  HMMA.16816.F32 R32, R200.reuse, R8, R32 ;  /* 0x00000008c820723c */ /* 0x042ff00000001820 */
[----:B------:R-:W-:Y:S01]  /*4ba0*/  HMMA.16816.F32 R4, R200, R10, R4 ;  /* 0x0000000ac804723c */ /* 0x000fe20000001804 */
[----:B------:R-:W1:Y:S07]  /*4bb0*/  LDSM.16.M88.4 R8, [R236+0x3000] ;  /* 0x00300000ec08783b */ /* 0x000e6e0000000200 */
[C---:B----4-:R-:W-:Y:S08]  /*4bc0*/  HMMA.16816.F32 R48, R196.reuse, R20, R48 ;  /* 0x00000014c430723c */ /* 0x050ff00000001830 */
        /* <DEDUP_REMOVED lines=18> */
[----:B------:R-:W-:Y:S11]  /*4cf0*/  HMMA.16816.F32 R20, R204, R22, R24 ;  /* 0x00000016cc14723c */ /* 0x000ff60000001818 */
[----:B------:R-:W-:Y:S05]  /*4d00*/  @!UPT UIADD3 URZ, URZ, URZ, URZ ;  /* 0x0000003f3f3ff290 */ /* 0x000fea000fffe03f */
[C---:B---3--:R-:W-:Y:S08]  /*4d10*/  HMMA.16816.F32 R48, R208.reuse, R16, R48 ;  /* 0x00000010d030723c */ /* 0x048ff00000001830 */
[C---:B------:R-:W-:Y:S01]  /*4d20*/  HMMA.16816.F32 R20, R208.reuse, R18, R20 ;  /* 0x00000012d014723c */ /* 0x040fe20000001814 */
[----:B------:R-:W3:Y:S07]  /*4d30*/  LDSM.16.M88.4 R16, [R238+0x3000] ;  /* 0x00300000ee10783b */ /* 0x000eee0000000200 */
[C---:B-1----:R-:W-:Y:S08]  /*4d40*/  HMMA.16816.F32 R36, R208.reuse, R8, R36 ;  /* 0x00000008d024723c */ /* 0x042ff00000001824 */
[----:B------:R-:W-:Y:S01]  /*4d50*/  HMMA.16816.F32 R28, R208, R10, R28 ;  /* 0x0000000ad01c723c */ /* 0x000fe2000000181c */
[----:B------:R-:W1:Y:S07]  /*4d60*/  LDSM.16.M88.4 R8, [R238+0x3800] ;  /* 0x00380000ee08783b */ /* 0x000e6e0000000200 */
[C---:B---3--:R-:W-:Y:S01]  /*4d70*/  HMMA.16816.F32 R24, R212.reuse, R18, R4 ;  /* 0x00000012d418723c */ /* 0x048fe20000001804 */
[----:B------:R-:W3:Y:S07]  /*4d80*/  LDSM.16.M88.4 R4, [R238+0x4000] ;  /* 0x00400000ee04783b */ /* 0x000eee0000000200 */
[C---:B------:R-:W-:Y:S01]  /*4d90*/  HMMA.16816.F32 R32, R212.reuse, R16, R32 ;  /* 0x00000010d420723c */ /* 0x040fe20000001820 */
[----:B------:R-:W4:Y:S07]  /*4da0*/  LDSM.16.M88.4 R16, [R237+0x3000] ;  /* 0x00300000ed10783b */ /* 0x000f2e0000000200 */
[C---:B-1----:R-:W-:Y:S08]  /*4db0*/  HMMA.16816.F32 R48, R212.reuse, R8, R48 ;  /* 0x00000008d430723c */ /* 0x042ff00000001830 */
[C---:B------:R-:W-:Y:S01]  /*4dc0*/  HMMA.16816.F32 R20, R212.reuse, R10, R20 ;  /* 0x0000000ad414723c */ /* 0x040fe20000001814 */
[----:B------:R-:W1:Y:S07]  /*4dd0*/  LDSM.16.M88.4 R8, [R237+0x3800] ;  /* 0x00380000ed08783b */ /* 0x000e6e0000000200 */
[C---:B---3--:R-:W-:Y:S08]  /*4de0*/  HMMA.16816.F32 R44, R212.reuse, R4, R36 ;  /* 0x00000004d42c723c */ /* 0x048ff00000001824 */
[----:B------:R-:W-:Y:S01]  /*4df0*/  HMMA.16816.F32 R36, R212, R6, R28 ;  /* 0x00000006d424723c */ /* 0x000fe2000000181c */
[----:B------:R-:W3:Y:S07]  /*4e00*/  LDSM.16.M88.4 R4, [R237+0x4000] ;  /* 0x00400000ed04783b */ /* 0x000eee0000000200 */
[C---:B----4-:R-:W-:Y:S08]  /*4e10*/  HMMA.16816.F32 R40, R216.reuse, R16, R32 ;  /* 0x00000010d828723c */ /* 0x050ff00000001820 */
[C---:B------:R-:W-:Y:S01]  /*4e20*/  HMMA.16816.F32 R28, R216.reuse, R18, R24 ;  /* 0x00000012d81c723c */ /* 0x040fe20000001818 */
[----:B------:R-:W-:Y:S07]  /*4e30*/  LDSM.16.M88.4 R16, [R236+0x5000] ;  /* 0x00500000ec10783b */ /* 0x000fee0000000200 */
[C---:B-1----:R-:W-:Y:S08]  /*4e40*/  HMMA.16816.F32 R32, R216.reuse, R8, R48 ;  /* 0x00000008d820723c */ /* 0x042ff00000001830 */
[C---:B------:R-:W-:Y:S01]  /*4e50*/  HMMA.16816.F32 R24, R216.reuse, R10, R20 ;  /* 0x0000000ad818723c */ /* 0x040fe20000001814 */
[----:B------:R-:W1:Y:S07]  /*4e60*/  LDSM.16.M88.4 R8, [R236+0x4800] ;  /* 0x00480000ec08783b */ /* 0x000e6e0000000200 */
[----:B---3--:R-:W-:Y:S08]  /*4e70*/  HMMA.16816.F32 R20, R216, R4, R44 ;  /* 0x00000004d814723c */ /* 0x008ff0000000182c */
[C---:B-1----:R-:W-:Y:S08]  /*4e80*/  HMMA.16816.F32 R48, R220.reuse, R8, R40 ;  /* 0x00000008dc30723c */ /* 0x042ff00000001828 */
[C---:B------:R-:W-:Y:S01]  /*4e90*/  HMMA.16816.F32 R44, R220.reuse, R10, R28 ;  /* 0x0000000adc2c723c */ /* 0x040fe2000000181c */
[----:B------:R-:W1:Y:S07]  /*4ea0*/  LDSM.16.M88.4 R8, [R236+0x5800] ;  /* 0x00580000ec08783b */ /* 0x000e6e0000000200 */
[----:B------:R-:W-:Y:S01]  /*4eb0*/  HMMA.16816.F32 R40, R220, R16, R32 ;  /* 0x00000010dc28723c */ /* 0x000fe20000001820 */
[----:B------:R-:W3:Y:S07]  /*4ec0*/  LDSM.16.M88.4 R32, [R243+0x4800] ;  /* 0x00480000f320783b */ /* 0x000eee0000000200 */
[----:B------:R-:W-:Y:S08]  /*4ed0*/  HMMA.16816.F32 R4, R216, R6, R36 ;  /* 0x00000006d804723c */ /* 0x000ff00000001824 */
[C---:B------:R-:W-:Y:S01]  /*4ee0*/  HMMA.16816.F32 R36, R220.reuse, R18, R24 ;  /* 0x00000012dc24723c */ /* 0x040fe20000001818 */
[----:B------:R-:W-:Y:S04]  /*4ef0*/  LDSM.16.M88.4 R16, [R243+0x5800] ;  /* 0x00580000f310783b */ /* 0x000fe80000000200 */
[----:B------:R-:W-:Y:S03]  /*4f00*/  LDSM.16.M88.4 R24, [R238+0x4800] ;  /* 0x00480000ee18783b */ /* 0x000fe60000000200 */
[C---:B-1----:R-:W-:Y:S01]  /*4f10*/  HMMA.16816.F32 R28, R220.reuse, R8, R20 ;  /* 0x00000008dc1c723c */ /* 0x042fe20000001814 */
[----:B------:R-:W1:Y:S07]  /*4f20*/  LDSM.16.M88.4 R20, [R243+0x5000] ;  /* 0x00500000f314783b */ /* 0x000e6e0000000200 */
[----:B------:R-:W-:Y:S08]  /*4f30*/  HMMA.16816.F32 R8, R220, R10, R4 ;  /* 0x0000000adc08723c */ /* 0x000ff00000001804 */
[C---:B---3--:R-:W-:Y:S08]  /*4f40*/  HMMA.16816.F32 R4, R224.reuse, R32, R48 ;  /* 0x00000020e004723c */ /* 0x048ff00000001830 */
[C---:B------:R-:W-:Y:S08]  /*4f50*/  HMMA.16816.F32 R32, R224.reuse, R34, R44 ;  /* 0x00000022e020723c */ /* 0x040ff0000000182c */
[C---:B-1----:R-:W-:Y:S08]  /*4f60*/  HMMA.16816.F32 R52, R224.reuse, R20, R40 ;  /* 0x00000014e034723c */ /* 0x042ff00000001828 */
[C---:B------:R-:W-:Y:S01]  /*4f70*/  HMMA.16816.F32 R48, R224.reuse, R22, R36 ;  /* 0x00000016e030723c */ /* 0x040fe20000001824 */
[----:B------:R-:W1:Y:S04]  /*4f80*/  LDSM.16.M88.4 R20, [R237+0x4800] ;  /* 0x00480000ed14783b */ /* 0x000e680000000200 */
[----:B------:R-:W-:Y:S03]  /*4f90*/  LDSM.16.M88.4 R36, [R238+0x5800] ;  /* 0x00580000ee24783b */ /* 0x000fe60000000200 */
[C---:B------:R-:W-:Y:S08]  /*4fa0*/  HMMA.16816.F32 R40, R224.reuse, R16, R28 ;  /* 0x00000010e028723c */ /* 0x040ff0000000181c */
[----:B------:R-:W-:Y:S01]  /*4fb0*/  HMMA.16816.F32 R44, R224, R18, R8 ;  /* 0x00000012e02c723c */ /* 0x000fe20000001808 */
[----:B------:R-:W3:Y:S07]  /*4fc0*/  LDSM.16.M88.4 R16, [R238+0x5000] ;  /* 0x00500000ee10783b */ /* 0x000eee0000000200 */
[C---:B------:R-:W-:Y:S08]  /*4fd0*/  HMMA.16816.F32 R4, R228.reuse, R24, R4 ;  /* 0x00000018e404723c */ /* 0x040ff00000001804 */
[----:B------:R-:W-:Y:S01]  /*4fe0*/  HMMA.16816.F32 R28, R228, R26, R32 ;  /* 0x0000001ae41c723c */ /* 0x000fe20000001820 */
[----:B------:R-:W4:Y:S11]  /*4ff0*/  LDSM.16.M88.4 R32, [R237+0x5000] ;  /* 0x00500000ed20783b */ /* 0x000f360000000200 */
[----:B------:R-:W-:Y:S04]  /*5000*/  @!UPT UIADD3 URZ, URZ, URZ, URZ ;  /* 0x0000003f3f3ff290 */ /* 0x000fe8000fffe03f */
[----:B-1----:R-:W-:Y:S08]  /*5010*/  HMMA.16816.F32 R24, R232, R20, R4 ;  /* 0x00000014e818723c */ /* 0x002ff00000001804 */
[----:B---3--:R-:W-:Y:S08]  /*5020*/  HMMA.16816.F32 R8, R228, R16, R52 ;  /* 0x00000010e408723c */ /* 0x008ff00000001834 */
[----:B------:R-:W-:Y:S08]  /*5030*/  HMMA.16816.F32 R20, R232, R22, R28 ;  /* 0x00000016e814723c */ /* 0x000ff0000000181c */
[----:B------:R-:W-:Y:S01]  /*5040*/  FMUL.FTZ R0, R24, c[0x0][0x320] ;  /* 0x0000c80018007a20 */ /* 0x000fe20000410000 */
[C---:B------:R-:W-:Y:S08]  /*5050*/  HMMA.16816.F32 R40, R228.reuse, R36, R40 ;  /* 0x00000024e428723c */ /* 0x040ff00000001828 */
[C---:B------:R-:W-:Y:S01]  /*5060*/  HMMA.16816.F32 R36, R228.reuse, R38, R44 ;  /* 0x00000026e424723c */ /* 0x040fe2000000182c */
[----:B------:R1:W3:Y:S07]  /*5070*/  MUFU.TANH R45, R0 ;  /* 0x00000000002d7308 */ /* 0x0002ee0000002400 */
[----:B------:R-:W-:Y:S01]  /*5080*/  HMMA.16816.F32 R4, R228, R18, R48 ;  /* 0x00000012e404723c */ /* 0x000fe20000001830 */
[----:B-1----:R-:W-:-:S04]  /*5090*/  FMUL.FTZ R0, R25, c[0x0][0x320] ;  /* 0x0000c80019007a20 */ /* 0x002fc80000410000 */
[----:B------:R1:W1:Y:S03]  /*50a0*/  MUFU.TANH R15, R0 ;  /* 0x00000000000f7308 */ /* 0x0002660000002400 */
[----:B----4-:R-:W-:Y:S01]  /*50b0*/  HMMA.16816.F32 R16, R232, R32, R8 ;  /* 0x00000020e810723c */ /* 0x010fe20000001808 */
[----:B------:R-:W4:Y:S01]  /*50c0*/  LDSM.16.M88.4 R8, [R237+0x5800] ;  /* 0x00580000ed08783b */ /* 0x000f220000000200 */
[----:B--2---:R-:W-:Y:S01]  /*50d0*/  ISETP.GT.AND P0, PT, R58, R2, PT ;  /* 0x000000023a00720c */ /* 0x004fe20003f04270 */
[----:B------:R-:W-:-:S04]  /*50e0*/  DEPBAR.LE SB0, 0x0 ;  /* 0x000080000000791a */ /* 0x000fc80000000000 */
[----:B-1----:R-:W-:-:S04]  /*50f0*/  FMUL.FTZ R0, R26, c[0x0][0x320] ;  /* 0x0000c8001a007a20 */ /* 0x002fc80000410000 */
[----:B------:R1:W2:Y:S02]  /*5100*/  MUFU.TANH R46, R0 ;  /* 0x00000000002e7308 */ /* 0x0002a40000002400 */
[----:B-1----:R-:W-:-:S06]  /*5110*/  FMUL.FTZ R0, R27, c[0x0][0x320] ;  /* 0x0000c8001b007a20 */ /* 0x002fcc0000410000 */
[----:B------:R1:W1:Y:S01]  /*5120*/  MUFU.TANH R44, R0 ;  /* 0x00000000002c7308 */ /* 0x0002620000002400 */
[----:B------:R-:W-:Y:S01]  /*5130*/  HMMA.16816.F32 R4, R232, R34, R4 ;  /* 0x00000022e804723c */ /* 0x000fe20000001804 */
        /* <DEDUP_REMOVED lines=14> */
[----:B-1----:R-:W-:Y:S02]  /*5220*/  FMUL.FTZ R0, R19, c[0x0][0x320] ;  /* 0x0000c80013007a20 */ /* 0x002fe40000410000 */
[----:B----4-:R-:W-:Y:S04]  /*5230*/  HMMA.16816.F32 R16, R232, R8, R40 ;  /* 0x00000008e810723c */ /* 0x010fe80000001828 */
[----:B------:R1:W4:Y:S02]  /*5240*/  MUFU.TANH R32, R0 ;  /* 0x0000000000207308 */ /* 0x0003240000002400 */
[----:B-1----:R-:W-:-:S06]  /*5250*/  FMUL.FTZ R0, R4, c[0x0][0x320] ;  /* 0x0000c80004007a20 */ /* 0x002fcc0000410000 */
        /* <DEDUP_REMOVED lines=22> */
[----:B------:R-:W-:Y:S01]  /*53c0*/  BSSY B1, `(.L_x_482) ;  /* 0x0000085000017945 */ /* 0x000fe20003800000 */
[----:B-1----:R-:W-:-:S06]  /*53d0*/  FMUL.FTZ R0, R7, c[0x0][0x320] ;  /* 0x0000c80007007a20 */ /* 0x002fcc0000410000 */
[----:B------:R1:W1:Y:S01]  /*53e0*/  MUFU.TANH R25, R0 ;  /* 0x0000000000197308 */ /* 0x0002620000002400 */
[C---:B------:R-:W-:Y:S02]  /*53f0*/  IADD3 R252, R243.reuse, 0x4800, RZ ;  /* 0x00004800f3fc7810 */ /* 0x040fe40007ffe0ff */
[C---:B------:R-:W-:Y:S02]  /*5400*/  IADD3 R251, R243.reuse, 0x5800, RZ ;  /* 0x00005800f3fb7810 */ /* 0x040fe40007ffe0ff */
[C---:B------:R-:W-:Y:S02]  /*5410*/  IADD3 R250, R243.reuse, 0x5000, RZ ;  /* 0x00005000f3fa7810 */ /* 0x040fe40007ffe0ff */
[C---:B------:R-:W-:Y:S02]  /*5420*/  IADD3 R249, R243.reuse, 0x3000, RZ ;  /* 0x00003000f3f97810 */ /* 0x040fe40007ffe0ff */
[C---:B------:R-:W-:Y:S02]  /*5430*/  IADD3 R248, R243.reuse, 0x4000, RZ ;  /* 0x00004000f3f87810 */ /* 0x040fe40007ffe0ff */
[----:B------:R-:W-:-:S02]  /*5440*/  IADD3 R247, R243, 0x3800, RZ ;  /* 0x00003800f3f77810 */ /* 0x000fc40007ffe0ff */
[C---:B------:R-:W-:Y:S02]  /*5450*/  IADD3 R246, R243.reuse, 0x1800, RZ ;  /* 0x00001800f3f67810 */ /* 0x040fe40007ffe0ff */
[C---:B------:R-:W-:Y:S02]  /*5460*/  IADD3 R245, R243.reuse, 0x2800, RZ ;  /* 0x00002800f3f57810 */ /* 0x040fe40007ffe0ff */
[----:B------:R-:W-:Y:S01]  /*5470*/  IADD3 R244, R243, 0x2000, RZ ;  /* 0x00002000f3f47810 */ /* 0x000fe20007ffe0ff */
[----:B------:R-:W-:Y:S06]  /*5480*/  BAR.SYNC.DEFER_BLOCKING 0x0 ;  /* 0x0000000000007b1d */ /* 0x000fec0000010000 */
[----:B------:R-:W-:Y:S05]  /*5490*/  @!P0 BRA `(.L_x_483) ;  /* 0x0000077000008947 */ /* 0x000fea0003800000 */
[----:B-1234-:R-:W2:Y:S04]  /*54a0*/  LDL R2, [R1+0x84] ;  /* 0x0000840001027983 */ /* 0x01eea80000100800 */
[----:B------:R-:W2:Y:S04]  /*54b0*/  LDL R3, [R1+0x178] ;  /* 0x0001780001037983 */ /* 0x000ea80000100800 */
[----:B------:R-:W3:Y:S01]  /*54c0*/  LDL.64 R60, [R1+0x98] ;  /* 0x00009800013c7983 */ /* 0x000ee20000100a00 */
[----:B------:R-:W-:-:S03]  /*54d0*/  IMAD.MOV.U32 R62, RZ, RZ, c[0x0][0x2b8] ;  /* 0x0000ae00ff3e7624 */ /* 0x000fc600078e00ff */
[----:B------:R-:W4:Y:S02]  /*54e0*/  LDL R59, [R1+0xac] ;  /* 0x0000ac00013b7983 */ /* 0x000f240000100800 */
[----:B------:R-:W-:Y:S01]  /*54f0*/  ISETP.NE.AND P2, PT, R62, 0x1, PT ;  /* 0x000000013e00780c */ /* 0x000fe20003f45270 */
[----:B------:R-:W-:Y:S01]  /*5500*/  IMAD.MOV.U32 R16, RZ, RZ, RZ ;  /* 0x000000ffff107224 */ /* 0x000fe200078e00ff */
[----:B------:R-:W5:Y:S04]  /*5510*/  LDL.64 R8, [R1+0x90] ;  /* 0x0000900001087983 */ /* 0x000f680000100a00 */
[----:B------:R-:W3:Y:S01]  /*5520*/  LDL R7, [R1+0x88] ;  /* 0x0000880001077983 */ /* 0x000ee20000100800 */
[C---:B--2---:R-:W-:Y:S02]  /*5530*/  IADD3 R2, R3.reuse, R57, R2 ;  /* 0x0000003903027210 */ /* 0x044fe40007ffe002 */
[----:B------:R-:W-:-:S02]  /*5540*/  ISETP.GT.AND P1, PT, R3, 0x2f, PT ;  /* 0x0000002f0300780c */ /* 0x000fc40003f24270 */
        /* <DEDUP_REMOVED lines=9> */
[----:B------:R-:W-:-:S03]  /*55e0*/  IMAD.MOV R0, RZ, RZ, -R0 ;  /* 0x000000ffff007224 */ /* 0x000fc600078e0a00 */
[----:B------:R-:W1:Y:S01]  /*55f0*/  S2R R17, SR_TID.X ;  /* 0x0000000000117919 */ /* 0x000e620000002100 */
[----:B------:R-:W-:-:S05]  /*5600*/  IMAD R2, R0, c[0x0][0x2b8], R2 ;  /* 0x0000ae0000027a24 */ /* 0x000fca00078e0202 */
[----:B------:R-:W-:Y:S01]  /*5610*/  SHF.R.S32.HI R0, RZ, 0x1f, R2 ;  /* 0x0000001fff007819 */ /* 0x000fe20000011402 */
[----:B------:R3:W-:Y:S04]  /*5620*/  STL [R1+0x38], R2 ;  /* 0x0000380201007387 */ /* 0x0007e80000100800 */
[----:B------:R-:W-:-:S04]  /*5630*/  IMAD R0, R0, c[0x0][0x1e0], RZ ;  /* 0x0000780000007a24 */ /* 0x000fc800078e02ff */
[----:B------:R-:W-:Y:S01]  /*5640*/  IMAD R0, R2, c[0x0][0x1e4], R0 ;  /* 0x0000790002007a24 */ /* 0x000fe200078e0200 */
[----:B-1----:R-:W-:-:S04]  /*5650*/  SHF.R.S32.HI R6, RZ, 0x1f, R17 ;  /* 0x0000001fff067819 */ /* 0x002fc80000011411 */
[----:B------:R-:W-:Y:S01]  /*5660*/  LEA.HI R6, R6, R17, RZ, 0x3 ;  /* 0x0000001106067211 */ /* 0x000fe200078f18ff */
[----:B---3--:R-:W-:-:S03]  /*5670*/  IMAD.WIDE.U32 R2, R2, c[0x0][0x1e0], RZ ;  /* 0x0000780002027a25 */ /* 0x008fc600078e00ff */
[----:B------:R-:W-:Y:S01]  /*5680*/  SHF.R.S32.HI R6, RZ, 0x3, R6 ;  /* 0x00000003ff067819 */ /* 0x000fe20000011406 */
[----:B------:R-:W-:Y:S01]  /*5690*/  IMAD.IADD R3, R3, 0x1, R0 ;  /* 0x0000000103037824 */ /* 0x000fe200078e0200 */
[----:B--2---:R1:W-:Y:S01]  /*56a0*/  STL [R1+0x28], R16 ;  /* 0x0000281001007387 */ /* 0x0043e20000100800 */
[----:B------:R-:W-:Y:S02]  /*56b0*/  SHF.R.S32.HI R0, RZ, 0x1f, R16 ;  /* 0x0000001fff007819 */ /* 0x000fe40000011410 */
[----:B------:R-:W-:-:S04]  /*56c0*/  IMAD.WIDE.U32 R2, R16, c[0x0][0x1f0], R2 ;  /* 0x00007c0010027a25 */ /* 0x000fc800078e0002 */
[----:B------:R-:W-:-:S04]  /*56d0*/  IMAD R0, R0, c[0x0][0x1f0], RZ ;  /* 0x00007c0000007a24 */ /* 0x000fc800078e02ff */
[----:B------:R-:W-:Y:S01]  /*56e0*/  IMAD R4, R16, c[0x0][0x1f4], R0 ;  /* 0x00007d0010047a24 */ /* 0x000fe200078e0200 */
[----:B-----5:R-:W-:-:S04]  /*56f0*/  IADD3 R0, P0, R8, R2, RZ ;  /* 0x0000000208007210 */ /* 0x020fc80007f1e0ff */
[----:B------:R-:W-:Y:S02]  /*5700*/  IADD3.X R2, R7, R3, R4, P0, !PT ;  /* 0x0000000307027210 */ /* 0x000fe400007fe404 */
[----:B------:R-:W-:Y:S02]  /*5710*/  IADD3 R7, -R6, 0x30, RZ ;  /* 0x0000003006077810 */ /* 0x000fe40007ffe1ff */
[C---:B------:R-:W-:Y:S02]  /*5720*/  LEA R6, P0, R0.reuse, c[0x0][0x1c8], 0x1 ;  /* 0x0000720000067a11 */ /* 0x040fe400078008ff */
[----:B------:R-:W-:Y:S02]  /*5730*/  ISETP.GE.AND P1, PT, R7, 0x1, PT ;  /* 0x000000010700780c */ /* 0x000fe40003f26270 */
[----:B------:R-:W-:Y:S01]  /*5740*/  LEA.HI.X R5, R0, c[0x0][0x1cc], R2, 0x1, P0 ;  /* 0x0000730000057a11 */ /* 0x000fe200000f0c02 */
[----:B------:R-:W-:Y:S08]  /*5750*/  BRA.DIV ~URZ, `(.L_x_484) ;  /* 0x00014ab27f007947 */ /* 0x000ff0000b800000 */
[----:B------:R2:W3:Y:S02]  /*5760*/  SHFL.IDX PT, R4, R5, RZ, 0x181f ;  /* 0x00181fff05047589 */ /* 0x0004e400000e0000 */
.L_x_638:
[----:B------:R-:W-:Y:S05]  /*5770*/  BRA.DIV ~URZ, `(.L_x_485) ;  /* 0x00014b227f007947 */ /* 0x000fea000b800000 */
[----:B------:R4:W1:Y:S02]  /*5780*/  SHFL.IDX PT, R0, R6, RZ, 0x181f ;  /* 0x00181fff06007589 */ /* 0x00086400000e0000 */
.L_x_639:
[----:B------:R-:W-:Y:S01]  /*5790*/  BSSY B0, `(.L_x_486) ;  /* 0x0000022000007945 */ /* 0x000fe20003800000 */
[----:B------:R-:W-:Y:S05]  /*57a0*/  @!P1 BRA `(.L_x_487) ;  /* 0x0000020000009947 */ /* 0x000fea0003800000 */
[----:B------:R-:W5:Y:S04]  /*57b0*/  LDL R3, [R1+0x40] ;  /* 0x0000400001037983 */ /* 0x000f680000100800 */
[----:B--2---:R-:W2:Y:S04]  /*57c0*/  LDL R2, [R1+0xc4] ;  /* 0x0000c40001027983 */ /* 0x004ea80000100800 */
[----:B----4-:R-:W4:Y:S04]  /*57d0*/  LDL R40, [R1+0x44] ;  /* 0x0000440001287983 */ /* 0x010f280000100800 */
        /* <DEDUP_REMOVED lines=8> */
[----:B-1----:R-:W3:Y:S04]  /*5860*/  LDL R16, [R1+0xb8] ;  /* 0x0000b80001107983 */ /* 0x002ee80000100800 */
[----:B------:R-:W3:Y:S01]  /*5870*/  LDL R9, [R1+0x50] ;  /* 0x0000500001097983 */ /* 0x000ee20000100800 */
[----:B-----5:R-:W-:-:S02]  /*5880*/  ISETP.GE.AND P0, PT, R3, c[0x0][0x1d4], PT ;  /* 0x0000750003007a0c */ /* 0x020fc40003f06270 */
[----:B--2---:R-:W-:-:S05]  /*5890*/  IADD3 R2, P1, R0, R2, RZ ;  /* 0x0000000200027210 */ /* 0x004fca0007f3e0ff */
[----:B----4-:R-:W-:-:S06]  /*58a0*/  IMAD.X R3, R4, 0x1, R40, P1 ;  /* 0x0000000104037824 */ /* 0x010fcc00008e0628 */
[----:B------:R-:W-:Y:S01]  /*58b0*/  @!PT LDS RZ, [RZ] ;  /* 0x00000000fffff984 */ /* 0x000fe20000000800 */
[----:B------:R-:W-:Y:S01]  /*58c0*/  @!PT LDS RZ, [RZ] ;  /* 0x00000000fffff984 */ /* 0x000fe20000000800 */
[----:B------:R-:W-:Y:S01]  /*58d0*/  @!PT LDS RZ, [RZ] ;  /* 0x00000000fffff984 */ /* 0x000fe20000000800 */
[----:B---3--:R1:W-:Y:S01]  /*58e0*/  LDGSTS.E.BYPASS.LTC128B.128 [R8+0x14080], [R2.64], !P0 ;  /* 0x1408000002087fae */ /* 0x0083e2000c101d46 */
[----:B------:R-:W-:Y:S02]  /*58f0*/  ISETP.GE.AND P0, PT, R39, c[0x0][0x1d4], PT ;  /* 0x0000750027007a0c */ /* 0x000fe40003f06270 */
[----:B-1----:R-:W-:-:S05]  /*5900*/  IADD3 R2, P1, R0, R38, RZ ;  /* 0x0000002600027210 */ /* 0x002fca0007f3e0ff */
[----:B------:R-:W-:-:S06]  /*5910*/  IMAD.X R3, R4, 0x1, R37, P1 ;  /* 0x0000000104037824 */ /* 0x000fcc00008e0625 */
[----:B------:R1:W-:Y:S01]  /*5920*/  LDGSTS.E.BYPASS.LTC128B.128 [R8+0x15880], [R2.64], !P0 ;  /* 0x1588000002087fae */ /* 0x0003e2000c101d46 */
[----:B------:R-:W-:Y:S02]  /*5930*/  ISETP.GE.AND P0, PT, R36, c[0x0][0x1d4], PT ;  /* 0x0000750024007a0c */ /* 0x000fe40003f06270 */
[----:B-1----:R-:W-:-:S05]  /*5940*/  IADD3 R2, P1, R0, R19, RZ ;  /* 0x0000001300027210 */ /* 0x002fca0007f3e0ff */
[----:B------:R-:W-:-:S06]  /*5950*/  IMAD.X R3, R4, 0x1, R18, P1 ;  /* 0x0000000104037824 */ /* 0x000fcc00008e0612 */
[----:B------:R1:W-:Y:S01]  /*5960*/  LDGSTS.E.BYPASS.LTC128B.128 [R8+0x17080], [R2.64], !P0 ;  /* 0x1708000002087fae */ /* 0x0003e2000c101d46 */
[----:B------:R-:W-:Y:S02]  /*5970*/  ISETP.GE.AND P0, PT, R17, c[0x0][0x1d4], PT ;  /* 0x0000750011007a0c */ /* 0x000fe40003f06270 */
[----:B-1----:R-:W-:-:S05]  /*5980*/  IADD3 R2, P1, R0, R16, RZ ;  /* 0x0000001000027210 */ /* 0x002fca0007f3e0ff */
[----:B------:R-:W-:-:S06]  /*5990*/  IMAD.X R3, R4, 0x1, R9, P1 ;  /* 0x0000000104037824 */ /* 0x000fcc00008e0609 */
[----:B------:R1:W-:Y:S02]  /*59a0*/  LDGSTS.E.BYPASS.LTC128B.128 [R8+0x18880], [R2.64], !P0 ;  /* 0x1888000002087fae */ /* 0x0003e4000c101d46 */
.L_x_487:
[----:B------:R-:W-:Y:S05]  /*59b0*/  BSYNC B0 ;  /* 0x0000000000007941 */ /* 0x000fea0003800000 */
.L_x_486:
[----:B------:R-:W-:Y:S01]  /*59c0*/  ISETP.GE.AND P0, PT, R7, 0x21, PT ;  /* 0x000000210700780c */ /* 0x000fe20003f06270 */
[----:B------:R-:W-:Y:S06]  /*59d0*/  BRA.DIV ~URZ, `(.L_x_488) ;  /* 0x000149527f007947 */ /* 0x000fec000b800000 */
[----:B---3--:R3:W2:Y:S04]  /*59e0*/  SHFL.IDX PT, R4, R5, 0x1, 0x181f ;  /* 0x00381f0005047f89 */ /* 0x0086a800000e0000 */
[----:B-1----:R3:W1:Y:S02]  /*59f0*/  SHFL.IDX PT, R0, R6, 0x1, 0x181f ;  /* 0x00381f0006007f89 */ /* 0x00266400000e0000 */
.L_x_640:
[----:B------:R-:W-:Y:S05]  /*5a00*/  @!P0 BRA `(.L_x_483) ;  /* 0x0000020000008947 */ /* 0x000fea0003800000 */
        /* <DEDUP_REMOVED lines=14> */
[----:B-1-3--:R-:W-:-:S05]  /*5af0*/  IADD3 R2, P1, R0, R2, RZ ;  /* 0x0000000200027210 */ /* 0x00afca0007f3e0ff */
[----:B----4-:R-:W-:-:S06]  /*5b00*/  IMAD.X R3, R4, 0x1, R37, P1 ;  /* 0x0000000104037824 */ /* 0x010fcc00008e0625 */
[----:B------:R-:W-:Y:S01]  /*5b10*/  @!PT LDS RZ, [RZ] ;  /* 0x00000000fffff984 */ /* 0x000fe20000000800 */
[----:B------:R-:W-:Y:S01]  /*5b20*/  @!PT LDS RZ, [RZ] ;  /* 0x00000000fffff984 */ /* 0x000fe20000000800 */
[----:B------:R-:W-:Y:S01]  /*5b30*/  @!PT LDS RZ, [RZ] ;  /* 0x00000000fffff984 */ /* 0x000fe20000000800 */
[----:B--2---:R1:W-:Y:S01]  /*5b40*/  LDGSTS.E.BYPASS.LTC128B.128 [R5+0x15080], [R2.64], !P0 ;  /* 0x1508000002057fae */ /* 0x0043e2000c101d46 */
        /* <DEDUP_REMOVED lines=12> */
.L_x_483:
[----:B-1234-:R-:W-:Y:S05]  /*5c10*/  BSYNC B1 ;  /* 0x0000000000017941 */ /* 0x01efea0003800000 */
.L_x_482:
[----:B------:R-:W2:Y:S01]  /*5c20*/  LDL R2, [R1+0xb0] ;  /* 0x0000b00001027983 */ /* 0x000ea20000100800 */
[----:B------:R-:W-:-:S03]  /*5c30*/  IMAD.MOV.U32 R4, RZ, RZ, c[0x0][0x2c4] ;  /* 0x0000b100ff047624 */ /* 0x000fc600078e00ff */
[----:B------:R-:W2:Y:S04]  /*5c40*/  LDL R0, [R1+0xb4] ;  /* 0x0000b40001007983 */ /* 0x000ea80000100800 */
[----:B------:R-:W3:Y:S04]  /*5c50*/  LDL R3, [R1+0x7c] ;  /* 0x00007c0001037983 */ /* 0x000ee80000100800 */
[----:B------:R-:W4:Y:S01]  /*5c60*/  LDL R5, [R1+0x74] ;  /* 0x0000740001057983 */ /* 0x000f220000100800 */
[----:B------:R-:W-:Y:S01]  /*5c70*/  ISETP.NE.AND P0, PT, R4, 0x1, PT ;  /* 0x000000010400780c */ /* 0x000fe20003f05270 */
[----:B------:R-:W-:-:S02]  /*5c80*/  ULDC UR4, c[0x0][0x324] ;  /* 0x0000c90000047ab9 */ /* 0x000fc40000000800 */
[----:B------:R-:W-:Y:S01]  /*5c90*/  ULOP3.LUT UR4, URZ, UR4, URZ, 0x33, !UPT ;  /* 0x000000043f047292 */ /* 0x000fe2000f8e333f */
[----:B------:R-:W0:Y:S01]  /*5ca0*/  LDGDEPBAR ;  /* 0x00000000000079af */ /* 0x000e220000000000 */
[----:B--2---:R-:W-:-:S08]  /*5cb0*/  IMAD.IADD R0, R0, 0x1, R2 ;  /* 0x0000000100007824 */ /* 0x004fd000078e0202 */
[----:B------:R-:W-:-:S04]  /*5cc0*/  @P0 IMAD.HI.U32 R2, R0, c[0x0][0x2c8], RZ ;  /* 0x0000b20000020a27 */ /* 0x000fc800078e00ff */
[----:B------:R-:W-:Y:S01]  /*5cd0*/  IMAD.MOV.U32 R4, RZ, RZ, R0 ;  /* 0x000000ffff047224 */ /* 0x000fe200078e0000 */
[----:B---3--:R-:W-:-:S04]  /*5ce0*/  IADD3 R0, -R3, 0x1, R56 ;  /* 0x0000000103007810 */ /* 0x008fc80007ffe138 */
[----:B----4-:R-:W-:Y:S01]  /*5cf0*/  IADD3 R0, R0, -R5, RZ ;  /* 0x8000000500007210 */ /* 0x010fe20007ffe0ff */
[----:B------:R-:W-:-:S03]  /*5d00*/  IMAD.IADD R7, R56, 0x1, -R3 ;  /* 0x0000000138077824 */ /* 0x000fc600078e0a03 */
[C---:B------:R-:W-:Y:S02]  /*5d10*/  IADD3 R6, R0.reuse, UR4, RZ ;  /* 0x0000000400067c10 */ /* 0x040fe4000fffe0ff */
[----:B------:R-:W-:Y:S02]  /*5d20*/  @P0 SHF.R.U32.HI R4, RZ, c[0x0][0x2cc], R2 ;  /* 0x0000b300ff040a19 */ /* 0x000fe40000011602 */
[----:B------:R-:W-:Y:S02]  /*5d30*/  IADD3 R5, R0, c[0x0][0x328], RZ ;  /* 0x0000ca0000057a10 */ /* 0x000fe40007ffe0ff */
[----:B------:R-:W-:Y:S01]  /*5d40*/  IADD3 R8, -R3, R12, RZ ;  /* 0x0000000c03087210 */ /* 0x000fe20007ffe1ff */
[----:B------:R-:W-:Y:S05]  /*5d50*/  BRA.DIV ~URZ, `(.L_x_489) ;  /* 0x000146e27f007947 */ /* 0x000fea000b800000 */
[----:B------:R1:W2:Y:S02]  /*5d60*/  SHFL.IDX PT, R3, R4, RZ, 0x1c1f ;  /* 0x001c1fff04037589 */ /* 0x0002a400000e0000 */
.L_x_641:
[----:B------:R-:W-:Y:S01]  /*5d70*/  IMAD.MOV.U32 R0, RZ, RZ, c[0x0][0x32c] ;  /* 0x0000cb00ff007624 */ /* 0x000fe200078e00ff */
[----:B--2---:R-:W-:-:S04]  /*5d80*/  IADD3 R2, R5, R3, RZ ;  /* 0x0000000305027210 */ /* 0x004fc80007ffe0ff */
[----:B------:R-:W-:Y:S01]  /*5d90*/  ISETP.GE.AND P0, PT, R0, 0x1, PT ;  /* 0x000000010000780c */ /* 0x000fe20003f06270 */
[----:B------:R-:W-:Y:S01]  /*5da0*/  IMAD.IADD R0, R6, 0x1, R3 ;  /* 0x0000000106007824 */ /* 0x000fe200078e0203 */
[----:B------:R-:W-:-:S11]  /*5db0*/  IMNMX R2, R7, R2, PT ;  /* 0x0000000207027217 */ /* 0x000fd60003800200 */
[----:B------:R-:W-:Y:S05]  /*5dc0*/  @!P0 BRA `(.L_x_490) ;  /* 0x0000016000008947 */ /* 0x000fea0003800000 */
[----:B------:R-:W2:Y:S04]  /*5dd0*/  LDL R16, [R1+0x78] ;  /* 0x0000780001107983 */ /* 0x000ea80000100800 */
[----:B------:R-:W2:Y:S01]  /*5de0*/  LDL R9, [R1+0x74] ;  /* 0x0000740001097983 */ /* 0x000ea20000100800 */
[----:B------:R-:W-:Y:S01]  /*5df0*/  BSSY B0, `(.L_x_491) ;  /* 0x000000f000007945 */ /* 0x000fe20003800000 */
[----:B--2---:R-:W-:-:S04]  /*5e00*/  IADD3 R3, -R9, R16, R3 ;  /* 0x0000001009037210 */ /* 0x004fc80007ffe103 */
[----:B------:R-:W-:-:S13]  /*5e10*/  ISETP.GT.AND P0, PT, R3, -0x1, PT ;  /* 0xffffffff0300780c */ /* 0x000fda0003f04270 */
[----:B------:R-:W-:Y:S05]  /*5e20*/  @P0 BRA `(.L_x_492) ;  /* 0x0000007000000947 */ /* 0x000fea0003800000 */
[----:B------:R-:W-:Y:S01]  /*5e30*/  IMAD.MOV.U32 R9, RZ, RZ, 0x1 ;  /* 0x00000001ff097424 */ /* 0x000fe200078e00ff */
[----:B------:R-:W-:-:S04]  /*5e40*/  LOP3.LUT R3, RZ, R3, RZ, 0x33, !PT ;  /* 0x00000003ff037212 */ /* 0x000fc800078e33ff */
[----:B------:R-:W-:-:S13]  /*5e50*/  ISETP.NE.AND P0, PT, R9, c[0x0][0x32c], PT ;  /* 0x0000cb0009007a0c */ /* 0x000fda0003f05270 */
[----:B------:R-:W-:-:S05]  /*5e60*/  @P0 IMAD.HI.U32 R9, R3, c[0x0][0x330], RZ ;  /* 0x0000cc0003090a27 */ /* 0x000fca00078e00ff */
[----:B------:R-:W-:-:S04]  /*5e70*/  @P0 SHF.R.U32.HI R3, RZ, c[0x0][0x334], R9 ;  /* 0x0000cd00ff030a19 */ /* 0x000fc80000011609 */
[----:B------:R-:W-:Y:S01]  /*5e80*/  LOP3.LUT R3, RZ, R3, RZ, 0x33, !PT ;  /* 0x00000003ff037212 */ /* 0x000fe200078e33ff */
[----:B------:R-:W-:Y:S05]  /*5e90*/  BRA `(.L_x_493) ;  /* 0x0000004000007947 */ /* 0x000fea0003800000 */
.L_x_492:
[----:B------:R-:W-:-:S04]  /*5ea0*/  MOV R9, 0x1 ;  /* 0x0000000100097802 */ /* 0x000fc80000000f00 */
[----:B------:R-:W-:-:S13]  /*5eb0*/  ISETP.NE.AND P0, PT, R9, c[0x0][0x32c], PT ;  /* 0x0000cb0009007a0c */ /* 0x000fda0003f05270 */
[----:B------:R-:W-:-:S05]  /*5ec0*/  @P0 IMAD.HI.U32 R9, R3, c[0x0][0x330], RZ ;  /* 0x0000cc0003090a27 */ /* 0x000fca00078e00ff */
[----:B------:R-:W-:Y:S02]  /*5ed0*/  @P0 SHF.R.U32.HI R3, RZ, c[0x0][0x334], R9 ;  /* 0x0000cd00ff030a19 */ /* 0x000fe40000011609 */
.L_x_493:
[----:B------:R-:W-:Y:S05]  /*5ee0*/  BSYNC B0 ;  /* 0x0000000000007941 */ /* 0x000fea0003800000 */
.L_x_491:
[----:B------:R-:W-:-:S05]  /*5ef0*/  IMAD R3, R3, c[0x0][0x32c], R8 ;  /* 0x0000cb0003037a24 */ /* 0x000fca00078e0208 */
[----:B------:R-:W-:Y:S02]  /*5f00*/  IADD3 R9, R3, c[0x0][0x32c], RZ ;  /* 0x0000cb0003097a10 */ /* 0x000fe40007ffe0ff */
[----:B------:R-:W-:Y:S02]  /*5f10*/  IMNMX R0, R0, R3, !PT ;  /* 0x0000000300007217 */ /* 0x000fe40007800200 */
[----:B------:R-:W-:Y:S02]  /*5f20*/  IMNMX R2, R2, R9, PT ;  /* 0x0000000902027217 */ /* 0x000fe40003800200 */
.L_x_490:
[----:B------:R-:W2:Y:S01]  /*5f30*/  LDL.LU R3, [R1+0x18] ;  /* 0x0000180001037983 */ /* 0x000ea20000300800 */
[C---:B------:R-:W-:Y:S02]  /*5f40*/  ISETP.GE.AND P0, PT, R12.reuse, 0x2, PT ;  /* 0x000000020c00780c */ /* 0x040fe40003f06270 */
[C---:B------:R-:W-:Y:S02]  /*5f50*/  ISETP.GE.AND P1, PT, R12.reuse, 0x9, PT ;  /* 0x000000090c00780c */ /* 0x040fe40003f26270 */
[C---:B------:R-:W-:Y:S02]  /*5f60*/  ISETP.GE.AND P6, PT, R12.reuse, 0x12, PT ;  /* 0x000000120c00780c */ /* 0x040fe40003fc6270 */
[----:B------:R-:W-:-:S02]  /*5f70*/  ISETP.GE.AND P5, PT, R12, 0x19, PT ;  /* 0x000000190c00780c */ /* 0x000fc40003fa6270 */
[C---:B------:R-:W-:Y:S02]  /*5f80*/  ISETP.GE.AND P4, PT, R12.reuse, 0x1a, PT ;  /* 0x0000001a0c00780c */ /* 0x040fe40003f86270 */
[C---:B------:R-:W-:Y:S02]  /*5f90*/  ISETP.GE.AND P3, PT, R12.reuse, 0x21, PT ;  /* 0x000000210c00780c */ /* 0x040fe40003f66270 */
[----:B------:R-:W-:Y:S02]  /*5fa0*/  ISETP.GE.AND P2, PT, R12, 0x22, PT ;  /* 0x000000220c00780c */ /* 0x000fe40003f46270 */
[----:B--2---:R-:W-:-:S04]  /*5fb0*/  LOP3.LUT R3, R3, 0xfffffff7, RZ, 0xc0, !PT ;  /* 0xfffffff703037812 */ /* 0x004fc800078ec0ff */
[----:B------:R-:W-:Y:S02]  /*5fc0*/  @P0 LOP3.LUT R3, R3, 0x8, RZ, 0xfc, !PT ;  /* 0x0000000803030812 */ /* 0x000fe400078efcff */
[----:B------:R-:W-:Y:S02]  /*5fd0*/  ISETP.GT.AND P0, PT, R0, 0x1, !P0 ;  /* 0x000000010000780c */ /* 0x000fe40004704270 */
[----:B------:R-:W-:Y:S02]  /*5fe0*/  LOP3.LUT R3, R3, 0xfffffffb, RZ, 0xc0, !PT ;  /* 0xfffffffb03037812 */ /* 0x000fe400078ec0ff */
[----:B------:R-:W-:Y:S02]  /*5ff0*/  ISETP.LT.OR P0, PT, R2, 0x2, P0 ;  /* 0x000000020200780c */ /* 0x000fe40000701670 */
[----:B------:R-:W-:Y:S02]  /*6000*/  @P1 LOP3.LUT R3, R3, 0x4, RZ, 0xfc, !PT ;  /* 0x0000000403031812 */ /* 0x000fe400078efcff */
[----:B------:R-:W-:-:S02]  /*6010*/  FSEL R15, R15, -INF , !P0 ;  /* 0xff8000000f0f7808 */ /* 0x000fc40004000000 */
[----:B------:R-:W-:Y:S02]  /*6020*/  ISETP.GT.AND P0, PT, R0, 0x8, !P1 ;  /* 0x000000080000780c */ /* 0x000fe40004f04270 */
[----:B------:R-:W-:Y:S02]  /*6030*/  ISETP.GE.AND P1, PT, R12, 0xa, PT ;  /* 0x0000000a0c00780c */ /* 0x000fe40003f26270 */
[----:B------:R-:W-:Y:S02]  /*6040*/  ISETP.LT.OR P0, PT, R2, 0x9, P0 ;  /* 0x000000090200780c */ /* 0x000fe40000701670 */
[----:B------:R-:W-:Y:S02]  /*6050*/  LOP3.LUT R3, R3, 0xfffffffd, RZ, 0xc0, !PT ;  /* 0xfffffffd03037812 */ /* 0x000fe400078ec0ff */
[----:B------:R-:W-:Y:S02]  /*6060*/  FSEL R16, R31, -INF , !P0 ;  /* 0xff8000001f107808 */ /* 0x000fe40004000000 */
[----:B------:R-:W-:-:S04]  /*6070*/  ISETP.GT.AND P0, PT, R0, 0x9, !P1 ;  /* 0x000000090000780c */ /* 0x000fc80004f04270 */
[----:B------:R-:W-:Y:S02]  /*6080*/  ISETP.LT.OR P0, PT, R2, 0xa, P0 ;  /* 0x0000000a0200780c */ /* 0x000fe40000701670 */
[----:B------:R-:W-:Y:S02]  /*6090*/  @P1 LOP3.LUT R3, R3, 0x2, RZ, 0xfc, !PT ;  /* 0x0000000203031812 */ /* 0x000fe400078efcff */
[----:B------:R-:W-:Y:S02]  /*60a0*/  ISETP.GE.AND P1, PT, R12, 0x11, PT ;  /* 0x000000110c00780c */ /* 0x000fe40003f26270 */
[----:B------:R-:W-:Y:S02]  /*60b0*/  FSEL R17, R30, -INF , !P0 ;  /* 0xff8000001e117808 */ /* 0x000fe40004000000 */
[----:B------:R-:W-:Y:S02]  /*60c0*/  ISETP.GT.AND P0, PT, R0, 0x10, !P1 ;  /* 0x000000100000780c */ /* 0x000fe40004f04270 */
[----:B------:R-:W-:-:S02]  /*60d0*/  LOP3.LUT R3, R3, 0xfffffffe, RZ, 0xc0, !PT ;  /* 0xfffffffe03037812 */ /* 0x000fc400078ec0ff */
[----:B------:R-:W-:-:S04]  /*60e0*/  ISETP.LT.OR P0, PT, R2, 0x11, P0 ;  /* 0x000000110200780c */ /* 0x000fc80000701670 */
[----:B------:R-:W-:Y:S02]  /*60f0*/  FSEL R18, R28, -INF , !P0 ;  /* 0xff8000001c127808 */ /* 0x000fe40004000000 */
[----:B------:R-:W-:Y:S02]  /*6100*/  ISETP.GT.AND P0, PT, R0, 0x11, !P6 ;  /* 0x000000110000780c */ /* 0x000fe40007704270 */
[----:B------:R-:W-:Y:S02]  /*6110*/  @P1 LOP3.LUT R3, R3, 0x1, RZ, 0xfc, !PT ;  /* 0x0000000103031812 */ /* 0x000fe400078efcff */
[----:B------:R-:W-:Y:S02]  /*6120*/  ISETP.LT.OR P0, PT, R2, 0x12, P0 ;  /* 0x000000120200780c */ /* 0x000fe40000701670 */
[----:B------:R-:W-:Y:S02]  /*6130*/  ISETP.GE.AND P1, PT, R12, 0x29, PT ;  /* 0x000000290c00780c */ /* 0x000fe40003f26270 */
[----:B------:R-:W-:-:S02]  /*6140*/  FSEL R19, R27, -INF , !P0 ;  /* 0xff8000001b137808 */ /* 0x000fc40004000000 */
[----:B------:R-:W-:Y:S02]  /*6150*/  ISETP.GT.AND P0, PT, R0, 0x18, !P5 ;  /* 0x000000180000780c */ /* 0x000fe40006f04270 */
[----:B------:R-:W-:Y:S02]  /*6160*/  LOP3.LUT R3, R3, 0xffffffef, RZ, 0xc0, !PT ;  /* 0xffffffef03037812 */ /* 0x000fe400078ec0ff */
[----:B------:R-:W-:-:S04]  /*6170*/  ISETP.LT.OR P0, PT, R2, 0x19, P0 ;  /* 0x000000190200780c */ /* 0x000fc80000701670 */
[----:B------:R-:W-:Y:S02]  /*6180*/  FSEL R20, R20, -INF , !P0 ;  /* 0xff80000014147808 */ /* 0x000fe40004000000 */
[----:B------:R-:W-:Y:S02]  /*6190*/  ISETP.GT.AND P0, PT, R0, 0x19, !P4 ;  /* 0x000000190000780c */ /* 0x000fe40006704270 */
[----:B------:R-:W-:Y:S02]  /*61a0*/  @P1 LOP3.LUT R3, R3, 0x10, RZ, 0xfc, !PT ;  /* 0x0000001003031812 */ /* 0x000fe400078efcff */
[----:B------:R-:W-:Y:S02]  /*61b0*/  ISETP.LT.OR P0, PT, R2, 0x1a, P0 ;  /* 0x0000001a0200780c */ /* 0x000fe40000701670 */
[----:B------:R-:W-:Y:S02]  /*61c0*/  LOP3.LUT R3, R3, 0xffffffdf, RZ, 0xc0, !PT ;  /* 0xffffffdf03037812 */ /* 0x000fe400078ec0ff */
[----:B------:R-:W-:-:S02]  /*61d0*/  FSEL R21, R21, -INF , !P0 ;  /* 0xff80000015157808 */ /* 0x000fc40004000000 */
[----:B------:R-:W-:-:S04]  /*61e0*/  ISETP.GT.AND P0, PT, R0, 0x20, !P3 ;  /* 0x000000200000780c */ /* 0x000fc80005f04270 */
[----:B------:R-:W-:-:S04]  /*61f0*/  ISETP.LT.OR P0, PT, R2, 0x21, P0 ;  /* 0x000000210200780c */ /* 0x000fc80000701670 */
[----:B------:R-:W-:Y:S02]  /*6200*/  FSEL R75, R14, -INF , !P0 ;  /* 0xff8000000e4b7808 */ /* 0x000fe40004000000 */
[----:B------:R-:W-:-:S04]  /*6210*/  ISETP.GT.AND P0, PT, R0, 0x21, !P2 ;  /* 0x000000210000780c */ /* 0x000fc80005704270 */
[----:B------:R-:W-:-:S04]  /*6220*/  ISETP.LT.OR P0, PT, R2, 0x22, P0 ;  /* 0x000000220200780c */ /* 0x000fc80000701670 */
[----:B------:R-:W-:Y:S02]  /*6230*/  FSEL R74, R13, -INF , !P0 ;  /* 0xff8000000d4a7808 */ /* 0x000fe40004000000 */
[----:B------:R-:W-:Y:S02]  /*6240*/  ISETP.GT.AND P0, PT, R0, 0x28, !P1 ;  /* 0x000000280000780c */ /* 0x000fe40004f04270 */
[----:B------:R-:W-:Y:S02]  /*6250*/  ISETP.GE.AND P1, PT, R12, 0x1, PT ;  /* 0x000000010c00780c */ /* 0x000fe40003f26270 */
[----:B------:R-:W-:-:S04]  /*6260*/  ISETP.LT.OR P0, PT, R2, 0x29, P0 ;  /* 0x000000290200780c */ /* 0x000fc80000701670 */
[----:B------:R-:W-:Y:S02]  /*6270*/  FSEL R73, R11, -INF , !P0 ;  /* 0xff8000000b497808 */ /* 0x000fe40004000000 */
[----:B------:R-:W-:-:S04]  /*6280*/  ISETP.GT.AND P0, PT, R0, RZ, !P1 ;  /* 0x000000ff0000720c */ /* 0x000fc80004f04270 */
[----:B------:R-:W-:-:S04]  /*6290*/  ISETP.LT.OR P0, PT, R2, 0x1, P0 ;  /* 0x000000010200780c */ /* 0x000fc80000701670 */
[----:B------:R-:W-:Y:S02]  /*62a0*/  FSEL R11, R45, -INF , !P0 ;  /* 0xff8000002d0b7808 */ /* 0x000fe40004000000 */
[----:B------:R-:W-:-:S13]  /*62b0*/  ISETP.GE.AND P0, PT, R12, 0x2a, PT ;  /* 0x0000002a0c00780c */ /* 0x000fda0003f06270 */
[----:B------:R-:W-:Y:S02]  /*62c0*/  @P0 LOP3.LUT R3, R3, 0x20, RZ, 0xfc, !PT ;  /* 0x0000002003030812 */ /* 0x000fe400078efcff */
[----:B------:R-:W-:-:S03]  /*62d0*/  ISETP.GT.AND P0, PT, R0, 0x29, !P0 ;  /* 0x000000290000780c */ /* 0x000fc60004704270 */
[----:B------:R2:W-:Y:S01]  /*62e0*/  STL [R1+0x18], R3 ;  /* 0x0000180301007387 */ /* 0x0005e20000100800 */
[----:B------:R-:W-:-:S04]  /*62f0*/  ISETP.LT.OR P0, PT, R2, 0x2a, P0 ;  /* 0x0000002a0200780c */ /* 0x000fc80000701670 */
[----:B------:R-:W-:Y:S01]  /*6300*/  FSEL R72, R10, -INF , !P0 ;  /* 0xff8000000a487808 */ /* 0x000fe20004000000 */
[----:B------:R-:W-:Y:S06]  /*6310*/  BRA.DIV ~URZ, `(.L_x_494) ;  /* 0x000141b27f007947 */ /* 0x000fec000b800000 */
[----:B--2---:R2:W3:Y:S02]  /*6320*/  SHFL.IDX PT, R3, R4, 0x1, 0x1c1f ;  /* 0x003c1f0004037f89 */ /* 0x0044e400000e0000 */
.L_x_642:
[----:B------:R-:W-:Y:S01]  /*6330*/  IMAD.MOV.U32 R0, RZ, RZ, c[0x0][0x32c] ;  /* 0x0000cb00ff007624 */ /* 0x000fe200078e00ff */
[----:B---3--:R-:W-:-:S04]  /*6340*/  IADD3 R2, R5, R3, RZ ;  /* 0x0000000305027210 */ /* 0x008fc80007ffe0ff */
[----:B------:R-:W-:Y:S01]  /*6350*/  ISETP.GE.AND P0, PT, R0, 0x1, PT ;  /* 0x000000010000780c */ /* 0x000fe20003f06270 */
[----:B------:R-:W-:Y:S01]  /*6360*/  IMAD.IADD R0, R6, 0x1, R3 ;  /* 0x0000000106007824 */ /* 0x000fe200078e0203 */
[----:B------:R-:W-:-:S11]  /*6370*/  IMNMX R2, R7, R2, PT ;  /* 0x0000000207027217 */ /* 0x000fd60003800200 */
[----:B------:R-:W-:Y:S05]  /*6380*/  @!P0 BRA `(.L_x_495) ;  /* 0x0000016000008947 */ /* 0x000fea0003800000 */
[----:B------:R-:W3:Y:S04]  /*6390*/  LDL R9, [R1+0x78] ;  /* 0x0000780001097983 */ /* 0x000ee80000100800 */
[----:B-12---:R-:W3:Y:S01]  /*63a0*/  LDL R4, [R1+0x74] ;  /* 0x0000740001047983 */ /* 0x006ee20000100800 */
[----:B------:R-:W-:Y:S01]  /*63b0*/  BSSY B0, `(.L_x_496) ;  /* 0x000000f000007945 */ /* 0x000fe20003800000 */
[----:B---3--:R-:W-:-:S04]  /*63c0*/  IADD3 R3, -R4, R9, R3 ;  /* 0x0000000904037210 */ /* 0x008fc80007ffe103 */
        /* <DEDUP_REMOVED lines=9> */
.L_x_497:
[----:B------:R-:W-:-:S04]  /*6460*/  MOV R4, 0x1 ;  /* 0x0000000100047802 */ /* 0x000fc80000000f00 */
[----:B------:R-:W-:-:S13]  /*6470*/  ISETP.NE.AND P0, PT, R4, c[0x0][0x32c], PT ;  /* 0x0000cb0004007a0c */ /* 0x000fda0003f05270 */
[----:B------:R-:W-:-:S05]  /*6480*/  @P0 IMAD.HI.U32 R4, R3, c[0x0][0x330], RZ ;  /* 0x0000cc0003040a27 */ /* 0x000fca00078e00ff */
[----:B------:R-:W-:Y:S02]  /*6490*/  @P0 SHF.R.U32.HI R3, RZ, c[0x0][0x334], R4 ;  /* 0x0000cd00ff030a19 */ /* 0x000fe40000011604 */
.L_x_498:
[----:B------:R-:W-:Y:S05]  /*64a0*/  BSYNC B0 ;  /* 0x0000000000007941 */ /* 0x000fea0003800000 */
.L_x_496:
[----:B------:R-:W-:-:S05]  /*64b0*/  IMAD R3, R3, c[0x0][0x32c], R8 ;  /* 0x0000cb0003037a24 */ /* 0x000fca00078e0208 */
[----:B------:R-:W-:Y:S02]  /*64c0*/  IADD3 R4, R3, c[0x0][0x32c], RZ ;  /* 0x0000cb0003047a10 */ /* 0x000fe40007ffe0ff */
[----:B------:R-:W-:Y:S02]  /*64d0*/  IMNMX R0, R0, R3, !PT ;  /* 0x0000000300007217 */ /* 0x000fe40007800200 */
[----:B------:R-:W-:Y:S02]  /*64e0*/  IMNMX R2, R2, R4, PT ;  /* 0x0000000402027217 */ /* 0x000fe40003800200 */
.L_x_495:
[----:B------:R-:W3:Y:S02]  /*64f0*/  LDL R3, [R1+0x18] ;  /* 0x0000180001037983 */ /* 0x000ee40000100800 */
[----:B---3--:R-:W-:-:S04]  /*6500*/  LOP3.LUT P0, RZ, R3, 0x8, RZ, 0xc0, !PT ;  /* 0x0000000803ff7812 */ /* 0x008fc8000780c0ff */
[----:B------:R-:W-:-:S04]  /*6510*/  ISETP.GT.AND P0, PT, R0, 0x1, !P0 ;  /* 0x000000010000780c */ /* 0x000fc80004704270 */
[----:B------:R-:W-:-:S04]  /*6520*/  ISETP.LT.OR P0, PT, R2, 0x2, P0 ;  /* 0x000000020200780c */ /* 0x000fc80000701670 */
[----:B------:R-:W-:Y:S02]  /*6530*/  FSEL R6, R44, -INF , !P0 ;  /* 0xff8000002c067808 */ /* 0x000fe40004000000 */
[----:B------:R-:W-:-:S04]  /*6540*/  LOP3.LUT P0, RZ, R3, 0x4, RZ, 0xc0, !PT ;  /* 0x0000000403ff7812 */ /* 0x000fc8000780c0ff */
        /* <DEDUP_REMOVED lines=11> */
[----:B------:R-:W-:Y:S02]  /*6600*/  ISETP.GT.AND P0, PT, R0, 0x11, !P6 ;  /* 0x000000110000780c */ /* 0x000fe40007704270 */
[----:B------:R-:W-:Y:S02]  /*6610*/  LOP3.LUT P6, RZ, R3, 0x20, RZ, 0xc0, !PT ;  /* 0x0000002003ff7812 */ /* 0x000fe400078cc0ff */
[----:B------:R-:W-:-:S04]  /*6620*/  ISETP.LT.OR P0, PT, R2, 0x12, P0 ;  /* 0x000000120200780c */ /* 0x000fc80000701670 */
[----:B------:R-:W-:Y:S02]  /*6630*/  FSEL R14, R32, -INF , !P0 ;  /* 0xff800000200e7808 */ /* 0x000fe40004000000 */
[----:B------:R-:W-:Y:S02]  /*6640*/  ISETP.GT.AND P0, PT, R0, 0x18, !P5 ;  /* 0x000000180000780c */ /* 0x000fe40006f04270 */
[----:B------:R-:W-:Y:S02]  /*6650*/  LOP3.LUT P5, RZ, R3, 0x10, RZ, 0xc0, !PT ;  /* 0x0000001003ff7812 */ /* 0x000fe400078ac0ff */
[----:B------:R-:W-:-:S04]  /*6660*/  ISETP.LT.OR P0, PT, R2, 0x19, P0 ;  /* 0x000000190200780c */ /* 0x000fc80000701670 */
[----:B------:R-:W-:Y:S02]  /*6670*/  FSEL R13, R29, -INF , !P0 ;  /* 0xff8000001d0d7808 */ /* 0x000fe40004000000 */
[----:B------:R-:W-:-:S04]  /*6680*/  ISETP.GT.AND P0, PT, R0, 0x19, !P4 ;  /* 0x000000190000780c */ /* 0x000fc80006704270 */
        /* <DEDUP_REMOVED lines=8> */
[C---:B------:R-:W-:Y:S02]  /*6710*/  ISETP.GT.AND P0, PT, R0.reuse, RZ, !P1 ;  /* 0x000000ff0000720c */ /* 0x040fe40004f04270 */
[----:B------:R-:W-:Y:S02]  /*6720*/  ISETP.GT.AND P1, PT, R0, 0x28, !P5 ;  /* 0x000000280000780c */ /* 0x000fe40006f24270 */
[C---:B------:R-:W-:Y:S02]  /*6730*/  ISETP.LT.OR P0, PT, R2.reuse, 0x1, P0 ;  /* 0x000000010200780c */ /* 0x040fe40000701670 */
[----:B------:R-:W-:Y:S02]  /*6740*/  ISETP.LT.OR P1, PT, R2, 0x29, P1 ;  /* 0x000000290200780c */ /* 0x000fe40000f21670 */
[----:B------:R-:W-:-:S02]  /*6750*/  FSEL R7, R46, -INF , !P0 ;  /* 0xff8000002e077808 */ /* 0x000fc40004000000 */
[----:B------:R-:W-:Y:S02]  /*6760*/  ISETP.GT.AND P0, PT, R0, 0x29, !P6 ;  /* 0x000000290000780c */ /* 0x000fe40007704270 */
[----:B------:R-:W-:Y:S02]  /*6770*/  FMNMX.FTZ R0, R11, R15, !PT ;  /* 0x0000000f0b007209 */ /* 0x000fe40007810000 */
[----:B------:R-:W-:Y:S02]  /*6780*/  ISETP.LT.OR P0, PT, R2, 0x2a, P0 ;  /* 0x0000002a0200780c */ /* 0x000fe40000701670 */
[----:B------:R-:W-:Y:S02]  /*6790*/  FMNMX.FTZ R2, R7, R6, !PT ;  /* 0x0000000607027209 */ /* 0x000fe40007810000 */
[----:B------:R-:W-:Y:S02]  /*67a0*/  FMNMX.FTZ R0, R16, R0, !PT ;  /* 0x0000000010007209 */ /* 0x000fe40007810000 */
[----:B------:R-:W-:-:S02]  /*67b0*/  FMNMX.FTZ R2, R10, R2, !PT ;  /* 0x000000020a027209 */ /* 0x000fc40007810000 */
[----:B------:R-:W-:Y:S02]  /*67c0*/  FMNMX.FTZ R0, R17, R0, !PT ;  /* 0x0000000011007209 */ /* 0x000fe40007810000 */
[----:B------:R-:W-:Y:S02]  /*67d0*/  FMNMX.FTZ R2, R9, R2, !PT ;  /* 0x0000000209027209 */ /* 0x000fe40007810000 */
[----:B------:R-:W-:Y:S02]  /*67e0*/  FMNMX.FTZ R0, R18, R0, !PT ;  /* 0x0000000012007209 */ /* 0x000fe40007810000 */
        /* <DEDUP_REMOVED lines=9> */
[----:B------:R-:W-:Y:S02]  /*6880*/  FSEL R69, R26, -INF , !P1 ;  /* 0xff8000001a457808 */ /* 0x000fe40004800000 */
[----:B------:R-:W-:Y:S02]  /*6890*/  FMNMX.FTZ R0, R74, R0, !PT ;  /* 0x000000004a007209 */ /* 0x000fe40007810000 */
[----:B------:R-:W-:Y:S02]  /*68a0*/  FMNMX.FTZ R2, R70, R2, !PT ;  /* 0x0000000246027209 */ /* 0x000fe40007810000 */
[----:B------:R-:W-:Y:S02]  /*68b0*/  FSEL R68, R25, -INF , !P0 ;  /* 0xff80000019447808 */ /* 0x000fe40004000000 */
[----:B------:R-:W-:Y:S02]  /*68c0*/  FMNMX.FTZ R0, R73, R0, !PT ;  /* 0x0000000049007209 */ /* 0x000fe40007810000 */
[----:B------:R-:W-:-:S02]  /*68d0*/  FMNMX.FTZ R2, R69, R2, !PT ;  /* 0x0000000245027209 */ /* 0x000fc40007810000 */
[----:B-12---:R-:W-:Y:S02]  /*68e0*/  FMNMX.FTZ R4, R72, R0, !PT ;  /* 0x0000000048047209 */ /* 0x006fe40007810000 */
[----:B------:R-:W-:Y:S01]  /*68f0*/  FMNMX.FTZ R5, R68, R2, !PT ;  /* 0x0000000244057209 */ /* 0x000fe20007810000 */
[----:B------:R-:W-:Y:S05]  /*6900*/  BRA.DIV ~URZ, `(.L_x_499) ;  /* 0x00013c527f007947 */ /* 0x000fea000b800000 */
[----:B------:R1:W2:Y:S02]  /*6910*/  SHFL.BFLY PT, R0, R4, 0x2, 0x1f ;  /* 0x0c401f0004007f89 */ /* 0x0002a400000e0000 */
.L_x_643:
[----:B-12---:R-:W-:Y:S01]  /*6920*/  FMNMX.FTZ R4, R4, R0, !PT ;  /* 0x0000000004047209 */ /* 0x006fe20007810000 */
[----:B------:R-:W-:Y:S05]  /*6930*/  BRA.DIV ~URZ, `(.L_x_500) ;  /* 0x00013c627f007947 */ /* 0x000fea000b800000 */
[----:B------:R-:W1:Y:S02]  /*6940*/  SHFL.BFLY PT, R0, R5, 0x2, 0x1f ;  /* 0x0c401f0005007f89 */ /* 0x000e6400000e0000 */
[----:B-1----:R-:W-:Y:S02]  /*6950*/  FMNMX.FTZ R5, R5, R0, !PT ;  /* 0x0000000005057209 */ /* 0x002fe40007810000 */
[----:B------:R-:W1:Y:S04]  /*6960*/  SHFL.BFLY PT, R0, R4, 0x1, 0x1f ;  /* 0x0c201f0004007f89 */ /* 0x000e6800000e0000 */
[----:B------:R2:W3:Y:S01]  /*6970*/  SHFL.BFLY PT, R3, R5, 0x1, 0x1f ;  /* 0x0c201f0005037f89 */ /* 0x0004e200000e0000 */
[----:B-1----:R-:W-:-:S04]  /*6980*/  FMNMX.FTZ R133, R4, R0, !PT ;  /* 0x0000000004857209 */ /* 0x002fc80007810000 */
.L_x_644:
[----:B------:R-:W4:Y:S01]  /*6990*/  LDL R40, [R1] ;  /* 0x0000000001287983 */ /* 0x000f220000100800 */
[C---:B------:R-:W-:Y:S01]  /*69a0*/  FMUL.FTZ R2, R133.reuse, c[0x0][0x2d0] ;  /* 0x0000b40085027a20 */ /* 0x040fe20000410000 */
[----:B------:R-:W-:Y:S01]  /*69b0*/  FSETP.NEU.FTZ.AND P0, PT, R133, -INF , PT ;  /* 0xff8000008500780b */ /* 0x000fe20003f1d000 */
[----:B------:R-:W-:Y:S01]  /*69c0*/  WARPSYNC 0xffffffff ;  /* 0xffffffff00007948 */ /* 0x000fe20003800000 */
[----:B---3--:R-:W-:Y:S01]  /*69d0*/  FMNMX.FTZ R132, R3, R5, !PT ;  /* 0x0000000503847209 */ /* 0x008fe20007810000 */
[----:B------:R-:W-:Y:S01]  /*69e0*/  LDSM.16.MT88.4 R32, [R241+0x800] ;  /* 0x00080000f120783b */ /* 0x000fe20000004200 */
[----:B------:R-:W-:-:S02]  /*69f0*/  FSEL R2, R2, RZ, P0 ;  /* 0x000000ff02027208 */ /* 0x000fc40000000000 */
[----:B------:R-:W-:Y:S01]  /*6a00*/  FSETP.NEU.FTZ.AND P0, PT, R132, -INF , PT ;  /* 0xff8000008400780b */ /* 0x000fe20003f1d000 */
[----:B------:R-:W-:Y:S02]  /*6a10*/  LDSM.16.MT88.4 R36, [R239+0x800] ;  /* 0x00080000ef24783b */ /* 0x000fe40000004200 */
[--C-:B------:R-:W-:Y:S02]  /*6a20*/  FFMA.FTZ R0, R11, c[0x0][0x2d0], -R2.reuse ;  /* 0x0000b4000b007a23 */ /* 0x100fe40000010802 */
[--C-:B------:R-:W-:Y:S01]  /*6a30*/  FFMA.FTZ R3, R19, c[0x0][0x2d0], -R2.reuse ;  /* 0x0000b40013037a23 */ /* 0x100fe20000010802 */
[----:B------:R-:W-:Y:S01]  /*6a40*/  LDSM.16.MT88.4 R24, [R240] ;  /* 0x00000000f018783b */ /* 0x000fe20000004200 */
[----:B------:R1:W-:Y:S03]  /*6a50*/  MUFU.EX2 R101, R0 ;  /* 0x0000000000657308 */ /* 0x0003e60000000800 */
[----:B------:R-:W-:Y:S04]  /*6a60*/  LDSM.16.MT88.4 R60, [R239+0x1800] ;  /* 0x00180000ef3c783b */ /* 0x000fe80000004200 */
[----:B------:R-:W-:Y:S01]  /*6a70*/  LDSM.16.MT88.4 R48, [R240+0x800] ;  /* 0x00080000f030783b */ /* 0x000fe20000004200 */
[----:B------:R3:W-:Y:S03]  /*6a80*/  MUFU.EX2 R126, R3 ;  /* 0x00000003007e7308 */ /* 0x0007e60000000800 */
[----:B------:R-:W-:Y:S04]  /*6a90*/  LDSM.16.MT88.4 R56, [R241+0x1800] ;  /* 0x00180000f138783b */ /* 0x000fe80000004200 */
[----:B------:R-:W-:Y:S01]  /*6aa0*/  LDSM.16.MT88.4 R64, [R241+0x2000] ;  /* 0x00200000f140783b */ /* 0x000fe20000004200 */
[----:B-1----:R-:W-:-:S03]  /*6ab0*/  FFMA.FTZ R0, R15, c[0x0][0x2d0], -R2 ;  /* 0x0000b4000f007a23 */ /* 0x002fc60000010802 */
[----:B------:R-:W-:Y:S01]  /*6ac0*/  LDSM.16.MT88.4 R52, [R242+0x1800] ;  /* 0x00180000f234783b */ /* 0x000fe20000004200 */
[----:B------:R1:W-:Y:S01]  /*6ad0*/  MUFU.EX2 R100, R0 ;  /* 0x0000000000647308 */ /* 0x0003e20000000800 */
[----:B---3--:R-:W-:-:S07]  /*6ae0*/  FFMA.FTZ R3, R20, c[0x0][0x2d0], -R2 ;  /* 0x0000b40014037a23 */ /* 0x008fce0000010802 */
[----:B------:R-:W-:Y:S01]  /*6af0*/  MUFU.EX2 R127, R3 ;  /* 0x00000003007f7308 */ /* 0x000fe20000000800 */
[----:B-1----:R-:W-:-:S07]  /*6b00*/  FFMA.FTZ R0, R16, c[0x0][0x2d0], -R2 ;  /* 0x0000b40010007a23 */ /* 0x002fce0000010802 */
[----:B------:R1:W-:Y:S02]  /*6b10*/  MUFU.EX2 R116, R0 ;  /* 0x0000000000747308 */ /* 0x0003e40000000800 */
[----:B-1----:R-:W-:-:S06]  /*6b20*/  FFMA.FTZ R0, R17, c[0x0][0x2d0], -R2 ;  /* 0x0000b40011007a23 */ /* 0x002fcc0000010802 */
[----:B------:R1:W3:Y:S02]  /*6b30*/  MUFU.EX2 R111, R0 ;  /* 0x00000000006f7308 */ /* 0x0002e40000000800 */
[----:B-1----:R-:W-:Y:S02]  /*6b40*/  FFMA.FTZ R0, R18, c[0x0][0x2d0], -R2 ;  /* 0x0000b40012007a23 */ /* 0x002fe40000010802 */
[----:B------:R-:W1:Y:S04]  /*6b50*/  LDSM.16.MT88.4 R16, [R239] ;  /* 0x00000000ef10783b */ /* 0x000e680000004200 */
[----:B------:R5:W-:Y:S02]  /*6b60*/  MUFU.EX2 R117, R0 ;  /* 0x0000000000757308 */ /* 0x000be40000000800 */
[----:B-----5:R-:W-:-:S05]  /*6b70*/  FMUL.FTZ R0, R132, c[0x0][0x2d0] ;  /* 0x0000b40084007a20 */ /* 0x020fca0000410000 */
[----:B------:R-:W-:-:S05]  /*6b80*/  FSEL R0, R0, RZ, P0 ;  /* 0x000000ff00007208 */ /* 0x000fca0000000000 */
[----:B------:R-:W-:-:S04]  /*6b90*/  FFMA.FTZ R3, R7, c[0x0][0x2d0], -R0 ;  /* 0x0000b40007037a23 */ /* 0x000fc80000010800 */
[----:B------:R5:W-:Y:S02]  /*6ba0*/  MUFU.EX2 R109, R3 ;  /* 0x00000003006d7308 */ /* 0x000be40000000800 */
[--C-:B-----5:R-:W-:Y:S02]  /*6bb0*/  FFMA.FTZ R3, R6, c[0x0][0x2d0], -R0.reuse ;  /* 0x0000b40006037a23 */ /* 0x120fe40000010800 */
[----:B--2---:R-:W2:Y:S04]  /*6bc0*/  LDSM.16.MT88.4 R4, [R241] ;  /* 0x00000000f104783b */ /* 0x004ea80000004200 */
[----:B------:R5:W1:Y:S02]  /*6bd0*/  MUFU.EX2 R108, R3 ;  /* 0x00000003006c7308 */ /* 0x000a640000000800 */
[----:B-----5:R-:W-:Y:S01]  /*6be0*/  FFMA.FTZ R3, R10, c[0x0][0x2d0], -R0 ;  /* 0x0000b4000a037a23 */ /* 0x020fe20000010800 */
[----:B---3--:R-:W-:-:S05]  /*6bf0*/  F2FP.PACK_AB R10, R111, R116 ;  /* 0x000000746f0a723e */ /* 0x008fca00000000ff */
[----:B------:R3:W-:Y:S02]  /*6c00*/  MUFU.EX2 R110, R3 ;  /* 0x00000003006e7308 */ /* 0x0007e40000000800 */
[----:B---3--:R-:W-:Y:S01]  /*6c10*/  FFMA.FTZ R3, R9, c[0x0][0x2d0], -R0 ;  /* 0x0000b40009037a23 */ /* 0x008fe20000010800 */
[----:B-1----:R-:W-:-:S05]  /*6c20*/  F2FP.PACK_AB R9, R108, R109 ;  /* 0x0000006d6c09723e */ /* 0x002fca00000000ff */
[----:B------:R1:W3:Y:S02]  /*6c30*/  MUFU.EX2 R118, R3 ;  /* 0x0000000300767308 */ /* 0x0002e40000000800 */
[----:B-1----:R-:W-:Y:S01]  /*6c40*/  FFMA.FTZ R3, R21, c[0x0][0x2d0], -R2 ;  /* 0x0000b40015037a23 */ /* 0x002fe20000010802 */
[----:B---3--:R-:W-:-:S05]  /*6c50*/  F2FP.PACK_AB R11, R118, R110 ;  /* 0x0000006e760b723e */ /* 0x008fca00000000ff */
[----:B------:R1:W-:Y:S02]  /*6c60*/  MUFU.EX2 R125, R3 ;  /* 0x00000003007d7308 */ /* 0x0003e40000000800 */
[----:B-1----:R-:W-:Y:S01]  /*6c70*/  FFMA.FTZ R3, R8, c[0x0][0x2d0], -R0 ;  /* 0x0000b40008037a23 */ /* 0x002fe20000010800 */
[----:B------:R-:W-:-:S05]  /*6c80*/  F2FP.PACK_AB R8, R100, R101 ;  /* 0x000000656408723e */ /* 0x000fca00000000ff */
[----:B------:R1:W-:Y:S02]  /*6c90*/  MUFU.EX2 R119, R3 ;  /* 0x0000000300777308 */ /* 0x0003e40000000800 */
[C---:B------:R-:W-:Y:S08]  /*6ca0*/  HMMA.16816.F32 R28, R8.reuse, R16, RZ ;  /* 0x00000010081c723c */ /* 0x040ff000000018ff */
[----:B------:R-:W-:Y:S01]  /*6cb0*/  HMMA.16816.F32 R20, R8, R18, RZ ;  /* 0x000000120814723c */ /* 0x000fe200000018ff */
[----:B-1----:R-:W-:-:S04]  /*6cc0*/  FFMA.FTZ R3, R14, c[0x0][0x2d0], -R0 ;  /* 0x0000b4000e037a23 */ /* 0x002fc80000010800 */
[----:B------:R1:W3:Y:S03]  /*6cd0*/  MUFU.EX2 R124, R3 ;  /* 0x00000003007c7308 */ /* 0x0002e60000000800 */
[----:B--2---:R-:W-:Y:S07]  /*6ce0*/  HMMA.16816.F32 R16, R8, R4, RZ ;  /* 0x000000040810723c */ /* 0x004fee00000018ff */
[----:B------:R-:W-:Y:S01]  /*6cf0*/  F2FP.PACK_AB R4, R126, R117 ;  /* 0x000000757e04723e */ /* 0x000fe200000000ff */
[----:B-1----:R-:W-:Y:S01]  /*6d00*/  FFMA.FTZ R3, R13, c[0x0][0x2d0], -R0 ;  /* 0x0000b4000d037a23 */ /* 0x002fe20000010800 */
[----:B---3--:R-:W-:-:S03]  /*6d10*/  F2FP.PACK_AB R5, R124, R119 ;  /* 0x000000777c05723e */ /* 0x008fc600000000ff */
[----:B------:R1:W-:Y:S02]  /*6d20*/  MUFU.EX2 R129, R3 ;  /* 0x0000000300817308 */ /* 0x0003e40000000800 */
[----:B-1----:R-:W-:Y:S02]  /*6d30*/  FFMA.FTZ R3, R12, c[0x0][0x2d0], -R0 ;  /* 0x0000b4000c037a23 */ /* 0x002fe40000010800 */
[----:B------:R-:W-:Y:S04]  /*6d40*/  HMMA.16816.F32 R12, R8, R6, RZ ;  /* 0x00000006080c723c */ /* 0x000fe800000018ff */
[----:B------:R-:W1:Y:S03]  /*6d50*/  MUFU.EX2 R128, R3 ;  /* 0x0000000300807308 */ /* 0x000e660000000800 */
[----:B------:R-:W-:Y:S01]  /*6d60*/  F2FP.PACK_AB R6, R125, R127 ;  /* 0x0000007f7d06723e */ /* 0x000fe200000000ff */
[----:B----4-:R2:W3:Y:S01]  /*6d70*/  LDSM.16.MT88.4 R44, [R40] ;  /* 0x00000000282c783b */ /* 0x0104e20000004200 */
[----:B-1----:R-:W-:-:S07]  /*6d80*/  F2FP.PACK_AB R7, R128, R129 ;  /* 0x000000818007723e */ /* 0x002fce00000000ff */
[C---:B------:R-:W-:Y:S08]  /*6d90*/  HMMA.16816.F32 R156, R4.reuse, R36, R28 ;  /* 0x00000024049c723c */ /* 0x040ff0000000181c */
[C---:B------:R-:W-:Y:S01]  /*6da0*/  HMMA.16816.F32 R136, R4.reuse, R38, R20 ;  /* 0x000000260488723c */ /* 0x040fe20000001814 */
[----:B------:R-:W1:Y:S07]  /*6db0*/  LDSM.16.MT88.4 R36, [R242+0x800] ;  /* 0x00080000f224783b */ /* 0x000e6e0000004200 */
[----:B--2---:R-:W-:Y:S08]  /*6dc0*/  HMMA.16816.F32 R40, R4, R34, R12 ;  /* 0x000000220428723c */ /* 0x004ff0000000180c */
[C---:B------:R-:W-:Y:S08]  /*6dd0*/  HMMA.16816.F32 R28, R8.reuse, R26, RZ ;  /* 0x0000001a081c723c */ /* 0x040ff000000018ff */
[----:B---3--:R-:W-:Y:S08]  /*6de0*/  HMMA.16816.F32 R20, R8, R46, RZ ;  /* 0x0000002e0814723c */ /* 0x008ff000000018ff */
[----:B------:R-:W-:Y:S01]  /*6df0*/  MOV R155, R40 ;  /* 0x00000028009b7202 */ /* 0x000fe20000000f00 */
[----:B------:R-:W-:Y:S01]  /*6e00*/  IMAD.MOV.U32 R153, RZ, RZ, R42 ;  /* 0x000000ffff997224 */ /* 0x000fe200078e002a */
[----:B------:R-:W-:Y:S01]  /*6e10*/  MOV R154, R41 ;  /* 0x00000029009a7202 */ /* 0x000fe20000000f00 */
[----:B------:R-:W-:Y:S01]  /*6e20*/  HMMA.16816.F32 R148, R4, R32, R16 ;  /* 0x000000200494723c */ /* 0x000fe20000001810 */
[----:B------:R-:W-:Y:S01]  /*6e30*/  MOV R152, R43 ;  /* 0x0000002b00987202 */ /* 0x000fe20000000f00 */
[----:B------:R-:W2:Y:S06]  /*6e40*/  LDSM.16.MT88.4 R32, [R239+0x2000] ;  /* 0x00200000ef20783b */ /* 0x000eac0000004200 */
[C---:B------:R-:W-:Y:S08]  /*6e50*/  HMMA.16816.F32 R40, R8.reuse, R24, RZ ;  /* 0x000000180828723c */ /* 0x040ff000000018ff */
[C---:B------:R-:W-:Y:S01]  /*6e60*/  HMMA.16816.F32 R24, R8.reuse, R44, RZ ;  /* 0x0000002c0818723c */ /* 0x040fe200000018ff */
[----:B------:R-:W3:Y:S07]  /*6e70*/  LDSM.16.MT88.4 R44, [R240+0x1800] ;  /* 0x00180000f02c783b */ /* 0x000eee0000004200 */
[C---:B------:R-:W-:Y:S08]  /*6e80*/  HMMA.16816.F32 R16, R8.reuse, R60, RZ ;  /* 0x0000003c0810723c */ /* 0x040ff000000018ff */
[----:B------:R-:W-:Y:S01]  /*6e90*/  HMMA.16816.F32 R12, R8, R62, RZ ;  /* 0x0000003e080c723c */ /* 0x000fe200000018ff */
[----:B------:R-:W4:Y:S07]  /*6ea0*/  LDSM.16.MT88.4 R60, [R240+0x2000] ;  /* 0x00200000f03c783b */ /* 0x000f2e0000004200 */
[C---:B------:R-:W-:Y:S08]  /*6eb0*/  HMMA.16816.F32 R76, R4.reuse, R50, R28 ;  /* 0x00000032044c723c */ /* 0x040ff0000000181c */
[C---:B-1----:R-:W-:Y:S08]  /*6ec0*/  HMMA.16816.F32 R24, R4.reuse, R36, R24 ;  /* 0x000000240418723c */ /* 0x042ff00000001818 */
[----:B------:R-:W-:Y:S01]  /*6ed0*/  HMMA.16816.F32 R20, R4, R38, R20 ;  /* 0x000000260414723c */ /* 0x000fe20000001814 */
[----:B------:R-:W1:Y:S07]  /*6ee0*/  LDSM.16.MT88.4 R36, [R239+0x3000] ;  /* 0x00300000ef24783b */ /* 0x000e6e0000004200 */
[----:B------:R-:W-:Y:S01]  /*6ef0*/  HMMA.16816.F32 R28, R8, R58, RZ ;  /* 0x0000003a081c723c */ /* 0x000fe200000018ff */
[----:B------:R-:W-:Y:S01]  /*6f00*/  MOV R147, R76 ;  /* 0x0000004c00937202 */ /* 0x000fe20000000f00 */
[----:B------:R-:W-:Y:S01]  /*6f10*/  IMAD.MOV.U32 R146, RZ, RZ, R77 ;  /* 0x000000ffff927224 */ /* 0x000fe200078e004d */
[----:B------:R-:W-:-:S02]  /*6f20*/  MOV R145, R78 ;  /* 0x0000004e00917202 */ /* 0x000fc40000000f00 */
[----:B------:R-:W-:-:S03]  /*6f30*/  MOV R144, R79 ;  /* 0x0000004f00907202 */ /* 0x000fc60000000f00 */
[----:B------:R-:W-:Y:S01]  /*6f40*/  HMMA.16816.F32 R140, R4, R48, R40 ;  /* 0x00000030048c723c */ /* 0x000fe20000001828 */
[----:B------:R-:W-:Y:S01]  /*6f50*/  IMAD.MOV.U32 R79, RZ, RZ, R25 ;  /* 0x000000ffff4f7224 */ /* 0x000fe200078e0019 */
[----:B------:R-:W-:Y:S01]  /*6f60*/  MOV R78, R26 ;  /* 0x0000001a004e7202 */ /* 0x000fe20000000f00 */
[----:B------:R-:W-:Y:S01]  /*6f70*/  IMAD.MOV.U32 R76, RZ, RZ, R24 ;  /* 0x000000ffff4c7224 */ /* 0x000fe200078e0018 */
[----:B------:R-:W-:Y:S01]  /*6f80*/  MOV R77, R27 ;  /* 0x0000001b004d7202 */ /* 0x000fe20000000f00 */
[----:B------:R-:W-:Y:S03]  /*6f90*/  LDSM.16.MT88.4 R48, [R242+0x2000] ;  /* 0x00200000f230783b */ /* 0x000fe60000004200 */
[----:B------:R-:W-:Y:S01]  /*6fa0*/  HMMA.16816.F32 R40, R8, R56, RZ ;  /* 0x000000380828723c */ /* 0x000fe200000018ff */
[----:B------:R-:W-:Y:S01]  /*6fb0*/  MOV R97, R22 ;  /* 0x0000001600617202 */ /* 0x000fe20000000f00 */
[----:B------:R-:W-:Y:S01]  /*6fc0*/  IMAD.MOV.U32 R102, RZ, RZ, R21 ;  /* 0x000000ffff667224 */ /* 0x000fe200078e0015 */
[----:B------:R-:W-:-:S02]  /*6fd0*/  MOV R96, R23 ;  /* 0x0000001700607202 */ /* 0x000fc40000000f00 */
[----:B------:R-:W-:-:S03]  /*6fe0*/  MOV R95, R20 ;  /* 0x00000014005f7202 */ /* 0x000fc60000000f00 */
[C---:B--2---:R-:W-:Y:S08]  /*6ff0*/  HMMA.16816.F32 R16, R4.reuse, R32, R16 ;  /* 0x000000200410723c */ /* 0x044ff00000001810 */
[----:B------:R-:W-:Y:S08]  /*7000*/  HMMA.16816.F32 R12, R4, R34, R12 ;  /* 0x00000022040c723c */ /* 0x000ff0000000180c */
[C---:B---3--:R-:W-:Y:S08]  /*7010*/  HMMA.16816.F32 R24, R8.reuse, R44, RZ ;  /* 0x0000002c0818723c */ /* 0x048ff000000018ff */
[----:B------:R-:W-:Y:S01]  /*7020*/  HMMA.16816.F32 R20, R8, R46, RZ ;  /* 0x0000002e0814723c */ /* 0x000fe200000018ff */
[----:B------:R-:W2:Y:S01]  /*7030*/  LDSM.16.MT88.4 R44, [R241+0x3000] ;  /* 0x00300000f12c783b */ /* 0x000ea20000004200 */
[----:B------:R-:W-:Y:S01]  /*7040*/  MOV R135, R16 ;  /* 0x0000001000877202 */ /* 0x000fe20000000f00 */
[----:B------:R-:W-:Y:S01]  /*7050*/  IMAD.MOV.U32 R134, RZ, RZ, R17 ;  /* 0x000000ffff867224 */ /* 0x000fe200078e0011 */
[----:B------:R-:W-:-:S02]  /*7060*/  MOV R131, R18 ;  /* 0x0000001200837202 */ /* 0x000fc40000000f00 */
[----:B------:R-:W-:Y:S02]  /*7070*/  MOV R130, R19 ;  /* 0x0000001300827202 */ /* 0x000fe40000000f00 */
[----:B------:R-:W-:Y:S01]  /*7080*/  HMMA.16816.F32 R32, R4, R66, R28 ;  /* 0x000000420420723c */ /* 0x000fe2000000181c */
[----:B------:R-:W-:Y:S01]  /*7090*/  IMAD.MOV.U32 R94, RZ, RZ, R13 ;  /* 0x000000ffff5e7224 */ /* 0x000fe200078e000d */
[----:B------:R-:W-:Y:S01]  /*70a0*/  MOV R87, R14 ;  /* 0x0000000e00577202 */ /* 0x000fe20000000f00 */
[----:B------:R-:W-:Y:S01]  /*70b0*/  IMAD.MOV.U32 R85, RZ, RZ, R12 ;  /* 0x000000ffff557224 */ /* 0x000fe200078e000c */
[----:B------:R-:W-:-:S04]  /*70c0*/  MOV R86, R15 ;  /* 0x0000000f00567202 */ /* 0x000fc80000000f00 */
[----:B------:R-:W-:Y:S01]  /*70d0*/  HMMA.16816.F32 R56, R4, R64, R40 ;  /* 0x000000400438723c */ /* 0x000fe20000001828 */
[----:B------:R-:W3:Y:S07]  /*70e0*/  LDSM.16.MT88.4 R40, [R239+0x3800] ;  /* 0x00380000ef28783b */ /* 0x000eee0000004200 */
[C---:B------:R-:W-:Y:S08]  /*70f0*/  HMMA.16816.F32 R16, R8.reuse, R52, RZ ;  /* 0x000000340810723c */ /* 0x040ff000000018ff */
[----:B------:R-:W-:Y:S01]  /*7100*/  HMMA.16816.F32 R12, R8, R54, RZ ;  /* 0x00000036080c723c */ /* 0x000fe200000018ff */
[----:B------:R-:W5:Y:S01]  /*7110*/  LDSM.16.MT88.4 R52, [R240+0x3000] ;  /* 0x00300000f034783b */ /* 0x000f620000004200 */
[----:B------:R-:W-:Y:S01]  /*7120*/  MOV R84, R33 ;  /* 0x0000002100547202 */ /* 0x000fe20000000f00 */
[----:B------:R-:W-:Y:S01]  /*7130*/  IMAD.MOV.U32 R92, RZ, RZ, R35 ;  /* 0x000000ffff5c7224 */ /* 0x000fe200078e0023 */
[----:B------:R-:W-:-:S02]  /*7140*/  MOV R93, R34 ;  /* 0x00000022005d7202 */ /* 0x000fc40000000f00 */
[----:B------:R-:W-:Y:S02]  /*7150*/  MOV R3, R32 ;  /* 0x0000002000037202 */ /* 0x000fe40000000f00 */
[----:B------:R-:W3:Y:S01]  /*7160*/  LDSM.16.MT88.4 R32, [R241+0x3800] ;  /* 0x00380000f120783b */ /* 0x000ee20000004200 */
[----:B----4-:R-:W-:Y:S08]  /*7170*/  HMMA.16816.F32 R64, R4, R60, R24 ;  /* 0x0000003c0440723c */ /* 0x010ff00000001818 */
[C---:B-1----:R-:W-:Y:S08]  /*7180*/  HMMA.16816.F32 R28, R8.reuse, R36, RZ ;  /* 0x00000024081c723c */ /* 0x042ff000000018ff */
[----:B------:R-:W-:Y:S01]  /*7190*/  HMMA.16816.F32 R24, R8, R38, RZ ;  /* 0x000000260818723c */ /* 0x000fe200000018ff */
[----:B------:R-:W-:Y:S07]  /*71a0*/  LDSM.16.MT88.4 R36, [R242+0x3000] ;  /* 0x00300000f224783b */ /* 0x000fee0000004200 */
[----:B------:R-:W-:Y:S08]  /*71b0*/  HMMA.16816.F32 R176, R4, R62, R20 ;  /* 0x0000003e04b0723c */ /* 0x000ff00000001814 */
[----:B--2---:R-:W-:Y:S07]  /*71c0*/  HMMA.16816.F32 R20, R8, R44, RZ ;  /* 0x0000002c0814723c */ /* 0x004fee00000018ff */
[----:B------:R-:W-:Y:S01]  /*71d0*/  MOV R44, R85 ;  /* 0x00000055002c7202 */ /* 0x000fe20000000f00 */
[----:B------:R-:W-:Y:S01]  /*71e0*/  HMMA.16816.F32 R60, R4, R48, R16 ;  /* 0x00000030043c723c */ /* 0x000fe20000001810 */
[----:B------:R-:W-:-:S07]  /*71f0*/  MOV R45, R94 ;  /* 0x0000005e002d7202 */ /* 0x000fce0000000f00 */
[----:B------:R-:W-:Y:S01]  /*7200*/  HMMA.16816.F32 R172, R4, R50, R12 ;  /* 0x0000003204ac723c */ /* 0x000fe2000000180c */
[----:B------:R-:W1:Y:S07]  /*7210*/  LDSM.16.MT88.4 R48, [R240+0x3800] ;  /* 0x00380000f030783b */ /* 0x000e6e0000004200 */
[----:B------:R-:W-:Y:S07]  /*7220*/  HMMA.16816.F32 R16, R8, R46, RZ ;  /* 0x0000002e0810723c */ /* 0x000fee00000018ff */
[----:B------:R-:W-:Y:S01]  /*7230*/  MOV R46, R87 ;  /* 0x00000057002e7202 */ /* 0x000fe20000000f00 */
[----:B---3--:R-:W-:Y:S01]  /*7240*/  HMMA.16816.F32 R88, R4, R42, R24 ;  /* 0x0000002a0458723c */ /* 0x008fe20000001818 */
[----:B------:R-:W2:Y:S01]  /*7250*/  LDSM.16.MT88.4 R24, [R242+0x3800] ;  /* 0x00380000f218783b */ /* 0x000ea20000004200 */
[----:B------:R-:W-:-:S05]  /*7260*/  IMAD.MOV.U32 R47, RZ, RZ, R86 ;  /* 0x000000ffff2f7224 */ /* 0x000fca00078e0056 */
[----:B------:R-:W-:Y:S01]  /*7270*/  IMAD.MOV.U32 R42, RZ, RZ, R78 ;  /* 0x000000ffff2a7224 */ /* 0x000fe200078e004e */
[----:B-----5:R-:W-:Y:S01]  /*7280*/  HMMA.16816.F32 R12, R8, R52, RZ ;  /* 0x00000034080c723c */ /* 0x020fe200000018ff */
[----:B------:R-:W-:-:S06]  /*7290*/  MOV R43, R77 ;  /* 0x0000004d002b7202 */ /* 0x000fcc0000000f00 */
[----:B------:R-:W-:Y:S01]  /*72a0*/  MOV R53, R84 ;  /* 0x0000005400357202 */ /* 0x000fe20000000f00 */
[----:B------:R-:W-:Y:S01]  /*72b0*/  HMMA.16816.F32 R80, R4, R40, R28 ;  /* 0x000000280450723c */ /* 0x000fe2000000181c */
[----:B------:R-:W3:Y:S01]  /*72c0*/  LDSM.16.MT88.4 R28, [R239+0x4800] ;  /* 0x00480000ef1c783b */ /* 0x000ee20000004200 */
[----:B------:R-:W-:Y:S01]  /*72d0*/  MOV R52, R3 ;  /* 0x0000000300347202 */ /* 0x000fe20000000f00 */
[----:B------:R-:W-:-:S04]  /*72e0*/  FADD.FTZ R3, R101, R100 ;  /* 0x0000006465037221 */ /* 0x000fc80000010000 */
[----:B------:R-:W-:Y:S01]  /*72f0*/  MOV R41, R79 ;  /* 0x0000004f00297202 */ /* 0x000fe20000000f00 */
[----:B------:R-:W-:Y:S01]  /*7300*/  FADD.FTZ R3, R116, R3 ;  /* 0x0000000374037221 */ /* 0x000fe20000010000 */
[----:B------:R-:W-:Y:S02]  /*7310*/  MOV R40, R76 ;  /* 0x0000004c00287202 */ /* 0x000fe40000000f00 */
[----:B------:R-:W-:Y:S01]  /*7320*/  HMMA.16816.F32 R76, R4, R32, R20 ;  /* 0x00000020044c723c */ /* 0x000fe20000001814 */
[----:B------:R-:W-:-:S06]  /*7330*/  FADD.FTZ R3, R111, R3 ;  /* 0x000000036f037221 */ /* 0x000fcc0000010000 */
[----:B------:R-:W-:Y:S01]  /*7340*/  IMAD.MOV.U32 R32, RZ, RZ, R97 ;  /* 0x000000ffff207224 */ /* 0x000fe200078e0061 */
[----:B------:R-:W-:Y:S01]  /*7350*/  MOV R33, R96 ;  /* 0x0000006000217202 */ /* 0x000fe20000000f00 */
[C---:B-1----:R-:W-:Y:S07]  /*7360*/  HMMA.16816.F32 R84, R4.reuse, R48, R12 ;  /* 0x000000300454723c */ /* 0x042fee000000180c */
[----:B------:R-:W-:Y:S01]  /*7370*/  IMAD.MOV.U32 R48, RZ, RZ, R93 ;  /* 0x000000ffff307224 */ /* 0x000fe200078e005d */
[----:B------:R-:W-:Y:S01]  /*7380*/  HMMA.16816.F32 R96, R4, R34, R16 ;  /* 0x000000220460723c */ /* 0x000fe20000001810 */
[----:B------:R-:W-:-:S06]  /*7390*/  MOV R49, R92 ;  /* 0x0000005c00317202 */ /* 0x000fcc0000000f00 */
[----:B------:R-:W-:Y:S01]  /*73a0*/  IMAD.MOV.U32 R34, RZ, RZ, R95 ;  /* 0x000000ffff227224 */ /* 0x000fe200078e005f */
[----:B------:R-:W-:Y:S01]  /*73b0*/  HMMA.16816.F32 R16, R8, R36, RZ ;  /* 0x000000240810723c */ /* 0x000fe200000018ff */
[----:B------:R-:W-:-:S06]  /*73c0*/  MOV R35, R102 ;  /* 0x0000006600237202 */ /* 0x000fcc0000000f00 */
[----:B------:R-:W-:Y:S01]  /*73d0*/  MOV R36, R135 ;  /* 0x0000008700247202 */ /* 0x000fe20000000f00 */
[----:B------:R-:W-:Y:S01]  /*73e0*/  HMMA.16816.F32 R12, R8, R38, RZ ;  /* 0x00000026080c723c */ /* 0x000fe200000018ff */
[----:B------:R-:W-:-:S06]  /*73f0*/  MOV R37, R134 ;  /* 0x0000008600257202 */ /* 0x000fcc0000000f00 */
[----:B------:R-:W-:Y:S01]  /*7400*/  IMAD.MOV.U32 R39, RZ, RZ, R130 ;  /* 0x000000ffff277224 */ /* 0x000fe200078e0082 */
[----:B------:R-:W-:Y:S01]  /*7410*/  HMMA.16816.F32 R20, R8, R54, RZ ;  /* 0x000000360814723c */ /* 0x000fe200000018ff */
[----:B------:R-:W-:-:S06]  /*7420*/  MOV R38, R131 ;  /* 0x0000008300267202 */ /* 0x000fcc0000000f00 */
[----:B------:R-:W-:Y:S01]  /*7430*/  MOV R54, R48 ;  /* 0x0000003000367202 */ /* 0x000fe20000000f00 */
[C---:B--2---:R-:W-:Y:S01]  /*7440*/  HMMA.16816.F32 R92, R4.reuse, R24, R16 ;  /* 0x00000018045c723c */ /* 0x044fe20000001810 */
[----:B------:R-:W1:Y:S01]  /*7450*/  LDSM.16.MT88.4 R16, [R239+0x5000] ;  /* 0x00500000ef10783b */ /* 0x000e620000004200 */
[----:B------:R-:W-:Y:S01]  /*7460*/  IMAD.MOV.U32 R55, RZ, RZ, R49 ;  /* 0x000000ffff377224 */ /* 0x000fe200078e0031 */
[----:B------:R-:W-:Y:S02]  /*7470*/  MOV R48, R34 ;  /* 0x0000002200307202 */ /* 0x000fe40000000f00 */
[----:B------:R-:W-:Y:S01]  /*7480*/  MOV R49, R35 ;  /* 0x0000002300317202 */ /* 0x000fe20000000f00 */
[----:B------:R-:W-:Y:S01]  /*7490*/  IMAD.MOV.U32 R35, RZ, RZ, R152 ;  /* 0x000000ffff237224 */ /* 0x000fe200078e0098 */
[----:B------:R-:W-:Y:S01]  /*74a0*/  MOV R34, R153 ;  /* 0x0000009900227202 */ /* 0x000fe20000000f00 */
[----:B------:R-:W-:Y:S01]  /*74b0*/  HMMA.16816.F32 R112, R4, R26, R12 ;  /* 0x0000001a0470723c */ /* 0x000fe2000000180c */
[----:B------:R-:W-:-:S06]  /*74c0*/  FADD.FTZ R25, R117, R3 ;  /* 0x0000000375197221 */ /* 0x000fcc0000010000 */
        /* <DEDUP_REMOVED lines=8> */
[----:B------:R-:W-:Y:S02]  /*7550*/  FFMA.FTZ R29, R70, c[0x0][0x2d0], -R0 ;  /* 0x0000b400461d7a23 */ /* 0x000fe40000010800 */
[----:B------:R-:W-:-:S03]  /*7560*/  IMAD.MOV.U32 R75, RZ, RZ, R144 ;  /* 0x000000ffff4b7224 */ /* 0x000fc600078e0090 */
[----:B------:R-:W-:Y:S01]  /*7570*/  MOV R50, R32 ;  /* 0x0000002000327202 */ /* 0x000fe20000000f00 */
[----:B------:R-:W-:Y:S01]  /*7580*/  IMAD.MOV.U32 R51, RZ, RZ, R33 ;  /* 0x000000ffff337224 */ /* 0x000fe200078e0021 */
[----:B------:R-:W-:Y:S02]  /*7590*/  MOV R32, R155 ;  /* 0x0000009b00207202 */ /* 0x000fe40000000f00 */
[----:B------:R-:W-:Y:S02]  /*75a0*/  MOV R33, R154 ;  /* 0x0000009a00217202 */ /* 0x000fe40000000f00 */
[----:B------:R-:W-:Y:S03]  /*75b0*/  LDSM.16.MT88.4 R152, [R239+0x1000] ;  /* 0x00100000ef98783b */ /* 0x000fe60000004200 */
[----:B-1----:R-:W-:Y:S07]  /*75c0*/  HMMA.16816.F32 R100, R4, R16, R12 ;  /* 0x000000100464723c */ /* 0x002fee000000180c */
[----:B------:R-:W-:Y:S01]  /*75d0*/  FADD.FTZ R16, R109, R108 ;  /* 0x0000006c6d107221 */ /* 0x000fe20000010000 */
[----:B------:R-:W-:Y:S03]  /*75e0*/  HMMA.16816.F32 R12, R8, R30, RZ ;  /* 0x0000001e080c723c */ /* 0x000fe600000018ff */
[----:B------:R-:W-:-:S04]  /*75f0*/  FADD.FTZ R24, R110, R16 ;  /* 0x000000106e187221 */ /* 0x000fc80000010000 */
[----:B------:R-:W-:Y:S02]  /*7600*/  FADD.FTZ R3, R118, R24 ;  /* 0x0000001876037221 */ /* 0x000fe40000010000 */
[----:B------:R-:W-:Y:S01]  /*7610*/  FFMA.FTZ R24, R72, c[0x0][0x2d0], -R2 ;  /* 0x0000b40048187a23 */ /* 0x000fe20000010802 */
[----:B------:R-:W-:Y:S01]  /*7620*/  MOV R72, R147 ;  /* 0x0000009300487202 */ /* 0x000fe20000000f00 */
[----:B------:R-:W-:Y:S01]  /*7630*/  FADD.FTZ R3, R119, R3 ;  /* 0x0000000377037221 */ /* 0x000fe20000010000 */
[----:B------:R-:W-:Y:S01]  /*7640*/  LDSM.16.MT88.4 R144, [R241+0x1000] ;  /* 0x00100000f190783b */ /* 0x000fe20000004200 */
[----:B------:R-:W-:Y:S02]  /*7650*/  FADD.FTZ R2, R126, R25 ;  /* 0x000000197e027221 */ /* 0x000fe40000010000 */
[----:B------:R-:W-:Y:S02]  /*7660*/  FFMA.FTZ R30, R71, c[0x0][0x2d0], -R0 ;  /* 0x0000b400471e7a23 */ /* 0x000fe40000010800 */
[----:B------:R-:W-:-:S02]  /*7670*/  FADD.FTZ R2, R127, R2 ;  /* 0x000000027f027221 */ /* 0x000fc40000010000 */
[--C-:B------:R-:W-:Y:S02]  /*7680*/  FFMA.FTZ R25, R69, c[0x0][0x2d0], -R0.reuse ;  /* 0x0000b40045197a23 */ /* 0x100fe40000010800 */
[----:B------:R-:W-:Y:S02]  /*7690*/  FFMA.FTZ R31, R68, c[0x0][0x2d0], -R0 ;  /* 0x0000b400441f7a23 */ /* 0x000fe40000010800 */
[----:B------:R-:W-:Y:S01]  /*76a0*/  FADD.FTZ R3, R124, R3 ;  /* 0x000000037c037221 */ /* 0x000fe20000010000 */
[----:B------:R-:W-:Y:S01]  /*76b0*/  HMMA.16816.F32 R120, R4, R18, R12 ;  /* 0x000000120478723c */ /* 0x000fe2000000180c */
[----:B------:R-:W1:Y:S01]  /*76c0*/  LDSM.16.MT88.4 R16, [R241+0x5000] ;  /* 0x00500000f110783b */ /* 0x000e620000004200 */
[----:B------:R-:W-:Y:S02]  /*76d0*/  FADD.FTZ R0, R125, R2 ;  /* 0x000000027d007221 */ /* 0x000fe40000010000 */
[----:B------:R-:W-:Y:S02]  /*76e0*/  FADD.FTZ R2, R129, R3 ;  /* 0x0000000381027221 */ /* 0x000fe40000010000 */
[----:B------:R-:W-:Y:S02]  /*76f0*/  MUFU.EX2 R3, R31 ;  /* 0x0000001f00037308 */ /* 0x000fe40000000800 */
[----:B--2---:R-:W-:Y:S01]  /*7700*/  HMMA.16816.F32 R12, R8, R20, RZ ;  /* 0x00000014080c723c */ /* 0x004fe200000018ff */
[----:B------:R-:W-:Y:S11]  /*7710*/  FADD.FTZ R2, R128, R2 ;  /* 0x0000000280027221 */ /* 0x000ff60000010000 */
[----:B------:R-:W-:Y:S11]  /*7720*/  @!UPT UIADD3 URZ, URZ, URZ, URZ ;  /* 0x0000003f3f3ff290 */ /* 0x000ff6000fffe03f */
[----:B------:R-:W-:Y:S01]  /*7730*/  @!UPT UIADD3 URZ, URZ, URZ, URZ ;  /* 0x0000003f3f3ff290 */ /* 0x000fe2000fffe03f */
        /* <DEDUP_REMOVED lines=16> */
[----:B------:R-:W2:Y:S01]  /*7840*/  MUFU.EX2 R17, R26 ;  /* 0x0000001a00117308 */ /* 0x000ea20000000800 */
[C---:B-1----:R-:W-:Y:S01]  /*7850*/  FADD.FTZ R0, R16.reuse, R0 ;  /* 0x0000000010007221 */ /* 0x042fe20000010000 */
[----:B------:R-:W-:-:S06]  /*7860*/  F2FP.PACK_AB R128, R16, R20 ;  /* 0x000000141080723e */ /* 0x000fcc00000000ff */
[----:B------:R-:W-:Y:S01]  /*7870*/  MUFU.EX2 R22, R30 ;  /* 0x0000001e00167308 */ /* 0x000fe20000000800 */
[----:B--2---:R-:W-:-:S07]  /*7880*/  FADD.FTZ R0, R17, R0 ;  /* 0x0000000011007221 */ /* 0x004fce0000010000 */
[----:B------:R-:W1:Y:S07]  /*7890*/  MUFU.EX2 R20, R29 ;  /* 0x0000001d00147308 */ /* 0x000e6e0000000800 */
[----:B------:R-:W-:Y:S01]  /*78a0*/  HMMA.16816.F32 R124, R4, R18, R12 ;  /* 0x00000012047c723c */ /* 0x000fe2000000180c */
[----:B------:R-:W2:Y:S01]  /*78b0*/  MUFU.EX2 R12, R24 ;  /* 0x00000018000c7308 */ /* 0x000ea20000000800 */
[----:B-1----:R-:W-:Y:S01]  /*78c0*/  F2FP.PACK_AB R129, R20, R22 ;  /* 0x000000161481723e */ /* 0x002fe200000000ff */
[C---:B--2---:R-:W-:Y:S01]  /*78d0*/  FADD.FTZ R0, R12.reuse, R0 ;  /* 0x000000000c007221 */ /* 0x044fe20000010000 */
[----:B------:R-:W-:-:S02]  /*78e0*/  F2FP.PACK_AB R130, R12, R17 ;  /* 0x000000110c82723e */ /* 0x000fc400000000ff */
        /* <DEDUP_REMOVED lines=13> */
[----:B------:R1:W-:Y:S01]  /*79c0*/  STL [R1+0x5c], R0 ;  /* 0x00005c0001007387 */ /* 0x0003e20000100800 */
[----:B------:R-:W-:Y:S03]  /*79d0*/  HMMA.16816.F32 R12, R8, R14, RZ ;  /* 0x0000000e080c723c */ /* 0x000fe600000018ff */
[----:B------:R-:W4:Y:S05]  /*79e0*/  LDSM.16.MT88.4 R8, [R242+0x5000] ;  /* 0x00500000f208783b */ /* 0x000f2a0000004200 */
[C---:B---3--:R-:W-:Y:S08]  /*79f0*/  HMMA.16816.F32 R140, R128.reuse, R136, R140 ;  /* 0x00000088808c723c */ /* 0x048ff0000000188c */
[C---:B------:R-:W-:Y:S01]  /*7a00*/  HMMA.16816.F32 R136, R128.reuse, R138, R72 ;  /* 0x0000008a8088723c */ /* 0x040fe20000001848 */
[----:B------:R-:W3:Y:S04]  /*7a10*/  LDSM.16.MT88.4 R72, [R239+0x4000] ;  /* 0x00400000ef48783b */ /* 0x000ee80000004200 */
[----:B-1----:R-:W5:Y:S03]  /*7a20*/  LDL R0, [R1+0xb0] ;  /* 0x0000b00001007983 */ /* 0x002f660000100800 */
[C---:B--2---:R-:W-:Y:S01]  /*7a30*/  HMMA.16816.F32 R28, R128.reuse, R32, R40 ;  /* 0x00000020801c723c */ /* 0x044fe20000001828 */
[----:B------:R-:W1:Y:S07]  /*7a40*/  LDSM.16.MT88.4 R40, [R239+0x2800] ;  /* 0x00280000ef28783b */ /* 0x000e6e0000004200 */
[----:B------:R-:W-:Y:S01]  /*7a50*/  HMMA.16816.F32 R32, R128, R34, R48 ;  /* 0x000000228020723c */ /* 0x000fe20000001830 */
[----:B------:R-:W2:Y:S07]  /*7a60*/  LDSM.16.MT88.4 R48, [R241+0x2800] ;  /* 0x00280000f130783b */ /* 0x000eae0000004200 */
[C---:B----4-:R-:W-:Y:S01]  /*7a70*/  HMMA.16816.F32 R16, R4.reuse, R8, R16 ;  /* 0x000000080410723c */ /* 0x050fe20000001810 */
[----:B------:R-:W4:Y:S04]  /*7a80*/  LDL.LU R8, [R1+0x24] ;  /* 0x0000240001087983 */ /* 0x000f280000300800 */
[----:B------:R-:W4:Y:S03]  /*7a90*/  LDL.LU R3, [R1+0x20] ;  /* 0x0000200001037983 */ /* 0x000f260000300800 */
[----:B------:R-:W-:Y:S01]  /*7aa0*/  HMMA.16816.F32 R12, R4, R10, R12 ;  /* 0x0000000a040c723c */ /* 0x000fe2000000180c */
[----:B------:R-:W-:Y:S07]  /*7ab0*/  LDSM.16.MT88.4 R4, [R242+0x5800] ;  /* 0x00580000f204783b */ /* 0x000fee0000004200 */
[C---:B---3--:R-:W-:Y:S01]  /*7ac0*/  HMMA.16816.F32 R68, R128.reuse, R72, R80 ;  /* 0x000000488044723c */ /* 0x048fe20000001850 */
[----:B------:R-:W-:Y:S07]  /*7ad0*/  LDSM.16.MT88.4 R80, [R241+0x4000] ;  /* 0x00400000f150783b */ /* 0x000fee0000004200 */
[C---:B------:R-:W-:Y:S01]  /*7ae0*/  HMMA.16816.F32 R72, R128.reuse, R74, R88 ;  /* 0x0000004a8048723c */ /* 0x040fe20000001858 */
[----:B------:R-:W3:Y:S07]  /*7af0*/  LDSM.16.MT88.4 R88, [R240+0x4000] ;  /* 0x00400000f058783b */ /* 0x000eee0000004200 */
[C---:B-1----:R-:W-:Y:S08]  /*7b00*/  HMMA.16816.F32 R36, R128.reuse, R40, R36 ;  /* 0x000000288024723c */ /* 0x042ff00000001824 */
[C---:B------:R-:W-:Y:S08]  /*7b10*/  HMMA.16816.F32 R40, R128.reuse, R42, R44 ;  /* 0x0000002a8028723c */ /* 0x040ff0000000182c */
[C---:B--2---:R-:W-:Y:S01]  /*7b20*/  HMMA.16816.F32 R44, R128.reuse, R48, R56 ;  /* 0x00000030802c723c */ /* 0x044fe20000001838 */
[----:B------:R-:W-:Y:S07]  /*7b30*/  LDSM.16.MT88.4 R56, [R240+0x2800] ;  /* 0x00280000f038783b */ /* 0x000fee0000004200 */
[C---:B------:R-:W-:Y:S08]  /*7b40*/  HMMA.16816.F32 R48, R128.reuse, R50, R52 ;  /* 0x000000328030723c */ /* 0x040ff00000001834 */
[C---:B---3--:R-:W-:Y:S08]  /*7b50*/  HMMA.16816.F32 R84, R128.reuse, R88, R84 ;  /* 0x000000588054723c */ /* 0x048ff00000001854 */
[C---:B------:R-:W-:Y:S01]  /*7b60*/  HMMA.16816.F32 R88, R128.reuse, R90, R104 ;  /* 0x0000005a8058723c */ /* 0x040fe20000001868 */
[----:B------:R-:W1:Y:S07]  /*7b70*/  LDSM.16.MT88.4 R104, [R239+0x5800] ;  /* 0x00580000ef68783b */ /* 0x000e6e0000004200 */
[C---:B------:R-:W-:Y:S08]  /*7b80*/  HMMA.16816.F32 R76, R128.reuse, R80, R76 ;  /* 0x00000050804c723c */ /* 0x040ff0000000184c */
        /* <DEDUP_REMOVED lines=8> */
[----:B------:R-:W-:Y:S01]  /*7c10*/  HMMA.16816.F32 R96, R128, R98, R112 ;  /* 0x000000628060723c */ /* 0x000fe20000001870 */
[----:B------:R-:W3:Y:S01]  /*7c20*/  LDSM.16.MT88.4 R112, [R241+0x5800] ;  /* 0x00580000f170783b */ /* 0x000ee20000004200 */
[----:B------:R-:W-:-:S04]  /*7c30*/  MOV R2, c[0x0][0x2c4] ;  /* 0x0000b10000027a02 */ /* 0x000fc80000000f00 */
[----:B------:R-:W-:Y:S02]  /*7c40*/  ISETP.NE.AND P1, PT, R2, 0x1, PT ;  /* 0x000000010200780c */ /* 0x000fe40003f25270 */
[----:B------:R-:W-:Y:S01]  /*7c50*/  MOV R9, c[0x0][0x32c] ;  /* 0x0000cb0000097a02 */ /* 0x000fe20000000f00 */
[C---:B-1----:R-:W-:Y:S08]  /*7c60*/  HMMA.16816.F32 R116, R128.reuse, R120, R116 ;  /* 0x000000788074723c */ /* 0x042ff00000001874 */
[C---:B------:R-:W-:Y:S08]  /*7c70*/  HMMA.16816.F32 R120, R128.reuse, R122, R124 ;  /* 0x0000007a8078723c */ /* 0x040ff0000000187c */
[C---:B------:R-:W-:Y:S08]  /*7c80*/  HMMA.16816.F32 R124, R128.reuse, R4, R16 ;  /* 0x00000004807c723c */ /* 0x040ff00000001810 */
[C---:B--2---:R-:W-:Y:S08]  /*7c90*/  HMMA.16816.F32 R60, R128.reuse, R64, R60 ;  /* 0x00000040803c723c */ /* 0x044ff0000000183c */
[C---:B---3--:R-:W-:Y:S08]  /*7ca0*/  HMMA.16816.F32 R108, R128.reuse, R112, R108 ;  /* 0x00000070806c723c */ /* 0x048ff0000000186c */
[C---:B------:R-:W-:Y:S08]  /*7cb0*/  HMMA.16816.F32 R56, R128.reuse, R58, R176 ;  /* 0x0000003a8038723c */ /* 0x040ff000000018b0 */
[C---:B------:R-:W-:Y:S08]  /*7cc0*/  HMMA.16816.F32 R64, R128.reuse, R66, R172 ;  /* 0x000000428040723c */ /* 0x040ff000000018ac */
[C---:B------:R-:W-:Y:S08]  /*7cd0*/  HMMA.16816.F32 R112, R128.reuse, R114, R168 ;  /* 0x000000728070723c */ /* 0x040ff000000018a8 */
[----:B------:R-:W-:Y:S01]  /*7ce0*/  HMMA.16816.F32 R128, R128, R6, R12 ;  /* 0x000000068080723c */ /* 0x000fe2000000180c */
[----:B-----5:R-:W-:-:S05]  /*7cf0*/  @P1 IMAD.HI.U32 R2, R0, c[0x0][0x2c8], RZ ;  /* 0x0000b20000021a27 */ /* 0x020fca00078e00ff */
[----:B------:R-:W-:Y:S02]  /*7d00*/  @P1 SHF.R.U32.HI R0, RZ, c[0x0][0x2cc], R2 ;  /* 0x0000b300ff001a19 */ /* 0x000fe40000011602 */
[----:B------:R-:W-:Y:S02]  /*7d10*/  ISETP.GE.AND P1, PT, R9, 0x1, PT ;  /* 0x000000010900780c */ /* 0x000fe40003f26270 */
[----:B----4-:R-:W-:-:S05]  /*7d20*/  IADD3 R4, R3, -0x2, RZ ;  /* 0xfffffffe03047810 */ /* 0x010fca0007ffe0ff */
[----:B------:R1:W-:Y:S01]  /*7d30*/  STL [R1+0x3c], R4 ;  /* 0x00003c0401007387 */ /* 0x0003e20000100800 */
[----:B------:R-:W-:-:S04]  /*7d40*/  IADD3 R0, R8, R0, RZ ;  /* 0x0000000008007210 */ /* 0x000fc80007ffe0ff */
[----:B------:R-:W-:Y:S01]  /*7d50*/  IADD3 R3, R0, c[0x0][0x328], RZ ;  /* 0x0000ca0000037a10 */ /* 0x000fe20007ffe0ff */
[----:B------:R-:W-:Y:S05]  /*7d60*/  @!P1 BRA `(.L_x_501) ;  /* 0x0000013000009947 */ /* 0x000fea0003800000 */
[C---:B------:R-:W-:Y:S01]  /*7d70*/  ISETP.GT.AND P0, PT, R0.reuse, RZ, PT ;  /* 0x000000ff0000720c */ /* 0x040fe20003f04270 */
[----:B------:R-:W-:Y:S01]  /*7d80*/  BSSY B0, `(.L_x_502) ;  /* 0x000000e000007945 */ /* 0x000fe20003800000 */
[----:B------:R-:W-:-:S11]  /*7d90*/  IADD3 R2, R0, -0x1, RZ ;  /* 0xffffffff00027810 */ /* 0x000fd60007ffe0ff */
[----:B------:R-:W-:Y:S05]  /*7da0*/  @P0 BRA `(.L_x_503) ;  /* 0x0000007000000947 */ /* 0x000fea0003800000 */
[----:B------:R-:W-:Y:S02]  /*7db0*/  IMAD.MOV.U32 R2, RZ, RZ, 0x1 ;  /* 0x00000001ff027424 */ /* 0x000fe400078e00ff */
[----:B------:R-:W-:-:S03]  /*7dc0*/  IMAD.MOV R0, RZ, RZ, -R0 ;  /* 0x000000ffff007224 */ /* 0x000fc600078e0a00 */
[----:B------:R-:W-:-:S13]  /*7dd0*/  ISETP.NE.AND P0, PT, R2, c[0x0][0x32c], PT ;  /* 0x0000cb0002007a0c */ /* 0x000fda0003f05270 */
[----:B------:R-:W-:-:S05]  /*7de0*/  @P0 IMAD.HI.U32 R2, R0, c[0x0][0x330], RZ ;  /* 0x0000cc0000020a27 */ /* 0x000fca00078e00ff */
[----:B------:R-:W-:-:S04]  /*7df0*/  @P0 SHF.R.U32.HI R0, RZ, c[0x0][0x334], R2 ;  /* 0x0000cd00ff000a19 */ /* 0x000fc80000011602 */
[----:B------:R-:W-:Y:S01]  /*7e00*/  LOP3.LUT R2, RZ, R0, RZ, 0x33, !PT ;  /* 0x00000000ff027212 */ /* 0x000fe200078e33ff */
[----:B------:R-:W-:Y:S05]  /*7e10*/  BRA `(.L_x_504) ;  /* 0x0000004000007947 */ /* 0x000fea0003800000 */
.L_x_503:
[----:B------:R-:W-:-:S04]  /*7e20*/  MOV R0, 0x1 ;  /* 0x0000000100007802 */ /* 0x000fc80000000f00 */
[----:B------:R-:W-:-:S13]  /*7e30*/  ISETP.NE.AND P0, PT, R0, c[0x0][0x32c], PT ;  /* 0x0000cb0000007a0c */ /* 0x000fda0003f05270 */
[----:B------:R-:W-:-:S05]  /*7e40*/  @P0 IMAD.HI.U32 R0, R2, c[0x0][0x330], RZ ;  /* 0x0000cc0002000a27 */ /* 0x000fca00078e00ff */
[----:B------:R-:W-:Y:S02]  /*7e50*/  @P0 SHF.R.U32.HI R2, RZ, c[0x0][0x334], R0 ;  /* 0x0000cd00ff020a19 */ /* 0x000fe40000011600 */
.L_x_504:
[----:B------:R-:W-:Y:S05]  /*7e60*/  BSYNC B0 ;  /* 0x0000000000007941 */ /* 0x000fea0003800000 */
.L_x_502:
[----:B------:R-:W-:-:S05]  /*7e70*/  MOV R0, c[0x0][0x32c] ;  /* 0x0000cb0000007a02 */ /* 0x000fca0000000f00 */
[----:B------:R-:W-:-:S05]  /*7e80*/  IMAD R2, R2, R0, c[0x0][0x32c] ;  /* 0x0000cb0002027624 */ /* 0x000fca00078e0200 */
[----:B------:R-:W-:-:S04]  /*7e90*/  IMNMX R3, R3, R2, PT ;  /* 0x0000000203037217 */ /* 0x000fc80003800200 */
.L_x_501:
[----:B------:R-:W2:Y:S01]  /*7ea0*/  LDL R2, [R1+0x70] ;  /* 0x0000700001027983 */ /* 0x000ea20000100800 */
[----:B------:R-:W-:-:S05]  /*7eb0*/  IMAD.HI R3, R3, 0x2aaaaaab, RZ ;  /* 0x2aaaaaab03037827 */ /* 0x000fca00078e02ff */
[----:B------:R-:W-:-:S04]  /*7ec0*/  SHF.R.U32.HI R0, RZ, 0x1f, R3 ;  /* 0x0000001fff007819 */ /* 0x000fc80000011603 */
[----:B------:R-:W-:-:S04]  /*7ed0*/  LEA.HI.SX32 R3, R3, R0, 0x1d ;  /* 0x0000000003037211 */ /* 0x000fc800078feaff */
[----:B--2---:R-:W-:-:S04]  /*7ee0*/  IMNMX R2, R2, R3, !PT ;  /* 0x0000000302027217 */ /* 0x004fc80007800200 */
[----:B------:R-:W-:Y:S01]  /*7ef0*/  ISETP.GE.AND P0, PT, R4, R2, PT ;  /* 0x000000020400720c */ /* 0x000fe20003f06270 */
[----:B------:R2:W-:-:S12]  /*7f00*/  STL [R1+0x80], R2 ;  /* 0x0000800201007387 */ /* 0x0005d80000100800 */
[----:B------:R-:W-:Y:S05]  /*7f10*/  @!P0 BRA `(.L_x_505) ;  /* 0x0000429000008947 */ /* 0x000fea0003800000 */
[----:B------:R-:W-:Y:S02]  /*7f20*/  MOV R0, R4 ;  /* 0x0000000400007202 */ /* 0x000fe40000000f00 */
[----:B------:R-:W-:Y:S02]  /*7f30*/  MOV R135, R132 ;  /* 0x0000008400877202 */ /* 0x000fe40000000f00 */
[----:B------:R-:W-:Y:S01]  /*7f40*/  MOV R134, R133 ;  /* 0x0000008500867202 */ /* 0x000fe20000000f00 */
[----:B------:R3:W-:Y:S04]  /*7f50*/  STL [R1+0x3c], R0 ;  /* 0x00003c0001007387 */ /* 0x0007e80000100800 */
.L_x_528:
[----:B-1----:R-:W4:Y:S01]  /*7f60*/  LDL R4, [R1+0x4] ;  /* 0x0000040001047983 */ /* 0x002f220000100800 */
[----:B------:R-:W-:Y:S04]  /*7f70*/  DEPBAR.LE SB0, 0x0 ;  /* 0x000080000000791a */ /* 0x000fe80000000000 */
[----:B--2---:R-:W2:Y:S01]  /*7f80*/  LDL R2, [R1+0x3c] ;  /* 0x00003c0001027983 */ /* 0x004ea20000100800 */
[----:B------:R-:W-:Y:S01]  /*7f90*/  WARPSYNC 0xffffffff ;  /* 0xffffffff00007948 */ /* 0x000fe20003800000 */
[----:B------:R-:W-:Y:S02]  /*7fa0*/  BSSY B0, `(.L_x_506) ;  /* 0x0000060000007945 */ /* 0x000fe40003800000 */
[----:B------:R-:W5:Y:S04]  /*7fb0*/  LDL R3, [R1+0x8] ;  /* 0x0000080001037983 */ /* 0x000f680000100800 */
[----:B---3--:R-:W2:Y:S04]  /*7fc0*/  LDL R0, [R1+0x70] ;  /* 0x0000700001007983 */ /* 0x008ea80000100800 */
[----:B------:R-:W-:Y:S06]  /*7fd0*/  BAR.SYNC.DEFER_BLOCKING 0x0 ;  /* 0x0000000000007b1d */ /* 0x000fec0000010000 */
[----:B------:R1:W3:Y:S04]  /*7fe0*/  LDSM.16.M88.4 R8, [R236] ;  /* 0x00000000ec08783b */ /* 0x0002e80000000200 */
[----:B------:R1:W1:Y:S04]  /*7ff0*/  LDSM.16.M88.4 R16, [R236+0x800] ;  /* 0x00080000ec10783b */ /* 0x0002680000000200 */
[----:B------:R1:W1:Y:S04]  /*8000*/  LDSM.16.M88.4 R24, [R236+0x1000] ;  /* 0x00100000ec18783b */ /* 0x0002680000000200 */
[----:B------:R1:W1:Y:S04]  /*8010*/  LDSM.16.M88.4 R168, [R243] ;  /* 0x00000000f3a8783b */ /* 0x0002680000000200 */
[----:B----4-:R4:W1:Y:S04]  /*8020*/  LDSM.16.M88.4 R172, [R4] ;  /* 0x0000000004ac783b */ /* 0x0108680000000200 */
[----:B-----5:R4:W1:Y:S01]  /*8030*/  LDSM.16.M88.4 R176, [R3] ;  /* 0x0000000003b0783b */ /* 0x0208620000000200 */
[----:B--2---:R-:W-:Y:S11]  /*8040*/  ISETP.GT.AND P0, PT, R0, R2, PT ;  /* 0x000000020000720c */ /* 0x004ff60003f04270 */
[----:B------:R-:W-:Y:S02]  /*8050*/  @!UPT UIADD3 URZ, URZ, URZ, URZ ;  /* 0x0000003f3f3ff290 */ /* 0x000fe4000fffe03f */
[----:B------:R-:W-:-:S05]  /*8060*/  @P0 BRA `(.L_x_507) ;  /* 0x0000053000000947 */ /* 0x000fca0003800000 */
[----:B---34-:R-:W2:Y:S04]  /*8070*/  LDL R4, [R1+0x38] ;  /* 0x0000380001047983 */ /* 0x018ea80000100800 */
[----:B------:R-:W3:Y:S04]  /*8080*/  LDL R12, [R1+0x28] ;  /* 0x00002800010c7983 */ /* 0x000ee80000100800 */
[----:B------:R-:W4:Y:S04]  /*8090*/  LDL.64 R6, [R1+0xa0] ;  /* 0x0000a00001067983 */ /* 0x000f280000100a00 */
[----:B------:R-:W5:Y:S01]  /*80a0*/  LDL R5, [R1+0xa8] ;  /* 0x0000a80001057983 */ /* 0x000f620000100800 */
[----:B--2---:R-:W-:Y:S01]  /*80b0*/  IMAD.WIDE.U32 R2, R4, c[0x0][0x208], RZ ;  /* 0x0000820004027a25 */ /* 0x004fe200078e00ff */
[----:B------:R-:W-:Y:S05]  /*80c0*/  SHF.R.S32.HI R0, RZ, 0x1f, R4 ;  /* 0x0000001fff007819 */ /* 0x000fea0000011404 */
[----:B------:R-:W-:Y:S04]  /*80d0*/  IMAD R0, R0, c[0x0][0x208], RZ ;  /* 0x0000820000007a24 */ /* 0x000fe800078e02ff */
[----:B------:R-:W-:Y:S05]  /*80e0*/  IMAD R0, R4, c[0x0][0x20c], R0 ;  /* 0x0000830004007a24 */ /* 0x000fea00078e0200 */
[----:B------:R-:W-:Y:S02]  /*80f0*/  IADD3 R3, R3, R0, RZ ;  /* 0x0000000003037210 */ /* 0x000fe40007ffe0ff */
[----:B---3--:R-:W-:Y:S03]  /*8100*/  SHF.R.S32.HI R0, RZ, 0x1f, R12 ;  /* 0x0000001fff007819 */ /* 0x008fe6000001140c */
[----:B------:R-:W-:Y:S04]  /*8110*/  IMAD.WIDE.U32 R2, R12, c[0x0][0x218], R2 ;  /* 0x000086000c027a25 */ /* 0x000fe800078e0002 */
[----:B------:R-:W-:Y:S01]  /*8120*/  IMAD R4, R0, c[0x0][0x218], RZ ;  /* 0x0000860000047a24 */ /* 0x000fe200078e02ff */
[----:B----4-:R-:W-:Y:S03]  /*8130*/  IADD3 R0, P0, R6, R2, RZ ;  /* 0x0000000206007210 */ /* 0x010fe60007f1e0ff */
[----:B------:R-:W-:Y:S05]  /*8140*/  IMAD R4, R12, c[0x0][0x21c], R4 ;  /* 0x000087000c047a24 */ /* 0x000fea00078e0204 */
[----:B-----5:R-:W-:Y:S02]  /*8150*/  IADD3.X R2, R5, R3, R4, P0, !PT ;  /* 0x0000000305027210 */ /* 0x020fe400007fe404 */
[C---:B------:R-:W-:Y:S04]  /*8160*/  LEA R12, P0, R0.reuse, c[0x0][0x1f8], 0x1 ;  /* 0x00007e00000c7a11 */ /* 0x040fe800078008ff */
[----:B------:R-:W-:Y:S01]  /*8170*/  LEA.HI.X R5, R0, c[0x0][0x1fc], R2, 0x1, P0 ;  /* 0x00007f0000057a11 */ /* 0x000fe200000f0c02 */
[----:B------:R-:W-:-:S06]  /*8180*/  BRA.DIV ~URZ, `(.L_x_508) ;  /* 0x000125027f007947 */ /* 0x000fcc000b800000 */
[----:B------:R2:W3:Y:S02]  /*8190*/  SHFL.IDX PT, R4, R5, RZ, 0x181f ;  /* 0x00181fff05047589 */ /* 0x0004e400000e0000 */
.L_x_645:
[----:B------:R-:W-:-:S05]  /*81a0*/  BRA.DIV ~URZ, `(.L_x_509) ;  /* 0x000125727f007947 */ /* 0x000fca000b800000 */
[----:B------:R4:W2:Y:S02]  /*81b0*/  SHFL.IDX PT, R0, R12, RZ, 0x181f ;  /* 0x00181fff0c007589 */ /* 0x0008a400000e0000 */
.L_x_646:
[----:B------:R-:W5:Y:S04]  /*81c0*/  LDL R7, [R1+0x40] ;  /* 0x0000400001077983 */ /* 0x000f680000100800 */
[----:B----4-:R-:W4:Y:S04]  /*81d0*/  LDL R6, [R1+0xc4] ;  /* 0x0000c40001067983 */ /* 0x010f280000100800 */
[----:B---3--:R-:W3:Y:S04]  /*81e0*/  LDL R132, [R1+0x68] ;  /* 0x0000680001847983 */ /* 0x008ee80000100800 */
        /* <DEDUP_REMOVED lines=10> */
[----:B-----5:R-:W-:Y:S02]  /*8290*/  ISETP.GE.AND P4, PT, R7, c[0x0][0x1d4], PT ;  /* 0x0000750007007a0c */ /* 0x020fe40003f86270 */
[----:B----4-:R-:W-:Y:S02]  /*82a0*/  IADD3 R6, P0, R0, R6, RZ ;  /* 0x0000000600067210 */ /* 0x010fe40007f1e0ff */
[----:B---3--:R-:W-:Y:S03]  /*82b0*/  ISETP.GE.AND P3, PT, R132, c[0x0][0x1d4], PT ;  /* 0x0000750084007a0c */ /* 0x008fe60003f66270 */
[----:B--2---:R-:W-:Y:S01]  /*82c0*/  IMAD.X R7, R4, 0x1, R3, P0 ;  /* 0x0000000104077824 */ /* 0x004fe200000e0603 */
[----:B------:R-:W-:Y:S05]  /*82d0*/  IADD3 R2, P0, R0, R2, RZ ;  /* 0x0000000200027210 */ /* 0x000fea0007f1e0ff */
[----:B------:R-:W-:Y:S01]  /*82e0*/  IMAD.X R3, R4, 0x1, R133, P0 ;  /* 0x0000000104037824 */ /* 0x000fe200000e0685 */
[----:B------:R-:W-:Y:S01]  /*82f0*/  @!PT LDS RZ, [RZ] ;  /* 0x00000000fffff984 */ /* 0x000fe20000000800 */
[----:B------:R-:W-:Y:S01]  /*8300*/  @!PT LDS RZ, [RZ] ;  /* 0x00000000fffff984 */ /* 0x000fe20000000800 */
[----:B------:R-:W-:Y:S01]  /*8310*/  @!PT LDS RZ, [RZ] ;  /* 0x00000000fffff984 */ /* 0x000fe20000000800 */
[----:B------:R2:W-:Y:S04]  /*8320*/  LDGSTS.E.BYPASS.LTC128B.128 [R13+0x4080], [R6.64], !P4 ;  /* 0x04080000060d7fae */ /* 0x0005e8000e101d46 */
[----:B------:R3:W-:Y:S01]  /*8330*/  LDGSTS.E.BYPASS.LTC128B.128 [R13+0x5880], [R2.64], !P3 ;  /* 0x05880000020d7fae */ /* 0x0007e2000d901d46 */
[----:B------:R-:W-:Y:S02]  /*8340*/  ISETP.GE.AND P2, PT, R22, c[0x0][0x1d4], PT ;  /* 0x0000750016007a0c */ /* 0x000fe40003f46270 */
[----:B------:R-:W-:Y:S02]  /*8350*/  ISETP.GE.AND P1, PT, R14, c[0x0][0x1d4], PT ;  /* 0x000075000e007a0c */ /* 0x000fe40003f26270 */
[----:B---3--:R-:W-:Y:S05]  /*8360*/  IADD3 R2, P0, R0, R23, RZ ;  /* 0x0000001700027210 */ /* 0x008fea0007f1e0ff */
[----:B------:R-:W-:Y:S02]  /*8370*/  IMAD.X R3, R4, 0x1, R20, P0 ;  /* 0x0000000104037824 */ /* 0x000fe400000e0614 */
[----:B------:R-:W3:Y:S04]  /*8380*/  S2R R20, SR_TID.X ;  /* 0x0000000000147919 */ /* 0x000ee80000002100 */
[----:B------:R4:W-:Y:S01]  /*8390*/  LDGSTS.E.BYPASS.LTC128B.128 [R13+0x7080], [R2.64], !P2 ;  /* 0x07080000020d7fae */ /* 0x0009e2000d101d46 */
[----:B---3--:R-:W-:Y:S02]  /*83a0*/  ISETP.GT.AND P5, PT, R20, 0x7f, PT ;  /* 0x0000007f1400780c */ /* 0x008fe40003fa4270 */
[----:B----4-:R-:W-:Y:S05]  /*83b0*/  IADD3 R2, P0, R0, R21, RZ ;  /* 0x0000001500027210 */ /* 0x010fea0007f1e0ff */
[----:B------:R-:W-:Y:S05]  /*83c0*/  IMAD.X R3, R4, 0x1, R15, P0 ;  /* 0x0000000104037824 */ /* 0x000fea00000e060f */
[----:B------:R2:W-:Y:S01]  /*83d0*/  LDGSTS.E.BYPASS.LTC128B.128 [R13+0x8880], [R2.64], !P1 ;  /* 0x08880000020d7fae */ /* 0x0005e2000c901d46 */
[----:B------:R-:W-:-:S05]  /*83e0*/  @P5 BRA `(.L_x_507) ;  /* 0x000001b000005947 */ /* 0x000fca0003800000 */
[----:B------:R-:W-:-:S05]  /*83f0*/  BRA.DIV ~URZ, `(.L_x_510) ;  /* 0x000123b27f007947 */ /* 0x000fca000b800000 */
[----:B------:R3:W4:Y:S04]  /*8400*/  SHFL.IDX PT, R4, R5, 0x1, 0x181f ;  /* 0x00381f0005047f89 */ /* 0x00072800000e0000 */
[----:B------:R3:W2:Y:S02]  /*8410*/  SHFL.IDX PT, R0, R12, 0x1, 0x181f ;  /* 0x00381f000c007f89 */ /* 0x0006a400000e0000 */
.L_x_647:
[----:B--2---:R-:W2:Y:S04]  /*8420*/  LDL R6, [R1+0xc4] ;  /* 0x0000c40001067983 */ /* 0x004ea80000100800 */
[----:B------:R-:W5:Y:S04]  /*8430*/  LDL R3, [R1+0x44] ;  /* 0x0000440001037983 */ /* 0x000f680000100800 */
[----:B---3--:R-:W3:Y:S04]  /*8440*/  LDL R2, [R1+0xd0] ;  /* 0x0000d00001027983 */ /* 0x008ee80000100800 */
[----:B----4-:R-:W4:Y:S04]  /*8450*/  LDL R20, [R1+0x48] ;  /* 0x0000480001147983 */ /* 0x010f280000100800 */
[----:B------:R-:W4:Y:S04]  /*8460*/  LDL R5, [R1+0x1c] ;  /* 0x00001c0001057983 */ /* 0x000f280000100800 */
[----:B------:R-:W4:Y:S04]  /*8470*/  LDL R15, [R1+0xbc] ;  /* 0x0000bc00010f7983 */ /* 0x000f280000100800 */
[----:B------:R-:W4:Y:S04]  /*8480*/  LDL R14, [R1+0x4c] ;  /* 0x00004c00010e7983 */ /* 0x000f280000100800 */
[----:B------:R-:W4:Y:S04]  /*8490*/  LDL R13, [R1+0xb8] ;  /* 0x0000b800010d7983 */ /* 0x000f280000100800 */
[----:B------:R-:W4:Y:S01]  /*84a0*/  LDL R12, [R1+0x50] ;  /* 0x00005000010c7983 */ /* 0x000f220000100800 */
[----:B--2---:R-:W-:Y:S05]  /*84b0*/  IADD3 R6, P0, R0, R6, RZ ;  /* 0x0000000600067210 */ /* 0x004fea0007f1e0ff */
[----:B-----5:R-:W-:Y:S01]  /*84c0*/  IMAD.X R7, R4, 0x1, R3, P0 ;  /* 0x0000000104077824 */ /* 0x020fe200000e0603 */
[----:B---3--:R-:W-:Y:S05]  /*84d0*/  IADD3 R2, P0, R0, R2, RZ ;  /* 0x0000000200027210 */ /* 0x008fea0007f1e0ff */
[----:B----4-:R-:W-:Y:S01]  /*84e0*/  IMAD.X R3, R4, 0x1, R20, P0 ;  /* 0x0000000104037824 */ /* 0x010fe200000e0614 */
[----:B------:R-:W-:Y:S01]  /*84f0*/  @!PT LDS RZ, [RZ] ;  /* 0x00000000fffff984 */ /* 0x000fe20000000800 */
[----:B------:R-:W-:Y:S01]  /*8500*/  @!PT LDS RZ, [RZ] ;  /* 0x00000000fffff984 */ /* 0x000fe20000000800 */
[----:B------:R-:W-:Y:S01]  /*8510*/  @!PT LDS RZ, [RZ] ;  /* 0x00000000fffff984 */ /* 0x000fe20000000800 */
[----:B------:R2:W-:Y:S04]  /*8520*/  LDGSTS.E.BYPASS.LTC128B.128 [R5+0x5080], [R6.64], !P4 ;  /* 0x0508000006057fae */ /* 0x0005e8000e101d46 */
[----:B------:R3:W-:Y:S02]  /*8530*/  LDGSTS.E.BYPASS.LTC128B.128 [R5+0x6880], [R2.64], !P3 ;  /* 0x0688000002057fae */ /* 0x0007e4000d901d46 */
[----:B---3--:R-:W-:Y:S05]  /*8540*/  IADD3 R2, P0, R0, R15, RZ ;  /* 0x0000000f00027210 */ /* 0x008fea0007f1e0ff */
[----:B------:R-:W-:Y:S05]  /*8550*/  IMAD.X R3, R4, 0x1, R14, P0 ;  /* 0x0000000104037824 */ /* 0x000fea00000e060e */
[----:B------:R3:W-:Y:S02]  /*8560*/  LDGSTS.E.BYPASS.LTC128B.128 [R5+0x8080], [R2.64], !P2 ;  /* 0x0808000002057fae */ /* 0x0007e4000d101d46 */
[----:B---3--:R-:W-:Y:S05]  /*8570*/  IADD3 R2, P0, R0, R13, RZ ;  /* 0x0000000d00027210 */ /* 0x008fea0007f1e0ff */
[----:B------:R-:W-:Y:S05]  /*8580*/  IMAD.X R3, R4, 0x1, R12, P0 ;  /* 0x0000000104037824 */ /* 0x000fea00000e060c */
[----:B------:R2:W-:Y:S03]  /*8590*/  LDGSTS.E.BYPASS.LTC128B.128 [R5+0x9880], [R2.64], !P1 ;  /* 0x0988000002057fae */ /* 0x0005e6000c901d46 */
.L_x_507:
[----:B---3--:R-:W-:Y:S05]  /*85a0*/  BSYNC B0 ;  /* 0x0000000000007941 */ /* 0x008fea0003800000 */
.L_x_506:
[----:B------:R-:W0:Y:S01]  /*85b0*/  LDGDEPBAR ;  /* 0x00000000000079af */ /* 0x000e220000000000 */
[----:B------:R-:W-:Y:S01]  /*85c0*/  WARPSYNC 0xffffffff ;  /* 0xffffffff00007948 */ /* 0x000fe20003800000 */
[C---:B--2-4-:R-:W-:Y:S01]  /*85d0*/  HMMA.16816.F32 R4, R160.reuse, R8, RZ ;  /* 0x00000008a004723c */ /* 0x054fe200000018ff */
[----:B------:R-:W-:Y:S07]  /*85e0*/  BSSY B0, `(.L_x_511) ;  /* 0x0000141000007945 */ /* 0x000fee0003800000 */
[C---:B------:R-:W-:Y:S08]  /*85f0*/  HMMA.16816.F32 R8, R160.reuse, R10, RZ ;  /* 0x0000000aa008723c */ /* 0x040ff000000018ff */
[C---:B-1----:R-:W-:Y:S08]  /*8600*/  HMMA.16816.F32 R12, R160.reuse, R16, RZ ;  /* 0x00000010a00c723c */ /* 0x042ff000000018ff */
[C---:B------:R-:W-:Y:S08]  /*8610*/  HMMA.16816.F32 R16, R160.reuse, R18, RZ ;  /* 0x00000012a010723c */ /* 0x040ff000000018ff */
[C---:B------:R-:W-:Y:S08]  /*8620*/  HMMA.16816.F32 R20, R160.reuse, R24, RZ ;  /* 0x00000018a014723c */ /* 0x040ff000000018ff */
[----:B------:R-:W-:Y:S08]  /*8630*/  HMMA.16816.F32 R24, R160, R26, RZ ;  /* 0x0000001aa018723c */ /* 0x000ff000000018ff */
[C---:B------:R-:W-:Y:S08]  /*8640*/  HMMA.16816.F32 R4, R164.reuse, R168, R4 ;  /* 0x000000a8a404723c */ /* 0x040ff00000001804 */
[C---:B------:R-:W-:Y:S01]  /*8650*/  HMMA.16816.F32 R8, R164.reuse, R170, R8 ;  /* 0x000000aaa408723c */ /* 0x040fe20000001808 */
[----:B------:R-:W1:Y:S07]  /*8660*/  LDSM.16.M88.4 R168, [R238] ;  /* 0x00000000eea8783b */ /* 0x000e6e0000000200 */
[C---:B------:R-:W-:Y:S08]  /*8670*/  HMMA.16816.F32 R12, R164.reuse, R172, R12 ;  /* 0x000000aca40c723c */ /* 0x040ff0000000180c */
[C---:B------:R-:W-:Y:S01]  /*8680*/  HMMA.16816.F32 R16, R164.reuse, R174, R16 ;  /* 0x000000aea410723c */ /* 0x040fe20000001810 */
[----:B------:R-:W2:Y:S07]  /*8690*/  LDSM.16.M88.4 R172, [R238+0x800] ;  /* 0x00080000eeac783b */ /* 0x000eae0000000200 */
[C---:B------:R-:W-:Y:S08]  /*86a0*/  HMMA.16816.F32 R20, R164.reuse, R176, R20 ;  /* 0x000000b0a414723c */ /* 0x040ff00000001814 */
[----:B------:R-:W-:Y:S01]  /*86b0*/  HMMA.16816.F32 R24, R164, R178, R24 ;  /* 0x000000b2a418723c */ /* 0x000fe20000001818 */
[----:B------:R-:W3:Y:S07]  /*86c0*/  LDSM.16.M88.4 R176, [R238+0x1000] ;  /* 0x00100000eeb0783b */ /* 0x000eee0000000200 */
[C---:B-1----:R-:W-:Y:S08]  /*86d0*/  HMMA.16816.F32 R4, R180.reuse, R168, R4 ;  /* 0x000000a8b404723c */ /* 0x042ff00000001804 */
[C---:B------:R-:W-:Y:S01]  /*86e0*/  HMMA.16816.F32 R8, R180.reuse, R170, R8 ;  /* 0x000000aab408723c */ /* 0x040fe20000001808 */
[----:B------:R-:W1:Y:S07]  /*86f0*/  LDSM.16.M88.4 R168, [R237] ;  /* 0x00000000eda8783b */ /* 0x000e6e0000000200 */
[C---:B--2---:R-:W-:Y:S08]  /*8700*/  HMMA.16816.F32 R12, R180.reuse, R172, R12 ;  /* 0x000000acb40c723c */ /* 0x044ff0000000180c */
[C---:B------:R-:W-:Y:S01]  /*8710*/  HMMA.16816.F32 R16, R180.reuse, R174, R16 ;  /* 0x000000aeb410723c */ /* 0x040fe20000001810 */
[----:B------:R-:W2:Y:S07]  /*8720*/  LDSM.16.M88.4 R172, [R237+0x800] ;  /* 0x00080000edac783b */ /* 0x000eae0000000200 */
[C---:B---3--:R-:W-:Y:S08]  /*8730*/  HMMA.16816.F32 R20, R180.reuse, R176, R20 ;  /* 0x000000b0b414723c */ /* 0x048ff00000001814 */
[----:B------:R-:W-:Y:S01]  /*8740*/  HMMA.16816.F32 R24, R180, R178, R24 ;  /* 0x000000b2b418723c */ /* 0x000fe20000001818 */
[----:B------:R-:W3:Y:S07]  /*8750*/  LDSM.16.M88.4 R176, [R237+0x1000] ;  /* 0x00100000edb0783b */ /* 0x000eee0000000200 */
[C---:B-1----:R-:W-:Y:S08]  /*8760*/  HMMA.16816.F32 R4, R184.reuse, R168, R4 ;  /* 0x000000a8b804723c */ /* 0x042ff00000001804 */
[C---:B------:R-:W-:Y:S01]  /*8770*/  HMMA.16816.F32 R8, R184.reuse, R170, R8 ;  /* 0x000000aab808723c */ /* 0x040fe20000001808 */
[----:B------:R-:W1:Y:S07]  /*8780*/  LDSM.16.M88.4 R168, [R236+0x1800] ;  /* 0x00180000eca8783b */ /* 0x000e6e0000000200 */
        /* <DEDUP_REMOVED lines=8> */
[----:B------:R-:W1:Y:S07]  /*8810*/  LDSM.16.M88.4 R168, [R246] ;  /* 0x00000000f6a8783b */ /* 0x000e6e0000000200 */
[C---:B--2---:R-:W-:Y:S08]  /*8820*/  HMMA.16816.F32 R12, R188.reuse, R172, R12 ;  /* 0x000000acbc0c723c */ /* 0x044ff0000000180c */
[C---:B------:R-:W-:Y:S01]  /*8830*/  HMMA.16816.F32 R16, R188.reuse, R174, R16 ;  /* 0x000000aebc10723c */ /* 0x040fe20000001810 */
[----:B------:R-:W2:Y:S07]  /*8840*/  LDSM.16.M88.4 R172, [R244] ;  /* 0x00000000f4ac783b */ /* 0x000eae0000000200 */
[C---:B---3--:R-:W-:Y:S08]  /*8850*/  HMMA.16816.F32 R20, R188.reuse, R176, R20 ;  /* 0x000000b0bc14723c */ /* 0x048ff00000001814 */
[----:B------:R-:W-:Y:S01]  /*8860*/  HMMA.16816.F32 R24, R188, R178, R24 ;  /* 0x000000b2bc18723c */ /* 0x000fe20000001818 */
[----:B------:R-:W3:Y:S07]  /*8870*/  LDSM.16.M88.4 R176, [R245] ;  /* 0x00000000f5b0783b */ /* 0x000eee0000000200 */
        /* <DEDUP_REMOVED lines=44> */
[----:B------:R-:W-:Y:S07]  /*8b40*/  LDSM.16.M88.4 R176, [R237+0x3000] ;  /* 0x00300000edb0783b */ /* 0x000fee0000000200 */
[C---:B-1----:R-:W-:Y:S08]  /*8b50*/  HMMA.16816.F32 R4, R212.reuse, R168, R4 ;  /* 0x000000a8d404723c */ /* 0x042ff00000001804 */
[C---:B------:R-:W-:Y:S01]  /*8b60*/  HMMA.16816.F32 R8, R212.reuse, R170, R8 ;  /* 0x000000aad408723c */ /* 0x040fe20000001808 */
[----:B------:R-:W1:Y:S07]  /*8b70*/  LDSM.16.M88.4 R168, [R238+0x4000] ;  /* 0x00400000eea8783b */ /* 0x000e6e0000000200 */
[C---:B--2---:R-:W-:Y:S08]  /*8b80*/  HMMA.16816.F32 R12, R212.reuse, R172, R12 ;  /* 0x000000acd40c723c */ /* 0x044ff0000000180c */
[C---:B------:R-:W-:Y:S01]  /*8b90*/  HMMA.16816.F32 R16, R212.reuse, R174, R16 ;  /* 0x000000aed410723c */ /* 0x040fe20000001810 */
[----:B------:R-:W-:Y:S07]  /*8ba0*/  LDSM.16.M88.4 R172, [R237+0x4000] ;  /* 0x00400000edac783b */ /* 0x000fee0000000200 */
[C---:B-1----:R-:W-:Y:S08]  /*8bb0*/  HMMA.16816.F32 R20, R212.reuse, R168, R20 ;  /* 0x000000a8d414723c */ /* 0x042ff00000001814 */
[----:B------:R-:W-:Y:S01]  /*8bc0*/  HMMA.16816.F32 R24, R212, R170, R24 ;  /* 0x000000aad418723c */ /* 0x000fe20000001818 */
[----:B------:R-:W1:Y:S07]  /*8bd0*/  LDSM.16.M88.4 R168, [R237+0x3800] ;  /* 0x00380000eda8783b */ /* 0x000e6e0000000200 */
[C---:B------:R-:W-:Y:S08]  /*8be0*/  HMMA.16816.F32 R4, R216.reuse, R176, R4 ;  /* 0x000000b0d804723c */ /* 0x040ff00000001804 */
[C---:B------:R-:W-:Y:S01]  /*8bf0*/  HMMA.16816.F32 R8, R216.reuse, R178, R8 ;  /* 0x000000b2d808723c */ /* 0x040fe20000001808 */
[----:B------:R-:W-:Y:S07]  /*8c00*/  LDSM.16.M88.4 R176, [R236+0x5000] ;  /* 0x00500000ecb0783b */ /* 0x000fee0000000200 */
[C---:B-1----:R-:W-:Y:S08]  /*8c10*/  HMMA.16816.F32 R12, R216.reuse, R168, R12 ;  /* 0x000000a8d80c723c */ /* 0x042ff0000000180c */
[C---:B------:R-:W-:Y:S01]  /*8c20*/  HMMA.16816.F32 R16, R216.reuse, R170, R16 ;  /* 0x000000aad810723c */ /* 0x040fe20000001810 */
[----:B------:R-:W1:Y:S07]  /*8c30*/  LDSM.16.M88.4 R168, [R236+0x4800] ;  /* 0x00480000eca8783b */ /* 0x000e6e0000000200 */
[C---:B------:R-:W-:Y:S08]  /*8c40*/  HMMA.16816.F32 R20, R216.reuse, R172, R20 ;  /* 0x000000acd814723c */ /* 0x040ff00000001814 */
[----:B------:R-:W-:Y:S01]  /*8c50*/  HMMA.16816.F32 R24, R216, R174, R24 ;  /* 0x000000aed818723c */ /* 0x000fe20000001818 */
[----:B------:R-:W-:Y:S07]  /*8c60*/  LDSM.16.M88.4 R172, [R252] ;  /* 0x00000000fcac783b */ /* 0x000fee0000000200 */
[C---:B-1----:R-:W-:Y:S08]  /*8c70*/  HMMA.16816.F32 R4, R220.reuse, R168, R4 ;  /* 0x000000a8dc04723c */ /* 0x042ff00000001804 */
[C---:B------:R-:W-:Y:S01]  /*8c80*/  HMMA.16816.F32 R8, R220.reuse, R170, R8 ;  /* 0x000000aadc08723c */ /* 0x040fe20000001808 */
[----:B------:R-:W1:Y:S07]  /*8c90*/  LDSM.16.M88.4 R168, [R236+0x5800] ;  /* 0x00580000eca8783b */ /* 0x000e6e0000000200 */
[C---:B------:R-:W-:Y:S08]  /*8ca0*/  HMMA.16816.F32 R12, R220.reuse, R176, R12 ;  /* 0x000000b0dc0c723c */ /* 0x040ff0000000180c */
[C---:B------:R-:W-:Y:S01]  /*8cb0*/  HMMA.16816.F32 R16, R220.reuse, R178, R16 ;  /* 0x000000b2dc10723c */ /* 0x040fe20000001810 */
[----:B------:R-:W-:Y:S07]  /*8cc0*/  LDSM.16.M88.4 R176, [R251] ;  /* 0x00000000fbb0783b */ /* 0x000fee0000000200 */
[C---:B-1----:R-:W-:Y:S08]  /*8cd0*/  HMMA.16816.F32 R20, R220.reuse, R168, R20 ;  /* 0x000000a8dc14723c */ /* 0x042ff00000001814 */
[----:B------:R-:W-:Y:S01]  /*8ce0*/  HMMA.16816.F32 R24, R220, R170, R24 ;  /* 0x000000aadc18723c */ /* 0x000fe20000001818 */
[----:B------:R-:W1:Y:S07]  /*8cf0*/  LDSM.16.M88.4 R168, [R250] ;  /* 0x00000000faa8783b */ /* 0x000e6e0000000200 */
        /* <DEDUP_REMOVED lines=14> */
[C---:B-1----:R-:W-:Y:S08]  /*8de0*/  HMMA.16816.F32 R20, R228.reuse, R168, R20 ;  /* 0x000000a8e414723c */ /* 0x042ff00000001814 */
[----:B------:R-:W-:Y:S01]  /*8df0*/  HMMA.16816.F32 R24, R228, R170, R24 ;  /* 0x000000aae418723c */ /* 0x000fe20000001818 */
[----:B------:R-:W1:Y:S07]  /*8e00*/  LDSM.16.M88.4 R168, [R237+0x5000] ;  /* 0x00500000eda8783b */ /* 0x000e6e0000000200 */
[C---:B------:R-:W-:Y:S08]  /*8e10*/  HMMA.16816.F32 R4, R232.reuse, R176, R4 ;  /* 0x000000b0e804723c */ /* 0x040ff00000001804 */
[C---:B------:R-:W-:Y:S11]  /*8e20*/  HMMA.16816.F32 R8, R232.reuse, R178, R8 ;  /* 0x000000b2e808723c */ /* 0x040ff60000001808 */
[----:B------:R-:W-:Y:S05]  /*8e30*/  @!UPT UIADD3 URZ, URZ, URZ, URZ ;  /* 0x0000003f3f3ff290 */ /* 0x000fea000fffe03f */
[----:B------:R-:W-:Y:S04]  /*8e40*/  FMUL.FTZ R0, R4, c[0x0][0x320] ;  /* 0x0000c80004007a20 */ /* 0x000fe80000410000 */
[----:B------:R2:W-:Y:S04]  /*8e50*/  MUFU.TANH R176, R0 ;  /* 0x0000000000b07308 */ /* 0x0005e80000002400 */
[----:B------:R-:W-:Y:S01]  /*8e60*/  FMUL.FTZ R10, R10, c[0x0][0x320] ;  /* 0x0000c8000a0a7a20 */ /* 0x000fe20000410000 */
[C---:B-1----:R-:W-:Y:S08]  /*8e70*/  HMMA.16816.F32 R12, R232.reuse, R168, R12 ;  /* 0x000000a8e80c723c */ /* 0x042ff0000000180c */
[C---:B------:R-:W-:Y:S04]  /*8e80*/  HMMA.16816.F32 R16, R232.reuse, R170, R16 ;  /* 0x000000aae810723c */ /* 0x040fe80000001810 */
[----:B--2---:R-:W-:Y:S04]  /*8e90*/  FMUL.FTZ R0, R5, c[0x0][0x320] ;  /* 0x0000c80005007a20 */ /* 0x004fe80000410000 */
[----:B------:R1:W-:Y:S04]  /*8ea0*/  MUFU.TANH R175, R0 ;  /* 0x0000000000af7308 */ /* 0x0003e80000002400 */
[----:B-1----:R-:W-:Y:S06]  /*8eb0*/  FMUL.FTZ R0, R6, c[0x0][0x320] ;  /* 0x0000c80006007a20 */ /* 0x002fec0000410000 */
[----:B------:R1:W2:Y:S02]  /*8ec0*/  MUFU.TANH R3, R0 ;  /* 0x0000000000037308 */ /* 0x0002a40000002400 */
[----:B-1----:R-:W-:Y:S01]  /*8ed0*/  FMUL.FTZ R0, R7, c[0x0][0x320] ;  /* 0x0000c80007007a20 */ /* 0x002fe20000410000 */
[----:B--2---:R1:W-:Y:S07]  /*8ee0*/  STL [R1+0x34], R3 ;  /* 0x0000340301007387 */ /* 0x0043ee0000100800 */
[----:B------:R2:W3:Y:S01]  /*8ef0*/  MUFU.TANH R2, R0 ;  /* 0x0000000000027308 */ /* 0x0004e20000002400 */
[----:B------:R-:W4:Y:S01]  /*8f00*/  LDSM.16.M88.4 R4, [R237+0x5800] ;  /* 0x00580000ed04783b */ /* 0x000f220000000200 */
[----:B------:R-:W-:Y:S07]  /*8f10*/  DEPBAR.LE SB0, 0x0 ;  /* 0x000080000000791a */ /* 0x000fee0000000000 */
[----:B------:R-:W-:Y:S01]  /*8f20*/  BAR.SYNC.DEFER_BLOCKING 0x0 ;  /* 0x0000000000007b1d */ /* 0x000fe20000010000 */
[----:B-1----:R-:W-:Y:S02]  /*8f30*/  FMUL.FTZ R3, R11, c[0x0][0x320] ;  /* 0x0000c8000b037a20 */ /* 0x002fe40000410000 */
[----:B--2---:R-:W-:Y:S05]  /*8f40*/  FMUL.FTZ R0, R8, c[0x0][0x320] ;  /* 0x0000c80008007a20 */ /* 0x004fea0000410000 */
[----:B---3--:R1:W-:Y:S01]  /*8f50*/  STL [R1+0x30], R2 ;  /* 0x0000300201007387 */ /* 0x0083e20000100800 */
[----:B------:R2:W-:Y:S01]  /*8f60*/  MUFU.TANH R132, R0 ;  /* 0x0000000000847308 */ /* 0x0005e20000002400 */
[C---:B----4-:R-:W-:Y:S08]  /*8f70*/  HMMA.16816.F32 R20, R232.reuse, R4, R20 ;  /* 0x00000004e814723c */ /* 0x050ff00000001814 */
[----:B------:R-:W-:Y:S01]  /*8f80*/  HMMA.16816.F32 R24, R232, R6, R24 ;  /* 0x00000006e818723c */ /* 0x000fe20000001818 */
[----:B-1----:R-:W1:Y:S03]  /*8f90*/  MUFU.TANH R2, R10 ;  /* 0x0000000a00027308 */ /* 0x002e660000002400 */
[----:B--2---:R-:W-:Y:S07]  /*8fa0*/  FMUL.FTZ R0, R9, c[0x0][0x320] ;  /* 0x0000c80009007a20 */ /* 0x004fee0000410000 */
[----:B------:R-:W-:Y:S10]  /*8fb0*/  MUFU.TANH R172, R0 ;  /* 0x0000000000ac7308 */ /* 0x000ff40000002400 */
[----:B------:R2:W3:Y:S01]  /*8fc0*/  MUFU.TANH R0, R3 ;  /* 0x0000000300007308 */ /* 0x0004e20000002400 */
[----:B-1----:R1:W-:Y:S04]  /*8fd0*/  STL [R1+0x2c], R2 ;  /* 0x00002c0201007387 */ /* 0x0023e80000100800 */
[----:B------:R-:W4:Y:S04]  /*8fe0*/  LDL R8, [R1+0x70] ;  /* 0x0000700001087983 */ /* 0x000f280000100800 */
[----:B--2---:R-:W4:Y:S04]  /*8ff0*/  LDL R3, [R1+0x3c] ;  /* 0x00003c0001037983 */ /* 0x004f280000100800 */
[----:B---3--:R2:W-:Y:S01]  /*9000*/  STL [R1+0x24], R0 ;  /* 0x0000240001007387 */ /* 0x0085e20000100800 */
[----:B-1----:R-:W-:Y:S04]  /*9010*/  FMUL.FTZ R2, R13, c[0x0][0x320] ;  /* 0x0000c8000d027a20 */ /* 0x002fe80000410000 */
[----:B------:R-:W-:Y:S01]  /*9020*/  MUFU.TANH R133, R2 ;  /* 0x0000000200857308 */ /* 0x000fe20000002400 */
[----:B--2---:R-:W-:Y:S09]  /*9030*/  FMUL.FTZ R0, R12, c[0x0][0x320] ;  /* 0x0000c8000c007a20 */ /* 0x004ff20000410000 */
[----:B------:R1:W-:Y:S02]  /*9040*/  MUFU.TANH R169, R0 ;  /* 0x0000000000a97308 */ /* 0x0003e40000002400 */
[----:B-1----:R-:W-:Y:S08]  /*9050*/  FMUL.FTZ R0, R14, c[0x0][0x320] ;  /* 0x0000c8000e007a20 */ /* 0x002ff00000410000 */
        /* <DEDUP_REMOVED lines=16> */
[----:B------:R1:W-:Y:S01]  /*9160*/  MUFU.TANH R171, R0 ;  /* 0x0000000000ab7308 */ /* 0x0003e20000002400 */
[----:B----4-:R-:W-:Y:S01]  /*9170*/  ISETP.GT.AND P0, PT, R3, R8, PT ;  /* 0x000000080300720c */ /* 0x010fe20003f04270 */
        /* <DEDUP_REMOVED lines=9> */
[----:B------:R-:W1:Y:S02]  /*9210*/  MUFU.TANH R0, R0 ;  /* 0x0000000000007308 */ /* 0x000e640000002400 */
[----:B-1----:R1:W-:Y:S01]  /*9220*/  STL [R1+0x20], R0 ;  /* 0x0000200001007387 */ /* 0x0023e20000100800 */
[----:B------:R-:W-:-:S05]  /*9230*/  @!P0 BRA `(.L_x_512) ;  /* 0x000007b000008947 */ /* 0x000fca0003800000 */
[----:B------:R-:W2:Y:S01]  /*9240*/  LDL R2, [R1+0x84] ;  /* 0x0000840001027983 */ /* 0x000ea20000100800 */
[----:B------:R-:W-:Y:S03]  /*9250*/  IMAD.MOV.U32 R4, RZ, RZ, c[0x0][0x2b8] ;  /* 0x0000ae00ff047624 */ /* 0x000fe600078e00ff */
[----:B------:R-:W3:Y:S02]  /*9260*/  LDL R5, [R1+0x178] ;  /* 0x0001780001057983 */ /* 0x000ee40000100800 */
[----:B------:R-:W-:Y:S02]  /*9270*/  ISETP.NE.AND P2, PT, R4, 0x1, PT ;  /* 0x000000010400780c */ /* 0x000fe40003f45270 */
[----:B------:R-:W4:Y:S04]  /*9280*/  LDL.64 R16, [R1+0x98] ;  /* 0x0000980001107983 */ /* 0x000f280000100a00 */
[----:B------:R-:W5:Y:S04]  /*9290*/  LDL R168, [R1+0xac] ;  /* 0x0000ac0001a87983 */ /* 0x000f680000100800 */
[----:B------:R-:W4:Y:S04]  /*92a0*/  LDL.64 R8, [R1+0x90] ;  /* 0x0000900001087983 */ /* 0x000f280000100a00 */
[----:B------:R-:W4:Y:S04]  /*92b0*/  LDL R6, [R1+0x88] ;  /* 0x0000880001067983 */ /* 0x000f280000100800 */
[----:B------:R-:W1:Y:S01]  /*92c0*/  S2R R7, SR_TID.X ;  /* 0x0000000000077919 */ /* 0x000e620000002100 */
[----:B---3--:R-:W-:Y:S01]  /*92d0*/  ISETP.GT.AND P1, PT, R5, 0x2f, PT ;  /* 0x0000002f0500780c */ /* 0x008fe20003f24270 */
[----:B--2---:R-:W-:Y:S05]  /*92e0*/  IMAD R2, R3, 0x30, R2 ;  /* 0x0000003003027824 */ /* 0x004fea00078e0202 */
[----:B------:R-:W-:Y:S01]  /*92f0*/  IADD3 R2, R2, -0x30, R5 ;  /* 0xffffffd002027810 */ /* 0x000fe20007ffe005 */
[----:B------:R-:W-:Y:S04]  /*9300*/  IMAD.MOV.U32 R5, RZ, RZ, RZ ;  /* 0x000000ffff057224 */ /* 0x000fe800078e00ff */
[----:B------:R-:W-:Y:S04]  /*9310*/  @P2 IMAD.HI.U32 R3, R2, c[0x0][0x2bc], RZ ;  /* 0x0000af0002032a27 */ /* 0x000fe800078e00ff */
[----:B-1----:R-:W-:Y:S01]  /*9320*/  IMAD.MOV.U32 R0, RZ, RZ, R2 ;  /* 0x000000ffff007224 */ /* 0x002fe200078e0002 */
[----:B------:R-:W-:Y:S04]  /*9330*/  @P2 SHF.R.U32.HI R0, RZ, c[0x0][0x2c0], R3 ;  /* 0x0000b000ff002a19 */ /* 0x000fe80000011603 */
[C---:B----4-:R-:W-:Y:S01]  /*9340*/  @!P1 IADD3 R3, P0, R0.reuse, R16, RZ ;  /* 0x0000001000039210 */ /* 0x050fe20007f1e0ff */
[----:B------:R-:W-:Y:S03]  /*9350*/  IMAD.MOV R4, RZ, RZ, -R0 ;  /* 0x000000ffff047224 */ /* 0x000fe600078e0a00 */
[----:B-----5:R-:W-:Y:S01]  /*9360*/  @!P1 LEA.HI.X.SX32 R0, R0, R168, 0x1, P0 ;  /* 0x000000a800009211 */ /* 0x020fe200000f0eff */
[----:B------:R-:W-:Y:S01]  /*9370*/  IMAD R4, R4, c[0x0][0x2b8], R2 ;  /* 0x0000ae0004047a24 */ /* 0x000fe200078e0202 */
[C---:B------:R-:W-:Y:S04]  /*9380*/  @!P1 LEA R2, P0, R3.reuse, c[0x0][0x2a0], 0x2 ;  /* 0x0000a80003029a11 */ /* 0x040fe800078010ff */
[----:B------:R-:W-:Y:S01]  /*9390*/  @!P1 LEA.HI.X R3, R3, c[0x0][0x2a4], R0, 0x2, P0 ;  /* 0x0000a90003039a11 */ /* 0x000fe200000f1400 */
[----:B------:R1:W-:Y:S01]  /*93a0*/  STL [R1+0x38], R4 ;  /* 0x0000380401007387 */ /* 0x0003e20000100800 */
[----:B------:R-:W-:Y:S03]  /*93b0*/  SHF.R.S32.HI R0, RZ, 0x1f, R4 ;  /* 0x0000001fff007819 */ /* 0x000fe60000011404 */
[----:B------:R2:W3:Y:S02]  /*93c0*/  @!P1 LDG.E R5, [R2.64] ;  /* 0x0000000602059981 */ /* 0x0004e4000c1e1900 */
[----:B------:R-:W-:Y:S04]  /*93d0*/  IMAD R0, R0, c[0x0][0x1e0], RZ ;  /* 0x0000780000007a24 */ /* 0x000fe800078e02ff */
[C---:B------:R-:W-:Y:S02]  /*93e0*/  IMAD R0, R4.reuse, c[0x0][0x1e4], R0 ;  /* 0x0000790004007a24 */ /* 0x040fe400078e0200 */
[----:B--2---:R-:W-:Y:S04]  /*93f0*/  IMAD.WIDE.U32 R2, R4, c[0x0][0x1e0], RZ ;  /* 0x0000780004027a25 */ /* 0x004fe800078e00ff */
[----:B------:R-:W-:Y:S01]  /*9400*/  IMAD.IADD R3, R3, 0x1, R0 ;  /* 0x0000000103037824 */ /* 0x000fe200078e0200 */
[----:B---3--:R-:W-:Y:S01]  /*9410*/  SHF.R.S32.HI R0, RZ, 0x1f, R5 ;  /* 0x0000001fff007819 */ /* 0x008fe20000011405 */
[----:B------:R2:W-:Y:S02]  /*9420*/  STL [R1+0x28], R5 ;  /* 0x0000280501007387 */ /* 0x0005e40000100800 */
[C---:B------:R-:W-:Y:S04]  /*9430*/  IMAD.WIDE.U32 R2, R5.reuse, c[0x0][0x1f0], R2 ;  /* 0x00007c0005027a25 */ /* 0x040fe800078e0002 */
[----:B-1----:R-:W-:Y:S01]  /*9440*/  IMAD R4, R0, c[0x0][0x1f0], RZ ;  /* 0x00007c0000047a24 */ /* 0x002fe200078e02ff */
[----:B------:R-:W-:Y:S03]  /*9450*/  IADD3 R0, P0, R8, R2, RZ ;  /* 0x0000000208007210 */ /* 0x000fe60007f1e0ff */
[----:B------:R-:W-:Y:S05]  /*9460*/  IMAD R4, R5, c[0x0][0x1f4], R4 ;  /* 0x00007d0005047a24 */ /* 0x000fea00078e0204 */
[----:B------:R-:W-:Y:S02]  /*9470*/  IADD3.X R2, R6, R3, R4, P0, !PT ;  /* 0x0000000306027210 */ /* 0x000fe400007fe404 */
[C---:B------:R-:W-:Y:S04]  /*9480*/  LEA R9, P0, R0.reuse, c[0x0][0x1c8], 0x1 ;  /* 0x0000720000097a11 */ /* 0x040fe800078008ff */
[----:B------:R-:W-:Y:S02]  /*9490*/  LEA.HI.X R8, R0, c[0x0][0x1cc], R2, 0x1, P0 ;  /* 0x0000730000087a11 */ /* 0x000fe400000f0c02 */
[----:B--2---:R-:W-:Y:S04]  /*94a0*/  SHF.R.S32.HI R5, RZ, 0x1f, R7 ;  /* 0x0000001fff057819 */ /* 0x004fe80000011407 */
[----:B------:R-:W-:Y:S04]  /*94b0*/  LEA.HI R5, R5, R7, RZ, 0x3 ;  /* 0x0000000705057211 */ /* 0x000fe800078f18ff */
[----:B------:R-:W-:Y:S04]  /*94c0*/  SHF.R.S32.HI R5, RZ, 0x3, R5 ;  /* 0x00000003ff057819 */ /* 0x000fe80000011405 */
[----:B------:R-:W-:Y:S04]  /*94d0*/  IADD3 R5, -R5, 0x30, RZ ;  /* 0x0000003005057810 */ /* 0x000fe80007ffe1ff */
[----:B------:R-:W-:Y:S01]  /*94e0*/  ISETP.GE.AND P0, PT, R5, 0x1, PT ;  /* 0x000000010500780c */ /* 0x000fe20003f06270 */
[----:B------:R-:W-:-:S10]  /*94f0*/  BRA.DIV ~URZ, `(.L_x_513) ;  /* 0x000113c27f007947 */ /* 0x000fd4000b800000 */
[----:B------:R1:W2:Y:S02]  /*9500*/  SHFL.IDX PT, R4, R8, RZ, 0x181f ;  /* 0x00181fff08047589 */ /* 0x0002a400000e0000 */
.L_x_648:
[----:B------:R-:W-:-:S05]  /*9510*/  BRA.DIV ~URZ, `(.L_x_514) ;  /* 0x000114327f007947 */ /* 0x000fca000b800000 */
[----:B------:R3:W4:Y:S02]  /*9520*/  SHFL.IDX PT, R0, R9, RZ, 0x181f ;  /* 0x00181fff09007589 */ /* 0x00072400000e0000 */
.L_x_649:
        /* <DEDUP_REMOVED lines=13> */
[----:B-----5:R-:W-:Y:S05]  /*9600*/  @P0 IADD3 R6, P1, R0, R6, RZ ;  /* 0x0000000600060210 */ /* 0x020fea0007f3e0ff */
[----:B---3--:R-:W-:Y:S01]  /*9610*/  @P0 IMAD.X R7, R4, 0x1, R25, P1 ;  /* 0x0000000104070824 */ /* 0x008fe200008e0619 */
[----:B----4-:R-:W-:Y:S11]  /*9620*/  @P0 ISETP.GE.AND P1, PT, R3, c[0x0][0x1d4], PT ;  /* 0x0000750003000a0c */ /* 0x010ff60003f26270 */
[----:B------:R-:W-:Y:S02]  /*9630*/  @!UPT UIADD3 URZ, URZ, URZ, URZ ;  /* 0x0000003f3f3ff290 */ /* 0x000fe4000fffe03f */
[----:B------:R-:W-:Y:S01]  /*9640*/  @!PT LDS RZ, [RZ] ;  /* 0x00000000fffff984 */ /* 0x000fe20000000800 */
[----:B------:R-:W-:Y:S01]  /*9650*/  @!PT LDS RZ, [RZ] ;  /* 0x00000000fffff984 */ /* 0x000fe20000000800 */
[----:B------:R-:W-:Y:S01]  /*9660*/  @!PT LDS RZ, [RZ] ;  /* 0x00000000fffff984 */ /* 0x000fe20000000800 */
[----:B--2---:R2:W-:Y:S01]  /*9670*/  @P0 LDGSTS.E.BYPASS.LTC128B.128 [R16+0x14080], [R6.64], !P1 ;  /* 0x1408000006100fae */ /* 0x0045e2000c901d46 */
[----:B------:R-:W-:Y:S05]  /*9680*/  @P0 IADD3 R2, P1, R0, R2, RZ ;  /* 0x0000000200020210 */ /* 0x000fea0007f3e0ff */
[----:B------:R-:W-:Y:S01]  /*9690*/  @P0 IMAD.X R3, R4, 0x1, R24, P1 ;  /* 0x0000000104030824 */ /* 0x000fe200008e0618 */
[----:B------:R-:W-:Y:S11]  /*96a0*/  @P0 ISETP.GE.AND P1, PT, R23, c[0x0][0x1d4], PT ;  /* 0x0000750017000a0c */ /* 0x000ff60003f26270 */
[----:B------:R-:W-:Y:S02]  /*96b0*/  @!UPT UIADD3 URZ, URZ, URZ, URZ ;  /* 0x0000003f3f3ff290 */ /* 0x000fe4000fffe03f */
[----:B------:R3:W-:Y:S02]  /*96c0*/  @P0 LDGSTS.E.BYPASS.LTC128B.128 [R16+0x15880], [R2.64], !P1 ;  /* 0x1588000002100fae */ /* 0x0007e4000c901d46 */
[----:B---3--:R-:W-:Y:S05]  /*96d0*/  @P0 IADD3 R2, P1, R0, R22, RZ ;  /* 0x0000001600020210 */ /* 0x008fea0007f3e0ff */
        /* <DEDUP_REMOVED lines=8> */
[----:B------:R2:W-:Y:S01]  /*9760*/  @P0 LDGSTS.E.BYPASS.LTC128B.128 [R16+0x18880], [R2.64], !P1 ;  /* 0x1888000002100fae */ /* 0x0005e2000c901d46 */
[----:B------:R-:W-:Y:S01]  /*9770*/  ISETP.GE.AND P0, PT, R5, 0x21, PT ;  /* 0x000000210500780c */ /* 0x000fe20003f06270 */
[----:B------:R-:W-:-:S06]  /*9780*/  BRA.DIV ~URZ, `(.L_x_515) ;  /* 0x000112527f007947 */ /* 0x000fcc000b800000 */
[----:B------:R3:W4:Y:S04]  /*9790*/  SHFL.IDX PT, R4, R8, 0x1, 0x181f ;  /* 0x00381f0008047f89 */ /* 0x00072800000e0000 */
[----:B------:R3:W1:Y:S02]  /*97a0*/  SHFL.IDX PT, R0, R9, 0x1, 0x181f ;  /* 0x00381f0009007f89 */ /* 0x00066400000e0000 */
.L_x_650:
        /* <DEDUP_REMOVED lines=8> */
[----:B------:R-:W4:Y:S04]  /*9830*/  LDL R18, [R1+0x4c] ;  /* 0x00004c0001127983 */ /* 0x000f280000100800 */
[----:B------:R-:W4:Y:S04]  /*9840*/  LDL R17, [R1+0x64] ;  /* 0x0000640001117983 */ /* 0x000f280000100800 */
[----:B------:R-:W4:Y:S04]  /*9850*/  LDL R16, [R1+0xb8] ;  /* 0x0000b80001107983 */ /* 0x000f280000100800 */
[----:B------:R-:W4:Y:S04]  /*9860*/  LDL R9, [R1+0x50] ;  /* 0x0000500001097983 */ /* 0x000f280000100800 */
[----:B-1----:R-:W4:Y:S01]  /*9870*/  LDL R8, [R1+0x6c] ;  /* 0x00006c0001087983 */ /* 0x002f220000100800 */
[----:B--2---:R-:W-:Y:S05]  /*9880*/  @P0 IADD3 R6, P1, R0, R6, RZ ;  /* 0x0000000600060210 */ /* 0x004fea0007f3e0ff */
[----:B-----5:R-:W-:Y:S01]  /*9890*/  @P0 IMAD.X R7, R4, 0x1, R22, P1 ;  /* 0x0000000104070824 */ /* 0x020fe200008e0616 */
[----:B---3--:R-:W-:Y:S11]  /*98a0*/  @P0 ISETP.GE.AND P1, PT, R3, c[0x0][0x1d4], PT ;  /* 0x0000750003000a0c */ /* 0x008ff60003f26270 */
[----:B------:R-:W-:Y:S02]  /*98b0*/  @!UPT UIADD3 URZ, URZ, URZ, URZ ;  /* 0x0000003f3f3ff290 */ /* 0x000fe4000fffe03f */
[----:B------:R-:W-:Y:S01]  /*98c0*/  @!PT LDS RZ, [RZ] ;  /* 0x00000000fffff984 */ /* 0x000fe20000000800 */
[----:B------:R-:W-:Y:S01]  /*98d0*/  @!PT LDS RZ, [RZ] ;  /* 0x00000000fffff984 */ /* 0x000fe20000000800 */
[----:B------:R-:W-:Y:S01]  /*98e0*/  @!PT LDS RZ, [RZ] ;  /* 0x00000000fffff984 */ /* 0x000fe20000000800 */
[----:B----4-:R1:W-:Y:S01]  /*98f0*/  @P0 LDGSTS.E.BYPASS.LTC128B.128 [R5+0x15080], [R6.64], !P1 ;  /* 0x1508000006050fae */ /* 0x0103e2000c901d46 */
[----:B------:R-:W-:Y:S05]  /*9900*/  @P0 IADD3 R2, P1, R0, R2, RZ ;  /* 0x0000000200020210 */ /* 0x000fea0007f3e0ff */
[----:B------:R-:W-:Y:S01]  /*9910*/  @P0 IMAD.X R3, R4, 0x1, R21, P1 ;  /* 0x0000000104030824 */ /* 0x000fe200008e0615 */
[----:B------:R-:W-:Y:S11]  /*9920*/  @P0 ISETP.GE.AND P1, PT, R20, c[0x0][0x1d4], PT ;  /* 0x0000750014000a0c */ /* 0x000ff60003f26270 */
[----:B------:R-:W-:Y:S02]  /*9930*/  @!UPT UIADD3 URZ, URZ, URZ, URZ ;  /* 0x0000003f3f3ff290 */ /* 0x000fe4000fffe03f */
[----:B------:R2:W-:Y:S02]  /*9940*/  @P0 LDGSTS.E.BYPASS.LTC128B.128 [R5+0x16880], [R2.64], !P1 ;  /* 0x1688000002050fae */ /* 0x0005e4000c901d46 */
[----:B--2---:R-:W-:Y:S05]  /*9950*/  @P0 IADD3 R2, P1, R0, R19, RZ ;  /* 0x0000001300020210 */ /* 0x004fea0007f3e0ff */
        /* <DEDUP_REMOVED lines=9> */
.L_x_512:
[----:B------:R-:W-:Y:S05]  /*99f0*/  BSYNC B0 ;  /* 0x0000000000007941 */ /* 0x000fea0003800000 */
.L_x_511:
[----:B-1----:R-:W2:Y:S01]  /*9a00*/  LDL R5, [R1+0xb0] ;  /* 0x0000b00001057983 */ /* 0x002ea20000100800 */
[----:B------:R-:W-:Y:S01]  /*9a10*/  IMAD.MOV.U32 R7, RZ, RZ, c[0x0][0x2c4] ;  /* 0x0000b100ff077624 */ /* 0x000fe200078e00ff */
[----:B------:R-:W-:Y:S02]  /*9a20*/  LOP3.LUT R8, RZ, c[0x0][0x324], RZ, 0x33, !PT ;  /* 0x0000c900ff087a12 */ /* 0x000fe400078e33ff */
[----:B------:R-:W2:Y:S02]  /*9a30*/  LDL R2, [R1+0xb4] ;  /* 0x0000b40001027983 */ /* 0x000ea40000100800 */
[----:B------:R-:W-:Y:S02]  /*9a40*/  ISETP.NE.AND P0, PT, R7, 0x1, PT ;  /* 0x000000010700780c */ /* 0x000fe40003f05270 */
[----:B------:R-:W3:Y:S04]  /*9a50*/  LDL R0, [R1+0x3c] ;  /* 0x00003c0001007983 */ /* 0x000ee80000100800 */
[----:B------:R-:W4:Y:S04]  /*9a60*/  LDL R6, [R1+0x7c] ;  /* 0x00007c0001067983 */ /* 0x000f280000100800 */
[----:B------:R-:W5:Y:S04]  /*9a70*/  LDL R4, [R1+0x78] ;  /* 0x0000780001047983 */ /* 0x000f680000100800 */
[----:B------:R-:W5:Y:S04]  /*9a80*/  LDL R3, [R1+0x74] ;  /* 0x0000740001037983 */ /* 0x000f680000100800 */
[----:B------:R-:W0:Y:S01]  /*9a90*/  LDGDEPBAR ;  /* 0x00000000000079af */ /* 0x000e220000000000 */
[----:B--2---:R-:W-:Y:S02]  /*9aa0*/  IMAD.IADD R5, R2, 0x1, R5 ;  /* 0x0000000102057824 */ /* 0x004fe400078e0205 */
[----:B---3--:R-:W-:Y:S02]  /*9ab0*/  IMAD R0, R0, -0x30, RZ ;  /* 0xffffffd000007824 */ /* 0x008fe400078e02ff */
[----:B------:R-:W-:Y:S05]  /*9ac0*/  @P0 IMAD.HI.U32 R2, R5, c[0x0][0x2c8], RZ ;  /* 0x0000b20005020a27 */ /* 0x000fea00078e00ff */
[----:B------:R-:W-:Y:S02]  /*9ad0*/  @P0 SHF.R.U32.HI R5, RZ, c[0x0][0x2cc], R2 ;  /* 0x0000b300ff050a19 */ /* 0x000fe40000011602 */
[----:B----4-:R-:W-:Y:S04]  /*9ae0*/  IADD3 R2, -R6, 0x1, R0 ;  /* 0x0000000106027810 */ /* 0x010fe80007ffe100 */
[----:B-----5:R-:W-:Y:S04]  /*9af0*/  IADD3 R6, -R3, R2, R4 ;  /* 0x0000000203067210 */ /* 0x020fe80007ffe104 */
[----:B------:R-:W-:Y:S01]  /*9b00*/  IADD3 R7, R6, c[0x0][0x328], RZ ;  /* 0x0000ca0006077a10 */ /* 0x000fe20007ffe0ff */
[----:B------:R-:W-:-:S05]  /*9b10*/  BRA.DIV ~URZ, `(.L_x_516) ;  /* 0x00010fd27f007947 */ /* 0x000fca000b800000 */
[----:B------:R1:W2:Y:S02]  /*9b20*/  SHFL.IDX PT, R4, R5, RZ, 0x1c1f ;  /* 0x001c1fff05047589 */ /* 0x0002a400000e0000 */
.L_x_651:
[-C--:B--2---:R-:W-:Y:S01]  /*9b30*/  IADD3 R3, R7, R4.reuse, RZ ;  /* 0x0000000407037210 */ /* 0x084fe20007ffe0ff */
[----:B------:R-:W-:Y:S02]  /*9b40*/  IMAD.MOV.U32 R2, RZ, RZ, c[0x0][0x32c] ;  /* 0x0000cb00ff027624 */ /* 0x000fe400078e00ff */
[----:B------:R-:W-:Y:S03]  /*9b50*/  IMAD.IADD R6, R8, 0x1, R6 ;  /* 0x0000000108067824 */ /* 0x000fe600078e0206 */
[----:B------:R-:W-:Y:S02]  /*9b60*/  ISETP.GE.AND P0, PT, R2, 0x1, PT ;  /* 0x000000010200780c */ /* 0x000fe40003f06270 */
[----:B------:R-:W-:Y:S11]  /*9b70*/  IADD3 R2, R6, R4, RZ ;  /* 0x0000000406027210 */ /* 0x000ff60007ffe0ff */
[----:B------:R-:W-:-:S05]  /*9b80*/  @!P0 BRA `(.L_x_517) ;  /* 0x000001b000008947 */ /* 0x000fca0003800000 */
[----:B------:R-:W2:Y:S01]  /*9b90*/  LDL R16, [R1+0x78] ;  /* 0x0000780001107983 */ /* 0x000ea20000100800 */
[----:B------:R-:W-:Y:S03]  /*9ba0*/  BSSY B0, `(.L_x_518) ;  /* 0x0000013000007945 */ /* 0x000fe60003800000 */
[----:B------:R-:W2:Y:S02]  /*9bb0*/  LDL R9, [R1+0x74] ;  /* 0x0000740001097983 */ /* 0x000ea40000100800 */
[----:B--2---:R-:W-:Y:S04]  /*9bc0*/  IADD3 R4, -R9, R16, R4 ;  /* 0x0000001009047210 */ /* 0x004fe80007ffe104 */
        /* <DEDUP_REMOVED lines=11> */
.L_x_519:
[----:B------:R-:W-:Y:S04]  /*9c80*/  MOV R8, 0x1 ;  /* 0x0000000100087802 */ /* 0x000fe80000000f00 */
[----:B------:R-:W-:Y:S11]  /*9c90*/  ISETP.NE.AND P0, PT, R8, c[0x0][0x32c], PT ;  /* 0x0000cb0008007a0c */ /* 0x000ff60003f05270 */
[----:B------:R-:W-:Y:S02]  /*9ca0*/  @!UPT UIADD3 URZ, URZ, URZ, URZ ;  /* 0x0000003f3f3ff290 */ /* 0x000fe4000fffe03f */
[----:B------:R-:W-:Y:S05]  /*9cb0*/  @P0 IMAD.HI.U32 R8, R4, c[0x0][0x330], RZ ;  /* 0x0000cc0004080a27 */ /* 0x000fea00078e00ff */
[----:B------:R-:W-:Y:S02]  /*9cc0*/  @P0 SHF.R.U32.HI R4, RZ, c[0x0][0x334], R8 ;  /* 0x0000cd00ff040a19 */ /* 0x000fe40000011608 */
.L_x_520:
[----:B------:R-:W-:Y:S05]  /*9cd0*/  BSYNC B0 ;  /* 0x0000000000007941 */ /* 0x000fea0003800000 */
.L_x_518:
[----:B------:R-:W2:Y:S02]  /*9ce0*/  LDL R8, [R1+0x7c] ;  /* 0x00007c0001087983 */ /* 0x000ea40000100800 */
[----:B--2---:R-:W-:Y:S04]  /*9cf0*/  IMAD.IADD R8, R0, 0x1, -R8 ;  /* 0x0000000100087824 */ /* 0x004fe800078e0a08 */
[----:B------:R-:W-:Y:S05]  /*9d00*/  IMAD R4, R4, c[0x0][0x32c], R8 ;  /* 0x0000cb0004047a24 */ /* 0x000fea00078e0208 */
[----:B------:R-:W-:Y:S02]  /*9d10*/  IMNMX R2, R2, R4, !PT ;  /* 0x0000000402027217 */ /* 0x000fe40007800200 */
[----:B------:R-:W-:Y:S04]  /*9d20*/  IADD3 R4, R4, c[0x0][0x32c], RZ ;  /* 0x0000cb0004047a10 */ /* 0x000fe80007ffe0ff */
[----:B------:R-:W-:Y:S02]  /*9d30*/  IMNMX R3, R3, R4, PT ;  /* 0x0000000403037217 */ /* 0x000fe40003800200 */
.L_x_517:
[C---:B------:R-:W-:Y:S01]  /*9d40*/  ISETP.GE.AND P0, PT, R0.reuse, 0x1, PT ;  /* 0x000000010000780c */ /* 0x040fe20003f06270 */
[----:B------:R-:W2:Y:S01]  /*9d50*/  LDL.LU R4, [R1+0x18] ;  /* 0x0000180001047983 */ /* 0x000ea20000300800 */
[C---:B------:R-:W-:Y:S02]  /*9d60*/  ISETP.GE.AND P1, PT, R0.reuse, 0x2, PT ;  /* 0x000000020000780c */ /* 0x040fe40003f26270 */
[C---:B------:R-:W-:Y:S02]  /*9d70*/  ISETP.GE.AND P6, PT, R0.reuse, 0x12, PT ;  /* 0x000000120000780c */ /* 0x040fe40003fc6270 */
[C---:B------:R-:W-:Y:S02]  /*9d80*/  ISETP.GE.AND P5, PT, R0.reuse, 0x19, PT ;  /* 0x000000190000780c */ /* 0x040fe40003fa6270 */
[C---:B------:R-:W-:Y:S02]  /*9d90*/  ISETP.GE.AND P4, PT, R0.reuse, 0x1a, PT ;  /* 0x0000001a0000780c */ /* 0x040fe40003f86270 */
[C---:B------:R-:W-:Y:S02]  /*9da0*/  ISETP.GE.AND P3, PT, R0.reuse, 0x21, PT ;  /* 0x000000210000780c */ /* 0x040fe40003f66270 */
[----:B------:R-:W-:Y:S02]  /*9db0*/  ISETP.GE.AND P2, PT, R0, 0x22, PT ;  /* 0x000000220000780c */ /* 0x000fe40003f46270 */
[----:B--2---:R-:W-:Y:S04]  /*9dc0*/  LOP3.LUT R4, R4, 0xffffffef, RZ, 0xc0, !PT ;  /* 0xffffffef04047812 */ /* 0x004fe800078ec0ff */
[----:B------:R-:W-:Y:S02]  /*9dd0*/  @P0 LOP3.LUT R4, R4, 0x10, RZ, 0xfc, !PT ;  /* 0x0000001004040812 */ /* 0x000fe400078efcff */
[----:B------:R-:W-:Y:S02]  /*9de0*/  ISETP.GT.AND P0, PT, R2, RZ, !P0 ;  /* 0x000000ff0200720c */ /* 0x000fe40004704270 */
[----:B------:R-:W-:Y:S02]  /*9df0*/  LOP3.LUT R4, R4, 0xfffffff7, RZ, 0xc0, !PT ;  /* 0xfffffff704047812 */ /* 0x000fe400078ec0ff */
[C---:B------:R-:W-:Y:S02]  /*9e00*/  ISETP.LT.OR P0, PT, R3.reuse, 0x1, P0 ;  /* 0x000000010300780c */ /* 0x040fe40000701670 */
[----:B------:R-:W-:Y:S02]  /*9e10*/  @P1 LOP3.LUT R4, R4, 0x8, RZ, 0xfc, !PT ;  /* 0x0000000804041812 */ /* 0x000fe400078efcff */
[----:B------:R-:W-:Y:S02]  /*9e20*/  FSEL R18, R176, -INF , !P0 ;  /* 0xff800000b0127808 */ /* 0x000fe40004000000 */
[----:B------:R-:W-:Y:S02]  /*9e30*/  ISETP.GT.AND P0, PT, R2, 0x1, !P1 ;  /* 0x000000010200780c */ /* 0x000fe40004f04270 */
[----:B------:R-:W-:Y:S02]  /*9e40*/  ISETP.GE.AND P1, PT, R0, 0x9, PT ;  /* 0x000000090000780c */ /* 0x000fe40003f26270 */
[----:B------:R-:W-:Y:S02]  /*9e50*/  ISETP.LT.OR P0, PT, R3, 0x2, P0 ;  /* 0x000000020300780c */ /* 0x000fe40000701670 */
[----:B------:R-:W-:Y:S02]  /*9e60*/  LOP3.LUT R4, R4, 0xfffffffb, RZ, 0xc0, !PT ;  /* 0xfffffffb04047812 */ /* 0x000fe400078ec0ff */
[----:B------:R-:W-:Y:S02]  /*9e70*/  FSEL R168, R175, -INF , !P0 ;  /* 0xff800000afa87808 */ /* 0x000fe40004000000 */
[----:B------:R-:W-:Y:S04]  /*9e80*/  ISETP.GT.AND P0, PT, R2, 0x8, !P1 ;  /* 0x000000080200780c */ /* 0x000fe80004f04270 */
[C---:B------:R-:W-:Y:S02]  /*9e90*/  ISETP.LT.OR P0, PT, R3.reuse, 0x9, P0 ;  /* 0x000000090300780c */ /* 0x040fe40000701670 */
[----:B------:R-:W-:Y:S02]  /*9ea0*/  @P1 LOP3.LUT R4, R4, 0x4, RZ, 0xfc, !PT ;  /* 0x0000000404041812 */ /* 0x000fe400078efcff */
[----:B------:R-:W-:Y:S02]  /*9eb0*/  ISETP.GE.AND P1, PT, R0, 0xa, PT ;  /* 0x0000000a0000780c */ /* 0x000fe40003f26270 */
[----:B------:R-:W-:Y:S02]  /*9ec0*/  FSEL R132, R132, -INF , !P0 ;  /* 0xff80000084847808 */ /* 0x000fe40004000000 */
[----:B------:R-:W-:Y:S02]  /*9ed0*/  LOP3.LUT R4, R4, 0xfffffffd, RZ, 0xc0, !PT ;  /* 0xfffffffd04047812 */ /* 0x000fe400078ec0ff */
[----:B------:R-:W-:Y:S04]  /*9ee0*/  ISETP.GT.AND P0, PT, R2, 0x9, !P1 ;  /* 0x000000090200780c */ /* 0x000fe80004f04270 */
[C---:B------:R-:W-:Y:S03]  /*9ef0*/  ISETP.LT.OR P0, PT, R3.reuse, 0xa, P0 ;  /* 0x0000000a0300780c */ /* 0x040fe60000701670 */
[----:B------:R-:W-:Y:S02]  /*9f00*/  @P1 LOP3.LUT R4, R4, 0x2, RZ, 0xfc, !PT ;  /* 0x0000000204041812 */ /* 0x000fe400078efcff */
[----:B------:R-:W-:Y:S02]  /*9f10*/  ISETP.GE.AND P1, PT, R0, 0x11, PT ;  /* 0x000000110000780c */ /* 0x000fe40003f26270 */
[----:B------:R-:W-:Y:S02]  /*9f20*/  FSEL R27, R172, -INF , !P0 ;  /* 0xff800000ac1b7808 */ /* 0x000fe40004000000 */
[----:B------:R-:W-:Y:S02]  /*9f30*/  ISETP.GT.AND P0, PT, R2, 0x10, !P1 ;  /* 0x000000100200780c */ /* 0x000fe40004f04270 */
[----:B------:R-:W-:Y:S02]  /*9f40*/  LOP3.LUT R4, R4, 0xfffffffe, RZ, 0xc0, !PT ;  /* 0xfffffffe04047812 */ /* 0x000fe400078ec0ff */
[----:B------:R-:W-:Y:S04]  /*9f50*/  ISETP.LT.OR P0, PT, R3, 0x11, P0 ;  /* 0x000000110300780c */ /* 0x000fe80000701670 */
[----:B------:R-:W-:Y:S02]  /*9f60*/  FSEL R26, R169, -INF , !P0 ;  /* 0xff800000a91a7808 */ /* 0x000fe40004000000 */
[----:B------:R-:W-:Y:S02]  /*9f70*/  ISETP.GT.AND P0, PT, R2, 0x11, !P6 ;  /* 0x000000110200780c */ /* 0x000fe40007704270 */
[----:B------:R-:W-:Y:S02]  /*9f80*/  @P1 LOP3.LUT R4, R4, 0x1, RZ, 0xfc, !PT ;  /* 0x0000000104041812 */ /* 0x000fe400078efcff */
[----:B------:R-:W-:Y:S02]  /*9f90*/  ISETP.LT.OR P0, PT, R3, 0x12, P0 ;  /* 0x000000120300780c */ /* 0x000fe40000701670 */
[----:B------:R-:W-:Y:S02]  /*9fa0*/  ISETP.GE.AND P1, PT, R0, 0x29, PT ;  /* 0x000000290000780c */ /* 0x000fe40003f26270 */
[----:B------:R-:W-:Y:S02]  /*9fb0*/  FSEL R25, R133, -INF , !P0 ;  /* 0xff80000085197808 */ /* 0x000fe40004000000 */
[----:B------:R-:W-:Y:S02]  /*9fc0*/  ISETP.GT.AND P0, PT, R2, 0x18, !P5 ;  /* 0x000000180200780c */ /* 0x000fe40006f04270 */
[----:B------:R-:W-:Y:S02]  /*9fd0*/  LOP3.LUT R4, R4, 0xffffffdf, RZ, 0xc0, !PT ;  /* 0xffffffdf04047812 */ /* 0x000fe400078ec0ff */
[----:B------:R-:W-:Y:S04]  /*9fe0*/  ISETP.LT.OR P0, PT, R3, 0x19, P0 ;  /* 0x000000190300780c */ /* 0x000fe80000701670 */
[----:B------:R-:W-:Y:S02]  /*9ff0*/  FSEL R24, R15, -INF , !P0 ;  /* 0xff8000000f187808 */ /* 0x000fe40004000000 */
[----:B------:R-:W-:Y:S04]  /*a000*/  ISETP.GT.AND P0, PT, R2, 0x19, !P4 ;  /* 0x000000190200780c */ /* 0x000fe80006704270 */
[C---:B------:R-:W-:Y:S04]  /*a010*/  ISETP.LT.OR P0, PT, R3.reuse, 0x1a, P0 ;  /* 0x0000001a0300780c */ /* 0x040fe80000701670 */
[----:B------:R-:W-:Y:S02]  /*a020*/  FSEL R23, R14, -INF , !P0 ;  /* 0xff8000000e177808 */ /* 0x000fe40004000000 */
[C---:B------:R-:W-:Y:S04]  /*a030*/  ISETP.GT.AND P0, PT, R2.reuse, 0x20, !P3 ;  /* 0x000000200200780c */ /* 0x040fe80005f04270 */
[----:B------:R-:W-:Y:S04]  /*a040*/  ISETP.LT.OR P0, PT, R3, 0x21, P0 ;  /* 0x000000210300780c */ /* 0x000fe80000701670 */
[----:B------:R-:W-:Y:S02]  /*a050*/  FSEL R22, R13, -INF , !P0 ;  /* 0xff8000000d167808 */ /* 0x000fe40004000000 */
[----:B------:R-:W-:Y:S04]  /*a060*/  ISETP.GT.AND P0, PT, R2, 0x21, !P2 ;  /* 0x000000210200780c */ /* 0x000fe80005704270 */
[C---:B------:R-:W-:Y:S04]  /*a070*/  ISETP.LT.OR P0, PT, R3.reuse, 0x22, P0 ;  /* 0x000000220300780c */ /* 0x040fe80000701670 */
[----:B------:R-:W-:Y:S02]  /*a080*/  FSEL R21, R12, -INF , !P0 ;  /* 0xff8000000c157808 */ /* 0x000fe40004000000 */
[----:B------:R-:W-:Y:S04]  /*a090*/  ISETP.GT.AND P0, PT, R2, 0x28, !P1 ;  /* 0x000000280200780c */ /* 0x000fe80004f04270 */
[----:B------:R-:W-:Y:S04]  /*a0a0*/  ISETP.LT.OR P0, PT, R3, 0x29, P0 ;  /* 0x000000290300780c */ /* 0x000fe80000701670 */
[----:B------:R-:W-:Y:S02]  /*a0b0*/  FSEL R20, R11, -INF , !P0 ;  /* 0xff8000000b147808 */ /* 0x000fe40004000000 */
[----:B------:R-:W-:Y:S11]  /*a0c0*/  ISETP.GE.AND P0, PT, R0, 0x2a, PT ;  /* 0x0000002a0000780c */ /* 0x000ff60003f06270 */
[----:B------:R-:W-:Y:S02]  /*a0d0*/  @!UPT UIADD3 URZ, URZ, URZ, URZ ;  /* 0x0000003f3f3ff290 */ /* 0x000fe4000fffe03f */
[----:B------:R-:W-:Y:S02]  /*a0e0*/  @P0 LOP3.LUT R4, R4, 0x20, RZ, 0xfc, !PT ;  /* 0x0000002004040812 */ /* 0x000fe400078efcff */
[----:B------:R-:W-:Y:S03]  /*a0f0*/  ISETP.GT.AND P0, PT, R2, 0x29, !P0 ;  /* 0x000000290200780c */ /* 0x000fe60004704270 */
[----:B------:R2:W-:Y:S01]  /*a100*/  STL [R1+0x18], R4 ;  /* 0x0000180401007387 */ /* 0x0005e20000100800 */
[----:B------:R-:W-:Y:S04]  /*a110*/  ISETP.LT.OR P0, PT, R3, 0x2a, P0 ;  /* 0x0000002a0300780c */ /* 0x000fe80000701670 */
[----:B------:R-:W-:Y:S01]  /*a120*/  FSEL R19, R10, -INF , !P0 ;  /* 0xff8000000a137808 */ /* 0x000fe20004000000 */
[----:B------:R-:W-:-:S06]  /*a130*/  BRA.DIV ~URZ, `(.L_x_521) ;  /* 0x00010a427f007947 */ /* 0x000fcc000b800000 */
[----:B--2---:R2:W3:Y:S02]  /*a140*/  SHFL.IDX PT, R4, R5, 0x1, 0x1c1f ;  /* 0x003c1f0005047f89 */ /* 0x0044e400000e0000 */
.L_x_652:
[----:B---3--:R-:W-:Y:S01]  /*a150*/  IADD3 R3, R7, R4, RZ ;  /* 0x0000000407037210 */ /* 0x008fe20007ffe0ff */
[----:B------:R-:W-:Y:S05]  /*a160*/  IMAD.MOV.U32 R2, RZ, RZ, c[0x0][0x32c] ;  /* 0x0000cb00ff027624 */ /* 0x000fea00078e00ff */
[----:B------:R-:W-:Y:S01]  /*a170*/  ISETP.GE.AND P0, PT, R2, 0x1, PT ;  /* 0x000000010200780c */ /* 0x000fe20003f06270 */
[----:B------:R-:W-:Y:S11]  /*a180*/  IMAD.IADD R2, R6, 0x1, R4 ;  /* 0x0000000106027824 */ /* 0x000ff600078e0204 */
[----:B------:R-:W-:Y:S01]  /*a190*/  @!UPT UIADD3 URZ, URZ, URZ, URZ ;  /* 0x0000003f3f3ff290 */ /* 0x000fe2000fffe03f */
[----:B------:R-:W-:-:S05]  /*a1a0*/  @!P0 BRA `(.L_x_522) ;  /* 0x000001b000008947 */ /* 0x000fca0003800000 */
[----:B------:R-:W3:Y:S01]  /*a1b0*/  LDL R8, [R1+0x78] ;  /* 0x0000780001087983 */ /* 0x000ee20000100800 */
[----:B------:R-:W-:Y:S03]  /*a1c0*/  BSSY B0, `(.L_x_523) ;  /* 0x0000013000007945 */ /* 0x000fe60003800000 */
[----:B-12---:R-:W3:Y:S02]  /*a1d0*/  LDL R5, [R1+0x74] ;  /* 0x0000740001057983 */ /* 0x006ee40000100800 */
[----:B---3--:R-:W-:Y:S04]  /*a1e0*/  IADD3 R4, -R5, R8, R4 ;  /* 0x0000000805047210 */ /* 0x008fe80007ffe104 */
        /* <DEDUP_REMOVED lines=11> */
.L_x_524:
[----:B------:R-:W-:Y:S04]  /*a2a0*/  MOV R5, 0x1 ;  /* 0x0000000100057802 */ /* 0x000fe80000000f00 */
[----:B------:R-:W-:Y:S11]  /*a2b0*/  ISETP.NE.AND P0, PT, R5, c[0x0][0x32c], PT ;  /* 0x0000cb0005007a0c */ /* 0x000ff60003f05270 */
[----:B------:R-:W-:Y:S02]  /*a2c0*/  @!UPT UIADD3 URZ, URZ, URZ, URZ ;  /* 0x0000003f3f3ff290 */ /* 0x000fe4000fffe03f */
[----:B------:R-:W-:Y:S05]  /*a2d0*/  @P0 IMAD.HI.U32 R5, R4, c[0x0][0x330], RZ ;  /* 0x0000cc0004050a27 */ /* 0x000fea00078e00ff */
[----:B------:R-:W-:Y:S02]  /*a2e0*/  @P0 SHF.R.U32.HI R4, RZ, c[0x0][0x334], R5 ;  /* 0x0000cd00ff040a19 */ /* 0x000fe40000011605 */
.L_x_525:
[----:B------:R-:W-:Y:S05]  /*a2f0*/  BSYNC B0 ;  /* 0x0000000000007941 */ /* 0x000fea0003800000 */
.L_x_523:
[----:B------:R-:W2:Y:S02]  /*a300*/  LDL R5, [R1+0x7c] ;  /* 0x00007c0001057983 */ /* 0x000ea40000100800 */
[----:B--2---:R-:W-:Y:S04]  /*a310*/  IMAD.IADD R0, R0, 0x1, -R5 ;  /* 0x0000000100007824 */ /* 0x004fe800078e0a05 */
[----:B------:R-:W-:Y:S05]  /*a320*/  IMAD R0, R4, c[0x0][0x32c], R0 ;  /* 0x0000cb0004007a24 */ /* 0x000fea00078e0200 */
[----:B------:R-:W-:Y:S02]  /*a330*/  IMNMX R2, R2, R0, !PT ;  /* 0x0000000002027217 */ /* 0x000fe40007800200 */
[----:B------:R-:W-:Y:S04]  /*a340*/  IADD3 R0, R0, c[0x0][0x32c], RZ ;  /* 0x0000cb0000007a10 */ /* 0x000fe80007ffe0ff */
[----:B------:R-:W-:Y:S02]  /*a350*/  IMNMX R3, R3, R0, PT ;  /* 0x0000000003037217 */ /* 0x000fe40003800200 */
.L_x_522:
[----:B------:R-:W-:Y:S01]  /*a360*/  ISETP.GT.AND P1, PT, R2, 0x28, !P1 ;  /* 0x000000280200780c */ /* 0x000fe20004f24270 */
[----:B------:R-:W3:Y:S03]  /*a370*/  LDL.LU R6, [R1+0x34] ;  /* 0x0000340001067983 */ /* 0x000ee60000300800 */
[----:B------:R-:W-:Y:S01]  /*a380*/  ISETP.LT.OR P1, PT, R3, 0x29, P1 ;  /* 0x000000290300780c */ /* 0x000fe20000f21670 */
[----:B------:R-:W4:Y:S03]  /*a390*/  LDL.LU R7, [R1+0x30] ;  /* 0x0000300001077983 */ /* 0x000f260000300800 */
[----:B------:R-:W-:Y:S01]  /*a3a0*/  FSEL R8, R177, -INF , !P1 ;  /* 0xff800000b1087808 */ /* 0x000fe20004800000 */
[----:B-12---:R-:W2:Y:S04]  /*a3b0*/  LDL.LU R5, [R1+0x2c] ;  /* 0x00002c0001057983 */ /* 0x006ea80000300800 */
[----:B------:R-:W5:Y:S04]  /*a3c0*/  LDL.LU R4, [R1+0x24] ;  /* 0x0000240001047983 */ /* 0x000f680000300800 */
[----:B------:R-:W2:Y:S02]  /*a3d0*/  LDL R0, [R1+0x18] ;  /* 0x0000180001007983 */ /* 0x000ea40000100800 */
[----:B--2---:R-:W-:Y:S04]  /*a3e0*/  LOP3.LUT P0, RZ, R0, 0x10, RZ, 0xc0, !PT ;  /* 0x0000001000ff7812 */ /* 0x004fe8000780c0ff */
[----:B------:R-:W-:Y:S04]  /*a3f0*/  ISETP.GT.AND P0, PT, R2, RZ, !P0 ;  /* 0x000000ff0200720c */ /* 0x000fe80004704270 */
[C---:B------:R-:W-:Y:S04]  /*a400*/  ISETP.LT.OR P0, PT, R3.reuse, 0x1, P0 ;  /* 0x000000010300780c */ /* 0x040fe80000701670 */
[----:B---3--:R-:W-:Y:S02]  /*a410*/  FSEL R6, R6, -INF , !P0 ;  /* 0xff80000006067808 */ /* 0x008fe40004000000 */
[----:B------:R-:W-:Y:S04]  /*a420*/  LOP3.LUT P0, RZ, R0, 0x8, RZ, 0xc0, !PT ;  /* 0x0000000800ff7812 */ /* 0x000fe8000780c0ff */
[----:B------:R-:W-:Y:S04]  /*a430*/  ISETP.GT.AND P0, PT, R2, 0x1, !P0 ;  /* 0x000000010200780c */ /* 0x000fe80004704270 */
[----:B------:R-:W-:Y:S04]  /*a440*/  ISETP.LT.OR P0, PT, R3, 0x2, P0 ;  /* 0x000000020300780c */ /* 0x000fe80000701670 */
[----:B----4-:R-:W-:Y:S02]  /*a450*/  FSEL R17, R7, -INF , !P0 ;  /* 0xff80000007117808 */ /* 0x010fe40004000000 */
[----:B------:R-:W-:Y:S04]  /*a460*/  LOP3.LUT P0, RZ, R0, 0x4, RZ, 0xc0, !PT ;  /* 0x0000000400ff7812 */ /* 0x000fe8000780c0ff */
[----:B------:R-:W-:Y:S04]  /*a470*/  ISETP.GT.AND P0, PT, R2, 0x8, !P0 ;  /* 0x000000080200780c */ /* 0x000fe80004704270 */
[----:B------:R-:W-:Y:S04]  /*a480*/  ISETP.LT.OR P0, PT, R3, 0x9, P0 ;  /* 0x000000090300780c */ /* 0x000fe80000701670 */
[----:B------:R-:W-:Y:S02]  /*a490*/  FSEL R16, R5, -INF , !P0 ;  /* 0xff80000005107808 */ /* 0x000fe40004000000 */
[----:B------:R-:W-:Y:S04]  /*a4a0*/  LOP3.LUT P0, RZ, R0, 0x2, RZ, 0xc0, !PT ;  /* 0x0000000200ff7812 */ /* 0x000fe8000780c0ff */
[----:B------:R-:W-:Y:S04]  /*a4b0*/  ISETP.GT.AND P0, PT, R2, 0x9, !P0 ;  /* 0x000000090200780c */ /* 0x000fe80004704270 */
[C---:B------:R-:W-:Y:S04]  /*a4c0*/  ISETP.LT.OR P0, PT, R3.reuse, 0xa, P0 ;  /* 0x0000000a0300780c */ /* 0x040fe80000701670 */
[----:B-----5:R-:W-:Y:S02]  /*a4d0*/  FSEL R15, R4, -INF , !P0 ;  /* 0xff800000040f7808 */ /* 0x020fe40004000000 */
[----:B------:R-:W-:Y:S01]  /*a4e0*/  LOP3.LUT P0, RZ, R0, 0x1, RZ, 0xc0, !PT ;  /* 0x0000000100ff7812 */ /* 0x000fe2000780c0ff */
[----:B------:R-:W2:Y:S03]  /*a4f0*/  LDL.LU R4, [R1+0x20] ;  /* 0x0000200001047983 */ /* 0x000ea60000300800 */
[C---:B------:R-:W-:Y:S04]  /*a500*/  ISETP.GT.AND P0, PT, R2.reuse, 0x10, !P0 ;  /* 0x000000100200780c */ /* 0x040fe80004704270 */
[----:B------:R-:W-:Y:S04]  /*a510*/  ISETP.LT.OR P0, PT, R3, 0x11, P0 ;  /* 0x000000110300780c */ /* 0x000fe80000701670 */
[----:B------:R-:W-:Y:S02]  /*a520*/  FSEL R14, R179, -INF , !P0 ;  /* 0xff800000b30e7808 */ /* 0x000fe40004000000 */
[----:B------:R-:W-:Y:S02]  /*a530*/  ISETP.GT.AND P0, PT, R2, 0x11, !P6 ;  /* 0x000000110200780c */ /* 0x000fe40007704270 */
[----:B------:R-:W-:Y:S02]  /*a540*/  LOP3.LUT P6, RZ, R0, 0x20, RZ, 0xc0, !PT ;  /* 0x0000002000ff7812 */ /* 0x000fe400078cc0ff */
[C---:B------:R-:W-:Y:S02]  /*a550*/  ISETP.LT.OR P0, PT, R3.reuse, 0x12, P0 ;  /* 0x000000120300780c */ /* 0x040fe40000701670 */
[----:B------:R-:W-:Y:S02]  /*a560*/  FMNMX.FTZ R0, R18, R134, !PT ;  /* 0x0000008612007209 */ /* 0x000fe40007810000 */
[----:B------:R-:W-:Y:S02]  /*a570*/  FSEL R13, R178, -INF , !P0 ;  /* 0xff800000b20d7808 */ /* 0x000fe40004000000 */
[----:B------:R-:W-:Y:S02]  /*a580*/  ISETP.GT.AND P0, PT, R2, 0x18, !P5 ;  /* 0x000000180200780c */ /* 0x000fe40006f04270 */
[----:B------:R-:W-:Y:S02]  /*a590*/  FMNMX.FTZ R0, R168, R0, !PT ;  /* 0x00000000a8007209 */ /* 0x000fe40007810000 */
[----:B------:R-:W-:Y:S02]  /*a5a0*/  ISETP.LT.OR P0, PT, R3, 0x19, P0 ;  /* 0x000000190300780c */ /* 0x000fe40000701670 */
        /* <DEDUP_REMOVED lines=12> */
[----:B------:R-:W-:Y:S04]  /*a670*/  ISETP.GT.AND P0, PT, R2, 0x21, !P2 ;  /* 0x000000210200780c */ /* 0x000fe80005704270 */
[----:B------:R-:W-:Y:S04]  /*a680*/  ISETP.LT.OR P0, PT, R3, 0x22, P0 ;  /* 0x000000220300780c */ /* 0x000fe80000701670 */
[----:B------:R-:W-:Y:S02]  /*a690*/  FSEL R9, R170, -INF , !P0 ;  /* 0xff800000aa097808 */ /* 0x000fe40004000000 */
[----:B------:R-:W-:Y:S02]  /*a6a0*/  ISETP.GT.AND P0, PT, R2, 0x29, !P6 ;  /* 0x000000290200780c */ /* 0x000fe40007704270 */
[----:B------:R-:W-:Y:S02]  /*a6b0*/  FMNMX.FTZ R2, R23, R0, !PT ;  /* 0x0000000017027209 */ /* 0x000fe40007810000 */
[----:B------:R-:W-:Y:S02]  /*a6c0*/  ISETP.LT.OR P0, PT, R3, 0x2a, P0 ;  /* 0x0000002a0300780c */ /* 0x000fe40000701670 */
[----:B------:R-:W-:Y:S02]  /*a6d0*/  FMNMX.FTZ R3, R6, R135, !PT ;  /* 0x0000008706037209 */ /* 0x000fe40007810000 */
[----:B------:R-:W-:Y:S02]  /*a6e0*/  FMNMX.FTZ R2, R22, R2, !PT ;  /* 0x0000000216027209 */ /* 0x000fe40007810000 */
[----:B------:R-:W-:Y:S02]  /*a6f0*/  FMNMX.FTZ R3, R17, R3, !PT ;  /* 0x0000000311037209 */ /* 0x000fe40007810000 */
[----:B------:R-:W-:Y:S02]  /*a700*/  FMNMX.FTZ R2, R21, R2, !PT ;  /* 0x0000000215027209 */ /* 0x000fe40007810000 */
[----:B------:R-:W-:Y:S02]  /*a710*/  FMNMX.FTZ R3, R16, R3, !PT ;  /* 0x0000000310037209 */ /* 0x000fe40007810000 */
[----:B------:R-:W-:Y:S02]  /*a720*/  FMNMX.FTZ R2, R20, R2, !PT ;  /* 0x0000000214027209 */ /* 0x000fe40007810000 */
[----:B------:R-:W-:Y:S04]  /*a730*/  FMNMX.FTZ R3, R15, R3, !PT ;  /* 0x000000030f037209 */ /* 0x000fe80007810000 */
[----:B------:R-:W-:Y:S04]  /*a740*/  FMNMX.FTZ R3, R14, R3, !PT ;  /* 0x000000030e037209 */ /* 0x000fe80007810000 */
[----:B------:R-:W-:Y:S04]  /*a750*/  FMNMX.FTZ R3, R13, R3, !PT ;  /* 0x000000030d037209 */ /* 0x000fe80007810000 */
[----:B------:R-:W-:Y:S04]  /*a760*/  FMNMX.FTZ R3, R12, R3, !PT ;  /* 0x000000030c037209 */ /* 0x000fe80007810000 */
[----:B------:R-:W-:Y:S04]  /*a770*/  FMNMX.FTZ R0, R11, R3, !PT ;  /* 0x000000030b007209 */ /* 0x000fe80007810000 */
[----:B------:R-:W-:Y:S04]  /*a780*/  FMNMX.FTZ R0, R10, R0, !PT ;  /* 0x000000000a007209 */ /* 0x000fe80007810000 */
[----:B------:R-:W-:Y:S04]  /*a790*/  FMNMX.FTZ R0, R9, R0, !PT ;  /* 0x0000000009007209 */ /* 0x000fe80007810000 */
[----:B------:R-:W-:Y:S02]  /*a7a0*/  FMNMX.FTZ R0, R8, R0, !PT ;  /* 0x0000000008007209 */ /* 0x000fe40007810000 */
[----:B--2---:R-:W-:Y:S02]  /*a7b0*/  FSEL R7, R4, -INF , !P0 ;  /* 0xff80000004077808 */ /* 0x004fe40004000000 */
[----:B------:R-:W-:Y:S02]  /*a7c0*/  FMNMX.FTZ R4, R19, R2, !PT ;  /* 0x0000000213047209 */ /* 0x000fe40007810000 */
[----:B------:R-:W-:Y:S01]  /*a7d0*/  FMNMX.FTZ R5, R7, R0, !PT ;  /* 0x0000000007057209 */ /* 0x000fe20007810000 */
[----:B------:R-:W-:-:S05]  /*a7e0*/  BRA.DIV ~URZ, `(.L_x_526) ;  /* 0x000104227f007947 */ /* 0x000fca000b800000 */
[----:B------:R1:W2:Y:S02]  /*a7f0*/  SHFL.BFLY PT, R0, R4, 0x2, 0x1f ;  /* 0x0c401f0004007f89 */ /* 0x0002a400000e0000 */
.L_x_653:
[----:B-12---:R-:W-:Y:S01]  /*a800*/  FMNMX.FTZ R4, R4, R0, !PT ;  /* 0x0000000004047209 */ /* 0x006fe20007810000 */
[----:B------:R-:W-:-:S05]  /*a810*/  BRA.DIV ~URZ, `(.L_x_527) ;  /* 0x000104327f007947 */ /* 0x000fca000b800000 */
[----:B------:R-:W1:Y:S02]  /*a820*/  SHFL.BFLY PT, R0, R4, 0x1, 0x1f ;  /* 0x0c201f0004007f89 */ /* 0x000e6400000e0000 */
[----:B-1----:R-:W-:Y:S02]  /*a830*/  FMNMX.FTZ R133, R4, R0, !PT ;  /* 0x0000000004857209 */ /* 0x002fe40007810000 */
[----:B------:R-:W1:Y:S02]  /*a840*/  SHFL.BFLY PT, R0, R5, 0x2, 0x1f ;  /* 0x0c401f0005007f89 */ /* 0x000e6400000e0000 */
[----:B-1----:R-:W-:Y:S05]  /*a850*/  FMNMX.FTZ R4, R5, R0, !PT ;  /* 0x0000000005047209 */ /* 0x002fea0007810000 */
[----:B------:R1:W2:Y:S02]  /*a860*/  SHFL.BFLY PT, R0, R4, 0x1, 0x1f ;  /* 0x0c201f0004007f89 */ /* 0x0002a400000e0000 */
.L_x_654:
[----:B------:R-:W3:Y:S01]  /*a870*/  LDL.LU R172, [R1+0x60] ;  /* 0x0000600001ac7983 */ /* 0x000ee20000300800 */
[C---:B------:R-:W-:Y:S01]  /*a880*/  FSETP.NEU.FTZ.AND P0, PT, R133.reuse, -INF , PT ;  /* 0xff8000008500780b */ /* 0x040fe20003f1d000 */
[C---:B------:R-:W-:Y:S01]  /*a890*/  FMUL.FTZ R2, R133.reuse, c[0x0][0x2d0] ;  /* 0x0000b40085027a20 */ /* 0x040fe20000410000 */
[----:B--2---:R-:W-:Y:S01]  /*a8a0*/  FMNMX.FTZ R3, R0, R4, !PT ;  /* 0x0000000400037209 */ /* 0x004fe20007810000 */
[----:B------:R-:W-:Y:S01]  /*a8b0*/  WARPSYNC 0xffffffff ;  /* 0xffffffff00007948 */ /* 0x000fe20003800000 */
[----:B------:R-:W-:Y:S02]  /*a8c0*/  FSEL R0, R133, RZ, P0 ;  /* 0x000000ff85007208 */ /* 0x000fe40000000000 */
[----:B------:R-:W-:Y:S02]  /*a8d0*/  FSEL R2, R2, RZ, P0 ;  /* 0x000000ff02027208 */ /* 0x000fe40000000000 */
[----:B------:R-:W-:Y:S01]  /*a8e0*/  FSETP.NEU.FTZ.AND P0, PT, R3, -INF , PT ;  /* 0xff8000000300780b */ /* 0x000fe20003f1d000 */
[----:B------:R-:W-:Y:S02]  /*a8f0*/  FADD.FTZ R0, -R0, R134 ;  /* 0x0000008600007221 */ /* 0x000fe40000010100 */
[--C-:B------:R-:W-:Y:S02]  /*a900*/  FFMA.FTZ R178, R24, c[0x0][0x2d0], -R2.reuse ;  /* 0x0000b40018b27a23 */ /* 0x100fe40000010802 */
[----:B------:R-:W-:Y:S02]  /*a910*/  FMUL.FTZ R0, R0, c[0x0][0x2d0] ;  /* 0x0000b40000007a20 */ /* 0x000fe40000410000 */
[--C-:B-1----:R-:W-:Y:S02]  /*a920*/  FFMA.FTZ R4, R18, c[0x0][0x2d0], -R2.reuse ;  /* 0x0000b40012047a23 */ /* 0x102fe40000010802 */
        /* <DEDUP_REMOVED lines=8> */
[--C-:B------:R-:W-:Y:S02]  /*a9b0*/  FFMA.FTZ R171, R20, c[0x0][0x2d0], -R2.reuse ;  /* 0x0000b40014ab7a23 */ /* 0x100fe40000010802 */
[--C-:B------:R-:W-:Y:S02]  /*a9c0*/  FFMA.FTZ R18, R132, c[0x0][0x2d0], -R2.reuse ;  /* 0x0000b40084127a23 */ /* 0x100fe40000010802 */
[--C-:B------:R-:W-:Y:S02]  /*a9d0*/  FFMA.FTZ R27, R27, c[0x0][0x2d0], -R2.reuse ;  /* 0x0000b4001b1b7a23 */ /* 0x100fe40000010802 */
[----:B------:R-:W-:Y:S03]  /*a9e0*/  FFMA.FTZ R177, R23, c[0x0][0x2d0], -R2 ;  /* 0x0000b40017b17a23 */ /* 0x000fe60000010802 */
[----:B------:R-:W1:Y:S10]  /*a9f0*/  MUFU.EX2 R4, R5 ;  /* 0x0000000500047308 */ /* 0x000e740000000800 */
[----:B------:R2:W-:Y:S01]  /*aa00*/  MUFU.EX2 R20, R18 ;  /* 0x0000001200147308 */ /* 0x0005e20000000800 */
[----:B---3--:R-:W-:Y:S01]  /*aa10*/  FFMA.FTZ R2, R0, R172, R19 ;  /* 0x000000ac00027223 */ /* 0x008fe20000010013 */
[----:B-1----:R-:W-:Y:S01]  /*aa20*/  F2FP.PACK_AB R168, R4, R19 ;  /* 0x0000001304a8723e */ /* 0x002fe200000000ff */
[----:B------:R-:W-:Y:S07]  /*aa30*/  FMUL.FTZ R24, R0, R136 ;  /* 0x0000008800187220 */ /* 0x000fee0000410000 */
[----:B------:R1:W3:Y:S01]  /*aa40*/  MUFU.EX2 R19, R27 ;  /* 0x0000001b00137308 */ /* 0x0002e20000000800 */
[----:B------:R-:W4:Y:S01]  /*aa50*/  LDL.LU R136, [R1+0x5c] ;  /* 0x00005c0001887983 */ /* 0x000f220000300800 */
[----:B------:R-:W-:Y:S01]  /*aa60*/  FADD.FTZ R5, R4, R2 ;  /* 0x0000000204057221 */ /* 0x000fe20000010000 */
[C---:B------:R-:W-:Y:S01]  /*aa70*/  FSEL R2, R3.reuse, RZ, P0 ;  /* 0x000000ff03027208 */ /* 0x040fe20000000000 */
[----:B------:R-:W-:Y:S02]  /*aa80*/  FMUL.FTZ R4, R3, c[0x0][0x2d0] ;  /* 0x0000b40003047a20 */ /* 0x000fe40000410000 */
[----:B------:R-:W-:Y:S02]  /*aa90*/  FMUL.FTZ R25, R0, R137 ;  /* 0x0000008900197220 */ /* 0x000fe40000410000 */
[----:B------:R-:W-:Y:S01]  /*aaa0*/  FADD.FTZ R2, -R2, R135 ;  /* 0x0000008702027221 */ /* 0x000fe20000010100 */
[----:B------:R-:W-:Y:S01]  /*aab0*/  FSEL R4, R4, RZ, P0 ;  /* 0x000000ff04047208 */ /* 0x000fe20000000000 */
[----:B------:R-:W-:Y:S01]  /*aac0*/  FMUL.FTZ R21, R0, R141 ;  /* 0x0000008d00157220 */ /* 0x000fe20000410000 */
[----:B------:R-:W-:Y:S01]  /*aad0*/  MOV R141, R26 ;  /* 0x0000001a008d7202 */ /* 0x000fe20000000f00 */
[----:B------:R-:W-:Y:S02]  /*aae0*/  FMUL.FTZ R2, R2, c[0x0][0x2d0] ;  /* 0x0000b40002027a20 */ /* 0x000fe40000410000 */
[--C-:B------:R-:W-:Y:S02]  /*aaf0*/  FFMA.FTZ R7, R7, c[0x0][0x2d0], -R4.reuse ;  /* 0x0000b40007077a23 */ /* 0x100fe40000010804 */
[--C-:B--2---:R-:W-:Y:S02]  /*ab00*/  FFMA.FTZ R18, R17, c[0x0][0x2d0], -R4.reuse ;  /* 0x0000b40011127a23 */ /* 0x104fe40000010804 */
[----:B------:R-:W2:Y:S01]  /*ab10*/  MUFU.EX2 R2, R2 ;  /* 0x0000000200027308 */ /* 0x000ea20000000800 */
[--C-:B------:R-:W-:Y:S02]  /*ab20*/  FFMA.FTZ R172, R13, c[0x0][0x2d0], -R4.reuse ;  /* 0x0000b4000dac7a23 */ /* 0x100fe40000010804 */
[--C-:B------:R-:W-:Y:S02]  /*ab30*/  FFMA.FTZ R175, R12, c[0x0][0x2d0], -R4.reuse ;  /* 0x0000b4000caf7a23 */ /* 0x100fe40000010804 */
[--C-:B------:R-:W-:Y:S02]  /*ab40*/  FFMA.FTZ R23, R9, c[0x0][0x2d0], -R4.reuse ;  /* 0x0000b40009177a23 */ /* 0x100fe40000010804 */
[--C-:B-1----:R-:W-:Y:S02]  /*ab50*/  FFMA.FTZ R27, R8, c[0x0][0x2d0], -R4.reuse ;  /* 0x0000b400081b7a23 */ /* 0x102fe40000010804 */
[--C-:B------:R-:W-:Y:S02]  /*ab60*/  FFMA.FTZ R6, R6, c[0x0][0x2d0], -R4.reuse ;  /* 0x0000b40006067a23 */ /* 0x100fe40000010804 */
[--C-:B------:R-:W-:Y:S02]  /*ab70*/  FFMA.FTZ R132, R16, c[0x0][0x2d0], -R4.reuse ;  /* 0x0000b40010847a23 */ /* 0x100fe40000010804 */
[--C-:B------:R-:W-:Y:S01]  /*ab80*/  FFMA.FTZ R134, R15, c[0x0][0x2d0], -R4.reuse ;  /* 0x0000b4000f867a23 */ /* 0x100fe20000010804 */
[----:B------:R1:W-:Y:S01]  /*ab90*/  MUFU.EX2 R135, R6 ;  /* 0x0000000600877308 */ /* 0x0003e20000000800 */
[--C-:B------:R-:W-:Y:S01]  /*aba0*/  FFMA.FTZ R174, R14, c[0x0][0x2d0], -R4.reuse ;  /* 0x0000b4000eae7a23 */ /* 0x100fe20000010804 */
[----:B------:R-:W-:Y:S01]  /*abb0*/  MOV R15, R170 ;  /* 0x000000aa000f7202 */ /* 0x000fe20000000f00 */
[--C-:B------:R-:W-:Y:S01]  /*abc0*/  FFMA.FTZ R176, R11, c[0x0][0x2d0], -R4.reuse ;  /* 0x0000b4000bb07a23 */ /* 0x100fe20000010804 */
[C---:B---3--:R-:W-:Y:S01]  /*abd0*/  F2FP.PACK_AB R170, R19.reuse, R20 ;  /* 0x0000001413aa723e */ /* 0x048fe200000000ff */
[----:B------:R-:W-:Y:S02]  /*abe0*/  FFMA.FTZ R10, R10, c[0x0][0x2d0], -R4 ;  /* 0x0000b4000a0a7a23 */ /* 0x000fe40000010804 */
[----:B------:R-:W-:Y:S02]  /*abf0*/  FADD.FTZ R4, R20, R5 ;  /* 0x0000000514047221 */ /* 0x000fe40000010000 */
[----:B------:R-:W-:Y:S01]  /*ac00*/  FMUL.FTZ R5, R0, R157 ;  /* 0x0000009d00057220 */ /* 0x000fe20000410000 */
[----:B------:R-:W-:Y:S01]  /*ac10*/  MOV R157, R7 ;  /* 0x00000007009d7202 */ /* 0x000fe20000000f00 */
[C---:B--2---:R-:W-:Y:S01]  /*ac20*/  FMUL.FTZ R7, R2.reuse, R159 ;  /* 0x0000009f02077220 */ /* 0x044fe20000410000 */
[----:B------:R-:W-:Y:S01]  /*ac30*/  MUFU.EX2 R176, R176 ;  /* 0x000000b000b07308 */ /* 0x000fe20000000800 */
[----:B------:R-:W2:Y:S01]  /*ac40*/  LDL R159, [R1] ;  /* 0x00000000019f7983 */ /* 0x000ea20000100800 */
[----:B------:R-:W-:Y:S02]  /*ac50*/  FMUL.FTZ R26, R2, R138 ;  /* 0x0000008a021a7220 */ /* 0x000fe40000410000 */
[----:B------:R-:W-:Y:S01]  /*ac60*/  FMUL.FTZ R8, R0, R152 ;  /* 0x0000009800087220 */ /* 0x000fe20000410000 */
[----:B------:R-:W-:Y:S01]  /*ac70*/  MOV R152, R27 ;  /* 0x0000001b00987202 */ /* 0x000fe20000000f00 */
[----:B------:R-:W-:Y:S02]  /*ac80*/  FMUL.FTZ R27, R2, R139 ;  /* 0x0000008b021b7220 */ /* 0x000fe40000410000 */
[C---:B------:R-:W-:Y:S02]  /*ac90*/  FMUL.FTZ R12, R0.reuse, R148 ;  /* 0x00000094000c7220 */ /* 0x040fe40000410000 */
[----:B------:R-:W-:Y:S02]  /*aca0*/  FADD.FTZ R173, R19, R4 ;  /* 0x0000000413ad7221 */ /* 0x000fe40000010000 */
[C---:B------:R-:W-:Y:S02]  /*acb0*/  FMUL.FTZ R4, R0.reuse, R156 ;  /* 0x0000009c00047220 */ /* 0x040fe40000410000 */
[----:B------:R-:W-:Y:S01]  /*acc0*/  FMUL.FTZ R13, R0, R149 ;  /* 0x00000095000d7220 */ /* 0x000fe20000410000 */
[----:B------:R-:W3:Y:S01]  /*acd0*/  MUFU.EX2 R156, R18 ;  /* 0x00000012009c7308 */ /* 0x000ee20000000800 */
[----:B------:R-:W-:Y:S02]  /*ace0*/  FMUL.FTZ R14, R2, R150 ;  /* 0x00000096020e7220 */ /* 0x000fe40000410000 */
[C---:B------:R-:W-:Y:S01]  /*acf0*/  FMUL.FTZ R17, R0.reuse, R145 ;  /* 0x0000009100117220 */ /* 0x040fe20000410000 */
[----:B------:R-:W-:Y:S01]  /*ad00*/  MOV R145, R169 ;  /* 0x000000a900917202 */ /* 0x000fe20000000f00 */
[----:B------:R-:W-:Y:S01]  /*ad10*/  FMUL.FTZ R20, R0, R140 ;  /* 0x0000008c00147220 */ /* 0x000fe20000410000 */
[----:B------:R-:W-:Y:S01]  /*ad20*/  MOV R140, R171 ;  /* 0x000000ab008c7202 */ /* 0x000fe20000000f00 */
[----:B-1----:R-:W-:Y:S01]  /*ad30*/  FMUL.FTZ R6, R2, R158 ;  /* 0x0000009e02067220 */ /* 0x002fe20000410000 */
[----:B------:R-:W-:Y:S01]  /*ad40*/  MOV R158, R15 ;  /* 0x0000000f009e7202 */ /* 0x000fe20000000f00 */
[C---:B------:R-:W-:Y:S01]  /*ad50*/  FMUL.FTZ R9, R0.reuse, R153 ;  /* 0x0000009900097220 */ /* 0x040fe20000410000 */
[----:B------:R-:W-:Y:S01]  /*ad60*/  MUFU.EX2 R149, R132 ;  /* 0x0000008400957308 */ /* 0x000fe20000000800 */
[C---:B------:R-:W-:Y:S01]  /*ad70*/  FMUL.FTZ R16, R0.reuse, R144 ;  /* 0x0000009000107220 */ /* 0x040fe20000410000 */
[----:B------:R-:W-:Y:S01]  /*ad80*/  MOV R153, R23 ;  /* 0x0000001700997202 */ /* 0x000fe20000000f00 */
[C---:B------:R-:W-:Y:S01]  /*ad90*/  FMUL.FTZ R28, R0.reuse, R28 ;  /* 0x0000001c001c7220 */ /* 0x040fe20000410000 */
[----:B------:R-:W-:Y:S01]  /*ada0*/  MOV R144, R22 ;  /* 0x0000001600907202 */ /* 0x000fe20000000f00 */
[C---:B------:R-:W-:Y:S02]  /*adb0*/  FMUL.FTZ R29, R0.reuse, R29 ;  /* 0x0000001d001d7220 */ /* 0x040fe40000410000 */
[C---:B------:R-:W-:Y:S02]  /*adc0*/  FMUL.FTZ R32, R0.reuse, R32 ;  /* 0x0000002000207220 */ /* 0x040fe40000410000 */
[C---:B------:R-:W-:Y:S01]  /*add0*/  FMUL.FTZ R33, R0.reuse, R33 ;  /* 0x0000002100217220 */ /* 0x040fe20000410000 */
[----:B------:R-:W1:Y:S01]  /*ade0*/  MUFU.EX2 R150, R134 ;  /* 0x0000008600967308 */ /* 0x000e620000000800 */
[C---:B------:R-:W-:Y:S02]  /*adf0*/  FMUL.FTZ R36, R0.reuse, R36 ;  /* 0x0000002400247220 */ /* 0x040fe40000410000 */
[----:B------:R-:W-:Y:S01]  /*ae00*/  FMUL.FTZ R37, R0, R37 ;  /* 0x0000002500257220 */ /* 0x000fe20000410000 */
[----:B---3--:R-:W-:Y:S01]  /*ae10*/  F2FP.PACK_AB R169, R156, R135 ;  /* 0x000000879ca9723e */ /* 0x008fe200000000ff */
[C---:B------:R-:W-:Y:S02]  /*ae20*/  FMUL.FTZ R40, R0.reuse, R40 ;  /* 0x0000002800287220 */ /* 0x040fe40000410000 */
[C---:B------:R-:W-:Y:S02]  /*ae30*/  FMUL.FTZ R41, R0.reuse, R41 ;  /* 0x0000002900297220 */ /* 0x040fe40000410000 */
[C---:B------:R-:W-:Y:S01]  /*ae40*/  FMUL.FTZ R44, R0.reuse, R44 ;  /* 0x0000002c002c7220 */ /* 0x040fe20000410000 */
[----:B------:R3:W5:Y:S01]  /*ae50*/  MUFU.EX2 R132, R158 ;  /* 0x0000009e00847308 */ /* 0x0007620000000800 */
[C---:B------:R-:W-:Y:S02]  /*ae60*/  FMUL.FTZ R45, R0.reuse, R45 ;  /* 0x0000002d002d7220 */ /* 0x040fe40000410000 */
[C---:B------:R-:W-:Y:S02]  /*ae70*/  FMUL.FTZ R48, R0.reuse, R48 ;  /* 0x0000003000307220 */ /* 0x040fe40000410000 */
[C---:B------:R-:W-:Y:S02]  /*ae80*/  FMUL.FTZ R49, R0.reuse, R49 ;  /* 0x0000003100317220 */ /* 0x040fe40000410000 */
[C---:B------:R-:W-:Y:S02]  /*ae90*/  FMUL.FTZ R52, R0.reuse, R52 ;  /* 0x0000003400347220 */ /* 0x040fe40000410000 */
[C---:B------:R-:W-:Y:S01]  /*aea0*/  FMUL.FTZ R53, R0.reuse, R53 ;  /* 0x0000003500357220 */ /* 0x040fe20000410000 */
[----:B------:R-:W-:Y:S01]  /*aeb0*/  MUFU.EX2 R134, R177 ;  /* 0x000000b100867308 */ /* 0x000fe20000000800 */
[C---:B------:R-:W-:Y:S02]  /*aec0*/  FMUL.FTZ R56, R0.reuse, R56 ;  /* 0x0000003800387220 */ /* 0x040fe40000410000 */
[----:B------:R-:W-:Y:S01]  /*aed0*/  FMUL.FTZ R57, R0, R57 ;  /* 0x0000003900397220 */ /* 0x000fe20000410000 */
[----:B-1----:R-:W-:Y:S01]  /*aee0*/  F2FP.PACK_AB R171, R150, R149 ;  /* 0x0000009596ab723e */ /* 0x002fe200000000ff */
        /* <DEDUP_REMOVED lines=34> */
[----:B------:R-:W-:Y:S01]  /*b110*/  FMUL.FTZ R11, R2, R155 ;  /* 0x0000009b020b7220 */ /* 0x000fe20000410000 */
[----:B------:R-:W-:Y:S01]  /*b120*/  MOV R155, R145 ;  /* 0x00000091009b7202 */ /* 0x000fe20000000f00 */
[C---:B------:R-:W-:Y:S02]  /*b130*/  FMUL.FTZ R124, R0.reuse, R124 ;  /* 0x0000007c007c7220 */ /* 0x040fe40000410000 */
[C---:B------:R-:W-:Y:S02]  /*b140*/  FMUL.FTZ R125, R0.reuse, R125 ;  /* 0x0000007d007d7220 */ /* 0x040fe40000410000 */
[C---:B------:R-:W-:Y:S02]  /*b150*/  FMUL.FTZ R128, R0.reuse, R128 ;  /* 0x0000008000807220 */ /* 0x040fe40000410000 */
[----:B------:R-:W-:Y:S01]  /*b160*/  FMUL.FTZ R129, R0, R129 ;  /* 0x0000008100817220 */ /* 0x000fe20000410000 */
[----:B------:R-:W-:Y:S01]  /*b170*/  MOV R0, R10 ;  /* 0x0000000a00007202 */ /* 0x000fe20000000f00 */
[C---:B------:R-:W-:Y:S01]  /*b180*/  FMUL.FTZ R10, R2.reuse, R154 ;  /* 0x0000009a020a7220 */ /* 0x040fe20000410000 */
[----:B------:R-:W-:Y:S01]  /*b190*/  MOV R154, R140 ;  /* 0x0000008c009a7202 */ /* 0x000fe20000000f00 */
[C---:B------:R-:W-:Y:S01]  /*b1a0*/  FMUL.FTZ R15, R2.reuse, R151 ;  /* 0x00000097020f7220 */ /* 0x040fe20000410000 */
[----:B------:R-:W-:Y:S01]  /*b1b0*/  MOV R151, R144 ;  /* 0x0000009000977202 */ /* 0x000fe20000000f00 */
[C---:B------:R-:W-:Y:S01]  /*b1c0*/  FMUL.FTZ R18, R2.reuse, R146 ;  /* 0x0000009202127220 */ /* 0x040fe20000410000 */
[----:B---3--:R-:W-:Y:S01]  /*b1d0*/  MOV R158, R0 ;  /* 0x00000000009e7202 */ /* 0x008fe20000000f00 */
[C---:B------:R-:W-:Y:S02]  /*b1e0*/  FMUL.FTZ R19, R2.reuse, R147 ;  /* 0x0000009302137220 */ /* 0x040fe40000410000 */
[C---:B------:R-:W-:Y:S01]  /*b1f0*/  FMUL.FTZ R22, R2.reuse, R142 ;  /* 0x0000008e02167220 */ /* 0x040fe20000410000 */
[----:B------:R-:W-:Y:S01]  /*b200*/  LDSM.16.MT88.4 R144, [R241+0x800] ;  /* 0x00080000f190783b */ /* 0x000fe20000004200 */
        /* <DEDUP_REMOVED lines=49> */
[----:B-----5:R-:W-:Y:S02]  /*b520*/  FADD.FTZ R0, R132, R173 ;  /* 0x000000ad84007221 */ /* 0x020fe40000010000 */
[----:B------:R-:W-:Y:S01]  /*b530*/  MUFU.EX2 R173, R157 ;  /* 0x0000009d00ad7308 */ /* 0x000fe20000000800 */
[C---:B------:R-:W-:Y:S02]  /*b540*/  FMUL.FTZ R126, R2.reuse, R126 ;  /* 0x0000007e027e7220 */ /* 0x040fe40000410000 */
[C---:B------:R-:W-:Y:S02]  /*b550*/  FMUL.FTZ R127, R2.reuse, R127 ;  /* 0x0000007f027f7220 */ /* 0x040fe40000410000 */
[C---:B------:R-:W-:Y:S02]  /*b560*/  FMUL.FTZ R130, R2.reuse, R130 ;  /* 0x0000008202827220 */ /* 0x040fe40000410000 */
[C---:B------:R-:W-:Y:S02]  /*b570*/  FMUL.FTZ R131, R2.reuse, R131 ;  /* 0x0000008302837220 */ /* 0x040fe40000410000 */
[----:B----4-:R-:W-:Y:S02]  /*b580*/  FFMA.FTZ R148, R2, R136, R135 ;  /* 0x0000008802947223 */ /* 0x010fe40000010087 */
[----:B------:R-:W1:Y:S01]  /*b590*/  LDSM.16.MT88.4 R136, [R239] ;  /* 0x00000000ef88783b */ /* 0x000e620000004200 */
[----:B------:R-:W3:Y:S10]  /*b5a0*/  MUFU.EX2 R2, R179 ;  /* 0x000000b300027308 */ /* 0x000ef40000000800 */
[----:B------:R-:W4:Y:S10]  /*b5b0*/  MUFU.EX2 R135, R178 ;  /* 0x000000b200877308 */ /* 0x000f340000000800 */
[----:B------:R-:W-:Y:S01]  /*b5c0*/  MUFU.EX2 R179, R174 ;  /* 0x000000ae00b37308 */ /* 0x000fe20000000800 */
[----:B---3--:R-:W-:Y:S09]  /*b5d0*/  FADD.FTZ R0, R2, R0 ;  /* 0x0000000002007221 */ /* 0x008ff20000010000 */
[----:B------:R-:W3:Y:S01]  /*b5e0*/  MUFU.EX2 R178, R172 ;  /* 0x000000ac00b27308 */ /* 0x000ee20000000800 */
[----:B----4-:R-:W-:Y:S04]  /*b5f0*/  FADD.FTZ R0, R135, R0 ;  /* 0x0000000087007221 */ /* 0x010fe80000010000 */
[----:B------:R-:W-:Y:S01]  /*b600*/  FADD.FTZ R0, R134, R0 ;  /* 0x0000000086007221 */ /* 0x000fe20000010000 */
[C---:B-1----:R-:W-:Y:S04]  /*b610*/  HMMA.16816.F32 R4, R168.reuse, R136, R4 ;  /* 0x00000088a804723c */ /* 0x042fe80000001804 */
[----:B------:R-:W-:Y:S04]  /*b620*/  MUFU.EX2 R172, R152 ;  /* 0x0000009800ac7308 */ /* 0x000fe80000000800 */
[C---:B------:R-:W-:Y:S01]  /*b630*/  HMMA.16816.F32 R8, R168.reuse, R138, R8 ;  /* 0x0000008aa808723c */ /* 0x040fe20000001808 */
[----:B------:R-:W1:Y:S05]  /*b640*/  LDSM.16.MT88.4 R136, [R241] ;  /* 0x00000000f188783b */ /* 0x000e6a0000004200 */
[----:B------:R-:W4:Y:S02]  /*b650*/  MUFU.EX2 R174, R158 ;  /* 0x0000009e00ae7308 */ /* 0x000f240000000800 */
[C---:B-1----:R-:W-:Y:S08]  /*b660*/  HMMA.16816.F32 R12, R168.reuse, R136, R12 ;  /* 0x00000088a80c723c */ /* 0x042ff0000000180c */
[C---:B------:R-:W-:Y:S01]  /*b670*/  HMMA.16816.F32 R16, R168.reuse, R138, R16 ;  /* 0x0000008aa810723c */ /* 0x040fe20000001810 */
[----:B------:R-:W1:Y:S07]  /*b680*/  LDSM.16.MT88.4 R136, [R240] ;  /* 0x00000000f088783b */ /* 0x000e6e0000004200 */
[C---:B-1----:R-:W-:Y:S08]  /*b690*/  HMMA.16816.F32 R20, R168.reuse, R136, R20 ;  /* 0x00000088a814723c */ /* 0x042ff00000001814 */
[C---:B------:R-:W-:Y:S01]  /*b6a0*/  HMMA.16816.F32 R24, R168.reuse, R138, R24 ;  /* 0x0000008aa818723c */ /* 0x040fe20000001818 */
[----:B--2---:R1:W2:Y:S03]  /*b6b0*/  LDSM.16.MT88.4 R136, [R159] ;  /* 0x000000009f88783b */ /* 0x0042a60000004200 */
[----:B-1----:R-:W-:Y:S05]  /*b6c0*/  MOV R159, R141 ;  /* 0x0000008d009f7202 */ /* 0x002fea0000000f00 */
[----:B------:R-:W-:Y:S01]  /*b6d0*/  LDSM.16.MT88.4 R140, [R239+0x800] ;  /* 0x00080000ef8c783b */ /* 0x000fe20000004200 */
[C---:B--2---:R-:W-:Y:S08]  /*b6e0*/  HMMA.16816.F32 R28, R168.reuse, R136, R28 ;  /* 0x00000088a81c723c */ /* 0x044ff0000000181c */
        /* <DEDUP_REMOVED lines=39> */
[----:B---3--:R-:W-:Y:S03]  /*b960*/  F2FP.PACK_AB R137, R178, R179 ;  /* 0x000000b3b289723e */ /* 0x008fe600000000ff */
[----:B------:R-:W-:Y:S02]  /*b970*/  F2FP.PACK_AB R138, R134, R135 ;  /* 0x00000087868a723e */ /* 0x000fe400000000ff */
[----:B------:R-:W-:Y:S02]  /*b980*/  F2FP.PACK_AB R139, R176, R177 ;  /* 0x000000b1b08b723e */ /* 0x000fe400000000ff */
[----:B------:R-:W2:Y:S01]  /*b990*/  MUFU.EX2 R2, R155 ;  /* 0x0000009b00027308 */ /* 0x000ea20000000800 */
[----:B----4-:R-:W-:Y:S02]  /*b9a0*/  F2FP.PACK_AB R169, R175, R174 ;  /* 0x000000aeafa9723e */ /* 0x010fe400000000ff */
[----:B------:R-:W-:Y:S02]  /*b9b0*/  F2FP.PACK_AB R171, R173, R172 ;  /* 0x000000acadab723e */ /* 0x000fe400000000ff */
[C---:B------:R-:W-:Y:S05]  /*b9c0*/  HMMA.16816.F32 R4, R136.reuse, R140, R4 ;  /* 0x0000008c8804723c */ /* 0x040fea0000001804 */
[----:B------:R-:W3:Y:S03]  /*b9d0*/  MUFU.EX2 R135, R154 ;  /* 0x0000009a00877308 */ /* 0x000ee60000000800 */
[C---:B------:R-:W-:Y:S01]  /*b9e0*/  HMMA.16816.F32 R8, R136.reuse, R142, R8 ;  /* 0x0000008e8808723c */ /* 0x040fe20000001808 */
[----:B------:R-:W4:Y:S03]  /*b9f0*/  LDSM.16.MT88.4 R140, [R240+0x800] ;  /* 0x00080000f08c783b */ /* 0x000f260000004200 */
[----:B-1----:R-:W-:Y:S03]  /*ba00*/  FADD.FTZ R0, R132, R0 ;  /* 0x0000000084007221 */ /* 0x002fe60000010000 */
[----:B------:R-:W1:Y:S01]  /*ba10*/  MUFU.EX2 R134, R159 ;  /* 0x0000009f00867308 */ /* 0x000e620000000800 */
[C---:B------:R-:W-:Y:S04]  /*ba20*/  HMMA.16816.F32 R12, R136.reuse, R144, R12 ;  /* 0x00000090880c723c */ /* 0x040fe8000000180c */
[C---:B--2---:R-:W-:Y:S01]  /*ba30*/  F2FP.PACK_AB R168, R2.reuse, R132 ;  /* 0x0000008402a8723e */ /* 0x044fe200000000ff */
[----:B------:R-:W-:Y:S01]  /*ba40*/  FADD.FTZ R0, R2, R0 ;  /* 0x0000000002007221 */ /* 0x000fe20000010000 */
[----:B------:R-:W2:Y:S01]  /*ba50*/  LDL.LU R132, [R1+0x3c] ;  /* 0x00003c0001847983 */ /* 0x000ea20000300800 */
[----:B------:R-:W-:Y:S01]  /*ba60*/  FADD.FTZ R2, R156, R148 ;  /* 0x000000949c027221 */ /* 0x000fe20000010000 */
[C---:B------:R-:W-:Y:S02]  /*ba70*/  HMMA.16816.F32 R16, R136.reuse, R146, R16 ;  /* 0x000000928810723c */ /* 0x040fe40000001810 */
[----:B------:R-:W5:Y:S02]  /*ba80*/  LDSM.16.MT88.4 R144, [R242+0x800] ;  /* 0x00080000f290783b */ /* 0x000f640000004200 */
[----:B---3--:R-:W-:Y:S06]  /*ba90*/  FADD.FTZ R0, R135, R0 ;  /* 0x0000000087007221 */ /* 0x008fec0000010000 */
[----:B------:R-:W-:Y:S02]  /*baa0*/  LDSM.16.MT88.4 R152, [R239+0x1000] ;  /* 0x00100000ef98783b */ /* 0x000fe40000004200 */
[C---:B-1----:R-:W-:Y:S01]  /*bab0*/  FADD.FTZ R0, R134.reuse, R0 ;  /* 0x0000000086007221 */ /* 0x042fe20000010000 */
[----:B------:R-:W-:Y:S02]  /*bac0*/  F2FP.PACK_AB R170, R134, R135 ;  /* 0x0000008786aa723e */ /* 0x000fe400000000ff */
[----:B------:R-:W-:Y:S03]  /*bad0*/  MOV R135, R150 ;  /* 0x0000009600877202 */ /* 0x000fe60000000f00 */
[----:B------:R1:W-:Y:S04]  /*bae0*/  STL [R1+0x60], R0 ;  /* 0x0000600001007387 */ /* 0x0003e80000100800 */
[----:B------:R-:W3:Y:S01]  /*baf0*/  LDL R134, [R1+0x80] ;  /* 0x0000800001867983 */ /* 0x000ee20000100800 */
[C---:B----4-:R-:W-:Y:S08]  /*bb00*/  HMMA.16816.F32 R20, R136.reuse, R140, R20 ;  /* 0x0000008c8814723c */ /* 0x050ff00000001814 */
[C---:B------:R-:W-:Y:S01]  /*bb10*/  HMMA.16816.F32 R24, R136.reuse, R142, R24 ;  /* 0x0000008e8818723c */ /* 0x040fe20000001818 */
[----:B------:R-:W4:Y:S07]  /*bb20*/  LDSM.16.MT88.4 R140, [R239+0x2000] ;  /* 0x00200000ef8c783b */ /* 0x000f2e0000004200 */
[C---:B-----5:R-:W-:Y:S04]  /*bb30*/  HMMA.16816.F32 R28, R136.reuse, R144, R28 ;  /* 0x00000090881c723c */ /* 0x060fe8000000181c */
[----:B-1----:R-:W-:Y:S04]  /*bb40*/  FADD.FTZ R0, R149, R2 ;  /* 0x0000000295007221 */ /* 0x002fe80000010000 */
[----:B------:R-:W-:Y:S01]  /*bb50*/  FADD.FTZ R0, R135, R0 ;  /* 0x0000000087007221 */ /* 0x000fe20000010000 */
[C---:B------:R-:W-:Y:S01]  /*bb60*/  HMMA.16816.F32 R32, R136.reuse, R146, R32 ;  /* 0x000000928820723c */ /* 0x040fe20000001820 */
[----:B------:R-:W1:Y:S02]  /*bb70*/  LDSM.16.MT88.4 R144, [R241+0x2000] ;  /* 0x00200000f190783b */ /* 0x000e640000004200 */
[----:B------:R-:W-:Y:S01]  /*bb80*/  FADD.FTZ R0, R179, R0 ;  /* 0x00000000b3007221 */ /* 0x000fe20000010000 */
[-C--:B------:R-:W-:Y:S03]  /*bb90*/  MOV R135, R3.reuse ;  /* 0x0000000300877202 */ /* 0x080fe60000000f00 */
[----:B------:R-:W-:Y:S05]  /*bba0*/  FADD.FTZ R0, R178, R0 ;  /* 0x00000000b2007221 */ /* 0x000fea0000010000 */
[----:B------:R-:W-:Y:S04]  /*bbb0*/  FADD.FTZ R0, R177, R0 ;  /* 0x00000000b1007221 */ /* 0x000fe80000010000 */
[----:B------:R-:W-:Y:S04]  /*bbc0*/  FADD.FTZ R0, R176, R0 ;  /* 0x00000000b0007221 */ /* 0x000fe80000010000 */
[----:B------:R-:W-:Y:S01]  /*bbd0*/  FADD.FTZ R0, R174, R0 ;  /* 0x00000000ae007221 */ /* 0x000fe20000010000 */
[C---:B----4-:R-:W-:Y:S03]  /*bbe0*/  HMMA.16816.F32 R36, R136.reuse, R140, R36 ;  /* 0x0000008c8824723c */ /* 0x050fe60000001824 */
[----:B------:R-:W-:Y:S04]  /*bbf0*/  FADD.FTZ R0, R175, R0 ;  /* 0x00000000af007221 */ /* 0x000fe80000010000 */
[----:B------:R-:W-:Y:S01]  /*bc00*/  FADD.FTZ R0, R172, R0 ;  /* 0x00000000ac007221 */ /* 0x000fe20000010000 */
[C---:B------:R-:W-:Y:S01]  /*bc10*/  HMMA.16816.F32 R40, R136.reuse, R142, R40 ;  /* 0x0000008e8828723c */ /* 0x040fe20000001828 */
[----:B------:R-:W4:Y:S03]  /*bc20*/  LDSM.16.MT88.4 R140, [R240+0x2000] ;  /* 0x00200000f08c783b */ /* 0x000f260000004200 */
[----:B------:R-:W-:Y:S04]  /*bc30*/  FADD.FTZ R0, R173, R0 ;  /* 0x00000000ad007221 */ /* 0x000fe80000010000 */
[C---:B-1----:R-:W-:Y:S08]  /*bc40*/  HMMA.16816.F32 R44, R136.reuse, R144, R44 ;  /* 0x00000090882c723c */ /* 0x042ff0000000182c */
[C---:B------:R-:W-:Y:S01]  /*bc50*/  HMMA.16816.F32 R48, R136.reuse, R146, R48 ;  /* 0x000000928830723c */ /* 0x040fe20000001830 */
[----:B------:R-:W1:Y:S07]  /*bc60*/  LDSM.16.MT88.4 R144, [R242+0x2000] ;  /* 0x00200000f290783b */ /* 0x000e6e0000004200 */
[C---:B----4-:R-:W-:Y:S08]  /*bc70*/  HMMA.16816.F32 R52, R136.reuse, R140, R52 ;  /* 0x0000008c8834723c */ /* 0x050ff00000001834 */
[C---:B------:R-:W-:Y:S01]  /*bc80*/  HMMA.16816.F32 R56, R136.reuse, R142, R56 ;  /* 0x0000008e8838723c */ /* 0x040fe20000001838 */
[----:B------:R-:W4:Y:S07]  /*bc90*/  LDSM.16.MT88.4 R140, [R239+0x3800] ;  /* 0x00380000ef8c783b */ /* 0x000f2e0000004200 */
        /* <DEDUP_REMOVED lines=20> */
[----:B------:R-:W1:Y:S03]  /*bde0*/  LDSM.16.MT88.4 R144, [R242+0x5000] ;  /* 0x00500000f290783b */ /* 0x000e660000004200 */
[C---:B--2---:R-:W-:Y:S05]  /*bdf0*/  IADD3 R2, R132.reuse, -0x1, RZ ;  /* 0xffffffff84027810 */ /* 0x044fea0007ffe0ff */
[----:B------:R-:W-:Y:S04]  /*be00*/  STL [R1+0x3c], R2 ;  /* 0x00003c0201007387 */ /* 0x000fe80000100800 */
[----:B------:R2:W-:Y:S01]  /*be10*/  STL [R1+0x5c], R0 ;  /* 0x00005c0001007387 */ /* 0x0005e20000100800 */
[C---:B----4-:R-:W-:Y:S03]  /*be20*/  HMMA.16816.F32 R116, R136.reuse, R140, R116 ;  /* 0x0000008c8874723c */ /* 0x050fe60000001874 */
[----:B---3--:R-:W-:Y:S02]  /*be30*/  ISETP.GT.AND P0, PT, R132, R134, PT ;  /* 0x000000868400720c */ /* 0x008fe40003f04270 */
[----:B------:R-:W-:Y:S03]  /*be40*/  MOV R132, R3 ;  /* 0x0000000300847202 */ /* 0x000fe60000000f00 */
[C---:B------:R-:W-:Y:S04]  /*be50*/  HMMA.16816.F32 R120, R136.reuse, R142, R120 ;  /* 0x0000008e8878723c */ /* 0x040fe80000001878 */
[----:B------:R-:W-:Y:S02]  /*be60*/  MOV R134, R133 ;  /* 0x0000008500867202 */ /* 0x000fe40000000f00 */
[----:B--2---:R-:W-:Y:S02]  /*be70*/  MOV R0, R2 ;  /* 0x0000000200007202 */ /* 0x004fe40000000f00 */
[C---:B-1----:R-:W-:Y:S03]  /*be80*/  HMMA.16816.F32 R124, R136.reuse, R144, R124 ;  /* 0x00000090887c723c */ /* 0x042fe6000000187c */
[----:B------:R-:W-:Y:S05]  /*be90*/  STL [R1+0x3c], R0 ;  /* 0x00003c0001007387 */ /* 0x000fea0000100800 */
[----:B------:R-:W-:Y:S01]  /*bea0*/  HMMA.16816.F32 R128, R136, R146, R128 ;  /* 0x000000928880723c */ /* 0x000fe20000001880 */
[----:B------:R-:W1:Y:S07]  /*beb0*/  LDSM.16.MT88.4 R144, [R241+0x1000] ;  /* 0x00100000f190783b */ /* 0x000e6e0000004200 */
[C---:B------:R-:W-:Y:S01]  /*bec0*/  HMMA.16816.F32 R156, R168.reuse, R152, R4 ;  /* 0x00000098a89c723c */ /* 0x040fe20000001804 */
[----:B------:R-:W2:Y:S07]  /*bed0*/  LDSM.16.MT88.4 R136, [R240+0x1000] ;  /* 0x00100000f088783b */ /* 0x000eae0000004200 */
[C---:B------:R-:W-:Y:S01]  /*bee0*/  HMMA.16816.F32 R152, R168.reuse, R154, R8 ;  /* 0x0000009aa898723c */ /* 0x040fe20000001808 */
[----:B------:R-:W3:Y:S08]  /*bef0*/  LDSM.16.MT88.4 R4, [R242+0x1000] ;  /* 0x00100000f204783b */ /* 0x000ef00000004200 */
[----:B------:R-:W4:Y:S01]  /*bf00*/  LDSM.16.MT88.4 R8, [R239+0x2800] ;  /* 0x00280000ef08783b */ /* 0x000f220000004200 */
[C---:B-1----:R-:W-:Y:S07]  /*bf10*/  HMMA.16816.F32 R148, R168.reuse, R144, R12 ;  /* 0x00000090a894723c */ /* 0x042fee000000180c */
[----:B------:R-:W1:Y:S01]  /*bf20*/  LDSM.16.MT88.4 R12, [R241+0x2800] ;  /* 0x00280000f10c783b */ /* 0x000e620000004200 */
[C---:B------:R-:W-:Y:S08]  /*bf30*/  HMMA.16816.F32 R144, R168.reuse, R146, R16 ;  /* 0x00000092a890723c */ /* 0x040ff00000001810 */
[C---:B--2---:R-:W-:Y:S08]  /*bf40*/  HMMA.16816.F32 R140, R168.reuse, R136, R20 ;  /* 0x00000088a88c723c */ /* 0x044ff00000001814 */
[C---:B------:R-:W-:Y:S08]  /*bf50*/  HMMA.16816.F32 R136, R168.reuse, R138, R24 ;  /* 0x0000008aa888723c */ /* 0x040ff00000001818 */
[C---:B---3--:R-:W-:Y:S08]  /*bf60*/  HMMA.16816.F32 R28, R168.reuse, R4, R28 ;  /* 0x00000004a81c723c */ /* 0x048ff0000000181c */
[C---:B------:R-:W-:Y:S01]  /*bf70*/  HMMA.16816.F32 R32, R168.reuse, R6, R32 ;  /* 0x00000006a820723c */ /* 0x040fe20000001820 */
[----:B------:R-:W2:Y:S07]  /*bf80*/  LDSM.16.MT88.4 R4, [R240+0x2800] ;  /* 0x00280000f004783b */ /* 0x000eae0000004200 */
[C---:B----4-:R-:W-:Y:S08]  /*bf90*/  HMMA.16816.F32 R36, R168.reuse, R8, R36 ;  /* 0x00000008a824723c */ /* 0x050ff00000001824 */
        /* <DEDUP_REMOVED lines=27> */
[C---:B------:R-:W-:Y:S08]  /*c150*/  HMMA.16816.F32 R112, R168.reuse, R10, R112 ;  /* 0x0000000aa870723c */ /* 0x040ff00000001870 */
[C---:B-1----:R-:W-:Y:S08]  /*c160*/  HMMA.16816.F32 R116, R168.reuse, R12, R116 ;  /* 0x0000000ca874723c */ /* 0x042ff00000001874 */
[C---:B------:R-:W-:Y:S08]  /*c170*/  HMMA.16816.F32 R120, R168.reuse, R14, R120 ;  /* 0x0000000ea878723c */ /* 0x040ff00000001878 */
[C---:B--2---:R-:W-:Y:S08]  /*c180*/  HMMA.16816.F32 R124, R168.reuse, R4, R124 ;  /* 0x00000004a87c723c */ /* 0x044ff0000000187c */
[----:B------:R-:W-:Y:S01]  /*c190*/  HMMA.16816.F32 R128, R168, R6, R128 ;  /* 0x00000006a880723c */ /* 0x000fe20000001880 */
[----:B------:R-:W-:-:S07]  /*c1a0*/  @P0 BRA `(.L_x_528) ;  /* 0xffffbdb000000947 */ /* 0x000fce000383ffff */
.L_x_505:
[----:B------:R-:W3:Y:S01]  /*c1b0*/  LDL R0, [R1+0xb0] ;  /* 0x0000b00001007983 */ /* 0x000ee20000100800 */
[----:B--2---:R-:W-:-:S03]  /*c1c0*/  IMAD.MOV.U32 R2, RZ, RZ, c[0x0][0x2c4] ;  /* 0x0000b100ff027624 */ /* 0x004fc600078e00ff */
[----:B-1----:R-:W2:Y:S04]  /*c1d0*/  LDL R4, [R1+0x74] ;  /* 0x0000740001047983 */ /* 0x002ea80000100800 */
[----:B------:R-:W2:Y:S01]  /*c1e0*/  LDL R3, [R1+0x78] ;  /* 0x0000780001037983 */ /* 0x000ea20000100800 */
[----:B------:R-:W-:Y:S01]  /*c1f0*/  ISETP.NE.AND P0, PT, R2, 0x1, PT ;  /* 0x000000010200780c */ /* 0x000fe20003f05270 */
[----:B------:R-:W-:Y:S01]  /*c200*/  IMAD.MOV.U32 R5, RZ, RZ, c[0x0][0x32c] ;  /* 0x0000cb00ff057624 */ /* 0x000fe200078e00ff */
[----:B---3--:R-:W-:-:S11]  /*c210*/  IADD3 R0, R0, 0x7f, RZ ;  /* 0x0000007f00007810 */ /* 0x008fd60007ffe0ff */
[----:B------:R-:W-:-:S05]  /*c220*/  @P0 IMAD.HI.U32 R2, R0, c[0x0][0x2c8], RZ ;  /* 0x0000b20000020a27 */ /* 0x000fca00078e00ff */
[----:B------:R-:W-:Y:S02]  /*c230*/  @P0 SHF.R.U32.HI R0, RZ, c[0x0][0x2cc], R2 ;  /* 0x0000b300ff000a19 */ /* 0x000fe40000011602 */
[----:B------:R-:W-:Y:S02]  /*c240*/  ISETP.GE.AND P0, PT, R5, 0x1, PT ;  /* 0x000000010500780c */ /* 0x000fe40003f06270 */
[----:B--2---:R-:W-:-:S05]  /*c250*/  IADD3 R2, R3, 0x1, -R4 ;  /* 0x0000000103027810 */ /* 0x004fca0007ffe804 */
[----:B------:R-:W-:-:S05]  /*c260*/  IMAD.IADD R0, R2, 0x1, R0 ;  /* 0x0000000102007824 */ /* 0x000fca00078e0200 */
[----:B------:R-:W-:Y:S01]  /*c270*/  IADD3 R2, R0, -c[0x0][0x324], RZ ;  /* 0x8000c90000027a10 */ /* 0x000fe20007ffe0ff */
[----:B------:R-:W-:Y:S05]  /*c280*/  @!P0 BRA `(.L_x_529) ;  /* 0x0000011000008947 */ /* 0x000fea0003800000 */
[----:B------:R-:W-:Y:S01]  /*c290*/  ISETP.GT.AND P0, PT, R0, -0x1, PT ;  /* 0xffffffff0000780c */ /* 0x000fe20003f04270 */
[----:B------:R-:W-:-:S12]  /*c2a0*/  BSSY B0, `(.L_x_530) ;  /* 0x000000d000007945 */ /* 0x000fd80003800000 */
        /* <DEDUP_REMOVED lines=8> */
.L_x_531:
[----:B------:R-:W-:-:S04]  /*c330*/  MOV R3, 0x1 ;  /* 0x0000000100037802 */ /* 0x000fc80000000f00 */
[----:B------:R-:W-:-:S13]  /*c340*/  ISETP.NE.AND P0, PT, R3, c[0x0][0x32c], PT ;  /* 0x0000cb0003007a0c */ /* 0x000fda0003f05270 */
[----:B------:R-:W-:-:S05]  /*c350*/  @P0 IMAD.HI.U32 R3, R0, c[0x0][0x330], RZ ;  /* 0x0000cc0000030a27 */ /* 0x000fca00078e00ff */
[----:B------:R-:W-:Y:S02]  /*c360*/  @P0 SHF.R.U32.HI R0, RZ, c[0x0][0x334], R3 ;  /* 0x0000cd00ff000a19 */ /* 0x000fe40000011603 */
.L_x_532:
[----:B------:R-:W-:Y:S05]  /*c370*/  BSYNC B0 ;  /* 0x0000000000007941 */ /* 0x000fea0003800000 */
.L_x_530:
[----:B------:R-:W-:-:S05]  /*c380*/  IMAD R0, R0, c[0x0][0x32c], RZ ;  /* 0x0000cb0000007a24 */ /* 0x000fca00078e02ff */
[----:B------:R-:W-:Y:S02]  /*c390*/  IMNMX R2, R2, R0, !PT ;  /* 0x0000000002027217 */ /* 0x000fe40007800200 */
.L_x_529:
[----:B------:R-:W2:Y:S04]  /*c3a0*/  LDL R0, [R1+0x3c] ;  /* 0x00003c0001007983 */ /* 0x000ea80000100800 */
[----:B------:R-:W3:Y:S01]  /*c3b0*/  LDL R4, [R1+0x70] ;  /* 0x0000700001047983 */ /* 0x000ee20000100800 */
[----:B------:R-:W-:-:S05]  /*c3c0*/  IADD3 R2, R2, 0x2f, RZ ;  /* 0x0000002f02027810 */ /* 0x000fca0007ffe0ff */
[----:B------:R-:W-:-:S04]  /*c3d0*/  IMAD.HI R2, R2, 0x2aaaaaab, RZ ;  /* 0x2aaaaaab02027827 */ /* 0x000fc800078e02ff */
[----:B--2---:R-:W-:Y:S01]  /*c3e0*/  IMAD.MOV.U32 R3, RZ, RZ, R0 ;  /* 0x000000ffff037224 */ /* 0x004fe200078e0000 */
[----:B------:R-:W-:-:S04]  /*c3f0*/  SHF.R.U32.HI R0, RZ, 0x1f, R2 ;  /* 0x0000001fff007819 */ /* 0x000fc80000011602 */
[----:B------:R-:W-:-:S04]  /*c400*/  LEA.HI.SX32 R0, R2, R0, 0x1d ;  /* 0x0000000002007211 */ /* 0x000fc800078feaff */
[----:B---3--:R-:W-:-:S04]  /*c410*/  IMNMX R4, R4, R0, !PT ;  /* 0x0000000004047217 */ /* 0x008fc80007800200 */
[----:B------:R-:W-:Y:S01]  /*c420*/  ISETP.GE.AND P0, PT, R3, R4, PT ;  /* 0x000000040300720c */ /* 0x000fe20003f06270 */
[----:B------:R1:W-:-:S12]  /*c430*/  STL [R1+0x80], R4 ;  /* 0x0000800401007387 */ /* 0x0003d80000100800 */
[----:B------:R-:W-:Y:S05]  /*c440*/  @!P0 BRA `(.L_x_533) ;  /* 0x0000359000008947 */ /* 0x000fea0003800000 */
.L_x_546:
[----:B-1----:R-:W2:Y:S01]  /*c450*/  LDL R4, [R1+0x4] ;  /* 0x0000040001047983 */ /* 0x002ea20000100800 */
[----:B------:R-:W-:Y:S04]  /*c460*/  DEPBAR.LE SB0, 0x0 ;  /* 0x000080000000791a */ /* 0x000fe80000000000 */
[----:B------:R-:W3:Y:S01]  /*c470*/  LDL R2, [R1+0x3c] ;  /* 0x00003c0001027983 */ /* 0x000ee20000100800 */
[----:B------:R-:W-:Y:S01]  /*c480*/  WARPSYNC 0xffffffff ;  /* 0xffffffff00007948 */ /* 0x000fe20003800000 */
[----:B------:R-:W-:Y:S01]  /*c490*/  BSSY B0, `(.L_x_534) ;  /* 0x0000061000007945 */ /* 0x000fe20003800000 */
[----:B------:R-:W-:Y:S01]  /*c4a0*/  MOV R134, R133 ;  /* 0x0000008500867202 */ /* 0x000fe20000000f00 */
[----:B------:R-:W4:Y:S04]  /*c4b0*/  LDL R3, [R1+0x8] ;  /* 0x0000080001037983 */ /* 0x000f280000100800 */
[----:B------:R-:W3:Y:S04]  /*c4c0*/  LDL R0, [R1+0x70] ;  /* 0x0000700001007983 */ /* 0x000ee80000100800 */
[----:B------:R-:W-:Y:S06]  /*c4d0*/  BAR.SYNC.DEFER_BLOCKING 0x0 ;  /* 0x0000000000007b1d */ /* 0x000fec0000010000 */
[----:B------:R1:W1:Y:S04]  /*c4e0*/  LDSM.16.M88.4 R8, [R236] ;  /* 0x00000000ec08783b */ /* 0x0002680000000200 */
[----:B------:R1:W1:Y:S04]  /*c4f0*/  LDSM.16.M88.4 R16, [R236+0x800] ;  /* 0x00080000ec10783b */ /* 0x0002680000000200 */
[----:B------:R1:W1:Y:S04]  /*c500*/  LDSM.16.M88.4 R24, [R236+0x1000] ;  /* 0x00100000ec18783b */ /* 0x0002680000000200 */
[----:B------:R1:W1:Y:S04]  /*c510*/  LDSM.16.M88.4 R168, [R243] ;  /* 0x00000000f3a8783b */ /* 0x0002680000000200 */
[----:B--2---:R2:W1:Y:S04]  /*c520*/  LDSM.16.M88.4 R172, [R4] ;  /* 0x0000000004ac783b */ /* 0x0044680000000200 */
[----:B----4-:R2:W4:Y:S01]  /*c530*/  LDSM.16.M88.4 R176, [R3] ;  /* 0x0000000003b0783b */ /* 0x0105220000000200 */
[----:B---3--:R-:W-:Y:S11]  /*c540*/  ISETP.GT.AND P0, PT, R0, R2, PT ;  /* 0x000000020000720c */ /* 0x008ff60003f04270 */
[----:B------:R-:W-:Y:S02]  /*c550*/  @!UPT UIADD3 URZ, URZ, URZ, URZ ;  /* 0x0000003f3f3ff290 */ /* 0x000fe4000fffe03f */
[----:B------:R-:W-:-:S05]  /*c560*/  @P0 BRA `(.L_x_535) ;  /* 0x0000053000000947 */ /* 0x000fca0003800000 */
[----:B--2---:R-:W2:Y:S04]  /*c570*/  LDL R4, [R1+0x38] ;  /* 0x0000380001047983 */ /* 0x004ea80000100800 */
[----:B------:R-:W3:Y:S04]  /*c580*/  LDL R12, [R1+0x28] ;  /* 0x00002800010c7983 */ /* 0x000ee80000100800 */
[----:B------:R-:W5:Y:S04]  /*c590*/  LDL.64 R6, [R1+0xa0] ;  /* 0x0000a00001067983 */ /* 0x000f680000100a00 */
[----:B----4-:R-:W4:Y:S01]  /*c5a0*/  LDL R5, [R1+0xa8] ;  /* 0x0000a80001057983 */ /* 0x010f220000100800 */
        /* <DEDUP_REMOVED lines=8> */
[----:B-----5:R-:W-:Y:S03]  /*c630*/  IADD3 R0, P0, R6, R2, RZ ;  /* 0x0000000206007210 */ /* 0x020fe60007f1e0ff */
[----:B------:R-:W-:Y:S05]  /*c640*/  IMAD R4, R12, c[0x0][0x21c], R4 ;  /* 0x000087000c047a24 */ /* 0x000fea00078e0204 */
[----:B----4-:R-:W-:Y:S02]  /*c650*/  IADD3.X R2, R5, R3, R4, P0, !PT ;  /* 0x0000000305027210 */ /* 0x010fe400007fe404 */
[C---:B------:R-:W-:Y:S04]  /*c660*/  LEA R12, P0, R0.reuse, c[0x0][0x1f8], 0x1 ;  /* 0x00007e00000c7a11 */ /* 0x040fe800078008ff */
[----:B------:R-:W-:Y:S01]  /*c670*/  LEA.HI.X R5, R0, c[0x0][0x1fc], R2, 0x1, P0 ;  /* 0x00007f0000057a11 */ /* 0x000fe200000f0c02 */
[----:B------:R-:W-:-:S06]  /*c680*/  BRA.DIV ~URZ, `(.L_x_536) ;  /* 0x0000e6927f007947 */ /* 0x000fcc000b800000 */
[----:B------:R2:W3:Y:S02]  /*c690*/  SHFL.IDX PT, R4, R5, RZ, 0x181f ;  /* 0x00181fff05047589 */ /* 0x0004e400000e0000 */
.L_x_655:
[----:B------:R-:W-:-:S05]  /*c6a0*/  BRA.DIV ~URZ, `(.L_x_537) ;  /* 0x0000e7027f007947 */ /* 0x000fca000b800000 */
[----:B------:R4:W2:Y:S02]  /*c6b0*/  SHFL.IDX PT, R0, R12, RZ, 0x181f ;  /* 0x00181fff0c007589 */ /* 0x0008a400000e0000 */
.L_x_656:
        /* <DEDUP_REMOVED lines=13> */
[----:B----4-:R-:W-:Y:S05]  /*c790*/  IADD3 R6, P0, R0, R6, RZ ;  /* 0x0000000600067210 */ /* 0x010fea0007f1e0ff */
[----:B---3--:R-:W-:Y:S06]  /*c7a0*/  IMAD.X R7, R4, 0x1, R3, P0 ;  /* 0x0000000104077824 */ /* 0x008fec00000e0603 */
[----:B------:R-:W-:Y:S01]  /*c7b0*/  @!PT LDS RZ, [RZ] ;  /* 0x00000000fffff984 */ /* 0x000fe20000000800 */
[----:B------:R-:W-:Y:S01]  /*c7c0*/  @!PT LDS RZ, [RZ] ;  /* 0x00000000fffff984 */ /* 0x000fe20000000800 */
[----:B------:R-:W-:Y:S01]  /*c7d0*/  @!PT LDS RZ, [RZ] ;  /* 0x00000000fffff984 */ /* 0x000fe20000000800 */
[----:B--2---:R2:W-:Y:S01]  /*c7e0*/  LDGSTS.E.BYPASS.LTC128B.128 [R13+0x4080], [R6.64], !P4 ;  /* 0x04080000060d7fae */ /* 0x0045e2000e101d46 */
[----:B------:R-:W-:Y:S02]  /*c7f0*/  ISETP.GE.AND P3, PT, R135, c[0x0][0x1d4], PT ;  /* 0x0000750087007a0c */ /* 0x000fe40003f66270 */
[----:B------:R-:W-:Y:S02]  /*c800*/  IADD3 R2, P0, R0, R2, RZ ;  /* 0x0000000200027210 */ /* 0x000fe40007f1e0ff */
[----:B------:R-:W-:Y:S02]  /*c810*/  ISETP.GE.AND P2, PT, R22, c[0x0][0x1d4], PT ;  /* 0x0000750016007a0c */ /* 0x000fe40003f46270 */
[----:B------:R-:W-:Y:S01]  /*c820*/  ISETP.GE.AND P1, PT, R14, c[0x0][0x1d4], PT ;  /* 0x000075000e007a0c */ /* 0x000fe20003f26270 */
[----:B--2---:R-:W2:Y:S02]  /*c830*/  LDL R7, [R1+0x48] ;  /* 0x0000480001077983 */ /* 0x004ea40000100800 */
[----:B--2---:R-:W-:Y:S05]  /*c840*/  IMAD.X R3, R4, 0x1, R7, P0 ;  /* 0x0000000104037824 */ /* 0x004fea00000e0607 */
[----:B------:R2:W-:Y:S02]  /*c850*/  LDGSTS.E.BYPASS.LTC128B.128 [R13+0x5880], [R2.64], !P3 ;  /* 0x05880000020d7fae */ /* 0x0005e4000d901d46 */
[----:B--2---:R-:W-:Y:S05]  /*c860*/  IADD3 R2, P0, R0, R23, RZ ;  /* 0x0000001700027210 */ /* 0x004fea0007f1e0ff */
[----:B------:R-:W-:Y:S02]  /*c870*/  IMAD.X R3, R4, 0x1, R20, P0 ;  /* 0x0000000104037824 */ /* 0x000fe400000e0614 */
[----:B------:R-:W2:Y:S04]  /*c880*/  S2R R20, SR_TID.X ;  /* 0x0000000000147919 */ /* 0x000ea80000002100 */
[----:B------:R3:W-:Y:S01]  /*c890*/  LDGSTS.E.BYPASS.LTC128B.128 [R13+0x7080], [R2.64], !P2 ;  /* 0x07080000020d7fae */ /* 0x0007e2000d101d46 */
[----:B--2---:R-:W-:Y:S02]  /*c8a0*/  ISETP.GT.AND P5, PT, R20, 0x7f, PT ;  /* 0x0000007f1400780c */ /* 0x004fe40003fa4270 */
[----:B---3--:R-:W-:Y:S05]  /*c8b0*/  IADD3 R2, P0, R0, R21, RZ ;  /* 0x0000001500027210 */ /* 0x008fea0007f1e0ff */
[----:B------:R-:W-:Y:S05]  /*c8c0*/  IMAD.X R3, R4, 0x1, R15, P0 ;  /* 0x0000000104037824 */ /* 0x000fea00000e060f */
[----:B------:R2:W-:Y:S01]  /*c8d0*/  LDGSTS.E.BYPASS.LTC128B.128 [R13+0x8880], [R2.64], !P1 ;  /* 0x08880000020d7fae */ /* 0x0005e2000c901d46 */
[----:B------:R-:W-:-:S05]  /*c8e0*/  @P5 BRA `(.L_x_535) ;  /* 0x000001b000005947 */ /* 0x000fca0003800000 */
[----:B------:R-:W-:-:S05]  /*c8f0*/  BRA.DIV ~URZ, `(.L_x_538) ;  /* 0x0000e5427f007947 */ /* 0x000fca000b800000 */
[----:B------:R3:W4:Y:S04]  /*c900*/  SHFL.IDX PT, R4, R5, 0x1, 0x181f ;  /* 0x00381f0005047f89 */ /* 0x00072800000e0000 */
[----:B------:R3:W2:Y:S02]  /*c910*/  SHFL.IDX PT, R0, R12, 0x1, 0x181f ;  /* 0x00381f000c007f89 */ /* 0x0006a400000e0000 */
.L_x_657:
[----:B------:R-:W5:Y:S04]  /*c920*/  LDL R6, [R1+0xc4] ;  /* 0x0000c40001067983 */ /* 0x000f680000100800 */
[----:B--2---:R-:W2:Y:S04]  /*c930*/  LDL R3, [R1+0x44] ;  /* 0x0000440001037983 */ /* 0x004ea80000100800 */
[----:B---3--:R-:W3:Y:S04]  /*c940*/  LDL R2, [R1+0xd0] ;  /* 0x0000d00001027983 */ /* 0x008ee80000100800 */
[----:B----4-:R-:W4:Y:S04]  /*c950*/  LDL R20, [R1+0x48] ;  /* 0x0000480001147983 */ /* 0x010f280000100800 */
[----:B------:R-:W4:Y:S04]  /*c960*/  LDL R5, [R1+0x1c] ;  /* 0x00001c0001057983 */ /* 0x000f280000100800 */
[----:B------:R-:W4:Y:S04]  /*c970*/  LDL R15, [R1+0xbc] ;  /* 0x0000bc00010f7983 */ /* 0x000f280000100800 */
[----:B------:R-:W4:Y:S04]  /*c980*/  LDL R14, [R1+0x4c] ;  /* 0x00004c00010e7983 */ /* 0x000f280000100800 */
[----:B------:R-:W4:Y:S04]  /*c990*/  LDL R13, [R1+0xb8] ;  /* 0x0000b800010d7983 */ /* 0x000f280000100800 */
[----:B------:R-:W4:Y:S01]  /*c9a0*/  LDL R12, [R1+0x50] ;  /* 0x00005000010c7983 */ /* 0x000f220000100800 */
[----:B-----5:R-:W-:Y:S05]  /*c9b0*/  IADD3 R6, P0, R0, R6, RZ ;  /* 0x0000000600067210 */ /* 0x020fea0007f1e0ff */
[----:B--2---:R-:W-:Y:S01]  /*c9c0*/  IMAD.X R7, R4, 0x1, R3, P0 ;  /* 0x0000000104077824 */ /* 0x004fe200000e0603 */
        /* <DEDUP_REMOVED lines=13> */
.L_x_535:
[----:B------:R-:W-:Y:S05]  /*caa0*/  BSYNC B0 ;  /* 0x0000000000007941 */ /* 0x000fea0003800000 */
.L_x_534:
[----:B------:R-:W0:Y:S01]  /*cab0*/  LDGDEPBAR ;  /* 0x00000000000079af */ /* 0x000e220000000000 */
[----:B------:R-:W-:Y:S01]  /*cac0*/  WARPSYNC 0xffffffff ;  /* 0xffffffff00007948 */ /* 0x000fe20003800000 */
[C---:B-12---:R-:W-:Y:S01]  /*cad0*/  HMMA.16816.F32 R4, R160.reuse, R8, RZ ;  /* 0x00000008a004723c */ /* 0x046fe200000018ff */
[----:B------:R-:W-:Y:S07]  /*cae0*/  BSSY B0, `(.L_x_539) ;  /* 0x000013e000007945 */ /* 0x000fee0003800000 */
[C---:B------:R-:W-:Y:S08]  /*caf0*/  HMMA.16816.F32 R8, R160.reuse, R10, RZ ;  /* 0x0000000aa008723c */ /* 0x040ff000000018ff */
[C---:B------:R-:W-:Y:S08]  /*cb00*/  HMMA.16816.F32 R12, R160.reuse, R16, RZ ;  /* 0x00000010a00c723c */ /* 0x040ff000000018ff */
        /* <DEDUP_REMOVED lines=9> */
[C---:B----4-:R-:W-:Y:S08]  /*cba0*/  HMMA.16816.F32 R20, R164.reuse, R176, R20 ;  /* 0x000000b0a414723c */ /* 0x050ff00000001814 */
        /* <DEDUP_REMOVED lines=122> */
[----:B------:R-:W2:Y:S04]  /*d350*/  MUFU.TANH R2, R0 ;  /* 0x0000000000027308 */ /* 0x000ea80000002400 */
[----:B------:R-:W-:Y:S01]  /*d360*/  FMUL.FTZ R3, R11, c[0x0][0x320] ;  /* 0x0000c8000b037a20 */ /* 0x000fe20000410000 */
[C---:B-1----:R-:W-:Y:S03]  /*d370*/  HMMA.16816.F32 R12, R232.reuse, R168, R12 ;  /* 0x000000a8e80c723c */ /* 0x042fe6000000180c */
[----:B------:R-:W-:Y:S02]  /*d380*/  FMUL.FTZ R10, R10, c[0x0][0x320] ;  /* 0x0000c8000a0a7a20 */ /* 0x000fe40000410000 */
[----:B------:R-:W-:Y:S03]  /*d390*/  MUFU.TANH R175, R3 ;  /* 0x0000000300af7308 */ /* 0x000fe60000002400 */
[C---:B------:R-:W-:Y:S07]  /*d3a0*/  HMMA.16816.F32 R16, R232.reuse, R170, R16 ;  /* 0x000000aae810723c */ /* 0x040fee0000001810 */
[----:B------:R-:W-:Y:S01]  /*d3b0*/  MUFU.TANH R177, R10 ;  /* 0x0000000a00b17308 */ /* 0x000fe20000002400 */
[----:B--2---:R1:W-:Y:S01]  /*d3c0*/  STL [R1+0x20], R2 ;  /* 0x0000200201007387 */ /* 0x0043e20000100800 */
[----:B------:R-:W-:Y:S08]  /*d3d0*/  FMUL.FTZ R0, R5, c[0x0][0x320] ;  /* 0x0000c80005007a20 */ /* 0x000ff00000410000 */
[----:B------:R2:W-:Y:S02]  /*d3e0*/  MUFU.TANH R179, R0 ;  /* 0x0000000000b37308 */ /* 0x0005e40000002400 */
[----:B--2---:R-:W-:Y:S08]  /*d3f0*/  FMUL.FTZ R0, R6, c[0x0][0x320] ;  /* 0x0000c80006007a20 */ /* 0x004ff00000410000 */
[----:B------:R2:W-:Y:S02]  /*d400*/  MUFU.TANH R178, R0 ;  /* 0x0000000000b27308 */ /* 0x0005e40000002400 */
[----:B--2---:R-:W-:Y:S02]  /*d410*/  FMUL.FTZ R0, R7, c[0x0][0x320] ;  /* 0x0000c80007007a20 */ /* 0x004fe40000410000 */
[----:B------:R-:W2:Y:S01]  /*d420*/  LDSM.16.M88.4 R4, [R237+0x5800] ;  /* 0x00580000ed04783b */ /* 0x000ea20000000200 */
[----:B------:R-:W-:Y:S05]  /*d430*/  DEPBAR.LE SB0, 0x0 ;  /* 0x000080000000791a */ /* 0x000fea0000000000 */
[----:B-1----:R1:W3:Y:S02]  /*d440*/  MUFU.TANH R2, R0 ;  /* 0x0000000000027308 */ /* 0x0022e40000002400 */
[----:B------:R-:W-:Y:S01]  /*d450*/  BAR.SYNC.DEFER_BLOCKING 0x0 ;  /* 0x0000000000007b1d */ /* 0x000fe20000010000 */
[----:B-1----:R-:W-:Y:S07]  /*d460*/  FMUL.FTZ R0, R8, c[0x0][0x320] ;  /* 0x0000c80008007a20 */ /* 0x002fee0000410000 */
[----:B------:R1:W4:Y:S01]  /*d470*/  MUFU.TANH R176, R0 ;  /* 0x0000000000b07308 */ /* 0x0003220000002400 */
[----:B------:R-:W5:Y:S04]  /*d480*/  LDL R8, [R1+0x3c] ;  /* 0x00003c0001087983 */ /* 0x000f680000100800 */
[----:B---3--:R3:W-:Y:S01]  /*d490*/  STL [R1+0x24], R2 ;  /* 0x0000240201007387 */ /* 0x0087e20000100800 */
[C---:B--2---:R-:W-:Y:S08]  /*d4a0*/  HMMA.16816.F32 R20, R232.reuse, R4, R20 ;  /* 0x00000004e814723c */ /* 0x044ff00000001814 */
[----:B------:R-:W-:Y:S04]  /*d4b0*/  HMMA.16816.F32 R24, R232, R6, R24 ;  /* 0x00000006e818723c */ /* 0x000fe80000001818 */
[----:B-1----:R-:W-:Y:S02]  /*d4c0*/  FMUL.FTZ R0, R9, c[0x0][0x320] ;  /* 0x0000c80009007a20 */ /* 0x002fe40000410000 */
[----:B------:R-:W5:Y:S02]  /*d4d0*/  LDL R9, [R1+0x70] ;  /* 0x0000700001097983 */ /* 0x000f640000100800 */
[----:B------:R1:W2:Y:S01]  /*d4e0*/  MUFU.TANH R174, R0 ;  /* 0x0000000000ae7308 */ /* 0x0002a20000002400 */
[----:B---3--:R-:W-:Y:S09]  /*d4f0*/  FMUL.FTZ R2, R13, c[0x0][0x320] ;  /* 0x0000c8000d027a20 */ /* 0x008ff20000410000 */
[----:B------:R-:W3:Y:S01]  /*d500*/  MUFU.TANH R170, R2 ;  /* 0x0000000200aa7308 */ /* 0x000ee20000002400 */
[----:B-1----:R-:W-:Y:S09]  /*d510*/  FMUL.FTZ R0, R12, c[0x0][0x320] ;  /* 0x0000c8000c007a20 */ /* 0x002ff20000410000 */
        /* <DEDUP_REMOVED lines=19> */
[----:B-----5:R-:W-:Y:S01]  /*d650*/  ISETP.GT.AND P0, PT, R8, R9, PT ;  /* 0x000000090800720c */ /* 0x020fe20003f04270 */
        /* <DEDUP_REMOVED lines=11> */
[----:B--234-:R-:W2:Y:S01]  /*d710*/  LDL R9, [R1+0x84] ;  /* 0x0000840001097983 */ /* 0x01cea20000100800 */
[----:B------:R-:W-:Y:S03]  /*d720*/  IMAD.MOV.U32 R3, RZ, RZ, c[0x0][0x2b8] ;  /* 0x0000ae00ff037624 */ /* 0x000fe600078e00ff */
[----:B------:R-:W3:Y:S02]  /*d730*/  LDL R4, [R1+0x178] ;  /* 0x0001780001047983 */ /* 0x000ee40000100800 */
[----:B------:R-:W-:Y:S02]  /*d740*/  ISETP.NE.AND P2, PT, R3, 0x1, PT ;  /* 0x000000010300780c */ /* 0x000fe40003f45270 */
[----:B------:R-:W4:Y:S04]  /*d750*/  LDL.64 R20, [R1+0x98] ;  /* 0x0000980001147983 */ /* 0x000f280000100a00 */
[----:B------:R-:W5:Y:S04]  /*d760*/  LDL R5, [R1+0xac] ;  /* 0x0000ac0001057983 */ /* 0x000f680000100800 */
[----:B------:R-:W4:Y:S04]  /*d770*/  LDL R6, [R1+0x88] ;  /* 0x0000880001067983 */ /* 0x000f280000100800 */
[----:B------:R-:W1:Y:S01]  /*d780*/  S2R R7, SR_TID.X ;  /* 0x0000000000077919 */ /* 0x000e620000002100 */
[----:B---3--:R-:W-:Y:S01]  /*d790*/  ISETP.GT.AND P1, PT, R4, 0x2f, PT ;  /* 0x0000002f0400780c */ /* 0x008fe20003f24270 */
[----:B--2---:R-:W-:Y:S02]  /*d7a0*/  IMAD R2, R8, 0x30, R9 ;  /* 0x0000003008027824 */ /* 0x004fe400078e0209 */
[----:B------:R-:W2:Y:S03]  /*d7b0*/  LDL.64 R8, [R1+0x90] ;  /* 0x0000900001087983 */ /* 0x000ea60000100a00 */
[----:B------:R-:W-:Y:S05]  /*d7c0*/  IADD3 R2, R2, -0x30, R4 ;  /* 0xffffffd002027810 */ /* 0x000fea0007ffe004 */
[----:B------:R-:W-:Y:S04]  /*d7d0*/  @P2 IMAD.HI.U32 R3, R2, c[0x0][0x2bc], RZ ;  /* 0x0000af0002032a27 */ /* 0x000fe800078e00ff */
[----:B-1----:R-:W-:Y:S01]  /*d7e0*/  IMAD.MOV.U32 R0, RZ, RZ, R2 ;  /* 0x000000ffff007224 */ /* 0x002fe200078e0002 */
[----:B------:R-:W-:Y:S04]  /*d7f0*/  @P2 SHF.R.U32.HI R0, RZ, c[0x0][0x2c0], R3 ;  /* 0x0000b000ff002a19 */ /* 0x000fe80000011603 */
[C---:B----4-:R-:W-:Y:S01]  /*d800*/  @!P1 IADD3 R3, P0, R0.reuse, R20, RZ ;  /* 0x0000001400039210 */ /* 0x050fe20007f1e0ff */
[----:B------:R-:W-:Y:S03]  /*d810*/  IMAD.MOV R4, RZ, RZ, -R0 ;  /* 0x000000ffff047224 */ /* 0x000fe600078e0a00 */
[----:B-----5:R-:W-:Y:S01]  /*d820*/  @!P1 LEA.HI.X.SX32 R0, R0, R5, 0x1, P0 ;  /* 0x0000000500009211 */ /* 0x020fe200000f0eff */
[----:B------:R-:W-:Y:S01]  /*d830*/  IMAD R4, R4, c[0x0][0x2b8], R2 ;  /* 0x0000ae0004047a24 */ /* 0x000fe200078e0202 */
[C---:B------:R-:W-:Y:S01]  /*d840*/  @!P1 LEA R2, P0, R3.reuse, c[0x0][0x2a0], 0x2 ;  /* 0x0000a80003029a11 */ /* 0x040fe200078010ff */
[----:B------:R-:W-:Y:S03]  /*d850*/  IMAD.MOV.U32 R5, RZ, RZ, RZ ;  /* 0x000000ffff057224 */ /* 0x000fe600078e00ff */
[----:B------:R-:W-:Y:S01]  /*d860*/  @!P1 LEA.HI.X R3, R3, c[0x0][0x2a4], R0, 0x2, P0 ;  /* 0x0000a90003039a11 */ /* 0x000fe200000f1400 */
[----:B------:R1:W-:Y:S01]  /*d870*/  STL [R1+0x38], R4 ;  /* 0x0000380401007387 */ /* 0x0003e20000100800 */
[----:B------:R-:W-:Y:S03]  /*d880*/  SHF.R.S32.HI R0, RZ, 0x1f, R4 ;  /* 0x0000001fff007819 */ /* 0x000fe60000011404 */
[----:B------:R3:W4:Y:S02]  /*d890*/  @!P1 LDG.E R5, [R2.64] ;  /* 0x0000000602059981 */ /* 0x000724000c1e1900 */
[----:B------:R-:W-:Y:S04]  /*d8a0*/  IMAD R0, R0, c[0x0][0x1e0], RZ ;  /* 0x0000780000007a24 */ /* 0x000fe800078e02ff */
[C---:B------:R-:W-:Y:S02]  /*d8b0*/  IMAD R0, R4.reuse, c[0x0][0x1e4], R0 ;  /* 0x0000790004007a24 */ /* 0x040fe400078e0200 */
[----:B---3--:R-:W-:Y:S04]  /*d8c0*/  IMAD.WIDE.U32 R2, R4, c[0x0][0x1e0], RZ ;  /* 0x0000780004027a25 */ /* 0x008fe800078e00ff */
[----:B------:R-:W-:Y:S01]  /*d8d0*/  IMAD.IADD R3, R3, 0x1, R0 ;  /* 0x0000000103037824 */ /* 0x000fe200078e0200 */
[----:B----4-:R-:W-:Y:S01]  /*d8e0*/  SHF.R.S32.HI R0, RZ, 0x1f, R5 ;  /* 0x0000001fff007819 */ /* 0x010fe20000011405 */
[----:B------:R3:W-:Y:S02]  /*d8f0*/  STL [R1+0x28], R5 ;  /* 0x0000280501007387 */ /* 0x0007e40000100800 */
[C---:B------:R-:W-:Y:S04]  /*d900*/  IMAD.WIDE.U32 R2, R5.reuse, c[0x0][0x1f0], R2 ;  /* 0x00007c0005027a25 */ /* 0x040fe800078e0002 */
[----:B-1----:R-:W-:Y:S01]  /*d910*/  IMAD R4, R0, c[0x0][0x1f0], RZ ;  /* 0x00007c0000047a24 */ /* 0x002fe200078e02ff */
[----:B--2---:R-:W-:Y:S03]  /*d920*/  IADD3 R0, P0, R8, R2, RZ ;  /* 0x0000000208007210 */ /* 0x004fe60007f1e0ff */
[----:B------:R-:W-:Y:S05]  /*d930*/  IMAD R4, R5, c[0x0][0x1f4], R4 ;  /* 0x00007d0005047a24 */ /* 0x000fea00078e0204 */
[----:B------:R-:W-:Y:S02]  /*d940*/  IADD3.X R2, R6, R3, R4, P0, !PT ;  /* 0x0000000306027210 */ /* 0x000fe400007fe404 */
[C---:B------:R-:W-:Y:S04]  /*d950*/  LEA R9, P0, R0.reuse, c[0x0][0x1c8], 0x1 ;  /* 0x0000720000097a11 */ /* 0x040fe800078008ff */
[----:B------:R-:W-:Y:S02]  /*d960*/  LEA.HI.X R8, R0, c[0x0][0x1cc], R2, 0x1, P0 ;  /* 0x0000730000087a11 */ /* 0x000fe400000f0c02 */
[----:B---3--:R-:W-:Y:S04]  /*d970*/  SHF.R.S32.HI R5, RZ, 0x1f, R7 ;  /* 0x0000001fff057819 */ /* 0x008fe80000011407 */
[----:B------:R-:W-:Y:S04]  /*d980*/  LEA.HI R5, R5, R7, RZ, 0x3 ;  /* 0x0000000705057211 */ /* 0x000fe800078f18ff */
[----:B------:R-:W-:Y:S04]  /*d990*/  SHF.R.S32.HI R5, RZ, 0x3, R5 ;  /* 0x00000003ff057819 */ /* 0x000fe80000011405 */
[----:B------:R-:W-:Y:S04]  /*d9a0*/  IADD3 R5, -R5, 0x30, RZ ;  /* 0x0000003005057810 */ /* 0x000fe80007ffe1ff */
[----:B------:R-:W-:Y:S01]  /*d9b0*/  ISETP.GE.AND P0, PT, R5, 0x1, PT ;  /* 0x000000010500780c */ /* 0x000fe20003f06270 */
[----:B------:R-:W-:-:S10]  /*d9c0*/  BRA.DIV ~URZ, `(.L_x_541) ;  /* 0x0000d5827f007947 */ /* 0x000fd4000b800000 */
[----:B------:R1:W2:Y:S02]  /*d9d0*/  SHFL.IDX PT, R4, R8, RZ, 0x181f ;  /* 0x00181fff08047589 */ /* 0x0002a400000e0000 */
.L_x_658:
[----:B------:R-:W-:-:S05]  /*d9e0*/  BRA.DIV ~URZ, `(.L_x_542) ;  /* 0x0000d5f27f007947 */ /* 0x000fca000b800000 */
[----:B------:R3:W4:Y:S02]  /*d9f0*/  SHFL.IDX PT, R0, R9, RZ, 0x181f ;  /* 0x00181fff09007589 */ /* 0x00072400000e0000 */
.L_x_659:
        /* <DEDUP_REMOVED lines=14> */
[----:B----4-:R-:W-:Y:S01]  /*dae0*/  @P0 IMAD.X R7, R4, 0x1, R7, P1 ;  /* 0x0000000104070824 */ /* 0x010fe200008e0607 */
[----:B---3--:R-:W-:Y:S11]  /*daf0*/  @P0 ISETP.GE.AND P1, PT, R3, c[0x0][0x1d4], PT ;  /* 0x0000750003000a0c */ /* 0x008ff60003f26270 */
        /* <DEDUP_REMOVED lines=24> */
.L_x_660:
        /* <DEDUP_REMOVED lines=36> */
.L_x_540:
[----:B--234-:R-:W-:Y:S05]  /*dec0*/  BSYNC B0 ;  /* 0x0000000000007941 */ /* 0x01cfea0003800000 */
.L_x_539:
[----:B-1----:R-:W2:Y:S04]  /*ded0*/  LDL R0, [R1+0x20] ;  /* 0x0000200001007983 */ /* 0x002ea80000100800 */
[----:B------:R-:W3:Y:S04]  /*dee0*/  LDL R3, [R1+0x24] ;  /* 0x0000240001037983 */ /* 0x000ee80000100800 */
[----:B------:R-:W0:Y:S01]  /*def0*/  LDGDEPBAR ;  /* 0x00000000000079af */ /* 0x000e220000000000 */
[----:B--2---:R-:W-:Y:S02]  /*df00*/  FMNMX.FTZ R2, R0, R133, !PT ;  /* 0x0000008500027209 */ /* 0x004fe40007810000 */
[----:B------:R-:W-:Y:S02]  /*df10*/  FMNMX.FTZ R0, R178, R132, !PT ;  /* 0x00000084b2007209 */ /* 0x000fe40007810000 */
[----:B------:R-:W-:Y:S02]  /*df20*/  FMNMX.FTZ R2, R179, R2, !PT ;  /* 0x00000002b3027209 */ /* 0x000fe40007810000 */
[----:B---3--:R-:W-:Y:S02]  /*df30*/  FMNMX.FTZ R0, R3, R0, !PT ;  /* 0x0000000003007209 */ /* 0x008fe40007810000 */
        /* <DEDUP_REMOVED lines=22> */
.L_x_661:
[----:B-12---:R-:W-:Y:S01]  /*e0a0*/  FMNMX.FTZ R4, R4, R0, !PT ;  /* 0x0000000004047209 */ /* 0x006fe20007810000 */
[----:B------:R-:W-:-:S05]  /*e0b0*/  BRA.DIV ~URZ, `(.L_x_545) ;  /* 0x0000d1027f007947 */ /* 0x000fca000b800000 */
[----:B------:R-:W1:Y:S02]  /*e0c0*/  SHFL.BFLY PT, R0, R4, 0x1, 0x1f ;  /* 0x0c201f0004007f89 */ /* 0x000e6400000e0000 */
[----:B-1----:R-:W-:Y:S02]  /*e0d0*/  FMNMX.FTZ R133, R4, R0, !PT ;  /* 0x0000000004857209 */ /* 0x002fe40007810000 */
[----:B------:R-:W1:Y:S02]  /*e0e0*/  SHFL.BFLY PT, R0, R5, 0x2, 0x1f ;  /* 0x0c401f0005007f89 */ /* 0x000e6400000e0000 */
[----:B-1----:R-:W-:Y:S05]  /*e0f0*/  FMNMX.FTZ R4, R5, R0, !PT ;  /* 0x0000000005047209 */ /* 0x002fea0007810000 */
[----:B------:R1:W2:Y:S02]  /*e100*/  SHFL.BFLY PT, R0, R4, 0x1, 0x1f ;  /* 0x0c201f0004007f89 */ /* 0x0002a400000e0000 */
.L_x_662:
[----:B------:R-:W3:Y:S01]  /*e110*/  LDL.LU R2, [R1+0x20] ;  /* 0x0000200001027983 */ /* 0x000ee20000300800 */
[----:B--2---:R-:W-:Y:S01]  /*e120*/  FMNMX.FTZ R3, R0, R4, !PT ;  /* 0x0000000400037209 */ /* 0x004fe20007810000 */
[C---:B------:R-:W-:Y:S01]  /*e130*/  FADD.FTZ R0, -R133.reuse, R134 ;  /* 0x0000008685007221 */ /* 0x040fe20000010100 */
[----:B------:R-:W-:Y:S01]  /*e140*/  WARPSYNC 0xffffffff ;  /* 0xffffffff00007948 */ /* 0x000fe20003800000 */
[----:B------:R-:W2:Y:S01]  /*e150*/  LDL.LU R20, [R1+0x60] ;  /* 0x0000600001147983 */ /* 0x000ea20000300800 */
[----:B-1----:R-:W-:Y:S02]  /*e160*/  FMUL.FTZ R4, R133, c[0x0][0x2d0] ;  /* 0x0000b40085047a20 */ /* 0x002fe40000410000 */
[----:B------:R-:W-:Y:S01]  /*e170*/  FMUL.FTZ R0, R0, c[0x0][0x2d0] ;  /* 0x0000b40000007a20 */ /* 0x000fe20000410000 */
[----:B------:R-:W4:Y:S01]  /*e180*/  LDL.LU R19, [R1+0x24] ;  /* 0x0000240001137983 */ /* 0x000f220000300800 */
        /* <DEDUP_REMOVED lines=10> */
[--C-:B------:R-:W-:Y:S01]  /*e230*/  FFMA.FTZ R176, R135, c[0x0][0x2d0], -R4.reuse ;  /* 0x0000b40087b07a23 */ /* 0x100fe20000010804 */
[----:B------:R-:W-:Y:S10]  /*e240*/  MUFU.EX2 R7, R7 ;  /* 0x0000000700077308 */ /* 0x000ff40000000800 */
[----:B------:R-:W-:Y:S01]  /*e250*/  MUFU.EX2 R9, R6 ;  /* 0x0000000600097308 */ /* 0x000fe20000000800 */
[----:B---3--:R-:W-:Y:S09]  /*e260*/  FFMA.FTZ R8, R2, c[0x0][0x2d0], -R4 ;  /* 0x0000b40002087a23 */ /* 0x008ff20000010804 */
[----:B------:R-:W1:Y:S10]  /*e270*/  MUFU.EX2 R2, R0 ;  /* 0x0000000000027308 */ /* 0x000e740000000800 */
[----:B------:R-:W3:Y:S10]  /*e280*/  MUFU.EX2 R4, R8 ;  /* 0x0000000800047308 */ /* 0x000ef40000000800 */
[----:B------:R-:W4:Y:S01]  /*e290*/  MUFU.EX2 R8, R5 ;  /* 0x0000000500087308 */ /* 0x000f220000000800 */
[C---:B-1----:R-:W-:Y:S02]  /*e2a0*/  FMUL.FTZ R24, R2.reuse, R136 ;  /* 0x0000008802187220 */ /* 0x042fe40000410000 */
[----:B------:R-:W5:Y:S01]  /*e2b0*/  LDL.LU R136, [R1+0x5c] ;  /* 0x00005c0001887983 */ /* 0x000f620000300800 */
[C---:B------:R-:W-:Y:S02]  /*e2c0*/  FMUL.FTZ R25, R2.reuse, R137 ;  /* 0x0000008902197220 */ /* 0x040fe40000410000 */
[C---:B------:R-:W-:Y:S02]  /*e2d0*/  FMUL.FTZ R21, R2.reuse, R141 ;  /* 0x0000008d02157220 */ /* 0x040fe40000410000 */
[C---:B------:R-:W-:Y:S02]  /*e2e0*/  FMUL.FTZ R28, R2.reuse, R28 ;  /* 0x0000001c021c7220 */ /* 0x040fe40000410000 */
[C---:B------:R-:W-:Y:S01]  /*e2f0*/  FMUL.FTZ R29, R2.reuse, R29 ;  /* 0x0000001d021d7220 */ /* 0x040fe20000410000 */
[----:B---3--:R-:W-:Y:S01]  /*e300*/  F2FP.PACK_AB R168, R7, R4 ;  /* 0x0000000407a8723e */ /* 0x008fe200000000ff */
[----:B--2---:R-:W-:Y:S02]  /*e310*/  FFMA.FTZ R0, R2, R20, R4 ;  /* 0x0000001402007223 */ /* 0x004fe40000010004 */
[----:B------:R-:W-:Y:S02]  /*e320*/  FMUL.FTZ R4, R3, c[0x0][0x2d0] ;  /* 0x0000b40003047a20 */ /* 0x000fe40000410000 */
[----:B------:R-:W-:Y:S02]  /*e330*/  FADD.FTZ R6, R7, R0 ;  /* 0x0000000007067221 */ /* 0x000fe40000010000 */
[----:B------:R-:W-:Y:S02]  /*e340*/  FADD.FTZ R0, -R3, R132 ;  /* 0x0000008403007221 */ /* 0x000fe40000010100 */
[--C-:B----4-:R-:W-:Y:S01]  /*e350*/  FFMA.FTZ R7, R19, c[0x0][0x2d0], -R4.reuse ;  /* 0x0000b40013077a23 */ /* 0x110fe20000010804 */
[----:B------:R-:W-:Y:S01]  /*e360*/  F2FP.PACK_AB R170, R8, R9 ;  /* 0x0000000908aa723e */ /* 0x000fe200000000ff */
[----:B------:R-:W-:Y:S02]  /*e370*/  FMUL.FTZ R0, R0, c[0x0][0x2d0] ;  /* 0x0000b40000007a20 */ /* 0x000fe40000410000 */
[--C-:B------:R-:W-:Y:S02]  /*e380*/  FFMA.FTZ R132, R177, c[0x0][0x2d0], -R4.reuse ;  /* 0x0000b400b1847a23 */ /* 0x100fe40000010804 */
        /* <DEDUP_REMOVED lines=8> */
[----:B------:R-:W-:Y:S01]  /*e410*/  MOV R141, R23 ;  /* 0x00000017008d7202 */ /* 0x000fe20000000f00 */
[--C-:B------:R-:W-:Y:S01]  /*e420*/  FFMA.FTZ R175, R18, c[0x0][0x2d0], -R4.reuse ;  /* 0x0000b40012af7a23 */ /* 0x100fe20000010804 */
[----:B------:R1:W-:Y:S01]  /*e430*/  MUFU.EX2 R135, R5 ;  /* 0x0000000500877308 */ /* 0x0003e20000000800 */
[--C-:B------:R-:W-:Y:S02]  /*e440*/  FFMA.FTZ R173, R173, c[0x0][0x2d0], -R4.reuse ;  /* 0x0000b400adad7a23 */ /* 0x100fe40000010804 */
[----:B------:R-:W-:Y:S02]  /*e450*/  FFMA.FTZ R178, R16, c[0x0][0x2d0], -R4 ;  /* 0x0000b40010b27a23 */ /* 0x000fe40000010804 */
[C---:B------:R-:W-:Y:S02]  /*e460*/  FMUL.FTZ R4, R2.reuse, R156 ;  /* 0x0000009c02047220 */ /* 0x040fe40000410000 */
[----:B------:R-:W-:Y:S02]  /*e470*/  FADD.FTZ R6, R9, R6 ;  /* 0x0000000609067221 */ /* 0x000fe40000010000 */
[----:B------:R-:W-:Y:S01]  /*e480*/  FMUL.FTZ R9, R2, R153 ;  /* 0x0000009902097220 */ /* 0x000fe20000410000 */
[----:B------:R-:W2:Y:S01]  /*e490*/  MUFU.EX2 R156, R7 ;  /* 0x00000007009c7308 */ /* 0x000ea20000000800 */
[----:B------:R-:W-:Y:S01]  /*e4a0*/  FADD.FTZ R177, R8, R6 ;  /* 0x0000000608b17221 */ /* 0x000fe20000010000 */
[----:B------:R-:W-:Y:S01]  /*e4b0*/  MOV R153, R19 ;  /* 0x0000001300997202 */ /* 0x000fe20000000f00 */
[C---:B------:R-:W-:Y:S01]  /*e4c0*/  FMUL.FTZ R8, R2.reuse, R152 ;  /* 0x0000009802087220 */ /* 0x040fe20000410000 */
[----:B------:R-:W-:Y:S01]  /*e4d0*/  MOV R152, R22 ;  /* 0x0000001600987202 */ /* 0x000fe20000000f00 */
[C---:B------:R-:W-:Y:S02]  /*e4e0*/  FMUL.FTZ R12, R2.reuse, R148 ;  /* 0x00000094020c7220 */ /* 0x040fe40000410000 */
[C---:B------:R-:W-:Y:S02]  /*e4f0*/  FMUL.FTZ R13, R2.reuse, R149 ;  /* 0x00000095020d7220 */ /* 0x040fe40000410000 */
[C---:B------:R-:W-:Y:S01]  /*e500*/  FMUL.FTZ R16, R2.reuse, R144 ;  /* 0x0000009002107220 */ /* 0x040fe20000410000 */
[----:B------:R-:W-:Y:S01]  /*e510*/  MOV R144, R14 ;  /* 0x0000000e00907202 */ /* 0x000fe20000000f00 */
[C---:B------:R-:W-:Y:S01]  /*e520*/  FMUL.FTZ R17, R2.reuse, R145 ;  /* 0x0000009102117220 */ /* 0x040fe20000410000 */
[----:B------:R-:W-:Y:S01]  /*e530*/  MUFU.EX2 R149, R132 ;  /* 0x0000008400957308 */ /* 0x000fe20000000800 */
[C---:B------:R-:W-:Y:S01]  /*e540*/  FMUL.FTZ R20, R2.reuse, R140 ;  /* 0x0000008c02147220 */ /* 0x040fe20000410000 */
[----:B------:R-:W-:Y:S01]  /*e550*/  MOV R140, R10 ;  /* 0x0000000a008c7202 */ /* 0x000fe20000000f00 */
[C---:B-1----:R-:W-:Y:S01]  /*e560*/  FMUL.FTZ R5, R2.reuse, R157 ;  /* 0x0000009d02057220 */ /* 0x042fe20000410000 */
[----:B------:R-:W-:Y:S01]  /*e570*/  MOV R145, R11 ;  /* 0x0000000b00917202 */ /* 0x000fe20000000f00 */
[C---:B------:R-:W-:Y:S01]  /*e580*/  FMUL.FTZ R32, R2.reuse, R32 ;  /* 0x0000002002207220 */ /* 0x040fe20000410000 */
[----:B------:R-:W-:Y:S01]  /*e590*/  MOV R157, R15 ;  /* 0x0000000f009d7202 */ /* 0x000fe20000000f00 */
[C---:B------:R-:W-:Y:S02]  /*e5a0*/  FMUL.FTZ R33, R2.reuse, R33 ;  /* 0x0000002102217220 */ /* 0x040fe40000410000 */
[C---:B------:R-:W-:Y:S02]  /*e5b0*/  FMUL.FTZ R36, R2.reuse, R36 ;  /* 0x0000002402247220 */ /* 0x040fe40000410000 */
[----:B------:R-:W-:Y:S01]  /*e5c0*/  FMUL.FTZ R37, R2, R37 ;  /* 0x0000002502257220 */ /* 0x000fe20000410000 */
[----:B--2---:R-:W-:Y:S01]  /*e5d0*/  F2FP.PACK_AB R169, R156, R135 ;  /* 0x000000879ca9723e */ /* 0x004fe200000000ff */
[----:B------:R-:W-:Y:S02]  /*e5e0*/  FMUL.FTZ R7, R0, R159 ;  /* 0x0000009f00077220 */ /* 0x000fe40000410000 */
[----:B------:R-:W2:Y:S01]  /*e5f0*/  LDL R159, [R1] ;  /* 0x00000000019f7983 */ /* 0x000ea20000100800 */
        /* <DEDUP_REMOVED lines=42> */
[C---:B------:R-:W-:Y:S01]  /*e8a0*/  FMUL.FTZ R6, R0.reuse, R158 ;  /* 0x0000009e00067220 */ /* 0x040fe20000410000 */
[----:B------:R-:W-:Y:S01]  /*e8b0*/  MOV R158, R27 ;  /* 0x0000001b009e7202 */ /* 0x000fe20000000f00 */
[----:B------:R-:W-:Y:S02]  /*e8c0*/  FMUL.FTZ R27, R0, R139 ;  /* 0x0000008b001b7220 */ /* 0x000fe40000410000 */
[C---:B------:R-:W-:Y:S01]  /*e8d0*/  FMUL.FTZ R124, R2.reuse, R124 ;  /* 0x0000007c027c7220 */ /* 0x040fe20000410000 */
[----:B------:R1:W-:Y:S01]  /*e8e0*/  MUFU.EX2 R132, R158 ;  /* 0x0000009e00847308 */ /* 0x0003e20000000800 */
[C---:B------:R-:W-:Y:S02]  /*e8f0*/  FMUL.FTZ R125, R2.reuse, R125 ;  /* 0x0000007d027d7220 */ /* 0x040fe40000410000 */
[C---:B------:R-:W-:Y:S02]  /*e900*/  FMUL.FTZ R128, R2.reuse, R128 ;  /* 0x0000008002807220 */ /* 0x040fe40000410000 */
[----:B------:R-:W-:Y:S01]  /*e910*/  FMUL.FTZ R129, R2, R129 ;  /* 0x0000008102817220 */ /* 0x000fe20000410000 */
[----:B------:R-:W-:Y:S01]  /*e920*/  MOV R2, R26 ;  /* 0x0000001a00027202 */ /* 0x000fe20000000f00 */
[C---:B------:R-:W-:Y:S02]  /*e930*/  FMUL.FTZ R26, R0.reuse, R138 ;  /* 0x0000008a001a7220 */ /* 0x040fe40000410000 */
[C---:B------:R-:W-:Y:S02]  /*e940*/  FMUL.FTZ R14, R0.reuse, R150 ;  /* 0x00000096000e7220 */ /* 0x040fe40000410000 */
[----:B------:R-:W3:Y:S01]  /*e950*/  MUFU.EX2 R150, R134 ;  /* 0x0000008600967308 */ /* 0x000ee20000000800 */
[C---:B------:R-:W-:Y:S01]  /*e960*/  FMUL.FTZ R10, R0.reuse, R154 ;  /* 0x0000009a000a7220 */ /* 0x040fe20000410000 */
[----:B------:R-:W-:Y:S01]  /*e970*/  MOV R154, R145 ;  /* 0x00000091009a7202 */ /* 0x000fe20000000f00 */
[C---:B------:R-:W-:Y:S01]  /*e980*/  FMUL.FTZ R11, R0.reuse, R155 ;  /* 0x0000009b000b7220 */ /* 0x040fe20000410000 */
[----:B------:R-:W-:Y:S01]  /*e990*/  MOV R155, R144 ;  /* 0x00000090009b7202 */ /* 0x000fe20000000f00 */
[C---:B------:R-:W-:Y:S02]  /*e9a0*/  FMUL.FTZ R15, R0.reuse, R151 ;  /* 0x00000097000f7220 */ /* 0x040fe40000410000 */
[C---:B------:R-:W-:Y:S02]  /*e9b0*/  FMUL.FTZ R18, R0.reuse, R146 ;  /* 0x0000009200127220 */ /* 0x040fe40000410000 */
[C---:B------:R-:W-:Y:S01]  /*e9c0*/  FMUL.FTZ R19, R0.reuse, R147 ;  /* 0x0000009300137220 */ /* 0x040fe20000410000 */
[----:B------:R4:W-:Y:S01]  /*e9d0*/  MUFU.EX2 R151, R173 ;  /* 0x000000ad00977308 */ /* 0x0009e20000000800 */
[C---:B------:R-:W-:Y:S01]  /*e9e0*/  FMUL.FTZ R22, R0.reuse, R142 ;  /* 0x0000008e00167220 */ /* 0x040fe20000410000 */
[----:B------:R-:W-:Y:S01]  /*e9f0*/  LDSM.16.MT88.4 R144, [R241+0x800] ;  /* 0x00080000f190783b */ /* 0x000fe20000004200 */
[C---:B------:R-:W-:Y:S01]  /*ea00*/  FMUL.FTZ R23, R0.reuse, R143 ;  /* 0x0000008f00177220 */ /* 0x040fe20000410000 */
[----:B-1----:R-:W-:Y:S01]  /*ea10*/  MOV R158, R141 ;  /* 0x0000008d009e7202 */ /* 0x002fe20000000f00 */
[C---:B------:R-:W-:Y:S02]  /*ea20*/  FMUL.FTZ R30, R0.reuse, R30 ;  /* 0x0000001e001e7220 */ /* 0x040fe40000410000 */
[C---:B------:R-:W-:Y:S02]  /*ea30*/  FMUL.FTZ R31, R0.reuse, R31 ;  /* 0x0000001f001f7220 */ /* 0x040fe40000410000 */
[C---:B------:R-:W-:Y:S01]  /*ea40*/  FMUL.FTZ R34, R0.reuse, R34 ;  /* 0x0000002200227220 */ /* 0x040fe20000410000 */
[----:B------:R-:W-:Y:S01]  /*ea50*/  MUFU.EX2 R2, R2 ;  /* 0x0000000200027308 */ /* 0x000fe20000000800 */
[C---:B------:R-:W-:Y:S02]  /*ea60*/  FMUL.FTZ R35, R0.reuse, R35 ;  /* 0x0000002300237220 */ /* 0x040fe40000410000 */
[----:B------:R-:W-:Y:S01]  /*ea70*/  FMUL.FTZ R38, R0, R38 ;  /* 0x0000002600267220 */ /* 0x000fe20000410000 */
[----:B---3--:R-:W-:Y:S01]  /*ea80*/  F2FP.PACK_AB R171, R150, R149 ;  /* 0x0000009596ab723e */ /* 0x008fe200000000ff */
[C---:B------:R-:W-:Y:S02]  /*ea90*/  FMUL.FTZ R39, R0.reuse, R39 ;  /* 0x0000002700277220 */ /* 0x040fe40000410000 */
[C---:B------:R-:W-:Y:S02]  /*eaa0*/  FMUL.FTZ R42, R0.reuse, R42 ;  /* 0x0000002a002a7220 */ /* 0x040fe40000410000 */
[C---:B------:R-:W-:Y:S01]  /*eab0*/  FMUL.FTZ R43, R0.reuse, R43 ;  /* 0x0000002b002b7220 */ /* 0x040fe20000410000 */
[----:B------:R-:W-:Y:S01]  /*eac0*/  MUFU.EX2 R134, R176 ;  /* 0x000000b000867308 */ /* 0x000fe20000000800 */
[C---:B------:R-:W-:Y:S02]  /*ead0*/  FMUL.FTZ R46, R0.reuse, R46 ;  /* 0x0000002e002e7220 */ /* 0x040fe40000410000 */
[C---:B------:R-:W-:Y:S01]  /*eae0*/  FMUL.FTZ R47, R0.reuse, R47 ;  /* 0x0000002f002f7220 */ /* 0x040fe20000410000 */
[----:B----4-:R-:W-:Y:S01]  /*eaf0*/  MOV R173, R157 ;  /* 0x0000009d00ad7202 */ /* 0x010fe20000000f00 */
        /* <DEDUP_REMOVED lines=34> */
[----:B-1----:R-:W-:Y:S01]  /*ed20*/  MOV R178, R157 ;  /* 0x0000009d00b27202 */ /* 0x002fe20000000f00 */
        /* <DEDUP_REMOVED lines=12> */
[----:B-----5:R-:W-:Y:S02]  /*edf0*/  FFMA.FTZ R148, R0, R136, R135 ;  /* 0x0000008800947223 */ /* 0x020fe40000010087 */
[----:B------:R-:W1:Y:S01]  /*ee00*/  LDSM.16.MT88.4 R136, [R239] ;  /* 0x00000000ef88783b */ /* 0x000e620000004200 */
[----:B------:R-:W-:Y:S01]  /*ee10*/  FADD.FTZ R0, R132, R177 ;  /* 0x000000b184007221 */ /* 0x000fe20000010000 */
[----:B------:R-:W3:Y:S03]  /*ee20*/  MUFU.EX2 R135, R179 ;  /* 0x000000b300877308 */ /* 0x000ee60000000800 */
[----:B------:R-:W-:Y:S03]  /*ee30*/  FADD.FTZ R0, R2, R0 ;  /* 0x0000000002007221 */ /* 0x000fe60000010000 */
[----:B------:R-:W4:Y:S04]  /*ee40*/  LDL R177, [R1+0x80] ;  /* 0x0000800001b17983 */ /* 0x000f280000100800 */
[----:B------:R-:W5:Y:S10]  /*ee50*/  MUFU.EX2 R179, R174 ;  /* 0x000000ae00b37308 */ /* 0x000f740000000800 */
[----:B------:R-:W2:Y:S01]  /*ee60*/  MUFU.EX2 R174, R153 ;  /* 0x0000009900ae7308 */ /* 0x000ea20000000800 */
[----:B---3--:R-:W-:Y:S04]  /*ee70*/  FADD.FTZ R0, R135, R0 ;  /* 0x0000000087007221 */ /* 0x008fe80000010000 */
[----:B------:R-:W-:Y:S01]  /*ee80*/  FADD.FTZ R0, R134, R0 ;  /* 0x0000000086007221 */ /* 0x000fe20000010000 */
        /* <DEDUP_REMOVED lines=51> */
[----:B------:R-:W-:Y:S03]  /*f1c0*/  F2FP.PACK_AB R137, R157, R151 ;  /* 0x000000979d89723e */ /* 0x000fe600000000ff */
[----:B------:R-:W-:Y:S02]  /*f1d0*/  F2FP.PACK_AB R138, R134, R135 ;  /* 0x00000087868a723e */ /* 0x000fe400000000ff */
[----:B-----5:R-:W-:Y:S02]  /*f1e0*/  F2FP.PACK_AB R139, R176, R179 ;  /* 0x000000b3b08b723e */ /* 0x020fe400000000ff */
[----:B------:R-:W2:Y:S01]  /*f1f0*/  MUFU.EX2 R2, R155 ;  /* 0x0000009b00027308 */ /* 0x000ea20000000800 */
[----:B------:R-:W-:Y:S04]  /*f200*/  F2FP.PACK_AB R169, R175, R174 ;  /* 0x000000aeafa9723e */ /* 0x000fe800000000ff */
[C---:B------:R-:W-:Y:S05]  /*f210*/  HMMA.16816.F32 R4, R136.reuse, R140, R4 ;  /* 0x0000008c8804723c */ /* 0x040fea0000001804 */
[----:B------:R-:W3:Y:S03]  /*f220*/  MUFU.EX2 R135, R154 ;  /* 0x0000009a00877308 */ /* 0x000ee60000000800 */
[C---:B------:R-:W-:Y:S01]  /*f230*/  HMMA.16816.F32 R8, R136.reuse, R142, R8 ;  /* 0x0000008e8808723c */ /* 0x040fe20000001808 */
[----:B------:R-:W5:Y:S03]  /*f240*/  LDSM.16.MT88.4 R140, [R240+0x800] ;  /* 0x00080000f08c783b */ /* 0x000f660000004200 */
[----:B-1----:R-:W-:Y:S03]  /*f250*/  FADD.FTZ R0, R132, R0 ;  /* 0x0000000084007221 */ /* 0x002fe60000010000 */
[----:B------:R-:W1:Y:S01]  /*f260*/  MUFU.EX2 R134, R159 ;  /* 0x0000009f00867308 */ /* 0x000e620000000800 */
[C---:B------:R-:W-:Y:S04]  /*f270*/  HMMA.16816.F32 R12, R136.reuse, R144, R12 ;  /* 0x00000090880c723c */ /* 0x040fe8000000180c */
[C---:B--2---:R-:W-:Y:S01]  /*f280*/  F2FP.PACK_AB R168, R2.reuse, R132 ;  /* 0x0000008402a8723e */ /* 0x044fe200000000ff */
[----:B------:R-:W-:Y:S02]  /*f290*/  FADD.FTZ R0, R2, R0 ;  /* 0x0000000002007221 */ /* 0x000fe40000010000 */
[----:B------:R-:W-:Y:S01]  /*f2a0*/  FADD.FTZ R2, R156, R148 ;  /* 0x000000949c027221 */ /* 0x000fe20000010000 */
[C---:B------:R-:W-:Y:S01]  /*f2b0*/  HMMA.16816.F32 R16, R136.reuse, R146, R16 ;  /* 0x000000928810723c */ /* 0x040fe20000001810 */
[----:B------:R-:W2:Y:S01]  /*f2c0*/  LDSM.16.MT88.4 R144, [R242+0x800] ;  /* 0x00080000f290783b */ /* 0x000ea20000004200 */
[----:B------:R-:W4:Y:S02]  /*f2d0*/  MUFU.EX2 R173, R158 ;  /* 0x0000009e00ad7308 */ /* 0x000f240000000800 */
[----:B---3--:R-:W-:Y:S05]  /*f2e0*/  FADD.FTZ R0, R135, R0 ;  /* 0x0000000087007221 */ /* 0x008fea0000010000 */
[----:B------:R-:W-:Y:S03]  /*f2f0*/  LDSM.16.MT88.4 R152, [R239+0x1000] ;  /* 0x00100000ef98783b */ /* 0x000fe60000004200 */
[C---:B-1----:R-:W-:Y:S01]  /*f300*/  FADD.FTZ R0, R134.reuse, R0 ;  /* 0x0000000086007221 */ /* 0x042fe20000010000 */
[----:B------:R-:W-:Y:S02]  /*f310*/  F2FP.PACK_AB R170, R134, R135 ;  /* 0x0000008786aa723e */ /* 0x000fe400000000ff */
[----:B------:R-:W-:Y:S02]  /*f320*/  MOV R134, R151 ;  /* 0x0000009700867202 */ /* 0x000fe40000000f00 */
[----:B------:R1:W-:Y:S01]  /*f330*/  STL [R1+0x60], R0 ;  /* 0x0000600001007387 */ /* 0x0003e20000100800 */
[----:B------:R-:W-:Y:S03]  /*f340*/  MOV R135, R150 ;  /* 0x0000009600877202 */ /* 0x000fe60000000f00 */
[----:B------:R-:W3:Y:S01]  /*f350*/  LDL.LU R132, [R1+0x3c] ;  /* 0x00003c0001847983 */ /* 0x000ee20000300800 */
[C---:B-----5:R-:W-:Y:S03]  /*f360*/  HMMA.16816.F32 R20, R136.reuse, R140, R20 ;  /* 0x0000008c8814723c */ /* 0x060fe60000001814 */
[----:B----4-:R-:W-:Y:S05]  /*f370*/  F2FP.PACK_AB R171, R173, R172 ;  /* 0x000000acadab723e */ /* 0x010fea00000000ff */
[C---:B------:R-:W-:Y:S01]  /*f380*/  HMMA.16816.F32 R24, R136.reuse, R142, R24 ;  /* 0x0000008e8818723c */ /* 0x040fe20000001818 */
[----:B------:R-:W4:Y:S07]  /*f390*/  LDSM.16.MT88.4 R140, [R239+0x2000] ;  /* 0x00200000ef8c783b */ /* 0x000f2e0000004200 */
[C---:B--2---:R-:W-:Y:S04]  /*f3a0*/  HMMA.16816.F32 R28, R136.reuse, R144, R28 ;  /* 0x00000090881c723c */ /* 0x044fe8000000181c */
[----:B-1----:R-:W-:Y:S04]  /*f3b0*/  FADD.FTZ R0, R149, R2 ;  /* 0x0000000295007221 */ /* 0x002fe80000010000 */
[C---:B------:R-:W-:Y:S01]  /*f3c0*/  HMMA.16816.F32 R32, R136.reuse, R146, R32 ;  /* 0x000000928820723c */ /* 0x040fe20000001820 */
[----:B------:R-:W1:Y:S03]  /*f3d0*/  LDSM.16.MT88.4 R144, [R241+0x2000] ;  /* 0x00200000f190783b */ /* 0x000e660000004200 */
[----:B------:R-:W-:Y:S04]  /*f3e0*/  FADD.FTZ R0, R135, R0 ;  /* 0x0000000087007221 */ /* 0x000fe80000010000 */
[----:B------:R-:W-:Y:S04]  /*f3f0*/  FADD.FTZ R0, R134, R0 ;  /* 0x0000000086007221 */ /* 0x000fe80000010000 */
[----:B------:R-:W-:Y:S04]  /*f400*/  FADD.FTZ R0, R178, R0 ;  /* 0x00000000b2007221 */ /* 0x000fe80000010000 */
[----:B------:R-:W-:Y:S04]  /*f410*/  FADD.FTZ R0, R179, R0 ;  /* 0x00000000b3007221 */ /* 0x000fe80000010000 */
[----:B------:R-:W-:Y:S04]  /*f420*/  FADD.FTZ R0, R176, R0 ;  /* 0x00000000b0007221 */ /* 0x000fe80000010000 */
[----:B------:R-:W-:Y:S01]  /*f430*/  FADD.FTZ R0, R174, R0 ;  /* 0x00000000ae007221 */ /* 0x000fe20000010000 */
[C---:B----4-:R-:W-:Y:S03]  /*f440*/  HMMA.16816.F32 R36, R136.reuse, R140, R36 ;  /* 0x0000008c8824723c */ /* 0x050fe60000001824 */
[----:B------:R-:W-:Y:S04]  /*f450*/  FADD.FTZ R0, R175, R0 ;  /* 0x00000000af007221 */ /* 0x000fe80000010000 */
[----:B------:R-:W-:Y:S01]  /*f460*/  FADD.FTZ R2, R172, R0 ;  /* 0x00000000ac027221 */ /* 0x000fe20000010000 */
[C---:B------:R-:W-:Y:S01]  /*f470*/  HMMA.16816.F32 R40, R136.reuse, R142, R40 ;  /* 0x0000008e8828723c */ /* 0x040fe20000001828 */
[----:B------:R-:W2:Y:S03]  /*f480*/  LDSM.16.MT88.4 R140, [R240+0x2000] ;  /* 0x00200000f08c783b */ /* 0x000ea60000004200 */
[----:B------:R-:W-:Y:S04]  /*f490*/  FADD.FTZ R2, R173, R2 ;  /* 0x00000002ad027221 */ /* 0x000fe80000010000 */
        /* <DEDUP_REMOVED lines=27> */
[C---:B--2---:R-:W-:Y:S04]  /*f650*/  HMMA.16816.F32 R116, R136.reuse, R140, R116 ;  /* 0x0000008c8874723c */ /* 0x044fe80000001874 */
[C---:B---3--:R-:W-:Y:S02]  /*f660*/  IADD3 R0, R132.reuse, -0x1, RZ ;  /* 0xffffffff84007810 */ /* 0x048fe40007ffe0ff */
[----:B------:R-:W-:Y:S02]  /*f670*/  ISETP.GT.AND P0, PT, R132, R177, PT ;  /* 0x000000b18400720c */ /* 0x000fe40003f04270 */
[C---:B------:R-:W-:Y:S01]  /*f680*/  HMMA.16816.F32 R120, R136.reuse, R142, R120 ;  /* 0x0000008e8878723c */ /* 0x040fe20000001878 */
[----:B------:R-:W-:Y:S03]  /*f690*/  STL [R1+0x3c], R0 ;  /* 0x00003c0001007387 */ /* 0x000fe60000100800 */
[----:B------:R-:W-:Y:S01]  /*f6a0*/  MOV R132, R3 ;  /* 0x0000000300847202 */ /* 0x000fe20000000f00 */
[----:B------:R-:W-:Y:S03]  /*f6b0*/  STL [R1+0x5c], R2 ;  /* 0x00005c0201007387 */ /* 0x000fe60000100800 */
[C---:B-1----:R-:W-:Y:S08]  /*f6c0*/  HMMA.16816.F32 R124, R136.reuse, R144, R124 ;  /* 0x00000090887c723c */ /* 0x042ff0000000187c */
        /* <DEDUP_REMOVED lines=49> */
.L_x_533:
[----:B------:R-:W2:Y:S04]  /*f9e0*/  LDL R2, [R1+0x70] ;  /* 0x0000700001027983 */ /* 0x000ea80000100800 */
[----:B------:R-:W2:Y:S02]  /*f9f0*/  LDL R0, [R1+0x3c] ;  /* 0x00003c0001007983 */ /* 0x000ea40000100800 */
[----:B--2---:R-:W-:-:S13]  /*fa00*/  ISETP.GE.AND P0, PT, R0, R2, PT ;  /* 0x000000020000720c */ /* 0x004fda0003f06270 */
[----:B------:R-:W-:Y:S05]  /*fa10*/  @!P0 BRA `(.L_x_547) ;  /* 0x0000407000008947 */ /* 0x000fea0003800000 */
[----:B------:R-:W-:Y:S02]  /*fa20*/  MOV R135, R132 ;  /* 0x0000008400877202 */ /* 0x000fe40000000f00 */
[----:B------:R-:W-:Y:S02]  /*fa30*/  MOV R134, R133 ;  /* 0x0000008500867202 */ /* 0x000fe40000000f00 */
.L_x_569:
[----:B-1----:R-:W2:Y:S01]  /*fa40*/  LDL R4, [R1+0x38] ;  /* 0x0000380001047983 */ /* 0x002ea20000100800 */
[----:B------:R-:W-:Y:S04]  /*fa50*/  DEPBAR.LE SB0, 0x0 ;  /* 0x000080000000791a */ /* 0x000fe80000000000 */
[----:B------:R-:W3:Y:S01]  /*fa60*/  LDL R6, [R1+0xa8] ;  /* 0x0000a80001067983 */ /* 0x000ee20000100800 */
[----:B------:R-:W-:Y:S03]  /*fa70*/  WARPSYNC 0xffffffff ;  /* 0xffffffff00007948 */ /* 0x000fe60003800000 */
[----:B------:R-:W4:Y:S04]  /*fa80*/  LDL R7, [R1+0x28] ;  /* 0x0000280001077983 */ /* 0x000f280000100800 */
[----:B------:R-:W5:Y:S04]  /*fa90*/  LDL.64 R8, [R1+0xa0] ;  /* 0x0000a00001087983 */ /* 0x000f680000100a00 */
[----:B------:R-:W3:Y:S04]  /*faa0*/  LDL R12, [R1+0x4] ;  /* 0x00000400010c7983 */ /* 0x000ee80000100800 */
[----:B------:R-:W5:Y:S04]  /*fab0*/  LDL R5, [R1+0x8] ;  /* 0x0000080001057983 */ /* 0x000f680000100800 */
[----:B------:R-:W-:Y:S06]  /*fac0*/  BAR.SYNC.DEFER_BLOCKING 0x0 ;  /* 0x0000000000007b1d */ /* 0x000fec0000010000 */
[----:B------:R1:W1:Y:S04]  /*fad0*/  LDSM.16.M88.4 R16, [R236+0x800] ;  /* 0x00080000ec10783b */ /* 0x0002680000000200 */
[----:B------:R1:W1:Y:S04]  /*fae0*/  LDSM.16.M88.4 R24, [R236+0x1000] ;  /* 0x00100000ec18783b */ /* 0x0002680000000200 */
[----:B------:R1:W1:Y:S01]  /*faf0*/  LDSM.16.M88.4 R168, [R243] ;  /* 0x00000000f3a8783b */ /* 0x0002620000000200 */
[----:B--2---:R-:W-:Y:S01]  /*fb00*/  IMAD.WIDE.U32 R2, R4, c[0x0][0x208], RZ ;  /* 0x0000820004027a25 */ /* 0x004fe200078e00ff */
[----:B------:R-:W-:Y:S05]  /*fb10*/  SHF.R.S32.HI R0, RZ, 0x1f, R4 ;  /* 0x0000001fff007819 */ /* 0x000fea0000011404 */
[----:B------:R-:W-:Y:S04]  /*fb20*/  IMAD R0, R0, c[0x0][0x208], RZ ;  /* 0x0000820000007a24 */ /* 0x000fe800078e02ff */
[----:B------:R-:W-:Y:S01]  /*fb30*/  IMAD R0, R4, c[0x0][0x20c], R0 ;  /* 0x0000830004007a24 */ /* 0x000fe200078e0200 */
[----:B----4-:R-:W-:Y:S04]  /*fb40*/  SHF.R.S32.HI R4, RZ, 0x1f, R7 ;  /* 0x0000001fff047819 */ /* 0x010fe80000011407 */
[----:B------:R-:W-:Y:S01]  /*fb50*/  IADD3 R3, R3, R0, RZ ;  /* 0x0000000003037210 */ /* 0x000fe20007ffe0ff */
[----:B------:R-:W-:Y:S01]  /*fb60*/  IMAD R4, R4, c[0x0][0x218], RZ ;  /* 0x0000860004047a24 */ /* 0x000fe200078e02ff */
[----:B---3--:R2:W3:Y:S03]  /*fb70*/  LDSM.16.M88.4 R172, [R12] ;  /* 0x000000000cac783b */ /* 0x0084e60000000200 */
[C---:B------:R-:W-:Y:S01]  /*fb80*/  IMAD.WIDE.U32 R2, R7.reuse, c[0x0][0x218], R2 ;  /* 0x0000860007027a25 */ /* 0x040fe200078e0002 */
[----:B-----5:R2:W4:Y:S03]  /*fb90*/  LDSM.16.M88.4 R176, [R5] ;  /* 0x0000000005b0783b */ /* 0x0205260000000200 */
[----:B------:R-:W-:Y:S01]  /*fba0*/  IMAD R4, R7, c[0x0][0x21c], R4 ;  /* 0x0000870007047a24 */ /* 0x000fe200078e0204 */
[----:B------:R-:W-:Y:S02]  /*fbb0*/  IADD3 R0, P0, R8, R2, RZ ;  /* 0x0000000208007210 */ /* 0x000fe40007f1e0ff */
[----:B------:R2:W1:Y:S02]  /*fbc0*/  LDSM.16.M88.4 R8, [R236] ;  /* 0x00000000ec08783b */ /* 0x0004640000000200 */
[----:B------:R-:W-:Y:S02]  /*fbd0*/  IADD3.X R2, R6, R3, R4, P0, !PT ;  /* 0x0000000306027210 */ /* 0x000fe400007fe404 */
[C---:B------:R-:W-:Y:S04]  /*fbe0*/  LEA R7, P0, R0.reuse, c[0x0][0x1f8], 0x1 ;  /* 0x00007e0000077a11 */ /* 0x040fe800078008ff */
[----:B------:R-:W-:Y:S01]  /*fbf0*/  LEA.HI.X R6, R0, c[0x0][0x1fc], R2, 0x1, P0 ;  /* 0x00007f0000067a11 */ /* 0x000fe200000f0c02 */
[----:B------:R-:W-:-:S06]  /*fc00*/  BRA.DIV ~URZ, `(.L_x_548) ;  /* 0x0000b6827f007947 */ /* 0x000fcc000b800000 */
[----:B------:R2:W4:Y:S02]  /*fc10*/  SHFL.IDX PT, R0, R6, RZ, 0x181f ;  /* 0x00181fff06007589 */ /* 0x00052400000e0000 */
.L_x_663:
[----:B--2---:R-:W2:Y:S01]  /*fc20*/  LDL R5, [R1+0x40] ;  /* 0x0000400001057983 */ /* 0x004ea20000100800 */
[----:B------:R-:W-:Y:S03]  /*fc30*/  BSSY B0, `(.L_x_549) ;  /* 0x000003e000007945 */ /* 0x000fe60003800000 */
[----:B------:R-:W5:Y:S04]  /*fc40*/  LDL R4, [R1+0xc4] ;  /* 0x0000c40001047983 */ /* 0x000f680000100800 */
        /* <DEDUP_REMOVED lines=11> */
[----:B------:R-:W5:Y:S01]  /*fd00*/  SHFL.IDX PT, R2, R7, RZ, 0x181f ;  /* 0x00181fff07027589 */ /* 0x000f6200000e0000 */
[----:B--2---:R-:W-:Y:S02]  /*fd10*/  ISETP.GE.AND P5, PT, R5, c[0x0][0x1d4], PT ;  /* 0x0000750005007a0c */ /* 0x004fe40003fa6270 */
[----:B-----5:R-:W-:Y:S05]  /*fd20*/  IADD3 R4, P0, R2, R4, RZ ;  /* 0x0000000402047210 */ /* 0x020fea0007f1e0ff */
[----:B----4-:R-:W-:Y:S06]  /*fd30*/  IMAD.X R5, R0, 0x1, R133, P0 ;  /* 0x0000000100057824 */ /* 0x010fec00000e0685 */
[----:B------:R-:W-:Y:S01]  /*fd40*/  @!PT LDS RZ, [RZ] ;  /* 0x00000000fffff984 */ /* 0x000fe20000000800 */
[----:B------:R-:W-:Y:S01]  /*fd50*/  @!PT LDS RZ, [RZ] ;  /* 0x00000000fffff984 */ /* 0x000fe20000000800 */
[----:B---3--:R2:W-:Y:S01]  /*fd60*/  LDGSTS.E.BYPASS.LTC128B.128 [R12+0x4080], [R4.64], !P5 ;  /* 0x04080000040c7fae */ /* 0x0085e2000e901d46 */
[----:B------:R-:W-:Y:S02]  /*fd70*/  ISETP.GE.AND P4, PT, R22, c[0x0][0x1d4], PT ;  /* 0x0000750016007a0c */ /* 0x000fe40003f86270 */
[----:B------:R-:W-:Y:S02]  /*fd80*/  ISETP.GE.AND P3, PT, R14, c[0x0][0x1d4], PT ;  /* 0x000075000e007a0c */ /* 0x000fe40003f66270 */
[----:B------:R-:W3:Y:S01]  /*fd90*/  S2R R14, SR_TID.X ;  /* 0x00000000000e7919 */ /* 0x000ee20000002100 */
[----:B------:R-:W-:Y:S02]  /*fda0*/  ISETP.GE.AND P2, PT, R13, c[0x0][0x1d4], PT ;  /* 0x000075000d007a0c */ /* 0x000fe40003f46270 */
[----:B--2---:R-:W-:Y:S05]  /*fdb0*/  IADD3 R4, P0, R2, R132, RZ ;  /* 0x0000008402047210 */ /* 0x004fea0007f1e0ff */
[----:B------:R-:W-:Y:S05]  /*fdc0*/  IMAD.X R5, R0, 0x1, R23, P0 ;  /* 0x0000000100057824 */ /* 0x000fea00000e0617 */
[----:B------:R2:W-:Y:S01]  /*fdd0*/  LDGSTS.E.BYPASS.LTC128B.128 [R12+0x5880], [R4.64], !P4 ;  /* 0x05880000040c7fae */ /* 0x0005e2000e101d46 */
[----:B---3--:R-:W-:Y:S02]  /*fde0*/  ISETP.GT.AND P1, PT, R14, 0x7f, PT ;  /* 0x0000007f0e00780c */ /* 0x008fe40003f24270 */
[----:B--2---:R-:W-:Y:S05]  /*fdf0*/  IADD3 R4, P0, R2, R21, RZ ;  /* 0x0000001502047210 */ /* 0x004fea0007f1e0ff */
[----:B------:R-:W-:Y:S01]  /*fe00*/  IMAD.X R5, R0, 0x1, R20, P0 ;  /* 0x0000000100057824 */ /* 0x000fe200000e0614 */
[----:B------:R-:W-:Y:S04]  /*fe10*/  IADD3 R2, P0, R2, R3, RZ ;  /* 0x0000000302027210 */ /* 0x000fe80007f1e0ff */
[----:B------:R2:W-:Y:S01]  /*fe20*/  LDGSTS.E.BYPASS.LTC128B.128 [R12+0x7080], [R4.64], !P3 ;  /* 0x07080000040c7fae */ /* 0x0005e2000d901d46 */
[----:B------:R-:W-:Y:S05]  /*fe30*/  IMAD.X R3, R0, 0x1, R15, P0 ;  /* 0x0000000100037824 */ /* 0x000fea00000e060f */
[----:B------:R2:W-:Y:S01]  /*fe40*/  LDGSTS.E.BYPASS.LTC128B.128 [R12+0x8880], [R2.64], !P2 ;  /* 0x08880000020c7fae */ /* 0x0005e2000d101d46 */
[----:B------:R-:W-:-:S05]  /*fe50*/  @P1 BRA `(.L_x_550) ;  /* 0x000001b000001947 */ /* 0x000fca0003800000 */
[----:B------:R-:W-:-:S05]  /*fe60*/  BRA.DIV ~URZ, `(.L_x_551) ;  /* 0x0000b4b27f007947 */ /* 0x000fca000b800000 */
[----:B--2---:R2:W3:Y:S04]  /*fe70*/  SHFL.IDX PT, R4, R6, 0x1, 0x181f ;  /* 0x00381f0006047f89 */ /* 0x0044e800000e0000 */
[----:B------:R2:W4:Y:S02]  /*fe80*/  SHFL.IDX PT, R0, R7, 0x1, 0x181f ;  /* 0x00381f0007007f89 */ /* 0x00052400000e0000 */
.L_x_664:
[----:B--2---:R-:W2:Y:S04]  /*fe90*/  LDL R6, [R1+0xc4] ;  /* 0x0000c40001067983 */ /* 0x004ea80000100800 */
[----:B------:R-:W5:Y:S04]  /*fea0*/  LDL R3, [R1+0x44] ;  /* 0x0000440001037983 */ /* 0x000f680000100800 */
[----:B----4-:R-:W4:Y:S04]  /*feb0*/  LDL R2, [R1+0xd0] ;  /* 0x0000d00001027983 */ /* 0x010f280000100800 */
[----:B---3--:R-:W3:Y:S04]  /*fec0*/  LDL R20, [R1+0x48] ;  /* 0x0000480001147983 */ /* 0x008ee80000100800 */
[----:B------:R-:W3:Y:S04]  /*fed0*/  LDL R5, [R1+0x1c] ;  /* 0x00001c0001057983 */ /* 0x000ee80000100800 */
[----:B------:R-:W3:Y:S04]  /*fee0*/  LDL R15, [R1+0xbc] ;  /* 0x0000bc00010f7983 */ /* 0x000ee80000100800 */
[----:B------:R-:W3:Y:S04]  /*fef0*/  LDL R14, [R1+0x4c] ;  /* 0x00004c00010e7983 */ /* 0x000ee80000100800 */
[----:B------:R-:W3:Y:S04]  /*ff00*/  LDL R13, [R1+0xb8] ;  /* 0x0000b800010d7983 */ /* 0x000ee80000100800 */
[----:B------:R-:W3:Y:S01]  /*ff10*/  LDL R12, [R1+0x50] ;  /* 0x00005000010c7983 */ /* 0x000ee20000100800 */
[----:B--2---:R-:W-:Y:S05]  /*ff20*/  IADD3 R6, P0, R0, R6, RZ ;  /* 0x0000000600067210 */ /* 0x004fea0007f1e0ff */
[----:B-----5:R-:W-:Y:S01]  /*ff30*/  IMAD.X R7, R4, 0x1, R3, P0 ;  /* 0x0000000104077824 */ /* 0x020fe200000e0603 */
[----:B----4-:R-:W-:Y:S05]  /*ff40*/  IADD3 R2, P0, R0, R2, RZ ;  /* 0x0000000200027210 */ /* 0x010fea0007f1e0ff */
[----:B---3--:R-:W-:Y:S01]  /*ff50*/  IMAD.X R3, R4, 0x1, R20, P0 ;  /* 0x0000000104037824 */ /* 0x008fe200000e0614 */
        /* <DEDUP_REMOVED lines=11> */
.L_x_550:
[----:B------:R-:W-:Y:S05]  /*10010*/  BSYNC B0 ;  /* 0x0000000000007941 */ /* 0x000fea0003800000 */
.L_x_549:
        /* <DEDUP_REMOVED lines=161> */
[----:B------:R-:W2:Y:S01]  /*10a30*/  MUFU.TANH R0, R3 ;  /* 0x0000000300007308 */ /* 0x000ea20000002400 */
[----:B-1----:R1:W-:Y:S04]  /*10a40*/  STL [R1+0x2c], R2 ;  /* 0x00002c0201007387 */ /* 0x0023e80000100800 */
[----:B------:R-:W3:Y:S04]  /*10a50*/  LDL R8, [R1+0x70] ;  /* 0x0000700001087983 */ /* 0x000ee80000100800 */
[----:B------:R-:W3:Y:S04]  /*10a60*/  LDL R168, [R1+0x3c] ;  /* 0x00003c0001a87983 */ /* 0x000ee80000100800 */
[----:B--2---:R2:W-:Y:S01]  /*10a70*/  STL [R1+0x24], R0 ;  /* 0x0000240001007387 */ /* 0x0045e20000100800 */
        /* <DEDUP_REMOVED lines=22> */
[----:B---3--:R-:W-:Y:S01]  /*10be0*/  ISETP.GT.AND P0, PT, R168, R8, PT ;  /* 0x00000008a800720c */ /* 0x008fe20003f04270 */
        /* <DEDUP_REMOVED lines=13> */
[----:B------:R-:W-:Y:S02]  /*10cc0*/  IMAD.MOV.U32 R2, RZ, RZ, c[0x0][0x2b8] ;  /* 0x0000ae00ff027624 */ /* 0x000fe400078e00ff */
[----:B------:R-:W-:Y:S01]  /*10cd0*/  IMAD.MOV.U32 R6, RZ, RZ, RZ ;  /* 0x000000ffff067224 */ /* 0x000fe200078e00ff */
[----:B------:R-:W3:Y:S02]  /*10ce0*/  LDL R9, [R1+0x178] ;  /* 0x0001780001097983 */ /* 0x000ee40000100800 */
[----:B------:R-:W-:Y:S02]  /*10cf0*/  ISETP.NE.AND P6, PT, R2, 0x1, PT ;  /* 0x000000010200780c */ /* 0x000fe40003fc5270 */
[----:B------:R-:W4:Y:S04]  /*10d00*/  LDL.64 R4, [R1+0x98] ;  /* 0x0000980001047983 */ /* 0x000f280000100a00 */
[----:B------:R-:W5:Y:S04]  /*10d10*/  LDL R8, [R1+0xac] ;  /* 0x0000ac0001087983 */ /* 0x000f680000100800 */
[----:B------:R-:W4:Y:S04]  /*10d20*/  LDL.64 R16, [R1+0x90] ;  /* 0x0000900001107983 */ /* 0x000f280000100a00 */
[----:B------:R-:W4:Y:S01]  /*10d30*/  LDL R7, [R1+0x88] ;  /* 0x0000880001077983 */ /* 0x000f220000100800 */
[----:B---3--:R-:W-:Y:S01]  /*10d40*/  ISETP.GT.AND P1, PT, R9, 0x2f, PT ;  /* 0x0000002f0900780c */ /* 0x008fe20003f24270 */
[----:B--2---:R-:W-:Y:S05]  /*10d50*/  IMAD R2, R168, 0x30, R3 ;  /* 0x00000030a8027824 */ /* 0x004fea00078e0203 */
[----:B------:R-:W-:Y:S05]  /*10d60*/  IADD3 R2, R2, -0x30, R9 ;  /* 0xffffffd002027810 */ /* 0x000fea0007ffe009 */
[----:B------:R-:W-:Y:S04]  /*10d70*/  @P6 IMAD.HI.U32 R3, R2, c[0x0][0x2bc], RZ ;  /* 0x0000af0002036a27 */ /* 0x000fe800078e00ff */
[----:B-1----:R-:W-:Y:S01]  /*10d80*/  IMAD.MOV.U32 R0, RZ, RZ, R2 ;  /* 0x000000ffff007224 */ /* 0x002fe200078e0002 */
[----:B------:R-:W-:Y:S04]  /*10d90*/  @P6 SHF.R.U32.HI R0, RZ, c[0x0][0x2c0], R3 ;  /* 0x0000b000ff006a19 */ /* 0x000fe80000011603 */
[C---:B----4-:R-:W-:Y:S04]  /*10da0*/  @!P1 IADD3 R3, P0, R0.reuse, R4, RZ ;  /* 0x0000000400039210 */ /* 0x050fe80007f1e0ff */
[----:B-----5:R-:W-:Y:S01]  /*10db0*/  @!P1 LEA.HI.X.SX32 R5, R0, R8, 0x1, P0 ;  /* 0x0000000800059211 */ /* 0x020fe200000f0eff */
[----:B------:R-:W-:Y:S01]  /*10dc0*/  IMAD.MOV R0, RZ, RZ, -R0 ;  /* 0x000000ffff007224 */ /* 0x000fe200078e0a00 */
[C---:B------:R-:W-:Y:S03]  /*10dd0*/  @!P1 LEA R4, P0, R3.reuse, c[0x0][0x2a0], 0x2 ;  /* 0x0000a80003049a11 */ /* 0x040fe600078010ff */
[----:B------:R-:W-:Y:S01]  /*10de0*/  IMAD R8, R0, c[0x0][0x2b8], R2 ;  /* 0x0000ae0000087a24 */ /* 0x000fe200078e0202 */
[----:B------:R-:W-:Y:S03]  /*10df0*/  @!P1 LEA.HI.X R5, R3, c[0x0][0x2a4], R5, 0x2, P0 ;  /* 0x0000a90003059a11 */ /* 0x000fe600000f1405 */
[----:B------:R-:W-:Y:S01]  /*10e00*/  IMAD.WIDE.U32 R2, R8, c[0x0][0x1e0], RZ ;  /* 0x0000780008027a25 */ /* 0x000fe200078e00ff */
[----:B------:R-:W-:Y:S01]  /*10e10*/  SHF.R.S32.HI R0, RZ, 0x1f, R8 ;  /* 0x0000001fff007819 */ /* 0x000fe20000011408 */
[----:B------:R-:W2:Y:S04]  /*10e20*/  @!P1 LDG.E R6, [R4.64] ;  /* 0x0000000604069981 */ /* 0x000ea8000c1e1900 */
[----:B------:R1:W-:Y:S01]  /*10e30*/  STL [R1+0x38], R8 ;  /* 0x0000380801007387 */ /* 0x0003e20000100800 */
[----:B------:R-:W-:Y:S04]  /*10e40*/  IMAD R0, R0, c[0x0][0x1e0], RZ ;  /* 0x0000780000007a24 */ /* 0x000fe800078e02ff */
[----:B------:R-:W-:Y:S04]  /*10e50*/  IMAD R0, R8, c[0x0][0x1e4], R0 ;  /* 0x0000790008007a24 */ /* 0x000fe800078e0200 */
[----:B------:R-:W-:Y:S01]  /*10e60*/  IMAD.IADD R3, R3, 0x1, R0 ;  /* 0x0000000103037824 */ /* 0x000fe200078e0200 */
[----:B-1----:R-:W1:Y:S01]  /*10e70*/  S2R R8, SR_TID.X ;  /* 0x0000000000087919 */ /* 0x002e620000002100 */
[----:B--2---:R-:W-:Y:S03]  /*10e80*/  SHF.R.S32.HI R0, RZ, 0x1f, R6 ;  /* 0x0000001fff007819 */ /* 0x004fe60000011406 */
[----:B------:R1:W-:Y:S01]  /*10e90*/  STL [R1+0x28], R6 ;  /* 0x0000280601007387 */ /* 0x0003e20000100800 */
[----:B------:R-:W-:Y:S04]  /*10ea0*/  IMAD.WIDE.U32 R2, R6, c[0x0][0x1f0], R2 ;  /* 0x00007c0006027a25 */ /* 0x000fe800078e0002 */
[----:B------:R-:W-:Y:S01]  /*10eb0*/  IMAD R4, R0, c[0x0][0x1f0], RZ ;  /* 0x00007c0000047a24 */ /* 0x000fe200078e02ff */
[----:B------:R-:W-:Y:S03]  /*10ec0*/  IADD3 R0, P0, R16, R2, RZ ;  /* 0x0000000210007210 */ /* 0x000fe60007f1e0ff */
[----:B------:R-:W-:Y:S05]  /*10ed0*/  IMAD R4, R6, c[0x0][0x1f4], R4 ;  /* 0x00007d0006047a24 */ /* 0x000fea00078e0204 */
[----:B------:R-:W-:Y:S02]  /*10ee0*/  IADD3.X R2, R7, R3, R4, P0, !PT ;  /* 0x0000000307027210 */ /* 0x000fe400007fe404 */
[----:B------:R-:W-:Y:S02]  /*10ef0*/  LEA R9, P0, R0, c[0x0][0x1c8], 0x1 ;  /* 0x0000720000097a11 */ /* 0x000fe400078008ff */
[----:B-1----:R-:W-:Y:S04]  /*10f00*/  SHF.R.S32.HI R6, RZ, 0x1f, R8 ;  /* 0x0000001fff067819 */ /* 0x002fe80000011408 */
[----:B------:R-:W-:Y:S02]  /*10f10*/  LEA.HI R6, R6, R8, RZ, 0x3 ;  /* 0x0000000806067211 */ /* 0x000fe400078f18ff */
[----:B------:R-:W-:Y:S02]  /*10f20*/  LEA.HI.X R8, R0, c[0x0][0x1cc], R2, 0x1, P0 ;  /* 0x0000730000087a11 */ /* 0x000fe400000f0c02 */
[----:B------:R-:W-:Y:S04]  /*10f30*/  SHF.R.S32.HI R6, RZ, 0x3, R6 ;  /* 0x00000003ff067819 */ /* 0x000fe80000011406 */
[----:B------:R-:W-:Y:S04]  /*10f40*/  IADD3 R5, -R6, 0x30, RZ ;  /* 0x0000003006057810 */ /* 0x000fe80007ffe1ff */
[----:B------:R-:W-:Y:S01]  /*10f50*/  ISETP.GE.AND P0, PT, R5, 0x1, PT ;  /* 0x000000010500780c */ /* 0x000fe20003f06270 */
[----:B------:R-:W-:-:S10]  /*10f60*/  BRA.DIV ~URZ, `(.L_x_554) ;  /* 0x0000a4c27f007947 */ /* 0x000fd4000b800000 */
[----:B------:R1:W2:Y:S02]  /*10f70*/  SHFL.IDX PT, R4, R8, RZ, 0x181f ;  /* 0x00181fff08047589 */ /* 0x0002a400000e0000 */
.L_x_665:
[----:B------:R-:W-:-:S05]  /*10f80*/  BRA.DIV ~URZ, `(.L_x_555) ;  /* 0x0000a5327f007947 */ /* 0x000fca000b800000 */
[----:B------:R3:W4:Y:S02]  /*10f90*/  SHFL.IDX PT, R0, R9, RZ, 0x181f ;  /* 0x00181fff09007589 */ /* 0x00072400000e0000 */
.L_x_666:
        /* <DEDUP_REMOVED lines=8> */
[----:B------:R-:W2:Y:S01]  /*11020*/  LDL R17, [R1+0x50] ;  /* 0x0000500001117983 */ /* 0x000ea20000100800 */
[----:B-----5:R-:W-:Y:S05]  /*11030*/  @P0 IADD3 R6, P1, R0, R6, RZ ;  /* 0x0000000600060210 */ /* 0x020fea0007f3e0ff */
[----:B---3--:R-:W-:Y:S01]  /*11040*/  @P0 IMAD.X R7, R4, 0x1, R3, P1 ;  /* 0x0000000104070824 */ /* 0x008fe200008e0603 */
[----:B----4-:R-:W-:Y:S05]  /*11050*/  @P0 IADD3 R2, P1, R0, R2, RZ ;  /* 0x0000000200020210 */ /* 0x010fea0007f3e0ff */
[----:B--2---:R-:W-:Y:S01]  /*11060*/  @P0 IMAD.X R3, R4, 0x1, R21, P1 ;  /* 0x0000000104030824 */ /* 0x004fe200008e0615 */
[----:B------:R-:W-:Y:S01]  /*11070*/  @!PT LDS RZ, [RZ] ;  /* 0x00000000fffff984 */ /* 0x000fe20000000800 */
[----:B------:R-:W-:Y:S01]  /*11080*/  @!PT LDS RZ, [RZ] ;  /* 0x00000000fffff984 */ /* 0x000fe20000000800 */
[----:B------:R-:W-:Y:S01]  /*11090*/  @!PT LDS RZ, [RZ] ;  /* 0x00000000fffff984 */ /* 0x000fe20000000800 */
[----:B------:R2:W-:Y:S04]  /*110a0*/  @P0 LDGSTS.E.BYPASS.LTC128B.128 [R16+0x14080], [R6.64], !P5 ;  /* 0x1408000006100fae */ /* 0x0005e8000e901d46 */
[----:B------:R3:W-:Y:S02]  /*110b0*/  @P0 LDGSTS.E.BYPASS.LTC128B.128 [R16+0x15880], [R2.64], !P4 ;  /* 0x1588000002100fae */ /* 0x0007e4000e101d46 */
[----:B---3--:R-:W-:Y:S05]  /*110c0*/  @P0 IADD3 R2, P1, R0, R20, RZ ;  /* 0x0000001400020210 */ /* 0x008fea0007f3e0ff */
[----:B------:R-:W-:Y:S05]  /*110d0*/  @P0 IMAD.X R3, R4, 0x1, R19, P1 ;  /* 0x0000000104030824 */ /* 0x000fea00008e0613 */
[----:B------:R3:W-:Y:S02]  /*110e0*/  @P0 LDGSTS.E.BYPASS.LTC128B.128 [R16+0x17080], [R2.64], !P3 ;  /* 0x1708000002100fae */ /* 0x0007e4000d901d46 */
[----:B---3--:R-:W-:Y:S05]  /*110f0*/  @P0 IADD3 R2, P1, R0, R18, RZ ;  /* 0x0000001200020210 */ /* 0x008fea0007f3e0ff */
[----:B------:R-:W-:Y:S05]  /*11100*/  @P0 IMAD.X R3, R4, 0x1, R17, P1 ;  /* 0x0000000104030824 */ /* 0x000fea00008e0611 */
[----:B------:R2:W-:Y:S01]  /*11110*/  @P0 LDGSTS.E.BYPASS.LTC128B.128 [R16+0x18880], [R2.64], !P2 ;  /* 0x1888000002100fae */ /* 0x0005e2000d101d46 */
[----:B------:R-:W-:Y:S01]  /*11120*/  ISETP.GE.AND P0, PT, R5, 0x21, PT ;  /* 0x000000210500780c */ /* 0x000fe20003f06270 */
[----:B------:R-:W-:-:S06]  /*11130*/  BRA.DIV ~URZ, `(.L_x_556) ;  /* 0x0000a4127f007947 */ /* 0x000fcc000b800000 */
[----:B------:R3:W4:Y:S04]  /*11140*/  SHFL.IDX PT, R4, R8, 0x1, 0x181f ;  /* 0x00381f0008047f89 */ /* 0x00072800000e0000 */
[----:B------:R3:W1:Y:S02]  /*11150*/  SHFL.IDX PT, R0, R9, 0x1, 0x181f ;  /* 0x00381f0009007f89 */ /* 0x00066400000e0000 */
.L_x_667:
        /* <DEDUP_REMOVED lines=8> */
[----:B-1----:R-:W4:Y:S01]  /*111e0*/  LDL R8, [R1+0x50] ;  /* 0x0000500001087983 */ /* 0x002f220000100800 */
[----:B--2---:R-:W-:Y:S05]  /*111f0*/  @P0 IADD3 R6, P1, R0, R6, RZ ;  /* 0x0000000600060210 */ /* 0x004fea0007f3e0ff */
[----:B-----5:R-:W-:Y:S01]  /*11200*/  @P0 IMAD.X R7, R4, 0x1, R3, P1 ;  /* 0x0000000104070824 */ /* 0x020fe200008e0603 */
[----:B---3--:R-:W-:Y:S05]  /*11210*/  @P0 IADD3 R2, P1, R0, R2, RZ ;  /* 0x0000000200020210 */ /* 0x008fea0007f3e0ff */
[----:B----4-:R-:W-:Y:S01]  /*11220*/  @P0 IMAD.X R3, R4, 0x1, R18, P1 ;  /* 0x0000000104030824 */ /* 0x010fe200008e0612 */
[----:B------:R-:W-:Y:S01]  /*11230*/  @!PT LDS RZ, [RZ] ;  /* 0x00000000fffff984 */ /* 0x000fe20000000800 */
[----:B------:R-:W-:Y:S01]  /*11240*/  @!PT LDS RZ, [RZ] ;  /* 0x00000000fffff984 */ /* 0x000fe20000000800 */
[----:B------:R-:W-:Y:S01]  /*11250*/  @!PT LDS RZ, [RZ] ;  /* 0x00000000fffff984 */ /* 0x000fe20000000800 */
[----:B------:R1:W-:Y:S04]  /*11260*/  @P0 LDGSTS.E.BYPASS.LTC128B.128 [R5+0x15080], [R6.64], !P5 ;  /* 0x1508000006050fae */ /* 0x0003e8000e901d46 */
[----:B------:R2:W-:Y:S02]  /*11270*/  @P0 LDGSTS.E.BYPASS.LTC128B.128 [R5+0x16880], [R2.64], !P4 ;  /* 0x1688000002050fae */ /* 0x0005e4000e101d46 */
[----:B--2---:R-:W-:Y:S05]  /*11280*/  @P0 IADD3 R2, P1, R0, R17, RZ ;  /* 0x0000001100020210 */ /* 0x004fea0007f3e0ff */
[----:B------:R-:W-:Y:S05]  /*11290*/  @P0 IMAD.X R3, R4, 0x1, R16, P1 ;  /* 0x0000000104030824 */ /* 0x000fea00008e0610 */
[----:B------:R2:W-:Y:S02]  /*112a0*/  @P0 LDGSTS.E.BYPASS.LTC128B.128 [R5+0x18080], [R2.64], !P3 ;  /* 0x1808000002050fae */ /* 0x0005e4000d901d46 */
[----:B--2---:R-:W-:Y:S05]  /*112b0*/  @P0 IADD3 R2, P1, R0, R9, RZ ;  /* 0x0000000900020210 */ /* 0x004fea0007f3e0ff */
[----:B------:R-:W-:Y:S05]  /*112c0*/  @P0 IMAD.X R3, R4, 0x1, R8, P1 ;  /* 0x0000000104030824 */ /* 0x000fea00008e0608 */
[----:B------:R1:W-:Y:S03]  /*112d0*/  @P0 LDGSTS.E.BYPASS.LTC128B.128 [R5+0x19880], [R2.64], !P2 ;  /* 0x1988000002050fae */ /* 0x0003e6000d101d46 */
.L_x_553:
[----:B------:R-:W-:Y:S05]  /*112e0*/  BSYNC B0 ;  /* 0x0000000000007941 */ /* 0x000fea0003800000 */
.L_x_552:
        /* <DEDUP_REMOVED lines=19> */
.L_x_668:
        /* <DEDUP_REMOVED lines=21> */
.L_x_560:
[----:B------:R-:W-:Y:S04]  /*11570*/  MOV R8, 0x1 ;  /* 0x0000000100087802 */ /* 0x000fe80000000f00 */
[----:B------:R-:W-:Y:S11]  /*11580*/  ISETP.NE.AND P0, PT, R8, c[0x0][0x32c], PT ;  /* 0x0000cb0008007a0c */ /* 0x000ff60003f05270 */
[----:B------:R-:W-:Y:S02]  /*11590*/  @!UPT UIADD3 URZ, URZ, URZ, URZ ;  /* 0x0000003f3f3ff290 */ /* 0x000fe4000fffe03f */
[----:B------:R-:W-:Y:S05]  /*115a0*/  @P0 IMAD.HI.U32 R8, R4, c[0x0][0x330], RZ ;  /* 0x0000cc0004080a27 */ /* 0x000fea00078e00ff */
[----:B------:R-:W-:Y:S02]  /*115b0*/  @P0 SHF.R.U32.HI R4, RZ, c[0x0][0x334], R8 ;  /* 0x0000cd00ff040a19 */ /* 0x000fe40000011608 */
.L_x_561:
[----:B------:R-:W-:Y:S05]  /*115c0*/  BSYNC B0 ;  /* 0x0000000000007941 */ /* 0x000fea0003800000 */
.L_x_559:
[----:B------:R-:W2:Y:S02]  /*115d0*/  LDL R8, [R1+0x7c] ;  /* 0x00007c0001087983 */ /* 0x000ea40000100800 */
[----:B--2---:R-:W-:Y:S04]  /*115e0*/  IMAD.IADD R8, R0, 0x1, -R8 ;  /* 0x0000000100087824 */ /* 0x004fe800078e0a08 */
[----:B------:R-:W-:Y:S05]  /*115f0*/  IMAD R4, R4, c[0x0][0x32c], R8 ;  /* 0x0000cb0004047a24 */ /* 0x000fea00078e0208 */
[----:B------:R-:W-:Y:S02]  /*11600*/  IMNMX R2, R2, R4, !PT ;  /* 0x0000000402027217 */ /* 0x000fe40007800200 */
[----:B------:R-:W-:Y:S04]  /*11610*/  IADD3 R4, R4, c[0x0][0x32c], RZ ;  /* 0x0000cb0004047a10 */ /* 0x000fe80007ffe0ff */
[----:B------:R-:W-:Y:S02]  /*11620*/  IMNMX R3, R3, R4, PT ;  /* 0x0000000403037217 */ /* 0x000fe40003800200 */
.L_x_558:
        /* <DEDUP_REMOVED lines=65> */
.L_x_669:
        /* <DEDUP_REMOVED lines=21> */
.L_x_565:
[----:B------:R-:W-:Y:S04]  /*11b90*/  MOV R5, 0x1 ;  /* 0x0000000100057802 */ /* 0x000fe80000000f00 */
[----:B------:R-:W-:Y:S11]  /*11ba0*/  ISETP.NE.AND P0, PT, R5, c[0x0][0x32c], PT ;  /* 0x0000cb0005007a0c */ /* 0x000ff60003f05270 */
[----:B------:R-:W-:Y:S02]  /*11bb0*/  @!UPT UIADD3 URZ, URZ, URZ, URZ ;  /* 0x0000003f3f3ff290 */ /* 0x000fe4000fffe03f */
[----:B------:R-:W-:Y:S05]  /*11bc0*/  @P0 IMAD.HI.U32 R5, R4, c[0x0][0x330], RZ ;  /* 0x0000cc0004050a27 */ /* 0x000fea00078e00ff */
[----:B------:R-:W-:Y:S02]  /*11bd0*/  @P0 SHF.R.U32.HI R4, RZ, c[0x0][0x334], R5 ;  /* 0x0000cd00ff040a19 */ /* 0x000fe40000011605 */
.L_x_566:
[----:B------:R-:W-:Y:S05]  /*11be0*/  BSYNC B0 ;  /* 0x0000000000007941 */ /* 0x000fea0003800000 */
.L_x_564:
[----:B------:R-:W2:Y:S02]  /*11bf0*/  LDL R5, [R1+0x7c] ;  /* 0x00007c0001057983 */ /* 0x000ea40000100800 */
[----:B--2---:R-:W-:Y:S04]  /*11c00*/  IMAD.IADD R0, R0, 0x1, -R5 ;  /* 0x0000000100007824 */ /* 0x004fe800078e0a05 */
[----:B------:R-:W-:Y:S05]  /*11c10*/  IMAD R0, R4, c[0x0][0x32c], R0 ;  /* 0x0000cb0004007a24 */ /* 0x000fea00078e0200 */
[----:B------:R-:W-:Y:S02]  /*11c20*/  IMNMX R2, R2, R0, !PT ;  /* 0x0000000002027217 */ /* 0x000fe40007800200 */
[----:B------:R-:W-:Y:S04]  /*11c30*/  IADD3 R0, R0, c[0x0][0x32c], RZ ;  /* 0x0000cb0000007a10 */ /* 0x000fe80007ffe0ff */
[----:B------:R-:W-:Y:S02]  /*11c40*/  IMNMX R3, R3, R0, PT ;  /* 0x0000000003037217 */ /* 0x000fe40003800200 */
.L_x_563:
        /* <DEDUP_REMOVED lines=74> */
.L_x_670:
[----:B-12---:R-:W-:Y:S01]  /*120f0*/  FMNMX.FTZ R4, R4, R0, !PT ;  /* 0x0000000004047209 */ /* 0x006fe20007810000 */
[----:B------:R-:W-:-:S05]  /*12100*/  BRA.DIV ~URZ, `(.L_x_568) ;  /* 0x000096b27f007947 */ /* 0x000fca000b800000 */
[----:B------:R-:W1:Y:S02]  /*12110*/  SHFL.BFLY PT, R0, R4, 0x1, 0x1f ;  /* 0x0c201f0004007f89 */ /* 0x000e6400000e0000 */
[----:B-1----:R-:W-:Y:S02]  /*12120*/  FMNMX.FTZ R133, R4, R0, !PT ;  /* 0x0000000004857209 */ /* 0x002fe40007810000 */
[----:B------:R-:W1:Y:S02]  /*12130*/  SHFL.BFLY PT, R0, R5, 0x2, 0x1f ;  /* 0x0c401f0005007f89 */ /* 0x000e6400000e0000 */
[----:B-1----:R-:W-:Y:S05]  /*12140*/  FMNMX.FTZ R4, R5, R0, !PT ;  /* 0x0000000005047209 */ /* 0x002fea0007810000 */
[----:B------:R1:W2:Y:S02]  /*12150*/  SHFL.BFLY PT, R0, R4, 0x1, 0x1f ;  /* 0x0c201f0004007f89 */ /* 0x0002a400000e0000 */
.L_x_671:
        /* <DEDUP_REMOVED lines=346> */
[----:B------:R-:W-:Y:S01]  /*13700*/  STL [R1+0x5c], R2 ;  /* 0x00005c0201007387 */ /* 0x000fe20000100800 */
[C---:B----4-:R-:W-:Y:S03]  /*13710*/  HMMA.16816.F32 R116, R136.reuse, R140, R116 ;  /* 0x0000008c8874723c */ /* 0x050fe60000001874 */
[----:B---3--:R-:W-:Y:S02]  /*13720*/  ISETP.GT.AND P0, PT, R132, R134, PT ;  /* 0x000000868400720c */ /* 0x008fe40003f04270 */
[----:B------:R-:W-:Y:S03]  /*13730*/  MOV R132, R3 ;  /* 0x0000000300847202 */ /* 0x000fe60000000f00 */
[C---:B------:R-:W-:Y:S04]  /*13740*/  HMMA.16816.F32 R120, R136.reuse, R142, R120 ;  /* 0x0000008e8878723c */ /* 0x040fe80000001878 */
[----:B------:R-:W-:Y:S04]  /*13750*/  MOV R134, R133 ;  /* 0x0000008500867202 */ /* 0x000fe80000000f00 */
        /* <DEDUP_REMOVED lines=49> */
[----:B------:R-:W-:Y:S07]  /*13a70*/  @!UPT UIADD3 URZ, URZ, URZ, URZ ;  /* 0x0000003f3f3ff290 */ /* 0x000fee000fffe03f */
[----:B------:R-:W-:-:S11]  /*13a80*/  @P0 BRA `(.L_x_569) ;  /* 0xffffbfb000000947 */ /* 0x000fd6000383ffff */
.L_x_547:
[----:B------:R-:W-:Y:S05]  /*13a90*/  BRA.DIV ~URZ, `(.L_x_570) ;  /* 0x00007df27f007947 */ /* 0x000fea000b800000 */
[----:B------:R-:W2:Y:S04]  /*13aa0*/  LDL R2, [R1+0x60] ;  /* 0x0000600001027983 */ /* 0x000ea80000100800 */
[----:B--2---:R2:W3:Y:S02]  /*13ab0*/  SHFL.BFLY PT, R0, R2, 0x2, 0x1f ;  /* 0x0c401f0002007f89 */ /* 0x0044e400000e0000 */
.L_x_672:
[----:B--2---:R-:W2:Y:S02]  /*13ac0*/  LDL.LU R2, [R1+0x60] ;  /* 0x0000600001027983 */ /* 0x004ea40000300800 */
[----:B--23--:R-:W-:Y:S01]  /*13ad0*/  FADD.FTZ R5, R0, R2 ;  /* 0x0000000200057221 */ /* 0x00cfe20000010000 */
[----:B------:R-:W-:Y:S05]  /*13ae0*/  BRA.DIV ~URZ, `(.L_x_571) ;  /* 0x00007df27f007947 */ /* 0x000fea000b800000 */
[----:B------:R-:W2:Y:S04]  /*13af0*/  LDL.LU R2, [R1+0x5c] ;  /* 0x00005c0001027983 */ /* 0x000ea80000300800 */
[----:B--2---:R-:W2:Y:S02]  /*13b00*/  SHFL.BFLY PT, R0, R2, 0x2, 0x1f ;  /* 0x0c401f0002007f89 */ /* 0x004ea400000e0000 */
[----:B-12---:R-:W-:-:S02]  /*13b10*/  FADD.FTZ R4, R0, R2 ;  /* 0x0000000200047221 */ /* 0x006fc40000010000 */
[----:B------:R-:W1:Y:S04]  /*13b20*/  SHFL.BFLY PT, R0, R5, 0x1, 0x1f ;  /* 0x0c201f0005007f89 */ /* 0x000e6800000e0000 */
[----:B------:R2:W3:Y:S01]  /*13b30*/  SHFL.BFLY PT, R3, R4, 0x1, 0x1f ;  /* 0x0c201f0004037f89 */ /* 0x0004e200000e0000 */
[----:B-1----:R-:W-:-:S05]  /*13b40*/  FADD.FTZ R5, R5, R0 ;  /* 0x0000000005057221 */ /* 0x002fca0000010000 */
.L_x_673:
        /* <DEDUP_REMOVED lines=148> */
.L_x_478:
[----:B---3--:R3:W5:Y:S04]  /*14490*/  LDL R6, [R1+0xc0] ;  /* 0x0000c00001067983 */ /* 0x0087680000100800 */
[----:B------:R-:W4:Y:S01]  /*144a0*/  S2R R2, SR_TID.X ;  /* 0x0000000000027919 */ /* 0x000f220000002100 */
[----:B------:R-:W-:Y:S01]  /*144b0*/  BSSY B0, `(.L_x_572) ;  /* 0x0000011000007945 */ /* 0x000fe20003800000 */
[----:B----4-:R-:W-:-:S13]  /*144c0*/  LOP3.LUT P0, RZ, R2, 0xff, RZ, 0xc0, !PT ;  /* 0x000000ff02ff7812 */ /* 0x010fda000780c0ff */
[----:B------:R-:W-:Y:S05]  /*144d0*/  @P0 BRA `(.L_x_573) ;  /* 0x000000e000000947 */ /* 0x000fea0003800000 */
[----:B---3--:R-:W3:Y:S01]  /*144e0*/  S2R R2, SR_LANEID ;  /* 0x0000000000027919 */ /* 0x008ee20000000000 */
[----:B------:R-:W-:Y:S01]  /*144f0*/  VOTEU.ANY UR4, UPT, PT ;  /* 0x0000000000047886 */ /* 0x000fe200038e0100 */
[----:B------:R-:W-:Y:S01]  /*14500*/  IMAD.MOV.U32 R4, RZ, RZ, c[0x0][0x560] ;  /* 0x00015800ff047624 */ /* 0x000fe200078e00ff */
[----:B------:R-:W3:Y:S01]  /*14510*/  FLO.U32 R3, UR4 ;  /* 0x0000000400037d00 */ /* 0x000ee200080e0000 */
[----:B------:R-:W-:Y:S01]  /*14520*/  IMAD.MOV.U32 R5, RZ, RZ, c[0x0][0x564] ;  /* 0x00015900ff057624 */ /* 0x000fe200078e00ff */
[----:B---3--:R-:W-:-:S06]  /*14530*/  ISETP.EQ.U32.AND P0, PT, R3, R2, PT ;  /* 0x000000020300720c */ /* 0x008fcc0003f02070 */
[----:B------:R-:W3:Y:S07]  /*14540*/  POPC R2, UR4 ;  /* 0x0000000400027d09 */ /* 0x000eee0008000000 */
[----:B---3--:R3:W4:Y:S04]  /*14550*/  @P0 ATOMG.E.ADD.STRONG.GPU PT, R2, [R4.64], R2 ;  /* 0x00000002040209a8 */ /* 0x00872800081ee1c6 */
[----:B---3--:R-:W3:Y:S04]  /*14560*/  S2R R4, SR_LTMASK ;  /* 0x0000000000047919 */ /* 0x008ee80000003900 */
[----:B----4-:R3:W4:Y:S02]  /*14570*/  SHFL.IDX PT, R3, R2, R3, 0x1f ;  /* 0x00001f0302037589 */ /* 0x01072400000e0000 */
[----:B---3--:R-:W-:-:S06]  /*14580*/  LOP3.LUT R2, R4, UR4, RZ, 0xc0, !PT ;  /* 0x0000000404027c12 */ /* 0x008fcc000f8ec0ff */
[----:B------:R-:W4:Y:S02]  /*14590*/  POPC R2, R2 ;  /* 0x0000000200027309 */ /* 0x000f240000000000 */
[----:B----45:R-:W-:-:S05]  /*145a0*/  IADD3 R6, R3, c[0x0][0xc], R2 ;  /* 0x0000030003067a10 */ /* 0x030fca0007ffe002 */
[----:B------:R3:W-:Y:S02]  /*145b0*/  STL [R1+0xc0], R6 ;  /* 0x0000c00601007387 */ /* 0x0007e40000100800 */
.L_x_573:
[----:B---3--:R-:W-:Y:S05]  /*145c0*/  BSYNC B0 ;  /* 0x0000000000007941 */ /* 0x008fea0003800000 */
.L_x_572:
[----:B------:R-:W-:Y:S01]  /*145d0*/  PRMT R0, R0, 0x9910, RZ ;  /* 0x0000991000007816 */ /* 0x000fe200000000ff */
[----:B------:R-:W-:Y:S01]  /*145e0*/  BSSY B1, `(.L_x_574) ;  /* 0x000045a000017945 */ /* 0x000fe20003800000 */
[----:B-1---5:R-:W-:Y:S02]  /*145f0*/  IMAD.MOV.U32 R106, RZ, RZ, R6 ;  /* 0x000000ffff6a7224 */ /* 0x022fe400078e0006 */
[----:B------:R-:W-:-:S13]  /*14600*/  ISETP.NE.AND P0, PT, R0, RZ, PT ;  /* 0x000000ff0000720c */ /* 0x000fda0003f05270 */
[----:B------:R-:W-:Y:S05]  /*14610*/  @!P0 BRA `(.L_x_575) ;  /* 0x000035e000008947 */ /* 0x000fea0003800000 */
[----:B------:R-:W3:Y:S04]  /*14620*/  LDL R10, [R1+0xd4] ;  /* 0x0000d400010a7983 */ /* 0x000ee80000100800 */
[----:B------:R-:W4:Y:S04]  /*14630*/  LDL R8, [R1+0xd8] ;  /* 0x0000d80001087983 */ /* 0x000f280000100800 */
[----:B--2---:R-:W2:Y:S04]  /*14640*/  LDL R6, [R1+0xe0] ;  /* 0x0000e00001067983 */ /* 0x004ea80000100800 */
[----:B------:R-:W2:Y:S04]  /*14650*/  LDL R9, [R1+0xdc] ;  /* 0x0000dc0001097983 */ /* 0x000ea80000100800 */
[----:B------:R-:W2:Y:S04]  /*14660*/  LDL R7, [R1+0xf0] ;  /* 0x0000f00001077983 */ /* 0x000ea80000100800 */
[----:B------:R-:W2:Y:S04]  /*14670*/  LDL R5, [R1+0xe8] ;  /* 0x0000e80001057983 */ /* 0x000ea80000100800 */
[----:B------:R-:W2:Y:S04]  /*14680*/  LDL R4, [R1+0xec] ;  /* 0x0000ec0001047983 */ /* 0x000ea80000100800 */
[----:B------:R-:W2:Y:S01]  /*14690*/  LDL R3, [R1+0xe4] ;  /* 0x0000e40001037983 */ /* 0x000ea20000100800 */
[----:B------:R-:W-:Y:S01]  /*146a0*/  WARPSYNC 0xffffffff ;  /* 0xffffffff00007948 */ /* 0x000fe20003800000 */
[----:B------:R-:W-:-:S02]  /*146b0*/  F2FP.PACK_AB R2, R23, R22 ;  /* 0x000000161702723e */ /* 0x000fc400000000ff */
[----:B------:R-:W-:Y:S01]  /*146c0*/  BAR.SYNC.DEFER_BLOCKING 0x1, 0x100 ;  /* 0x0044000000007b1d */ /* 0x000fe20000010000 */
[----:B------:R-:W-:-:S05]  /*146d0*/  F2FP.PACK_AB R0, R117, R116 ;  /* 0x000000747500723e */ /* 0x000fca00000000ff */
[----:B---3--:R1:W-:Y:S04]  /*146e0*/  STS [R10], R2 ;  /* 0x000000020a007388 */ /* 0x0083e80000000800 */
[----:B------:R3:W-:Y:S01]  /*146f0*/  STS [R10+0x400], R0 ;  /* 0x000400000a007388 */ /* 0x0007e20000000800 */
[----:B-1----:R-:W-:Y:S02]  /*14700*/  F2FP.PACK_AB R2, R25, R24 ;  /* 0x000000181902723e */ /* 0x002fe400000000ff */
[----:B---3--:R-:W-:-:S03]  /*14710*/  F2FP.PACK_AB R0, R155, R154 ;  /* 0x0000009a9b00723e */ /* 0x008fc600000000ff */
[----:B----4-:R1:W-:Y:S04]  /*14720*/  STS [R8], R2 ;  /* 0x0000000208007388 */ /* 0x0103e80000000800 */
[----:B------:R3:W-:Y:S01]  /*14730*/  STS [R8+0x400], R0 ;  /* 0x0004000008007388 */ /* 0x0007e20000000800 */
[----:B-1----:R-:W-:Y:S02]  /*14740*/  F2FP.PACK_AB R2, R27, R26 ;  /* 0x0000001a1b02723e */ /* 0x002fe400000000ff */
[----:B---3--:R-:W-:-:S03]  /*14750*/  F2FP.PACK_AB R0, R125, R124 ;  /* 0x0000007c7d00723e */ /* 0x008fc600000000ff */
[----:B--2---:R1:W-:Y:S04]  /*14760*/  STS [R6], R2 ;  /* 0x0000000206007388 */ /* 0x0043e80000000800 */
        /* <DEDUP_REMOVED lines=93> */
[----:B-1----:R-:W2:Y:S01]  /*14d40*/  LDL R8, [R1+0xcc] ;  /* 0x0000cc0001087983 */ /* 0x002ea20000100800 */
        /* <DEDUP_REMOVED lines=8> */
[----:B------:R-:W-:Y:S02]  /*14dd0*/  ISETP.NE.U32.AND P0, PT, RZ, c[0x0][0x508], PT ;  /* 0x00014200ff007a0c */ /* 0x000fe40003f05070 */
[----:B------:R-:W-:Y:S01]  /*14de0*/  ISETP.NE.U32.AND P2, PT, RZ, c[0x0][0x500], PT ;  /* 0x00014000ff007a0c */ /* 0x000fe20003f45070 */
[----:B------:R-:W-:Y:S01]  /*14df0*/  IMAD.MOV.U32 R14, RZ, RZ, c[0x0][0x388] ;  /* 0x0000e200ff0e7624 */ /* 0x000fe200078e00ff */
[----:B------:R-:W4:Y:S01]  /*14e00*/  LDL.LU R6, [R1+0xf4] ;  /* 0x0000f40001067983 */ /* 0x000f220000300800 */
[----:B------:R-:W-:-:S02]  /*14e10*/  ISETP.NE.AND.EX P1, PT, RZ, c[0x0][0x50c], PT, P0 ;  /* 0x00014300ff007a0c */ /* 0x000fc40003f25300 */
        /* <DEDUP_REMOVED lines=15> */
[----:B------:R-:W-:Y:S01]  /*14f10*/  STS [R3+0xc000], R2 ;  /* 0x00c0000203007388 */ /* 0x000fe20000000800 */
[----:B------:R-:W-:-:S03]  /*14f20*/  IMAD.MOV.U32 R4, RZ, RZ, 0x4 ;  /* 0x00000004ff047424 */ /* 0x000fc600078e00ff */
[----:B------:R2:W-:Y:S02]  /*14f30*/  STS [R3+0xc400], R0 ;  /* 0x00c4000003007388 */ /* 0x0005e40000000800 */
[CC--:B--2---:R-:W-:Y:S02]  /*14f40*/  @P1 IMAD.WIDE R2, R8.reuse, R4.reuse, c[0x0][0x508] ;  /* 0x0001420008021625 */ /* 0x0c4fe400078e0204 */
[----:B------:R-:W-:Y:S02]  /*14f50*/  BAR.SYNC.DEFER_BLOCKING 0x1, 0x100 ;  /* 0x0044000000007b1d */ /* 0x000fe40000010000 */
[----:B------:R-:W-:-:S04]  /*14f60*/  IMAD.WIDE R4, R8, R4, c[0x0][0x500] ;  /* 0x0001400008047625 */ /* 0x000fc800078e0204 */
[----:B------:R1:W5:Y:S02]  /*14f70*/  @P1 LDG.E R14, [R2.64] ;  /* 0x00000006020e1981 */ /* 0x000364000c1e1900 */
[----:B-1----:R-:W-:-:S06]  /*14f80*/  IMAD.MOV.U32 R2, RZ, RZ, RZ ;  /* 0x000000ffff027224 */ /* 0x002fcc00078e00ff */
        /* <DEDUP_REMOVED lines=8> */
.L_x_576:
[----:B-1----:R-:W2:Y:S04]  /*15010*/  LDL.LU R4, [R1+0xc8] ;  /* 0x0000c80001047983 */ /* 0x002ea80000300800 */
[----:B------:R-:W3:Y:S04]  /*15020*/  LDL R110, [R1+0x100] ;  /* 0x00010000016e7983 */ /* 0x000ee80000100800 */
[----:B------:R-:W4:Y:S04]  /*15030*/  LDL R107, [R1+0xb4] ;  /* 0x0000b400016b7983 */ /* 0x000f280000100800 */
[----:B------:R-:W4:Y:S01]  /*15040*/  LDL R19, [R1+0xb0] ;  /* 0x0000b00001137983 */ /* 0x000f220000100800 */
[----:B------:R-:W-:Y:S01]  /*15050*/  IMAD.MOV.U32 R13, RZ, RZ, 0x368 ;  /* 0x00000368ff0d7424 */ /* 0x000fe200078e00ff */
[----:B------:R-:W-:-:S02]  /*15060*/  ISETP.GT.AND P2, PT, R3, 0x1, PT ;  /* 0x000000010300780c */ /* 0x000fc40003f44270 */
[----:B------:R-:W-:Y:S02]  /*15070*/  ISETP.NE.U32.AND P0, PT, RZ, c[0x0][0x500], PT ;  /* 0x00014000ff007a0c */ /* 0x000fe40003f05070 */
[----:B------:R-:W-:Y:S02]  /*15080*/  SEL R13, R13, 0x328, P2 ;  /* 0x000003280d0d7807 */ /* 0x000fe40001000000 */
[----:B------:R-:W-:Y:S02]  /*15090*/  ISETP.NE.AND.EX P0, PT, RZ, c[0x0][0x504], PT, P0 ;  /* 0x00014100ff007a0c */ /* 0x000fe40003f05300 */
[----:B------:R-:W1:Y:S01]  /*150a0*/  LDC.64 R6, c[0x0][R13+0x170] ;  /* 0x00005c000d067b82 */ /* 0x000e620000000a00 */
[----:B------:R-:W-:Y:S02]  /*150b0*/  SHF.R.S32.HI R3, RZ, 0x1f, R8 ;  /* 0x0000001fff037819 */ /* 0x000fe40000011408 */
[----:B------:R-:W-:-:S05]  /*150c0*/  SEL R0, R8, RZ, !P0 ;  /* 0x000000ff08007207 */ /* 0x000fca0004000000 */
[----:B------:R-:W1:Y:S08]  /*150d0*/  LDC.64 R10, c[0x0][R13+0x168] ;  /* 0x00005a000d0a7b82 */ /* 0x000e700000000a00 */
[----:B------:R-:W1:Y:S01]  /*150e0*/  LDC.64 R16, c[0x0][R13+0x178] ;  /* 0x00005e000d107b82 */ /* 0x000e620000000a00 */
[----:B--2---:R-:W-:Y:S02]  /*150f0*/  LOP3.LUT R8, R4, 0xffff, RZ, 0xc0, !PT ;  /* 0x0000ffff04087812 */ /* 0x004fe400078ec0ff */
[----:B------:R-:W-:Y:S01]  /*15100*/  SEL R4, R3, RZ, !P0 ;  /* 0x000000ff03047207 */ /* 0x000fe20004000000 */
[----:B-1----:R-:W-:-:S04]  /*15110*/  IMAD R3, R7, R0, RZ ;  /* 0x0000000007037224 */ /* 0x002fc800078e02ff */
[C---:B------:R-:W-:Y:S02]  /*15120*/  IMAD R9, R6.reuse, R4, R3 ;  /* 0x0000000406097224 */ /* 0x040fe400078e0203 */
[----:B------:R-:W-:-:S04]  /*15130*/  IMAD.WIDE.U32 R4, R6, R0, RZ ;  /* 0x0000000006047225 */ /* 0x000fc800078e00ff */
[----:B------:R-:W-:-:S04]  /*15140*/  IMAD.WIDE.U32 R6, R10, R8, RZ ;  /* 0x000000080a067225 */ /* 0x000fc800078e00ff */
[----:B------:R-:W-:Y:S01]  /*15150*/  IMAD R3, R11, R8, RZ ;  /* 0x000000080b037224 */ /* 0x000fe200078e02ff */
[--C-:B-----5:R-:W-:Y:S01]  /*15160*/  IADD3 R12, P1, P0, R4, R6, R2.reuse ;  /* 0x00000006040c7210 */ /* 0x120fe2000783e002 */
[----:B------:R-:W-:Y:S01]  /*15170*/  IMAD.IADD R9, R5, 0x1, R9 ;  /* 0x0000000105097824 */ /* 0x000fe200078e0209 */
[----:B------:R-:W-:Y:S01]  /*15180*/  SHF.R.S32.HI R11, RZ, 0x1f, R2 ;  /* 0x0000001fff0b7819 */ /* 0x000fe20000011402 */
[----:B------:R-:W-:Y:S02]  /*15190*/  IMAD.IADD R6, R7, 0x1, R3 ;  /* 0x0000000107067824 */ /* 0x000fe400078e0203 */
[----:B------:R-:W-:-:S03]  /*151a0*/  IMAD.MOV.U32 R3, RZ, RZ, c[0x0][0x4e8] ;  /* 0x00013a00ff037624 */ /* 0x000fc600078e00ff */
[----:B------:R-:W-:Y:S01]  /*151b0*/  IADD3.X R10, R9, R6, R11, P1, P0 ;  /* 0x00000006090a7210 */ /* 0x000fe20000fe040b */
[----:B----4-:R-:W-:Y:S01]  /*151c0*/  IMAD.IADD R9, R107, 0x1, R19 ;  /* 0x000000016b097824 */ /* 0x010fe200078e0213 */
[----:B------:R-:W-:Y:S02]  /*151d0*/  ISETP.NE.AND P3, PT, R3, 0x1, PT ;  /* 0x000000010300780c */ /* 0x000fe40003f65270 */
[----:B---3--:R-:W-:-:S05]  /*151e0*/  SEL R3, R110, RZ, P2 ;  /* 0x000000ff6e037207 */ /* 0x008fca0001000000 */
[-C--:B------:R-:W-:Y:S02]  /*151f0*/  IMAD.WIDE.U32 R4, R16, R3.reuse, RZ ;  /* 0x0000000310047225 */ /* 0x080fe400078e00ff */
[----:B------:R-:W2:Y:S02]  /*15200*/  LDL R16, [R1+0x1fc] ;  /* 0x0001fc0001107983 */ /* 0x000ea40000100800 */
[----:B------:R-:W-:Y:S02]  /*15210*/  IMAD R7, R17, R3, RZ ;  /* 0x0000000311077224 */ /* 0x000fe400078e02ff */
[----:B------:R-:W-:-:S04]  /*15220*/  @P3 IMAD.HI.U32 R6, R9, c[0x0][0x4ec], RZ ;  /* 0x00013b0009063a27 */ /* 0x000fc800078e00ff */
[----:B------:R-:W-:Y:S01]  /*15230*/  IMAD.MOV.U32 R3, RZ, RZ, R9 ;  /* 0x000000ffff037224 */ /* 0x000fe200078e0009 */
[----:B------:R-:W-:-:S04]  /*15240*/  @P3 SHF.R.U32.HI R3, RZ, c[0x0][0x4f0], R6 ;  /* 0x00013c00ff033a19 */ /* 0x000fc80000011606 */
[----:B------:R-:W-:Y:S02]  /*15250*/  IADD3 R4, P1, P0, R3, R12, R4 ;  /* 0x0000000c03047210 */ /* 0x000fe4000783e004 */
[----:B------:R-:W1:Y:S01]  /*15260*/  LDC.64 R12, c[0x0][R13+0x160] ;  /* 0x000058000d0c7b82 */ /* 0x000e620000000a00 */
[----:B------:R-:W3:Y:S01]  /*15270*/  S2R R110, SR_TID.X ;  /* 0x00000000006e7919 */ /* 0x000ee20000002100 */
[----:B------:R-:W-:Y:S01]  /*15280*/  IMAD.IADD R7, R5, 0x1, R7 ;  /* 0x0000000105077824 */ /* 0x000fe200078e0207 */
[--C-:B------:R-:W-:Y:S01]  /*15290*/  SHF.R.S32.HI R5, RZ, 0x1f, R3.reuse ;  /* 0x0000001fff057819 */ /* 0x100fe20000011403 */
[----:B------:R-:W-:-:S03]  /*152a0*/  IMAD.MOV R3, RZ, RZ, -R3 ;  /* 0x000000ffff037224 */ /* 0x000fc600078e0a03 */
[----:B------:R-:W-:Y:S01]  /*152b0*/  IADD3.X R5, R5, R10, R7, P1, P0 ;  /* 0x0000000a05057210 */ /* 0x000fe20000fe0407 */
[----:B------:R-:W-:-:S05]  /*152c0*/  IMAD R3, R3, c[0x0][0x4e8], R9 ;  /* 0x00013a0003037a24 */ /* 0x000fca00078e0209 */
[----:B------:R-:W-:Y:S02]  /*152d0*/  SHF.R.S32.HI R7, RZ, 0x1f, R3 ;  /* 0x0000001fff077819 */ /* 0x000fe40000011403 */
[----:B---3--:R-:W-:-:S04]  /*152e0*/  SHF.R.S32.HI R107, RZ, 0x1f, R110 ;  /* 0x0000001fff6b7819 */ /* 0x008fc8000001146e */
[----:B------:R-:W-:Y:S01]  /*152f0*/  LEA.HI R107, R107, R110, RZ, 0x5 ;  /* 0x0000006e6b6b7211 */ /* 0x000fe200078f28ff */
[-C--:B-1----:R-:W-:Y:S02]  /*15300*/  IMAD R6, R13, R3.reuse, RZ ;  /* 0x000000030d067224 */ /* 0x082fe400078e02ff */
[----:B------:R-:W-:-:S04]  /*15310*/  IMAD.WIDE.U32 R4, R12, R3, R4 ;  /* 0x000000030c047225 */ /* 0x000fc800078e0004 */
[----:B------:R-:W-:Y:S02]  /*15320*/  IMAD.MOV.U32 R3, RZ, RZ, c[0x0][0x4a8] ;  /* 0x00012a00ff037624 */ /* 0x000fe400078e00ff */
[----:B------:R-:W-:Y:S02]  /*15330*/  IMAD R6, R12, R7, R6 ;  /* 0x000000070c067224 */ /* 0x000fe400078e0206 */
[----:B------:R-:W-:Y:S01]  /*15340*/  IMAD.MOV.U32 R7, RZ, RZ, c[0x0][0x4ac] ;  /* 0x00012b00ff077624 */ /* 0x000fe200078e00ff */
[----:B------:R-:W-:Y:S01]  /*15350*/  SEL R3, R3, c[0x0][0x450], P2 ;  /* 0x0001140003037a07 */ /* 0x000fe20001000000 */
[----:B------:R-:W-:-:S03]  /*15360*/  IMAD.IADD R5, R5, 0x1, R6 ;  /* 0x0000000105057824 */ /* 0x000fc600078e0206 */
[----:B------:R-:W-:Y:S02]  /*15370*/  SEL R7, R7, c[0x0][0x454], P2 ;  /* 0x0001150007077a07 */ /* 0x000fe40001000000 */
[C---:B------:R-:W-:Y:S02]  /*15380*/  LEA R3, P0, R4.reuse, R3, 0x2 ;  /* 0x0000000304037211 */ /* 0x040fe400078010ff */
[----:B------:R-:W-:Y:S02]  /*15390*/  LOP3.LUT R107, R107, 0xffffffe0, RZ, 0xc0, !PT ;  /* 0xffffffe06b6b7812 */ /* 0x000fe400078ec0ff */
[----:B------:R-:W-:Y:S01]  /*153a0*/  LEA.HI.X R5, R4, R7, R5, 0x2, P0 ;  /* 0x0000000704057211 */ /* 0x000fe200000f1405 */
[----:B------:R-:W-:Y:S02]  /*153b0*/  SHFL.IDX PT, R6, R3, RZ, 0x1c1f ;  /* 0x001c1fff03067589 */ /* 0x000fe400000e0000 */
[----:B------:R-:W-:Y:S02]  /*153c0*/  IMAD.IADD R107, R110, 0x1, -R107 ;  /* 0x000000016e6b7824 */ /* 0x000fe400078e0a6b */
[----:B------:R-:W1:Y:S01]  /*153d0*/  SHFL.IDX PT, R7, R5, RZ, 0x1c1f ;  /* 0x001c1fff05077589 */ /* 0x000e6200000e0000 */
[----:B------:R-:W-:-:S03]  /*153e0*/  IMAD R13, R14, c[0x0][0x4e8], RZ ;  /* 0x00013a000e0d7a24 */ /* 0x000fc600078e02ff */
[----:B------:R2:W-:Y:S01]  /*153f0*/  SHFL.IDX PT, R4, R3, 0x1, 0x1c1f ;  /* 0x003c1f0003047f89 */ /* 0x0005e200000e0000 */
[----:B------:R-:W-:-:S03]  /*15400*/  LOP3.LUT P0, RZ, R107, 0x3, RZ, 0xc0, !PT ;  /* 0x000000036bff7812 */ /* 0x000fc6000780c0ff */
[----:B------:R-:W3:Y:S01]  /*15410*/  SHFL.IDX PT, R5, R5, 0x1, 0x1c1f ;  /* 0x003c1f0005057f89 */ /* 0x000ee200000e0000 */
[----:B--2---:R-:W-:-:S05]  /*15420*/  IMAD.IADD R3, R16, 0x1, R19 ;  /* 0x0000000110037824 */ /* 0x004fca00078e0213 */
[C---:B------:R-:W-:Y:S02]  /*15430*/  IADD3 R10, R3.reuse, 0x8, RZ ;  /* 0x00000008030a7810 */ /* 0x040fe40007ffe0ff */
[-C--:B------:R-:W-:Y:S02]  /*15440*/  ISETP.GE.OR P1, PT, R3, R13.reuse, P0 ;  /* 0x0000000d0300720c */ /* 0x080fe40000726670 */
[----:B------:R-:W-:-:S11]  /*15450*/  ISETP.GE.OR P0, PT, R10, R13, P0 ;  /* 0x0000000d0a00720c */ /* 0x000fd60000706670 */
[----:B-1----:R1:W-:Y:S01]  /*15460*/  @!P1 ST.E [R6.64], R15 ;  /* 0x0000000f06009985 */ /* 0x0023e2000c101906 */
[----:B------:R-:W-:-:S03]  /*15470*/  ISETP.GE.AND P1, PT, R10, R13, PT ;  /* 0x0000000d0a00720c */ /* 0x000fc60003f26270 */
[----:B---3--:R1:W-:Y:S01]  /*15480*/  @!P0 ST.E [R4.64], R18 ;  /* 0x0000001204008985 */ /* 0x0083e2000c101906 */
[----:B------:R-:W-:Y:S02]  /*15490*/  ISETP.GE.AND P0, PT, R3, R13, PT ;  /* 0x0000000d0300720c */ /* 0x000fe40003f06270 */
[----:B------:R-:W-:Y:S01]  /*154a0*/  P2R R14, PR, RZ, 0x2 ;  /* 0x00000002ff0e7803 */ /* 0x000fe20000000000 */
[----:B------:R-:W-:Y:S05]  /*154b0*/  @P2 BRA `(.L_x_577) ;  /* 0x00000b7000002947 */ /* 0x000fea0003800000 */
[----:B------:R-:W2:Y:S04]  /*154c0*/  LDL R16, [R1+0x178] ;  /* 0x0001780001107983 */ /* 0x000ea80000100800 */
[----:B------:R-:W3:Y:S01]  /*154d0*/  LDL R107, [R1+0x1c] ;  /* 0x00001c00016b7983 */ /* 0x000ee20000100800 */
[----:B------:R-:W-:Y:S01]  /*154e0*/  IMAD R11, R11, c[0x0][0x3a0], RZ ;  /* 0x0000e8000b0b7a24 */ /* 0x000fe200078e02ff */
[----:B-1----:R-:W-:Y:S01]  /*154f0*/  SHF.R.S32.HI R7, RZ, 0x1f, R0 ;  /* 0x0000001fff077819 */ /* 0x002fe20000011400 */
[----:B------:R-:W-:-:S04]  /*15500*/  IMAD.WIDE.U32 R4, R2, c[0x0][0x3a0], RZ ;  /* 0x0000e80002047a25 */ /* 0x000fc800078e00ff */
[----:B------:R-:W-:-:S05]  /*15510*/  IMAD R2, R2, c[0x0][0x3a4], R11 ;  /* 0x0000e90002027a24 */ /* 0x000fca00078e020b */
[----:B------:R-:W-:Y:S02]  /*15520*/  IADD3 R3, R5, R2, RZ ;  /* 0x0000000205037210 */ /* 0x000fe40007ffe0ff */
[----:B------:R-:W-:-:S05]  /*15530*/  MOV R2, R4 ;  /* 0x0000000400027202 */ /* 0x000fca0000000f00 */
[----:B------:R-:W-:-:S04]  /*15540*/  IMAD.WIDE.U32 R4, R8, c[0x0][0x3e8], R2 ;  /* 0x0000fa0008047a25 */ /* 0x000fc800078e0002 */
[----:B------:R-:W-:Y:S02]  /*15550*/  IMAD R3, R7, c[0x0][0x3f0], RZ ;  /* 0x0000fc0007037a24 */ /* 0x000fe400078e02ff */
[----:B------:R-:W-:-:S04]  /*15560*/  IMAD R5, R8, c[0x0][0x3ec], R5 ;  /* 0x0000fb0008057a24 */ /* 0x000fc800078e0205 */
[----:B------:R-:W-:Y:S01]  /*15570*/  IMAD.WIDE.U32 R4, R0, c[0x0][0x3f0], R4 ;  /* 0x0000fc0000047a25 */ /* 0x000fe200078e0004 */
[----:B--2---:R-:W-:Y:S01]  /*15580*/  IADD3 R6, R16, R19, RZ ;  /* 0x0000001310067210 */ /* 0x004fe20007ffe0ff */
[----:B---3--:R1:W2:Y:S04]  /*15590*/  LDS.128 R28, [R107+0x80] ;  /* 0x000080006b1c7984 */ /* 0x0082a80000000c00 */
[----:B------:R-:W-:Y:S01]  /*155a0*/  @P3 IMAD.HI.U32 R7, R6, c[0x0][0x4ec], RZ ;  /* 0x00013b0006073a27 */ /* 0x000fe200078e00ff */
[----:B------:R-:W-:Y:S01]  /*155b0*/  MOV R2, R6 ;  /* 0x0000000600027202 */ /* 0x000fe20000000f00 */
[----:B------:R1:W3:Y:S03]  /*155c0*/  LDS.128 R44, [R107+0x1080] ;  /* 0x001080006b2c7984 */ /* 0x0002e60000000c00 */
[----:B------:R-:W-:Y:S01]  /*155d0*/  @P3 SHF.R.U32.HI R2, RZ, c[0x0][0x4f0], R7 ;  /* 0x00013c00ff023a19 */ /* 0x000fe20000011607 */
[----:B------:R-:W-:Y:S01]  /*155e0*/  IMAD R7, R0, c[0x0][0x3f4], R3 ;  /* 0x0000fd0000077a24 */ /* 0x000fe200078e0203 */
[----:B------:R1:W4:Y:S02]  /*155f0*/  LDS.128 R60, [R107+0x2080] ;  /* 0x002080006b3c7984 */ /* 0x0003240000000c00 */
[----:B------:R-:W-:-:S02]  /*15600*/  SHF.R.S32.HI R3, RZ, 0x1f, R2 ;  /* 0x0000001fff037819 */ /* 0x000fc40000011402 */
[----:B------:R1:W1:Y:S01]  /*15610*/  LDS.128 R72, [R107+0x3080] ;  /* 0x003080006b487984 */ /* 0x0002620000000c00 */
[----:B------:R-:W-:Y:S02]  /*15620*/  IADD3 R0, -R2, RZ, RZ ;  /* 0x000000ff02007210 */ /* 0x000fe40007ffe1ff */
[----:B------:R-:W-:Y:S01]  /*15630*/  IADD3 R5, R5, R7, RZ ;  /* 0x0000000705057210 */ /* 0x000fe20007ffe0ff */
[----:B------:R1:W1:Y:S01]  /*15640*/  LDS.128 R24, [R107+0x4080] ;  /* 0x004080006b187984 */ /* 0x0002620000000c00 */
[----:B------:R-:W-:Y:S02]  /*15650*/  IMAD R3, R3, c[0x0][0x3e0], RZ ;  /* 0x0000f80003037a24 */ /* 0x000fe400078e02ff */
[----:B------:R-:W-:Y:S01]  /*15660*/  IMAD R0, R0, c[0x0][0x4e8], R6 ;  /* 0x00013a0000007a24 */ /* 0x000fe200078e0206 */
[----:B------:R1:W1:Y:S01]  /*15670*/  LDS.128 R40, [R107+0x5080] ;  /* 0x005080006b287984 */ /* 0x0002620000000c00 */
[C---:B------:R-:W-:Y:S02]  /*15680*/  IMAD R6, R2.reuse, c[0x0][0x3e4], R3 ;  /* 0x0000f90002067a24 */ /* 0x040fe400078e0203 */
[----:B------:R-:W-:Y:S01]  /*15690*/  IMAD.WIDE.U32 R2, R2, c[0x0][0x3e0], R4 ;  /* 0x0000f80002027a25 */ /* 0x000fe200078e0004 */
[----:B------:R1:W1:Y:S01]  /*156a0*/  LDS.128 R56, [R107+0x6080] ;  /* 0x006080006b387984 */ /* 0x0002620000000c00 */
[----:B------:R-:W-:-:S03]  /*156b0*/  SHF.R.S32.HI R4, RZ, 0x1f, R0 ;  /* 0x0000001fff047819 */ /* 0x000fc60000011400 */
[----:B------:R1:W1:Y:S01]  /*156c0*/  LDS.128 R68, [R107+0x7080] ;  /* 0x007080006b447984 */ /* 0x0002620000000c00 */
[----:B------:R-:W-:Y:S01]  /*156d0*/  IADD3 R3, R3, R6, RZ ;  /* 0x0000000603037210 */ /* 0x000fe20007ffe0ff */
[----:B------:R-:W-:Y:S02]  /*156e0*/  IMAD R4, R4, c[0x0][0x3d8], RZ ;  /* 0x0000f60004047a24 */ /* 0x000fe400078e02ff */
[----:B------:R1:W1:Y:S02]  /*156f0*/  LDS.128 R20, [R107+0x8080] ;  /* 0x008080006b147984 */ /* 0x0002640000000c00 */
[C---:B------:R-:W-:Y:S02]  /*15700*/  IMAD.WIDE.U32 R2, R0.reuse, c[0x0][0x3d8], R2 ;  /* 0x0000f60000027a25 */ /* 0x040fe400078e0002 */
[----:B------:R1:W1:Y:S02]  /*15710*/  LDS.128 R36, [R107+0x9080] ;  /* 0x009080006b247984 */ /* 0x0002640000000c00 */
[----:B------:R-:W-:Y:S01]  /*15720*/  IMAD R0, R0, c[0x0][0x3dc], R4 ;  /* 0x0000f70000007a24 */ /* 0x000fe200078e0204 */
[C---:B------:R-:W-:Y:S01]  /*15730*/  LEA R14, P0, R2.reuse, c[0x0][0x380], 0x1 ;  /* 0x0000e000020e7a11 */ /* 0x040fe200078008ff */
[----:B------:R1:W1:Y:S03]  /*15740*/  LDS.128 R52, [R107+0xa080] ;  /* 0x00a080006b347984 */ /* 0x0002660000000c00 */
[----:B------:R-:W-:Y:S01]  /*15750*/  IADD3 R0, R3, R0, RZ ;  /* 0x0000000003007210 */ /* 0x000fe20007ffe0ff */
[----:B------:R1:W1:Y:S03]  /*15760*/  LDS.128 R64, [R107+0xb080] ;  /* 0x00b080006b407984 */ /* 0x0002660000000c00 */
[----:B------:R-:W-:Y:S01]  /*15770*/  LEA.HI.X R5, R2, c[0x0][0x384], R0, 0x1, P0 ;  /* 0x0000e10002057a11 */ /* 0x000fe200000f0c00 */
[----:B------:R1:W1:Y:S04]  /*15780*/  LDS.128 R16, [R107+0xc080] ;  /* 0x00c080006b107984 */ /* 0x0002680000000c00 */
[----:B------:R1:W1:Y:S04]  /*15790*/  LDS.128 R32, [R107+0xd080] ;  /* 0x00d080006b207984 */ /* 0x0002680000000c00 */
[----:B------:R1:W1:Y:S04]  /*157a0*/  LDS.128 R48, [R107+0xe080] ;  /* 0x00e080006b307984 */ /* 0x0002680000000c00 */
[----:B------:R1:W1:Y:S01]  /*157b0*/  LDS.128 R76, [R107+0xf080] ;  /* 0x00f080006b4c7984 */ /* 0x0002620000000c00 */
[----:B------:R-:W-:Y:S05]  /*157c0*/  BRA.DIV ~URZ, `(.L_x_578) ;  /* 0x000062127f007947 */ /* 0x000fea000b800000 */
[----:B--234-:R2:W3:Y:S02]  /*157d0*/  SHFL.IDX PT, R4, R5, RZ, 0x181f ;  /* 0x00181fff05047589 */ /* 0x01c4e400000e0000 */
.L_x_674:
[----:B------:R-:W-:Y:S05]  /*157e0*/  BRA.DIV ~URZ, `(.L_x_579) ;  /* 0x000062827f007947 */ /* 0x000fea000b800000 */
[----:B------:R4:W2:Y:S02]  /*157f0*/  SHFL.IDX PT, R0, R14, RZ, 0x181f ;  /* 0x00181fff0e007589 */ /* 0x0008a400000e0000 */
.L_x_675:
[----:B------:R-:W5:Y:S04]  /*15800*/  LDL.LU R3, [R1+0xb0] ;  /* 0x0000b00001037983 */ /* 0x000f680000300800 */
[----:B------:R-:W4:Y:S02]  /*15810*/  S2R R6, SR_TID.X ;  /* 0x0000000000067919 */ /* 0x000f240000002100 */
[----:B----4-:R-:W-:-:S04]  /*15820*/  SHF.R.S32.HI R2, RZ, 0x1f, R6 ;  /* 0x0000001fff027819 */ /* 0x010fc80000011406 */
[----:B------:R-:W-:-:S04]  /*15830*/  LEA.HI R2, R2, R6, RZ, 0x3 ;  /* 0x0000000602027211 */ /* 0x000fc800078f18ff */
[----:B------:R-:W-:Y:S01]  /*15840*/  SHF.R.S32.HI R2, RZ, 0x3, R2 ;  /* 0x00000003ff027819 */ /* 0x000fe20000011402 */
[----:B------:R-:W-:Y:S04]  /*15850*/  BSSY B0, `(.L_x_580) ;  /* 0x000001c000007945 */ /* 0x000fe80003800000 */
[----:B-----5:R-:W-:-:S05]  /*15860*/  IMAD.IADD R12, R2, 0x1, R3 ;  /* 0x00000001020c7824 */ /* 0x020fca00078e0203 */
[----:B------:R-:W-:-:S13]  /*15870*/  ISETP.GE.AND P0, PT, R12, R13, PT ;  /* 0x0000000d0c00720c */ /* 0x000fda0003f06270 */
[----:B------:R-:W-:Y:S05]  /*15880*/  @P0 BRA `(.L_x_581) ;  /* 0x0000018000000947 */ /* 0x000fea0003800000 */
[----:B------:R-:W4:Y:S04]  /*15890*/  LDL R2, [R1+0x40] ;  /* 0x0000400001027983 */ /* 0x000f280000100800 */
[----:B------:R-:W5:Y:S04]  /*158a0*/  LDL R83, [R1+0x68] ;  /* 0x0000680001537983 */ /* 0x000f680000100800 */
[----:B---3--:R-:W3:Y:S04]  /*158b0*/  LDL R81, [R1+0x64] ;  /* 0x0000640001517983 */ /* 0x008ee80000100800 */
[----:B--2---:R-:W2:Y:S04]  /*158c0*/  LDL R15, [R1+0x6c] ;  /* 0x00006c00010f7983 */ /* 0x004ea80000100800 */
[----:B------:R-:W2:Y:S04]  /*158d0*/  LDL R3, [R1+0x20c] ;  /* 0x00020c0001037983 */ /* 0x000ea80000100800 */
[----:B------:R-:W2:Y:S04]  /*158e0*/  LDL R84, [R1+0x208] ;  /* 0x0002080001547983 */ /* 0x000ea80000100800 */
[----:B------:R-:W2:Y:S04]  /*158f0*/  LDL R82, [R1+0x204] ;  /* 0x0002040001527983 */ /* 0x000ea80000100800 */
[----:B------:R-:W2:Y:S01]  /*15900*/  LDL R80, [R1+0x200] ;  /* 0x0002000001507983 */ /* 0x000ea20000100800 */
[----:B----4-:R-:W-:-:S02]  /*15910*/  ISETP.GE.AND P3, PT, R2, c[0x0][0x3c8], PT ;  /* 0x0000f20002007a0c */ /* 0x010fc40003f66270 */
[----:B-----5:R-:W-:Y:S02]  /*15920*/  ISETP.GE.AND P2, PT, R83, c[0x0][0x3c8], PT ;  /* 0x0000f20053007a0c */ /* 0x020fe40003f46270 */
[----:B---3--:R-:W-:Y:S02]  /*15930*/  ISETP.GE.AND P1, PT, R81, c[0x0][0x3c8], PT ;  /* 0x0000f20051007a0c */ /* 0x008fe40003f26270 */
[----:B--2---:R-:W-:-:S07]  /*15940*/  ISETP.GE.AND P0, PT, R15, c[0x0][0x3c8], PT ;  /* 0x0000f2000f007a0c */ /* 0x004fce0003f06270 */
[CC--:B------:R-:W-:Y:S02]  /*15950*/  @!P3 LEA R10, P4, R2.reuse, R0.reuse, 0x1 ;  /* 0x00000000020ab211 */ /* 0x0c0fe400078808ff */
[----:B------:R-:W-:Y:S02]  /*15960*/  @!P2 LEA R8, P6, R83, R0, 0x1 ;  /* 0x000000005308a211 */ /* 0x000fe400078c08ff */
[----:B------:R-:W-:Y:S02]  /*15970*/  @!P3 LEA.HI.X R11, R2, R4, R3, 0x1, P4 ;  /* 0x00000004020bb211 */ /* 0x000fe400020f0c03 */
[----:B------:R-:W-:Y:S02]  /*15980*/  @!P1 LEA R6, P5, R81, R0, 0x1 ;  /* 0x0000000051069211 */ /* 0x000fe400078a08ff */
[----:B------:R-:W-:Y:S02]  /*15990*/  @!P2 LEA.HI.X R9, R83, R4, R84, 0x1, P6 ;  /* 0x000000045309a211 */ /* 0x000fe400030f0c54 */
[----:B------:R-:W-:-:S02]  /*159a0*/  @!P0 LEA R2, P4, R15, R0, 0x1 ;  /* 0x000000000f028211 */ /* 0x000fc400078808ff */
[-C--:B------:R-:W-:Y:S02]  /*159b0*/  @!P1 LEA.HI.X R7, R81, R4.reuse, R82, 0x1, P5 ;  /* 0x0000000451079211 */ /* 0x080fe400028f0c52 */
[----:B------:R-:W-:Y:S01]  /*159c0*/  @!P0 LEA.HI.X R3, R15, R4, R80, 0x1, P4 ;  /* 0x000000040f038211 */ /* 0x000fe200020f0c50 */
[----:B------:R2:W-:Y:S04]  /*159d0*/  @!P3 ST.E.128 [R10.64], R28 ;  /* 0x0000001c0a00b985 */ /* 0x0005e8000c101d06 */
[----:B-1----:R2:W-:Y:S04]  /*159e0*/  @!P2 ST.E.128 [R8.64], R24 ;  /* 0x000000180800a985 */ /* 0x0025e8000c101d06 */
[----:B------:R2:W-:Y:S04]  /*159f0*/  @!P1 ST.E.128 [R6.64], R20 ;  /* 0x0000001406009985 */ /* 0x0005e8000c101d06 */
[----:B------:R2:W-:Y:S02]  /*15a00*/  @!P0 ST.E.128 [R2.64], R16 ;  /* 0x0000001002008985 */ /* 0x0005e4000c101d06 */
.L_x_581:
[----:B------:R-:W-:Y:S05]  /*15a10*/  BSYNC B0 ;  /* 0x0000000000007941 */ /* 0x000fea0003800000 */
.L_x_580:
[----:B------:R-:W-:Y:S05]  /*15a20*/  BRA.DIV ~URZ, `(.L_x_582) ;  /* 0x000060d27f007947 */ /* 0x000fea000b800000 */
[----:B---3--:R3:W4:Y:S04]  /*15a30*/  SHFL.IDX PT, R4, R5, 0x1, 0x181f ;  /* 0x00381f0005047f89 */ /* 0x00872800000e0000 */
[----:B--2---:R3:W2:Y:S02]  /*15a40*/  SHFL.IDX PT, R0, R14, 0x1, 0x181f ;  /* 0x00381f000e007f89 */ /* 0x0046a400000e0000 */
.L_x_676:
[----:B------:R-:W-:Y:S01]  /*15a50*/  IADD3 R2, R12, 0x20, RZ ;  /* 0x000000200c027810 */ /* 0x000fe20007ffe0ff */
[----:B------:R-:W-:Y:S03]  /*15a60*/  BSSY B0, `(.L_x_583) ;  /* 0x000001b000007945 */ /* 0x000fe60003800000 */
[----:B------:R-:W-:-:S13]  /*15a70*/  ISETP.GE.AND P0, PT, R2, R13, PT ;  /* 0x0000000d0200720c */ /* 0x000fda0003f06270 */
[----:B------:R-:W-:Y:S05]  /*15a80*/  @P0 BRA `(.L_x_584) ;  /* 0x0000018000000947 */ /* 0x000fea0003800000 */
[----:B------:R-:W5:Y:S04]  /*15a90*/  LDL R3, [R1+0x40] ;  /* 0x0000400001037983 */ /* 0x000f680000100800 */
[----:B-1-3--:R-:W3:Y:S04]  /*15aa0*/  LDL R19, [R1+0x68] ;  /* 0x0000680001137983 */ /* 0x00aee80000100800 */
[----:B----4-:R-:W4:Y:S04]  /*15ab0*/  LDL R17, [R1+0x64] ;  /* 0x0000640001117983 */ /* 0x010f280000100800 */
[----:B--2---:R-:W2:Y:S04]  /*15ac0*/  LDL R15, [R1+0x6c] ;  /* 0x00006c00010f7983 */ /* 0x004ea80000100800 */
[----:B------:R-:W2:Y:S04]  /*15ad0*/  LDL R21, [R1+0x20c] ;  /* 0x00020c0001157983 */ /* 0x000ea80000100800 */
[----:B------:R-:W2:Y:S04]  /*15ae0*/  LDL R20, [R1+0x208] ;  /* 0x0002080001147983 */ /* 0x000ea80000100800 */
[----:B------:R-:W2:Y:S04]  /*15af0*/  LDL R18, [R1+0x204] ;  /* 0x0002040001127983 */ /* 0x000ea80000100800 */
[----:B------:R-:W2:Y:S01]  /*15b00*/  LDL R16, [R1+0x200] ;  /* 0x0002000001107983 */ /* 0x000ea20000100800 */
[----:B-----5:R-:W-:-:S02]  /*15b10*/  ISETP.GE.AND P3, PT, R3, c[0x0][0x3c8], PT ;  /* 0x0000f20003007a0c */ /* 0x020fc40003f66270 */
[----:B---3--:R-:W-:Y:S02]  /*15b20*/  ISETP.GE.AND P2, PT, R19, c[0x0][0x3c8], PT ;  /* 0x0000f20013007a0c */ /* 0x008fe40003f46270 */
[----:B----4-:R-:W-:Y:S02]  /*15b30*/  ISETP.GE.AND P1, PT, R17, c[0x0][0x3c8], PT ;  /* 0x0000f20011007a0c */ /* 0x010fe40003f26270 */
[----:B--2---:R-:W-:-:S07]  /*15b40*/  ISETP.GE.AND P0, PT, R15, c[0x0][0x3c8], PT ;  /* 0x0000f2000f007a0c */ /* 0x004fce0003f06270 */
[-C--:B------:R-:W-:Y:S02]  /*15b50*/  @!P3 LEA R10, P4, R3, R0.reuse, 0x1 ;  /* 0x00000000030ab211 */ /* 0x080fe400078808ff */
        /* <DEDUP_REMOVED lines=8> */
[----:B------:R1:W-:Y:S04]  /*15be0*/  @!P2 ST.E.128 [R8.64], R40 ;  /* 0x000000280800a985 */ /* 0x0003e8000c101d06 */
[----:B------:R1:W-:Y:S04]  /*15bf0*/  @!P1 ST.E.128 [R6.64], R36 ;  /* 0x0000002406009985 */ /* 0x0003e8000c101d06 */
[----:B------:R1:W-:Y:S02]  /*15c00*/  @!P0 ST.E.128 [R2.64], R32 ;  /* 0x0000002002008985 */ /* 0x0003e4000c101d06 */
.L_x_584:
[----:B------:R-:W-:Y:S05]  /*15c10*/  BSYNC B0 ;  /* 0x0000000000007941 */ /* 0x000fea0003800000 */
.L_x_583:
[----:B------:R-:W-:Y:S05]  /*15c20*/  BRA.DIV ~URZ, `(.L_x_585) ;  /* 0x00005fe27f007947 */ /* 0x000fea000b800000 */
[----:B----4-:R4:W3:Y:S02]  /*15c30*/  SHFL.IDX PT, R4, R5, 0x2, 0x181f ;  /* 0x00581f0005047f89 */ /* 0x0108e400000e0000 */
.L_x_677:
[----:B------:R-:W-:Y:S05]  /*15c40*/  BRA.DIV ~URZ, `(.L_x_586) ;  /* 0x000060527f007947 */ /* 0x000fea000b800000 */
[----:B--2---:R2:W4:Y:S02]  /*15c50*/  SHFL.IDX PT, R0, R14, 0x2, 0x181f ;  /* 0x00581f000e007f89 */ /* 0x00452400000e0000 */
.L_x_678:
[----:B-1----:R-:W-:Y:S01]  /*15c60*/  IADD3 R2, R12, 0x40, RZ ;  /* 0x000000400c027810 */ /* 0x002fe20007ffe0ff */
[----:B------:R-:W-:Y:S03]  /*15c70*/  BSSY B0, `(.L_x_587) ;  /* 0x000001b000007945 */ /* 0x000fe60003800000 */
[----:B------:R-:W-:-:S13]  /*15c80*/  ISETP.GE.AND P0, PT, R2, R13, PT ;  /* 0x0000000d0200720c */ /* 0x000fda0003f06270 */
[----:B------:R-:W-:Y:S05]  /*15c90*/  @P0 BRA `(.L_x_588) ;  /* 0x0000018000000947 */ /* 0x000fea0003800000 */
[----:B------:R-:W5:Y:S04]  /*15ca0*/  LDL R3, [R1+0x40] ;  /* 0x0000400001037983 */ /* 0x000f680000100800 */
[----:B--2---:R-:W2:Y:S04]  /*15cb0*/  LDL R19, [R1+0x68] ;  /* 0x0000680001137983 */ /* 0x004ea80000100800 */
[----:B----4-:R-:W4:Y:S04]  /*15cc0*/  LDL R17, [R1+0x64] ;  /* 0x0000640001117983 */ /* 0x010f280000100800 */
[----:B---3--:R-:W3:Y:S04]  /*15cd0*/  LDL R15, [R1+0x6c] ;  /* 0x00006c00010f7983 */ /* 0x008ee80000100800 */
[----:B------:R-:W3:Y:S04]  /*15ce0*/  LDL R21, [R1+0x20c] ;  /* 0x00020c0001157983 */ /* 0x000ee80000100800 */
[----:B------:R-:W3:Y:S04]  /*15cf0*/  LDL R20, [R1+0x208] ;  /* 0x0002080001147983 */ /* 0x000ee80000100800 */
[----:B------:R-:W3:Y:S04]  /*15d00*/  LDL R18, [R1+0x204] ;  /* 0x0002040001127983 */ /* 0x000ee80000100800 */
[----:B------:R-:W3:Y:S01]  /*15d10*/  LDL R16, [R1+0x200] ;  /* 0x0002000001107983 */ /* 0x000ee20000100800 */
[----:B-----5:R-:W-:-:S02]  /*15d20*/  ISETP.GE.AND P3, PT, R3, c[0x0][0x3c8], PT ;  /* 0x0000f20003007a0c */ /* 0x020fc40003f66270 */
[----:B--2---:R-:W-:Y:S02]  /*15d30*/  ISETP.GE.AND P2, PT, R19, c[0x0][0x3c8], PT ;  /* 0x0000f20013007a0c */ /* 0x004fe40003f46270 */
[----:B----4-:R-:W-:Y:S02]  /*15d40*/  ISETP.GE.AND P1, PT, R17, c[0x0][0x3c8], PT ;  /* 0x0000f20011007a0c */ /* 0x010fe40003f26270 */
[----:B---3--:R-:W-:-:S07]  /*15d50*/  ISETP.GE.AND P0, PT, R15, c[0x0][0x3c8], PT ;  /* 0x0000f2000f007a0c */ /* 0x008fce0003f06270 */
        /* <DEDUP_REMOVED lines=12> */
.L_x_588:
[----:B------:R-:W-:Y:S05]  /*15e20*/  BSYNC B0 ;  /* 0x0000000000007941 */ /* 0x000fea0003800000 */
.L_x_587:
[----:B------:R-:W-:Y:S05]  /*15e30*/  BRA.DIV ~URZ, `(.L_x_589) ;  /* 0x00005ef27f007947 */ /* 0x000fea000b800000 */
[----:B---3--:R3:W1:Y:S04]  /*15e40*/  SHFL.IDX PT, R4, R5, 0x3, 0x181f ;  /* 0x00781f0005047f89 */ /* 0x00866800000e0000 */
[----:B----4-:R3:W4:Y:S02]  /*15e50*/  SHFL.IDX PT, R0, R14, 0x3, 0x181f ;  /* 0x00781f000e007f89 */ /* 0x01072400000e0000 */
.L_x_679:
[----:B-1----:R-:W-:-:S04]  /*15e60*/  IADD3 R2, R12, 0x60, RZ ;  /* 0x000000600c027810 */ /* 0x002fc80007ffe0ff */
[----:B------:R-:W-:-:S13]  /*15e70*/  ISETP.GE.AND P0, PT, R2, R13, PT ;  /* 0x0000000d0200720c */ /* 0x000fda0003f06270 */
[----:B------:R-:W-:Y:S05]  /*15e80*/  @P0 BRA `(.L_x_590) ;  /* 0x00002cf000000947 */ /* 0x000fea0003800000 */
[----:B------:R-:W5:Y:S04]  /*15e90*/  LDL R16, [R1+0x40] ;  /* 0x0000400001107983 */ /* 0x000f680000100800 */
[----:B--23--:R-:W2:Y:S04]  /*15ea0*/  LDL R14, [R1+0x68] ;  /* 0x00006800010e7983 */ /* 0x00cea80000100800 */
[----:B------:R-:W3:Y:S04]  /*15eb0*/  LDL R10, [R1+0x64] ;  /* 0x00006400010a7983 */ /* 0x000ee80000100800 */
[----:B----4-:R-:W4:Y:S04]  /*15ec0*/  LDL R17, [R1+0x20c] ;  /* 0x00020c0001117983 */ /* 0x010f280000100800 */
[----:B------:R-:W4:Y:S04]  /*15ed0*/  LDL R15, [R1+0x208] ;  /* 0x00020800010f7983 */ /* 0x000f280000100800 */
[----:B------:R-:W4:Y:S04]  /*15ee0*/  LDL R11, [R1+0x204] ;  /* 0x00020400010b7983 */ /* 0x000f280000100800 */
[----:B------:R-:W4:Y:S01]  /*15ef0*/  LDL R5, [R1+0x6c] ;  /* 0x00006c0001057983 */ /* 0x000f220000100800 */
[----:B-----5:R-:W-:-:S02]  /*15f00*/  ISETP.GE.AND P2, PT, R16, c[0x0][0x3c8], PT ;  /* 0x0000f20010007a0c */ /* 0x020fc40003f46270 */
[----:B--2---:R-:W-:Y:S02]  /*15f10*/  ISETP.GE.AND P1, PT, R14, c[0x0][0x3c8], PT ;  /* 0x0000f2000e007a0c */ /* 0x004fe40003f26270 */
[----:B---3--:R-:W-:-:S09]  /*15f20*/  ISETP.GE.AND P0, PT, R10, c[0x0][0x3c8], PT ;  /* 0x0000f2000a007a0c */ /* 0x008fd20003f06270 */
[-C--:B------:R-:W-:Y:S02]  /*15f30*/  @!P2 LEA R8, P5, R16, R0.reuse, 0x1 ;  /* 0x000000001008a211 */ /* 0x080fe400078a08ff */
[----:B------:R-:W-:Y:S02]  /*15f40*/  @!P1 LEA R6, P4, R14, R0, 0x1 ;  /* 0x000000000e069211 */ /* 0x000fe400078808ff */
[----:B----4-:R-:W-:Y:S02]  /*15f50*/  @!P2 LEA.HI.X R9, R16, R4, R17, 0x1, P5 ;  /* 0x000000041009a211 */ /* 0x010fe400028f0c11 */
[----:B------:R-:W-:Y:S02]  /*15f60*/  @!P0 LEA R2, P3, R10, R0, 0x1 ;  /* 0x000000000a028211 */ /* 0x000fe400078608ff */
[-C--:B------:R-:W-:Y:S02]  /*15f70*/  @!P1 LEA.HI.X R7, R14, R4.reuse, R15, 0x1, P4 ;  /* 0x000000040e079211 */ /* 0x080fe400020f0c0f */
[----:B------:R-:W-:Y:S01]  /*15f80*/  @!P0 LEA.HI.X R3, R10, R4, R11, 0x1, P3 ;  /* 0x000000040a038211 */ /* 0x000fe200018f0c0b */
[----:B------:R1:W-:Y:S04]  /*15f90*/  @!P2 ST.E.128 [R8.64], R72 ;  /* 0x000000480800a985 */ /* 0x0003e8000c101d06 */
[----:B------:R1:W-:Y:S04]  /*15fa0*/  @!P1 ST.E.128 [R6.64], R68 ;  /* 0x0000004406009985 */ /* 0x0003e8000c101d06 */
[----:B------:R1:W-:Y:S01]  /*15fb0*/  @!P0 ST.E.128 [R2.64], R64 ;  /* 0x0000004002008985 */ /* 0x0003e2000c101d06 */
[----:B------:R-:W-:-:S13]  /*15fc0*/  ISETP.GE.AND P0, PT, R5, c[0x0][0x3c8], PT ;  /* 0x0000f20005007a0c */ /* 0x000fda0003f06270 */
[----:B------:R-:W-:Y:S05]  /*15fd0*/  @P0 BRA `(.L_x_590) ;  /* 0x00002ba000000947 */ /* 0x000fea0003800000 */
[----:B------:R-:W2:Y:S01]  /*15fe0*/  LDL R10, [R1+0x200] ;  /* 0x00020000010a7983 */ /* 0x000ea20000100800 */
[----:B-1----:R-:W-:-:S04]  /*15ff0*/  LEA R2, P0, R5, R0, 0x1 ;  /* 0x0000000005027211 */ /* 0x002fc800078008ff */
[----:B--2---:R-:W-:-:S05]  /*16000*/  LEA.HI.X R3, R5, R4, R10, 0x1, P0 ;  /* 0x0000000405037211 */ /* 0x004fca00000f0c0a */
[----:B------:R1:W-:Y:S01]  /*16010*/  ST.E.128 [R2.64], R76 ;  /* 0x0000004c02007985 */ /* 0x0003e2000c101d06 */
[----:B------:R-:W-:Y:S05]  /*16020*/  BRA `(.L_x_590) ;  /* 0x00002b5000007947 */ /* 0x000fea0003800000 */
.L_x_577:
[----:B-1----:R-:W2:Y:S01]  /*16030*/  LDL.LU R5, [R1+0x100] ;  /* 0x0001000001057983 */ /* 0x002ea20000300800 */
[----:B------:R-:W-:Y:S01]  /*16040*/  IMAD R11, R11, c[0x0][0x408], RZ ;  /* 0x000102000b0b7a24 */ /* 0x000fe200078e02ff */
[----:B------:R-:W-:-:S03]  /*16050*/  SHF.R.S32.HI R4, RZ, 0x1f, R0 ;  /* 0x0000001fff047819 */ /* 0x000fc60000011400 */
[C---:B------:R-:W-:Y:S02]  /*16060*/  IMAD R11, R2.reuse, c[0x0][0x40c], R11 ;  /* 0x00010300020b7a24 */ /* 0x040fe400078e020b */
[----:B------:R-:W-:-:S04]  /*16070*/  IMAD.WIDE.U32 R2, R2, c[0x0][0x408], RZ ;  /* 0x0001020002027a25 */ /* 0x000fc800078e00ff */
[----:B------:R-:W-:Y:S01]  /*16080*/  IMAD R4, R4, c[0x0][0x440], RZ ;  /* 0x0001100004047a24 */ /* 0x000fe200078e02ff */
[----:B------:R-:W-:-:S03]  /*16090*/  IADD3 R3, R3, R11, RZ ;  /* 0x0000000b03037210 */ /* 0x000fc60007ffe0ff */
[----:B------:R-:W-:Y:S02]  /*160a0*/  IMAD R4, R0, c[0x0][0x444], R4 ;  /* 0x0001110000047a24 */ /* 0x000fe400078e0204 */
[----:B------:R-:W-:-:S04]  /*160b0*/  IMAD.WIDE.U32 R2, R8, c[0x0][0x438], R2 ;  /* 0x00010e0008027a25 */ /* 0x000fc800078e0002 */
[----:B------:R-:W-:-:S04]  /*160c0*/  IMAD R3, R8, c[0x0][0x43c], R3 ;  /* 0x00010f0008037a24 */ /* 0x000fc800078e0203 */
[----:B------:R-:W-:Y:S01]  /*160d0*/  IMAD.WIDE.U32 R2, R0, c[0x0][0x440], R2 ;  /* 0x0001100000027a25 */ /* 0x000fe200078e0002 */
[----:B------:R-:W-:-:S04]  /*160e0*/  MOV R0, R9 ;  /* 0x0000000900007202 */ /* 0x000fc80000000f00 */
[----:B------:R-:W-:Y:S01]  /*160f0*/  IADD3 R3, R3, R4, RZ ;  /* 0x0000000403037210 */ /* 0x000fe20007ffe0ff */
[----:B------:R-:W-:-:S05]  /*16100*/  @P3 IMAD.HI.U32 R4, R9, c[0x0][0x4ec], RZ ;  /* 0x00013b0009043a27 */ /* 0x000fca00078e00ff */
        /* <DEDUP_REMOVED lines=19> */
.L_x_680:
[----:B------:R-:W-:Y:S05]  /*16240*/  BRA.DIV ~URZ, `(.L_x_592) ;  /* 0x00005c827f007947 */ /* 0x000fea000b800000 */
[----:B------:R3:W4:Y:S02]  /*16250*/  SHFL.IDX PT, R0, R12, RZ, 0x1c1f ;  /* 0x001c1fff0c007589 */ /* 0x00072400000e0000 */
.L_x_681:
        /* <DEDUP_REMOVED lines=8> */
[----:B------:R-:W4:Y:S04]  /*162e0*/  LDL R13, [R1+0x1f0] ;  /* 0x0001f000010d7983 */ /* 0x000f280000100800 */
[----:B------:R-:W4:Y:S04]  /*162f0*/  LDL R17, [R1+0xf8] ;  /* 0x0000f80001117983 */ /* 0x000f280000100800 */
[----:B------:R-:W4:Y:S04]  /*16300*/  LDL R7, [R1+0x1ec] ;  /* 0x0001ec0001077983 */ /* 0x000f280000100800 */
[----:B------:R-:W4:Y:S04]  /*16310*/  LDL R107, [R1+0x1e8] ;  /* 0x0001e800016b7983 */ /* 0x000f280000100800 */
[----:B------:R-:W4:Y:S04]  /*16320*/  LDL R16, [R1+0x164] ;  /* 0x0001640001107983 */ /* 0x000f280000100800 */
[----:B------:R-:W4:Y:S04]  /*16330*/  LDL R19, [R1+0x1e4] ;  /* 0x0001e40001137983 */ /* 0x000f280000100800 */
[----:B------:R-:W4:Y:S04]  /*16340*/  LDL R8, [R1+0x168] ;  /* 0x0001680001087983 */ /* 0x000f280000100800 */
[----:B------:R-:W4:Y:S01]  /*16350*/  LDL R15, [R1+0x160] ;  /* 0x00016000010f7983 */ /* 0x000f220000100800 */
[----:B-----5:R-:W-:-:S02]  /*16360*/  ISETP.GE.AND P0, PT, R9, c[0x0][0x3c8], PT ;  /* 0x0000f20009007a0c */ /* 0x020fc40003f06270 */
[----:B---3--:R-:W-:-:S11]  /*16370*/  ISETP.GE.AND P1, PT, R18, c[0x0][0x3c8], PT ;  /* 0x0000f20012007a0c */ /* 0x008fd60003f26270 */
[----:B------:R-:W-:Y:S02]  /*16380*/  @!P0 IMAD.MOV.U32 R2, RZ, RZ, R0 ;  /* 0x000000ffff028224 */ /* 0x000fe400078e0000 */
[----:B------:R-:W-:-:S04]  /*16390*/  @!P0 IMAD.MOV.U32 R3, RZ, RZ, R4 ;  /* 0x000000ffff038224 */ /* 0x000fc800078e0004 */
[----:B------:R-:W-:Y:S01]  /*163a0*/  @!P0 IMAD.WIDE R2, R9, 0x4, R2 ;  /* 0x0000000409028825 */ /* 0x000fe200078e0202 */
[----:B--2---:R-:W-:Y:S01]  /*163b0*/  ISETP.GE.AND P2, PT, R11, c[0x0][0x3c8], PT ;  /* 0x0000f2000b007a0c */ /* 0x004fe20003f46270 */
[----:B------:R-:W2:Y:S04]  /*163c0*/  LDL R9, [R1+0x15c] ;  /* 0x00015c0001097983 */ /* 0x000ea80000100800 */
[----:B------:R3:W-:Y:S02]  /*163d0*/  @!P0 ST.E.64 [R2.64], R22 ;  /* 0x0000001602008985 */ /* 0x0007e4000c101b06 */
[C---:B---3--:R-:W-:Y:S02]  /*163e0*/  @!P1 LEA R2, P0, R18.reuse, R0, 0x2 ;  /* 0x0000000012029211 */ /* 0x048fe400078010ff */
[----:B------:R-:W3:Y:S02]  /*163f0*/  LDL R23, [R1+0x1e0] ;  /* 0x0001e00001177983 */ /* 0x000ee40000100800 */
[----:B----4-:R-:W-:-:S02]  /*16400*/  @!P1 LEA.HI.X R3, R18, R4, R110, 0x2, P0 ;  /* 0x0000000412039211 */ /* 0x010fc400000f146e */
[----:B------:R-:W4:Y:S04]  /*16410*/  LDL R22, [R1+0x158] ;  /* 0x0001580001167983 */ /* 0x000f280000100800 */
[----:B------:R-:W5:Y:S04]  /*16420*/  LDL R18, [R1+0x1dc] ;  /* 0x0001dc0001127983 */ /* 0x000f680000100800 */
[----:B------:R1:W-:Y:S04]  /*16430*/  @!P1 ST.E.64 [R2.64], R24 ;  /* 0x0000001802009985 */ /* 0x0003e8000c101b06 */
[----:B-1----:R-:W4:Y:S01]  /*16440*/  LDL R25, [R1+0x1d8] ;  /* 0x0001d80001197983 */ /* 0x002f220000100800 */
[----:B------:R-:W-:-:S02]  /*16450*/  ISETP.GE.AND P1, PT, R6, c[0x0][0x3c8], PT ;  /* 0x0000f20006007a0c */ /* 0x000fc40003f26270 */
[C---:B------:R-:W-:Y:S01]  /*16460*/  @!P2 LEA R2, P0, R11.reuse, R0, 0x2 ;  /* 0x000000000b02a211 */ /* 0x040fe200078010ff */
[----:B------:R-:W4:Y:S01]  /*16470*/  LDL R24, [R1+0x1d0] ;  /* 0x0001d00001187983 */ /* 0x000f220000100800 */
[----:B------:R-:W-:Y:S02]  /*16480*/  ISETP.GE.AND P3, PT, R10, c[0x0][0x3c8], PT ;  /* 0x0000f2000a007a0c */ /* 0x000fe40003f66270 */
[----:B------:R-:W-:Y:S02]  /*16490*/  @!P2 LEA.HI.X R3, R11, R4, R13, 0x2, P0 ;  /* 0x000000040b03a211 */ /* 0x000fe400000f140d */
[----:B------:R-:W4:Y:S04]  /*164a0*/  LDL R11, [R1+0x154] ;  /* 0x00015400010b7983 */ /* 0x000f280000100800 */
[----:B------:R1:W-:Y:S01]  /*164b0*/  @!P2 ST.E.64 [R2.64], R26 ;  /* 0x0000001a0200a985 */ /* 0x0003e2000c101b06 */
[----:B------:R-:W-:-:S03]  /*164c0*/  ISETP.GE.AND P2, PT, R17, c[0x0][0x3c8], PT ;  /* 0x0000f20011007a0c */ /* 0x000fc60003f46270 */
[----:B------:R-:W4:Y:S01]  /*164d0*/  LDL R13, [R1+0x1d4] ;  /* 0x0001d400010d7983 */ /* 0x000f220000100800 */
[----:B------:R-:W-:Y:S02]  /*164e0*/  ISETP.GE.AND P4, PT, R8, c[0x0][0x3c8], PT ;  /* 0x0000f20008007a0c */ /* 0x000fe40003f86270 */
[C---:B-1----:R-:W-:Y:S01]  /*164f0*/  @!P1 LEA R2, P0, R6.reuse, R0, 0x2 ;  /* 0x0000000006029211 */ /* 0x042fe200078010ff */
[----:B------:R-:W4:Y:S03]  /*16500*/  LDL R26, [R1+0x150] ;  /* 0x00015000011a7983 */ /* 0x000f260000100800 */
[----:B------:R-:W-:Y:S01]  /*16510*/  @!P1 LEA.HI.X R3, R6, R4, R7, 0x2, P0 ;  /* 0x0000000406039211 */ /* 0x000fe200000f1407 */
[----:B------:R-:W4:Y:S01]  /*16520*/  LDL R27, [R1+0x1c8] ;  /* 0x0001c800011b7983 */ /* 0x000f220000100800 */
[----:B------:R-:W-:-:S03]  /*16530*/  @!P3 LEA R6, P5, R10, R0, 0x2 ;  /* 0x000000000a06b211 */ /* 0x000fc600078a10ff */
[----:B------:R1:W-:Y:S01]  /*16540*/  @!P1 ST.E.64 [R2.64], R132 ;  /* 0x0000008402009985 */ /* 0x0003e2000c101b06 */
[----:B------:R-:W-:Y:S02]  /*16550*/  ISETP.GE.AND P1, PT, R16, c[0x0][0x3c8], PT ;  /* 0x0000f20010007a0c */ /* 0x000fe40003f26270 */
[----:B------:R-:W-:Y:S02]  /*16560*/  @!P3 LEA.HI.X R7, R10, R4, R107, 0x2, P5 ;  /* 0x000000040a07b211 */ /* 0x000fe400028f146b */
[----:B------:R-:W4:Y:S04]  /*16570*/  LDL R10, [R1+0x14c] ;  /* 0x00014c00010a7983 */ /* 0x000f280000100800 */
[----:B------:R1:W-:Y:S02]  /*16580*/  @!P3 ST.E.64 [R6.64], R134 ;  /* 0x000000860600b985 */ /* 0x0003e4000c101b06 */
[----:B-1----:R-:W-:-:S04]  /*16590*/  @!P2 LEA R2, P0, R17, R0, 0x2 ;  /* 0x000000001102a211 */ /* 0x002fc800078010ff */
[----:B------:R-:W-:Y:S02]  /*165a0*/  @!P2 LEA.HI.X R3, R17, R4, R19, 0x2, P0 ;  /* 0x000000041103a211 */ /* 0x000fe400000f1413 */
[----:B------:R-:W4:Y:S04]  /*165b0*/  LDL R17, [R1+0x1cc] ;  /* 0x0001cc0001117983 */ /* 0x000f280000100800 */
[----:B------:R1:W-:Y:S01]  /*165c0*/  @!P2 ST.E.64 [R2.64], R136 ;  /* 0x000000880200a985 */ /* 0x0003e2000c101b06 */
[-C--:B------:R-:W-:Y:S02]  /*165d0*/  @!P4 LEA R6, P5, R8, R0.reuse, 0x2 ;  /* 0x000000000806c211 */ /* 0x080fe400078a10ff */
[----:B------:R-:W-:Y:S01]  /*165e0*/  ISETP.GE.AND P3, PT, R15, c[0x0][0x3c8], PT ;  /* 0x0000f2000f007a0c */ /* 0x000fe20003f66270 */
[----:B------:R-:W4:Y:S01]  /*165f0*/  LDL R19, [R1+0x148] ;  /* 0x0001480001137983 */ /* 0x000f220000100800 */
[----:B-1----:R-:W-:-:S04]  /*16600*/  @!P1 LEA R2, P0, R16, R0, 0x2 ;  /* 0x0000000010029211 */ /* 0x002fc800078010ff */
[-C--:B-----5:R-:W-:Y:S02]  /*16610*/  @!P1 LEA.HI.X R3, R16, R4.reuse, R18, 0x2, P0 ;  /* 0x0000000410039211 */ /* 0x0a0fe400000f1412 */
[----:B------:R-:W5:Y:S01]  /*16620*/  LDL R16, [R1+0x1c4] ;  /* 0x0001c40001107983 */ /* 0x000f620000100800 */
[----:B---3--:R-:W-:-:S03]  /*16630*/  @!P4 LEA.HI.X R7, R8, R4, R23, 0x2, P5 ;  /* 0x000000040807c211 */ /* 0x008fc600028f1417 */
[----:B------:R-:W3:Y:S04]  /*16640*/  LDL R8, [R1+0x144] ;  /* 0x0001440001087983 */ /* 0x000ee80000100800 */
[----:B------:R1:W-:Y:S01]  /*16650*/  @!P4 ST.E.64 [R6.64], R28 ;  /* 0x0000001c0600c985 */ /* 0x0003e2000c101b06 */
[----:B--2---:R-:W-:-:S03]  /*16660*/  ISETP.GE.AND P2, PT, R9, c[0x0][0x3c8], PT ;  /* 0x0000f20009007a0c */ /* 0x004fc60003f46270 */
[----:B------:R-:W2:Y:S04]  /*16670*/  LDL R23, [R1+0x140] ;  /* 0x0001400001177983 */ /* 0x000ea80000100800 */
[----:B------:R-:W2:Y:S01]  /*16680*/  LDL R18, [R1+0x13c] ;  /* 0x00013c0001127983 */ /* 0x000ea20000100800 */
[----:B-1----:R-:W-:-:S03]  /*16690*/  @!P3 LEA R6, P5, R15, R0, 0x2 ;  /* 0x000000000f06b211 */ /* 0x002fc600078a10ff */
[----:B------:R-:W2:Y:S01]  /*166a0*/  LDL R28, [R1+0x120] ;  /* 0x00012000011c7983 */ /* 0x000ea20000100800 */
[----:B----4-:R-:W-:-:S03]  /*166b0*/  @!P3 LEA.HI.X R7, R15, R4, R25, 0x2, P5 ;  /* 0x000000040f07b211 */ /* 0x010fc600028f1419 */
[----:B------:R-:W4:Y:S04]  /*166c0*/  LDL R29, [R1+0x198] ;  /* 0x00019800011d7983 */ /* 0x000f280000100800 */
[----:B------:R-:W2:Y:S04]  /*166d0*/  LDL R15, [R1+0x1bc] ;  /* 0x0001bc00010f7983 */ /* 0x000ea80000100800 */
[----:B------:R-:W4:Y:S01]  /*166e0*/  LDL R25, [R1+0x1c0] ;  /* 0x0001c00001197983 */ /* 0x000f220000100800 */
[----:B------:R-:W-:-:S03]  /*166f0*/  ISETP.GE.AND P4, PT, R22, c[0x0][0x3c8], PT ;  /* 0x0000f20016007a0c */ /* 0x000fc60003f86270 */
[----:B------:R1:W-:Y:S01]  /*16700*/  @!P1 ST.E.64 [R2.64], R32 ;  /* 0x0000002002009985 */ /* 0x0003e2000c101b06 */
[----:B------:R-:W-:-:S03]  /*16710*/  ISETP.GE.AND P1, PT, R11, c[0x0][0x3c8], PT ;  /* 0x0000f2000b007a0c */ /* 0x000fc60003f26270 */
[----:B------:R1:W-:Y:S02]  /*16720*/  @!P3 ST.E.64 [R6.64], R36 ;  /* 0x000000240600b985 */ /* 0x0003e4000c101b06 */
[C---:B-1----:R-:W-:Y:S02]  /*16730*/  @!P2 LEA R2, P0, R9.reuse, R0, 0x2 ;  /* 0x000000000902a211 */ /* 0x042fe400078010ff */
[----:B------:R-:W4:Y:S02]  /*16740*/  LDL R32, [R1+0x128] ;  /* 0x0001280001207983 */ /* 0x000f240000100800 */
[----:B------:R-:W-:Y:S02]  /*16750*/  @!P2 LEA.HI.X R3, R9, R4, R13, 0x2, P0 ;  /* 0x000000040903a211 */ /* 0x000fe400000f140d */
[----:B------:R-:W4:Y:S01]  /*16760*/  LDL R33, [R1+0x1a0] ;  /* 0x0001a00001217983 */ /* 0x000f220000100800 */
[----:B------:R-:W-:-:S03]  /*16770*/  @!P4 LEA R6, P5, R22, R0, 0x2 ;  /* 0x000000001606c211 */ /* 0x000fc600078a10ff */
[----:B------:R1:W-:Y:S01]  /*16780*/  @!P2 ST.E.64 [R2.64], R40 ;  /* 0x000000280200a985 */ /* 0x0003e2000c101b06 */
[----:B------:R-:W-:-:S03]  /*16790*/  ISETP.GE.AND P2, PT, R10, c[0x0][0x3c8], PT ;  /* 0x0000f2000a007a0c */ /* 0x000fc60003f46270 */
[----:B------:R-:W4:Y:S01]  /*167a0*/  LDL R9, [R1+0x138] ;  /* 0x0001380001097983 */ /* 0x000f220000100800 */
[----:B------:R-:W-:-:S03]  /*167b0*/  @!P4 LEA.HI.X R7, R22, R4, R24, 0x2, P5 ;  /* 0x000000041607c211 */ /* 0x000fc600028f1418 */
[----:B------:R-:W4:Y:S04]  /*167c0*/  LDL R24, [R1+0x1b8] ;  /* 0x0001b80001187983 */ /* 0x000f280000100800 */
[----:B------:R1:W-:Y:S01]  /*167d0*/  @!P4 ST.E.64 [R6.64], R44 ;  /* 0x0000002c0600c985 */ /* 0x0003e2000c101b06 */
[----:B------:R-:W-:-:S03]  /*167e0*/  ISETP.GE.AND P3, PT, R26, c[0x0][0x3c8], PT ;  /* 0x0000f2001a007a0c */ /* 0x000fc60003f66270 */
[----:B------:R-:W4:Y:S04]  /*167f0*/  LDL R13, [R1+0x134] ;  /* 0x00013400010d7983 */ /* 0x000f280000100800 */
[----:B------:R-:W4:Y:S01]  /*16800*/  LDL R22, [R1+0x1b4] ;  /* 0x0001b40001167983 */ /* 0x000f220000100800 */
[----:B-1----:R-:W-:-:S04]  /*16810*/  @!P1 LEA R2, P0, R11, R0, 0x2 ;  /* 0x000000000b029211 */ /* 0x002fc800078010ff */
[----:B------:R-:W-:Y:S02]  /*16820*/  @!P1 LEA.HI.X R3, R11, R4, R17, 0x2, P0 ;  /* 0x000000040b039211 */ /* 0x000fe400000f1411 */
[----:B------:R-:W4:Y:S04]  /*16830*/  LDL R11, [R1+0x12c] ;  /* 0x00012c00010b7983 */ /* 0x000f280000100800 */
[----:B------:R1:W-:Y:S01]  /*16840*/  @!P1 ST.E.64 [R2.64], R48 ;  /* 0x0000003002009985 */ /* 0x0003e2000c101b06 */
[C---:B------:R-:W-:Y:S02]  /*16850*/  @!P3 LEA R6, P5, R26.reuse, R0, 0x2 ;  /* 0x000000001a06b211 */ /* 0x040fe400078a10ff */
[----:B------:R-:W-:Y:S01]  /*16860*/  ISETP.GE.AND P4, PT, R19, c[0x0][0x3c8], PT ;  /* 0x0000f20013007a0c */ /* 0x000fe20003f86270 */
[----:B------:R-:W4:Y:S01]  /*16870*/  LDL R17, [R1+0x130] ;  /* 0x0001300001117983 */ /* 0x000f220000100800 */
[----:B------:R-:W-:-:S03]  /*16880*/  @!P3 LEA.HI.X R7, R26, R4, R27, 0x2, P5 ;  /* 0x000000041a07b211 */ /* 0x000fc600028f141b */
[----:B------:R-:W4:Y:S01]  /*16890*/  LDL R26, [R1+0x11c] ;  /* 0x00011c00011a7983 */ /* 0x000f220000100800 */
[----:B-1----:R-:W-:-:S03]  /*168a0*/  @!P2 LEA R2, P0, R10, R0, 0x2 ;  /* 0x000000000a02a211 */ /* 0x002fc600078010ff */
[----:B------:R1:W-:Y:S04]  /*168b0*/  @!P3 ST.E.64 [R6.64], R52 ;  /* 0x000000340600b985 */ /* 0x0003e8000c101b06 */
[----:B------:R-:W4:Y:S01]  /*168c0*/  LDL R27, [R1+0x194] ;  /* 0x00019400011b7983 */ /* 0x000f220000100800 */
[----:B-1----:R-:W-:Y:S02]  /*168d0*/  @!P4 LEA R6, P5, R19, R0, 0x2 ;  /* 0x000000001306c211 */ /* 0x002fe400078a10ff */
[----:B-----5:R-:W-:Y:S02]  /*168e0*/  @!P2 LEA.HI.X R3, R10, R4, R16, 0x2, P0 ;  /* 0x000000040a03a211 */ /* 0x020fe400000f1410 */
[----:B------:R-:W5:Y:S01]  /*168f0*/  LDL R10, [R1+0x1b0] ;  /* 0x0001b000010a7983 */ /* 0x000f620000100800 */
[----:B---3--:R-:W-:-:S03]  /*16900*/  ISETP.GE.AND P1, PT, R8, c[0x0][0x3c8], PT ;  /* 0x0000f20008007a0c */ /* 0x008fc60003f26270 */
[----:B------:R-:W3:Y:S04]  /*16910*/  LDL R16, [R1+0x1ac] ;  /* 0x0001ac0001107983 */ /* 0x000ee80000100800 */
[----:B------:R1:W-:Y:S06]  /*16920*/  @!P2 ST.E.64 [R2.64], R56 ;  /* 0x000000380200a985 */ /* 0x0003ec000c101b06 */
[----:B-1----:R-:W-:-:S04]  /*16930*/  @!P1 LEA R2, P0, R8, R0, 0x2 ;  /* 0x0000000008029211 */ /* 0x002fc800078010ff */
[-C--:B--2---:R-:W-:Y:S02]  /*16940*/  @!P1 LEA.HI.X R3, R8, R4.reuse, R15, 0x2, P0 ;  /* 0x0000000408039211 */ /* 0x084fe400000f140f */
[----:B------:R-:W2:Y:S01]  /*16950*/  LDL R15, [R1+0x1a4] ;  /* 0x0001a400010f7983 */ /* 0x000ea20000100800 */
[----:B----4-:R-:W-:-:S03]  /*16960*/  @!P4 LEA.HI.X R7, R19, R4, R25, 0x2, P5 ;  /* 0x000000041307c211 */ /* 0x010fc600028f1419 */
[----:B------:R-:W4:Y:S01]  /*16970*/  LDL R19, [R1+0x1a8] ;  /* 0x0001a80001137983 */ /* 0x000f220000100800 */
[----:B------:R-:W-:-:S03]  /*16980*/  ISETP.GE.AND P3, PT, R23, c[0x0][0x3c8], PT ;  /* 0x0000f20017007a0c */ /* 0x000fc60003f66270 */
[----:B------:R1:W-:Y:S01]  /*16990*/  @!P4 ST.E.64 [R6.64], R60 ;  /* 0x0000003c0600c985 */ /* 0x0003e2000c101b06 */
[----:B------:R-:W-:-:S03]  /*169a0*/  ISETP.GE.AND P2, PT, R18, c[0x0][0x3c8], PT ;  /* 0x0000f20012007a0c */ /* 0x000fc60003f46270 */
[----:B------:R-:W4:Y:S04]  /*169b0*/  LDL R8, [R1+0x124] ;  /* 0x0001240001087983 */ /* 0x000f280000100800 */
[----:B------:R1:W-:Y:S04]  /*169c0*/  @!P1 ST.E.64 [R2.64], R64 ;  /* 0x0000004002009985 */ /* 0x0003e8000c101b06 */
[----:B------:R-:W4:Y:S01]  /*169d0*/  LDL R25, [R1+0x190] ;  /* 0x0001900001197983 */ /* 0x000f220000100800 */
[----:B-1----:R-:W-:Y:S02]  /*169e0*/  @!P3 LEA R6, P5, R23, R0, 0x2 ;  /* 0x000000001706b211 */ /* 0x002fe400078a10ff */
[----:B------:R-:W-:-:S02]  /*169f0*/  ISETP.GE.AND P4, PT, R9, c[0x0][0x3c8], PT ;  /* 0x0000f20009007a0c */ /* 0x000fc40003f86270 */
[----:B------:R-:W-:Y:S02]  /*16a00*/  @!P3 LEA.HI.X R7, R23, R4, R24, 0x2, P5 ;  /* 0x000000041707b211 */ /* 0x000fe400028f1418 */
[----:B------:R-:W-:Y:S01]  /*16a10*/  @!P2 LEA R2, P0, R18, R0, 0x2 ;  /* 0x000000001202a211 */ /* 0x000fe200078010ff */
[----:B------:R-:W4:Y:S04]  /*16a20*/  LDL R24, [R1+0x118] ;  /* 0x0001180001187983 */ /* 0x000f280000100800 */
[----:B------:R1:W-:Y:S01]  /*16a30*/  @!P3 ST.E.64 [R6.64], R68 ;  /* 0x000000440600b985 */ /* 0x0003e2000c101b06 */
[----:B------:R-:W-:-:S03]  /*16a40*/  ISETP.GE.AND P1, PT, R13, c[0x0][0x3c8], PT ;  /* 0x0000f2000d007a0c */ /* 0x000fc60003f26270 */
[----:B------:R-:W4:Y:S01]  /*16a50*/  LDL R23, [R1+0x188] ;  /* 0x0001880001177983 */ /* 0x000f220000100800 */
[----:B------:R-:W-:-:S03]  /*16a60*/  @!P2 LEA.HI.X R3, R18, R4, R22, 0x2, P0 ;  /* 0x000000041203a211 */ /* 0x000fc600000f1416 */
[----:B------:R-:W4:Y:S04]  /*16a70*/  LDL R18, [R1+0x10c] ;  /* 0x00010c0001127983 */ /* 0x000f280000100800 */
[----:B------:R1:W-:Y:S04]  /*16a80*/  @!P2 ST.E.64 [R2.64], R72 ;  /* 0x000000480200a985 */ /* 0x0003e8000c101b06 */
[----:B------:R-:W4:Y:S01]  /*16a90*/  LDL R22, [R1+0x110] ;  /* 0x0001100001167983 */ /* 0x000f220000100800 */
[----:B-1----:R-:W-:Y:S02]  /*16aa0*/  @!P4 LEA R6, P5, R9, R0, 0x2 ;  /* 0x000000000906c211 */ /* 0x002fe400078a10ff */
[----:B------:R-:W-:-:S02]  /*16ab0*/  ISETP.GE.AND P2, PT, R11, c[0x0][0x3c8], PT ;  /* 0x0000f2000b007a0c */ /* 0x000fc40003f46270 */
[----:B------:R-:W-:Y:S02]  /*16ac0*/  ISETP.GE.AND P3, PT, R17, c[0x0][0x3c8], PT ;  /* 0x0000f20011007a0c */ /* 0x000fe40003f66270 */
[----:B------:R-:W-:Y:S02]  /*16ad0*/  @!P1 LEA R2, P0, R13, R0, 0x2 ;  /* 0x000000000d029211 */ /* 0x000fe400078010ff */
[-C--:B-----5:R-:W-:Y:S02]  /*16ae0*/  @!P4 LEA.HI.X R7, R9, R4.reuse, R10, 0x2, P5 ;  /* 0x000000040907c211 */ /* 0x0a0fe400028f140a */
[----:B------:R-:W5:Y:S04]  /*16af0*/  LDL R9, [R1+0x19c] ;  /* 0x00019c0001097983 */ /* 0x000f680000100800 */
[----:B------:R-:W5:Y:S01]  /*16b00*/  LDL R10, [R1+0x114] ;  /* 0x00011400010a7983 */ /* 0x000f620000100800 */
[----:B---3--:R-:W-:-:S03]  /*16b10*/  @!P1 LEA.HI.X R3, R13, R4, R16, 0x2, P0 ;  /* 0x000000040d039211 */ /* 0x008fc600000f1410 */
[----:B------:R-:W3:Y:S04]  /*16b20*/  LDL R16, [R1+0x108] ;  /* 0x0001080001107983 */ /* 0x000ee80000100800 */
[----:B------:R1:W-:Y:S04]  /*16b30*/  @!P4 ST.E.64 [R6.64], R76 ;  /* 0x0000004c0600c985 */ /* 0x0003e8000c101b06 */
[----:B------:R-:W3:Y:S04]  /*16b40*/  LDL R13, [R1+0x104] ;  /* 0x00010400010d7983 */ /* 0x000ee80000100800 */
[----:B------:R2:W-:Y:S01]  /*16b50*/  @!P1 ST.E.64 [R2.64], R80 ;  /* 0x0000005002009985 */ /* 0x0005e2000c101b06 */
[----:B-1----:R-:W-:-:S02]  /*16b60*/  @!P3 LEA R6, P5, R17, R0, 0x2 ;  /* 0x000000001106b211 */ /* 0x002fc400078a10ff */
[----:B--2---:R-:W-:-:S04]  /*16b70*/  @!P2 LEA R2, P0, R11, R0, 0x2 ;  /* 0x000000000b02a211 */ /* 0x004fc800078010ff */
[-C--:B------:R-:W-:Y:S02]  /*16b80*/  @!P2 LEA.HI.X R3, R11, R4.reuse, R15, 0x2, P0 ;  /* 0x000000040b03a211 */ /* 0x080fe400000f140f */
[----:B------:R-:W2:Y:S01]  /*16b90*/  LDL R11, [R1+0x18c] ;  /* 0x00018c00010b7983 */ /* 0x000ea20000100800 */
[----:B----4-:R-:W-:-:S03]  /*16ba0*/  @!P3 LEA.HI.X R7, R17, R4, R19, 0x2, P5 ;  /* 0x000000041107b211 */ /* 0x010fc600028f1413 */
[----:B------:R-:W4:Y:S04]  /*16bb0*/  LDL R19, [R1+0x184] ;  /* 0x0001840001137983 */ /* 0x000f280000100800 */
[----:B------:R-:W2:Y:S04]  /*16bc0*/  LDL R17, [R1+0x180] ;  /* 0x0001800001117983 */ /* 0x000ea80000100800 */
[----:B------:R-:W2:Y:S01]  /*16bd0*/  LDL R15, [R1+0x17c] ;  /* 0x00017c00010f7983 */ /* 0x000ea20000100800 */
[----:B------:R-:W-:Y:S02]  /*16be0*/  ISETP.GE.AND P4, PT, R32, c[0x0][0x3c8], PT ;  /* 0x0000f20020007a0c */ /* 0x000fe40003f86270 */
[----:B------:R-:W-:Y:S01]  /*16bf0*/  ISETP.GE.AND P1, PT, R8, c[0x0][0x3c8], PT ;  /* 0x0000f20008007a0c */ /* 0x000fe20003f26270 */
[----:B------:R1:W-:Y:S01]  /*16c00*/  @!P3 ST.E.64 [R6.64], R84 ;  /* 0x000000540600b985 */ /* 0x0003e2000c101b06 */
[----:B------:R-:W-:-:S03]  /*16c10*/  ISETP.GE.AND P3, PT, R28, c[0x0][0x3c8], PT ;  /* 0x0000f2001c007a0c */ /* 0x000fc60003f66270 */
[----:B------:R1:W-:Y:S01]  /*16c20*/  @!P2 ST.E.64 [R2.64], R88 ;  /* 0x000000580200a985 */ /* 0x0003e2000c101b06 */
[----:B------:R-:W-:-:S05]  /*16c30*/  ISETP.GE.AND P2, PT, R26, c[0x0][0x3c8], PT ;  /* 0x0000f2001a007a0c */ /* 0x000fca0003f46270 */
[-C--:B-1----:R-:W-:Y:S02]  /*16c40*/  @!P4 LEA R6, P5, R32, R0.reuse, 0x2 ;  /* 0x000000002006c211 */ /* 0x082fe400078a10ff */
[----:B------:R-:W-:Y:S02]  /*16c50*/  @!P1 LEA R2, P0, R8, R0, 0x2 ;  /* 0x0000000008029211 */ /* 0x000fe400078010ff */
[----:B------:R-:W-:Y:S02]  /*16c60*/  @!P4 LEA.HI.X R7, R32, R4, R33, 0x2, P5 ;  /* 0x000000042007c211 */ /* 0x000fe400028f1421 */
[----:B------:R-:W-:-:S03]  /*16c70*/  ISETP.GE.AND P6, PT, R24, c[0x0][0x3c8], PT ;  /* 0x0000f20018007a0c */ /* 0x000fc60003fc6270 */
[----:B------:R1:W-:Y:S01]  /*16c80*/  @!P4 ST.E.64 [R6.64], R92 ;  /* 0x0000005c0600c985 */ /* 0x0003e2000c101b06 */
[----:B------:R-:W-:Y:S02]  /*16c90*/  ISETP.GE.AND P4, PT, R22, c[0x0][0x3c8], PT ;  /* 0x0000f20016007a0c */ /* 0x000fe40003f86270 */
[----:B-----5:R-:W-:Y:S02]  /*16ca0*/  @!P1 LEA.HI.X R3, R8, R4, R9, 0x2, P0 ;  /* 0x0000000408039211 */ /* 0x020fe400000f1409 */
[----:B------:R-:W-:-:S03]  /*16cb0*/  @!P3 LEA R8, P0, R28, R0, 0x2 ;  /* 0x000000001c08b211 */ /* 0x000fc600078010ff */
[----:B------:R5:W-:Y:S01]  /*16cc0*/  @!P1 ST.E.64 [R2.64], R96 ;  /* 0x0000006002009985 */ /* 0x000be2000c101b06 */
[----:B------:R-:W-:Y:S02]  /*16cd0*/  @!P3 LEA.HI.X R9, R28, R4, R29, 0x2, P0 ;  /* 0x000000041c09b211 */ /* 0x000fe400000f141d */
[----:B------:R-:W-:-:S03]  /*16ce0*/  ISETP.GE.AND P5, PT, R10, c[0x0][0x3c8], PT ;  /* 0x0000f2000a007a0c */ /* 0x000fc60003fa6270 */
[----:B------:R-:W-:Y:S01]  /*16cf0*/  @!P3 ST.E.64 [R8.64], R140 ;  /* 0x0000008c0800b985 */ /* 0x000fe2000c101b06 */
[----:B-1----:R-:W-:-:S04]  /*16d00*/  @!P6 LEA R6, P0, R24, R0, 0x2 ;  /* 0x000000001806e211 */ /* 0x002fc800078010ff */
[----:B------:R-:W-:Y:S02]  /*16d10*/  @!P6 LEA.HI.X R7, R24, R4, R25, 0x2, P0 ;  /* 0x000000041807e211 */ /* 0x000fe400000f1419 */
[----:B---3--:R-:W-:Y:S02]  /*16d20*/  ISETP.GE.AND P0, PT, R13, c[0x0][0x3c8], PT ;  /* 0x0000f2000d007a0c */ /* 0x008fe40003f06270 */
[----:B-----5:R-:W-:-:S04]  /*16d30*/  @!P2 LEA R2, P1, R26, R0, 0x2 ;  /* 0x000000001a02a211 */ /* 0x020fc800078210ff */
[----:B------:R-:W-:-:S05]  /*16d40*/  @!P2 LEA.HI.X R3, R26, R4, R27, 0x2, P1 ;  /* 0x000000041a03a211 */ /* 0x000fca00008f141b */
[----:B------:R1:W-:Y:S01]  /*16d50*/  @!P2 ST.E.64 [R2.64], R100 ;  /* 0x000000640200a985 */ /* 0x0003e2000c101b06 */
[----:B------:R-:W-:Y:S02]  /*16d60*/  ISETP.GE.AND P2, PT, R18, c[0x0][0x3c8], PT ;  /* 0x0000f20012007a0c */ /* 0x000fe40003f46270 */
[----:B------:R-:W-:Y:S01]  /*16d70*/  ISETP.GE.AND P1, PT, R16, c[0x0][0x3c8], PT ;  /* 0x0000f20010007a0c */ /* 0x000fe20003f26270 */
[----:B------:R3:W-:Y:S01]  /*16d80*/  @!P6 ST.E.64 [R6.64], R104 ;  /* 0x000000680600e985 */ /* 0x0007e2000c101b06 */
[----:B-1----:R-:W-:-:S04]  /*16d90*/  @!P5 LEA R2, P3, R10, R0, 0x2 ;  /* 0x000000000a02d211 */ /* 0x002fc800078610ff */
[----:B--2---:R-:W-:-:S05]  /*16da0*/  @!P5 LEA.HI.X R3, R10, R4, R11, 0x2, P3 ;  /* 0x000000040a03d211 */ /* 0x004fca00018f140b */
[-C--:B------:R-:W-:Y:S02]  /*16db0*/  @!P2 LEA R8, P3, R18, R0.reuse, 0x2 ;  /* 0x000000001208a211 */ /* 0x080fe400078610ff */
[-C--:B------:R-:W-:Y:S01]  /*16dc0*/  @!P4 LEA R10, P6, R22, R0.reuse, 0x2 ;  /* 0x00000000160ac211 */ /* 0x080fe200078c10ff */
[----:B------:R1:W-:Y:S01]  /*16dd0*/  @!P5 ST.E.64 [R2.64], R108 ;  /* 0x0000006c0200d985 */ /* 0x0003e2000c101b06 */
[----:B---3--:R-:W-:Y:S02]  /*16de0*/  @!P1 LEA R6, P5, R16, R0, 0x2 ;  /* 0x0000000010069211 */ /* 0x008fe400078a10ff */
[-C--:B----4-:R-:W-:Y:S02]  /*16df0*/  @!P2 LEA.HI.X R9, R18, R4.reuse, R19, 0x2, P3 ;  /* 0x000000041209a211 */ /* 0x090fe400018f1413 */
[-C--:B------:R-:W-:Y:S02]  /*16e00*/  @!P4 LEA.HI.X R11, R22, R4.reuse, R23, 0x2, P6 ;  /* 0x00000004160bc211 */ /* 0x080fe400030f1417 */
[----:B------:R-:W-:-:S03]  /*16e10*/  @!P1 LEA.HI.X R7, R16, R4, R17, 0x2, P5 ;  /* 0x0000000410079211 */ /* 0x000fc600028f1411 */
[----:B------:R2:W-:Y:S04]  /*16e20*/  @!P4 ST.E.64 [R10.64], R148 ;  /* 0x000000940a00c985 */ /* 0x0005e8000c101b06 */
[----:B------:R2:W-:Y:S04]  /*16e30*/  @!P2 ST.E.64 [R8.64], R144 ;  /* 0x000000900800a985 */ /* 0x0005e8000c101b06 */
[----:B------:R2:W-:Y:S01]  /*16e40*/  @!P1 ST.E.64 [R6.64], R112 ;  /* 0x0000007006009985 */ /* 0x0005e2000c101b06 */
[----:B-1----:R-:W-:-:S04]  /*16e50*/  @!P0 LEA R2, P3, R13, R0, 0x2 ;  /* 0x000000000d028211 */ /* 0x002fc800078610ff */
[----:B------:R-:W-:-:S05]  /*16e60*/  @!P0 LEA.HI.X R3, R13, R4, R15, 0x2, P3 ;  /* 0x000000040d038211 */ /* 0x000fca00018f140f */
[----:B------:R2:W-:Y:S04]  /*16e70*/  @!P0 ST.E.64 [R2.64], R20 ;  /* 0x0000001402008985 */ /* 0x0005e8000c101b06 */
.L_x_594:
[----:B------:R-:W-:Y:S05]  /*16e80*/  BSYNC B0 ;  /* 0x0000000000007941 */ /* 0x000fea0003800000 */
.L_x_593:
[----:B------:R-:W-:Y:S05]  /*16e90*/  BRA.DIV ~URZ, `(.L_x_595) ;  /* 0x000050c27f007947 */ /* 0x000fea000b800000 */
[----:B--2---:R2:W1:Y:S04]  /*16ea0*/  SHFL.IDX PT, R4, R5, 0x1, 0x1c1f ;  /* 0x003c1f0005047f89 */ /* 0x00446800000e0000 */
[----:B----4-:R2:W4:Y:S02]  /*16eb0*/  SHFL.IDX PT, R0, R12, 0x1, 0x1c1f ;  /* 0x003c1f000c007f89 */ /* 0x01052400000e0000 */
.L_x_682:
[----:B------:R-:W-:-:S13]  /*16ec0*/  ISETP.NE.AND P0, PT, R14, RZ, PT ;  /* 0x000000ff0e00720c */ /* 0x000fda0003f05270 */
[----:B------:R-:W-:Y:S05]  /*16ed0*/  @P0 BRA `(.L_x_590) ;  /* 0x00001ca000000947 */ /* 0x000fea0003800000 */
        /* <DEDUP_REMOVED lines=10> */
[----:B-1----:R-:W4:Y:S04]  /*16f80*/  LDL R5, [R1+0x1e8] ;  /* 0x0001e80001057983 */ /* 0x002f280000100800 */
        /* <DEDUP_REMOVED lines=9> */
[----:B--2---:R-:W-:Y:S02]  /*17020*/  ISETP.GE.AND P2, PT, R11, c[0x0][0x3c8], PT ;  /* 0x0000f2000b007a0c */ /* 0x004fe40003f46270 */
[----:B---3--:R-:W-:-:S09]  /*17030*/  ISETP.GE.AND P1, PT, R21, c[0x0][0x3c8], PT ;  /* 0x0000f20015007a0c */ /* 0x008fd20003f26270 */
[----:B------:R-:W-:Y:S02]  /*17040*/  @!P3 IMAD.MOV.U32 R2, RZ, RZ, R0 ;  /* 0x000000ffff02b224 */ /* 0x000fe400078e0000 */
[----:B------:R-:W-:Y:S01]  /*17050*/  @!P3 IMAD.MOV.U32 R3, RZ, RZ, R4 ;  /* 0x000000ffff03b224 */ /* 0x000fe200078e0004 */
[----:B----4-:R-:W-:-:S03]  /*17060*/  ISETP.GE.AND P0, PT, R13, c[0x0][0x3c8], PT ;  /* 0x0000f2000d007a0c */ /* 0x010fc60003f06270 */
[----:B------:R-:W-:Y:S01]  /*17070*/  @!P3 IMAD.WIDE R2, R6, 0x4, R2 ;  /* 0x000000040602b825 */ /* 0x000fe200078e0202 */
[----:B------:R-:W-:-:S04]  /*17080*/  @!P1 LEA R6, P4, R21, R0, 0x2 ;  /* 0x0000000015069211 */ /* 0x000fc800078810ff */
[----:B------:R1:W-:Y:S01]  /*17090*/  @!P3 ST.E.64 [R2.64], R116 ;  /* 0x000000740200b985 */ /* 0x0003e2000c101b06 */
[----:B------:R-:W-:Y:S02]  /*170a0*/  @!P2 LEA R8, P3, R11, R0, 0x2 ;  /* 0x000000000b08a211 */ /* 0x000fe400078610ff */
[-C--:B------:R-:W-:Y:S02]  /*170b0*/  @!P1 LEA.HI.X R7, R21, R4.reuse, R22, 0x2, P4 ;  /* 0x0000000415079211 */ /* 0x080fe400020f1416 */
[----:B------:R-:W-:Y:S01]  /*170c0*/  @!P2 LEA.HI.X R9, R11, R4, R18, 0x2, P3 ;  /* 0x000000040b09a211 */ /* 0x000fe200018f1412 */
[----:B------:R-:W2:Y:S01]  /*170d0*/  LDL R21, [R1+0x1d8] ;  /* 0x0001d80001157983 */ /* 0x000ea20000100800 */
[----:B------:R-:W-:-:S03]  /*170e0*/  ISETP.GE.AND P4, PT, R17, c[0x0][0x3c8], PT ;  /* 0x0000f20011007a0c */ /* 0x000fc60003f86270 */
[----:B------:R-:W3:Y:S01]  /*170f0*/  LDL R18, [R1+0x154] ;  /* 0x0001540001127983 */ /* 0x000ee20000100800 */
[----:B------:R-:W-:-:S03]  /*17100*/  ISETP.GE.AND P6, PT, R12, c[0x0][0x3c8], PT ;  /* 0x0000f2000c007a0c */ /* 0x000fc60003fc6270 */
[----:B------:R-:W4:Y:S04]  /*17110*/  LDL R11, [R1+0x158] ;  /* 0x00015800010b7983 */ /* 0x000f280000100800 */
[----:B------:R5:W-:Y:S04]  /*17120*/  @!P2 ST.E.64 [R8.64], R154 ;  /* 0x0000009a0800a985 */ /* 0x000be8000c101b06 */
[----:B------:R-:W4:Y:S01]  /*17130*/  LDL R22, [R1+0x14c] ;  /* 0x00014c0001167983 */ /* 0x000f220000100800 */
[----:B-1----:R-:W-:-:S04]  /*17140*/  @!P0 LEA R2, P3, R13, R0, 0x2 ;  /* 0x000000000d028211 */ /* 0x002fc800078610ff */
[----:B------:R-:W-:Y:S02]  /*17150*/  @!P0 LEA.HI.X R3, R13, R4, R19, 0x2, P3 ;  /* 0x000000040d038211 */ /* 0x000fe400018f1413 */
[----:B------:R-:W4:Y:S01]  /*17160*/  LDL R19, [R1+0x1d4] ;  /* 0x0001d40001137983 */ /* 0x000f220000100800 */
[----:B------:R-:W-:-:S03]  /*17170*/  ISETP.GE.AND P3, PT, R20, c[0x0][0x3c8], PT ;  /* 0x0000f20014007a0c */ /* 0x000fc60003f66270 */
[----:B------:R1:W-:Y:S04]  /*17180*/  @!P1 ST.E.64 [R6.64], R124 ;  /* 0x0000007c06009985 */ /* 0x0003e8000c101b06 */
[----:B------:R1:W-:Y:S01]  /*17190*/  @!P0 ST.E.64 [R2.64], R120 ;  /* 0x0000007802008985 */ /* 0x0003e2000c101b06 */
[----:B-----5:R-:W-:-:S03]  /*171a0*/  @!P4 LEA R8, P0, R17, R0, 0x2 ;  /* 0x000000001108c211 */ /* 0x020fc600078010ff */
[----:B------:R-:W5:Y:S01]  /*171b0*/  LDL R13, [R1+0x150] ;  /* 0x00015000010d7983 */ /* 0x000f620000100800 */
[----:B------:R-:W-:Y:S02]  /*171c0*/  @!P4 LEA.HI.X R9, R17, R4, R5, 0x2, P0 ;  /* 0x000000041109c211 */ /* 0x000fe400000f1405 */
[C---:B------:R-:W-:Y:S01]  /*171d0*/  ISETP.GE.AND P0, PT, R20.reuse, c[0x0][0x3c8], PT ;  /* 0x0000f20014007a0c */ /* 0x040fe20003f06270 */
[----:B------:R-:W5:Y:S01]  /*171e0*/  LDL R5, [R1+0x148] ;  /* 0x0001480001057983 */ /* 0x000f620000100800 */
[-C--:B-1----:R-:W-:Y:S02]  /*171f0*/  @!P3 LEA R6, P1, R20, R0.reuse, 0x2 ;  /* 0x000000001406b211 */ /* 0x082fe400078210ff */
[----:B------:R-:W-:-:S04]  /*17200*/  @!P6 LEA R2, P2, R12, R0, 0x2 ;  /* 0x000000000c02e211 */ /* 0x000fc800078410ff */
[-C--:B------:R-:W-:Y:S02]  /*17210*/  @!P6 LEA.HI.X R3, R12, R4.reuse, R14, 0x2, P2 ;  /* 0x000000040c03e211 */ /* 0x080fe400010f140e */
[----:B------:R-:W5:Y:S05]  /*17220*/  LDL R12, [R1+0x1d0] ;  /* 0x0001d000010c7983 */ /* 0x000f6a0000100800 */
[----:B------:R-:W-:Y:S01]  /*17230*/  @!P0 LEA.HI.X R7, R20, R4, R24, 0x2, P1 ;  /* 0x0000000414078211 */ /* 0x000fe200008f1418 */
[----:B------:R-:W5:Y:S04]  /*17240*/  LDL R14, [R1+0x1c8] ;  /* 0x0001c800010e7983 */ /* 0x000f680000100800 */
[----:B------:R-:W5:Y:S01]  /*17250*/  LDL R20, [R1+0x1cc] ;  /* 0x0001cc0001147983 */ /* 0x000f620000100800 */
[----:B------:R-:W-:-:S02]  /*17260*/  ISETP.GE.AND P1, PT, R17, c[0x0][0x3c8], PT ;  /* 0x0000f20011007a0c */ /* 0x000fc40003f26270 */
[----:B------:R-:W-:Y:S01]  /*17270*/  ISETP.GE.AND P4, PT, R16, c[0x0][0x3c8], PT ;  /* 0x0000f20010007a0c */ /* 0x000fe20003f86270 */
[----:B------:R-:W5:Y:S01]  /*17280*/  LDL R17, [R1+0x144] ;  /* 0x0001440001117983 */ /* 0x000f620000100800 */
[----:B------:R-:W-:Y:S02]  /*17290*/  ISETP.GE.AND P5, PT, R15, c[0x0][0x3c8], PT ;  /* 0x0000f2000f007a0c */ /* 0x000fe40003fa6270 */
[----:B------:R-:W-:Y:S01]  /*172a0*/  ISETP.GE.AND P3, PT, R10, c[0x0][0x3c8], PT ;  /* 0x0000f2000a007a0c */ /* 0x000fe20003f66270 */
[----:B------:R-:W5:Y:S06]  /*172b0*/  LDL R24, [R1+0x124] ;  /* 0x0001240001187983 */ /* 0x000f6c0000100800 */
[----:B------:R-:W-:Y:S04]  /*172c0*/  @!P1 ST.E.64 [R8.64], R142 ;  /* 0x0000008e08009985 */ /* 0x000fe8000c101b06 */
[----:B------:R1:W-:Y:S04]  /*172d0*/  @!P0 ST.E.64 [R6.64], R128 ;  /* 0x0000008006008985 */ /* 0x0003e8000c101b06 */
[----:B------:R1:W-:Y:S02]  /*172e0*/  @!P6 ST.E.64 [R2.64], R30 ;  /* 0x0000001e0200e985 */ /* 0x0003e4000c101b06 */
[----:B-1----:R-:W-:-:S02]  /*172f0*/  @!P4 LEA R6, P6, R16, R0, 0x2 ;  /* 0x000000001006c211 */ /* 0x002fc400078c10ff */
[----:B------:R-:W-:-:S04]  /*17300*/  @!P5 LEA R8, P0, R15, R0, 0x2 ;  /* 0x000000000f08d211 */ /* 0x000fc800078010ff */
[----:B------:R-:W-:Y:S02]  /*17310*/  @!P5 LEA.HI.X R9, R15, R4, R23, 0x2, P0 ;  /* 0x000000040f09d211 */ /* 0x000fe400000f1417 */
[----:B------:R-:W5:Y:S05]  /*17320*/  LDL R15, [R1+0x140] ;  /* 0x00014000010f7983 */ /* 0x000f6a0000100800 */
[----:B------:R-:W-:Y:S01]  /*17330*/  P2R R2, PR, RZ, 0x40 ;  /* 0x00000040ff027803 */ /* 0x000fe20000000000 */
[----:B------:R-:W5:Y:S03]  /*17340*/  LDL R23, [R1+0x1c4] ;  /* 0x0001c40001177983 */ /* 0x000f660000100800 */
[----:B------:R-:W-:-:S02]  /*17350*/  ISETP.NE.AND P0, PT, R2, RZ, PT ;  /* 0x000000ff0200720c */ /* 0x000fc40003f05270 */
[----:B------:R-:W-:Y:S01]  /*17360*/  @!P3 LEA R2, P6, R10, R0, 0x2 ;  /* 0x000000000a02b211 */ /* 0x000fe200078c10ff */
[----:B------:R-:W-:Y:S01]  /*17370*/  @!P5 ST.E.64 [R8.64], R146 ;  /* 0x000000920800d985 */ /* 0x000fe2000c101b06 */
[----:B--2---:R-:W-:-:S03]  /*17380*/  @!P4 LEA.HI.X R7, R16, R4, R21, 0x2, P0 ;  /* 0x000000041007c211 */ /* 0x004fc600000f1415 */
[----:B------:R-:W2:Y:S01]  /*17390*/  LDL R21, [R1+0x1c0] ;  /* 0x0001c00001157983 */ /* 0x000ea20000100800 */
[----:B---3--:R-:W-:-:S03]  /*173a0*/  ISETP.GE.AND P1, PT, R18, c[0x0][0x3c8], PT ;  /* 0x0000f20012007a0c */ /* 0x008fc60003f26270 */
[----:B------:R1:W-:Y:S01]  /*173b0*/  @!P4 ST.E.64 [R6.64], R138 ;  /* 0x0000008a0600c985 */ /* 0x0003e2000c101b06 */
[----:B----4-:R-:W-:-:S03]  /*173c0*/  ISETP.GE.AND P2, PT, R11, c[0x0][0x3c8], PT ;  /* 0x0000f2000b007a0c */ /* 0x010fc60003f46270 */
[----:B------:R-:W3:Y:S01]  /*173d0*/  LDL R16, [R1+0x13c] ;  /* 0x00013c0001107983 */ /* 0x000ee20000100800 */
[----:B------:R-:W-:-:S03]  /*173e0*/  @!P3 LEA.HI.X R3, R10, R4, R19, 0x2, P6 ;  /* 0x000000040a03b211 */ /* 0x000fc600030f1413 */
[----:B------:R-:W4:Y:S02]  /*173f0*/  LDL R19, [R1+0x1bc] ;  /* 0x0001bc0001137983 */ /* 0x000f240000100800 */
[-C--:B-1----:R-:W-:Y:S02]  /*17400*/  @!P1 LEA R6, P6, R18, R0.reuse, 0x2 ;  /* 0x0000000012069211 */ /* 0x082fe400078c10ff */
[----:B------:R1:W-:Y:S02]  /*17410*/  @!P3 ST.E.64 [R2.64], R34 ;  /* 0x000000220200b985 */ /* 0x0003e4000c101b06 */
[----:B------:R-:W-:Y:S02]  /*17420*/  @!P2 LEA R8, P3, R11, R0, 0x2 ;  /* 0x000000000b08a211 */ /* 0x000fe400078610ff */
[----:B------:R-:W4:Y:S07]  /*17430*/  LDL R10, [R1+0x138] ;  /* 0x00013800010a7983 */ /* 0x000f2e0000100800 */
[----:B-1----:R-:W-:-:S02]  /*17440*/  P2R R2, PR, RZ, 0x40 ;  /* 0x00000040ff027803 */ /* 0x002fc40000000000 */
[-C--:B-----5:R-:W-:Y:S02]  /*17450*/  @!P2 LEA.HI.X R9, R11, R4.reuse, R12, 0x2, P3 ;  /* 0x000000040b09a211 */ /* 0x0a0fe400018f140c */
[----:B------:R-:W-:Y:S01]  /*17460*/  ISETP.NE.AND P3, PT, R2, RZ, PT ;  /* 0x000000ff0200720c */ /* 0x000fe20003f65270 */
[----:B------:R-:W5:Y:S01]  /*17470*/  LDL R11, [R1+0x130] ;  /* 0x00013000010b7983 */ /* 0x000f620000100800 */
[----:B------:R-:W-:Y:S02]  /*17480*/  ISETP.GE.AND P0, PT, R13, c[0x0][0x3c8], PT ;  /* 0x0000f2000d007a0c */ /* 0x000fe40003f06270 */
[----:B------:R-:W-:Y:S01]  /*17490*/  ISETP.GE.AND P4, PT, R5, c[0x0][0x3c8], PT ;  /* 0x0000f20005007a0c */ /* 0x000fe20003f86270 */
[----:B------:R-:W5:Y:S01]  /*174a0*/  LDL R12, [R1+0x134] ;  /* 0x00013400010c7983 */ /* 0x000f620000100800 */
[----:B------:R-:W-:-:S03]  /*174b0*/  @!P1 LEA.HI.X R7, R18, R4, R20, 0x2, P3 ;  /* 0x0000000412079211 */ /* 0x000fc600018f1414 */
[----:B------:R-:W5:Y:S01]  /*174c0*/  LDL R20, [R1+0x1b8] ;  /* 0x0001b80001147983 */ /* 0x000f620000100800 */
[----:B------:R-:W-:-:S03]  /*174d0*/  ISETP.GE.AND P3, PT, R17, c[0x0][0x3c8], PT ;  /* 0x0000f20011007a0c */ /* 0x000fc60003f66270 */
[----:B------:R-:W-:Y:S02]  /*174e0*/  @!P2 ST.E.64 [R8.64], R150 ;  /* 0x000000960800a985 */ /* 0x000fe4000c101b06 */
[C---:B------:R-:W-:Y:S02]  /*174f0*/  @!P0 LEA R2, P6, R13.reuse, R0, 0x2 ;  /* 0x000000000d028211 */ /* 0x040fe400078c10ff */
[----:B------:R-:W5:Y:S02]  /*17500*/  LDL R18, [R1+0x1b4] ;  /* 0x0001b40001127983 */ /* 0x000f640000100800 */
[----:B------:R-:W-:Y:S02]  /*17510*/  @!P0 LEA.HI.X R3, R13, R4, R14, 0x2, P6 ;  /* 0x000000040d038211 */ /* 0x000fe400030f140e */
[----:B------:R-:W-:Y:S04]  /*17520*/  @!P1 ST.E.64 [R6.64], R46 ;  /* 0x0000002e06009985 */ /* 0x000fe8000c101b06 */
[----:B------:R1:W-:Y:S04]  /*17530*/  @!P0 ST.E.64 [R2.64], R38 ;  /* 0x0000002602008985 */ /* 0x0003e8000c101b06 */
[----:B------:R-:W5:Y:S01]  /*17540*/  LDL R14, [R1+0x1b0] ;  /* 0x0001b000010e7983 */ /* 0x000f620000100800 */
[----:B------:R-:W-:-:S03]  /*17550*/  ISETP.GE.AND P5, PT, R22, c[0x0][0x3c8], PT ;  /* 0x0000f20016007a0c */ /* 0x000fc60003fa6270 */
[----:B------:R-:W5:Y:S01]  /*17560*/  LDL R13, [R1+0x12c] ;  /* 0x00012c00010d7983 */ /* 0x000f620000100800 */
[-C--:B-1----:R-:W-:Y:S02]  /*17570*/  @!P3 LEA R2, P1, R17, R0.reuse, 0x2 ;  /* 0x000000001102b211 */ /* 0x082fe400078210ff */
[----:B------:R-:W-:-:S11]  /*17580*/  @!P4 LEA R6, P6, R5, R0, 0x2 ;  /* 0x000000000506c211 */ /* 0x000fd600078c10ff */
[----:B------:R-:W-:Y:S02]  /*17590*/  P2R R3, PR, RZ, 0x2 ;  /* 0x00000002ff037803 */ /* 0x000fe40000000000 */
[----:B------:R-:W-:Y:S02]  /*175a0*/  ISETP.GE.AND P2, PT, R15, c[0x0][0x3c8], PT ;  /* 0x0000f2000f007a0c */ /* 0x000fe40003f46270 */
[----:B------:R-:W-:-:S04]  /*175b0*/  @!P5 LEA R8, P0, R22, R0, 0x2 ;  /* 0x000000001608d211 */ /* 0x000fc800078010ff */
[-C--:B------:R-:W-:Y:S02]  /*175c0*/  @!P5 LEA.HI.X R9, R22, R4.reuse, R23, 0x2, P0 ;  /* 0x000000041609d211 */ /* 0x080fe400000f1417 */
[----:B------:R-:W5:Y:S04]  /*175d0*/  LDL R22, [R1+0x120] ;  /* 0x0001200001167983 */ /* 0x000f680000100800 */
[----:B------:R1:W-:Y:S04]  /*175e0*/  @!P5 ST.E.64 [R8.64], R152 ;  /* 0x000000980800d985 */ /* 0x0003e8000c101b06 */
[----:B------:R-:W5:Y:S01]  /*175f0*/  LDL R23, [R1+0x198] ;  /* 0x0001980001177983 */ /* 0x000f620000100800 */
[----:B--2---:R-:W-:-:S02]  /*17600*/  @!P4 LEA.HI.X R7, R5, R4, R21, 0x2, P6 ;  /* 0x000000040507c211 */ /* 0x004fc400030f1415 */
[----:B------:R-:W-:Y:S01]  /*17610*/  ISETP.NE.AND P6, PT, R3, RZ, PT ;  /* 0x000000ff0300720c */ /* 0x000fe20003fc5270 */
[----:B------:R-:W2:Y:S04]  /*17620*/  LDL R5, [R1+0x128] ;  /* 0x0001280001057983 */ /* 0x000ea80000100800 */
[----:B------:R1:W-:Y:S01]  /*17630*/  @!P4 ST.E.64 [R6.64], R54 ;  /* 0x000000360600c985 */ /* 0x0003e2000c101b06 */
[----:B---3--:R-:W-:-:S03]  /*17640*/  ISETP.GE.AND P1, PT, R16, c[0x0][0x3c8], PT ;  /* 0x0000f20010007a0c */ /* 0x008fc60003f26270 */
[----:B------:R-:W3:Y:S01]  /*17650*/  LDL R21, [R1+0x194] ;  /* 0x0001940001157983 */ /* 0x000ee20000100800 */
[----:B----4-:R-:W-:-:S03]  /*17660*/  @!P3 LEA.HI.X R3, R17, R4, R19, 0x2, P6 ;  /* 0x000000041103b211 */ /* 0x010fc600030f1413 */
[----:B------:R-:W4:Y:S04]  /*17670*/  LDL R19, [R1+0x1ac] ;  /* 0x0001ac0001137983 */ /* 0x000f280000100800 */
[----:B------:R-:W3:Y:S04]  /*17680*/  LDL R17, [R1+0x1a8] ;  /* 0x0001a80001117983 */ /* 0x000ee80000100800 */
[----:B------:R5:W-:Y:S01]  /*17690*/  @!P3 ST.E.64 [R2.64], R42 ;  /* 0x0000002a0200b985 */ /* 0x000be2000c101b06 */
[----:B-1----:R-:W-:-:S04]  /*176a0*/  @!P2 LEA R8, P3, R15, R0, 0x2 ;  /* 0x000000000f08a211 */ /* 0x002fc800078610ff */
[----:B-----5:R-:W-:Y:S02]  /*176b0*/  @!P2 LEA.HI.X R9, R15, R4, R20, 0x2, P3 ;  /* 0x000000040f09a211 */ /* 0x020fe400018f1414 */
[----:B------:R-:W5:Y:S01]  /*176c0*/  LDL R15, [R1+0x1a4] ;  /* 0x0001a400010f7983 */ /* 0x000f620000100800 */
[----:B------:R-:W-:Y:S02]  /*176d0*/  @!P1 LEA R6, P6, R16, R0, 0x2 ;  /* 0x0000000010069211 */ /* 0x000fe400078c10ff */
[----:B------:R-:W-:Y:S01]  /*176e0*/  ISETP.GE.AND P0, PT, R10, c[0x0][0x3c8], PT ;  /* 0x0000f2000a007a0c */ /* 0x000fe20003f06270 */
[----:B------:R-:W5:Y:S01]  /*176f0*/  LDL R20, [R1+0x11c] ;  /* 0x00011c0001147983 */ /* 0x000f620000100800 */
[----:B------:R-:W-:-:S09]  /*17700*/  ISETP.GE.AND P4, PT, R11, c[0x0][0x3c8], PT ;  /* 0x0000f2000b007a0c */ /* 0x000fd20003f86270 */
[----:B------:R-:W-:-:S04]  /*17710*/  P2R R2, PR, RZ, 0x40 ;  /* 0x00000040ff027803 */ /* 0x000fc80000000000 */
[----:B------:R-:W-:Y:S02]  /*17720*/  ISETP.NE.AND P3, PT, R2, RZ, PT ;  /* 0x000000ff0200720c */ /* 0x000fe40003f65270 */
[----:B------:R-:W-:Y:S02]  /*17730*/  @!P0 LEA R2, P6, R10, R0, 0x2 ;  /* 0x000000000a028211 */ /* 0x000fe400078c10ff */
[-C--:B------:R-:W-:Y:S01]  /*17740*/  @!P1 LEA.HI.X R7, R16, R4.reuse, R18, 0x2, P3 ;  /* 0x0000000410079211 */ /* 0x080fe200018f1412 */
[----:B------:R-:W-:Y:S01]  /*17750*/  @!P2 ST.E.64 [R8.64], R156 ;  /* 0x0000009c0800a985 */ /* 0x000fe2000c101b06 */
[----:B------:R-:W-:Y:S02]  /*17760*/  ISETP.GE.AND P5, PT, R12, c[0x0][0x3c8], PT ;  /* 0x0000f2000c007a0c */ /* 0x000fe40003fa6270 */
[----:B------:R-:W-:Y:S01]  /*17770*/  @!P0 LEA.HI.X R3, R10, R4, R14, 0x2, P6 ;  /* 0x000000040a038211 */ /* 0x000fe200030f140e */
[----:B------:R1:W-:Y:S04]  /*17780*/  @!P1 ST.E.64 [R6.64], R62 ;  /* 0x0000003e06009985 */ /* 0x0003e8000c101b06 */
[----:B------:R-:W5:Y:S04]  /*17790*/  LDL R10, [R1+0x118] ;  /* 0x00011800010a7983 */ /* 0x000f680000100800 */
[----:B------:R-:W5:Y:S04]  /*177a0*/  LDL R18, [R1+0x114] ;  /* 0x0001140001127983 */ /* 0x000f680000100800 */
[----:B------:R1:W-:Y:S01]  /*177b0*/  @!P0 ST.E.64 [R2.64], R50 ;  /* 0x0000003202008985 */ /* 0x0003e2000c101b06 */
[----:B------:R-:W-:-:S03]  /*177c0*/  ISETP.GE.AND P3, PT, R13, c[0x0][0x3c8], PT ;  /* 0x0000f2000d007a0c */ /* 0x000fc60003f66270 */
[----:B------:R-:W5:Y:S04]  /*177d0*/  LDL R16, [R1+0x110] ;  /* 0x0001100001107983 */ /* 0x000f680000100800 */
[----:B------:R-:W5:Y:S01]  /*177e0*/  LDL R14, [R1+0x10c] ;  /* 0x00010c00010e7983 */ /* 0x000f620000100800 */
[-C--:B-1----:R-:W-:Y:S02]  /*177f0*/  @!P4 LEA R6, P6, R11, R0.reuse, 0x2 ;  /* 0x000000000b06c211 */ /* 0x082fe400078c10ff */
[----:B------:R-:W-:-:S11]  /*17800*/  @!P5 LEA R8, P0, R12, R0, 0x2 ;  /* 0x000000000c08d211 */ /* 0x000fd600078010ff */
[----:B------:R-:W-:Y:S02]  /*17810*/  P2R R2, PR, RZ, 0x40 ;  /* 0x00000040ff027803 */ /* 0x000fe40000000000 */
[----:B--2---:R-:W-:Y:S02]  /*17820*/  ISETP.GE.AND P2, PT, R5, c[0x0][0x3c8], PT ;  /* 0x0000f20005007a0c */ /* 0x004fe40003f46270 */
[-C--:B----4-:R-:W-:Y:S02]  /*17830*/  @!P5 LEA.HI.X R9, R12, R4.reuse, R19, 0x2, P0 ;  /* 0x000000040c09d211 */ /* 0x090fe400000f1413 */
[----:B------:R-:W-:Y:S01]  /*17840*/  ISETP.NE.AND P0, PT, R2, RZ, PT ;  /* 0x000000ff0200720c */ /* 0x000fe20003f05270 */
[----:B------:R-:W2:Y:S03]  /*17850*/  LDL R12, [R1+0x108] ;  /* 0x00010800010c7983 */ /* 0x000ea60000100800 */
[----:B---3--:R-:W-:Y:S01]  /*17860*/  @!P4 LEA.HI.X R7, R11, R4, R17, 0x2, P0 ;  /* 0x000000040b07c211 */ /* 0x008fe200000f1411 */
[----:B------:R-:W3:Y:S04]  /*17870*/  LDL R19, [R1+0x18c] ;  /* 0x00018c0001137983 */ /* 0x000ee80000100800 */
[----:B------:R-:W4:Y:S01]  /*17880*/  LDL R11, [R1+0x190] ;  /* 0x00019000010b7983 */ /* 0x000f220000100800 */
[----:B------:R-:W-:-:S03]  /*17890*/  @!P3 LEA R2, P6, R13, R0, 0x2 ;  /* 0x000000000d02b211 */ /* 0x000fc600078c10ff */
[----:B------:R-:W2:Y:S04]  /*178a0*/  LDL R17, [R1+0x188] ;  /* 0x0001880001117983 */ /* 0x000ea80000100800 */
[----:B------:R1:W-:Y:S04]  /*178b0*/  @!P5 ST.E.64 [R8.64], R158 ;  /* 0x0000009e0800d985 */ /* 0x0003e8000c101b06 */
[----:B------:R1:W-:Y:S01]  /*178c0*/  @!P4 ST.E.64 [R6.64], R74 ;  /* 0x0000004a0600c985 */ /* 0x0003e2000c101b06 */
[----:B-----5:R-:W-:-:S03]  /*178d0*/  @!P3 LEA.HI.X R3, R13, R4, R15, 0x2, P6 ;  /* 0x000000040d03b211 */ /* 0x020fc600030f140f */
[----:B------:R-:W5:Y:S04]  /*178e0*/  LDL R15, [R1+0x184] ;  /* 0x00018400010f7983 */ /* 0x000f680000100800 */
[----:B------:R-:W5:Y:S04]  /*178f0*/  LDL R13, [R1+0x180] ;  /* 0x00018000010d7983 */ /* 0x000f680000100800 */
[----:B------:R1:W-:Y:S02]  /*17900*/  @!P3 ST.E.64 [R2.64], R58 ;  /* 0x0000003a0200b985 */ /* 0x0003e4000c101b06 */
[----:B-1----:R-:W-:-:S04]  /*17910*/  @!P2 LEA R8, P3, R5, R0, 0x2 ;  /* 0x000000000508a211 */ /* 0x002fc800078610ff */
[----:B------:R-:W-:Y:S02]  /*17920*/  @!P2 LEA.HI.X R9, R5, R4, R26, 0x2, P3 ;  /* 0x000000040509a211 */ /* 0x000fe400018f141a */
[----:B------:R-:W5:Y:S01]  /*17930*/  LDL R5, [R1+0x104] ;  /* 0x0001040001057983 */ /* 0x000f620000100800 */
[----:B------:R-:W-:Y:S02]  /*17940*/  ISETP.GE.AND P1, PT, R24, c[0x0][0x3c8], PT ;  /* 0x0000f20018007a0c */ /* 0x000fe40003f26270 */
[----:B------:R-:W-:-:S11]  /*17950*/  ISETP.GE.AND P0, PT, R22, c[0x0][0x3c8], PT ;  /* 0x0000f20016007a0c */ /* 0x000fd60003f06270 */
[-C--:B------:R-:W-:Y:S02]  /*17960*/  @!P1 LEA R6, P4, R24, R0.reuse, 0x2 ;  /* 0x0000000018069211 */ /* 0x080fe400078810ff */
[----:B------:R-:W-:Y:S02]  /*17970*/  ISETP.GE.AND P5, PT, R20, c[0x0][0x3c8], PT ;  /* 0x0000f20014007a0c */ /* 0x000fe40003fa6270 */
[----:B------:R-:W-:-:S09]  /*17980*/  @!P0 LEA R2, P6, R22, R0, 0x2 ;  /* 0x0000000016028211 */ /* 0x000fd200078c10ff */
[----:B------:R-:W-:-:S04]  /*17990*/  P2R R3, PR, RZ, 0x10 ;  /* 0x00000010ff037803 */ /* 0x000fc80000000000 */
[----:B------:R-:W-:Y:S02]  /*179a0*/  ISETP.NE.AND P3, PT, R3, RZ, PT ;  /* 0x000000ff0300720c */ /* 0x000fe40003f65270 */
[----:B------:R-:W-:Y:S02]  /*179b0*/  ISETP.GE.AND P4, PT, R10, c[0x0][0x3c8], PT ;  /* 0x0000f2000a007a0c */ /* 0x000fe40003f86270 */
[-C--:B------:R-:W-:Y:S02]  /*179c0*/  @!P1 LEA.HI.X R7, R24, R4.reuse, R25, 0x2, P3 ;  /* 0x0000000418079211 */ /* 0x080fe400018f1419 */
[----:B------:R-:W-:Y:S01]  /*179d0*/  @!P0 LEA.HI.X R3, R22, R4, R23, 0x2, P6 ;  /* 0x0000000416038211 */ /* 0x000fe200030f1417 */
[----:B------:R-:W-:Y:S01]  /*179e0*/  @!P2 ST.E.64 [R8.64], R160 ;  /* 0x000000a00800a985 */ /* 0x000fe2000c101b06 */
[----:B------:R-:W-:-:S03]  /*179f0*/  ISETP.GE.AND P3, PT, R18, c[0x0][0x3c8], PT ;  /* 0x0000f20012007a0c */ /* 0x000fc60003f66270 */
[----:B------:R1:W-:Y:S04]  /*17a00*/  @!P1 ST.E.64 [R6.64], R82 ;  /* 0x0000005206009985 */ /* 0x0003e8000c101b06 */
[----:B------:R1:W-:Y:S01]  /*17a10*/  @!P0 ST.E.64 [R2.64], R66 ;  /* 0x0000004202008985 */ /* 0x0003e2000c101b06 */
[----:B------:R-:W-:Y:S02]  /*17a20*/  ISETP.GE.AND P2, PT, R16, c[0x0][0x3c8], PT ;  /* 0x0000f20010007a0c */ /* 0x000fe40003f46270 */
[----:B------:R-:W-:Y:S02]  /*17a30*/  ISETP.GE.AND P1, PT, R14, c[0x0][0x3c8], PT ;  /* 0x0000f2000e007a0c */ /* 0x000fe40003f26270 */
[----:B-1----:R-:W-:-:S04]  /*17a40*/  @!P5 LEA R6, P0, R20, R0, 0x2 ;  /* 0x000000001406d211 */ /* 0x002fc800078010ff */
[----:B------:R-:W-:Y:S02]  /*17a50*/  @!P5 LEA.HI.X R7, R20, R4, R21, 0x2, P0 ;  /* 0x000000041407d211 */ /* 0x000fe400000f1415 */
[----:B------:R-:W-:-:S03]  /*17a60*/  @!P4 LEA R2, P6, R10, R0, 0x2 ;  /* 0x000000000a02c211 */ /* 0x000fc600078c10ff */
[----:B------:R-:W-:Y:S01]  /*17a70*/  @!P5 ST.E.64 [R6.64], R86 ;  /* 0x000000560600d985 */ /* 0x000fe2000c101b06 */
[----:B----4-:R-:W-:Y:S02]  /*17a80*/  @!P4 LEA.HI.X R3, R10, R4, R11, 0x2, P6 ;  /* 0x000000040a03c211 */ /* 0x010fe400030f140b */
[-C--:B------:R-:W-:Y:S02]  /*17a90*/  @!P3 LEA R10, P5, R18, R0.reuse, 0x2 ;  /* 0x00000000120ab211 */ /* 0x080fe400078a10ff */
[----:B--2---:R-:W-:Y:S01]  /*17aa0*/  ISETP.GE.AND P0, PT, R12, c[0x0][0x3c8], PT ;  /* 0x0000f2000c007a0c */ /* 0x004fe20003f06270 */
[----:B------:R1:W-:Y:S01]  /*17ab0*/  @!P4 ST.E.64 [R2.64], R90 ;  /* 0x0000005a0200c985 */ /* 0x0003e2000c101b06 */
[----:B------:R-:W-:-:S04]  /*17ac0*/  @!P2 LEA R8, P6, R16, R0, 0x2 ;  /* 0x000000001008a211 */ /* 0x000fc800078c10ff */
[----:B------:R-:W-:-:S05]  /*17ad0*/  @!P2 LEA.HI.X R9, R16, R4, R17, 0x2, P6 ;  /* 0x000000041009a211 */ /* 0x000fca00030f1411 */
[----:B-1----:R-:W-:-:S04]  /*17ae0*/  P2R R2, PR, RZ, 0x20 ;  /* 0x00000020ff027803 */ /* 0x002fc80000000000 */
[----:B------:R-:W-:Y:S02]  /*17af0*/  ISETP.NE.AND P4, PT, R2, RZ, PT ;  /* 0x000000ff0200720c */ /* 0x000fe40003f85270 */
[----:B------:R-:W-:Y:S02]  /*17b00*/  @!P1 LEA R6, P5, R14, R0, 0x2 ;  /* 0x000000000e069211 */ /* 0x000fe400078a10ff */
[----:B---3--:R-:W-:Y:S02]  /*17b10*/  @!P3 LEA.HI.X R11, R18, R4, R19, 0x2, P4 ;  /* 0x00000004120bb211 */ /* 0x008fe400020f1413 */
[----:B------:R-:W-:Y:S02]  /*17b20*/  @!P0 LEA R2, P4, R12, R0, 0x2 ;  /* 0x000000000c028211 */ /* 0x000fe400078810ff */
[-C--:B-----5:R-:W-:Y:S02]  /*17b30*/  @!P1 LEA.HI.X R7, R14, R4.reuse, R15, 0x2, P5 ;  /* 0x000000040e079211 */ /* 0x0a0fe400028f140f */
[----:B------:R-:W-:Y:S01]  /*17b40*/  @!P0 LEA.HI.X R3, R12, R4, R13, 0x2, P4 ;  /* 0x000000040c038211 */ /* 0x000fe200020f140d */
[----:B------:R1:W-:Y:S04]  /*17b50*/  @!P3 ST.E.64 [R10.64], R102 ;  /* 0x000000660a00b985 */ /* 0x0003e8000c101b06 */
[----:B------:R1:W-:Y:S04]  /*17b60*/  @!P2 ST.E.64 [R8.64], R98 ;  /* 0x000000620800a985 */ /* 0x0003e8000c101b06 */
[----:B------:R1:W-:Y:S04]  /*17b70*/  @!P1 ST.E.64 [R6.64], R94 ;  /* 0x0000005e06009985 */ /* 0x0003e8000c101b06 */
        /* <DEDUP_REMOVED lines=8> */
.L_x_575:
[----:B------:R-:W3:Y:S04]  /*17c00*/  LDL.LU R0, [R1+0xf4] ;  /* 0x0000f40001007983 */ /* 0x000ee80000300800 */
[----:B--2---:R-:W2:Y:S01]  /*17c10*/  LDL R7, [R1+0xcc] ;  /* 0x0000cc0001077983 */ /* 0x004ea20000100800 */
[----:B------:R-:W-:Y:S01]  /*17c20*/  ISETP.NE.U32.AND P0, PT, RZ, c[0x0][0x508], PT ;  /* 0x00014200ff007a0c */ /* 0x000fe20003f05070 */
[----:B------:R-:W-:Y:S01]  /*17c30*/  IMAD.MOV.U32 R4, RZ, RZ, 0x4 ;  /* 0x00000004ff047424 */ /* 0x000fe200078e00ff */
[----:B------:R-:W-:Y:S01]  /*17c40*/  ISETP.NE.U32.AND P2, PT, RZ, c[0x0][0x500], PT ;  /* 0x00014000ff007a0c */ /* 0x000fe20003f45070 */
[----:B------:R-:W-:Y:S01]  /*17c50*/  IMAD.MOV.U32 R20, RZ, RZ, c[0x0][0x388] ;  /* 0x0000e200ff147624 */ /* 0x000fe200078e00ff */
[----:B------:R-:W-:Y:S01]  /*17c60*/  ISETP.NE.AND.EX P0, PT, RZ, c[0x0][0x50c], PT, P0 ;  /* 0x00014300ff007a0c */ /* 0x000fe20003f05300 */
[----:B------:R-:W-:Y:S01]  /*17c70*/  IMAD.MOV.U32 R6, RZ, RZ, RZ ;  /* 0x000000ffff067224 */ /* 0x000fe200078e00ff */
[----:B------:R-:W-:Y:S01]  /*17c80*/  ISETP.NE.AND.EX P2, PT, RZ, c[0x0][0x504], PT, P2 ;  /* 0x00014100ff007a0c */ /* 0x000fe20003f45320 */
[----:B--2---:R-:W-:-:S10]  /*17c90*/  IMAD.WIDE R2, R7, R4, c[0x0][0x500] ;  /* 0x0001400007027625 */ /* 0x004fd400078e0204 */
[----:B------:R-:W-:Y:S02]  /*17ca0*/  @P0 IMAD.WIDE R4, R7, R4, c[0x0][0x508] ;  /* 0x0001420007040625 */ /* 0x000fe400078e0204 */
[----:B------:R1:W5:Y:S04]  /*17cb0*/  @P2 LDG.E R6, [R2.64] ;  /* 0x0000000602062981 */ /* 0x000368000c1e1900 */
[----:B------:R1:W5:Y:S01]  /*17cc0*/  @P0 LDG.E R20, [R4.64] ;  /* 0x0000000604140981 */ /* 0x000362000c1e1900 */
[----:B---3--:R-:W-:-:S04]  /*17cd0*/  ISETP.NE.AND P1, PT, R0, RZ, PT ;  /* 0x000000ff0000720c */ /* 0x008fc80003f25270 */
[----:B------:R-:W-:Y:S01]  /*17ce0*/  SEL R19, R0, c[0x0][0x3d4], P1 ;  /* 0x0000f50000137a07 */ /* 0x000fe20000800000 */
[----:B------:R-:W-:Y:S05]  /*17cf0*/  @P0 BRA `(.L_x_596) ;  /* 0x0000004000000947 */ /* 0x000fea0003800000 */
[----:B------:R-:W-:Y:S05]  /*17d00*/  @!P2 BRA `(.L_x_596) ;  /* 0x000000300000a947 */ /* 0x000fea0003800000 */
[----:B------:R2:W3:Y:S04]  /*17d10*/  LDG.E R0, [R2.64] ;  /* 0x0000000602007981 */ /* 0x0004e8000c1e1900 */
[----:B-12---:R-:W3:Y:S02]  /*17d20*/  LDG.E R2, [R2.64+0x4] ;  /* 0x0000040602027981 */ /* 0x006ee4000c1e1900 */
[----:B---3-5:R-:W-:Y:S02]  /*17d30*/  IADD3 R20, -R0, R2, RZ ;  /* 0x0000000200147210 */ /* 0x028fe40007ffe1ff */
.L_x_596:
[----:B-1----:R-:W2:Y:S01]  /*17d40*/  LDL.LU R2, [R1+0xc8] ;  /* 0x0000c80001027983 */ /* 0x002ea20000300800 */
[----:B------:R-:W-:Y:S01]  /*17d50*/  SHF.R.S32.HI R0, RZ, 0x1f, R7 ;  /* 0x0000001fff007819 */ /* 0x000fe20000011407 */
[----:B------:R-:W-:Y:S01]  /*17d60*/  BSSY B0, `(.L_x_597) ;  /* 0x0000039000007945 */ /* 0x000fe20003800000 */
[----:B-----5:R-:W-:Y:S01]  /*17d70*/  SHF.R.S32.HI R18, RZ, 0x1f, R6 ;  /* 0x0000001fff127819 */ /* 0x020fe20000011406 */
[----:B------:R-:W1:Y:S01]  /*17d80*/  S2R R3, SR_TID.X ;  /* 0x0000000000037919 */ /* 0x000e620000002100 */
[----:B------:R-:W-:-:S02]  /*17d90*/  SEL R16, R7, RZ, !P2 ;  /* 0x000000ff07107207 */ /* 0x000fc40005000000 */
[----:B------:R-:W-:Y:S02]  /*17da0*/  SEL R21, R0, RZ, !P2 ;  /* 0x000000ff00157207 */ /* 0x000fe40005000000 */
[----:B-1----:R-:W-:Y:S02]  /*17db0*/  ISETP.GT.AND P0, PT, R3, 0x7f, PT ;  /* 0x0000007f0300780c */ /* 0x002fe40003f04270 */
[----:B--2---:R-:W-:-:S11]  /*17dc0*/  LOP3.LUT R15, R2, 0xffff, RZ, 0xc0, !PT ;  /* 0x0000ffff020f7812 */ /* 0x004fd600078ec0ff */
[----:B------:R-:W-:Y:S05]  /*17dd0*/  @P0 BRA `(.L_x_598) ;  /* 0x0000031000000947 */ /* 0x000fea0003800000 */
[----:B------:R-:W2:Y:S01]  /*17de0*/  LDL R2, [R1+0xb0] ;  /* 0x0000b00001027983 */ /* 0x000ea20000100800 */
[----:B------:R-:W-:Y:S01]  /*17df0*/  IMAD R0, R20, c[0x0][0x4e8], RZ ;  /* 0x00013a0014007a24 */ /* 0x000fe200078e02ff */
[----:B--2---:R-:W-:-:S04]  /*17e00*/  IADD3 R14, R2, R3, RZ ;  /* 0x00000003020e7210 */ /* 0x004fc80007ffe0ff */
        /* <DEDUP_REMOVED lines=23> */
[----:B------:R-:W-:Y:S01]  /*17f80*/  IMAD.MOV R2, RZ, RZ, -R0 ;  /* 0x000000ffff027224 */ /* 0x000fe200078e0a00 */
[----:B------:R-:W-:Y:S02]  /*17f90*/  IADD3.X R9, R3, R9, R18, P1, P0 ;  /* 0x0000000903097210 */ /* 0x000fe40000fe0412 */
[----:B------:R-:W-:Y:S01]  /*17fa0*/  SHF.R.S32.HI R3, RZ, 0x1f, R0 ;  /* 0x0000001fff037819 */ /* 0x000fe20000011400 */
[----:B------:R-:W-:Y:S01]  /*17fb0*/  IMAD R2, R2, c[0x0][0x4e8], R14 ;  /* 0x00013a0002027a24 */ /* 0x000fe200078e020e */
[----:B--2---:R-:W-:-:S05]  /*17fc0*/  SEL R7, R22, RZ, P2 ;  /* 0x000000ff16077207 */ /* 0x004fca0001000000 */
[-C--:B-----5:R-:W-:Y:S02]  /*17fd0*/  IMAD R8, R13, R7.reuse, RZ ;  /* 0x000000070d087224 */ /* 0x0a0fe400078e02ff */
[----:B------:R-:W-:Y:S01]  /*17fe0*/  IMAD.WIDE.U32 R4, R12, R7, RZ ;  /* 0x000000070c047225 */ /* 0x000fe200078e00ff */
[----:B------:R-:W-:-:S04]  /*17ff0*/  SHF.R.S32.HI R7, RZ, 0x1f, R2 ;  /* 0x0000001fff077819 */ /* 0x000fc80000011402 */
[----:B------:R-:W-:Y:S01]  /*18000*/  IADD3 R5, R5, R8, RZ ;  /* 0x0000000805057210 */ /* 0x000fe20007ffe0ff */
[----:B------:R-:W-:Y:S01]  /*18010*/  IMAD.MOV.U32 R8, RZ, RZ, c[0x0][0x4a8] ;  /* 0x00012a00ff087624 */ /* 0x000fe200078e00ff */
[----:B------:R-:W-:Y:S01]  /*18020*/  IADD3 R4, P1, P0, R0, R17, R4 ;  /* 0x0000001100047210 */ /* 0x000fe2000783e004 */
[----:B------:R-:W-:-:S03]  /*18030*/  IMAD R0, R11, R2, RZ ;  /* 0x000000020b007224 */ /* 0x000fc600078e02ff */
[----:B------:R-:W-:Y:S01]  /*18040*/  IADD3.X R5, R3, R9, R5, P1, P0 ;  /* 0x0000000903057210 */ /* 0x000fe20000fe0405 */
[----:B------:R-:W-:-:S04]  /*18050*/  IMAD R0, R10, R7, R0 ;  /* 0x000000070a007224 */ /* 0x000fc800078e0200 */
        /* <DEDUP_REMOVED lines=9> */
.L_x_598:
[----:B------:R-:W-:Y:S05]  /*180f0*/  BSYNC B0 ;  /* 0x0000000000007941 */ /* 0x000fea0003800000 */
.L_x_597:
[----:B------:R-:W-:-:S13]  /*18100*/  ISETP.GT.AND P0, PT, R19, 0x1, PT ;  /* 0x000000011300780c */ /* 0x000fda0003f04270 */
[----:B------:R-:W-:Y:S05]  /*18110*/  @P0 BRA `(.L_x_590) ;  /* 0x00000a6000000947 */ /* 0x000fea0003800000 */
[----:B-1----:R-:W2:Y:S04]  /*18120*/  LDL R5, [R1+0xb0] ;  /* 0x0000b00001057983 */ /* 0x002ea80000100800 */
[----:B------:R-:W2:Y:S01]  /*18130*/  LDL R4, [R1+0x178] ;  /* 0x0001780001047983 */ /* 0x000ea20000100800 */
[----:B------:R-:W-:Y:S01]  /*18140*/  MOV R2, c[0x0][0x4e8] ;  /* 0x00013a0000027a02 */ /* 0x000fe20000000f00 */
[----:B------:R-:W-:-:S03]  /*18150*/  IMAD R0, R18, c[0x0][0x3a0], RZ ;  /* 0x0000e80012007a24 */ /* 0x000fc600078e02ff */
[----:B------:R-:W-:Y:S01]  /*18160*/  ISETP.NE.AND P0, PT, R2, 0x1, PT ;  /* 0x000000010200780c */ /* 0x000fe20003f05270 */
[----:B------:R-:W-:-:S04]  /*18170*/  IMAD.WIDE.U32 R2, R6, c[0x0][0x3a0], RZ ;  /* 0x0000e80006027a25 */ /* 0x000fc800078e00ff */
[----:B------:R-:W-:-:S05]  /*18180*/  IMAD R6, R6, c[0x0][0x3a4], R0 ;  /* 0x0000e90006067a24 */ /* 0x000fca00078e0200 */
[----:B------:R-:W-:-:S05]  /*18190*/  IADD3 R3, R3, R6, RZ ;  /* 0x0000000603037210 */ /* 0x000fca0007ffe0ff */
[----:B------:R-:W-:-:S04]  /*181a0*/  IMAD.WIDE.U32 R2, R15, c[0x0][0x3e8], R2 ;  /* 0x0000fa000f027a25 */ /* 0x000fc800078e0002 */
[----:B------:R-:W-:-:S04]  /*181b0*/  IMAD R3, R15, c[0x0][0x3ec], R3 ;  /* 0x0000fb000f037a24 */ /* 0x000fc800078e0203 */
[----:B------:R-:W-:Y:S01]  /*181c0*/  IMAD.WIDE.U32 R2, R16, c[0x0][0x3f0], R2 ;  /* 0x0000fc0010027a25 */ /* 0x000fe200078e0002 */
[----:B--2---:R-:W-:-:S03]  /*181d0*/  IADD3 R4, R4, R5, RZ ;  /* 0x0000000504047210 */ /* 0x004fc60007ffe0ff */
[----:B------:R-:W-:Y:S01]  /*181e0*/  IMAD R5, R21, c[0x0][0x3f0], RZ ;  /* 0x0000fc0015057a24 */ /* 0x000fe200078e02ff */
[----:B------:R-:W-:Y:S01]  /*181f0*/  MOV R0, R4 ;  /* 0x0000000400007202 */ /* 0x000fe20000000f00 */
[----:B------:R-:W-:-:S04]  /*18200*/  @P0 IMAD.HI.U32 R6, R4, c[0x0][0x4ec], RZ ;  /* 0x00013b0004060a27 */ /* 0x000fc800078e00ff */
[----:B------:R-:W-:Y:S01]  /*18210*/  IMAD R7, R16, c[0x0][0x3f4], R5 ;  /* 0x0000fd0010077a24 */ /* 0x000fe200078e0205 */
[----:B------:R-:W-:-:S04]  /*18220*/  @P0 SHF.R.U32.HI R0, RZ, c[0x0][0x4f0], R6 ;  /* 0x00013c00ff000a19 */ /* 0x000fc80000011606 */
[----:B------:R-:W-:Y:S02]  /*18230*/  SHF.R.S32.HI R6, RZ, 0x1f, R0 ;  /* 0x0000001fff067819 */ /* 0x000fe40000011400 */
[----:B------:R-:W-:Y:S02]  /*18240*/  IADD3 R5, -R0, RZ, RZ ;  /* 0x000000ff00057210 */ /* 0x000fe40007ffe1ff */
[----:B------:R-:W-:Y:S01]  /*18250*/  IADD3 R3, R3, R7, RZ ;  /* 0x0000000703037210 */ /* 0x000fe20007ffe0ff */
[----:B------:R-:W-:Y:S02]  /*18260*/  IMAD R6, R6, c[0x0][0x3e0], RZ ;  /* 0x0000f80006067a24 */ /* 0x000fe400078e02ff */
        /* <DEDUP_REMOVED lines=13> */
.L_x_683:
[----:B------:R-:W-:Y:S05]  /*18340*/  BRA.DIV ~URZ, `(.L_x_600) ;  /* 0x00003db27f007947 */ /* 0x000fea000b800000 */
[----:B------:R3:W4:Y:S02]  /*18350*/  SHFL.IDX PT, R0, R14, RZ, 0x181f ;  /* 0x00181fff0e007589 */ /* 0x00072400000e0000 */
.L_x_684:
[----:B------:R-:W5:Y:S04]  /*18360*/  LDL.LU R3, [R1+0xb0] ;  /* 0x0000b00001037983 */ /* 0x000f680000300800 */
[----:B------:R-:W1:Y:S01]  /*18370*/  S2R R6, SR_TID.X ;  /* 0x0000000000067919 */ /* 0x000e620000002100 */
[----:B------:R-:W-:Y:S01]  /*18380*/  IMAD R13, R20, c[0x0][0x4e8], RZ ;  /* 0x00013a00140d7a24 */ /* 0x000fe200078e02ff */
[----:B-1----:R-:W-:-:S04]  /*18390*/  SHF.R.S32.HI R2, RZ, 0x1f, R6 ;  /* 0x0000001fff027819 */ /* 0x002fc80000011406 */
[----:B------:R-:W-:-:S04]  /*183a0*/  LEA.HI R2, R2, R6, RZ, 0x3 ;  /* 0x0000000602027211 */ /* 0x000fc800078f18ff */
[----:B------:R-:W-:Y:S01]  /*183b0*/  SHF.R.S32.HI R2, RZ, 0x3, R2 ;  /* 0x00000003ff027819 */ /* 0x000fe20000011402 */
[----:B------:R-:W-:Y:S04]  /*183c0*/  BSSY B0, `(.L_x_601) ;  /* 0x000001c000007945 */ /* 0x000fe80003800000 */
[----:B-----5:R-:W-:-:S05]  /*183d0*/  IMAD.IADD R12, R2, 0x1, R3 ;  /* 0x00000001020c7824 */ /* 0x020fca00078e0203 */
[----:B------:R-:W-:-:S13]  /*183e0*/  ISETP.GE.AND P0, PT, R12, R13, PT ;  /* 0x0000000d0c00720c */ /* 0x000fda0003f06270 */
        /* <DEDUP_REMOVED lines=21> */
[----:B------:R1:W-:Y:S04]  /*18540*/  @!P3 ST.E.128 [R10.64], RZ ;  /* 0x000000ff0a00b985 */ /* 0x0003e8000c101d06 */
[----:B------:R1:W-:Y:S04]  /*18550*/  @!P2 ST.E.128 [R8.64], RZ ;  /* 0x000000ff0800a985 */ /* 0x0003e8000c101d06 */
[----:B------:R1:W-:Y:S04]  /*18560*/  @!P1 ST.E.128 [R6.64], RZ ;  /* 0x000000ff06009985 */ /* 0x0003e8000c101d06 */
[----:B------:R1:W-:Y:S02]  /*18570*/  @!P0 ST.E.128 [R2.64], RZ ;  /* 0x000000ff02008985 */ /* 0x0003e4000c101d06 */
.L_x_602:
[----:B------:R-:W-:Y:S05]  /*18580*/  BSYNC B0 ;  /* 0x0000000000007941 */ /* 0x000fea0003800000 */
.L_x_601:
[----:B------:R-:W-:Y:S05]  /*18590*/  BRA.DIV ~URZ, `(.L_x_603) ;  /* 0x00003bf27f007947 */ /* 0x000fea000b800000 */
[----:B--2---:R2:W1:Y:S04]  /*185a0*/  SHFL.IDX PT, R4, R5, 0x1, 0x181f ;  /* 0x00381f0005047f89 */ /* 0x00446800000e0000 */
[----:B----4-:R2:W4:Y:S02]  /*185b0*/  SHFL.IDX PT, R0, R14, 0x1, 0x181f ;  /* 0x00381f000e007f89 */ /* 0x01052400000e0000 */
.L_x_685:
[----:B-1----:R-:W-:Y:S01]  /*185c0*/  IADD3 R2, R12, 0x20, RZ ;  /* 0x000000200c027810 */ /* 0x002fe20007ffe0ff */
[----:B------:R-:W-:Y:S03]  /*185d0*/  BSSY B0, `(.L_x_604) ;  /* 0x000001b000007945 */ /* 0x000fe60003800000 */
[----:B------:R-:W-:-:S13]  /*185e0*/  ISETP.GE.AND P0, PT, R2, R13, PT ;  /* 0x0000000d0200720c */ /* 0x000fda0003f06270 */
        /* <DEDUP_REMOVED lines=8> */
[----:B------:R-:W4:Y:S01]  /*18670*/  LDL R16, [R1+0x200] ;  /* 0x0002000001107983 */ /* 0x000f220000100800 */
[----:B-----5:R-:W-:-:S02]  /*18680*/  ISETP.GE.AND P3, PT, R3, c[0x0][0x3c8], PT ;  /* 0x0000f20003007a0c */ /* 0x020fc40003f66270 */
[----:B--2---:R-:W-:Y:S02]  /*18690*/  ISETP.GE.AND P2, PT, R19, c[0x0][0x3c8], PT ;  /* 0x0000f20013007a0c */ /* 0x004fe40003f46270 */
[----:B---3--:R-:W-:Y:S02]  /*186a0*/  ISETP.GE.AND P1, PT, R17, c[0x0][0x3c8], PT ;  /* 0x0000f20011007a0c */ /* 0x008fe40003f26270 */
[----:B----4-:R-:W-:-:S07]  /*186b0*/  ISETP.GE.AND P0, PT, R15, c[0x0][0x3c8], PT ;  /* 0x0000f2000f007a0c */ /* 0x010fce0003f06270 */
        /* <DEDUP_REMOVED lines=12> */
.L_x_605:
[----:B------:R-:W-:Y:S05]  /*18780*/  BSYNC B0 ;  /* 0x0000000000007941 */ /* 0x000fea0003800000 */
.L_x_604:
[----:B------:R-:W-:Y:S05]  /*18790*/  BRA.DIV ~URZ, `(.L_x_606) ;  /* 0x00003b027f007947 */ /* 0x000fea000b800000 */
[----:B------:R1:W2:Y:S02]  /*187a0*/  SHFL.IDX PT, R4, R5, 0x2, 0x181f ;  /* 0x00581f0005047f89 */ /* 0x0002a400000e0000 */
.L_x_686:
[----:B------:R-:W-:Y:S05]  /*187b0*/  BRA.DIV ~URZ, `(.L_x_607) ;  /* 0x00003b727f007947 */ /* 0x000fea000b800000 */
[----:B----4-:R4:W1:Y:S02]  /*187c0*/  SHFL.IDX PT, R0, R14, 0x2, 0x181f ;  /* 0x00581f000e007f89 */ /* 0x01086400000e0000 */
.L_x_687:
[----:B-1----:R-:W-:Y:S01]  /*187d0*/  IADD3 R2, R12, 0x40, RZ ;  /* 0x000000400c027810 */ /* 0x002fe20007ffe0ff */
[----:B------:R-:W-:Y:S03]  /*187e0*/  BSSY B0, `(.L_x_608) ;  /* 0x000001b000007945 */ /* 0x000fe60003800000 */
        /* <DEDUP_REMOVED lines=26> */
.L_x_609:
[----:B------:R-:W-:Y:S05]  /*18990*/  BSYNC B0 ;  /* 0x0000000000007941 */ /* 0x000fea0003800000 */
.L_x_608:
[----:B------:R-:W-:Y:S05]  /*189a0*/  BRA.DIV ~URZ, `(.L_x_610) ;  /* 0x00003a127f007947 */ /* 0x000fea000b800000 */
[----:B--2---:R2:W1:Y:S04]  /*189b0*/  SHFL.IDX PT, R4, R5, 0x3, 0x181f ;  /* 0x00781f0005047f89 */ /* 0x00446800000e0000 */
[----:B------:R2:W3:Y:S02]  /*189c0*/  SHFL.IDX PT, R0, R14, 0x3, 0x181f ;  /* 0x00781f000e007f89 */ /* 0x0004e400000e0000 */
.L_x_688:
[----:B-1----:R-:W-:-:S04]  /*189d0*/  IADD3 R2, R12, 0x60, RZ ;  /* 0x000000600c027810 */ /* 0x002fc80007ffe0ff */
        /* <DEDUP_REMOVED lines=26> */
.L_x_590:
[----:B------:R-:W-:Y:S05]  /*18b80*/  BSYNC B1 ;  /* 0x0000000000017941 */ /* 0x000fea0003800000 */
.L_x_574:
[----:B-1-34-:R-:W3:Y:S02]  /*18b90*/  LDL R0, [R1+0x1f8] ;  /* 0x0001f80001007983 */ /* 0x01aee40000100800 */
[----:B---3--:R-:W-:-:S13]  /*18ba0*/  ISETP.NE.AND P0, PT, R0, RZ, PT ;  /* 0x000000ff0000720c */ /* 0x008fda0003f05270 */
[----:B------:R-:W-:Y:S01]  /*18bb0*/  @P0 WARPSYNC 0xffffffff ;  /* 0xffffffff00000948 */ /* 0x000fe20003800000 */
[----:B------:R-:W-:Y:S06]  /*18bc0*/  @P0 BAR.SYNC.DEFER_BLOCKING 0x5, 0x100 ;  /* 0x0144000000000b1d */ /* 0x000fec0000010000 */
[----:B--2---:R-:W1:Y:S04]  /*18bd0*/  @P0 LDS.128 R4, [0x1a080] ;  /* 0x01a08000ff040984 */ /* 0x004e680000000c00 */
        /* <DEDUP_REMOVED lines=10> */
.L_x_689:
[----:B------:R-:W-:Y:S05]  /*18c80*/  BRA.DIV ~URZ, `(.L_x_613) ;  /* 0x000038d27f007947 */ /* 0x000fea000b800000 */
[----:B------:R3:W4:Y:S02]  /*18c90*/  SHFL.IDX PT, R8, R106, 0x1, 0x1f ;  /* 0x00201f006a087f89 */ /* 0x00072400000e0000 */
.L_x_690:
        /* <DEDUP_REMOVED lines=19> */
.L_x_691:
        /* <DEDUP_REMOVED lines=16> */
.L_x_692:
[----:B---3--:R-:W-:Y:S01]  /*18ed0*/  IMAD R0, R0, c[0x0][0x538], RZ ;  /* 0x00014e0000007a24 */ /* 0x008fe200078e02ff */
[----:B------:R-:W-:Y:S04]  /*18ee0*/  BSSY B1, `(.L_x_616) ;  /* 0x00000cf000017945 */ /* 0x000fe80003800000 */
[----:B----4-:R-:W-:-:S04]  /*18ef0*/  IADD3 R8, R0, R8, RZ ;  /* 0x0000000800087210 */ /* 0x010fc80007ffe0ff */
[----:B--2---:R-:W-:-:S13]  /*18f00*/  ISETP.GT.AND P0, PT, R8, R9, PT ;  /* 0x000000090800720c */ /* 0x004fda0003f04270 */
[----:B------:R-:W-:Y:S05]  /*18f10*/  @P0 BRA `(.L_x_617) ;  /* 0x0000025000000947 */ /* 0x000fea0003800000 */
.L_x_621:
        /* <DEDUP_REMOVED lines=17> */
.L_x_693:
        /* <DEDUP_REMOVED lines=16> */
.L_x_694:
[----:B--2---:R-:W-:-:S05]  /*19130*/  IMAD R0, R0, c[0x0][0x538], RZ ;  /* 0x00014e0000007a24 */ /* 0x004fca00078e02ff */
[----:B------:R-:W-:-:S04]  /*19140*/  IADD3 R8, R0, R8, RZ ;  /* 0x0000000800087210 */ /* 0x000fc80007ffe0ff */
[----:B------:R-:W-:-:S13]  /*19150*/  ISETP.GT.AND P0, PT, R8, R9, PT ;  /* 0x000000090800720c */ /* 0x000fda0003f04270 */
[----:B-1----:R-:W-:Y:S05]  /*19160*/  @!P0 BRA `(.L_x_621) ;  /* 0xfffffdb000008947 */ /* 0x002fea000383ffff */
.L_x_617:
[----:B------:R-:W-:-:S05]  /*19170*/  IADD3 R8, -R0, R8, RZ ;  /* 0x0000000800087210 */ /* 0x000fca0007ffe1ff */
[----:B------:R-:W-:-:S05]  /*19180*/  IMAD R0, R4, c[0x0][0x538], R8 ;  /* 0x00014e0004007a24 */ /* 0x000fca00078e0208 */
[----:B------:R-:W-:Y:S01]  /*19190*/  ISETP.GT.AND P0, PT, R0, R9, PT ;  /* 0x000000090000720c */ /* 0x000fe20003f04270 */
[----:B------:R-:W-:-:S12]  /*191a0*/  BRA.DIV ~URZ, `(.L_x_622) ;  /* 0x000038727f007947 */ /* 0x000fd8000b800000 */
[----:B------:R-:W-:-:S03]  /*191b0*/  VOTE.ANY R5, PT, !P0 ;  /* 0x0000000000057806 */ /* 0x000fc600040e0100 */
.L_x_695:
[----:B------:R-:W2:Y:S01]  /*191c0*/  LDL.LU R2, [R1+0xcc] ;  /* 0x0000cc0001027983 */ /* 0x000ea20000300800 */
[----:B------:R-:W2:Y:S02]  /*191d0*/  POPC R0, R5 ;  /* 0x0000000500007309 */ /* 0x000ea40000000000 */
[----:B--2---:R-:W-:-:S05]  /*191e0*/  IADD3 R2, R0, R2, RZ ;  /* 0x0000000200027210 */ /* 0x004fca0007ffe0ff */
[----:B------:R2:W-:Y:S01]  /*191f0*/  STL [R1+0xcc], R2 ;  /* 0x0000cc0201007387 */ /* 0x0005e20000100800 */
[----:B------:R-:W-:Y:S05]  /*19200*/  BRA.DIV ~URZ, `(.L_x_623) ;  /* 0x000038627f007947 */ /* 0x000fea000b800000 */
[----:B------:R3:W4:Y:S04]  /*19210*/  SHFL.IDX PT, R10, R6, R0, 0x1f ;  /* 0x00001f00060a7589 */ /* 0x00072800000e0000 */
[----:B------:R3:W1:Y:S02]  /*19220*/  SHFL.IDX PT, R7, R7, R0, 0x1f ;  /* 0x00001f0007077589 */ /* 0x00066400000e0000 */
.L_x_696:
[----:B------:R-:W-:Y:S01]  /*19230*/  ISETP.NE.AND P0, PT, R5, RZ, PT ;  /* 0x000000ff0500720c */ /* 0x000fe20003f05270 */
[----:B------:R-:W-:-:S12]  /*19240*/  BSSY B0, `(.L_x_624) ;  /* 0x0000005000007945 */ /* 0x000fd80003800000 */
[----:B------:R-:W-:Y:S05]  /*19250*/  @!P0 BRA `(.L_x_625) ;  /* 0x0000003000008947 */ /* 0x000fea0003800000 */
[----:B---3--:R-:W-:Y:S01]  /*19260*/  IADD3 R0, R0, -0x1, RZ ;  /* 0xffffffff00007810 */ /* 0x008fe20007ffe0ff */
[----:B------:R-:W-:Y:S05]  /*19270*/  BRA.DIV ~URZ, `(.L_x_626) ;  /* 0x000039027f007947 */ /* 0x000fea000b800000 */
[----:B------:R3:W2:Y:S02]  /*19280*/  SHFL.IDX PT, R11, R4, R0, 0x1f ;  /* 0x00001f00040b7589 */ /* 0x0006a400000e0000 */
.L_x_625:
[----:B------:R-:W-:Y:S05]  /*19290*/  BSYNC B0 ;  /* 0x0000000000007941 */ /* 0x000fea0003800000 */
.L_x_624:
[----:B--23--:R-:W-:Y:S01]  /*192a0*/  IMAD R0, R11, c[0x0][0x538], R8 ;  /* 0x00014e000b007a24 */ /* 0x00cfe200078e0208 */
[----:B-1----:R-:W-:Y:S01]  /*192b0*/  ISETP.NE.AND P0, PT, R7, 0x1, PT ;  /* 0x000000010700780c */ /* 0x002fe20003f05270 */
[----:B------:R-:W-:Y:S03]  /*192c0*/  BSSY B0, `(.L_x_627) ;  /* 0x0000087000007945 */ /* 0x000fe60003800000 */
[----:B------:R1:W-:Y:S01]  /*192d0*/  STL [R1+0xc0], R0 ;  /* 0x0000c00001007387 */ /* 0x0003e20000100800 */
[----:B------:R-:W-:-:S08]  /*192e0*/  IADD3 R8, -R0, R9, RZ ;  /* 0x0000000900087210 */ /* 0x000fd00007ffe1ff */
[----:B------:R-:W-:Y:S05]  /*192f0*/  @!P0 BRA `(.L_x_628) ;  /* 0x000003e000008947 */ /* 0x000fea0003800000 */
[-C--:B----4-:R-:W-:Y:S02]  /*19300*/  IABS R2, R10.reuse ;  /* 0x0000000a00027213 */ /* 0x090fe40000000000 */
[----:B------:R-:W-:Y:S02]  /*19310*/  IABS R9, R10 ;  /* 0x0000000a00097213 */ /* 0x000fe40000000000 */
[----:B-1----:R-:W1:Y:S08]  /*19320*/  I2F.RP R0, R2 ;  /* 0x0000000200007306 */ /* 0x002e700000209400 */
[----:B-1----:R-:W1:Y:S02]  /*19330*/  MUFU.RCP R0, R0 ;  /* 0x0000000000007308 */ /* 0x002e640000001000 */
[----:B-1----:R-:W-:-:S06]  /*19340*/  IADD3 R0, R0, 0xffffffe, RZ ;  /* 0x0ffffffe00007810 */ /* 0x002fcc0007ffe0ff */
[----:B------:R-:W1:Y:S02]  /*19350*/  F2I.FTZ.U32.TRUNC.NTZ R5, R0 ;  /* 0x0000000000057305 */ /* 0x000e64000021f000 */
[----:B-1----:R-:W-:Y:S01]  /*19360*/  IMAD.MOV R3, RZ, RZ, -R5 ;  /* 0x000000ffff037224 */ /* 0x002fe200078e0a05 */
[----:B------:R-:W-:-:S03]  /*19370*/  IABS R0, R7 ;  /* 0x0000000700007213 */ /* 0x000fc60000000000 */
[----:B------:R-:W-:Y:S01]  /*19380*/  IMAD.MOV.U32 R4, RZ, RZ, R3 ;  /* 0x000000ffff047224 */ /* 0x000fe200078e0003 */
[----:B------:R-:W-:Y:S01]  /*19390*/  IABS R3, R8 ;  /* 0x0000000800037213 */ /* 0x000fe20000000000 */
[----:B------:R-:W-:Y:S02]  /*193a0*/  IMAD.MOV.U32 R6, RZ, RZ, R0 ;  /* 0x000000ffff067224 */ /* 0x000fe400078e0000 */
[----:B------:R-:W-:Y:S02]  /*193b0*/  IMAD R0, R4, R2, RZ ;  /* 0x0000000204007224 */ /* 0x000fe400078e02ff */
[----:B------:R-:W-:Y:S01]  /*193c0*/  IMAD.MOV.U32 R4, RZ, RZ, RZ ;  /* 0x000000ffff047224 */ /* 0x000fe200078e00ff */
[----:B------:R-:W1:Y:S03]  /*193d0*/  I2F.RP R11, R6 ;  /* 0x00000006000b7306 */ /* 0x000e660000209400 */
[----:B------:R-:W-:-:S04]  /*193e0*/  IMAD.HI.U32 R5, R5, R0, R4 ;  /* 0x0000000005057227 */ /* 0x000fc800078e0004 */
[----:B------:R-:W-:-:S05]  /*193f0*/  IMAD.MOV R0, RZ, RZ, -R9 ;  /* 0x000000ffff007224 */ /* 0x000fca00078e0a09 */
[----:B------:R-:W-:Y:S01]  /*19400*/  MOV R4, R0 ;  /* 0x0000000000047202 */ /* 0x000fe20000000f00 */
[----:B------:R-:W-:-:S04]  /*19410*/  IMAD.HI.U32 R0, R5, R3, RZ ;  /* 0x0000000305007227 */ /* 0x000fc800078e00ff */
[----:B------:R-:W-:Y:S02]  /*19420*/  IMAD R3, R0, R4, R3 ;  /* 0x0000000400037224 */ /* 0x000fe400078e0203 */
[----:B-1----:R-:W1:Y:S03]  /*19430*/  MUFU.RCP R4, R11 ;  /* 0x0000000b00047308 */ /* 0x002e660000001000 */
[----:B------:R-:W-:-:S13]  /*19440*/  ISETP.GT.U32.AND P0, PT, R2, R3, PT ;  /* 0x000000030200720c */ /* 0x000fda0003f04070 */
[----:B------:R-:W-:Y:S01]  /*19450*/  @!P0 IMAD.IADD R3, R3, 0x1, -R2 ;  /* 0x0000000103038824 */ /* 0x000fe200078e0a02 */
[----:B-1----:R-:W-:Y:S02]  /*19460*/  IADD3 R4, R4, 0xffffffe, RZ ;  /* 0x0ffffffe04047810 */ /* 0x002fe40007ffe0ff */
[----:B------:R-:W-:Y:S02]  /*19470*/  @!P0 IADD3 R0, R0, 0x1, RZ ;  /* 0x0000000100008810 */ /* 0x000fe40007ffe0ff */
[----:B------:R-:W-:Y:S02]  /*19480*/  ISETP.GE.U32.AND P2, PT, R3, R2, PT ;  /* 0x000000020300720c */ /* 0x000fe40003f46070 */
[----:B------:R-:W1:Y:S01]  /*19490*/  F2I.FTZ.U32.TRUNC.NTZ R3, R4 ;  /* 0x0000000400037305 */ /* 0x000e62000021f000 */
[----:B------:R-:W-:Y:S02]  /*194a0*/  LOP3.LUT R2, R8, R10, RZ, 0x3c, !PT ;  /* 0x0000000a08027212 */ /* 0x000fe400078e3cff */
[----:B------:R-:W-:-:S02]  /*194b0*/  ISETP.NE.AND P0, PT, R10, RZ, PT ;  /* 0x000000ff0a00720c */ /* 0x000fc40003f05270 */
[----:B------:R-:W-:-:S06]  /*194c0*/  ISETP.GE.AND P1, PT, R2, RZ, PT ;  /* 0x000000ff0200720c */ /* 0x000fcc0003f26270 */
[----:B------:R-:W-:Y:S01]  /*194d0*/  @P2 IADD3 R0, R0, 0x1, RZ ;  /* 0x0000000100002810 */ /* 0x000fe20007ffe0ff */
[----:B-1----:R-:W-:-:S06]  /*194e0*/  IMAD.MOV R2, RZ, RZ, -R3 ;  /* 0x000000ffff027224 */ /* 0x002fcc00078e0a03 */
[----:B------:R-:W-:Y:S01]  /*194f0*/  @!P1 IMAD.MOV R0, RZ, RZ, -R0 ;  /* 0x000000ffff009224 */ /* 0x000fe200078e0a00 */
[----:B------:R-:W-:Y:S02]  /*19500*/  @!P0 LOP3.LUT R0, RZ, R10, RZ, 0x33, !PT ;  /* 0x0000000aff008212 */ /* 0x000fe400078e33ff */
[----:B------:R-:W-:Y:S02]  /*19510*/  MOV R4, R2 ;  /* 0x0000000200047202 */ /* 0x000fe40000000f00 */
[----:B------:R-:W-:Y:S02]  /*19520*/  IABS R2, R7 ;  /* 0x0000000700027213 */ /* 0x000fe40000000000 */
[----:B------:R-:W-:Y:S01]  /*19530*/  IABS R9, R0 ;  /* 0x0000000000097213 */ /* 0x000fe20000000000 */
[----:B------:R-:W-:Y:S02]  /*19540*/  IMAD R4, R4, R6, RZ ;  /* 0x0000000604047224 */ /* 0x000fe400078e02ff */
[----:B------:R-:W-:-:S02]  /*19550*/  IMAD.MOV R5, RZ, RZ, -R2 ;  /* 0x000000ffff057224 */ /* 0x000fc400078e0a02 */
[----:B------:R-:W-:-:S04]  /*19560*/  IMAD.MOV.U32 R2, RZ, RZ, RZ ;  /* 0x000000ffff027224 */ /* 0x000fc800078e00ff */
[----:B------:R-:W-:Y:S01]  /*19570*/  IMAD.HI.U32 R2, R3, R4, R2 ;  /* 0x0000000403027227 */ /* 0x000fe200078e0002 */
[----:B------:R-:W-:-:S03]  /*19580*/  MOV R4, R5 ;  /* 0x0000000500047202 */ /* 0x000fc60000000f00 */
[----:B------:R-:W-:-:S04]  /*19590*/  IMAD.MOV.U32 R3, RZ, RZ, R9 ;  /* 0x000000ffff037224 */ /* 0x000fc800078e0009 */
[----:B------:R-:W-:-:S04]  /*195a0*/  IMAD.HI.U32 R2, R2, R3, RZ ;  /* 0x0000000302027227 */ /* 0x000fc800078e00ff */
[----:B------:R-:W-:Y:S01]  /*195b0*/  IMAD R3, R2, R4, R3 ;  /* 0x0000000402037224 */ /* 0x000fe200078e0203 */
[----:B------:R-:W-:-:S04]  /*195c0*/  IADD3 R4, -R0, RZ, RZ ;  /* 0x000000ff00047210 */ /* 0x000fc80007ffe1ff */
        /* <DEDUP_REMOVED lines=9> */
[----:B------:R-:W-:-:S05]  /*19660*/  @!P0 LOP3.LUT R2, RZ, R7, RZ, 0x33, !PT ;  /* 0x00000007ff028212 */ /* 0x000fca00078e33ff */
[----:B------:R-:W-:-:S04]  /*19670*/  IMAD.MOV R3, RZ, RZ, -R2 ;  /* 0x000000ffff037224 */ /* 0x000fc800078e0a02 */
[C---:B------:R-:W-:Y:S02]  /*19680*/  IMAD R3, R7.reuse, R3, R0 ;  /* 0x0000000307037224 */ /* 0x040fe400078e0200 */
[----:B------:R-:W-:Y:S02]  /*19690*/  IMAD R0, R7, 0x1000000, R2 ;  /* 0x0100000007007824 */ /* 0x000fe400078e0202 */
[----:B------:R-:W-:Y:S02]  /*196a0*/  IMAD R2, R10, R4, R8 ;  /* 0x000000040a027224 */ /* 0x000fe400078e0208 */
[----:B------:R-:W-:-:S05]  /*196b0*/  IMAD R0, R3, 0x10000, R0 ;  /* 0x0001000003007824 */ /* 0x000fca00078e0200 */
[----:B------:R1:W-:Y:S01]  /*196c0*/  STL [R1+0xc8], R0 ;  /* 0x0000c80001007387 */ /* 0x0003e20000100800 */
[----:B------:R-:W-:Y:S05]  /*196d0*/  BRA `(.L_x_629) ;  /* 0x0000045000007947 */ /* 0x000fea0003800000 */
.L_x_628:
[----:B-1----:R-:W2:Y:S01]  /*196e0*/  LDL R0, [R1+0xcc] ;  /* 0x0000cc0001007983 */ /* 0x002ea20000100800 */
[----:B------:R-:W-:-:S04]  /*196f0*/  IMAD.MOV.U32 R2, RZ, RZ, 0x4 ;  /* 0x00000004ff027424 */ /* 0x000fc800078e00ff */
[----:B--2---:R-:W-:-:S05]  /*19700*/  IMAD.WIDE R2, R0, R2, c[0x0][0x590] ;  /* 0x0001640000027625 */ /* 0x004fca00078e0202 */
[----:B------:R-:W2:Y:S02]  /*19710*/  LDG.E R4, [R2.64] ;  /* 0x0000000602047981 */ /* 0x000ea4000c1e1900 */
[----:B--2-4-:R-:W-:-:S05]  /*19720*/  IMAD R11, R4, R10, RZ ;  /* 0x0000000a040b7224 */ /* 0x014fca00078e02ff */
[-C--:B------:R-:W-:Y:S02]  /*19730*/  IABS R0, R11.reuse ;  /* 0x0000000b00007213 */ /* 0x080fe40000000000 */
        /* <DEDUP_REMOVED lines=10> */
[----:B------:R-:W-:Y:S01]  /*197e0*/  MOV R2, RZ ;  /* 0x000000ff00027202 */ /* 0x000fe20000000f00 */
[----:B------:R-:W-:-:S04]  /*197f0*/  IMAD.MOV.U32 R6, RZ, RZ, R0 ;  /* 0x000000ffff067224 */ /* 0x000fc800078e0000 */
        /* <DEDUP_REMOVED lines=11> */
[----:B------:R-:W-:-:S05]  /*198b0*/  @P2 IADD3 R0, R0, 0x1, RZ ;  /* 0x0000000100002810 */ /* 0x000fca0007ffe0ff */
[----:B------:R-:W-:-:S05]  /*198c0*/  IMAD.MOV.U32 R2, RZ, RZ, R0 ;  /* 0x000000ffff027224 */ /* 0x000fca00078e0000 */
[----:B------:R-:W-:Y:S02]  /*198d0*/  @!P1 IADD3 R2, -R2, RZ, RZ ;  /* 0x000000ff02029210 */ /* 0x000fe40007ffe1ff */
[----:B------:R-:W-:-:S05]  /*198e0*/  @!P0 LOP3.LUT R2, RZ, R11, RZ, 0x33, !PT ;  /* 0x0000000bff028212 */ /* 0x000fca00078e33ff */
[----:B------:R-:W-:Y:S02]  /*198f0*/  IMAD R9, R4, R2, RZ ;  /* 0x0000000204097224 */ /* 0x000fe400078e02ff */
[----:B------:R-:W-:-:S03]  /*19900*/  IMAD.MOV R2, RZ, RZ, -R2 ;  /* 0x000000ffff027224 */ /* 0x000fc600078e0a02 */
[----:B------:R-:W-:Y:S01]  /*19910*/  IADD3 R0, -R9, c[0x0][0x538], RZ ;  /* 0x00014e0009007a10 */ /* 0x000fe20007ffe1ff */
[----:B------:R-:W-:-:S03]  /*19920*/  IMAD R5, R11, R2, R8 ;  /* 0x000000020b057224 */ /* 0x000fc600078e0208 */
[----:B------:R-:W-:Y:S02]  /*19930*/  IMNMX R0, R4, R0, PT ;  /* 0x0000000004007217 */ /* 0x000fe40003800200 */
[----:B------:R-:W-:Y:S02]  /*19940*/  IABS R2, R5 ;  /* 0x0000000500027213 */ /* 0x000fe40000000000 */
        /* <DEDUP_REMOVED lines=8> */
[----:B------:R-:W-:Y:S01]  /*199d0*/  IMAD R7, R6, R4, RZ ;  /* 0x0000000406077224 */ /* 0x000fe200078e02ff */
[----:B------:R-:W-:Y:S01]  /*199e0*/  MOV R6, R2 ;  /* 0x0000000200067202 */ /* 0x000fe20000000f00 */
[----:B------:R-:W-:-:S04]  /*199f0*/  IMAD.MOV.U32 R2, RZ, RZ, RZ ;  /* 0x000000ffff027224 */ /* 0x000fc800078e00ff */
[----:B------:R-:W-:-:S04]  /*19a00*/  IMAD.HI.U32 R7, R3, R7, R2 ;  /* 0x0000000703077227 */ /* 0x000fc800078e0002 */
[----:B------:R-:W-:-:S04]  /*19a10*/  IMAD.MOV R2, RZ, RZ, -R8 ;  /* 0x000000ffff027224 */ /* 0x000fc800078e0a08 */
[----:B------:R-:W-:Y:S02]  /*19a20*/  IMAD.MOV.U32 R3, RZ, RZ, R2 ;  /* 0x000000ffff037224 */ /* 0x000fe400078e0002 */
[----:B------:R-:W-:-:S04]  /*19a30*/  IMAD.HI.U32 R2, R7, R6, RZ ;  /* 0x0000000607027227 */ /* 0x000fc800078e00ff */
[----:B------:R-:W-:-:S05]  /*19a40*/  IMAD R3, R2, R3, R6 ;  /* 0x0000000302037224 */ /* 0x000fca00078e0206 */
[----:B------:R-:W-:-:S13]  /*19a50*/  ISETP.GT.U32.AND P0, PT, R4, R3, PT ;  /* 0x000000030400720c */ /* 0x000fda0003f04070 */
[-C--:B------:R-:W-:Y:S02]  /*19a60*/  @!P0 IADD3 R3, R3, -R4.reuse, RZ ;  /* 0x8000000403038210 */ /* 0x080fe40007ffe0ff */
[----:B------:R-:W-:Y:S02]  /*19a70*/  @!P0 IADD3 R2, R2, 0x1, RZ ;  /* 0x0000000102028810 */ /* 0x000fe40007ffe0ff */
[----:B------:R-:W-:Y:S02]  /*19a80*/  ISETP.GE.U32.AND P2, PT, R3, R4, PT ;  /* 0x000000040300720c */ /* 0x000fe40003f46070 */
[----:B------:R-:W-:Y:S02]  /*19a90*/  LOP3.LUT R3, R5, R0, RZ, 0x3c, !PT ;  /* 0x0000000005037212 */ /* 0x000fe400078e3cff */
[----:B------:R-:W-:Y:S02]  /*19aa0*/  ISETP.NE.AND P0, PT, R0, RZ, PT ;  /* 0x000000ff0000720c */ /* 0x000fe40003f05270 */
[----:B------:R-:W-:Y:S01]  /*19ab0*/  ISETP.GE.AND P1, PT, R3, RZ, PT ;  /* 0x000000ff0300720c */ /* 0x000fe20003f26270 */
[----:B------:R-:W-:Y:S01]  /*19ac0*/  IMAD.MOV R3, RZ, RZ, -R0 ;  /* 0x000000ffff037224 */ /* 0x000fe200078e0a00 */
[----:B------:R-:W-:-:S05]  /*19ad0*/  IADD3 R5, R9, 0x1000000, R5 ;  /* 0x0100000009057810 */ /* 0x000fca0007ffe005 */
[----:B------:R-:W-:-:S06]  /*19ae0*/  @P2 IADD3 R2, R2, 0x1, RZ ;  /* 0x0000000102022810 */ /* 0x000fcc0007ffe0ff */
[----:B------:R-:W-:Y:S01]  /*19af0*/  @!P1 IMAD.MOV R2, RZ, RZ, -R2 ;  /* 0x000000ffff029224 */ /* 0x000fe200078e0a02 */
[----:B------:R-:W-:-:S05]  /*19b00*/  @!P0 LOP3.LUT R2, RZ, R0, RZ, 0x33, !PT ;  /* 0x00000000ff028212 */ /* 0x000fca00078e33ff */
[----:B------:R-:W-:-:S05]  /*19b10*/  IMAD R0, R2, R3, R5 ;  /* 0x0000000302007224 */ /* 0x000fca00078e0205 */
[----:B------:R1:W-:Y:S02]  /*19b20*/  STL [R1+0xc8], R0 ;  /* 0x0000c80001007387 */ /* 0x0003e40000100800 */
.L_x_629:
[----:B------:R-:W-:Y:S05]  /*19b30*/  BSYNC B0 ;  /* 0x0000000000007941 */ /* 0x000fea0003800000 */
.L_x_627:
[----:B------:R-:W-:-:S04]  /*19b40*/  LOP3.LUT R2, RZ, R2, RZ, 0x33, !PT ;  /* 0x00000002ff027212 */ /* 0x000fc800078e33ff */
[----:B-1----:R-:W-:-:S05]  /*19b50*/  IADD3 R0, R2, R10, RZ ;  /* 0x0000000a02007210 */ /* 0x002fca0007ffe0ff */
[----:B------:R1:W-:Y:S01]  /*19b60*/  STL [R1+0xc4], R0 ;  /* 0x0000c40001007387 */ /* 0x0003e20000100800 */
[----:B------:R-:W-:Y:S05]  /*19b70*/  BRA `(.L_x_630) ;  /* 0x0000005000007947 */ /* 0x000fea0003800000 */
.L_x_618:
[----:B------:R-:W-:Y:S01]  /*19b80*/  MOV R0, c[0x0][0x53c] ;  /* 0x00014f0000007a02 */ /* 0x000fe20000000f00 */
[----:B------:R2:W-:Y:S04]  /*19b90*/  STL [R1+0xc0], R9 ;  /* 0x0000c00901007387 */ /* 0x0005e80000100800 */
[----:B------:R2:W-:Y:S04]  /*19ba0*/  STL [R1+0xc4], RZ ;  /* 0x0000c4ff01007387 */ /* 0x0005e80000100800 */
[----:B------:R2:W-:Y:S04]  /*19bb0*/  STL [R1+0xc8], RZ ;  /* 0x0000c8ff01007387 */ /* 0x0005e80000100800 */
[----:B------:R2:W-:Y:S02]  /*19bc0*/  STL [R1+0xcc], R0 ;  /* 0x0000cc0001007387 */ /* 0x0005e40000100800 */
.L_x_630:
[----:B------:R-:W-:Y:S05]  /*19bd0*/  BSYNC B1 ;  /* 0x0000000000017941 */ /* 0x000fea0003800000 */
.L_x_616:
        /* <DEDUP_REMOVED lines=9> */
.L_x_611:
[----:B--2---:R-:W2:Y:S02]  /*19c70*/  LDL R0, [R1+0xcc] ;  /* 0x0000cc0001007983 */ /* 0x004ea40000100800 */
[----:B--2---:R-:W-:-:S13]  /*19c80*/  ISETP.GE.AND P0, PT, R0, c[0x0][0x53c], PT ;  /* 0x00014f0000007a0c */ /* 0x004fda0003f06270 */
[----:B-1----:R-:W-:Y:S01]  /*19c90*/  @P0 CALL.REL.NOINC `(.L_x_631) ;  /* 0x0000001000000944 */ /* 0x002fe20003c00000 */
[----:B------:R-:W-:Y:S05]  /*19ca0*/  BRA `(.L_x_632) ;  /* 0xfffe84e000007947 */ /* 0x000fea000383ffff */
.L_x_631:
[----:B------:R-:W-:Y:S05]  /*19cb0*/  EXIT ;  /* 0x000000000000794d */ /* 0x000fea0003800000 */
.L_x_453:
[----:B------:R-:W-:Y:S01]  /*19cc0*/  IMAD.MOV.U32 R0, RZ, RZ, R5 ;  /* 0x000000ffff007224 */ /* 0x000fe200078e0005 */
[----:B------:R-:W-:Y:S02]  /*19cd0*/  MOV R3, 0x1 ;  /* 0x0000000100037802 */ /* 0x000fe40000000f00 */
[----:B------:R-:W-:Y:S02]  /*19ce0*/  MOV R2, 0x19d00 ;  /* 0x00019d0000027802 */ /* 0x000fe40000000f00 */
[----:B------:R-:W-:Y:S05]  /*19cf0*/  CALL.REL.NOINC `($__internal_11_$__cuda_sm70_shflsync_up_p) ;  /* 0x0000306000007944 */ /* 0x000fea0003c00000 */
[----:B------:R-:W-:Y:S01]  /*19d00*/  MOV R0, R4 ;  /* 0x0000000400007202 */ /* 0x000fe20000000f00 */
[----:B------:R-:W-:Y:S05]  /*19d10*/  BRA `(.L_x_633) ;  /* 0xfffe674000007947 */ /* 0x000fea000383ffff */
.L_x_454:
[----:B------:R-:W-:Y:S01]  /*19d20*/  IMAD.MOV.U32 R0, RZ, RZ, R5 ;  /* 0x000000ffff007224 */ /* 0x000fe200078e0005 */
[----:B------:R-:W-:Y:S02]  /*19d30*/  MOV R3, 0x2 ;  /* 0x0000000200037802 */ /* 0x000fe40000000f00 */
[----:B------:R-:W-:Y:S02]  /*19d40*/  MOV R2, 0x19d60 ;  /* 0x00019d6000027802 */ /* 0x000fe40000000f00 */
[----:B------:R-:W-:Y:S05]  /*19d50*/  CALL.REL.NOINC `($__internal_11_$__cuda_sm70_shflsync_up_p) ;  /* 0x0000300000007944 */ /* 0x000fea0003c00000 */
[----:B------:R-:W-:Y:S01]  /*19d60*/  SEL R4, R4, RZ, P4 ;  /* 0x000000ff04047207 */ /* 0x000fe20002000000 */
[----:B------:R-:W-:Y:S01]  /*19d70*/  IMAD.MOV.U32 R3, RZ, RZ, 0x4 ;  /* 0x00000004ff037424 */ /* 0x000fe200078e00ff */
[----:B------:R-:W-:-:S03]  /*19d80*/  MOV R2, 0x19db0 ;  /* 0x00019db000027802 */ /* 0x000fc60000000f00 */
[----:B------:R-:W-:Y:S02]  /*19d90*/  IMAD.IADD R0, R5, 0x1, R4 ;  /* 0x0000000105007824 */ /* 0x000fe400078e0204 */
        /* <DEDUP_REMOVED lines=14> */
[----:B------:R-:W-:Y:S01]  /*19e80*/  IMAD.IADD R4, R0, 0x1, R4 ;  /* 0x0000000100047824 */ /* 0x000fe200078e0204 */
[----:B------:R-:W-:Y:S01]  /*19e90*/  MOV R0, 0x19ee0 ;  /* 0x00019ee000007802 */ /* 0x000fe20000000f00 */
[----:B------:R1:W-:Y:S02]  /*19ea0*/  STL [R1+0x58], R5 ;  /* 0x0000580501007387 */ /* 0x0003e40000100800 */
[----:B------:R-:W-:Y:S02]  /*19eb0*/  IMAD.MOV.U32 R2, RZ, RZ, R4 ;  /* 0x000000ffff027224 */ /* 0x000fe400078e0004 */
[----:B------:R1:W-:Y:S04]  /*19ec0*/  STL [R1+0x54], R0 ;  /* 0x0000540001007387 */ /* 0x0003e80000100800 */
[----:B-1----:R-:W-:Y:S05]  /*19ed0*/  CALL.REL.NOINC `($__internal_10_$__cuda_sm70_shflsync_idx_p) ;  /* 0x00002db000007944 */ /* 0x002fea0003c00000 */
[----:B-----5:R1:W5:Y:S02]  /*19ee0*/  LDL.LU R0, [R1+0x58] ;  /* 0x0000580001007983 */ /* 0x0203640000300800 */
[----:B-1---5:R-:W-:Y:S05]  /*19ef0*/  BRA `(.L_x_634) ;  /* 0xfffe666000007947 */ /* 0x022fea000383ffff */
.L_x_456:
[----:B------:R-:W-:Y:S02]  /*19f00*/  SEL R0, RZ, 0x1, P0 ;  /* 0x00000001ff007807 */ /* 0x000fe40000000000 */
[----:B------:R-:W-:-:S02]  /*19f10*/  MOV R2, 0x19f30 ;  /* 0x00019f3000027802 */ /* 0x000fc40000000f00 */
[----:B------:R-:W-:Y:S05]  /*19f20*/  CALL.REL.NOINC `($__internal_12_$__cuda_sm70_votesync_ballot) ;  /* 0x00002e9000007944 */ /* 0x000fea0003c00000 */
[----:B------:R-:W-:Y:S01]  /*19f30*/  MOV R6, R0 ;  /* 0x0000000000067202 */ /* 0x000fe20000000f00 */
[----:B------:R-:W-:Y:S05]  /*19f40*/  BRA `(.L_x_635) ;  /* 0xfffe66a000007947 */ /* 0x000fea000383ffff */
.L_x_457:
[----:B------:R-:W-:Y:S01]  /*19f50*/  MOV R5, 0x19fc0 ;  /* 0x00019fc000057802 */ /* 0x000fe20000000f00 */
[----:B------:R-:W-:Y:S01]  /*19f60*/  IMAD.MOV.U32 R7, RZ, RZ, 0x1f ;  /* 0x0000001fff077424 */ /* 0x000fe200078e00ff */
[----:B------:R-:W-:Y:S01]  /*19f70*/  MOV R3, R0 ;  /* 0x0000000000037202 */ /* 0x000fe20000000f00 */
[----:B-1----:R-:W-:-:S02]  /*19f80*/  IMAD.MOV.U32 R2, RZ, RZ, R9 ;  /* 0x000000ffff027224 */ /* 0x002fc400078e0009 */
[----:B------:R1:W-:Y:S04]  /*19f90*/  STL [R1+0x54], R5 ;  /* 0x0000540501007387 */ /* 0x0003e80000100800 */
[----:B------:R1:W-:Y:S02]  /*19fa0*/  STL [R1+0x58], R7 ;  /* 0x0000580701007387 */ /* 0x0003e40000100800 */
[----:B-1----:R-:W-:Y:S05]  /*19fb0*/  CALL.REL.NOINC `($__internal_10_$__cuda_sm70_shflsync_idx_p) ;  /* 0x00002cd000007944 */ /* 0x002fea0003c00000 */
[----:B------:R-:W-:Y:S01]  /*19fc0*/  IMAD.MOV.U32 R2, RZ, RZ, R8 ;  /* 0x000000ffff027224 */ /* 0x000fe200078e0008 */
[----:B------:R-:W-:Y:S01]  /*19fd0*/  MOV R7, 0x1a050 ;  /* 0x0001a05000077802 */ /* 0x000fe20000000f00 */
[----:B------:R1:W5:Y:S01]  /*19fe0*/  LDL.LU R12, [R1+0x58] ;  /* 0x00005800010c7983 */ /* 0x0003620000300800 */
[----:B------:R-:W-:Y:S01]  /*19ff0*/  MOV R8, 0x1f ;  /* 0x0000001f00087802 */ /* 0x000fe20000000f00 */
[----:B------:R-:W-:Y:S01]  /*1a000*/  IMAD.MOV.U32 R5, RZ, RZ, RZ ;  /* 0x000000ffff057224 */ /* 0x000fe200078e00ff */
[----:B-----5:R-:W-:Y:S01]  /*1a010*/  MOV R3, R0 ;  /* 0x0000000000037202 */ /* 0x020fe20000000f00 */
[----:B------:R1:W-:Y:S04]  /*1a020*/  STL [R1+0x54], R7 ;  /* 0x0000540701007387 */ /* 0x0003e80000100800 */
[----:B------:R1:W-:Y:S02]  /*1a030*/  STL [R1+0x58], R8 ;  /* 0x0000580801007387 */ /* 0x0003e40000100800 */
[----:B-1----:R-:W-:Y:S05]  /*1a040*/  CALL.REL.NOINC `($__internal_10_$__cuda_sm70_shflsync_idx_p) ;  /* 0x00002c4000007944 */ /* 0x002fea0003c00000 */
[----:B------:R1:W5:Y:S02]  /*1a050*/  LDL.LU R9, [R1+0x58] ;  /* 0x0000580001097983 */ /* 0x0003640000300800 */
[----:B-1---5:R-:W-:Y:S05]  /*1a060*/  BRA `(.L_x_636) ;  /* 0xfffe65f000007947 */ /* 0x022fea000383ffff */
.L_x_460:
[----:B------:R-:W-:Y:S01]  /*1a070*/  MOV R3, R0 ;  /* 0x0000000000037202 */ /* 0x000fe20000000f00 */
[----:B-1----:R-:W-:Y:S01]  /*1a080*/  IMAD.MOV.U32 R2, RZ, RZ, R4 ;  /* 0x000000ffff027224 */ /* 0x002fe200078e0004 */
[----:B------:R-:W-:Y:S01]  /*1a090*/  MOV R0, 0x1a0e0 ;  /* 0x0001a0e000007802 */ /* 0x000fe20000000f00 */
[----:B------:R-:W-:-:S04]  /*1a0a0*/  IMAD.MOV.U32 R4, RZ, RZ, 0x1f ;  /* 0x0000001fff047424 */ /* 0x000fc800078e00ff */
[----:B------:R1:W-:Y:S04]  /*1a0b0*/  STL [R1+0x54], R0 ;  /* 0x0000540001007387 */ /* 0x0003e80000100800 */
[----:B------:R1:W-:Y:S02]  /*1a0c0*/  STL [R1+0x58], R4 ;  /* 0x0000580401007387 */ /* 0x0003e40000100800 */
[----:B-1-34-:R-:W-:Y:S05]  /*1a0d0*/  CALL.REL.NOINC `($__internal_10_$__cuda_sm70_shflsync_idx_p) ;  /* 0x00002bb000007944 */ /* 0x01afea0003c00000 */
[----:B------:R1:W5:Y:S02]  /*1a0e0*/  LDL.LU R5, [R1+0x58] ;  /* 0x0000580001057983 */ /* 0x0003640000300800 */
[----:B-1---5:R-:W-:Y:S05]  /*1a0f0*/  BRA `(.L_x_459) ;  /* 0xfffe65c000007947 */ /* 0x022fea000383ffff */
.L_x_481:
[----:B------:R-:W-:Y:S01]  /*1a100*/  MOV R4, 0x1a170 ;  /* 0x0001a17000047802 */ /* 0x000fe20000000f00 */
[----:B------:R-:W-:Y:S01]  /*1a110*/  IMAD.MOV.U32 R5, RZ, RZ, 0x181f ;  /* 0x0000181fff057424 */ /* 0x000fe200078e00ff */
[----:B-1----:R-:W-:Y:S01]  /*1a120*/  MOV R3, 0x1 ;  /* 0x0000000100037802 */ /* 0x002fe20000000f00 */
[----:B------:R-:W-:Y:S02]  /*1a130*/  IMAD.MOV.U32 R2, RZ, RZ, R8 ;  /* 0x000000ffff027224 */ /* 0x000fe400078e0008 */
[----:B------:R1:W-:Y:S04]  /*1a140*/  STL [R1+0x54], R4 ;  /* 0x0000540401007387 */ /* 0x0003e80000100800 */
[----:B------:R1:W-:Y:S02]  /*1a150*/  STL [R1+0x58], R5 ;  /* 0x0000580501007387 */ /* 0x0003e40000100800 */
[----:B-1----:R-:W-:Y:S05]  /*1a160*/  CALL.REL.NOINC `($__internal_10_$__cuda_sm70_shflsync_idx_p) ;  /* 0x00002b2000007944 */ /* 0x002fea0003c00000 */
[----:B------:R-:W-:Y:S01]  /*1a170*/  MOV R5, 0x1a1f0 ;  /* 0x0001a1f000057802 */ /* 0x000fe20000000f00 */
[----:B------:R-:W-:Y:S01]  /*1a180*/  IMAD.MOV.U32 R6, RZ, RZ, 0x181f ;  /* 0x0000181fff067424 */ /* 0x000fe200078e00ff */
[----:B-----5:R1:W5:Y:S01]  /*1a190*/  LDL.LU R4, [R1+0x58] ;  /* 0x0000580001047983 */ /* 0x0203620000300800 */
[----:B------:R-:W-:Y:S01]  /*1a1a0*/  IMAD.MOV.U32 R2, RZ, RZ, R11 ;  /* 0x000000ffff027224 */ /* 0x000fe200078e000b */
[----:B------:R-:W-:-:S02]  /*1a1b0*/  MOV R3, 0x1 ;  /* 0x0000000100037802 */ /* 0x000fc40000000f00 */
[----:B------:R1:W-:Y:S04]  /*1a1c0*/  STL [R1+0x54], R5 ;  /* 0x0000540501007387 */ /* 0x0003e80000100800 */
[----:B------:R1:W-:Y:S02]  /*1a1d0*/  STL [R1+0x58], R6 ;  /* 0x0000580601007387 */ /* 0x0003e40000100800 */
[----:B-1---5:R-:W-:Y:S05]  /*1a1e0*/  CALL.REL.NOINC `($__internal_10_$__cuda_sm70_shflsync_idx_p) ;  /* 0x00002aa000007944 */ /* 0x022fea0003c00000 */
[----:B------:R1:W5:Y:S02]  /*1a1f0*/  LDL.LU R2, [R1+0x58] ;  /* 0x0000580001027983 */ /* 0x0003640000300800 */
[----:B-1---5:R-:W-:Y:S05]  /*1a200*/  BRA `(.L_x_637) ;  /* 0xfffea31000007947 */ /* 0x022fea000383ffff */
.L_x_484:
[----:B------:R-:W-:Y:S01]  /*1a210*/  MOV R0, 0x1a280 ;  /* 0x0001a28000007802 */ /* 0x000fe20000000f00 */
[----:B------:R-:W-:Y:S01]  /*1a220*/  IMAD.MOV.U32 R4, RZ, RZ, 0x181f ;  /* 0x0000181fff047424 */ /* 0x000fe200078e00ff */
[----:B------:R-:W-:Y:S01]  /*1a230*/  MOV R3, RZ ;  /* 0x000000ff00037202 */ /* 0x000fe20000000f00 */
[----:B------:R-:W-:Y:S02]  /*1a240*/  IMAD.MOV.U32 R2, RZ, RZ, R5 ;  /* 0x000000ffff027224 */ /* 0x000fe400078e0005 */
[----:B------:R2:W-:Y:S04]  /*1a250*/  STL [R1+0x54], R0 ;  /* 0x0000540001007387 */ /* 0x0005e80000100800 */
[----:B------:R2:W-:Y:S02]  /*1a260*/  STL [R1+0x58], R4 ;  /* 0x0000580401007387 */ /* 0x0005e40000100800 */
[----:B-12---:R-:W-:Y:S05]  /*1a270*/  CALL.REL.NOINC `($__internal_10_$__cuda_sm70_shflsync_idx_p) ;  /* 0x00002a1000007944 */ /* 0x006fea0003c00000 */
[----:B-----5:R1:W5:Y:S02]  /*1a280*/  LDL.LU R4, [R1+0x58] ;  /* 0x0000580001047983 */ /* 0x0203640000300800 */
[----:B-1---5:R-:W-:Y:S05]  /*1a290*/  BRA `(.L_x_638) ;  /* 0xfffeb4d000007947 */ /* 0x022fea000383ffff */
.L_x_485:
[----:B------:R-:W-:Y:S01]  /*1a2a0*/  MOV R0, 0x1a310 ;  /* 0x0001a31000007802 */ /* 0x000fe20000000f00 */
[----:B------:R-:W-:Y:S01]  /*1a2b0*/  IMAD.MOV.U32 R8, RZ, RZ, 0x181f ;  /* 0x0000181fff087424 */ /* 0x000fe200078e00ff */
[----:B------:R-:W-:Y:S01]  /*1a2c0*/  MOV R3, RZ ;  /* 0x000000ff00037202 */ /* 0x000fe20000000f00 */
[----:B------:R-:W-:-:S02]  /*1a2d0*/  IMAD.MOV.U32 R2, RZ, RZ, R6 ;  /* 0x000000ffff027224 */ /* 0x000fc400078e0006 */
[----:B------:R4:W-:Y:S04]  /*1a2e0*/  STL [R1+0x54], R0 ;  /* 0x0000540001007387 */ /* 0x0009e80000100800 */
[----:B------:R4:W-:Y:S02]  /*1a2f0*/  STL [R1+0x58], R8 ;  /* 0x0000580801007387 */ /* 0x0009e40000100800 */
[----:B-1234-:R-:W-:Y:S05]  /*1a300*/  CALL.REL.NOINC `($__internal_10_$__cuda_sm70_shflsync_idx_p) ;  /* 0x0000298000007944 */ /* 0x01efea0003c00000 */
[----:B-----5:R1:W5:Y:S02]  /*1a310*/  LDL.LU R0, [R1+0x58] ;  /* 0x0000580001007983 */ /* 0x0203640000300800 */
[----:B-1---5:R-:W-:Y:S05]  /*1a320*/  BRA `(.L_x_639) ;  /* 0xfffeb46000007947 */ /* 0x022fea000383ffff */
.L_x_488:
[----:B-1----:R-:W-:Y:S01]  /*1a330*/  MOV R0, 0x1a3a0 ;  /* 0x0001a3a000007802 */ /* 0x002fe20000000f00 */
[----:B---3--:R-:W-:Y:S01]  /*1a340*/  IMAD.MOV.U32 R4, RZ, RZ, 0x181f ;  /* 0x0000181fff047424 */ /* 0x008fe200078e00ff */
[----:B------:R-:W-:Y:S01]  /*1a350*/  MOV R3, 0x1 ;  /* 0x0000000100037802 */ /* 0x000fe20000000f00 */
[----:B------:R-:W-:Y:S02]  /*1a360*/  IMAD.MOV.U32 R2, RZ, RZ, R5 ;  /* 0x000000ffff027224 */ /* 0x000fe400078e0005 */
[----:B------:R1:W-:Y:S04]  /*1a370*/  STL [R1+0x54], R0 ;  /* 0x0000540001007387 */ /* 0x0003e80000100800 */
[----:B------:R1:W-:Y:S02]  /*1a380*/  STL [R1+0x58], R4 ;  /* 0x0000580401007387 */ /* 0x0003e40000100800 */
[----:B-12-4-:R-:W-:Y:S05]  /*1a390*/  CALL.REL.NOINC `($__internal_10_$__cuda_sm70_shflsync_idx_p) ;  /* 0x000028f000007944 */ /* 0x016fea0003c00000 */
[----:B-----5:R-:W-:Y:S01]  /*1a3a0*/  MOV R0, 0x1a420 ;  /* 0x0001a42000007802 */ /* 0x020fe20000000f00 */
[----:B------:R-:W-:Y:S01]  /*1a3b0*/  IMAD.MOV.U32 R5, RZ, RZ, 0x181f ;  /* 0x0000181fff057424 */ /* 0x000fe200078e00ff */
[----:B------:R1:W5:Y:S01]  /*1a3c0*/  LDL.LU R4, [R1+0x58] ;  /* 0x0000580001047983 */ /* 0x0003620000300800 */
[----:B------:R-:W-:Y:S01]  /*1a3d0*/  IMAD.MOV.U32 R2, RZ, RZ, R6 ;  /* 0x000000ffff027224 */ /* 0x000fe200078e0006 */
[----:B------:R-:W-:-:S02]  /*1a3e0*/  MOV R3, 0x1 ;  /* 0x0000000100037802 */ /* 0x000fc40000000f00 */
[----:B------:R1:W-:Y:S04]  /*1a3f0*/  STL [R1+0x54], R0 ;  /* 0x0000540001007387 */ /* 0x0003e80000100800 */
[----:B------:R1:W-:Y:S02]  /*1a400*/  STL [R1+0x58], R5 ;  /* 0x0000580501007387 */ /* 0x0003e40000100800 */
[----:B-1---5:R-:W-:Y:S05]  /*1a410*/  CALL.REL.NOINC `($__internal_10_$__cuda_sm70_shflsync_idx_p) ;  /* 0x0000287000007944 */ /* 0x022fea0003c00000 */
[----:B-----5:R1:W5:Y:S02]  /*1a420*/  LDL.LU R0, [R1+0x58] ;  /* 0x0000580001007983 */ /* 0x0203640000300800 */
[----:B-1---5:R-:W-:Y:S05]  /*1a430*/  BRA `(.L_x_640) ;  /* 0xfffeb5c000007947 */ /* 0x022fea000383ffff */
.L_x_489:
[----:B------:R-:W-:Y:S01]  /*1a440*/  MOV R0, 0x1a4b0 ;  /* 0x0001a4b000007802 */ /* 0x000fe20000000f00 */
[----:B------:R-:W-:Y:S01]  /*1a450*/  IMAD.MOV.U32 R9, RZ, RZ, 0x1c1f ;  /* 0x00001c1fff097424 */ /* 0x000fe200078e00ff */
[----:B------:R-:W-:Y:S01]  /*1a460*/  MOV R3, RZ ;  /* 0x000000ff00037202 */ /* 0x000fe20000000f00 */
[----:B------:R-:W-:Y:S02]  /*1a470*/  IMAD.MOV.U32 R2, RZ, RZ, R4 ;  /* 0x000000ffff027224 */ /* 0x000fe400078e0004 */
[----:B------:R1:W-:Y:S04]  /*1a480*/  STL [R1+0x54], R0 ;  /* 0x0000540001007387 */ /* 0x0003e80000100800 */
[----:B------:R1:W-:Y:S02]  /*1a490*/  STL [R1+0x58], R9 ;  /* 0x0000580901007387 */ /* 0x0003e40000100800 */
[----:B-1----:R-:W-:Y:S05]  /*1a4a0*/  CALL.REL.NOINC `($__internal_10_$__cuda_sm70_shflsync_idx_p) ;  /* 0x000027e000007944 */ /* 0x002fea0003c00000 */
[----:B------:R1:W5:Y:S02]  /*1a4b0*/  LDL.LU R3, [R1+0x58] ;  /* 0x0000580001037983 */ /* 0x0003640000300800 */
[----:B-1---5:R-:W-:Y:S05]  /*1a4c0*/  BRA `(.L_x_641) ;  /* 0xfffeb8a000007947 */ /* 0x022fea000383ffff */
.L_x_494:
[----:B------:R-:W-:Y:S01]  /*1a4d0*/  IMAD.MOV.U32 R2, RZ, RZ, R4 ;  /* 0x000000ffff027224 */ /* 0x000fe200078e0004 */
[----:B------:R-:W-:Y:S01]  /*1a4e0*/  MOV R0, 0x1a540 ;  /* 0x0001a54000007802 */ /* 0x000fe20000000f00 */
[----:B-1----:R-:W-:Y:S01]  /*1a4f0*/  IMAD.MOV.U32 R4, RZ, RZ, 0x1c1f ;  /* 0x00001c1fff047424 */ /* 0x002fe200078e00ff */
[----:B--2---:R-:W-:-:S03]  /*1a500*/  MOV R3, 0x1 ;  /* 0x0000000100037802 */ /* 0x004fc60000000f00 */
[----:B------:R1:W-:Y:S04]  /*1a510*/  STL [R1+0x54], R0 ;  /* 0x0000540001007387 */ /* 0x0003e80000100800 */
[----:B------:R1:W-:Y:S02]  /*1a520*/  STL [R1+0x58], R4 ;  /* 0x0000580401007387 */ /* 0x0003e40000100800 */
[----:B-1----:R-:W-:Y:S05]  /*1a530*/  CALL.REL.NOINC `($__internal_10_$__cuda_sm70_shflsync_idx_p) ;  /* 0x0000275000007944 */ /* 0x002fea0003c00000 */
[----:B------:R1:W5:Y:S02]  /*1a540*/  LDL.LU R3, [R1+0x58] ;  /* 0x0000580001037983 */ /* 0x0003640000300800 */
[----:B-1---5:R-:W-:Y:S05]  /*1a550*/  BRA `(.L_x_642) ;  /* 0xfffebdd000007947 */ /* 0x022fea000383ffff */
.L_x_499:
[----:B------:R-:W-:Y:S02]  /*1a560*/  MOV R0, 0x2 ;  /* 0x0000000200007802 */ /* 0x000fe40000000f00 */
[----:B------:R-:W-:Y:S02]  /*1a570*/  MOV R2, 0x1a590 ;  /* 0x0001a59000027802 */ /* 0x000fe40000000f00 */
[----:B------:R-:W-:Y:S05]  /*1a580*/  CALL.REL.NOINC `($__internal_9_$__cuda_sm70_shflsync_bfly_p) ;  /* 0x0000268000007944 */ /* 0x000fea0003c00000 */
[----:B-1---5:R-:W-:Y:S05]  /*1a590*/  BRA `(.L_x_643) ;  /* 0xfffec38000007947 */ /* 0x022fea000383ffff */
.L_x_500:
[----:B------:R-:W-:Y:S02]  /*1a5a0*/  MOV R0, 0x1 ;  /* 0x0000000100007802 */ /* 0x000fe40000000f00 */
[----:B------:R-:W-:-:S02]  /*1a5b0*/  MOV R2, 0x1a5d0 ;  /* 0x0001a5d000027802 */ /* 0x000fc40000000f00 */
[----:B------:R-:W-:Y:S05]  /*1a5c0*/  CALL.REL.NOINC `($__internal_9_$__cuda_sm70_shflsync_bfly_p) ;  /* 0x0000264000007944 */ /* 0x000fea0003c00000 */
[----:B------:R-:W-:Y:S01]  /*1a5d0*/  FMNMX.FTZ R133, R4, R0, !PT ;  /* 0x0000000004857209 */ /* 0x000fe20007810000 */
[----:B-----5:R-:W-:Y:S01]  /*1a5e0*/  IMAD.MOV.U32 R4, RZ, RZ, R5 ;  /* 0x000000ffff047224 */ /* 0x020fe200078e0005 */
[----:B------:R-:W-:Y:S01]  /*1a5f0*/  MOV R2, 0x1a620 ;  /* 0x0001a62000027802 */ /* 0x000fe20000000f00 */
[----:B------:R-:W-:-:S02]  /*1a600*/  IMAD.MOV.U32 R0, RZ, RZ, 0x2 ;  /* 0x00000002ff007424 */ /* 0x000fc400078e00ff */
[----:B-1----:R-:W-:Y:S05]  /*1a610*/  CALL.REL.NOINC `($__internal_9_$__cuda_sm70_shflsync_bfly_p) ;  /* 0x000025f000007944 */ /* 0x002fea0003c00000 */
[----:B-----5:R-:W-:Y:S01]  /*1a620*/  FMNMX.FTZ R5, R5, R0, !PT ;  /* 0x0000000005057209 */ /* 0x020fe20007810000 */
[----:B------:R-:W-:Y:S01]  /*1a630*/  IMAD.MOV.U32 R0, RZ, RZ, 0x1 ;  /* 0x00000001ff007424 */ /* 0x000fe200078e00ff */
[----:B------:R-:W-:-:S03]  /*1a640*/  MOV R2, 0x1a670 ;  /* 0x0001a67000027802 */ /* 0x000fc60000000f00 */
[----:B------:R-:W-:Y:S02]  /*1a650*/  IMAD.MOV.U32 R4, RZ, RZ, R5 ;  /* 0x000000ffff047224 */ /* 0x000fe400078e0005 */
[----:B-1----:R-:W-:Y:S05]  /*1a660*/  CALL.REL.NOINC `($__internal_9_$__cuda_sm70_shflsync_bfly_p) ;  /* 0x000025a000007944 */ /* 0x002fea0003c00000 */
[----:B------:R-:W-:Y:S01]  /*1a670*/  MOV R3, R0 ;  /* 0x0000000000037202 */ /* 0x000fe20000000f00 */
[----:B-1---5:R-:W-:Y:S05]  /*1a680*/  BRA `(.L_x_644) ;  /* 0xfffec30000007947 */ /* 0x022fea000383ffff */
.L_x_508:
        /* <DEDUP_REMOVED lines=8> */
[----:B-1---5:R-:W-:-:S05]  /*1a710*/  BRA `(.L_x_645) ;  /* 0xfffeda8000007947 */ /* 0x022fca000383ffff */
.L_x_509:
[----:B------:R-:W-:Y:S01]  /*1a720*/  MOV R0, 0x1a790 ;  /* 0x0001a79000007802 */ /* 0x000fe20000000f00 */
[----:B------:R-:W-:Y:S01]  /*1a730*/  IMAD.MOV.U32 R6, RZ, RZ, 0x181f ;  /* 0x0000181fff067424 */ /* 0x000fe200078e00ff */
[----:B------:R-:W-:Y:S01]  /*1a740*/  MOV R3, RZ ;  /* 0x000000ff00037202 */ /* 0x000fe20000000f00 */
[----:B------:R-:W-:Y:S02]  /*1a750*/  IMAD.MOV.U32 R2, RZ, RZ, R12 ;  /* 0x000000ffff027224 */ /* 0x000fe400078e000c */
[----:B------:R4:W-:Y:S04]  /*1a760*/  STL [R1+0x54], R0 ;  /* 0x0000540001007387 */ /* 0x0009e80000100800 */
[----:B------:R4:W-:Y:S02]  /*1a770*/  STL [R1+0x58], R6 ;  /* 0x0000580601007387 */ /* 0x0009e40000100800 */
[----:B-1234-:R-:W-:Y:S05]  /*1a780*/  CALL.REL.NOINC `($__internal_10_$__cuda_sm70_shflsync_idx_p) ;  /* 0x0000250000007944 */ /* 0x01efea0003c00000 */
[----:B-----5:R1:W5:Y:S02]  /*1a790*/  LDL.LU R0, [R1+0x58] ;  /* 0x0000580001007983 */ /* 0x0203640000300800 */
[----:B-1---5:R-:W-:-:S05]  /*1a7a0*/  BRA `(.L_x_646) ;  /* 0xfffeda1000007947 */ /* 0x022fca000383ffff */
.L_x_510:
[----:B------:R-:W-:Y:S01]  /*1a7b0*/  MOV R0, 0x1a820 ;  /* 0x0001a82000007802 */ /* 0x000fe20000000f00 */
[----:B------:R-:W-:Y:S01]  /*1a7c0*/  IMAD.MOV.U32 R4, RZ, RZ, 0x181f ;  /* 0x0000181fff047424 */ /* 0x000fe200078e00ff */
[----:B--2---:R-:W-:Y:S01]  /*1a7d0*/  MOV R3, 0x1 ;  /* 0x0000000100037802 */ /* 0x004fe20000000f00 */
[----:B------:R-:W-:Y:S02]  /*1a7e0*/  IMAD.MOV.U32 R2, RZ, RZ, R5 ;  /* 0x000000ffff027224 */ /* 0x000fe400078e0005 */
[----:B------:R2:W-:Y:S04]  /*1a7f0*/  STL [R1+0x54], R0 ;  /* 0x0000540001007387 */ /* 0x0005e80000100800 */
[----:B------:R2:W-:Y:S02]  /*1a800*/  STL [R1+0x58], R4 ;  /* 0x0000580401007387 */ /* 0x0005e40000100800 */
[----:B-12---:R-:W-:Y:S05]  /*1a810*/  CALL.REL.NOINC `($__internal_10_$__cuda_sm70_shflsync_idx_p) ;  /* 0x0000247000007944 */ /* 0x006fea0003c00000 */
[----:B-----5:R1:W5:Y:S01]  /*1a820*/  LDL.LU R4, [R1+0x58] ;  /* 0x0000580001047983 */ /* 0x0203620000300800 */
[----:B------:R-:W-:Y:S01]  /*1a830*/  MOV R0, 0x1a8a0 ;  /* 0x0001a8a000007802 */ /* 0x000fe20000000f00 */
[----:B------:R-:W-:Y:S01]  /*1a840*/  IMAD.MOV.U32 R5, RZ, RZ, 0x181f ;  /* 0x0000181fff057424 */ /* 0x000fe200078e00ff */
[----:B------:R-:W-:Y:S01]  /*1a850*/  MOV R3, 0x1 ;  /* 0x0000000100037802 */ /* 0x000fe20000000f00 */
[----:B------:R-:W-:Y:S02]  /*1a860*/  IMAD.MOV.U32 R2, RZ, RZ, R12 ;  /* 0x000000ffff027224 */ /* 0x000fe400078e000c */
[----:B------:R1:W-:Y:S04]  /*1a870*/  STL [R1+0x54], R0 ;  /* 0x0000540001007387 */ /* 0x0003e80000100800 */
[----:B------:R1:W-:Y:S02]  /*1a880*/  STL [R1+0x58], R5 ;  /* 0x0000580501007387 */ /* 0x0003e40000100800 */
[----:B-1---5:R-:W-:Y:S05]  /*1a890*/  CALL.REL.NOINC `($__internal_10_$__cuda_sm70_shflsync_idx_p) ;  /* 0x000023f000007944 */ /* 0x022fea0003c00000 */
[----:B-----5:R1:W5:Y:S02]  /*1a8a0*/  LDL.LU R0, [R1+0x58] ;  /* 0x0000580001007983 */ /* 0x0203640000300800 */
[----:B-1---5:R-:W-:-:S05]  /*1a8b0*/  BRA `(.L_x_647) ;  /* 0xfffedb6000007947 */ /* 0x022fca000383ffff */
.L_x_513:
[----:B------:R-:W-:Y:S01]  /*1a8c0*/  MOV R0, 0x1a930 ;  /* 0x0001a93000007802 */ /* 0x000fe20000000f00 */
[----:B------:R-:W-:Y:S01]  /*1a8d0*/  IMAD.MOV.U32 R4, RZ, RZ, 0x181f ;  /* 0x0000181fff047424 */ /* 0x000fe200078e00ff */
[----:B------:R-:W-:Y:S01]  /*1a8e0*/  MOV R3, RZ ;  /* 0x000000ff00037202 */ /* 0x000fe20000000f00 */
[----:B------:R-:W-:Y:S02]  /*1a8f0*/  IMAD.MOV.U32 R2, RZ, RZ, R8 ;  /* 0x000000ffff027224 */ /* 0x000fe400078e0008 */
[----:B------:R1:W-:Y:S04]  /*1a900*/  STL [R1+0x54], R0 ;  /* 0x0000540001007387 */ /* 0x0003e80000100800 */
[----:B------:R1:W-:Y:S02]  /*1a910*/  STL [R1+0x58], R4 ;  /* 0x0000580401007387 */ /* 0x0003e40000100800 */
[----:B-1----:R-:W-:Y:S05]  /*1a920*/  CALL.REL.NOINC `($__internal_10_$__cuda_sm70_shflsync_idx_p) ;  /* 0x0000236000007944 */ /* 0x002fea0003c00000 */
[----:B-----5:R1:W5:Y:S02]  /*1a930*/  LDL.LU R4, [R1+0x58] ;  /* 0x0000580001047983 */ /* 0x0203640000300800 */
[----:B-1---5:R-:W-:-:S05]  /*1a940*/  BRA `(.L_x_648) ;  /* 0xfffeebc000007947 */ /* 0x022fca000383ffff */
.L_x_514:
[----:B------:R-:W-:Y:S01]  /*1a950*/  MOV R0, 0x1a9c0 ;  /* 0x0001a9c000007802 */ /* 0x000fe20000000f00 */
[----:B------:R-:W-:Y:S01]  /*1a960*/  IMAD.MOV.U32 R6, RZ, RZ, 0x181f ;  /* 0x0000181fff067424 */ /* 0x000fe200078e00ff */
[----:B------:R-:W-:Y:S01]  /*1a970*/  MOV R3, RZ ;  /* 0x000000ff00037202 */ /* 0x000fe20000000f00 */
[----:B------:R-:W-:Y:S02]  /*1a980*/  IMAD.MOV.U32 R2, RZ, RZ, R9 ;  /* 0x000000ffff027224 */ /* 0x000fe400078e0009 */
[----:B------:R3:W-:Y:S04]  /*1a990*/  STL [R1+0x54], R0 ;  /* 0x0000540001007387 */ /* 0x0007e80000100800 */
[----:B------:R3:W-:Y:S02]  /*1a9a0*/  STL [R1+0x58], R6 ;  /* 0x0000580601007387 */ /* 0x0007e40000100800 */
[----:B-123--:R-:W-:Y:S05]  /*1a9b0*/  CALL.REL.NOINC `($__internal_10_$__cuda_sm70_shflsync_idx_p) ;  /* 0x000022d000007944 */ /* 0x00efea0003c00000 */
[----:B-----5:R1:W5:Y:S02]  /*1a9c0*/  LDL.LU R0, [R1+0x58] ;  /* 0x0000580001007983 */ /* 0x0203640000300800 */
[----:B-1---5:R-:W-:-:S05]  /*1a9d0*/  BRA `(.L_x_649) ;  /* 0xfffeeb5000007947 */ /* 0x022fca000383ffff */
.L_x_515:
        /* <DEDUP_REMOVED lines=17> */
.L_x_516:
        /* <DEDUP_REMOVED lines=9> */
.L_x_521:
[----:B--2---:R-:W-:Y:S01]  /*1ab80*/  MOV R4, 0x1abf0 ;  /* 0x0001abf000047802 */ /* 0x004fe20000000f00 */
[----:B------:R-:W-:Y:S01]  /*1ab90*/  IMAD.MOV.U32 R2, RZ, RZ, R5 ;  /* 0x000000ffff027224 */ /* 0x000fe200078e0005 */
[----:B------:R-:W-:Y:S01]  /*1aba0*/  MOV R3, 0x1 ;  /* 0x0000000100037802 */ /* 0x000fe20000000f00 */
[----:B-1----:R-:W-:Y:S02]  /*1abb0*/  IMAD.MOV.U32 R5, RZ, RZ, 0x1c1f ;  /* 0x00001c1fff057424 */ /* 0x002fe400078e00ff */
[----:B------:R1:W-:Y:S04]  /*1abc0*/  STL [R1+0x54], R4 ;  /* 0x0000540401007387 */ /* 0x0003e80000100800 */
[----:B------:R1:W-:Y:S02]  /*1abd0*/  STL [R1+0x58], R5 ;  /* 0x0000580501007387 */ /* 0x0003e40000100800 */
[----:B-1----:R-:W-:Y:S05]  /*1abe0*/  CALL.REL.NOINC `($__internal_10_$__cuda_sm70_shflsync_idx_p) ;  /* 0x000020a000007944 */ /* 0x002fea0003c00000 */
[----:B-----5:R1:W5:Y:S02]  /*1abf0*/  LDL.LU R4, [R1+0x58] ;  /* 0x0000580001047983 */ /* 0x0203640000300800 */
[----:B-1---5:R-:W-:-:S05]  /*1ac00*/  BRA `(.L_x_652) ;  /* 0xfffef54000007947 */ /* 0x022fca000383ffff */
.L_x_526:
[----:B------:R-:W-:Y:S02]  /*1ac10*/  MOV R0, 0x2 ;  /* 0x0000000200007802 */ /* 0x000fe40000000f00 */
[----:B------:R-:W-:Y:S02]  /*1ac20*/  MOV R2, 0x1ac40 ;  /* 0x0001ac4000027802 */ /* 0x000fe40000000f00 */
[----:B------:R-:W-:Y:S05]  /*1ac30*/  CALL.REL.NOINC `($__internal_9_$__cuda_sm70_shflsync_bfly_p) ;  /* 0x00001fd000007944 */ /* 0x000fea0003c00000 */
[----:B-1---5:R-:W-:-:S05]  /*1ac40*/  BRA `(.L_x_653) ;  /* 0xfffefbb000007947 */ /* 0x022fca000383ffff */
.L_x_527:
[----:B------:R-:W-:Y:S02]  /*1ac50*/  MOV R0, 0x1 ;  /* 0x0000000100007802 */ /* 0x000fe40000000f00 */
[----:B------:R-:W-:Y:S02]  /*1ac60*/  MOV R2, 0x1ac80 ;  /* 0x0001ac8000027802 */ /* 0x000fe40000000f00 */
[----:B------:R-:W-:Y:S05]  /*1ac70*/  CALL.REL.NOINC `($__internal_9_$__cuda_sm70_shflsync_bfly_p) ;  /* 0x00001f9000007944 */ /* 0x000fea0003c00000 */
[----:B------:R-:W-:Y:S01]  /*1ac80*/  FMNMX.FTZ R133, R4, R0, !PT ;  /* 0x0000000004857209 */ /* 0x000fe20007810000 */
[----:B-----5:R-:W-:Y:S01]  /*1ac90*/  IMAD.MOV.U32 R4, RZ, RZ, R5 ;  /* 0x000000ffff047224 */ /* 0x020fe200078e0005 */
[----:B------:R-:W-:Y:S01]  /*1aca0*/  MOV R2, 0x1acd0 ;  /* 0x0001acd000027802 */ /* 0x000fe20000000f00 */
[----:B------:R-:W-:Y:S02]  /*1acb0*/  IMAD.MOV.U32 R0, RZ, RZ, 0x2 ;  /* 0x00000002ff007424 */ /* 0x000fe400078e00ff */
[----:B-1----:R-:W-:Y:S05]  /*1acc0*/  CALL.REL.NOINC `($__internal_9_$__cuda_sm70_shflsync_bfly_p) ;  /* 0x00001f4000007944 */ /* 0x002fea0003c00000 */
[----:B-----5:R-:W-:Y:S01]  /*1acd0*/  FMNMX.FTZ R4, R5, R0, !PT ;  /* 0x0000000005047209 */ /* 0x020fe20007810000 */
[----:B------:R-:W-:Y:S01]  /*1ace0*/  IMAD.MOV.U32 R0, RZ, RZ, 0x1 ;  /* 0x00000001ff007424 */ /* 0x000fe200078e00ff */
[----:B------:R-:W-:Y:S02]  /*1acf0*/  MOV R2, 0x1ad10 ;  /* 0x0001ad1000027802 */ /* 0x000fe40000000f00 */
[----:B-1----:R-:W-:Y:S05]  /*1ad00*/  CALL.REL.NOINC `($__internal_9_$__cuda_sm70_shflsync_bfly_p) ;  /* 0x00001f0000007944 */ /* 0x002fea0003c00000 */
[----:B-1---5:R-:W-:-:S05]  /*1ad10*/  BRA `(.L_x_654) ;  /* 0xfffefb5000007947 */ /* 0x022fca000383ffff */
.L_x_536:
        /* <DEDUP_REMOVED lines=9> */
.L_x_537:
        /* <DEDUP_REMOVED lines=9> */
.L_x_538:
        /* <DEDUP_REMOVED lines=17> */
.L_x_541:
        /* <DEDUP_REMOVED lines=9> */
.L_x_542:
        /* <DEDUP_REMOVED lines=9> */
.L_x_543:
        /* <DEDUP_REMOVED lines=17> */
.L_x_544:
[----:B------:R-:W-:Y:S02]  /*1b180*/  MOV R0, 0x2 ;  /* 0x0000000200007802 */ /* 0x000fe40000000f00 */
[----:B------:R-:W-:Y:S02]  /*1b190*/  MOV R2, 0x1b1b0 ;  /* 0x0001b1b000027802 */ /* 0x000fe40000000f00 */
[----:B------:R-:W-:Y:S05]  /*1b1a0*/  CALL.REL.NOINC `($__internal_9_$__cuda_sm70_shflsync_bfly_p) ;  /* 0x00001a6000007944 */ /* 0x000fea0003c00000 */
[----:B-1---5:R-:W-:-:S05]  /*1b1b0*/  BRA `(.L_x_661) ;  /* 0xffff2ee000007947 */ /* 0x022fca000383ffff */
.L_x_545:
        /* <DEDUP_REMOVED lines=13> */
.L_x_548:
        /* <DEDUP_REMOVED lines=9> */
.L_x_551:
[----:B------:R-:W-:Y:S01]  /*1b320*/  MOV R0, 0x1b390 ;  /* 0x0001b39000007802 */ /* 0x000fe20000000f00 */
[----:B--2---:R-:W-:Y:S01]  /*1b330*/  IMAD.MOV.U32 R4, RZ, RZ, 0x181f ;  /* 0x0000181fff047424 */ /* 0x004fe200078e00ff */
[----:B------:R-:W-:Y:S01]  /*1b340*/  MOV R3, 0x1 ;  /* 0x0000000100037802 */ /* 0x000fe20000000f00 */
        /* <DEDUP_REMOVED lines=14> */
.L_x_554:
        /* <DEDUP_REMOVED lines=9> */
.L_x_555:
        /* <DEDUP_REMOVED lines=9> */
.L_x_556:
        /* <DEDUP_REMOVED lines=17> */
.L_x_557:
        /* <DEDUP_REMOVED lines=9> */
.L_x_562:
        /* <DEDUP_REMOVED lines=9> */
.L_x_567:
[----:B------:R-:W-:Y:S02]  /*1b780*/  MOV R0, 0x2 ;  /* 0x0000000200007802 */ /* 0x000fe40000000f00 */
[----:B------:R-:W-:Y:S02]  /*1b790*/  MOV R2, 0x1b7b0 ;  /* 0x0001b7b000027802 */ /* 0x000fe40000000f00 */
[----:B------:R-:W-:Y:S05]  /*1b7a0*/  CALL.REL.NOINC `($__internal_9_$__cuda_sm70_shflsync_bfly_p) ;  /* 0x0000146000007944 */ /* 0x000fea0003c00000 */
[----:B-1---5:R-:W-:-:S05]  /*1b7b0*/  BRA `(.L_x_670) ;  /* 0xffff693000007947 */ /* 0x022fca000383ffff */
.L_x_568:
        /* <DEDUP_REMOVED lines=13> */
.L_x_570:
[----:B-1----:R1:W5:Y:S01]  /*1b890*/  LDL R4, [R1+0x60] ;  /* 0x0000600001047983 */ /* 0x0023620000100800 */
[----:B------:R-:W-:-:S02]  /*1b8a0*/  MOV R0, 0x2 ;  /* 0x0000000200007802 */ /* 0x000fc40000000f00 */
[----:B------:R-:W-:Y:S02]  /*1b8b0*/  MOV R2, 0x1b8d0 ;  /* 0x0001b8d000027802 */ /* 0x000fe40000000f00 */
[----:B-1---5:R-:W-:Y:S05]  /*1b8c0*/  CALL.REL.NOINC `($__internal_9_$__cuda_sm70_shflsync_bfly_p) ;  /* 0x0000134000007944 */ /* 0x022fea0003c00000 */
[----:B-1---5:R-:W-:Y:S05]  /*1b8d0*/  BRA `(.L_x_672) ;  /* 0xffff81e000007947 */ /* 0x022fea000383ffff */
.L_x_571:
[----:B-1----:R-:W-:Y:S01]  /*1b8e0*/  IMAD.MOV.U32 R4, RZ, RZ, R5 ;  /* 0x000000ffff047224 */ /* 0x002fe200078e0005 */
[----:B------:R-:W-:Y:S02]  /*1b8f0*/  MOV R0, 0x1 ;  /* 0x0000000100007802 */ /* 0x000fe40000000f00 */
[----:B------:R-:W-:Y:S02]  /*1b900*/  MOV R2, 0x1b920 ;  /* 0x0001b92000027802 */ /* 0x000fe40000000f00 */
[----:B------:R-:W-:Y:S05]  /*1b910*/  CALL.REL.NOINC `($__internal_9_$__cuda_sm70_shflsync_bfly_p) ;  /* 0x000012f000007944 */ /* 0x000fea0003c00000 */
[----:B------:R2:W5:Y:S02]  /*1b920*/  LDL R4, [R1+0x5c] ;  /* 0x00005c0001047983 */ /* 0x0005640000100800 */
[----:B-----5:R-:W-:Y:S01]  /*1b930*/  FADD.FTZ R5, R5, R0 ;  /* 0x0000000005057221 */ /* 0x020fe20000010000 */
[----:B------:R-:W-:Y:S02]  /*1b940*/  MOV R0, 0x2 ;  /* 0x0000000200007802 */ /* 0x000fe40000000f00 */
[----:B------:R-:W-:Y:S02]  /*1b950*/  MOV R2, 0x1b970 ;  /* 0x0001b97000027802 */ /* 0x000fe40000000f00 */
[----:B-12---:R-:W-:Y:S05]  /*1b960*/  CALL.REL.NOINC `($__internal_9_$__cuda_sm70_shflsync_bfly_p) ;  /* 0x000012a000007944 */ /* 0x006fea0003c00000 */
[----:B------:R-:W2:Y:S02]  /*1b970*/  LDL.LU R2, [R1+0x5c] ;  /* 0x00005c0001027983 */ /* 0x000ea40000300800 */
[----:B--2---:R-:W-:Y:S01]  /*1b980*/  FADD.FTZ R4, R2, R0 ;  /* 0x0000000002047221 */ /* 0x004fe20000010000 */
[----:B------:R-:W-:-:S02]  /*1b990*/  MOV R0, 0x1 ;  /* 0x0000000100007802 */ /* 0x000fc40000000f00 */
[----:B------:R-:W-:Y:S02]  /*1b9a0*/  MOV R2, 0x1b9c0 ;  /* 0x0001b9c000027802 */ /* 0x000fe40000000f00 */
[----:B-1---5:R-:W-:Y:S05]  /*1b9b0*/  CALL.REL.NOINC `($__internal_9_$__cuda_sm70_shflsync_bfly_p) ;  /* 0x0000125000007944 */ /* 0x022fea0003c00000 */
[----:B------:R-:W-:Y:S01]  /*1b9c0*/  MOV R3, R0 ;  /* 0x0000000000037202 */ /* 0x000fe20000000f00 */
[----:B-1---5:R-:W-:Y:S05]  /*1b9d0*/  BRA `(.L_x_673) ;  /* 0xffff817000007947 */ /* 0x022fea000383ffff */
.L_x_578:
[----:B--234-:R-:W-:Y:S01]  /*1b9e0*/  MOV R0, 0x1ba50 ;  /* 0x0001ba5000007802 */ /* 0x01cfe20000000f00 */
        /* <DEDUP_REMOVED lines=8> */
.L_x_579:
        /* <DEDUP_REMOVED lines=9> */
.L_x_582:
[----:B--2---:R-:W-:Y:S01]  /*1bb00*/  MOV R0, 0x1bb70 ;  /* 0x0001bb7000007802 */ /* 0x004fe20000000f00 */
[----:B---3--:R-:W-:Y:S01]  /*1bb10*/  IMAD.MOV.U32 R4, RZ, RZ, 0x181f ;  /* 0x0000181fff047424 */ /* 0x008fe200078e00ff */
[----:B------:R-:W-:Y:S01]  /*1bb20*/  MOV R3, 0x1 ;  /* 0x0000000100037802 */ /* 0x000fe20000000f00 */
[----:B------:R-:W-:Y:S02]  /*1bb30*/  IMAD.MOV.U32 R2, RZ, RZ, R5 ;  /* 0x000000ffff027224 */ /* 0x000fe400078e0005 */
[----:B------:R2:W-:Y:S04]  /*1bb40*/  STL [R1+0x54], R0 ;  /* 0x0000540001007387 */ /* 0x0005e80000100800 */
[----:B------:R2:W-:Y:S02]  /*1bb50*/  STL [R1+0x58], R4 ;  /* 0x0000580401007387 */ /* 0x0005e40000100800 */
[----:B-12---:R-:W-:Y:S05]  /*1bb60*/  CALL.REL.NOINC `($__internal_10_$__cuda_sm70_shflsync_idx_p) ;  /* 0x0000112000007944 */ /* 0x006fea0003c00000 */
        /* <DEDUP_REMOVED lines=10> */
.L_x_585:
[----:B--2---:R-:W-:Y:S01]  /*1bc10*/  MOV R0, 0x1bc80 ;  /* 0x0001bc8000007802 */ /* 0x004fe20000000f00 */
[----:B----4-:R-:W-:Y:S01]  /*1bc20*/  IMAD.MOV.U32 R4, RZ, RZ, 0x181f ;  /* 0x0000181fff047424 */ /* 0x010fe200078e00ff */
[----:B-1----:R-:W-:Y:S01]  /*1bc30*/  MOV R3, 0x2 ;  /* 0x0000000200037802 */ /* 0x002fe20000000f00 */
[----:B------:R-:W-:Y:S02]  /*1bc40*/  IMAD.MOV.U32 R2, RZ, RZ, R5 ;  /* 0x000000ffff027224 */ /* 0x000fe400078e0005 */
[----:B------:R1:W-:Y:S04]  /*1bc50*/  STL [R1+0x54], R0 ;  /* 0x0000540001007387 */ /* 0x0003e80000100800 */
[----:B------:R1:W-:Y:S02]  /*1bc60*/  STL [R1+0x58], R4 ;  /* 0x0000580401007387 */ /* 0x0003e40000100800 */
[----:B-1-3--:R-:W-:Y:S05]  /*1bc70*/  CALL.REL.NOINC `($__internal_10_$__cuda_sm70_shflsync_idx_p) ;  /* 0x0000101000007944 */ /* 0x00afea0003c00000 */
[----:B-----5:R1:W5:Y:S02]  /*1bc80*/  LDL.LU R4, [R1+0x58] ;  /* 0x0000580001047983 */ /* 0x0203640000300800 */
[----:B-1---5:R-:W-:Y:S05]  /*1bc90*/  BRA `(.L_x_677) ;  /* 0xffff9fa000007947 */ /* 0x022fea000383ffff */
.L_x_586:
[----:B--2---:R-:W-:Y:S01]  /*1bca0*/  MOV R0, 0x1bd10 ;  /* 0x0001bd1000007802 */ /* 0x004fe20000000f00 */
[----:B-1----:R-:W-:Y:S01]  /*1bcb0*/  IMAD.MOV.U32 R6, RZ, RZ, 0x181f ;  /* 0x0000181fff067424 */ /* 0x002fe200078e00ff */
[----:B------:R-:W-:Y:S01]  /*1bcc0*/  MOV R3, 0x2 ;  /* 0x0000000200037802 */ /* 0x000fe20000000f00 */
[----:B------:R-:W-:-:S02]  /*1bcd0*/  IMAD.MOV.U32 R2, RZ, RZ, R14 ;  /* 0x000000ffff027224 */ /* 0x000fc400078e000e */
[----:B------:R1:W-:Y:S04]  /*1bce0*/  STL [R1+0x54], R0 ;  /* 0x0000540001007387 */ /* 0x0003e80000100800 */
[----:B------:R1:W-:Y:S02]  /*1bcf0*/  STL [R1+0x58], R6 ;  /* 0x0000580601007387 */ /* 0x0003e40000100800 */
[----:B-1-34-:R-:W-:Y:S05]  /*1bd00*/  CALL.REL.NOINC `($__internal_10_$__cuda_sm70_shflsync_idx_p) ;  /* 0x00000f8000007944 */ /* 0x01afea0003c00000 */
[----:B-----5:R1:W5:Y:S02]  /*1bd10*/  LDL.LU R0, [R1+0x58] ;  /* 0x0000580001007983 */ /* 0x0203640000300800 */
[----:B-1---5:R-:W-:Y:S05]  /*1bd20*/  BRA `(.L_x_678) ;  /* 0xffff9f3000007947 */ /* 0x022fea000383ffff */
.L_x_589:
[----:B----4-:R-:W-:Y:S01]  /*1bd30*/  MOV R0, 0x1bda0 ;  /* 0x0001bda000007802 */ /* 0x010fe20000000f00 */
[----:B---3--:R-:W-:Y:S01]  /*1bd40*/  IMAD.MOV.U32 R4, RZ, RZ, 0x181f ;  /* 0x0000181fff047424 */ /* 0x008fe200078e00ff */
[----:B-1----:R-:W-:Y:S01]  /*1bd50*/  MOV R3, 0x3 ;  /* 0x0000000300037802 */ /* 0x002fe20000000f00 */
        /* <DEDUP_REMOVED lines=14> */
.L_x_591:
        /* <DEDUP_REMOVED lines=8> */
[----:B-1---5:R-:W-:Y:S05]  /*1bec0*/  BRA `(.L_x_680) ;  /* 0xffffa37000007947 */ /* 0x022fea000383ffff */
.L_x_592:
[----:B------:R-:W-:Y:S01]  /*1bed0*/  MOV R0, 0x1bf40 ;  /* 0x0001bf4000007802 */ /* 0x000fe20000000f00 */
[----:B------:R-:W-:Y:S01]  /*1bee0*/  IMAD.MOV.U32 R6, RZ, RZ, 0x1c1f ;  /* 0x00001c1fff067424 */ /* 0x000fe200078e00ff */
[----:B------:R-:W-:Y:S01]  /*1bef0*/  MOV R3, RZ ;  /* 0x000000ff00037202 */ /* 0x000fe20000000f00 */
[----:B------:R-:W-:-:S02]  /*1bf00*/  IMAD.MOV.U32 R2, RZ, RZ, R12 ;  /* 0x000000ffff027224 */ /* 0x000fc400078e000c */
[----:B------:R3:W-:Y:S04]  /*1bf10*/  STL [R1+0x54], R0 ;  /* 0x0000540001007387 */ /* 0x0007e80000100800 */
[----:B------:R3:W-:Y:S02]  /*1bf20*/  STL [R1+0x58], R6 ;  /* 0x0000580601007387 */ /* 0x0007e40000100800 */
[----:B-123--:R-:W-:Y:S05]  /*1bf30*/  CALL.REL.NOINC `($__internal_10_$__cuda_sm70_shflsync_idx_p) ;  /* 0x00000d5000007944 */ /* 0x00efea0003c00000 */
[----:B-----5:R1:W5:Y:S02]  /*1bf40*/  LDL.LU R0, [R1+0x58] ;  /* 0x0000580001007983 */ /* 0x0203640000300800 */
[----:B-1---5:R-:W-:Y:S05]  /*1bf50*/  BRA `(.L_x_681) ;  /* 0xffffa30000007947 */ /* 0x022fea000383ffff */
.L_x_595:
[----:B----4-:R-:W-:Y:S01]  /*1bf60*/  MOV R0, 0x1bfd0 ;  /* 0x0001bfd000007802 */ /* 0x010fe20000000f00 */
[----:B--2---:R-:W-:Y:S01]  /*1bf70*/  IMAD.MOV.U32 R4, RZ, RZ, 0x1c1f ;  /* 0x00001c1fff047424 */ /* 0x004fe200078e00ff */
[----:B------:R-:W-:Y:S01]  /*1bf80*/  MOV R3, 0x1 ;  /* 0x0000000100037802 */ /* 0x000fe20000000f00 */
[----:B------:R-:W-:Y:S02]  /*1bf90*/  IMAD.MOV.U32 R2, RZ, RZ, R5 ;  /* 0x000000ffff027224 */ /* 0x000fe400078e0005 */
[----:B------:R2:W-:Y:S04]  /*1bfa0*/  STL [R1+0x54], R0 ;  /* 0x0000540001007387 */ /* 0x0005e80000100800 */
[----:B------:R2:W-:Y:S02]  /*1bfb0*/  STL [R1+0x58], R4 ;  /* 0x0000580401007387 */ /* 0x0005e40000100800 */
[----:B-123--:R-:W-:Y:S05]  /*1bfc0*/  CALL.REL.NOINC `($__internal_10_$__cuda_sm70_shflsync_idx_p) ;  /* 0x00000cc000007944 */ /* 0x00efea0003c00000 */
        /* <DEDUP_REMOVED lines=10> */
.L_x_599:
        /* <DEDUP_REMOVED lines=9> */
.L_x_600:
        /* <DEDUP_REMOVED lines=9> */
.L_x_603:
[----:B----4-:R-:W-:Y:S01]  /*1c190*/  MOV R0, 0x1c200 ;  /* 0x0001c20000007802 */ /* 0x010fe20000000f00 */
[----:B--2---:R-:W-:Y:S01]  /*1c1a0*/  IMAD.MOV.U32 R4, RZ, RZ, 0x181f ;  /* 0x0000181fff047424 */ /* 0x004fe200078e00ff */
[----:B-1----:R-:W-:Y:S01]  /*1c1b0*/  MOV R3, 0x1 ;  /* 0x0000000100037802 */ /* 0x002fe20000000f00 */
[----:B------:R-:W-:Y:S02]  /*1c1c0*/  IMAD.MOV.U32 R2, RZ, RZ, R5 ;  /* 0x000000ffff027224 */ /* 0x000fe400078e0005 */
[----:B------:R1:W-:Y:S04]  /*1c1d0*/  STL [R1+0x54], R0 ;  /* 0x0000540001007387 */ /* 0x0003e80000100800 */
[----:B------:R1:W-:Y:S02]  /*1c1e0*/  STL [R1+0x58], R4 ;  /* 0x0000580401007387 */ /* 0x0003e40000100800 */
[----:B-1-3--:R-:W-:Y:S05]  /*1c1f0*/  CALL.REL.NOINC `($__internal_10_$__cuda_sm70_shflsync_idx_p) ;  /* 0x00000a9000007944 */ /* 0x00afea0003c00000 */
        /* <DEDUP_REMOVED lines=10> */
.L_x_606:
[----:B----4-:R-:W-:Y:S01]  /*1c2a0*/  MOV R0, 0x1c310 ;  /* 0x0001c31000007802 */ /* 0x010fe20000000f00 */
[----:B------:R-:W-:Y:S01]  /*1c2b0*/  IMAD.MOV.U32 R4, RZ, RZ, 0x181f ;  /* 0x0000181fff047424 */ /* 0x000fe200078e00ff */
[----:B-1----:R-:W-:Y:S01]  /*1c2c0*/  MOV R3, 0x2 ;  /* 0x0000000200037802 */ /* 0x002fe20000000f00 */
[----:B------:R-:W-:Y:S02]  /*1c2d0*/  IMAD.MOV.U32 R2, RZ, RZ, R5 ;  /* 0x000000ffff027224 */ /* 0x000fe400078e0005 */
[----:B------:R1:W-:Y:S04]  /*1c2e0*/  STL [R1+0x54], R0 ;  /* 0x0000540001007387 */ /* 0x0003e80000100800 */
[----:B------:R1:W-:Y:S02]  /*1c2f0*/  STL [R1+0x58], R4 ;  /* 0x0000580401007387 */ /* 0x0003e40000100800 */
[----:B-123--:R-:W-:Y:S05]  /*1c300*/  CALL.REL.NOINC `($__internal_10_$__cuda_sm70_shflsync_idx_p) ;  /* 0x0000098000007944 */ /* 0x00efea0003c00000 */
[----:B-----5:R1:W5:Y:S02]  /*1c310*/  LDL.LU R4, [R1+0x58] ;  /* 0x0000580001047983 */ /* 0x0203640000300800 */
[----:B-1---5:R-:W-:Y:S05]  /*1c320*/  BRA `(.L_x_686) ;  /* 0xffffc48000007947 */ /* 0x022fea000383ffff */
.L_x_607:
[----:B----4-:R-:W-:Y:S01]  /*1c330*/  MOV R0, 0x1c3a0 ;  /* 0x0001c3a000007802 */ /* 0x010fe20000000f00 */
[----:B-1----:R-:W-:Y:S01]  /*1c340*/  IMAD.MOV.U32 R6, RZ, RZ, 0x181f ;  /* 0x0000181fff067424 */ /* 0x002fe200078e00ff */
[----:B------:R-:W-:Y:S01]  /*1c350*/  MOV R3, 0x2 ;  /* 0x0000000200037802 */ /* 0x000fe20000000f00 */
[----:B------:R-:W-:-:S02]  /*1c360*/  IMAD.MOV.U32 R2, RZ, RZ, R14 ;  /* 0x000000ffff027224 */ /* 0x000fc400078e000e */
[----:B------:R1:W-:Y:S04]  /*1c370*/  STL [R1+0x54], R0 ;  /* 0x0000540001007387 */ /* 0x0003e80000100800 */
[----:B------:R1:W-:Y:S02]  /*1c380*/  STL [R1+0x58], R6 ;  /* 0x0000580601007387 */ /* 0x0003e40000100800 */
[----:B-123--:R-:W-:Y:S05]  /*1c390*/  CALL.REL.NOINC `($__internal_10_$__cuda_sm70_shflsync_idx_p) ;  /* 0x000008f000007944 */ /* 0x00efea0003c00000 */
[----:B-----5:R1:W5:Y:S02]  /*1c3a0*/  LDL.LU R0, [R1+0x58] ;  /* 0x0000580001007983 */ /* 0x0203640000300800 */
[----:B-1---5:R-:W-:Y:S05]  /*1c3b0*/  BRA `(.L_x_687) ;  /* 0xffffc41000007947 */ /* 0x022fea000383ffff */
.L_x_610:
[----:B------:R-:W-:Y:S01]  /*1c3c0*/  MOV R0, 0x1c430 ;  /* 0x0001c43000007802 */ /* 0x000fe20000000f00 */
[----:B--2---:R-:W-:Y:S01]  /*1c3d0*/  IMAD.MOV.U32 R4, RZ, RZ, 0x181f ;  /* 0x0000181fff047424 */ /* 0x004fe200078e00ff */
[----:B-1----:R-:W-:Y:S01]  /*1c3e0*/  MOV R3, 0x3 ;  /* 0x0000000300037802 */ /* 0x002fe20000000f00 */
        /* <DEDUP_REMOVED lines=14> */
.L_x_612:
        /* <DEDUP_REMOVED lines=9> */
.L_x_613:
[----:B------:R-:W-:Y:S01]  /*1c560*/  MOV R0, 0x1c5d0 ;  /* 0x0001c5d000007802 */ /* 0x000fe20000000f00 */
[----:B------:R-:W-:Y:S01]  /*1c570*/  IMAD.MOV.U32 R4, RZ, RZ, 0x1f ;  /* 0x0000001fff047424 */ /* 0x000fe200078e00ff */
[----:B------:R-:W-:Y:S01]  /*1c580*/  MOV R3, 0x1 ;  /* 0x0000000100037802 */ /* 0x000fe20000000f00 */
[----:B------:R-:W-:-:S02]  /*1c590*/  IMAD.MOV.U32 R2, RZ, RZ, R106 ;  /* 0x000000ffff027224 */ /* 0x000fc400078e006a */
[----:B------:R3:W-:Y:S04]  /*1c5a0*/  STL [R1+0x54], R0 ;  /* 0x0000540001007387 */ /* 0x0007e80000100800 */
[----:B------:R3:W-:Y:S02]  /*1c5b0*/  STL [R1+0x58], R4 ;  /* 0x0000580401007387 */ /* 0x0007e40000100800 */
[----:B-123--:R-:W-:Y:S05]  /*1c5c0*/  CALL.REL.NOINC `($__internal_10_$__cuda_sm70_shflsync_idx_p) ;  /* 0x000006c000007944 */ /* 0x00efea0003c00000 */
[----:B------:R1:W5:Y:S02]  /*1c5d0*/  LDL.LU R8, [R1+0x58] ;  /* 0x0000580001087983 */ /* 0x0003640000300800 */
[----:B-1---5:R-:W-:Y:S05]  /*1c5e0*/  BRA `(.L_x_690) ;  /* 0xffffc6b000007947 */ /* 0x022fea000383ffff */
.L_x_614:
[----:B------:R-:W-:Y:S02]  /*1c5f0*/  MOV R3, 0x1 ;  /* 0x0000000100037802 */ /* 0x000fe40000000f00 */
[----:B------:R-:W-:Y:S02]  /*1c600*/  MOV R2, 0x1c620 ;  /* 0x0001c62000027802 */ /* 0x000fe40000000f00 */
[----:B-1234-:R-:W-:Y:S05]  /*1c610*/  CALL.REL.NOINC `($__internal_11_$__cuda_sm70_shflsync_up_p) ;  /* 0x0000074000007944 */ /* 0x01efea0003c00000 */
[----:B------:R-:W-:Y:S05]  /*1c620*/  BRA `(.L_x_691) ;  /* 0xffffc7a000007947 */ /* 0x000fea000383ffff */
.L_x_615:
[----:B------:R-:W-:Y:S02]  /*1c630*/  MOV R3, 0x2 ;  /* 0x0000000200037802 */ /* 0x000fe40000000f00 */
[----:B------:R-:W-:-:S02]  /*1c640*/  MOV R2, 0x1c660 ;  /* 0x0001c66000027802 */ /* 0x000fc40000000f00 */
[----:B--2-4-:R-:W-:Y:S05]  /*1c650*/  CALL.REL.NOINC `($__internal_11_$__cuda_sm70_shflsync_up_p) ;  /* 0x0000070000007944 */ /* 0x014fea0003c00000 */
[----:B------:R-:W-:Y:S02]  /*1c660*/  SEL R3, R4, RZ, P1 ;  /* 0x000000ff04037207 */ /* 0x000fe40000800000 */
[----:B------:R-:W-:-:S03]  /*1c670*/  MOV R2, 0x1c6b0 ;  /* 0x0001c6b000027802 */ /* 0x000fc60000000f00 */
[----:B------:R-:W-:Y:S02]  /*1c680*/  IMAD.IADD R0, R0, 0x1, R3 ;  /* 0x0000000100007824 */ /* 0x000fe400078e0203 */
[----:B------:R-:W-:Y:S02]  /*1c690*/  IMAD.MOV.U32 R3, RZ, RZ, 0x4 ;  /* 0x00000004ff037424 */ /* 0x000fe400078e00ff */
        /* <DEDUP_REMOVED lines=22> */
.L_x_619:
[----:B------:R-:W-:Y:S02]  /*1c800*/  MOV R3, 0x1 ;  /* 0x0000000100037802 */ /* 0x000fe40000000f00 */
[----:B------:R-:W-:-:S02]  /*1c810*/  MOV R2, 0x1c830 ;  /* 0x0001c83000027802 */ /* 0x000fc40000000f00 */
[----:B------:R-:W-:Y:S05]  /*1c820*/  CALL.REL.NOINC `($__internal_11_$__cuda_sm70_shflsync_up_p) ;  /* 0x0000053000007944 */ /* 0x000fea0003c00000 */
[----:B------:R-:W-:Y:S01]  /*1c830*/  MOV R2, R4 ;  /* 0x0000000400027202 */ /* 0x000fe20000000f00 */
[----:B------:R-:W-:Y:S05]  /*1c840*/  BRA `(.L_x_693) ;  /* 0xffffc7e000007947 */ /* 0x000fea000383ffff */
.L_x_620:
[----:B------:R-:W-:Y:S02]  /*1c850*/  MOV R3, 0x2 ;  /* 0x0000000200037802 */ /* 0x000fe40000000f00 */
[----:B------:R-:W-:-:S02]  /*1c860*/  MOV R2, 0x1c880 ;  /* 0x0001c88000027802 */ /* 0x000fc40000000f00 */
        /* <DEDUP_REMOVED lines=27> */
.L_x_622:
[----:B------:R-:W-:Y:S02]  /*1ca20*/  SEL R0, RZ, 0x1, P0 ;  /* 0x00000001ff007807 */ /* 0x000fe40000000000 */
[----:B------:R-:W-:-:S02]  /*1ca30*/  MOV R2, 0x1ca50 ;  /* 0x0001ca5000027802 */ /* 0x000fc40000000f00 */
[----:B-1----:R-:W-:Y:S05]  /*1ca40*/  CALL.REL.NOINC `($__internal_12_$__cuda_sm70_votesync_ballot) ;  /* 0x0000037000007944 */ /* 0x002fea0003c00000 */
[----:B------:R-:W-:Y:S01]  /*1ca50*/  MOV R5, R0 ;  /* 0x0000000000057202 */ /* 0x000fe20000000f00 */
[----:B------:R-:W-:Y:S05]  /*1ca60*/  BRA `(.L_x_695) ;  /* 0xffffc75000007947 */ /* 0x000fea000383ffff */
.L_x_623:
[----:B--2---:R-:W-:Y:S01]  /*1ca70*/  IMAD.MOV.U32 R2, RZ, RZ, R6 ;  /* 0x000000ffff027224 */ /* 0x004fe200078e0006 */
[----:B------:R-:W-:Y:S01]  /*1ca80*/  MOV R6, 0x1cae0 ;  /* 0x0001cae000067802 */ /* 0x000fe20000000f00 */
[----:B------:R-:W-:Y:S01]  /*1ca90*/  IMAD.MOV.U32 R10, RZ, RZ, 0x1f ;  /* 0x0000001fff0a7424 */ /* 0x000fe200078e00ff */
[----:B------:R-:W-:-:S03]  /*1caa0*/  MOV R3, R0 ;  /* 0x0000000000037202 */ /* 0x000fc60000000f00 */
[----:B------:R2:W-:Y:S04]  /*1cab0*/  STL [R1+0x54], R6 ;  /* 0x0000540601007387 */ /* 0x0005e80000100800 */
[----:B------:R2:W-:Y:S02]  /*1cac0*/  STL [R1+0x58], R10 ;  /* 0x0000580a01007387 */ /* 0x0005e40000100800 */
[----:B-12---:R-:W-:Y:S05]  /*1cad0*/  CALL.REL.NOINC `($__internal_10_$__cuda_sm70_shflsync_idx_p) ;  /* 0x000001b000007944 */ /* 0x006fea0003c00000 */
[----:B------:R-:W-:Y:S01]  /*1cae0*/  IMAD.MOV.U32 R2, RZ, RZ, R7 ;  /* 0x000000ffff027224 */ /* 0x000fe200078e0007 */
[----:B------:R-:W-:Y:S01]  /*1caf0*/  MOV R6, 0x1cb60 ;  /* 0x0001cb6000067802 */ /* 0x000fe20000000f00 */
[----:B------:R-:W-:Y:S01]  /*1cb00*/  IMAD.MOV.U32 R7, RZ, RZ, 0x1f ;  /* 0x0000001fff077424 */ /* 0x000fe200078e00ff */
[----:B------:R1:W5:Y:S02]  /*1cb10*/  LDL.LU R10, [R1+0x58] ;  /* 0x00005800010a7983 */ /* 0x0003640000300800 */
[----:B-----5:R-:W-:Y:S02]  /*1cb20*/  MOV R3, R0 ;  /* 0x0000000000037202 */ /* 0x020fe40000000f00 */
[----:B------:R1:W-:Y:S04]  /*1cb30*/  STL [R1+0x54], R6 ;  /* 0x0000540601007387 */ /* 0x0003e80000100800 */
[----:B------:R1:W-:Y:S02]  /*1cb40*/  STL [R1+0x58], R7 ;  /* 0x0000580701007387 */ /* 0x0003e40000100800 */
[----:B-1----:R-:W-:Y:S05]  /*1cb50*/  CALL.REL.NOINC `($__internal_10_$__cuda_sm70_shflsync_idx_p) ;  /* 0x0000013000007944 */ /* 0x002fea0003c00000 */
[----:B------:R1:W5:Y:S02]  /*1cb60*/  LDL.LU R7, [R1+0x58] ;  /* 0x0000580001077983 */ /* 0x0003640000300800 */
[----:B-1---5:R-:W-:Y:S05]  /*1cb70*/  BRA `(.L_x_696) ;  /* 0xffffc6b000007947 */ /* 0x022fea000383ffff */
.L_x_626:
[----:B------:R-:W-:Y:S01]  /*1cb80*/  MOV R3, R0 ;  /* 0x0000000000037202 */ /* 0x000fe20000000f00 */
[----:B--2---:R-:W-:Y:S01]  /*1cb90*/  IMAD.MOV.U32 R2, RZ, RZ, R4 ;  /* 0x000000ffff027224 */ /* 0x004fe200078e0004 */
[----:B------:R-:W-:Y:S01]  /*1cba0*/  MOV R0, 0x1cbf0 ;  /* 0x0001cbf000007802 */ /* 0x000fe20000000f00 */
[----:B-1----:R-:W-:-:S04]  /*1cbb0*/  IMAD.MOV.U32 R4, RZ, RZ, 0x1f ;  /* 0x0000001fff047424 */ /* 0x002fc800078e00ff */
[----:B------:R1:W-:Y:S04]  /*1cbc0*/  STL [R1+0x54], R0 ;  /* 0x0000540001007387 */ /* 0x0003e80000100800 */
[----:B------:R1:W-:Y:S02]  /*1cbd0*/  STL [R1+0x58], R4 ;  /* 0x0000580401007387 */ /* 0x0003e40000100800 */
[----:B-1--4-:R-:W-:Y:S05]  /*1cbe0*/  CALL.REL.NOINC `($__internal_10_$__cuda_sm70_shflsync_idx_p) ;  /* 0x000000a000007944 */ /* 0x012fea0003c00000 */
[----:B------:R1:W5:Y:S02]  /*1cbf0*/  LDL.LU R11, [R1+0x58] ;  /* 0x00005800010b7983 */ /* 0x0003640000300800 */
[----:B-1---5:R-:W-:Y:S05]  /*1cc00*/  BRA `(.L_x_625) ;  /* 0xffffc68000007947 */ /* 0x022fea000383ffff */
        .weak           $__internal_9_$__cuda_sm70_shflsync_bfly_p
        .type           $__internal_9_$__cuda_sm70_shflsync_bfly_p,@function
        .size           $__internal_9_$__cuda_sm70_shflsync_bfly_p,($__internal_10_$__cuda_sm70_shflsync_idx_p - $__internal_9_$__cuda_sm70_shflsync_bfly_p)
$__internal_9_$__cuda_sm70_shflsync_bfly_p:
[----:B------:R1:W-:Y:S01]  /*1cc10*/  STL [R1+0x210], R5 ;  /* 0x0002100501007387 */ /* 0x0003e20000100800 */
[----:B------:R-:W-:Y:S02]  /*1cc20*/  MOV R3, 0x1f ;  /* 0x0000001f00037802 */ /* 0x000fe40000000f00 */
[----:B-1----:R-:W-:-:S04]  /*1cc30*/  MOV R5, 0xffffffff ;  /* 0xffffffff00057802 */ /* 0x002fc80000000f00 */
[----:B------:R-:W-:Y:S04]  /*1cc40*/  WARPSYNC R5 ;  /* 0x0000000500007348 */ /* 0x000fe80003800000 */
[----:B------:R1:W2:Y:S04]  /*1cc50*/  SHFL.BFLY PT, R0, R4, R0, R3 ;  /* 0x0c00000004007389 */ /* 0x0002a800000e0003 */
[----:B-1----:R1:W5:Y:S01]  /*1cc60*/  LDL.LU R5, [R1+0x210] ;  /* 0x0002100001057983 */ /* 0x0023620000300800 */
[----:B------:R-:W-:-:S04]  /*1cc70*/  MOV R3, 0x0 ;  /* 0x0000000000037802 */ /* 0x000fc80000000f00 */
[----:B--2---:R-:W-:Y:S05]  /*1cc80*/  RET.REL.NODEC R2 `(_ZN7cutlass13device_kernelIN5flash19enable_sm80_to_sm89INS1_16FlashAttnFwdSm80INS1_25CollectiveMainloopFwdSm80ILi8ELi1ELb1EN4cute5tupleIJNS5_1CILi128EEENS7_ILi48EEENS7_ILi256EEEEEELi256ENS_6half_tEfNS_4arch4Sm80ELb0ELb1ELb1ELb1ELb1ELb0ELb1ELb1EEENS1_21CollectiveEpilogueFwdINS6_IJS8_SA_S9_EEENS6_IJNS7_ILi1EEESI_SI_EEESC_SE_Li256ELb1ELb1ELb1ELb0EEENS1_36VarlenDynamicPersistentTileSchedulerILi128ELi48ELi256ELi256ELb1ELb1ELb0ELb1ELb0ELb1EEEEEEEEEvNT_6ParamsE) ;  /* 0xfffe337002007950 */ /* 0x004fea0003c3ffff */
        .weak           $__internal_10_$__cuda_sm70_shflsync_idx_p
        .type           $__internal_10_$__cuda_sm70_shflsync_idx_p,@function
        .size           $__internal_10_$__cuda_sm70_shflsync_idx_p,($__internal_11_$__cuda_sm70_shflsync_up_p - $__internal_10_$__cuda_sm70_shflsync_idx_p)
$__internal_10_$__cuda_sm70_shflsync_idx_p:
[----:B------:R1:W-:Y:S04]  /*1cc90*/  STL [R1+0x214], R4 ;  /* 0x0002140401007387 */ /* 0x0003e80000100800 */
[----:B------:R2:W-:Y:S01]  /*1cca0*/  STL [R1+0x210], R0 ;  /* 0x0002100001007387 */ /* 0x0005e20000100800 */
[----:B-1----:R-:W-:-:S03]  /*1ccb0*/  MOV R4, 0xffffffff ;  /* 0xffffffff00047802 */ /* 0x002fc60000000f00 */
[----:B--2---:R-:W2:Y:S01]  /*1ccc0*/  LDL.LU R0, [R1+0x58] ;  /* 0x0000580001007983 */ /* 0x004ea20000300800 */
[----:B------:R-:W-:Y:S04]  /*1ccd0*/  WARPSYNC R4 ;  /* 0x0000000400007348 */ /* 0x000fe80003800000 */
[----:B--2---:R1:W2:Y:S04]  /*1cce0*/  SHFL.IDX PT, R2, R2, R3, R0 ;  /* 0x0000000302027389 */ /* 0x0042a800000e0000 */
[----:B-1----:R1:W5:Y:S04]  /*1ccf0*/  LDL.LU R4, [R1+0x214] ;  /* 0x0002140001047983 */ /* 0x0023680000300800 */
[----:B------:R1:W5:Y:S04]  /*1cd00*/  LDL.LU R0, [R1+0x210] ;  /* 0x0002100001007983 */ /* 0x0003680000300800 */
[----:B------:R-:W3:Y:S04]  /*1cd10*/  LDL.LU R3, [R1+0x54] ;  /* 0x0000540001037983 */ /* 0x000ee80000300800 */
[----:B--2---:R3:W-:Y:S02]  /*1cd20*/  STL [R1+0x58], R2 ;  /* 0x0000580201007387 */ /* 0x0047e40000100800 */
[----:B---3--:R-:W-:-:S02]  /*1cd30*/  MOV R2, R3 ;  /* 0x0000000300027202 */ /* 0x008fc40000000f00 */
[----:B------:R-:W-:-:S04]  /*1cd40*/  MOV R3, 0x0 ;  /* 0x0000000000037802 */ /* 0x000fc80000000f00 */
[----:B-1----:R-:W-:Y:S05]  /*1cd50*/  RET.REL.NODEC R2 `(_ZN7cutlass13device_kernelIN5flash19enable_sm80_to_sm89INS1_16FlashAttnFwdSm80INS1_25CollectiveMainloopFwdSm80ILi8ELi1ELb1EN4cute5tupleIJNS5_1CILi128EEENS7_ILi48EEENS7_ILi256EEEEEELi256ENS_6half_tEfNS_4arch4Sm80ELb0ELb1ELb1ELb1ELb1ELb0ELb1ELb1EEENS1_21CollectiveEpilogueFwdINS6_IJS8_SA_S9_EEENS6_IJNS7_ILi1EEESI_SI_EEESC_SE_Li256ELb1ELb1ELb1ELb0EEENS1_36VarlenDynamicPersistentTileSchedulerILi128ELi48ELi256ELi256ELb1ELb1ELb0ELb1ELb0ELb1EEEEEEEEEvNT_6ParamsE) ;  /* 0xfffe32a002007950 */ /* 0x002fea0003c3ffff */
        .weak           $__internal_11_$__cuda_sm70_shflsync_up_p
        .type           $__internal_11_$__cuda_sm70_shflsync_up_p,@function
        .size           $__internal_11_$__cuda_sm70_shflsync_up_p,($__internal_12_$__cuda_sm70_votesync_ballot - $__internal_11_$__cuda_sm70_shflsync_up_p)
$__internal_11_$__cuda_sm70_shflsync_up_p:
[----:B------:R-:W-:Y:S02]  /*1cd60*/  MOV R4, RZ ;  /* 0x000000ff00047202 */ /* 0x000fe40000000f00 */
[----:B------:R-:W-:-:S04]  /*1cd70*/  MOV R10, 0xffffffff ;  /* 0xffffffff000a7802 */ /* 0x000fc80000000f00 */
[----:B------:R-:W-:Y:S04]  /*1cd80*/  WARPSYNC R10 ;  /* 0x0000000a00007348 */ /* 0x000fe80003800000 */
[----:B------:R1:W2:Y:S02]  /*1cd90*/  SHFL.UP PT, R4, R0, R3, R4 ;  /* 0x0400000300047389 */ /* 0x0002a400000e0004 */
[----:B-1----:R-:W-:-:S04]  /*1cda0*/  MOV R3, 0x0 ;  /* 0x0000000000037802 */ /* 0x002fc80000000f00 */
[----:B--2---:R-:W-:Y:S05]  /*1cdb0*/  RET.REL.NODEC R2 `(_ZN7cutlass13device_kernelIN5flash19enable_sm80_to_sm89INS1_16FlashAttnFwdSm80INS1_25CollectiveMainloopFwdSm80ILi8ELi1ELb1EN4cute5tupleIJNS5_1CILi128EEENS7_ILi48EEENS7_ILi256EEEEEELi256ENS_6half_tEfNS_4arch4Sm80ELb0ELb1ELb1ELb1ELb1ELb0ELb1ELb1EEENS1_21CollectiveEpilogueFwdINS6_IJS8_SA_S9_EEENS6_IJNS7_ILi1EEESI_SI_EEESC_SE_Li256ELb1ELb1ELb1ELb0EEENS1_36VarlenDynamicPersistentTileSchedulerILi128ELi48ELi256ELi256ELb1ELb1ELb0ELb1ELb0ELb1EEEEEEEEEvNT_6ParamsE) ;  /* 0xfffe324002007950 */ /* 0x004fea0003c3ffff */
        .weak           $__internal_12_$__cuda_sm70_votesync_ballot
        .type           $__internal_12_$__cuda_sm70_votesync_ballot,@function
        .size           $__internal_12_$__cuda_sm70_votesync_ballot,(.L_x_3241 - $__internal_12_$__cuda_sm70_votesync_ballot)
$__internal_12_$__cuda_sm70_votesync_ballot:
[----:B------:R-:W-:Y:S01]  /*1cdc0*/  ISETP.NE.U32.AND P0, PT, R0, 0x1, PT ;  /* 0x000000010000780c */ /* 0x000fe20003f05070 */
[----:B------:R-:W-:-:S04]  /*1cdd0*/  IMAD.MOV.U32 R3, RZ, RZ, -0x1 ;  /* 0xffffffffff037424 */ /* 0x000fc800078e00ff */
[----:B------:R-:W-:Y:S08]  /*1cde0*/  WARPSYNC R3 ;  /* 0x0000000300007348 */ /* 0x000ff00003800000 */
[----:B------:R-:W-:-:S04]  /*1cdf0*/  VOTE.ANY R0, PT, !P0 ;  /* 0x0000000000007806 */ /* 0x000fc800040e0100 */
[----:B------:R-:W-:Y:S01]  /*1ce00*/  LOP3.LUT R0, R0, R3, RZ, 0xc0, !PT ;  /* 0x0000000300007212 */ /* 0x000fe200078ec0ff */
[----:B------:R-:W-:-:S04]  /*1ce10*/  IMAD.MOV.U32 R3, RZ, RZ, 0x0 ;  /* 0x00000000ff037424 */ /* 0x000fc800078e00ff */
[----:B------:R-:W-:Y:S05]  /*1ce20*/  RET.REL.NODEC R2 `(_ZN7cutlass13device_kernelIN5flash19enable_sm80_to_sm89INS1_16FlashAttnFwdSm80INS1_25CollectiveMainloopFwdSm80ILi8ELi1ELb1EN4cute5tupleIJNS5_1CILi128EEENS7_ILi48EEENS7_ILi256EEEEEELi256ENS_6half_tEfNS_4arch4Sm80ELb0ELb1ELb1ELb1ELb1ELb0ELb1ELb1EEENS1_21CollectiveEpilogueFwdINS6_IJS8_SA_S9_EEENS6_IJNS7_ILi1EEESI_SI_EEESC_SE_Li256ELb1ELb1ELb1ELb0EEENS1_36VarlenDynamicPersistentTileSchedulerILi128ELi48ELi256ELi256ELb1ELb1ELb0ELb1ELb0ELb1EEEEEEEEEvNT_6ParamsE) ;  /* 0xfffe31d002007950 */ /* 0x000fea0003c3ffff */
.L_x_697:
        /* <DEDUP_REMOVED lines=13> */
.L_x_3241:


//--------------------- .text._ZN7cutlass13device_kernelIN5flash19enable_sm80_to_sm89INS1_16FlashAttnFwdSm80INS1_25CollectiveMainloopFwdSm80ILi8ELi1ELb0EN4cute5tupleIJNS5_1CILi128EEENS7_ILi32EEENS7_ILi256EEEEEELi256ENS_6half_tEfNS_4arch4Sm80ELb0ELb1ELb1ELb1ELb1ELb1ELb1ELb1EEENS1_21CollectiveEpilogueFwdINS6_IJS8_SA_S9_EEENS6_IJNS7_ILi1EEESI_SI_EEESC_SE_Li256ELb1ELb1ELb1ELb0EEENS1_36VarlenDynamicPersistentTileSchedulerILi128ELi32ELi256ELi256ELb1ELb1ELb0ELb1ELb0ELb1EEEEEEEEEvNT_6ParamsE --------------------------
	.section	.text._ZN7cutlass13device_kernelIN5flash19enable_sm80_to_sm89INS1_16FlashAttnFwdSm80INS1_25CollectiveMainloopFwdSm80ILi8ELi1ELb0EN4cute5tupleIJNS5_1CILi128EEENS7_ILi32EEENS7_ILi256EEEEEELi256ENS_6half_tEfNS_4arch4Sm80ELb0ELb1ELb1ELb1ELb1ELb1ELb1ELb1EEENS1_21CollectiveEpilogueFwdINS6_IJS8_SA_S9_EEENS6_IJNS7_ILi1EEESI_SI_EEESC_SE_Li256ELb1ELb1ELb1ELb0EEENS1_36VarlenDynamicPersistentTileSchedulerILi128ELi32ELi256ELi256ELb1ELb1ELb0ELb1ELb0ELb1EEEEEEEEEvNT_6ParamsE,"ax",@progbits
	.sectioninfo	@"SHI_REGISTERS=255"
	.align	128
.text._ZN7cutlass13device_kernelIN5flash19enable_sm80_to_sm89INS1_16FlashAttnFwdSm80INS1_25CollectiveMainloopFwdSm80ILi8ELi1ELb0EN4cute5tupleIJNS5_1CILi128EEENS7_ILi32EEENS7_ILi256EEEEEELi256ENS_6half_tEfNS_4arch4Sm80ELb0ELb1ELb1ELb1ELb1ELb1ELb1ELb1EEENS1_21CollectiveEpilogueFwdINS6_IJS8_SA_S9_EEENS6_IJNS7_ILi1EEESI_SI_EEESC_SE_Li256ELb1ELb1ELb1ELb0EEENS1_36VarlenDynamicPersistentTileSchedulerILi128ELi32ELi256ELi256ELb1ELb1ELb0ELb1ELb0ELb1EEEEEEEEEvNT_6ParamsE:
        .type           _ZN7cutlass13device_kernelIN5flash19enable_sm80_to_sm89INS1_16FlashAttnFwdSm80INS1_25CollectiveMainloopFwdSm80ILi8ELi1ELb0EN4cute5tupleIJNS5_1CILi128EEENS7_ILi32EEENS7_ILi256EEEEEELi256ENS_6half_tEfNS_4arch4Sm80ELb0ELb1ELb1ELb1ELb1ELb1ELb1ELb1EEENS1_21CollectiveEpilogueFwdINS6_IJS8_SA_S9_EEENS6_IJNS7_ILi1EEESI_SI_EEESC_SE_Li256ELb1ELb1ELb1ELb0EEENS1_36VarlenDynamicPersistentTileSchedulerILi128ELi32ELi256ELi256ELb1ELb1ELb0ELb1ELb0ELb1EEEEEEEEEvNT_6ParamsE,@function
        .size           _ZN7cutlass13device_kernelIN5flash19enable_sm80_to_sm89INS1_16FlashAttnFwdSm80INS1_25CollectiveMainloopFwdSm80ILi8ELi1ELb0EN4cute5tupleIJNS5_1CILi128EEENS7_ILi32EEENS7_ILi256EEEEEELi256ENS_6half_tEfNS_4arch4Sm80ELb0ELb1ELb1ELb1ELb1ELb1ELb1ELb1EEENS1_21CollectiveEpilogueFwdINS6_IJS8_SA_S9_EEENS6_IJNS7_ILi1EEESI_SI_EEESC_SE_Li256ELb1ELb1ELb1ELb0EEENS1_36VarlenDynamicPersistentTileSchedulerILi128ELi32ELi256ELi256ELb1ELb1ELb0ELb1ELb0ELb1EEEEEEEEEvNT_6ParamsE,(.L_x_3246 - _ZN7cutlass13device_kernelIN5flash19enable_sm80_to_sm89INS1_16FlashAttnFwdSm80INS1_25CollectiveMainloopFwdSm80ILi8ELi1ELb0EN4cute5tupleIJNS5_1CILi128EEENS7_ILi32EEENS7_ILi256EEEEEELi256ENS_6half_tEfNS_4arch4Sm80ELb0ELb1ELb1ELb1ELb1ELb1ELb1ELb1EEENS1_21CollectiveEpilogueFwdINS6_IJS8_SA_S9_EEENS6_IJNS7_ILi1EEESI_SI_EEESC_SE_Li256ELb1ELb1ELb1ELb0EEENS1_36VarlenDynamicPersistentTileSchedulerILi128ELi32ELi256ELi256ELb1ELb1ELb0ELb1ELb0ELb1EEEEEEEEEvNT_6ParamsE)
        .other          _ZN7cutlass13device_kernelIN5flash19enable_sm80_to_sm89INS1_16FlashAttnFwdSm80INS1_25CollectiveMainloopFwdSm80ILi8ELi1ELb0EN4cute5tupleIJNS5_1CILi128EEENS7_ILi32EEENS7_ILi256EEEEEELi256ENS_6half_tEfNS_4arch4Sm80ELb0ELb1ELb1ELb1ELb1ELb1ELb1ELb1EEENS1_21CollectiveEpilogueFwdINS6_IJS8_SA_S9_EEENS6_IJNS7_ILi1EEESI_SI_EEESC_SE_Li256ELb1ELb1ELb1ELb0EEENS1_36VarlenDynamicPersistentTileSchedulerILi128ELi32ELi256ELi256ELb1ELb1ELb0ELb1ELb0ELb1EEEEEEEEEvNT_6ParamsE,@"STO_CUDA_ENTRY STV_DEFAULT"
_ZN7cutlass13device_kernelIN5flash19enable_sm80_to_sm89INS1_16FlashAttnFwdSm80INS1_25CollectiveMainloopFwdSm80ILi8ELi1ELb0EN4cute5tupleIJNS5_1CILi128EEENS7_ILi32EEENS7_ILi256EEEEEELi256ENS_6half_tEfNS_4arch4Sm80ELb0ELb1ELb1ELb1ELb1ELb1ELb1ELb1EEENS1_21CollectiveEpilogueFwdINS6_IJS8_SA_S9_EEENS6_IJNS7_ILi1EEESI_SI_EEESC_SE_Li256ELb1ELb1ELb1ELb0EEENS1_36VarlenDynamicPersistentTileSchedulerILi128ELi32ELi256ELi256ELb1ELb1ELb0ELb1ELb0ELb1EEEEEEEEEvNT_6ParamsE:
        /* <DEDUP_REMOVED lines=13> */
[----:B------:R-:W-:-:S03]  /*00d0*/  CS2R R8, SRZ ;  /* 0x0000000000087805 */ /* 0x000fc6000001ff00 */
        /* <DEDUP_REMOVED lines=10> */
[C---:B------:R-:W-:Y:S01]  /*0180*/  ISETP.GE.U32.AND P4, PT, R13.reuse, 0x2, PT ;  /* 0x000000020d00780c */ /* 0x040fe20003f86070 */
[----:B------:R-:W-:Y:S01]  /*0190*/  IMAD.MOV.U32 R7, RZ, RZ, RZ ;  /* 0x000000ffff077224 */ /* 0x000fe200078e00ff */
        /* <DEDUP_REMOVED lines=26> */
.L_x_703:
        /* <DEDUP_REMOVED lines=11> */
[----:B------:R-:W3:Y:S04]  /*03f0*/  @!P0 LDG.E R9, [R4.64] ;  /* 0x0000000804098981 */ /* 0x000ee8000c1e1900 */
[----:B------:R-:W3:Y:S02]  /*0400*/  @!P0 LDG.E R8, [R2.64] ;  /* 0x0000000802088981 */ /* 0x000ee4000c1e1900 */
[----:B---3--:R-:W-:Y:S01]  /*0410*/  IMAD R5, R9, R8, RZ ;  /* 0x0000000809057224 */ /* 0x008fe200078e02ff */
[----:B------:R-:W-:Y:S05]  /*0420*/  BRA.DIV ~URZ, `(.L_x_701) ;  /* 0x000205f27f007947 */ /* 0x000fea000b800000 */
[----:B------:R1:W3:Y:S02]  /*0430*/  SHFL.UP PT, R0, R5, 0x1, RZ ;  /* 0x0420000005007989 */ /* 0x0002e400000e00ff */
.L_x_973:
        /* <DEDUP_REMOVED lines=16> */
.L_x_974:
[----:B---3--:R-:W-:-:S05]  /*0540*/  IMAD R0, R0, c[0x0][0x538], RZ ;  /* 0x00014e0000007a24 */ /* 0x008fca00078e02ff */
[----:B------:R-:W-:-:S04]  /*0550*/  IADD3 R6, R0, R6, RZ ;  /* 0x0000000600067210 */ /* 0x000fc80007ffe0ff */
[----:B------:R-:W-:-:S13]  /*0560*/  ISETP.GT.AND P0, PT, R6, UR4, PT ;  /* 0x0000000406007c0c */ /* 0x000fda000bf04270 */
[----:B-12---:R-:W-:Y:S05]  /*0570*/  @!P0 BRA `(.L_x_703) ;  /* 0xfffffdc000008947 */ /* 0x006fea000383ffff */
.L_x_699:
[----:B------:R-:W-:-:S05]  /*0580*/  IADD3 R11, -R0, R6, RZ ;  /* 0x00000006000b7210 */ /* 0x000fca0007ffe1ff */
[----:B------:R-:W-:-:S05]  /*0590*/  IMAD R0, R4, c[0x0][0x538], R11 ;  /* 0x00014e0004007a24 */ /* 0x000fca00078e020b */
[----:B------:R-:W-:Y:S01]  /*05a0*/  ISETP.GT.AND P0, PT, R0, UR4, PT ;  /* 0x0000000400007c0c */ /* 0x000fe2000bf04270 */
[----:B------:R-:W-:-:S12]  /*05b0*/  BRA.DIV ~URZ, `(.L_x_704) ;  /* 0x000206727f007947 */ /* 0x000fd8000b800000 */
[----:B------:R-:W-:-:S04]  /*05c0*/  VOTE.ANY R10, PT, !P0 ;  /* 0x00000000000a7806 */ /* 0x000fc800040e0100 */
.L_x_975:
[----:B------:R-:W1:Y:S02]  /*05d0*/  POPC R5, R10 ;  /* 0x0000000a00057309 */ /* 0x000e640000000000 */
[----:B-12---:R-:W-:Y:S01]  /*05e0*/  IADD3 R235, R5, R7, RZ ;  /* 0x0000000705eb7210 */ /* 0x006fe20007ffe0ff */
[----:B------:R-:W-:Y:S05]  /*05f0*/  BRA.DIV ~URZ, `(.L_x_705) ;  /* 0x000206827f007947 */ /* 0x000fea000b800000 */
[----:B------:R1:W2:Y:S01]  /*0600*/  SHFL.IDX PT, R12, R9, R5, 0x1f ;  /* 0x00001f05090c7589 */ /* 0x0002a200000e0000 */
[----:B------:R-:W-:-:S03]  /*0610*/  MOV R6, RZ ;  /* 0x000000ff00067202 */ /* 0x000fc60000000f00 */
[----:B------:R1:W3:Y:S04]  /*0620*/  SHFL.IDX PT, R9, R8, R5, 0x1f ;  /* 0x00001f0508097589 */ /* 0x0002e800000e0000 */
.L_x_976:
[----:B------:R-:W-:Y:S01]  /*0630*/  ISETP.NE.AND P0, PT, R10, RZ, PT ;  /* 0x000000ff0a00720c */ /* 0x000fe20003f05270 */
[----:B------:R-:W-:-:S12]  /*0640*/  BSSY B0, `(.L_x_706) ;  /* 0x0000005000007945 */ /* 0x000fd80003800000 */
[----:B------:R-:W-:Y:S05]  /*0650*/  @!P0 BRA `(.L_x_707) ;  /* 0x0000003000008947 */ /* 0x000fea0003800000 */
[----:B------:R-:W-:Y:S01]  /*0660*/  IADD3 R2, R5, -0x1, RZ ;  /* 0xffffffff05027810 */ /* 0x000fe20007ffe0ff */
[----:B------:R-:W-:Y:S05]  /*0670*/  BRA.DIV ~URZ, `(.L_x_708) ;  /* 0x000206e27f007947 */ /* 0x000fea000b800000 */
[----:B------:R4:W1:Y:S02]  /*0680*/  SHFL.IDX PT, R6, R4, R2, 0x1f ;  /* 0x00001f0204067589 */ /* 0x00086400000e0000 */
.L_x_707:
[----:B------:R-:W-:Y:S05]  /*0690*/  BSYNC B0 ;  /* 0x0000000000007941 */ /* 0x000fea0003800000 */
.L_x_706:
[----:B---3--:R-:W-:Y:S01]  /*06a0*/  ISETP.NE.AND P0, PT, R9, 0x1, PT ;  /* 0x000000010900780c */ /* 0x008fe20003f05270 */
[----:B-1----:R-:W-:Y:S01]  /*06b0*/  IMAD R232, R6, c[0x0][0x538], R11 ;  /* 0x00014e0006e87a24 */ /* 0x002fe200078e020b */
[----:B------:R-:W-:Y:S04]  /*06c0*/  BSSY B0, `(.L_x_709) ;  /* 0x0000085000007945 */ /* 0x000fe80003800000 */
[----:B------:R-:W-:-:S07]  /*06d0*/  IADD3 R11, -R232, UR4, RZ ;  /* 0x00000004e80b7c10 */ /* 0x000fce000fffe1ff */
[----:B------:R-:W-:Y:S05]  /*06e0*/  @!P0 BRA `(.L_x_710) ;  /* 0x000003e000008947 */ /* 0x000fea0003800000 */
[-C--:B--2---:R-:W-:Y:S02]  /*06f0*/  IABS R0, R12.reuse ;  /* 0x0000000c00007213 */ /* 0x084fe40000000000 */
[----:B------:R-:W-:-:S03]  /*0700*/  IABS R6, R12 ;  /* 0x0000000c00067213 */ /* 0x000fc60000000000 */
[----:B------:R-:W-:Y:S01]  /*0710*/  IMAD.MOV.U32 R5, RZ, RZ, R0 ;  /* 0x000000ffff057224 */ /* 0x000fe200078e0000 */
[----:B------:R-:W-:-:S03]  /*0720*/  IABS R0, R9 ;  /* 0x0000000900007213 */ /* 0x000fc60000000000 */
[----:B----4-:R-:W1:Y:S02]  /*0730*/  I2F.RP R2, R5 ;  /* 0x0000000500027306 */ /* 0x010e640000209400 */
        /* <DEDUP_REMOVED lines=55> */
[----:B------:R-:W-:Y:S01]  /*0ab0*/  IMAD R234, R3, 0x10000, R2 ;  /* 0x0001000003ea7824 */ /* 0x000fe200078e0202 */
[----:B------:R-:W-:Y:S05]  /*0ac0*/  BRA `(.L_x_711) ;  /* 0x0000044000007947 */ /* 0x000fea0003800000 */
.L_x_710:
[----:B----4-:R-:W-:-:S04]  /*0ad0*/  IMAD.MOV.U32 R2, RZ, RZ, 0x4 ;  /* 0x00000004ff027424 */ /* 0x010fc800078e00ff */
[----:B------:R-:W-:-:S05]  /*0ae0*/  IMAD.WIDE R2, R235, R2, c[0x0][0x590] ;  /* 0x00016400eb027625 */ /* 0x000fca00078e0202 */
[----:B------:R-:W3:Y:S02]  /*0af0*/  LDG.E R7, [R2.64] ;  /* 0x0000000802077981 */ /* 0x000ee4000c1e1900 */
[----:B--23--:R-:W-:-:S05]  /*0b00*/  IMAD R9, R7, R12, RZ ;  /* 0x0000000c07097224 */ /* 0x00cfca00078e02ff */
        /* <DEDUP_REMOVED lines=63> */
[----:B------:R-:W-:Y:S02]  /*0f00*/  IMAD R234, R0, R2, R3 ;  /* 0x0000000200ea7224 */ /* 0x000fe400078e0203 */
.L_x_711:
[----:B------:R-:W-:Y:S05]  /*0f10*/  BSYNC B0 ;  /* 0x0000000000007941 */ /* 0x000fea0003800000 */
.L_x_709:
[----:B------:R-:W-:-:S04]  /*0f20*/  LOP3.LUT R0, RZ, R0, RZ, 0x33, !PT ;  /* 0x00000000ff007212 */ /* 0x000fc800078e33ff */
[----:B------:R-:W-:Y:S01]  /*0f30*/  IADD3 R233, R0, R12, RZ ;  /* 0x0000000c00e97210 */ /* 0x000fe20007ffe0ff */
[----:B------:R-:W-:Y:S05]  /*0f40*/  BRA `(.L_x_712) ;  /* 0x0000004000007947 */ /* 0x000fea0003800000 */
.L_x_700:
[----:B--2---:R-:W-:Y:S01]  /*0f50*/  IMAD.MOV.U32 R233, RZ, RZ, RZ ;  /* 0x000000ffffe97224 */ /* 0x004fe200078e00ff */
[----:B------:R-:W-:Y:S01]  /*0f60*/  MOV R234, RZ ;  /* 0x000000ff00ea7202 */ /* 0x000fe20000000f00 */
[----:B------:R-:W-:Y:S01]  /*0f70*/  IMAD.U32 R232, RZ, RZ, UR4 ;  /* 0x00000004ffe87e24 */ /* 0x000fe2000f8e00ff */
[----:B------:R-:W-:Y:S02]  /*0f80*/  MOV R235, c[0x0][0x53c] ;  /* 0x00014f0000eb7a02 */ /* 0x000fe40000000f00 */
.L_x_712:
[----:B------:R-:W-:Y:S01]  /*0f90*/  ISETP.NE.AND P0, PT, R13, RZ, PT ;  /* 0x000000ff0d00720c */ /* 0x000fe20003f05270 */
[----:B------:R-:W-:-:S12]  /*0fa0*/  WARPSYNC 0xffffffff ;  /* 0xffffffff00007948 */ /* 0x000fd80003800000 */
[----:B------:R1:W-:Y:S04]  /*0fb0*/  @!P0 STS.128 [0x20080], R232 ;  /* 0x020080e8ff008388 */ /* 0x0003e80000000c00 */
[----:B------:R-:W-:Y:S06]  /*0fc0*/  BAR.ARV 0x5, 0x100 ;  /* 0x0144000000007b1d */ /* 0x000fec0000002000 */
.L_x_698:
[----:B-12---:R-:W-:-:S13]  /*0fd0*/  ISETP.GE.AND P0, PT, R235, c[0x0][0x53c], PT ;  /* 0x00014f00eb007a0c */ /* 0x006fda0003f06270 */
[----:B------:R-:W-:Y:S05]  /*0fe0*/  @P0 EXIT ;  /* 0x000000000000094d */ /* 0x000fea0003800000 */
[----:B------:R-:W1:Y:S01]  /*0ff0*/  S2R R14, SR_TID.X ;  /* 0x00000000000e7919 */ /* 0x000e620000002100 */
        /* <DEDUP_REMOVED lines=66> */
[C---:B------:R-:W-:Y:S01]  /*1420*/  IADD3 R16, R211.reuse, 0x20, RZ ;  /* 0x00000020d3107810 */ /* 0x040fe20007ffe0ff */
[----:B------:R-:W-:Y:S01]  /*1430*/  IMAD R212, R228, 0x20, R211 ;  /* 0x00000020e4d47824 */ /* 0x000fe200078e02d3 */
[----:B------:R-:W-:Y:S01]  /*1440*/  LOP3.LUT R230, R2, 0xfffffe00, RZ, 0xc0, !PT ;  /* 0xfffffe0002e67812 */ /* 0x000fe200078ec0ff */
[C---:B------:R-:W-:Y:S01]  /*1450*/  IMAD.IADD R231, R6.reuse, 0x1, -R8 ;  /* 0x0000000106e77824 */ /* 0x040fe200078e0a08 */
        /* <DEDUP_REMOVED lines=18> */
[----:B------:R-:W-:Y:S01]  /*1580*/  LOP3.LUT R29, R4, 0x1c0, RZ, 0xc0, !PT ;  /* 0x000001c0041d7812 */ /* 0x000fe200078ec0ff */
[----:B------:R-:W-:Y:S01]  /*1590*/  IMAD R231, R231, 0x8, R24 ;  /* 0x00000008e7e77824 */ /* 0x000fe200078e0218 */
[----:B------:R-:W-:-:S02]  /*15a0*/  SHF.R.S32.HI R6, RZ, 0x1f, R15 ;  /* 0x0000001fff067819 */ /* 0x000fc4000001140f */
[----:B------:R-:W-:Y:S01]  /*15b0*/  LEA.HI R4, R7, R14, RZ, 0x3 ;  /* 0x0000000e07047211 */ /* 0x000fe200078f18ff */
[----:B------:R-:W-:Y:S01]  /*15c0*/  IMAD.SHL.U32 R7, R13, 0x40, RZ ;  /* 0x000000400d077824 */ /* 0x000fe200078e00ff */
[----:B------:R-:W-:Y:S02]  /*15d0*/  LOP3.LUT R27, R2, 0x1c0, RZ, 0xc0, !PT ;  /* 0x000001c0021b7812 */ /* 0x000fe400078ec0ff */
[----:B------:R-:W-:Y:S01]  /*15e0*/  SHF.R.S32.HI R2, RZ, 0x1f, R137 ;  /* 0x0000001fff027819 */ /* 0x000fe20000011489 */
[----:B------:R-:W-:Y:S01]  /*15f0*/  IMAD.SHL.U32 R4, R4, 0x40, RZ ;  /* 0x0000004004047824 */ /* 0x000fe200078e00ff */
[----:B------:R-:W-:Y:S02]  /*1600*/  LEA.HI R6, R6, R15, RZ, 0x3 ;  /* 0x0000000f06067211 */ /* 0x000fe400078f18ff */
[----:B------:R-:W-:Y:S02]  /*1610*/  LOP3.LUT R22, R3, 0xfffffe00, RZ, 0xc0, !PT ;  /* 0xfffffe0003167812 */ /* 0x000fe400078ec0ff */
[-C--:B------:R-:W-:Y:S01]  /*1620*/  LEA.HI R3, R2, R137.reuse, RZ, 0x6 ;  /* 0x0000008902037211 */ /* 0x080fe200078f30ff */
[----:B------:R-:W-:Y:S01]  /*1630*/  IMAD.SHL.U32 R6, R6, 0x40, RZ ;  /* 0x0000004006067824 */ /* 0x000fe200078e00ff */
[----:B------:R-:W-:Y:S01]  /*1640*/  LEA.HI R5, R2, R137, RZ, 0x3 ;  /* 0x0000008902057211 */ /* 0x000fe200078f18ff */
[----:B------:R-:W-:Y:S01]  /*1650*/  STL [R1+0x18], R22 ;  /* 0x0000181601007387 */ /* 0x000fe20000100800 */
[----:B------:R-:W-:Y:S01]  /*1660*/  LOP3.LUT R18, R4, 0xfffffe00, RZ, 0xc0, !PT ;  /* 0xfffffe0004127812 */ /* 0x000fe200078ec0ff */
[----:B------:R-:W-:Y:S01]  /*1670*/  IMAD.SHL.U32 R2, R3, 0x80, RZ ;  /* 0x0000008003027824 */ /* 0x000fe200078e00ff */
[----:B------:R-:W-:-:S02]  /*1680*/  SHF.R.U32.HI R25, RZ, 0x3, R229 ;  /* 0x00000003ff197819 */ /* 0x000fc400000116e5 */
[----:B------:R-:W-:Y:S02]  /*1690*/  SHF.R.U32.HI R23, RZ, 0x3, R29 ;  /* 0x00000003ff177819 */ /* 0x000fe4000001161d */
[----:B------:R-:W-:Y:S02]  /*16a0*/  LOP3.LUT R9, R7, 0xfffffe00, RZ, 0xc0, !PT ;  /* 0xfffffe0007097812 */ /* 0x000fe400078ec0ff */
[--C-:B------:R-:W-:Y:S02]  /*16b0*/  LOP3.LUT R4, R229, 0x38, R5.reuse, 0xf8, !PT ;  /* 0x00000038e5047812 */ /* 0x100fe400078ef805 */
[----:B------:R-:W-:Y:S02]  /*16c0*/  LOP3.LUT R3, R29, 0x38, R5, 0xf8, !PT ;  /* 0x000000381d037812 */ /* 0x000fe400078ef805 */
[----:B------:R-:W-:Y:S02]  /*16d0*/  SHF.R.U32.HI R21, RZ, 0x3, R28 ;  /* 0x00000003ff157819 */ /* 0x000fe4000001161c */
[----:B------:R-:W-:-:S02]  /*16e0*/  SHF.R.U32.HI R19, RZ, 0x3, R27 ;  /* 0x00000003ff137819 */ /* 0x000fc4000001161b */
[--C-:B------:R-:W-:Y:S02]  /*16f0*/  LOP3.LUT R7, R28, 0x38, R5.reuse, 0xf8, !PT ;  /* 0x000000381c077812 */ /* 0x100fe400078ef805 */
[----:B------:R-:W-:Y:S02]  /*1700*/  LOP3.LUT R10, R27, 0x38, R5, 0xf8, !PT ;  /* 0x000000381b0a7812 */ /* 0x000fe400078ef805 */
[----:B------:R-:W-:Y:S02]  /*1710*/  LOP3.LUT R20, R6, 0xfffffe00, RZ, 0xc0, !PT ;  /* 0xfffffe0006147812 */ /* 0x000fe400078ec0ff */
[----:B------:R-:W-:Y:S02]  /*1720*/  LOP3.LUT R8, R4, R25, RZ, 0x3c, !PT ;  /* 0x0000001904087212 */ /* 0x000fe400078e3cff */
[----:B------:R-:W-:Y:S01]  /*1730*/  LOP3.LUT R6, R3, R23, RZ, 0x3c, !PT ;  /* 0x0000001703067212 */ /* 0x000fe200078e3cff */
[----:B------:R-:W-:Y:S01]  /*1740*/  STL [R1+0x14], R20 ;  /* 0x0000141401007387 */ /* 0x000fe20000100800 */
[----:B------:R-:W-:-:S02]  /*1750*/  LOP3.LUT R2, R2, 0xffffe000, RZ, 0xc0, !PT ;  /* 0xffffe00002027812 */ /* 0x000fc400078ec0ff */
[----:B------:R-:W-:Y:S01]  /*1760*/  LOP3.LUT R4, R7, R21, RZ, 0x3c, !PT ;  /* 0x0000001507047212 */ /* 0x000fe200078e3cff */
[----:B------:R-:W-:Y:S01]  /*1770*/  STL [R1+0x10], R18 ;  /* 0x0000101201007387 */ /* 0x000fe20000100800 */
[----:B------:R-:W-:Y:S02]  /*1780*/  LOP3.LUT R3, R10, R19, RZ, 0x3c, !PT ;  /* 0x000000130a037212 */ /* 0x000fe400078e3cff */
[-C--:B------:R-:W-:Y:S02]  /*1790*/  IADD3 R16, R8, R2.reuse, R230 ;  /* 0x0000000208107210 */ /* 0x080fe40007ffe0e6 */
[-C--:B------:R-:W-:Y:S02]  /*17a0*/  IADD3 R15, R6, R2.reuse, R22 ;  /* 0x00000002060f7210 */ /* 0x080fe40007ffe016 */
[-C--:B------:R-:W-:Y:S02]  /*17b0*/  IADD3 R14, R4, R2.reuse, R20 ;  /* 0x00000002040e7210 */ /* 0x080fe40007ffe014 */
[----:B------:R-:W-:-:S02]  /*17c0*/  IADD3 R13, R3, R2, R18 ;  /* 0x00000002030d7210 */ /* 0x000fc40007ffe012 */
[C---:B------:R-:W-:Y:S02]  /*17d0*/  IADD3 R2, R236.reuse, 0x80, RZ ;  /* 0x00000080ec027810 */ /* 0x040fe40007ffe0ff */
[----:B------:R-:W-:Y:S02]  /*17e0*/  IADD3 R237, R236, 0x70, RZ ;  /* 0x00000070eced7810 */ /* 0x000fe40007ffe0ff */
[----:B------:R-:W-:Y:S02]  /*17f0*/  @P0 IADD3 R237, R2, 0x10, RZ ;  /* 0x0000001002ed0810 */ /* 0x000fe40007ffe0ff */
[----:B------:R-:W-:Y:S02]  /*1800*/  LOP3.LUT R2, R229, 0x38, R132, 0xf8, !PT ;  /* 0x00000038e5027812 */ /* 0x000fe400078ef884 */
[----:B------:R-:W-:Y:S02]  /*1810*/  IADD3 R158, R138, 0x20, RZ ;  /* 0x000000208a9e7810 */ /* 0x000fe40007ffe0ff */
[----:B------:R-:W-:-:S02]  /*1820*/  SHF.R.S32.HI R6, RZ, 0x1f, R211 ;  /* 0x0000001fff067819 */ /* 0x000fc400000114d3 */
[----:B------:R-:W-:Y:S02]  /*1830*/  IADD3 R157, R138, 0x60, RZ ;  /* 0x000000608a9d7810 */ /* 0x000fe40007ffe0ff */
[----:B------:R-:W-:Y:S02]  /*1840*/  LOP3.LUT R6, R17, 0x7ffffffc, RZ, 0xc0, !PT ;  /* 0x7ffffffc11067812 */ /* 0x000fe400078ec0ff */
[----:B------:R-:W-:Y:S02]  /*1850*/  LOP3.LUT R25, R2, R25, RZ, 0x3c, !PT ;  /* 0x0000001902197212 */ /* 0x000fe400078e3cff */
[----:B------:R-:W-:Y:S02]  /*1860*/  SHF.R.S32.HI R17, RZ, 0x1f, R158 ;  /* 0x0000001fff117819 */ /* 0x000fe4000001149e */
[----:B------:R-:W-:Y:S01]  /*1870*/  SHF.R.S32.HI R7, RZ, 0x1f, R156 ;  /* 0x0000001fff077819 */ /* 0x000fe2000001149c */
[----:B------:R-:W-:Y:S01]  /*1880*/  STL [R1+0x3c], R25 ;  /* 0x00003c1901007387 */ /* 0x000fe20000100800 */
[----:B------:R-:W-:-:S02]  /*1890*/  SHF.R.S32.HI R2, RZ, 0x1f, R157 ;  /* 0x0000001fff027819 */ /* 0x000fc4000001149d */
[----:B------:R-:W-:Y:S01]  /*18a0*/  LOP3.LUT R10, R29, 0x38, R132, 0xf8, !PT ;  /* 0x000000381d0a7812 */ /* 0x000fe200078ef884 */
[----:B------:R-:W-:Y:S01]  /*18b0*/  STL [R1+0x8], R17 ;  /* 0x0000081101007387 */ /* 0x000fe20000100800 */
[CC--:B------:R-:W-:Y:S01]  /*18c0*/  IADD3 R3, R11.reuse, R9.reuse, R12 ;  /* 0x000000090b037210 */ /* 0x0c0fe20007ffe00c */
[----:B------:R-:W-:Y:S01]  /*18d0*/  IMAD.MOV.U32 R12, RZ, RZ, 0x40 ;  /* 0x00000040ff0c7424 */ /* 0x000fe200078e00ff */
[----:B------:R-:W-:Y:S01]  /*18e0*/  LOP3.LUT R4, R11, R9, RZ, 0xfc, !PT ;  /* 0x000000090b047212 */ /* 0x000fe200078efcff */
[----:B------:R1:W-:Y:S01]  /*18f0*/  STL [R1+0x4], R7 ;  /* 0x0000040701007387 */ /* 0x0003e20000100800 */
[----:B------:R-:W-:Y:S01]  /*1900*/  LOP3.LUT R10, R22, R10, R23, 0xf6, !PT ;  /* 0x0000000a160a7212 */ /* 0x000fe200078ef617 */
[----:B------:R-:W-:Y:S01]  /*1910*/  IMAD.MOV.U32 R11, RZ, RZ, 0x20 ;  /* 0x00000020ff0b7424 */ /* 0x000fe200078e00ff */
[--C-:B------:R-:W-:Y:S01]  /*1920*/  LOP3.LUT R9, R28, 0x38, R132.reuse, 0xf8, !PT ;  /* 0x000000381c097812 */ /* 0x100fe200078ef884 */
[----:B------:R2:W-:Y:S01]  /*1930*/  STL [R1], R2 ;  /* 0x0000000201007387 */ /* 0x0005e20000100800 */
[----:B------:R-:W-:-:S02]  /*1940*/  LOP3.LUT R8, R27, 0x38, R132, 0xf8, !PT ;  /* 0x000000381b087812 */ /* 0x000fc400078ef884 */
[----:B------:R-:W-:Y:S02]  /*1950*/  LEA R177, R0, 0xc080, 0x1 ;  /* 0x0000c08000b17811 */ /* 0x000fe400078e08ff */
[----:B------:R-:W-:Y:S02]  /*1960*/  SHF.R.S32.HI R0, RZ, 0x3, R5 ;  /* 0x00000003ff007819 */ /* 0x000fe40000011405 */
[----:B------:R-:W-:Y:S02]  /*1970*/  LOP3.LUT R201, R5, 0xfffffff8, RZ, 0xc0, !PT ;  /* 0xfffffff805c97812 */ /* 0x000fe400078ec0ff */
[----:B------:R-:W-:Y:S01]  /*1980*/  LEA R5, R10, 0x10080, 0x1 ;  /* 0x000100800a057811 */ /* 0x000fe200078e08ff */
[----:B------:R-:W-:Y:S01]  /*1990*/  STL [R1+0xc], R0 ;  /* 0x00000c0001007387 */ /* 0x000fe20000100800 */
[----:B------:R-:W-:Y:S02]  /*19a0*/  LOP3.LUT R9, R20, R9, R21, 0xf6, !PT ;  /* 0x0000000914097212 */ /* 0x000fe400078ef615 */
[----:B------:R-:W-:Y:S01]  /*19b0*/  LOP3.LUT R8, R18, R8, R19, 0xf6, !PT ;  /* 0x0000000812087212 */ /* 0x000fe200078ef613 */
[----:B------:R3:W-:Y:S01]  /*19c0*/  STL [R1+0x34], R5 ;  /* 0x0000340501007387 */ /* 0x0007e20000100800 */
[----:B------:R-:W-:-:S02]  /*19d0*/  LEA R9, R9, 0x10080, 0x1 ;  /* 0x0001008009097811 */ /* 0x000fc400078e08ff */
[----:B------:R-:W-:Y:S02]  /*19e0*/  LEA R8, R8, 0x10080, 0x1 ;  /* 0x0001008008087811 */ /* 0x000fe400078e08ff */
[----:B------:R-:W-:Y:S01]  /*19f0*/  LEA R182, R3, 0x10080, 0x1 ;  /* 0x0001008003b67811 */ /* 0x000fe200078e08ff */
[----:B------:R4:W-:Y:S01]  /*1a00*/  STL [R1+0x30], R9 ;  /* 0x0000300901007387 */ /* 0x0009e20000100800 */
[----:B------:R-:W-:Y:S02]  /*1a10*/  LEA R178, R4, 0x8080, 0x1 ;  /* 0x0000808004b27811 */ /* 0x000fe400078e08ff */
[----:B-1----:R-:W-:Y:S01]  /*1a20*/  SEL R7, R12, 0xffffffc0, !P2 ;  /* 0xffffffc00c077807 */ /* 0x002fe20005000000 */
[----:B------:R1:W-:Y:S01]  /*1a30*/  STL [R1+0x2c], R8 ;  /* 0x00002c0801007387 */ /* 0x0003e20000100800 */
[----:B--2---:R-:W-:Y:S01]  /*1a40*/  IMAD.IADD R2, R26, 0x1, -R6 ;  /* 0x000000011a027824 */ /* 0x004fe200078e0a06 */
[----:B------:R-:W-:Y:S02]  /*1a50*/  SEL R6, R11, 0xffffffe0, !P1 ;  /* 0xffffffe00b067807 */ /* 0x000fe40004800000 */
[----:B------:R-:W-:Y:S01]  /*1a60*/  LOP3.LUT R219, R25, R230, RZ, 0xfc, !PT ;  /* 0x000000e619db7212 */ /* 0x000fe200078efcff */
[----:B------:R-:W-:Y:S01]  /*1a70*/  IMAD.SHL.U32 R215, R2, 0x2, RZ ;  /* 0x0000000202d77824 */ /* 0x000fe200078e00ff */
[----:B------:R-:W-:Y:S01]  /*1a80*/  SEL R2, R11, 0xffffffe0, !P4 ;  /* 0xffffffe00b027807 */ /* 0x000fe20006000000 */
[----:B------:R-:W-:Y:S01]  /*1a90*/  IMAD.IADD R239, R236, 0x1, R6 ;  /* 0x00000001ecef7824 */ /* 0x000fe200078e0206 */
[----:B------:R-:W-:Y:S01]  /*1aa0*/  IADD3 R200, R132, 0x80, RZ ;  /* 0x0000008084c87810 */ /* 0x000fe20007ffe0ff */
[----:B------:R-:W-:Y:S01]  /*1ab0*/  IMAD.IADD R238, R6, 0x1, R237 ;  /* 0x0000000106ee7824 */ /* 0x000fe200078e02ed */
[C---:B------:R-:W-:Y:S01]  /*1ac0*/  IADD3 R250, R215.reuse, 0xe0, RZ ;  /* 0x000000e0d7fa7810 */ /* 0x040fe20007ffe0ff */
[----:B------:R-:W-:Y:S01]  /*1ad0*/  IMAD.IADD R183, R182, 0x1, R2 ;  /* 0x00000001b6b77824 */ /* 0x000fe200078e0202 */
[C---:B------:R-:W-:Y:S01]  /*1ae0*/  IADD3 R247, R215.reuse, 0xf8, RZ ;  /* 0x000000f8d7f77810 */ /* 0x040fe20007ffe0ff */
[----:B------:R-:W-:Y:S01]  /*1af0*/  IMAD.IADD R179, R2, 0x1, R178 ;  /* 0x0000000102b37824 */ /* 0x000fe200078e02b2 */
[----:B------:R-:W-:Y:S01]  /*1b00*/  IADD3 R252, R215, 0xd0, RZ ;  /* 0x000000d0d7fc7810 */ /* 0x000fe20007ffe0ff */
[----:B------:R-:W-:Y:S01]  /*1b10*/  IMAD.SHL.U32 R219, R219, 0x2, RZ ;  /* 0x00000002dbdb7824 */ /* 0x000fe200078e00ff */
[----:B---3--:R-:W-:Y:S01]  /*1b20*/  SHF.R.S32.HI R5, RZ, 0x1f, R215 ;  /* 0x0000001fff057819 */ /* 0x008fe200000114d7 */
[----:B------:R-:W-:Y:S01]  /*1b30*/  IMAD.IADD R243, R236, 0x1, R7 ;  /* 0x00000001ecf37824 */ /* 0x000fe200078e0207 */
[----:B------:R-:W-:Y:S01]  /*1b40*/  IADD3 R5, R215, 0xc8, RZ ;  /* 0x000000c8d7057810 */ /* 0x000fe20007ffe0ff */
[----:B------:R-:W-:Y:S01]  /*1b50*/  IMAD.IADD R242, R7, 0x1, R239 ;  /* 0x0000000107f27824 */ /* 0x000fe200078e02ef */
[----:B------:R-:W-:Y:S01]  /*1b60*/  IADD3 R251, R215, 0xd8, RZ ;  /* 0x000000d8d7fb7810 */ /* 0x000fe20007ffe0ff */
[----:B------:R-:W-:Y:S01]  /*1b70*/  IMAD.IADD R241, R7, 0x1, R237 ;  /* 0x0000000107f17824 */ /* 0x000fe200078e02ed */
[----:B----4-:R-:W-:Y:S01]  /*1b80*/  IADD3 R9, R215, 0xb8, RZ ;  /* 0x000000b8d7097810 */ /* 0x010fe20007ffe0ff */
[----:B------:R-:W-:Y:S01]  /*1b90*/  IMAD.IADD R240, R238, 0x1, R7 ;  /* 0x00000001eef07824 */ /* 0x000fe200078e0207 */
[----:B------:R-:W-:-:S02]  /*1ba0*/  SHF.R.S32.HI R5, RZ, 0x1f, R5 ;  /* 0x0000001fff057819 */ /* 0x000fc40000011405 */
[C---:B-1----:R-:W-:Y:S02]  /*1bb0*/  IADD3 R8, R215.reuse, 0xc0, RZ ;  /* 0x000000c0d7087810 */ /* 0x042fe40007ffe0ff */
[----:B------:R-:W-:Y:S02]  /*1bc0*/  SHF.R.S32.HI R5, RZ, 0x1f, R250 ;  /* 0x0000001fff057819 */ /* 0x000fe400000114fa */
[C---:B------:R-:W-:Y:S02]  /*1bd0*/  IADD3 R249, R215.reuse, 0xe8, RZ ;  /* 0x000000e8d7f97810 */ /* 0x040fe40007ffe0ff */
[----:B------:R-:W-:Y:S02]  /*1be0*/  SHF.R.S32.HI R5, RZ, 0x1f, R247 ;  /* 0x0000001fff057819 */ /* 0x000fe400000114f7 */
[----:B------:R-:W-:Y:S02]  /*1bf0*/  IADD3 R248, R215, 0xf0, RZ ;  /* 0x000000f0d7f87810 */ /* 0x000fe40007ffe0ff */
[----:B------:R-:W-:-:S02]  /*1c00*/  LEA R5, R16, 0x10080, 0x1 ;  /* 0x0001008010057811 */ /* 0x000fc400078e08ff */
[----:B------:R-:W-:Y:S02]  /*1c10*/  SHF.R.S32.HI R9, RZ, 0x1f, R9 ;  /* 0x0000001fff097819 */ /* 0x000fe40000011409 */
[----:B------:R-:W-:Y:S01]  /*1c20*/  SHF.R.S32.HI R8, RZ, 0x1f, R8 ;  /* 0x0000001fff087819 */ /* 0x000fe20000011408 */
[----:B------:R1:W-:Y:S01]  /*1c30*/  STL [R1+0x28], R5 ;  /* 0x0000280501007387 */ /* 0x0003e20000100800 */
[----:B------:R-:W-:Y:S02]  /*1c40*/  SHF.R.S32.HI R9, RZ, 0x1f, R252 ;  /* 0x0000001fff097819 */ /* 0x000fe400000114fc */
[----:B------:R-:W-:Y:S02]  /*1c50*/  SHF.R.S32.HI R8, RZ, 0x1f, R251 ;  /* 0x0000001fff087819 */ /* 0x000fe400000114fb */
[----:B------:R-:W-:Y:S02]  /*1c60*/  SHF.R.S32.HI R9, RZ, 0x1f, R249 ;  /* 0x0000001fff097819 */ /* 0x000fe400000114f9 */
[----:B------:R-:W-:-:S02]  /*1c70*/  SHF.R.S32.HI R8, RZ, 0x1f, R248 ;  /* 0x0000001fff087819 */ /* 0x000fc400000114f8 */
[----:B------:R-:W-:Y:S02]  /*1c80*/  LEA R9, R15, 0x10080, 0x1 ;  /* 0x000100800f097811 */ /* 0x000fe400078e08ff */
[----:B------:R-:W-:Y:S02]  /*1c90*/  LEA R8, R14, 0x10080, 0x1 ;  /* 0x000100800e087811 */ /* 0x000fe400078e08ff */
[C---:B------:R-:W-:Y:S01]  /*1ca0*/  IADD3 R33, R215.reuse, 0x8, RZ ;  /* 0x00000008d7217810 */ /* 0x040fe20007ffe0ff */
[----:B------:R2:W-:Y:S01]  /*1cb0*/  STL [R1+0x24], R9 ;  /* 0x0000240901007387 */ /* 0x0005e20000100800 */
[----:B------:R-:W-:Y:S02]  /*1cc0*/  SEL R0, R12, 0xffffffc0, !P3 ;  /* 0xffffffc00c007807 */ /* 0x000fe40005800000 */
[C---:B------:R-:W-:Y:S01]  /*1cd0*/  IADD3 R32, R215.reuse, 0x10, RZ ;  /* 0x00000010d7207810 */ /* 0x040fe20007ffe0ff */
[----:B------:R2:W-:Y:S01]  /*1ce0*/  STL [R1+0x20], R8 ;  /* 0x0000200801007387 */ /* 0x0005e20000100800 */
[C---:B------:R-:W-:Y:S01]  /*1cf0*/  IADD3 R31, R215.reuse, 0x18, RZ ;  /* 0x00000018d71f7810 */ /* 0x040fe20007ffe0ff */
[----:B------:R-:W-:Y:S01]  /*1d00*/  IMAD.IADD R185, R182, 0x1, R0 ;  /* 0x00000001b6b97824 */ /* 0x000fe200078e0200 */
[----:B------:R-:W-:Y:S01]  /*1d10*/  IADD3 R199, R132, 0xc0, RZ ;  /* 0x000000c084c77810 */ /* 0x000fe20007ffe0ff */
[C---:B------:R-:W-:Y:S01]  /*1d20*/  IMAD.IADD R181, R0.reuse, 0x1, R178 ;  /* 0x0000000100b57824 */ /* 0x040fe200078e02b2 */
[----:B------:R-:W-:Y:S01]  /*1d30*/  IADD3 R246, R215, 0x20, RZ ;  /* 0x00000020d7f67810 */ /* 0x000fe20007ffe0ff */
[----:B------:R-:W-:Y:S01]  /*1d40*/  IMAD.IADD R184, R183, 0x1, R0 ;  /* 0x00000001b7b87824 */ /* 0x000fe200078e0200 */
[----:B-1----:R-:W-:Y:S01]  /*1d50*/  LEA R5, R13, 0x10080, 0x1 ;  /* 0x000100800d057811 */ /* 0x002fe200078e08ff */
[----:B------:R-:W-:Y:S01]  /*1d60*/  IMAD.IADD R180, R0, 0x1, R179 ;  /* 0x0000000100b47824 */ /* 0x000fe200078e02b3 */
[----:B------:R-:W-:-:S02]  /*1d70*/  IADD3 R245, R215, 0x28, RZ ;  /* 0x00000028d7f57810 */ /* 0x000fc40007ffe0ff */
[C---:B------:R-:W-:Y:S01]  /*1d80*/  IADD3 R30, R215.reuse, 0x30, RZ ;  /* 0x00000030d71e7810 */ /* 0x040fe20007ffe0ff */
[----:B------:R2:W-:Y:S01]  /*1d90*/  STL [R1+0x1c], R5 ;  /* 0x00001c0501007387 */ /* 0x0005e20000100800 */
[C---:B------:R-:W-:Y:S02]  /*1da0*/  IADD3 R29, R215.reuse, 0x38, RZ ;  /* 0x00000038d71d7810 */ /* 0x040fe40007ffe0ff */
[C---:B------:R-:W-:Y:S02]  /*1db0*/  IADD3 R28, R215.reuse, 0x40, RZ ;  /* 0x00000040d71c7810 */ /* 0x040fe40007ffe0ff */
[C---:B------:R-:W-:Y:S02]  /*1dc0*/  IADD3 R27, R215.reuse, 0x48, RZ ;  /* 0x00000048d71b7810 */ /* 0x040fe40007ffe0ff */
[C---:B------:R-:W-:Y:S02]  /*1dd0*/  IADD3 R26, R215.reuse, 0x50, RZ ;  /* 0x00000050d71a7810 */ /* 0x040fe40007ffe0ff */
[----:B------:R-:W-:-:S02]  /*1de0*/  IADD3 R25, R215, 0x58, RZ ;  /* 0x00000058d7197810 */ /* 0x000fc40007ffe0ff */
        /* <DEDUP_REMOVED lines=10> */
[----:B------:R-:W-:Y:S02]  /*1e90*/  IADD3 R10, R215, 0xb0, RZ ;  /* 0x000000b0d70a7810 */ /* 0x000fe40007ffe0ff */
        /* <DEDUP_REMOVED lines=26> */
[----:B--2---:R-:W-:Y:S02]  /*2040*/  SHF.R.S32.HI R10, RZ, 0x1f, R10 ;  /* 0x0000001fff0a7819 */ /* 0x004fe4000001140a */
.L_x_972:
[----:B------:R-:W-:Y:S01]  /*2050*/  ISETP.NE.U32.AND P0, PT, RZ, c[0x0][0x370], PT ;  /* 0x0000dc00ff007a0c */ /* 0x000fe20003f05070 */
[----:B------:R-:W-:Y:S01]  /*2060*/  IMAD.MOV.U32 R15, RZ, RZ, 0x4 ;  /* 0x00000004ff0f7424 */ /* 0x000fe200078e00ff */
[----:B------:R-:W-:Y:S01]  /*2070*/  ISETP.NE.U32.AND P1, PT, RZ, c[0x0][0x360], PT ;  /* 0x0000d800ff007a0c */ /* 0x000fe20003f25070 */
[----:B------:R-:W-:Y:S01]  /*2080*/  IMAD.MOV.U32 R226, RZ, RZ, RZ ;  /* 0x000000ffffe27224 */ /* 0x000fe200078e00ff */
[----:B------:R-:W-:Y:S01]  /*2090*/  ISETP.NE.AND.EX P2, PT, RZ, c[0x0][0x374], PT, P0 ;  /* 0x0000dd00ff007a0c */ /* 0x000fe20003f45300 */
[----:B------:R-:W-:Y:S01]  /*20a0*/  IMAD.MOV.U32 R110, RZ, RZ, RZ ;  /* 0x000000ffff6e7224 */ /* 0x000fe200078e00ff */
[----:B------:R-:W-:Y:S01]  /*20b0*/  ISETP.NE.AND.EX P0, PT, RZ, c[0x0][0x364], PT, P1 ;  /* 0x0000d900ff007a0c */ /* 0x000fe20003f05310 */
[----:B------:R-:W-:Y:S01]  /*20c0*/  IMAD.MOV.U32 R14, RZ, RZ, RZ ;  /* 0x000000ffff0e7224 */ /* 0x000fe200078e00ff */
[----:B------:R-:W-:Y:S01]  /*20d0*/  ISETP.NE.U32.AND P1, PT, RZ, c[0x0][0x348], PT ;  /* 0x0000d200ff007a0c */ /* 0x000fe20003f25070 */
[----:B------:R-:W-:Y:S01]  /*20e0*/  IMAD.MOV.U32 R13, RZ, RZ, RZ ;  /* 0x000000ffff0d7224 */ /* 0x000fe200078e00ff */
[----:B------:R-:W-:Y:S01]  /*20f0*/  ISETP.NE.U32.AND P3, PT, RZ, c[0x0][0x350], PT ;  /* 0x0000d400ff007a0c */ /* 0x000fe20003f65070 */
[----:B------:R-:W-:Y:S01]  /*2100*/  IMAD.WIDE R6, R235, R15, c[0x0][0x348] ;  /* 0x0000d200eb067625 */ /* 0x000fe200078e020f */
[----:B------:R-:W-:-:S02]  /*2110*/  ISETP.NE.U32.AND P4, PT, RZ, c[0x0][0x358], PT ;  /* 0x0000d600ff007a0c */ /* 0x000fc40003f85070 */
[----:B------:R-:W-:Y:S01]  /*2120*/  ISETP.NE.AND.EX P1, PT, RZ, c[0x0][0x34c], PT, P1 ;  /* 0x0000d300ff007a0c */ /* 0x000fe20003f25310 */
[CC--:B------:R-:W-:Y:S01]  /*2130*/  IMAD.WIDE R4, R235.reuse, R15.reuse, c[0x0][0x350] ;  /* 0x0000d400eb047625 */ /* 0x0c0fe200078e020f */
[----:B------:R-:W-:Y:S02]  /*2140*/  ISETP.NE.AND.EX P3, PT, RZ, c[0x0][0x354], PT, P3 ;  /* 0x0000d500ff007a0c */ /* 0x000fe40003f65330 */
[----:B------:R-:W-:Y:S01]  /*2150*/  ISETP.NE.AND.EX P4, PT, RZ, c[0x0][0x35c], PT, P4 ;  /* 0x0000d700ff007a0c */ /* 0x000fe20003f85340 */
[----:B------:R-:W-:-:S04]  /*2160*/  @P2 IMAD.WIDE R10, R235, R15, c[0x0][0x370] ;  /* 0x0000dc00eb0a2625 */ /* 0x000fc800078e020f */
[CC--:B------:R-:W-:Y:S01]  /*2170*/  @P0 IMAD.WIDE R8, R235.reuse, R15.reuse, c[0x0][0x360] ;  /* 0x0000d800eb080625 */ /* 0x0c0fe200078e020f */
[----:B------:R1:W5:Y:S03]  /*2180*/  @P2 LDG.E R226, [R10.64] ;  /* 0x000000080ae22981 */ /* 0x000366000c1e1900 */
[----:B------:R-:W-:Y:S01]  /*2190*/  IMAD.WIDE R2, R235, R15, c[0x0][0x358] ;  /* 0x0000d600eb027625 */ /* 0x000fe200078e020f */
[----:B------:R1:W5:Y:S04]  /*21a0*/  @P0 LDG.E R210, [R8.64] ;  /* 0x0000000808d20981 */ /* 0x000368000c1e1900 */
[----:B------:R1:W5:Y:S04]  /*21b0*/  @P1 LDG.E R110, [R6.64] ;  /* 0x00000008066e1981 */ /* 0x000368000c1e1900 */
[----:B------:R1:W5:Y:S04]  /*21c0*/  @P3 LDG.E R14, [R4.64] ;  /* 0x00000008040e3981 */ /* 0x000368000c1e1900 */
[----:B------:R1:W5:Y:S01]  /*21d0*/  @P4 LDG.E R13, [R2.64] ;  /* 0x00000008020d4981 */ /* 0x000362000c1e1900 */
[----:B------:R-:W-:Y:S01]  /*21e0*/  YIELD ;  /* 0x0000000000007946 */ /* 0x000fe20003800000 */
[----:B------:R-:W-:Y:S05]  /*21f0*/  @P0 BRA `(.L_x_713) ;  /* 0x0000005000000947 */ /* 0x000fea0003800000 */
[----:B-----5:R-:W-:Y:S01]  /*2200*/  MOV R210, c[0x0][0x168] ;  /* 0x00005a0000d27a02 */ /* 0x020fe20000000f00 */
[----:B------:R-:W-:Y:S05]  /*2210*/  @!P1 BRA `(.L_x_713) ;  /* 0x0000003000009947 */ /* 0x000fea0003800000 */
[----:B-1----:R-:W2:Y:S04]  /*2220*/  LDG.E R8, [R6.64] ;  /* 0x0000000806087981 */ /* 0x002ea8000c1e1900 */
[----:B------:R-:W2:Y:S02]  /*2230*/  LDG.E R0, [R6.64+0x4] ;  /* 0x0000040806007981 */ /* 0x000ea4000c1e1900 */
[----:B--2---:R-:W-:-:S02]  /*2240*/  IADD3 R210, -R8, R0, RZ ;  /* 0x0000000008d27210 */ /* 0x004fc40007ffe1ff */
.L_x_713:
[----:B------:R-:W-:-:S04]  /*2250*/  ISETP.NE.U32.AND P0, PT, RZ, c[0x0][0x368], PT ;  /* 0x0000da00ff007a0c */ /* 0x000fc80003f05070 */
[----:B------:R-:W-:-:S13]  /*2260*/  ISETP.NE.AND.EX P0, PT, RZ, c[0x0][0x36c], PT, P0 ;  /* 0x0000db00ff007a0c */ /* 0x000fda0003f05300 */
[----:B------:R-:W-:Y:S05]  /*2270*/  @!P0 BRA `(.L_x_714) ;  /* 0x0000003000008947 */ /* 0x000fea0003800000 */
[----:B-1----:R-:W-:-:S05]  /*2280*/  IMAD.WIDE R4, R235, R15, c[0x0][0x368] ;  /* 0x0000da00eb047625 */ /* 0x002fca00078e020f */
[----:B------:R1:W5:Y:S01]  /*2290*/  LDG.E R12, [R4.64] ;  /* 0x00000008040c7981 */ /* 0x000362000c1e1900 */
[----:B------:R-:W-:Y:S05]  /*22a0*/  BRA `(.L_x_715) ;  /* 0x0000005000007947 */ /* 0x000fea0003800000 */
.L_x_714:
[----:B------:R-:W-:Y:S01]  /*22b0*/  MOV R12, UR6 ;  /* 0x00000006000c7c02 */ /* 0x000fe20008000f00 */
[----:B------:R-:W-:Y:S05]  /*22c0*/  @!P3 BRA `(.L_x_715) ;  /* 0x000000300000b947 */ /* 0x000fea0003800000 */
[----:B-1----:R-:W2:Y:S04]  /*22d0*/  LDG.E R6, [R4.64] ;  /* 0x0000000804067981 */ /* 0x002ea8000c1e1900 */
[----:B------:R-:W2:Y:S02]  /*22e0*/  LDG.E R0, [R4.64+0x4] ;  /* 0x0000040804007981 */ /* 0x000ea4000c1e1900 */
[----:B--2---:R-:W-:Y:S02]  /*22f0*/  IADD3 R12, -R6, R0, RZ ;  /* 0x00000000060c7210 */ /* 0x004fe40007ffe1ff */
.L_x_715:
[----:B-1----:R1:W2:Y:S04]  /*2300*/  @P4 LDG.E R5, [R2.64] ;  /* 0x0000000802054981 */ /* 0x0022a8000c1e1900 */
[----:B------:R1:W2:Y:S01]  /*2310*/  @P4 LDG.E R4, [R2.64+0x4] ;  /* 0x0000040802044981 */ /* 0x0002a2000c1e1900 */
[----:B------:R-:W-:Y:S01]  /*2320*/  ISETP.NE.U32.AND P0, PT, RZ, c[0x0][0x378], PT ;  /* 0x0000de00ff007a0c */ /* 0x000fe20003f05070 */
[----:B------:R-:W-:-:S02]  /*2330*/  IMAD.MOV.U32 R0, RZ, RZ, c[0x0][0x2c4] ;  /* 0x0000b100ff007624 */ /* 0x000fc400078e00ff */
[----:B-----5:R-:W-:Y:S01]  /*2340*/  IMAD.MOV.U32 R99, RZ, RZ, R12 ;  /* 0x000000ffff637224 */ /* 0x020fe200078e000c */
[----:B------:R-:W-:Y:S02]  /*2350*/  ISETP.NE.AND.EX P0, PT, RZ, c[0x0][0x37c], PT, P0 ;  /* 0x0000df00ff007a0c */ /* 0x000fe40003f05300 */
[----:B------:R-:W-:Y:S01]  /*2360*/  ISETP.NE.AND P2, PT, R0, 0x1, PT ;  /* 0x000000010000780c */ /* 0x000fe20003f45270 */
[----:B------:R-:W-:Y:S02]  /*2370*/  IMAD.SHL.U32 R227, R233, 0x80, RZ ;  /* 0x00000080e9e37824 */ /* 0x000fe400078e00ff */
[----:B------:R-:W-:Y:S02]  /*2380*/  IMAD.MOV.U32 R55, RZ, RZ, c[0x0][0x228] ;  /* 0x00008a00ff377624 */ /* 0x000fe400078e00ff */
[----:B------:R-:W-:Y:S01]  /*2390*/  IMAD.IADD R11, R12, 0x1, -R226 ;  /* 0x000000010c0b7824 */ /* 0x000fe200078e0ae2 */
[----:B------:R-:W-:Y:S01]  /*23a0*/  IADD3 R0, R227, 0x7f, RZ ;  /* 0x0000007fe3007810 */ /* 0x000fe20007ffe0ff */
[----:B------:R-:W-:Y:S01]  /*23b0*/  IMAD.MOV.U32 R6, RZ, RZ, c[0x0][0x32c] ;  /* 0x0000cb00ff067624 */ /* 0x000fe200078e00ff */
[----:B------:R-:W-:-:S03]  /*23c0*/  LOP3.LUT R213, R213, 0xffffffdf, RZ, 0xc0, !PT ;  /* 0xffffffdfd5d57812 */ /* 0x000fc600078ec0ff */
[----:B-1----:R-:W-:Y:S01]  /*23d0*/  @P0 IMAD.WIDE R2, R235, R15, c[0x0][0x378] ;  /* 0x0000de00eb020625 */ /* 0x002fe200078e020f */
[----:B------:R-:W-:-:S04]  /*23e0*/  ISETP.GE.AND P1, PT, R6, 0x1, PT ;  /* 0x000000010600780c */ /* 0x000fc80003f26270 */
[----:B------:R1:W5:Y:S01]  /*23f0*/  @P0 LDG.E R99, [R2.64] ;  /* 0x0000000802630981 */ /* 0x000362000c1e1900 */
[----:B------:R-:W-:-:S04]  /*2400*/  @P2 LOP3.LUT R213, R213, 0x20, RZ, 0xfc, !PT ;  /* 0x00000020d5d52812 */ /* 0x000fc800078efcff */
[----:B------:R-:W-:-:S04]  /*2410*/  LOP3.LUT R213, R213, 0xffffffbf, RZ, 0xc0, !PT ;  /* 0xffffffbfd5d57812 */ /* 0x000fc800078ec0ff */
[----:B------:R-:W-:Y:S01]  /*2420*/  @P1 LOP3.LUT R213, R213, 0x40, RZ, 0xfc, !PT ;  /* 0x00000040d5d51812 */ /* 0x000fe200078efcff */
[----:B-1----:R-:W-:-:S05]  /*2430*/  @P2 IMAD.HI.U32 R3, R0, c[0x0][0x2c8], RZ ;  /* 0x0000b20000032a27 */ /* 0x002fca00078e00ff */
[----:B------:R-:W-:Y:S01]  /*2440*/  @P2 SHF.R.U32.HI R0, RZ, c[0x0][0x2cc], R3 ;  /* 0x0000b300ff002a19 */ /* 0x000fe20000011603 */
[----:B--2---:R-:W-:-:S04]  /*2450*/  @P4 IMAD.IADD R55, R4, 0x1, -R5 ;  /* 0x0000000104374824 */ /* 0x004fc800078e0a05 */
[----:B------:R-:W-:-:S05]  /*2460*/  IMAD.IADD R209, R11, 0x1, R55 ;  /* 0x000000010bd17824 */ /* 0x000fca00078e0237 */
[C---:B------:R-:W-:Y:S02]  /*2470*/  IADD3 R2, R209.reuse, 0x1f, RZ ;  /* 0x0000001fd1027810 */ /* 0x040fe40007ffe0ff */
[----:B------:R-:W-:Y:S02]  /*2480*/  IADD3 R3, R209, 0x1, -R210 ;  /* 0x00000001d1037810 */ /* 0x000fe40007ffe8d2 */
[----:B------:R-:W-:-:S03]  /*2490*/  SHF.R.S32.HI R4, RZ, 0x1f, R2 ;  /* 0x0000001fff047819 */ /* 0x000fc60000011402 */
[----:B------:R-:W-:Y:S01]  /*24a0*/  IMAD.IADD R0, R3, 0x1, R0 ;  /* 0x0000000103007824 */ /* 0x000fe200078e0200 */
[----:B------:R-:W-:-:S04]  /*24b0*/  LEA.HI R2, R4, R2, RZ, 0x5 ;  /* 0x0000000204027211 */ /* 0x000fc800078f28ff */
[----:B------:R-:W-:Y:S02]  /*24c0*/  IADD3 R3, R0, c[0x0][0x328], RZ ;  /* 0x0000ca0000037a10 */ /* 0x000fe40007ffe0ff */
[----:B------:R-:W-:Y:S01]  /*24d0*/  SHF.R.S32.HI R104, RZ, 0x5, R2 ;  /* 0x00000005ff687819 */ /* 0x000fe20000011402 */
        /* <DEDUP_REMOVED lines=11> */
.L_x_718:
[----:B------:R-:W-:-:S13]  /*2590*/  ISETP.NE.AND P0, PT, R6, 0x1, PT ;  /* 0x000000010600780c */ /* 0x000fda0003f05270 */
[----:B------:R-:W-:-:S05]  /*25a0*/  @P0 IMAD.HI.U32 R0, R2, c[0x0][0x330], RZ ;  /* 0x0000cc0002000a27 */ /* 0x000fca00078e00ff */
[----:B------:R-:W-:Y:S02]  /*25b0*/  @P0 SHF.R.U32.HI R2, RZ, c[0x0][0x334], R0 ;  /* 0x0000cd00ff020a19 */ /* 0x000fe40000011600 */
.L_x_719:
[----:B------:R-:W-:Y:S05]  /*25c0*/  BSYNC B0 ;  /* 0x0000000000007941 */ /* 0x000fea0003800000 */
.L_x_717:
[----:B------:R-:W-:-:S05]  /*25d0*/  IMAD R2, R2, R6, c[0x0][0x32c] ;  /* 0x0000cb0002027624 */ /* 0x000fca00078e0206 */
[----:B------:R-:W-:-:S04]  /*25e0*/  IMNMX R3, R3, R2, PT ;  /* 0x0000000203037217 */ /* 0x000fc80003800200 */
.L_x_716:
[----:B------:R-:W-:Y:S01]  /*25f0*/  IADD3 R3, R3, 0x1f, RZ ;  /* 0x0000001f03037810 */ /* 0x000fe20007ffe0ff */
[----:B------:R-:W-:-:S03]  /*2600*/  @P2 IMAD.HI.U32 R2, R227, c[0x0][0x2c8], RZ ;  /* 0x0000b200e3022a27 */ /* 0x000fc600078e00ff */
[----:B------:R-:W-:Y:S01]  /*2610*/  SHF.R.S32.HI R4, RZ, 0x1f, R3 ;  /* 0x0000001fff047819 */ /* 0x000fe20000011403 */
[----:B------:R-:W-:Y:S01]  /*2620*/  IMAD.MOV.U32 R0, RZ, RZ, R227 ;  /* 0x000000ffff007224 */ /* 0x000fe200078e00e3 */
[----:B------:R-:W-:Y:S01]  /*2630*/  @P2 SHF.R.U32.HI R0, RZ, c[0x0][0x2cc], R2 ;  /* 0x0000b300ff002a19 */ /* 0x000fe20000011602 */
[----:B------:R-:W-:Y:S01]  /*2640*/  IMAD.IADD R136, R209, 0x1, -R210 ;  /* 0x00000001d1887824 */ /* 0x000fe200078e0ad2 */
[----:B------:R-:W-:-:S03]  /*2650*/  LEA.HI R3, R4, R3, RZ, 0x5 ;  /* 0x0000000304037211 */ /* 0x000fc600078f28ff */
[----:B------:R-:W-:Y:S01]  /*2660*/  IMAD.IADD R0, R136, 0x1, R0 ;  /* 0x0000000188007824 */ /* 0x000fe200078e0200 */
[----:B------:R-:W-:-:S04]  /*2670*/  SHF.R.S32.HI R3, RZ, 0x5, R3 ;  /* 0x00000005ff037819 */ /* 0x000fc80000011403 */
[----:B------:R-:W-:Y:S02]  /*2680*/  IADD3 R2, R0, -c[0x0][0x324], RZ ;  /* 0x8000c90000027a10 */ /* 0x000fe40007ffe0ff */
        /* <DEDUP_REMOVED lines=11> */
.L_x_722:
[----:B------:R-:W-:-:S13]  /*2740*/  ISETP.NE.AND P0, PT, R6, 0x1, PT ;  /* 0x000000010600780c */ /* 0x000fda0003f05270 */
[----:B------:R-:W-:-:S05]  /*2750*/  @P0 IMAD.HI.U32 R3, R0, c[0x0][0x330], RZ ;  /* 0x0000cc0000030a27 */ /* 0x000fca00078e00ff */
[----:B------:R-:W-:Y:S02]  /*2760*/  @P0 SHF.R.U32.HI R0, RZ, c[0x0][0x334], R3 ;  /* 0x0000cd00ff000a19 */ /* 0x000fe40000011603 */
.L_x_723:
[----:B------:R-:W-:Y:S05]  /*2770*/  BSYNC B0 ;  /* 0x0000000000007941 */ /* 0x000fea0003800000 */
.L_x_721:
[----:B------:R-:W-:-:S05]  /*2780*/  IMAD R0, R0, c[0x0][0x32c], RZ ;  /* 0x0000cb0000007a24 */ /* 0x000fca00078e02ff */
[----:B------:R-:W-:-:S04]  /*2790*/  IMNMX R2, R2, R0, !PT ;  /* 0x0000000002027217 */ /* 0x000fc80007800200 */
.L_x_720:
[----:B------:R-:W-:Y:S01]  /*27a0*/  SHF.R.S32.HI R0, RZ, 0x1f, R2 ;  /* 0x0000001fff007819 */ /* 0x000fe20000011402 */
[----:B------:R-:W-:Y:S01]  /*27b0*/  BSSY B0, `(.L_x_724) ;  /* 0x000002d000007945 */ /* 0x000fe20003800000 */
[----:B------:R-:W-:Y:S02]  /*27c0*/  LOP3.LUT R3, R234, 0xff000000, RZ, 0xc0, !PT ;  /* 0xff000000ea037812 */ /* 0x000fe400078ec0ff */
[----:B------:R-:W-:Y:S02]  /*27d0*/  LEA.HI R2, R0, R2, RZ, 0x5 ;  /* 0x0000000200027211 */ /* 0x000fe400078f28ff */
[----:B------:R-:W-:Y:S02]  /*27e0*/  LOP3.LUT R4, R234, 0xff0000, RZ, 0xc0, !PT ;  /* 0x00ff0000ea047812 */ /* 0x000fe400078ec0ff */
[----:B------:R-:W-:Y:S02]  /*27f0*/  SHF.R.S32.HI R0, RZ, 0x5, R2 ;  /* 0x00000005ff007819 */ /* 0x000fe40000011402 */
[----:B------:R-:W-:-:S02]  /*2800*/  SHF.R.U32.HI R3, RZ, 0x8, R3 ;  /* 0x00000008ff037819 */ /* 0x000fc40000011603 */
[----:B------:R-:W-:Y:S01]  /*2810*/  IMNMX R5, RZ, R0, !PT ;  /* 0x00000000ff057217 */ /* 0x000fe20007800200 */
[----:B------:R-:W-:Y:S01]  /*2820*/  IMAD.MOV.U32 R0, RZ, RZ, RZ ;  /* 0x000000ffff007224 */ /* 0x000fe200078e00ff */
[----:B------:R-:W-:Y:S02]  /*2830*/  LEA.HI R2, R4, R3, RZ, 0x10 ;  /* 0x0000000304027211 */ /* 0x000fe400078f80ff */
[----:B------:R-:W-:Y:S02]  /*2840*/  ISETP.GT.AND P0, PT, R8, R5, PT ;  /* 0x000000050800720c */ /* 0x000fe40003f04270 */
[----:B------:R-:W-:Y:S02]  /*2850*/  SHF.R.U32.HI R233, RZ, 0x10, R2 ;  /* 0x00000010ffe97819 */ /* 0x000fe40000011602 */
[----:B------:R-:W-:Y:S02]  /*2860*/  LOP3.LUT R244, R2, 0xff, RZ, 0xc0, !PT ;  /* 0x000000ff02f47812 */ /* 0x000fe400078ec0ff */
[----:B------:R-:W-:-:S04]  /*2870*/  ISETP.NE.AND P1, PT, R233, RZ, PT ;  /* 0x000000ffe900720c */ /* 0x000fc80003f25270 */
[----:B------:R-:W-:-:S03]  /*2880*/  SEL R97, R233, c[0x0][0x338], P1 ;  /* 0x0000ce00e9617a07 */ /* 0x000fc60000800000 */
[----:B------:R-:W-:Y:S05]  /*2890*/  @!P0 BRA `(.L_x_725) ;  /* 0x000001e000008947 */ /* 0x000fea0003800000 */
[----:B------:R-:W-:-:S05]  /*28a0*/  IABS R0, R97 ;  /* 0x0000006100007213 */ /* 0x000fca0000000000 */
[----:B------:R-:W-:-:S04]  /*28b0*/  IMAD.MOV.U32 R4, RZ, RZ, R0 ;  /* 0x000000ffff047224 */ /* 0x000fc800078e0000 */
[----:B------:R-:W1:Y:S08]  /*28c0*/  I2F.RP R2, R4 ;  /* 0x0000000400027306 */ /* 0x000e700000209400 */
[----:B-1----:R-:W1:Y:S02]  /*28d0*/  MUFU.RCP R2, R2 ;  /* 0x0000000200027308 */ /* 0x002e640000001000 */
[----:B-1----:R-:W-:-:S06]  /*28e0*/  IADD3 R2, R2, 0xffffffe, RZ ;  /* 0x0ffffffe02027810 */ /* 0x002fcc0007ffe0ff */
[----:B------:R1:W2:Y:S02]  /*28f0*/  F2I.FTZ.U32.TRUNC.NTZ R3, R2 ;  /* 0x0000000200037305 */ /* 0x0002a4000021f000 */
[----:B-1----:R-:W-:Y:S01]  /*2900*/  IADD3 R2, R97, -0x1, R8 ;  /* 0xffffffff61027810 */ /* 0x002fe20007ffe008 */
[----:B--2---:R-:W-:-:S04]  /*2910*/  IMAD.MOV R0, RZ, RZ, -R3 ;  /* 0x000000ffff007224 */ /* 0x004fc800078e0a03 */
[----:B------:R-:W-:Y:S01]  /*2920*/  IMAD.MOV.U32 R7, RZ, RZ, R0 ;  /* 0x000000ffff077224 */ /* 0x000fe200078e0000 */
[----:B------:R-:W-:Y:S01]  /*2930*/  IABS R0, R97 ;  /* 0x0000006100007213 */ /* 0x000fe20000000000 */
[----:B------:R-:W-:Y:S01]  /*2940*/  IMAD.IADD R6, R2, 0x1, -R5 ;  /* 0x0000000102067824 */ /* 0x000fe200078e0a05 */
[----:B------:R-:W-:Y:S01]  /*2950*/  MOV R2, RZ ;  /* 0x000000ff00027202 */ /* 0x000fe20000000f00 */
[----:B------:R-:W-:Y:S02]  /*2960*/  IMAD R7, R7, R4, RZ ;  /* 0x0000000407077224 */ /* 0x000fe400078e02ff */
[----:B------:R-:W-:Y:S01]  /*2970*/  IMAD.MOV R9, RZ, RZ, -R0 ;  /* 0x000000ffff097224 */ /* 0x000fe200078e0a00 */
[----:B------:R-:W-:Y:S01]  /*2980*/  IABS R10, R6 ;  /* 0x00000006000a7213 */ /* 0x000fe20000000000 */
[----:B------:R-:W-:-:S04]  /*2990*/  IMAD.HI.U32 R0, R3, R7, R2 ;  /* 0x0000000703007227 */ /* 0x000fc800078e0002 */
[----:B------:R-:W-:Y:S02]  /*29a0*/  IMAD.MOV.U32 R2, RZ, RZ, R10 ;  /* 0x000000ffff027224 */ /* 0x000fe400078e000a */
        /* <DEDUP_REMOVED lines=9> */
[----:B------:R-:W-:-:S07]  /*2a40*/  ISETP.GE.AND P1, PT, R2, RZ, PT ;  /* 0x000000ff0200720c */ /* 0x000fce0003f26270 */
[----:B------:R-:W-:-:S06]  /*2a50*/  @P2 IADD3 R0, R0, 0x1, RZ ;  /* 0x0000000100002810 */ /* 0x000fcc0007ffe0ff */
[----:B------:R-:W-:Y:S01]  /*2a60*/  @!P1 IMAD.MOV R0, RZ, RZ, -R0 ;  /* 0x000000ffff009224 */ /* 0x000fe200078e0a00 */
[----:B------:R-:W-:Y:S02]  /*2a70*/  @!P0 LOP3.LUT R0, RZ, R97, RZ, 0x33, !PT ;  /* 0x00000061ff008212 */ /* 0x000fe400078e33ff */
.L_x_725:
[----:B------:R-:W-:Y:S05]  /*2a80*/  BSYNC B0 ;  /* 0x0000000000007941 */ /* 0x000fea0003800000 */
.L_x_724:
[----:B------:R-:W2:Y:S01]  /*2a90*/  LDL R4, [R1+0x3c] ;  /* 0x00003c0001047983 */ /* 0x000ea20000100800 */
[----:B------:R-:W-:-:S04]  /*2aa0*/  IMAD R2, R244, R0, R5 ;  /* 0x00000000f4027224 */ /* 0x000fc800078e0205 */
        /* <DEDUP_REMOVED lines=26> */
[----:B------:R-:W-:Y:S01]  /*2c50*/  SHF.R.S32.HI R8, RZ, 0x1f, R235 ;  /* 0x0000001fff087819 */ /* 0x000fe200000114eb */
[----:B------:R-:W-:Y:S01]  /*2c60*/  IMAD R4, R59, c[0x0][0x238], RZ ;  /* 0x00008e003b047a24 */ /* 0x000fe200078e02ff */
[----:B------:R-:W-:Y:S01]  /*2c70*/  SEL R6, R235, RZ, !P4 ;  /* 0x000000ffeb067207 */ /* 0x000fe20006000000 */
[----:B------:R-:W-:Y:S01]  /*2c80*/  IMAD R0, R45, -0x20, R95 ;  /* 0xffffffe02d007824 */ /* 0x000fe200078e025f */
[----:B------:R-:W-:Y:S01]  /*2c90*/  SEL R7, R8, RZ, !P4 ;  /* 0x000000ff08077207 */ /* 0x000fe20006000000 */
[----:B------:R-:W-:Y:S01]  /*2ca0*/  IMAD R4, R58, c[0x0][0x23c], R4 ;  /* 0x00008f003a047a24 */ /* 0x000fe200078e0204 */
[C---:B------:R-:W-:Y:S01]  /*2cb0*/  SHF.L.U64.HI R103, R107.reuse, R102, c[0x0][0x23c] ;  /* 0x00008f006b677619 */ /* 0x040fe20000010266 */
[----:B------:R-:W-:Y:S01]  /*2cc0*/  IMAD.SHL.U32 R107, R107, 0x20, RZ ;  /* 0x000000206b6b7824 */ /* 0x000fe200078e00ff */
[----:B------:R-:W-:Y:S01]  /*2cd0*/  ISETP.GT.AND P0, PT, R0, RZ, PT ;  /* 0x000000ff0000720c */ /* 0x000fe20003f04270 */
[----:B------:R-:W-:Y:S01]  /*2ce0*/  IMAD.IADD R3, R3, 0x1, R4 ;  /* 0x0000000103037824 */ /* 0x000fe200078e0204 */
[----:B------:R-:W-:Y:S01]  /*2cf0*/  ISETP.GE.AND P2, PT, R132, c[0x0][0x1d4], PT ;  /* 0x0000750084007a0c */ /* 0x000fe20003f46270 */
[----:B------:R-:W-:Y:S01]  /*2d00*/  IMAD R0, R7, c[0x0][0x248], RZ ;  /* 0x0000920007007a24 */ /* 0x000fe200078e02ff */
[----:B------:R-:W-:Y:S01]  /*2d10*/  ISETP.GE.AND P6, PT, R137, c[0x0][0x1d4], PT ;  /* 0x0000750089007a0c */ /* 0x000fe20003fc6270 */
[----:B------:R-:W-:Y:S01]  /*2d20*/  IMAD.WIDE.U32 R2, R19, c[0x0][0x240], R2 ;  /* 0x0000900013027a25 */ /* 0x000fe200078e0002 */
[----:B------:R-:W-:-:S02]  /*2d30*/  ISETP.GE.AND P5, PT, R200, c[0x0][0x1d4], PT ;  /* 0x00007500c8007a0c */ /* 0x000fc40003fa6270 */
[----:B------:R-:W-:Y:S01]  /*2d40*/  ISETP.GE.AND P4, PT, R199, c[0x0][0x1d4], PT ;  /* 0x00007500c7007a0c */ /* 0x000fe20003f86270 */
[----:B------:R-:W-:Y:S01]  /*2d50*/  IMAD R3, R19, c[0x0][0x244], R3 ;  /* 0x0000910013037a24 */ /* 0x000fe200078e0203 */
[----:B------:R-:W-:Y:S01]  /*2d60*/  LOP3.LUT R213, R213, 0xfffffffe, RZ, 0xc0, !PT ;  /* 0xfffffffed5d57812 */ /* 0x000fe200078ec0ff */
[C---:B------:R-:W-:Y:S02]  /*2d70*/  IMAD R4, R6.reuse, c[0x0][0x24c], R0 ;  /* 0x0000930006047a24 */ /* 0x040fe400078e0200 */
[----:B------:R-:W-:Y:S01]  /*2d80*/  IMAD.WIDE.U32 R62, R6, c[0x0][0x248], R2 ;  /* 0x00009200063e7a25 */ /* 0x000fe200078e0002 */
[----:B------:R-:W-:Y:S02]  /*2d90*/  @P0 SHF.R.S32.HI R2, RZ, 0x1f, R45 ;  /* 0x0000001fff020819 */ /* 0x000fe4000001142d */
[----:B------:R-:W-:Y:S01]  /*2da0*/  @P2 LOP3.LUT R213, R213, 0x1, RZ, 0xfc, !PT ;  /* 0x00000001d5d52812 */ /* 0x000fe200078efcff */
[----:B------:R-:W-:Y:S02]  /*2db0*/  @P0 IMAD R0, R103, R45, RZ ;  /* 0x0000002d67000224 */ /* 0x000fe400078e02ff */
[----:B------:R-:W-:-:S02]  /*2dc0*/  IMAD.IADD R61, R63, 0x1, R4 ;  /* 0x000000013f3d7824 */ /* 0x000fc400078e0204 */
[----:B------:R-:W-:Y:S02]  /*2dd0*/  @P0 IMAD.MOV.U32 R60, RZ, RZ, R62 ;  /* 0x000000ffff3c0224 */ /* 0x000fe400078e003e */
[-C--:B------:R-:W-:Y:S02]  /*2de0*/  @P0 IMAD R0, R2, R107.reuse, R0 ;  /* 0x0000006b02000224 */ /* 0x080fe400078e0200 */
[----:B------:R-:W-:-:S04]  /*2df0*/  @P0 IMAD.WIDE.U32 R4, R45, R107, R60 ;  /* 0x0000006b2d040225 */ /* 0x000fc800078e003c */
[----:B------:R-:W-:Y:S01]  /*2e00*/  @P0 IMAD.IADD R0, R5, 0x1, R0 ;  /* 0x0000000105000824 */ /* 0x000fe200078e0200 */
[----:B------:R-:W-:-:S04]  /*2e10*/  @P0 LEA R2, P1, R4, c[0x0][0x220], 0x1 ;  /* 0x0000880004020a11 */ /* 0x000fc800078208ff */
[----:B------:R-:W-:-:S05]  /*2e20*/  @P0 LEA.HI.X R3, R4, c[0x0][0x224], R0, 0x1, P1 ;  /* 0x0000890004030a11 */ /* 0x000fca00008f0c00 */
[----:B------:R-:W-:Y:S01]  /*2e30*/  @!PT LDS RZ, [RZ] ;  /* 0x00000000fffff984 */ /* 0x000fe20000000800 */
[----:B------:R-:W-:Y:S01]  /*2e40*/  @!PT LDS RZ, [RZ] ;  /* 0x00000000fffff984 */ /* 0x000fe20000000800 */
[----:B------:R-:W-:Y:S01]  /*2e50*/  @!PT LDS RZ, [RZ] ;  /* 0x00000000fffff984 */ /* 0x000fe20000000800 */
[----:B------:R1:W-:Y:S04]  /*2e60*/  @P0 LDGSTS.E.BYPASS.LTC128B.128 [R194+0xc080], [R2.64], !P2 ;  /* 0x0c08000002c20fae */ /* 0x0003e8000d101d48 */
[----:B------:R1:W-:Y:S04]  /*2e70*/  @P0 LDGSTS.E.BYPASS.LTC128B.128 [R194+0xd080], [R2.64+0x80], !P6 ;  /* 0x0d08008002c20fae */ /* 0x0003e8000f101d48 */
[----:B------:R1:W-:Y:S04]  /*2e80*/  @P0 LDGSTS.E.BYPASS.LTC128B.128 [R194+0xe080], [R2.64+0x100], !P5 ;  /* 0x0e08010002c20fae */ /* 0x0003e8000e901d48 */
[----:B------:R1:W-:Y:S01]  /*2e90*/  @P0 LDGSTS.E.BYPASS.LTC128B.128 [R194+0xf080], [R2.64+0x180], !P4 ;  /* 0x0f08018002c20fae */ /* 0x0003e2000e101d48 */
[----:B------:R-:W-:-:S02]  /*2ea0*/  ISETP.NE.U32.AND P0, PT, RZ, c[0x0][0x340], PT ;  /* 0x0000d000ff007a0c */ /* 0x000fc40003f05070 */
[----:B------:R-:W-:Y:S01]  /*2eb0*/  ISETP.GE.AND P1, PT, R132, c[0x0][0x27c], PT ;  /* 0x00009f0084007a0c */ /* 0x000fe20003f26270 */
[----:B------:R-:W-:Y:S01]  /*2ec0*/  IMAD.MOV.U32 R100, RZ, RZ, c[0x0][0x27c] ;  /* 0x00009f00ff647624 */ /* 0x000fe200078e00ff */
[----:B------:R-:W-:Y:S01]  /*2ed0*/  ISETP.NE.AND.EX P0, PT, RZ, c[0x0][0x344], PT, P0 ;  /* 0x0000d100ff007a0c */ /* 0x000fe20003f05300 */
[----:B------:R-:W0:-:S12]  /*2ee0*/  LDGDEPBAR ;  /* 0x00000000000079af */ /* 0x000e180000000000 */
[----:B-1----:R-:W-:-:S06]  /*2ef0*/  @P0 IMAD.WIDE R2, R235, R15, c[0x0][0x340] ;  /* 0x0000d000eb020625 */ /* 0x002fcc00078e020f */
[----:B------:R-:W2:Y:S01]  /*2f00*/  @P0 LDG.E R2, [R2.64] ;  /* 0x0000000802020981 */ /* 0x000ea2000c1e1900 */
[----:B------:R-:W-:Y:S01]  /*2f10*/  LOP3.LUT R213, R213, 0xfffffffd, RZ, 0xc0, !PT ;  /* 0xfffffffdd5d57812 */ /* 0x000fe200078ec0ff */
[----:B------:R-:W-:Y:S01]  /*2f20*/  WARPSYNC 0xffffffff ;  /* 0xffffffff00007948 */ /* 0x000fe20003800000 */
[----:B-----5:R-:W-:Y:S01]  /*2f30*/  SHF.R.S32.HI R18, RZ, 0x1f, R99 ;  /* 0x0000001fff127819 */ /* 0x020fe20000011463 */
[----:B------:R-:W-:Y:S01]  /*2f40*/  IMAD.SHL.U32 R100, R100, 0x2, RZ ;  /* 0x0000000264647824 */ /* 0x000fe200078e00ff */
[----:B------:R-:W-:Y:S02]  /*2f50*/  @P1 LOP3.LUT R213, R213, 0x2, RZ, 0xfc, !PT ;  /* 0x00000002d5d51812 */ /* 0x000fe400078efcff */
[----:B--2---:R-:W-:Y:S01]  /*2f60*/  @P0 SHF.R.S32.HI R3, RZ, 0x1f, R2 ;  /* 0x0000001fff030819 */ /* 0x004fe20000011402 */
[----:B------:R-:W-:Y:S02]  /*2f70*/  @!P0 IMAD.MOV.U32 R2, RZ, RZ, R235 ;  /* 0x000000ffff028224 */ /* 0x000fe400078e00eb */
[----:B------:R-:W-:-:S02]  /*2f80*/  @!P0 IMAD.MOV.U32 R3, RZ, RZ, R8 ;  /* 0x000000ffff038224 */ /* 0x000fc400078e0008 */
[----:B------:R-:W-:Y:S01]  /*2f90*/  IMAD.WIDE.U32 R4, R19, c[0x0][0x260], R132 ;  /* 0x0000980013047a25 */ /* 0x000fe200078e0084 */
[----:B------:R-:W-:Y:S01]  /*2fa0*/  ISETP.GE.AND P0, PT, R137, c[0x0][0x27c], PT ;  /* 0x00009f0089007a0c */ /* 0x000fe20003f06270 */
[----:B------:R-:W-:Y:S01]  /*2fb0*/  BAR.SYNC.DEFER_BLOCKING 0x0 ;  /* 0x0000000000007b1d */ /* 0x000fe20000010000 */
[----:B------:R-:W-:Y:S01]  /*2fc0*/  SEL R8, RZ, c[0x0][0x27c], !P1 ;  /* 0x00009f00ff087a07 */ /* 0x000fe20004800000 */
[----:B------:R-:W-:Y:S01]  /*2fd0*/  IMAD R0, R7, c[0x0][0x268], RZ ;  /* 0x00009a0007007a24 */ /* 0x000fe200078e02ff */
[----:B------:R-:W-:Y:S01]  /*2fe0*/  LOP3.LUT R213, R213, 0xfffffffb, RZ, 0xc0, !PT ;  /* 0xfffffffbd5d57812 */ /* 0x000fe200078ec0ff */
[----:B------:R-:W-:Y:S01]  /*2ff0*/  IMAD R5, R19, c[0x0][0x264], R5 ;  /* 0x0000990013057a24 */ /* 0x000fe200078e0205 */
[----:B------:R-:W-:Y:S01]  /*3000*/  SHF.R.U32.HI R21, RZ, 0x3, R229 ;  /* 0x00000003ff157819 */ /* 0x000fe200000116e5 */
[C---:B------:R-:W-:Y:S01]  /*3010*/  IMAD R20, R6.reuse, c[0x0][0x26c], R0 ;  /* 0x00009b0006147a24 */ /* 0x040fe200078e0200 */
[----:B------:R-:W-:Y:S01]  /*3020*/  MOV R108, c[0x0][0x27c] ;  /* 0x00009f00006c7a02 */ /* 0x000fe20000000f00 */
[----:B------:R-:W-:Y:S01]  /*3030*/  IMAD R0, R9, c[0x0][0x290], RZ ;  /* 0x0000a40009007a24 */ /* 0x000fe200078e02ff */
[----:B------:R-:W-:Y:S01]  /*3040*/  MOV R106, c[0x0][0x280] ;  /* 0x0000a000006a7a02 */ /* 0x000fe20000000f00 */
[----:B------:R-:W-:Y:S01]  /*3050*/  IMAD.WIDE.U32 R78, R6, c[0x0][0x268], R4 ;  /* 0x00009a00064e7a25 */ /* 0x000fe200078e0004 */
[----:B------:R-:W-:Y:S01]  /*3060*/  ULDC.U8 UR5, c[0x0][0x298] ;  /* 0x0000a60000057ab9 */ /* 0x000fe20000000000 */
[----:B------:R-:W-:-:S02]  /*3070*/  @P0 LOP3.LUT R213, R213, 0x4, RZ, 0xfc, !PT ;  /* 0x00000004d5d50812 */ /* 0x000fc400078efcff */
[----:B------:R-:W-:Y:S01]  /*3080*/  IMAD R9, R9, c[0x0][0x280], RZ ;  /* 0x0000a00009097a24 */ /* 0x000fe200078e02ff */
[----:B------:R-:W-:Y:S01]  /*3090*/  IADD3 R92, R79, R20, RZ ;  /* 0x000000144f5c7210 */ /* 0x000fe20007ffe0ff */
[----:B------:R-:W-:Y:S01]  /*30a0*/  IMAD.WIDE.U32 R4, R211, c[0x0][0x290], R132 ;  /* 0x0000a400d3047a25 */ /* 0x000fe200078e0084 */
[----:B------:R-:W-:-:S03]  /*30b0*/  LOP3.LUT R213, R213, 0xffffffef, RZ, 0xc0, !PT ;  /* 0xffffffefd5d57812 */ /* 0x000fc600078ec0ff */
[----:B------:R-:W-:Y:S01]  /*30c0*/  IMAD R0, R211, c[0x0][0x294], R0 ;  /* 0x0000a500d3007a24 */ /* 0x000fe200078e0200 */
[----:B------:R-:W-:Y:S01]  /*30d0*/  MOV R10, R4 ;  /* 0x00000004000a7202 */ /* 0x000fe20000000f00 */
[----:B------:R-:W-:Y:S01]  /*30e0*/  IMAD.IADD R96, R12, 0x1, R14 ;  /* 0x000000010c607824 */ /* 0x000fe200078e020e */
[----:B------:R-:W-:Y:S01]  /*30f0*/  LOP3.LUT R213, R213, 0xfffffff7, RZ, 0xc0, !PT ;  /* 0xfffffff7d5d57812 */ /* 0x000fe200078ec0ff */
[----:B------:R-:W-:-:S04]  /*3100*/  IMAD.WIDE.U32 R6, R211, c[0x0][0x280], R132 ;  /* 0x0000a000d3067a25 */ /* 0x000fc800078e0084 */
[----:B------:R-:W-:Y:S02]  /*3110*/  IMAD R14, R211, c[0x0][0x284], R9 ;  /* 0x0000a100d30e7a24 */ /* 0x000fe400078e0209 */
[----:B------:R-:W-:Y:S01]  /*3120*/  IMAD.IADD R11, R5, 0x1, R0 ;  /* 0x00000001050b7824 */ /* 0x000fe200078e0200 */
[----:B------:R-:W-:Y:S01]  /*3130*/  SEL R5, RZ, c[0x0][0x27c], !P0 ;  /* 0x00009f00ff057a07 */ /* 0x000fe20004000000 */
[----:B------:R-:W-:Y:S01]  /*3140*/  IMAD.WIDE.U32 R12, R211, c[0x0][0x290], R138 ;  /* 0x0000a400d30c7a25 */ /* 0x000fe200078e008a */
[----:B------:R-:W-:Y:S02]  /*3150*/  IADD3 R9, R7, R14, RZ ;  /* 0x0000000e07097210 */ /* 0x000fe40007ffe0ff */
[----:B------:R-:W-:Y:S01]  /*3160*/  ISETP.GE.AND P0, PT, R108, 0x1, PT ;  /* 0x000000016c00780c */ /* 0x000fe20003f06270 */
[----:B------:R-:W-:Y:S02]  /*3170*/  IMAD.IADD R15, R132, 0x1, R8 ;  /* 0x00000001840f7824 */ /* 0x000fe400078e0208 */
[----:B------:R-:W-:-:S02]  /*3180*/  IMAD.IADD R7, R0, 0x1, R13 ;  /* 0x0000000100077824 */ /* 0x000fc400078e020d */
[----:B------:R-:W-:Y:S01]  /*3190*/  IMAD.IADD R13, R137, 0x1, R5 ;  /* 0x00000001890d7824 */ /* 0x000fe200078e0205 */
[----:B------:R-:W-:Y:S01]  /*31a0*/  SHF.R.S32.HI R0, RZ, 0x1f, R15 ;  /* 0x0000001fff007819 */ /* 0x000fe2000001140f */
[----:B------:R-:W-:Y:S01]  /*31b0*/  IMAD.MOV.U32 R8, RZ, RZ, R6 ;  /* 0x000000ffff087224 */ /* 0x000fe200078e0006 */
[----:B------:R-:W-:Y:S01]  /*31c0*/  MOV R6, R12 ;  /* 0x0000000c00067202 */ /* 0x000fe20000000f00 */
[----:B------:R-:W-:Y:S01]  /*31d0*/  IMAD.WIDE.U32 R4, R211, c[0x0][0x280], R138 ;  /* 0x0000a000d3047a25 */ /* 0x000fe200078e008a */
[----:B------:R-:W-:Y:S02]  /*31e0*/  SHF.R.S32.HI R16, RZ, 0x1f, R13 ;  /* 0x0000001fff107819 */ /* 0x000fe4000001140d */
[CC--:B------:R-:W-:Y:S01]  /*31f0*/  LEA.HI R12, R0.reuse, R15.reuse, RZ, 0x3 ;  /* 0x0000000f000c7211 */ /* 0x0c0fe200078f18ff */
[----:B------:R-:W-:Y:S01]  /*3200*/  IMAD.MOV.U32 R109, RZ, RZ, c[0x0][0x2b8] ;  /* 0x0000ae00ff6d7624 */ /* 0x000fe200078e00ff */
[----:B------:R-:W-:Y:S01]  /*3210*/  LEA.HI R15, R0, R15, RZ, 0x6 ;  /* 0x0000000f000f7211 */ /* 0x000fe200078f30ff */
[----:B------:R-:W-:Y:S01]  /*3220*/  IMAD.IADD R5, R14, 0x1, R5 ;  /* 0x000000010e057824 */ /* 0x000fe200078e0205 */
[CC--:B------:R-:W-:Y:S01]  /*3230*/  LEA.HI R0, R16.reuse, R13.reuse, RZ, 0x3 ;  /* 0x0000000d10007211 */ /* 0x0c0fe200078f18ff */
[----:B------:R-:W-:Y:S01]  /*3240*/  IMAD R3, R3, c[0x0][0x2b0], RZ ;  /* 0x0000ac0003037a24 */ /* 0x000fe200078e02ff */
[----:B------:R-:W-:Y:S01]  /*3250*/  LEA.HI R13, R16, R13, RZ, 0x6 ;  /* 0x0000000d100d7211 */ /* 0x000fe200078f30ff */
[----:B------:R-:W-:Y:S01]  /*3260*/  IMAD.SHL.U32 R15, R15, 0x20, RZ ;  /* 0x000000200f0f7824 */ /* 0x000fe200078e00ff */
[----:B------:R-:W-:Y:S01]  /*3270*/  LOP3.LUT R14, R229, 0x38, R0, 0xf8, !PT ;  /* 0x00000038e50e7812 */ /* 0x000fe200078ef800 */
[----:B------:R-:W-:Y:S01]  /*3280*/  IMAD.WIDE.U32 R76, R2, c[0x0][0x2b0], RZ ;  /* 0x0000ac00024c7a25 */ /* 0x000fe200078e00ff */
[----:B------:R-:W-:-:S02]  /*3290*/  SHF.L.U32 R13, R13, 0x5, RZ ;  /* 0x000000050d0d7819 */ /* 0x000fc400000006ff */
[----:B------:R-:W-:Y:S01]  /*32a0*/  LOP3.LUT R17, R15, 0x7ffff800, RZ, 0xc0, !PT ;  /* 0x7ffff8000f117812 */ /* 0x000fe200078ec0ff */
[----:B------:R-:W-:Y:S01]  /*32b0*/  IMAD.MOV.U32 R105, RZ, RZ, c[0x0][0x290] ;  /* 0x0000a400ff697624 */ /* 0x000fe200078e00ff */
[----:B------:R-:W-:Y:S01]  /*32c0*/  ISETP.NE.AND P1, PT, R109, 0x1, PT ;  /* 0x000000016d00780c */ /* 0x000fe20003f25270 */
[----:B------:R-:W-:Y:S01]  /*32d0*/  IMAD.WIDE.U32 R66, R99, c[0x0][0x290], R6 ;  /* 0x0000a40063427a25 */ /* 0x000fe200078e0006 */
[----:B------:R-:W-:Y:S02]  /*32e0*/  LOP3.LUT R15, R13, 0x7ffff800, RZ, 0xc0, !PT ;  /* 0x7ffff8000d0f7812 */ /* 0x000fe400078ec0ff */
[----:B------:R-:W-:Y:S01]  /*32f0*/  LOP3.LUT R13, R14, R21, RZ, 0x3c, !PT ;  /* 0x000000150e0d7212 */ /* 0x000fe200078e3cff */
[----:B------:R-:W-:Y:S01]  /*3300*/  IMAD.WIDE.U32 R64, R99, c[0x0][0x280], R4 ;  /* 0x0000a00063407a25 */ /* 0x000fe200078e0004 */
[----:B------:R-:W-:Y:S02]  /*3310*/  LOP3.LUT R16, R229, 0x38, R12, 0xf8, !PT ;  /* 0x00000038e5107812 */ /* 0x000fe400078ef80c */
[--C-:B------:R-:W-:Y:S01]  /*3320*/  IADD3 R15, R13, R15, R230.reuse ;  /* 0x0000000f0d0f7210 */ /* 0x100fe20007ffe0e6 */
[----:B------:R-:W-:Y:S01]  /*3330*/  IMAD R13, R2, c[0x0][0x2b4], R3 ;  /* 0x0000ad00020d7a24 */ /* 0x000fe200078e0203 */
[----:B------:R-:W-:Y:S01]  /*3340*/  LOP3.LUT R16, R16, R21, RZ, 0x3c, !PT ;  /* 0x0000001510107212 */ /* 0x000fe200078e3cff */
[----:B------:R-:W-:Y:S01]  /*3350*/  IMAD R3, R18, c[0x0][0x290], RZ ;  /* 0x0000a40012037a24 */ /* 0x000fe200078e02ff */
[----:B------:R-:W-:Y:S01]  /*3360*/  LOP3.LUT R57, R12, 0xfffffff8, RZ, 0xc0, !PT ;  /* 0xfffffff80c397812 */ /* 0x000fe200078ec0ff */
[----:B------:R-:W-:Y:S01]  /*3370*/  IMAD R2, R18, c[0x0][0x280], RZ ;  /* 0x0000a00012027a24 */ /* 0x000fe200078e02ff */
[----:B------:R-:W-:Y:S01]  /*3380*/  IADD3 R14, R16, R17, R230 ;  /* 0x00000011100e7210 */ /* 0x000fe20007ffe0e6 */
[C---:B------:R-:W-:Y:S01]  /*3390*/  IMAD R3, R99.reuse, c[0x0][0x294], R3 ;  /* 0x0000a50063037a24 */ /* 0x040fe200078e0203 */
[----:B------:R-:W-:Y:S01]  /*33a0*/  LOP3.LUT R56, R0, 0xfffffff8, RZ, 0xc0, !PT ;  /* 0xfffffff800387812 */ /* 0x000fe200078ec0ff */
[----:B------:R-:W-:Y:S01]  /*33b0*/  IMAD R2, R99, c[0x0][0x284], R2 ;  /* 0x0000a10063027a24 */ /* 0x000fe200078e0202 */
[----:B------:R-:W-:Y:S01]  /*33c0*/  @P1 LOP3.LUT R213, R213, 0x8, RZ, 0xfc, !PT ;  /* 0x00000008d5d51812 */ /* 0x000fe200078efcff */
[----:B------:R-:W-:Y:S01]  /*33d0*/  IMAD.WIDE.U32 R74, R19, c[0x0][0x210], RZ ;  /* 0x00008400134a7a25 */ /* 0x000fe200078e00ff */
[----:B------:R-:W-:-:S02]  /*33e0*/  SHF.L.U64.HI R101, R105, R102, c[0x0][0x294] ;  /* 0x0000a50069657619 */ /* 0x000fc40000010266 */
[C---:B------:R-:W-:Y:S01]  /*33f0*/  SHF.L.U64.HI R102, R106.reuse, R102, c[0x0][0x284] ;  /* 0x0000a1006a667619 */ /* 0x040fe20000010266 */
[----:B------:R-:W-:Y:S01]  /*3400*/  IMAD.WIDE.U32 R72, R19, c[0x0][0x1e8], RZ ;  /* 0x00007a0013487a25 */ /* 0x000fe200078e00ff */
[----:B------:R-:W-:Y:S02]  /*3410*/  SHF.L.U32 R106, R106, 0x5, RZ ;  /* 0x000000056a6a7819 */ /* 0x000fe400000006ff */
[----:B------:R-:W-:Y:S01]  /*3420*/  SHF.R.S32.HI R90, RZ, 0x3, R12 ;  /* 0x00000003ff5a7819 */ /* 0x000fe2000001140c */
[----:B------:R-:W-:Y:S01]  /*3430*/  IMAD.WIDE.U32 R70, R99, c[0x0][0x290], R10 ;  /* 0x0000a40063467a25 */ /* 0x000fe200078e000a */
[----:B------:R-:W-:Y:S02]  /*3440*/  SHF.R.S32.HI R89, RZ, 0x3, R0 ;  /* 0x00000003ff597819 */ /* 0x000fe40000011400 */
[----:B------:R-:W-:Y:S01]  /*3450*/  IADD3 R86, R3, R67, RZ ;  /* 0x0000004303567210 */ /* 0x000fe20007ffe0ff */
[----:B------:R-:W-:Y:S01]  /*3460*/  IMAD.WIDE.U32 R68, R99, c[0x0][0x280], R8 ;  /* 0x0000a00063447a25 */ /* 0x000fe200078e0008 */
[----:B------:R-:W-:-:S02]  /*3470*/  IADD3 R83, R2, R65, RZ ;  /* 0x0000004102537210 */ /* 0x000fc40007ffe0ff */
[----:B------:R-:W-:Y:S01]  /*3480*/  SHF.R.S32.HI R85, RZ, 0x1f, R57 ;  /* 0x0000001fff557819 */ /* 0x000fe20000011439 */
[----:B------:R-:W-:Y:S01]  /*3490*/  IMAD.SHL.U32 R105, R105, 0x20, RZ ;  /* 0x0000002069697824 */ /* 0x000fe200078e00ff */
[----:B------:R-:W-:Y:S01]  /*34a0*/  SHF.R.S32.HI R84, RZ, 0x1f, R56 ;  /* 0x0000001fff547819 */ /* 0x000fe20000011438 */
[----:B------:R-:W-:Y:S01]  /*34b0*/  IMAD R94, R19, c[0x0][0x214], R75 ;  /* 0x00008500135e7a24 */ /* 0x000fe200078e024b */
[----:B------:R-:W-:Y:S01]  /*34c0*/  SHF.L.U32 R80, R15, 0x1, RZ ;  /* 0x000000010f507819 */ /* 0x000fe200000006ff */
[----:B------:R-:W-:Y:S01]  /*34d0*/  IMAD R93, R19, c[0x0][0x1ec], R73 ;  /* 0x00007b00135d7a24 */ /* 0x000fe200078e0249 */
[----:B------:R-:W-:Y:S01]  /*34e0*/  @P0 LOP3.LUT R213, R213, 0x10, RZ, 0xfc, !PT ;  /* 0x00000010d5d50812 */ /* 0x000fe200078efcff */
[----:B------:R-:W-:Y:S02]  /*34f0*/  IMAD.IADD R91, R77, 0x1, R13 ;  /* 0x000000014d5b7824 */ /* 0x000fe400078e020d */
[----:B------:R-:W-:Y:S02]  /*3500*/  IMAD.IADD R88, R71, 0x1, R3 ;  /* 0x0000000147587824 */ /* 0x000fe400078e0203 */
[----:B------:R-:W-:-:S02]  /*3510*/  IMAD.IADD R87, R69, 0x1, R2 ;  /* 0x0000000145577824 */ /* 0x000fc400078e0202 */
[----:B------:R-:W-:Y:S02]  /*3520*/  IMAD.SHL.U32 R81, R14, 0x2, RZ ;  /* 0x000000020e517824 */ /* 0x000fe400078e00ff */
.L_x_745:
        /* <DEDUP_REMOVED lines=92> */
.L_x_731:
[----:B------:R-:W-:Y:S05]  /*3af0*/  BSYNC B0 ;  /* 0x0000000000007941 */ /* 0x000fea0003800000 */
.L_x_730:
        /* <DEDUP_REMOVED lines=21> */
[----:B------:R-:W-:Y:S02]  /*3c50*/  PRMT R19, R8, 0x5410, R5 ;  /* 0x0000541008137816 */ /* 0x000fe40000000005 */
[----:B--2---:R-:W-:Y:S01]  /*3c60*/  PRMT R18, R4, 0x5410, R0 ;  /* 0x0000541004127816 */ /* 0x004fe20000000000 */
[----:B------:R-:W-:-:S05]  /*3c70*/  @P0 BRA `(.L_x_734) ;  /* 0x0000039000000947 */ /* 0x000fca0003800000 */
[C---:B----4-:R-:W-:Y:S01]  /*3c80*/  LEA R38, P0, R132.reuse, R41, 0x1 ;  /* 0x0000002984267211 */ /* 0x050fe200078008ff */
[----:B------:R-:W1:Y:S01]  /*3c90*/  LDS.128 R8, [R194+0xc080] ;  /* 0x00c08000c2087984 */ /* 0x000e620000000c00 */
[----:B------:R-:W-:Y:S01]  /*3ca0*/  MOV R4, R2 ;  /* 0x0000000200047202 */ /* 0x000fe20000000f00 */
[----:B------:R-:W-:Y:S01]  /*3cb0*/  IMAD.MOV.U32 R24, RZ, RZ, R22 ;  /* 0x000000ffff187224 */ /* 0x000fe200078e0016 */
[----:B---3--:R-:W-:Y:S02]  /*3cc0*/  LEA.HI.X R39, R132, R43, R133, 0x1, P0 ;  /* 0x0000002b84277211 */ /* 0x008fe400000f0c85 */
[----:B------:R-:W-:Y:S02]  /*3cd0*/  ISETP.GE.AND P0, PT, R138, c[0x0][0x27c], PT ;  /* 0x00009f008a007a0c */ /* 0x000fe40003f06270 */
[----:B------:R-:W-:Y:S02]  /*3ce0*/  MOV R16, R3 ;  /* 0x0000000300107202 */ /* 0x000fe40000000f00 */
[----:B------:R-:W-:Y:S09]  /*3cf0*/  MOV R26, R23 ;  /* 0x00000017001a7202 */ /* 0x000ff20000000f00 */
[--C-:B------:R-:W-:Y:S01]  /*3d00*/  @!P0 SHF.R.U64 R5, R2, 0x10, R3.reuse ;  /* 0x0000001002058819 */ /* 0x100fe20000001203 */
[----:B------:R-:W-:Y:S01]  /*3d10*/  @!P0 HADD2.F32 R4, -RZ, R4.H0_H0 ;  /* 0x20000004ff048230 */ /* 0x000fe20000004100 */
[----:B------:R-:W-:Y:S01]  /*3d20*/  @!P0 SHF.R.U32.HI R17, RZ, 0x10, R3 ;  /* 0x00000010ff118819 */ /* 0x000fe20000011603 */
[----:B------:R-:W-:Y:S01]  /*3d30*/  @!P0 HADD2.F32 R16, -RZ, R16.H0_H0 ;  /* 0x20000010ff108230 */ /* 0x000fe20000004100 */
[--C-:B------:R-:W-:Y:S01]  /*3d40*/  @!P0 SHF.R.U64 R25, R22, 0x10, R23.reuse ;  /* 0x0000001016198819 */ /* 0x100fe20000001217 */
[----:B------:R-:W-:Y:S01]  /*3d50*/  @!P0 HADD2.F32 R22, -RZ, R24.H0_H0 ;  /* 0x20000018ff168230 */ /* 0x000fe20000004100 */
[----:B------:R-:W-:Y:S01]  /*3d60*/  @!P0 SHF.R.U32.HI R27, RZ, 0x10, R23 ;  /* 0x00000010ff1b8819 */ /* 0x000fe20000011617 */
[----:B------:R-:W-:Y:S02]  /*3d70*/  @!P0 HADD2.F32 R5, -RZ, R5.H0_H0 ;  /* 0x20000005ff058230 */ /* 0x000fe40000004100 */
[----:B------:R-:W-:Y:S01]  /*3d80*/  @!P0 HADD2.F32 R17, -RZ, R17.H0_H0 ;  /* 0x20000011ff118230 */ /* 0x000fe20000004100 */
[----:B-1----:R-:W-:Y:S02]  /*3d90*/  @!P0 MOV R0, R8 ;  /* 0x0000000800008202 */ /* 0x002fe40000000f00 */
[----:B------:R-:W-:Y:S03]  /*3da0*/  @!P0 MOV R3, R9 ;  /* 0x0000000900038202 */ /* 0x000fe60000000f00 */
[--C-:B------:R-:W-:Y:S02]  /*3db0*/  @!P0 HADD2.F32 R21, -RZ, R0.reuse.H1_H1 ;  /* 0x30000000ff158230 */ /* 0x100fe40000004100 */
[----:B------:R-:W-:Y:S02]  /*3dc0*/  @!P0 HADD2.F32 R2, -RZ, R0.H0_H0 ;  /* 0x20000000ff028230 */ /* 0x000fe40000004100 */
[--C-:B------:R-:W-:Y:S01]  /*3dd0*/  @!P0 HADD2.F32 R23, -RZ, R3.reuse.H1_H1 ;  /* 0x30000003ff178230 */ /* 0x100fe20000004100 */
[-C--:B------:R-:W-:Y:S01]  /*3de0*/  @!P0 FMUL.FTZ R24, R21, R4.reuse ;  /* 0x0000000415188220 */ /* 0x080fe20000410000 */
[----:B------:R-:W-:Y:S01]  /*3df0*/  @!P0 HADD2.F32 R3, -RZ, R3.H0_H0 ;  /* 0x20000003ff038230 */ /* 0x000fe20000004100 */
[C---:B------:R-:W-:Y:S02]  /*3e00*/  @!P0 FMUL.FTZ R0, R2.reuse, R4 ;  /* 0x0000000402008220 */ /* 0x040fe40000410000 */
[----:B------:R-:W-:Y:S01]  /*3e10*/  @!P0 FFMA.FTZ R42, R2, R22, -R24 ;  /* 0x00000016022a8223 */ /* 0x000fe20000010818 */
[----:B------:R-:W-:Y:S01]  /*3e20*/  @!P0 HADD2.F32 R24, -RZ, R25.H0_H0 ;  /* 0x20000019ff188230 */ /* 0x000fe20000004100 */
[-C--:B------:R-:W-:Y:S02]  /*3e30*/  @!P0 FMUL.FTZ R25, R23, R5.reuse ;  /* 0x0000000517198220 */ /* 0x080fe40000410000 */
[----:B------:R-:W-:Y:S02]  /*3e40*/  @!P0 IMAD.MOV.U32 R4, RZ, RZ, R10 ;  /* 0x000000ffff048224 */ /* 0x000fe400078e000a */
[C---:B------:R-:W-:Y:S02]  /*3e50*/  @!P0 FMUL.FTZ R2, R3.reuse, R5 ;  /* 0x0000000503028220 */ /* 0x040fe40000410000 */
[----:B------:R-:W-:Y:S01]  /*3e60*/  @!P0 FFMA.FTZ R40, R3, R24, -R25 ;  /* 0x0000001803288223 */ /* 0x000fe20000010819 */
[----:B------:R-:W-:Y:S01]  /*3e70*/  @!P0 MOV R3, R11 ;  /* 0x0000000b00038202 */ /* 0x000fe20000000f00 */
[----:B------:R-:W-:Y:S01]  /*3e80*/  @!P0 FFMA.FTZ R0, R21, R22, R0 ;  /* 0x0000001615008223 */ /* 0x000fe20000010000 */
[--C-:B------:R-:W-:Y:S01]  /*3e90*/  @!P0 HADD2.F32 R21, -RZ, R4.reuse.H1_H1 ;  /* 0x30000004ff158230 */ /* 0x100fe20000004100 */
[----:B------:R-:W-:Y:S01]  /*3ea0*/  @!P0 FFMA.FTZ R2, R23, R24, R2 ;  /* 0x0000001817028223 */ /* 0x000fe20000010002 */
[----:B------:R-:W-:Y:S02]  /*3eb0*/  @!P0 HADD2.F32 R4, -RZ, R4.H0_H0 ;  /* 0x20000004ff048230 */ /* 0x000fe40000004100 */
[--C-:B------:R-:W-:Y:S01]  /*3ec0*/  @!P0 HADD2.F32 R5, -RZ, R3.reuse.H0_H0 ;  /* 0x20000003ff058230 */ /* 0x100fe20000004100 */
[----:B------:R-:W-:Y:S01]  /*3ed0*/  @!P0 FMUL.FTZ R37, R21, R16 ;  /* 0x0000001015258220 */ /* 0x000fe20000410000 */
[----:B------:R-:W-:Y:S01]  /*3ee0*/  @!P0 HADD2.F32 R22, -RZ, R26.H0_H0 ;  /* 0x2000001aff168230 */ /* 0x000fe20000004100 */
[----:B------:R-:W-:Y:S01]  /*3ef0*/  @!P0 F2FP.PACK_AB R2, R2, R40 ;  /* 0x000000280202823e */ /* 0x000fe200000000ff */
[----:B------:R-:W-:Y:S01]  /*3f00*/  @!P0 HADD2.F32 R25, -RZ, R3.H1_H1 ;  /* 0x30000003ff198230 */ /* 0x000fe20000004100 */
[C---:B------:R-:W-:Y:S01]  /*3f10*/  @!P0 FMUL.FTZ R3, R4.reuse, R16 ;  /* 0x0000001004038220 */ /* 0x040fe20000410000 */
[----:B------:R-:W-:Y:S01]  /*3f20*/  @!P0 HADD2.F32 R26, -RZ, R27.H0_H0 ;  /* 0x2000001bff1a8230 */ /* 0x000fe20000004100 */
[-C--:B------:R-:W-:Y:S02]  /*3f30*/  @!P0 FFMA.FTZ R37, R4, R22.reuse, -R37 ;  /* 0x0000001604258223 */ /* 0x080fe40000010825 */
[-C--:B------:R-:W-:Y:S02]  /*3f40*/  @!P0 FMUL.FTZ R4, R5, R17.reuse ;  /* 0x0000001105048220 */ /* 0x080fe40000410000 */
        /* <DEDUP_REMOVED lines=12> */
.L_x_734:
[----:B------:R-:W-:Y:S05]  /*4010*/  BSYNC B0 ;  /* 0x0000000000007941 */ /* 0x000fea0003800000 */
.L_x_733:
        /* <DEDUP_REMOVED lines=36> */
[--C-:B------:R-:W-:Y:S02]  /*4260*/  @!P0 HADD2.F32 R18, -RZ, R5.reuse.H1_H1 ;  /* 0x30000005ff128230 */ /* 0x100fe40000004100 */
        /* <DEDUP_REMOVED lines=21> */
.L_x_736:
[----:B------:R-:W-:Y:S05]  /*43c0*/  BSYNC B0 ;  /* 0x0000000000007941 */ /* 0x000fea0003800000 */
.L_x_735:
        /* <DEDUP_REMOVED lines=43> */
[C---:B------:R-:W-:Y:S01]  /*4680*/  @!P0 FMUL.FTZ R3, R6.reuse, R3 ;  /* 0x0000000306038220 */ /* 0x040fe20000410000 */
[----:B------:R-:W-:Y:S01]  /*4690*/  @!P0 HADD2.F32 R19, -RZ, R21.H0_H0 ;  /* 0x20000015ff138230 */ /* 0x000fe20000004100 */
        /* <DEDUP_REMOVED lines=13> */
.L_x_738:
[----:B------:R-:W-:Y:S05]  /*4770*/  BSYNC B0 ;  /* 0x0000000000007941 */ /* 0x000fea0003800000 */
.L_x_737:
        /* <DEDUP_REMOVED lines=16> */
[----:B------:R-:W-:Y:S02]  /*4880*/  @!P0 HADD2.F32 R15, -RZ, R36.H1_H1 ;  /* 0x30000024ff0f8230 */ /* 0x000fe40000004100 */
        /* <DEDUP_REMOVED lines=41> */
.L_x_729:
        /* <DEDUP_REMOVED lines=31> */
.L_x_740:
[----:B------:R-:W-:Y:S05]  /*4d10*/  BSYNC B0 ;  /* 0x0000000000007941 */ /* 0x000fea0003800000 */
.L_x_739:
        /* <DEDUP_REMOVED lines=18> */
[----:B------:R-:W-:Y:S01]  /*4e40*/  PRMT R20, R2, 0x5410, R0 ;  /* 0x0000541002147816 */ /* 0x000fe20000000000 */
[----:B------:R-:W-:-:S05]  /*4e50*/  @P0 BRA `(.L_x_742) ;  /* 0x000007f000000947 */ /* 0x000fca0003800000 */
[--C-:B------:R-:W-:Y:S01]  /*4e60*/  IMAD.MOV.U32 R9, RZ, RZ, R5.reuse ;  /* 0x000000ffff097224 */ /* 0x100fe200078e0005 */
[----:B------:R-:W-:Y:S01]  /*4e70*/  LOP3.LUT P2, RZ, R213, 0x2, RZ, 0xc0, !PT ;  /* 0x00000002d5ff7812 */ /* 0x000fe2000784c0ff */
[----:B--2---:R-:W1:Y:S01]  /*4e80*/  LDS.128 R16, [R81+0xc080] ;  /* 0x00c0800051107984 */ /* 0x004e620000000c00 */
        /* <DEDUP_REMOVED lines=124> */
.L_x_742:
[----:B------:R-:W-:Y:S05]  /*5650*/  BSYNC B0 ;  /* 0x0000000000007941 */ /* 0x000fea0003800000 */
.L_x_741:
[----:B------:R-:W-:Y:S11]  /*5660*/  ISETP.GE.AND P0, PT, R137, c[0x0][0x1d4], PT ;  /* 0x0000750089007a0c */ /* 0x000ff60003f06270 */
[----:B------:R-:W-:Y:S02]  /*5670*/  @!UPT UIADD3 URZ, URZ, URZ, URZ ;  /* 0x0000003f3f3ff290 */ /* 0x000fe4000fffe03f */
[----:B------:R-:W-:-:S05]  /*5680*/  @P0 BRA `(.L_x_732) ;  /* 0x0000096000000947 */ /* 0x000fca0003800000 */
[----:B------:R-:W-:Y:S01]  /*5690*/  LOP3.LUT P1, RZ, R213, 0x4, RZ, 0xc0, !PT ;  /* 0x00000004d5ff7812 */ /* 0x000fe2000782c0ff */
[----:B-12---:R-:W-:Y:S01]  /*56a0*/  LDS.128 R16, [R80+0xc080] ;  /* 0x00c0800050107984 */ /* 0x006fe20000000c00 */
[----:B----4-:R-:W-:Y:S02]  /*56b0*/  LEA R42, P0, R56, R40, 0x1 ;  /* 0x00000028382a7211 */ /* 0x010fe400078008ff */
[----:B------:R-:W-:Y:S02]  /*56c0*/  SEL R0, R100, R98, !P1 ;  /* 0x0000006264007207 */ /* 0x000fe40004800000 */
[----:B---3--:R-:W-:Y:S02]  /*56d0*/  LEA.HI.X R43, R56, R41, R84, 0x1, P0 ;  /* 0x00000029382b7211 */ /* 0x008fe400000f0c54 */
[----:B------:R-:W-:Y:S02]  /*56e0*/  SHF.R.S32.HI R2, RZ, 0x1f, R0 ;  /* 0x0000001fff027819 */ /* 0x000fe40000011400 */
[----:B------:R-:W-:Y:S02]  /*56f0*/  ISETP.GE.AND P0, PT, R137, c[0x0][0x27c], PT ;  /* 0x00009f0089007a0c */ /* 0x000fe40003f06270 */
[----:B------:R-:W-:Y:S04]  /*5700*/  LEA.HI R0, R2, R0, RZ, 0x4 ;  /* 0x0000000002007211 */ /* 0x000fe800078f20ff */
[----:B------:R-:W-:Y:S04]  /*5710*/  LEA.HI.SX32 R0, R0, R89, 0x1c ;  /* 0x0000005900007211 */ /* 0x000fe800078fe2ff */
[----:B------:R-:W-:Y:S02]  /*5720*/  SHF.R.S32.HI R2, RZ, 0x1f, R0 ;  /* 0x0000001fff027819 */ /* 0x000fe40000011400 */
[----:B------:R-:W-:Y:S01]  /*5730*/  SHF.L.U32 R36, R0, 0x3, RZ ;  /* 0x0000000300247819 */ /* 0x000fe200000006ff */
[----:B------:R-:W-:Y:S01]  /*5740*/  @!P0 HADD2.F32 R9, -RZ, R38.H0_H0 ;  /* 0x20000026ff098230 */ /* 0x000fe20000004100 */
[----:B------:R-:W-:Y:S01]  /*5750*/  LEA.HI R0, R2, R0, RZ, 0x3 ;  /* 0x0000000002007211 */ /* 0x000fe200078f18ff */
[----:B------:R-:W-:Y:S01]  /*5760*/  @!P0 HADD2.F32 R25, -RZ, R39.H0_H0 ;  /* 0x20000027ff198230 */ /* 0x000fe20000004100 */
[----:B------:R-:W-:Y:S02]  /*5770*/  LOP3.LUT R2, R229, 0x38, R36, 0xf8, !PT ;  /* 0x00000038e5027812 */ /* 0x000fe400078ef824 */
[----:B------:R-:W-:Y:S02]  /*5780*/  SHF.L.U32 R0, R0, 0x8, RZ ;  /* 0x0000000800007819 */ /* 0x000fe400000006ff */
[----:B------:R-:W-:Y:S02]  /*5790*/  LOP3.LUT R2, R2, R111, RZ, 0x3c, !PT ;  /* 0x0000006f02027212 */ /* 0x000fe400078e3cff */
[----:B------:R-:W-:Y:S02]  /*57a0*/  LOP3.LUT R0, R0, 0x7ffff800, RZ, 0xc0, !PT ;  /* 0x7ffff80000007812 */ /* 0x000fe400078ec0ff */
[----:B------:R-:W-:Y:S02]  /*57b0*/  @!P0 SHF.R.U64 R3, R12, 0x10, R13 ;  /* 0x000000100c038819 */ /* 0x000fe4000000120d */
[----:B------:R-:W-:Y:S01]  /*57c0*/  IADD3 R0, R2, R0, R230 ;  /* 0x0000000002007210 */ /* 0x000fe20007ffe0e6 */
[----:B------:R-:W-:Y:S01]  /*57d0*/  @!P0 HADD2.F32 R2, -RZ, R20.H0_H0 ;  /* 0x20000014ff028230 */ /* 0x000fe20000004100 */
[----:B------:R-:W-:Y:S01]  /*57e0*/  @!P0 SHF.R.U64 R12, R28, 0x10, R29 ;  /* 0x000000101c0c8819 */ /* 0x000fe2000000121d */
[----:B------:R-:W-:Y:S01]  /*57f0*/  @!P0 HADD2.F32 R5, -RZ, R3.H0_H0 ;  /* 0x20000003ff058230 */ /* 0x000fe20000004100 */
[----:B------:R-:W-:Y:S01]  /*5800*/  @!P0 SHF.R.U64 R11, R14, 0x10, R15 ;  /* 0x000000100e0b8819 */ /* 0x000fe2000000120f */
[----:B------:R-:W-:Y:S01]  /*5810*/  IMAD.SHL.U32 R0, R0, 0x2, RZ ;  /* 0x0000000200007824 */ /* 0x000fe200078e00ff */
[----:B------:R-:W-:Y:S01]  /*5820*/  @!P0 SHF.R.U32.HI R22, RZ, 0x10, R29 ;  /* 0x00000010ff168819 */ /* 0x000fe2000001161d */
[----:B------:R-:W-:Y:S01]  /*5830*/  @!P0 HADD2.F32 R12, -RZ, R12.H0_H0 ;  /* 0x2000000cff0c8230 */ /* 0x000fe20000004100 */
[--C-:B------:R-:W-:Y:S01]  /*5840*/  @!P0 SHF.R.U32.HI R23, RZ, 0x10, R31.reuse ;  /* 0x00000010ff178819 */ /* 0x100fe2000001161f */
[----:B------:R-:W-:Y:S01]  /*5850*/  @!P0 HADD2.F32 R11, -RZ, R11.H0_H0 ;  /* 0x2000000bff0b8230 */ /* 0x000fe20000004100 */
[----:B------:R-:W1:Y:S01]  /*5860*/  LDS.128 R32, [R0+0xc080] ;  /* 0x00c0800000207984 */ /* 0x000e620000000c00 */
[----:B------:R-:W-:Y:S02]  /*5870*/  @!P0 SHF.R.U64 R30, R30, 0x10, R31 ;  /* 0x000000101e1e8819 */ /* 0x000fe4000000121f */
[----:B------:R-:W-:Y:S01]  /*5880*/  @!P0 HADD2.F32 R27, -RZ, R23.H0_H0 ;  /* 0x20000017ff1b8230 */ /* 0x000fe20000004100 */
[----:B------:R-:W-:Y:S02]  /*5890*/  @!P0 SHF.R.U32.HI R7, RZ, 0x10, R13 ;  /* 0x00000010ff078819 */ /* 0x000fe4000001160d */
[----:B------:R-:W-:Y:S01]  /*58a0*/  @!P0 HADD2.F32 R23, -RZ, R30.H0_H0 ;  /* 0x2000001eff178230 */ /* 0x000fe20000004100 */
[----:B------:R-:W-:Y:S01]  /*58b0*/  @!P0 SHF.R.U32.HI R8, RZ, 0x10, R15 ;  /* 0x00000010ff088819 */ /* 0x000fe2000001160f */
[----:B------:R-:W-:Y:S02]  /*58c0*/  @!P0 HADD2.F32 R15, -RZ, R22.H0_H0 ;  /* 0x20000016ff0f8230 */ /* 0x000fe40000004100 */
[----:B------:R-:W-:Y:S02]  /*58d0*/  @!P0 HADD2.F32 R7, -RZ, R7.H0_H0 ;  /* 0x20000007ff078230 */ /* 0x000fe40000004100 */
[----:B------:R-:W-:Y:S01]  /*58e0*/  @!P0 HADD2.F32 R8, -RZ, R8.H0_H0 ;  /* 0x20000008ff088230 */ /* 0x000fe20000004100 */
[----:B-1----:R-:W-:Y:S01]  /*58f0*/  @!P0 IMAD.MOV.U32 R10, RZ, RZ, R32 ;  /* 0x000000ffff0a8224 */ /* 0x002fe200078e0020 */
[----:B------:R-:W-:Y:S04]  /*5900*/  @!P0 MOV R0, R16 ;  /* 0x0000001000008202 */ /* 0x000fe80000000f00 */
[----:B------:R-:W-:Y:S02]  /*5910*/  @!P0 HADD2.F32 R6, -RZ, R10.H0_H0 ;  /* 0x2000000aff068230 */ /* 0x000fe40000004100 */
[--C-:B------:R-:W-:Y:S02]  /*5920*/  @!P0 HADD2.F32 R4, -RZ, R0.reuse.H0_H0 ;  /* 0x20000000ff048230 */ /* 0x100fe40000004100 */
[----:B------:R-:W-:Y:S01]  /*5930*/  @!P0 HADD2.F32 R3, -RZ, R0.H1_H1 ;  /* 0x30000000ff038230 */ /* 0x000fe20000004100 */
[-C--:B------:R-:W-:Y:S01]  /*5940*/  @!P0 FMUL.FTZ R14, R6, R2.reuse ;  /* 0x00000002060e8220 */ /* 0x080fe20000410000 */
[----:B------:R-:W-:Y:S01]  /*5950*/  @!P0 HADD2.F32 R10, -RZ, R10.H1_H1 ;  /* 0x3000000aff0a8230 */ /* 0x000fe20000004100 */
[----:B------:R-:W-:Y:S02]  /*5960*/  @!P0 FMUL.FTZ R0, R4, R2 ;  /* 0x0000000204008220 */ /* 0x000fe40000410000 */
[CC--:B------:R-:W-:Y:S02]  /*5970*/  @!P0 FMUL.FTZ R2, R3.reuse, R5.reuse ;  /* 0x0000000503028220 */ /* 0x0c0fe40000410000 */
[----:B------:R-:W-:Y:S01]  /*5980*/  @!P0 FMUL.FTZ R13, R10, R5 ;  /* 0x000000050a0d8220 */ /* 0x000fe20000410000 */
[----:B------:R-:W-:Y:S01]  /*5990*/  @!P0 MOV R5, R33 ;  /* 0x0000002100058202 */ /* 0x000fe20000000f00 */
[-C--:B------:R-:W-:Y:S02]  /*59a0*/  @!P0 FFMA.FTZ R0, R6, R9.reuse, R0 ;  /* 0x0000000906008223 */ /* 0x080fe40000010000 */
[----:B------:R-:W-:Y:S01]  /*59b0*/  @!P0 FFMA.FTZ R46, R4, R9, -R14 ;  /* 0x00000009042e8223 */ /* 0x000fe2000001080e */
[----:B------:R-:W-:Y:S01]  /*59c0*/  @!P0 MOV R9, R35 ;  /* 0x0000002300098202 */ /* 0x000fe20000000f00 */
[----:B------:R-:W-:Y:S01]  /*59d0*/  @!P0 IMAD.MOV.U32 R4, RZ, RZ, R17 ;  /* 0x000000ffff048224 */ /* 0x000fe200078e0011 */
[--C-:B------:R-:W-:Y:S01]  /*59e0*/  @!P0 HADD2.F32 R14, -RZ, R5.reuse.H1_H1 ;  /* 0x30000005ff0e8230 */ /* 0x100fe20000004100 */
[-C--:B------:R-:W-:Y:S01]  /*59f0*/  @!P0 FFMA.FTZ R44, R3, R12.reuse, -R13 ;  /* 0x0000000c032c8223 */ /* 0x080fe2000001080d */
[----:B------:R-:W-:Y:S01]  /*5a00*/  @!P0 HADD2.F32 R13, -RZ, R38.H1_H1 ;  /* 0x30000026ff0d8230 */ /* 0x000fe20000004100 */
[----:B------:R-:W-:Y:S01]  /*5a10*/  @!P0 FFMA.FTZ R2, R10, R12, R2 ;  /* 0x0000000c0a028223 */ /* 0x000fe20000010002 */
[----:B------:R-:W-:Y:S01]  /*5a20*/  @!P0 HADD2.F32 R12, -RZ, R5.H0_H0 ;  /* 0x20000005ff0c8230 */ /* 0x000fe20000004100 */
[----:B------:R-:W-:Y:S01]  /*5a30*/  @!P0 FMUL.FTZ R10, R14, R7 ;  /* 0x000000070e0a8220 */ /* 0x000fe20000410000 */
[----:B------:R-:W-:Y:S02]  /*5a40*/  @!P0 HADD2.F32 R3, -RZ, R20.H1_H1 ;  /* 0x30000014ff038230 */ /* 0x000fe40000004100 */
[--C-:B------:R-:W-:Y:S02]  /*5a50*/  @!P0 HADD2.F32 R5, -RZ, R4.reuse.H1_H1 ;  /* 0x30000004ff058230 */ /* 0x100fe40000004100 */
[----:B------:R-:W-:Y:S01]  /*5a60*/  @!P0 HADD2.F32 R6, -RZ, R4.H0_H0 ;  /* 0x20000004ff068230 */ /* 0x000fe20000004100 */
[----:B------:R-:W-:Y:S01]  /*5a70*/  @!P0 FMUL.FTZ R4, R12, R3 ;  /* 0x000000030c048220 */ /* 0x000fe20000410000 */
[--C-:B------:R-:W-:Y:S01]  /*5a80*/  @!P0 HADD2.F32 R24, -RZ, R9.reuse.H0_H0 ;  /* 0x20000009ff188230 */ /* 0x100fe20000004100 */
[C---:B------:R-:W-:Y:S01]  /*5a90*/  @!P0 FFMA.FTZ R37, R5.reuse, R15, -R10 ;  /* 0x0000000f05258223 */ /* 0x040fe2000001080a */
[----:B------:R-:W-:Y:S01]  /*5aa0*/  @!P0 HADD2.F32 R26, -RZ, R9.H1_H1 ;  /* 0x30000009ff1a8230 */ /* 0x000fe20000004100 */
[C---:B------:R-:W-:Y:S02]  /*5ab0*/  @!P0 FFMA.FTZ R38, R6.reuse, R13, -R4 ;  /* 0x0000000d06268223 */ /* 0x040fe40000010804 */
[----:B------:R-:W-:Y:S01]  /*5ac0*/  @!P0 FMUL.FTZ R4, R5, R7 ;  /* 0x0000000705048220 */ /* 0x000fe20000410000 */
[----:B------:R-:W-:Y:S01]  /*5ad0*/  @!P0 HADD2.F32 R7, -RZ, R21.H0_H0 ;  /* 0x20000015ff078230 */ /* 0x000fe20000004100 */
[----:B------:R-:W-:Y:S02]  /*5ae0*/  @!P0 IMAD.MOV.U32 R5, RZ, RZ, R19 ;  /* 0x000000ffff058224 */ /* 0x000fe400078e0013 */
[----:B------:R-:W-:Y:S02]  /*5af0*/  @!P0 FMUL.FTZ R3, R6, R3 ;  /* 0x0000000306038220 */ /* 0x000fe40000410000 */
[----:B------:R-:W-:Y:S01]  /*5b00*/  @!P0 FMUL.FTZ R9, R24, R7 ;  /* 0x0000000718098220 */ /* 0x000fe20000410000 */
[--C-:B------:R-:W-:Y:S01]  /*5b10*/  @!P0 HADD2.F32 R6, -RZ, R5.reuse.H0_H0 ;  /* 0x20000005ff068230 */ /* 0x100fe20000004100 */
[----:B------:R-:W-:Y:S01]  /*5b20*/  @!P0 FMUL.FTZ R10, R26, R8 ;  /* 0x000000081a0a8220 */ /* 0x000fe20000410000 */
[----:B------:R-:W-:Y:S01]  /*5b30*/  @!P0 HADD2.F32 R5, -RZ, R5.H1_H1 ;  /* 0x30000005ff058230 */ /* 0x000fe20000004100 */
[----:B------:R-:W-:Y:S01]  /*5b40*/  @!P0 FFMA.FTZ R3, R12, R13, R3 ;  /* 0x0000000d0c038223 */ /* 0x000fe20000010003 */
[----:B------:R-:W-:Y:S01]  /*5b50*/  @!P0 F2FP.PACK_AB R13, R37, R38 ;  /* 0x00000026250d823e */ /* 0x000fe200000000ff */
[C---:B------:R-:W-:Y:S01]  /*5b60*/  @!P0 FFMA.FTZ R31, R6.reuse, R25, -R9 ;  /* 0x00000019061f8223 */ /* 0x040fe20000010809 */
[----:B------:R-:W-:Y:S01]  /*5b70*/  @!P0 MOV R9, R34 ;  /* 0x0000002200098202 */ /* 0x000fe20000000f00 */
[----:B------:R-:W-:Y:S01]  /*5b80*/  @!P0 FMUL.FTZ R7, R6, R7 ;  /* 0x0000000706078220 */ /* 0x000fe20000410000 */
[----:B------:R-:W-:Y:S01]  /*5b90*/  @!P0 F2FP.PACK_AB R12, R44, R46 ;  /* 0x0000002e2c0c823e */ /* 0x000fe200000000ff */
[----:B------:R-:W-:Y:S02]  /*5ba0*/  @!P0 IMAD.MOV.U32 R6, RZ, RZ, R18 ;  /* 0x000000ffff068224 */ /* 0x000fe400078e0012 */
[C---:B------:R-:W-:Y:S01]  /*5bb0*/  @!P0 FMUL.FTZ R8, R5.reuse, R8 ;  /* 0x0000000805088220 */ /* 0x040fe20000410000 */
[----:B------:R-:W-:Y:S01]  /*5bc0*/  @!P0 MOV R16, R12 ;  /* 0x0000000c00108202 */ /* 0x000fe20000000f00 */
[----:B------:R-:W-:Y:S01]  /*5bd0*/  @!P0 FFMA.FTZ R29, R5, R27, -R10 ;  /* 0x0000001b051d8223 */ /* 0x000fe2000001080a */
[----:B------:R-:W-:Y:S01]  /*5be0*/  @!P0 HADD2.F32 R22, -RZ, R9.H1_H1 ;  /* 0x30000009ff168230 */ /* 0x000fe20000004100 */
[----:B------:R-:W-:Y:S01]  /*5bf0*/  @!P0 FFMA.FTZ R4, R14, R15, R4 ;  /* 0x0000000f0e048223 */ /* 0x000fe20000010004 */
[----:B------:R-:W-:Y:S01]  /*5c00*/  @!P0 HADD2.F32 R5, -RZ, R21.H1_H1 ;  /* 0x30000015ff058230 */ /* 0x000fe20000004100 */
[----:B------:R-:W-:Y:S01]  /*5c10*/  @!P0 IMAD.MOV.U32 R17, RZ, RZ, R13 ;  /* 0x000000ffff118224 */ /* 0x000fe200078e000d */
[----:B------:R-:W-:Y:S01]  /*5c20*/  @!P0 HADD2.F32 R20, -RZ, R9.H0_H0 ;  /* 0x20000009ff148230 */ /* 0x000fe20000004100 */
[----:B------:R-:W-:Y:S01]  /*5c30*/  @!P0 FMUL.FTZ R28, R22, R11 ;  /* 0x0000000b161c8220 */ /* 0x000fe20000410000 */
[--C-:B------:R-:W-:Y:S01]  /*5c40*/  @!P0 HADD2.F32 R10, -RZ, R6.reuse.H0_H0 ;  /* 0x20000006ff0a8230 */ /* 0x100fe20000004100 */
[----:B------:R-:W-:Y:S01]  /*5c50*/  @!P0 F2FP.PACK_AB R3, R4, R3 ;  /* 0x000000030403823e */ /* 0x000fe200000000ff */
[----:B------:R-:W-:Y:S02]  /*5c60*/  @!P0 HADD2.F32 R21, -RZ, R39.H1_H1 ;  /* 0x30000027ff158230 */ /* 0x000fe40000004100 */
[----:B------:R-:W-:Y:S01]  /*5c70*/  @!P0 HADD2.F32 R9, -RZ, R6.H1_H1 ;  /* 0x30000006ff098230 */ /* 0x000fe20000004100 */
[-C--:B------:R-:W-:Y:S02]  /*5c80*/  @!P0 FMUL.FTZ R6, R20, R5.reuse ;  /* 0x0000000514068220 */ /* 0x080fe40000410000 */
[C---:B------:R-:W-:Y:S02]  /*5c90*/  @!P0 FMUL.FTZ R5, R10.reuse, R5 ;  /* 0x000000050a058220 */ /* 0x040fe40000410000 */
[----:B------:R-:W-:Y:S02]  /*5ca0*/  @!P0 FFMA.FTZ R10, R10, R21, -R6 ;  /* 0x000000150a0a8223 */ /* 0x000fe40000010806 */
[C---:B------:R-:W-:Y:S02]  /*5cb0*/  @!P0 FFMA.FTZ R28, R9.reuse, R23, -R28 ;  /* 0x00000017091c8223 */ /* 0x040fe4000001081c */
[----:B------:R-:W-:Y:S01]  /*5cc0*/  @!P0 FMUL.FTZ R6, R9, R11 ;  /* 0x0000000b09068220 */ /* 0x000fe20000410000 */
[----:B------:R-:W-:Y:S01]  /*5cd0*/  @!P0 F2FP.PACK_AB R11, R29, R31 ;  /* 0x0000001f1d0b823e */ /* 0x000fe200000000ff */
[----:B------:R-:W-:Y:S01]  /*5ce0*/  @!P0 FFMA.FTZ R5, R20, R21, R5 ;  /* 0x0000001514058223 */ /* 0x000fe20000010005 */
[----:B------:R-:W-:Y:S01]  /*5cf0*/  @!P0 F2FP.PACK_AB R10, R28, R10 ;  /* 0x0000000a1c0a823e */ /* 0x000fe200000000ff */
[----:B------:R-:W-:Y:S01]  /*5d00*/  @!P0 FFMA.FTZ R6, R22, R23, R6 ;  /* 0x0000001716068223 */ /* 0x000fe20000010006 */
[----:B------:R-:W-:Y:S01]  /*5d10*/  @!P0 F2FP.PACK_AB R9, R2, R0 ;  /* 0x000000000209823e */ /* 0x000fe200000000ff */
[----:B------:R-:W-:Y:S01]  /*5d20*/  @!P0 FFMA.FTZ R7, R24, R25, R7 ;  /* 0x0000001918078223 */ /* 0x000fe20000010007 */
[----:B------:R-:W-:Y:S01]  /*5d30*/  @!P0 MOV R18, R10 ;  /* 0x0000000a00128202 */ /* 0x000fe20000000f00 */
[----:B------:R-:W-:Y:S01]  /*5d40*/  @!P0 IMAD.MOV.U32 R19, RZ, RZ, R11 ;  /* 0x000000ffff138224 */ /* 0x000fe200078e000b */
[----:B------:R-:W-:Y:S01]  /*5d50*/  @!P0 F2FP.PACK_AB R2, R6, R5 ;  /* 0x000000050602823e */ /* 0x000fe200000000ff */
[----:B------:R-:W-:Y:S01]  /*5d60*/  @!P0 FFMA.FTZ R8, R26, R27, R8 ;  /* 0x0000001b1a088223 */ /* 0x000fe20000010008 */
[----:B------:R-:W-:Y:S01]  /*5d70*/  @!P0 MOV R32, R9 ;  /* 0x0000000900208202 */ /* 0x000fe20000000f00 */
[----:B------:R-:W-:Y:S01]  /*5d80*/  @!P0 IMAD.MOV.U32 R33, RZ, RZ, R3 ;  /* 0x000000ffff218224 */ /* 0x000fe200078e0003 */
[----:B------:R1:W-:Y:S01]  /*5d90*/  ST.E.128 [R42.64], R16 ;  /* 0x000000102a007985 */ /* 0x0003e2000c101d08 */
[----:B------:R-:W-:Y:S02]  /*5da0*/  @!P0 MOV R34, R2 ;  /* 0x0000000200228202 */ /* 0x000fe40000000f00 */
[----:B------:R-:W-:Y:S05]  /*5db0*/  @!P0 F2FP.PACK_AB R0, R8, R7 ;  /* 0x000000070800823e */ /* 0x000fea00000000ff */
        /* <DEDUP_REMOVED lines=8> */
.L_x_728:
[----:B------:R1:W2:Y:S01]  /*5e40*/  SHFL.IDX PT, R2, R16, RZ, 0x181f ;  /* 0x00181fff10027589 */ /* 0x0002a200000e0000 */
[----:B------:R-:W-:Y:S03]  /*5e50*/  IMAD.IADD R3, R55, 0x1, -R52 ;  /* 0x0000000137037824 */ /* 0x000fe600078e0a34 */
[----:B------:R1:W3:Y:S02]  /*5e60*/  SHFL.IDX PT, R0, R18, RZ, 0x181f ;  /* 0x00181fff12007589 */ /* 0x0002e400000e0000 */
[----:B------:R-:W-:Y:S04]  /*5e70*/  IMNMX R51, R3, 0x20, PT ;  /* 0x0000002003337817 */ /* 0x000fe80003800200 */
[----:B------:R-:W-:Y:S11]  /*5e80*/  ISETP.GT.AND P0, PT, R51, R211, PT ;  /* 0x000000d33300720c */ /* 0x000ff60003f04270 */
[----:B------:R-:W-:Y:S02]  /*5e90*/  @!UPT UIADD3 URZ, URZ, URZ, URZ ;  /* 0x0000003f3f3ff290 */ /* 0x000fe4000fffe03f */
[----:B------:R-:W-:-:S05]  /*5ea0*/  @!P0 BRA `(.L_x_732) ;  /* 0x0000014000008947 */ /* 0x000fca0003800000 */
[----:B------:R-:W-:Y:S02]  /*5eb0*/  ISETP.GE.AND P2, PT, R132, c[0x0][0x1d4], PT ;  /* 0x0000750084007a0c */ /* 0x000fe40003f46270 */
[----:B------:R-:W-:Y:S02]  /*5ec0*/  ISETP.GE.AND P3, PT, R137, c[0x0][0x1d4], PT ;  /* 0x0000750089007a0c */ /* 0x000fe40003f66270 */
[----:B------:R-:W-:Y:S09]  /*5ed0*/  ISETP.GE.AND P1, PT, R200, c[0x0][0x1d4], PT ;  /* 0x00007500c8007a0c */ /* 0x000ff20003f26270 */
        /* <DEDUP_REMOVED lines=17> */
.L_x_732:
[----:B------:R-:W-:Y:S05]  /*5ff0*/  BSYNC B1 ;  /* 0x0000000000017941 */ /* 0x000fea0003800000 */
.L_x_727:
        /* <DEDUP_REMOVED lines=39> */
[----:B-123--:R-:W-:Y:S02]  /*6270*/  ISETP.GE.AND P2, PT, R132, c[0x0][0x1d4], PT ;  /* 0x0000750084007a0c */ /* 0x00efe40003f46270 */
[----:B------:R-:W-:Y:S02]  /*6280*/  ISETP.GE.AND P3, PT, R137, c[0x0][0x1d4], PT ;  /* 0x0000750089007a0c */ /* 0x000fe40003f66270 */
[----:B------:R-:W-:Y:S09]  /*6290*/  ISETP.GE.AND P1, PT, R200, c[0x0][0x1d4], PT ;  /* 0x00007500c8007a0c */ /* 0x000ff20003f26270 */
        /* <DEDUP_REMOVED lines=17> */
.L_x_744:
[----:B-123--:R-:W-:Y:S05]  /*63b0*/  BSYNC B0 ;  /* 0x0000000000007941 */ /* 0x00efea0003800000 */
.L_x_743:
        /* <DEDUP_REMOVED lines=23> */
.L_x_726:
[----:B------:R-:W-:Y:S01]  /*6530*/  IMAD.MOV.U32 R0, RZ, RZ, c[0x0][0x2c4] ;  /* 0x0000b100ff007624 */ /* 0x000fe200078e00ff */
[----:B------:R-:W-:Y:S01]  /*6540*/  IADD3 R2, R209, 0x1, -R210 ;  /* 0x00000001d1027810 */ /* 0x000fe20007ffe8d2 */
[----:B-1----:R-:W-:-:S03]  /*6550*/  IMAD.MOV.U32 R4, RZ, RZ, c[0x0][0x32c] ;  /* 0x0000cb00ff047624 */ /* 0x002fc600078e00ff */
[----:B------:R-:W-:Y:S02]  /*6560*/  ISETP.NE.AND P3, PT, R0, 0x1, PT ;  /* 0x000000010000780c */ /* 0x000fe40003f65270 */
[----:B------:R-:W-:Y:S02]  /*6570*/  IADD3 R0, R227, 0x7f, RZ ;  /* 0x0000007fe3007810 */ /* 0x000fe40007ffe0ff */
[----:B------:R-:W-:-:S09]  /*6580*/  ISETP.GE.AND P1, PT, R4, 0x1, PT ;  /* 0x000000010400780c */ /* 0x000fd20003f26270 */
[----:B------:R-:W-:-:S05]  /*6590*/  @P3 IMAD.HI.U32 R3, R0, c[0x0][0x2c8], RZ ;  /* 0x0000b20000033a27 */ /* 0x000fca00078e00ff */
[----:B------:R-:W-:-:S05]  /*65a0*/  @P3 SHF.R.U32.HI R0, RZ, c[0x0][0x2cc], R3 ;  /* 0x0000b300ff003a19 */ /* 0x000fca0000011603 */
[----:B------:R-:W-:-:S05]  /*65b0*/  IMAD.IADD R0, R2, 0x1, R0 ;  /* 0x0000000102007824 */ /* 0x000fca00078e0200 */
[----:B------:R-:W-:Y:S01]  /*65c0*/  IADD3 R3, R0, c[0x0][0x328], RZ ;  /* 0x0000ca0000037a10 */ /* 0x000fe20007ffe0ff */
[----:B------:R-:W-:Y:S05]  /*65d0*/  @!P1 BRA `(.L_x_746) ;  /* 0x0000011000009947 */ /* 0x000fea0003800000 */
[C---:B------:R-:W-:Y:S01]  /*65e0*/  ISETP.GT.AND P0, PT, R0.reuse, RZ, PT ;  /* 0x000000ff0000720c */ /* 0x040fe20003f04270 */
[----:B------:R-:W-:Y:S01]  /*65f0*/  BSSY B0, `(.L_x_747) ;  /* 0x000000d000007945 */ /* 0x000fe20003800000 */
[----:B------:R-:W-:Y:S01]  /*6600*/  IADD3 R2, R0, -0x1, RZ ;  /* 0xffffffff00027810 */ /* 0x000fe20007ffe0ff */
[----:B------:R-:W-:-:S10]  /*6610*/  IMAD.MOV.U32 R4, RZ, RZ, c[0x0][0x32c] ;  /* 0x0000cb00ff047624 */ /* 0x000fd400078e00ff */
[----:B------:R-:W-:Y:S05]  /*6620*/  @P0 BRA `(.L_x_748) ;  /* 0x0000006000000947 */ /* 0x000fea0003800000 */
[----:B------:R-:W-:Y:S01]  /*6630*/  ISETP.NE.AND P0, PT, R4, 0x1, PT ;  /* 0x000000010400780c */ /* 0x000fe20003f05270 */
[----:B------:R-:W-:-:S12]  /*6640*/  IMAD.MOV R0, RZ, RZ, -R0 ;  /* 0x000000ffff007224 */ /* 0x000fd800078e0a00 */
[----:B------:R-:W-:-:S05]  /*6650*/  @P0 IMAD.HI.U32 R2, R0, c[0x0][0x330], RZ ;  /* 0x0000cc0000020a27 */ /* 0x000fca00078e00ff */
[----:B------:R-:W-:-:S04]  /*6660*/  @P0 SHF.R.U32.HI R0, RZ, c[0x0][0x334], R2 ;  /* 0x0000cd00ff000a19 */ /* 0x000fc80000011602 */
[----:B------:R-:W-:Y:S01]  /*6670*/  LOP3.LUT R2, RZ, R0, RZ, 0x33, !PT ;  /* 0x00000000ff027212 */ /* 0x000fe200078e33ff */
[----:B------:R-:W-:Y:S05]  /*6680*/  BRA `(.L_x_749) ;  /* 0x0000003000007947 */ /* 0x000fea0003800000 */
.L_x_748:
[----:B------:R-:W-:-:S13]  /*6690*/  ISETP.NE.AND P0, PT, R4, 0x1, PT ;  /* 0x000000010400780c */ /* 0x000fda0003f05270 */
[----:B------:R-:W-:-:S05]  /*66a0*/  @P0 IMAD.HI.U32 R0, R2, c[0x0][0x330], RZ ;  /* 0x0000cc0002000a27 */ /* 0x000fca00078e00ff */
[----:B------:R-:W-:Y:S02]  /*66b0*/  @P0 SHF.R.U32.HI R2, RZ, c[0x0][0x334], R0 ;  /* 0x0000cd00ff020a19 */ /* 0x000fe40000011600 */
.L_x_749:
[----:B------:R-:W-:Y:S05]  /*66c0*/  BSYNC B0 ;  /* 0x0000000000007941 */ /* 0x000fea0003800000 */
.L_x_747:
[----:B------:R-:W-:-:S05]  /*66d0*/  IMAD R2, R2, R4, c[0x0][0x32c] ;  /* 0x0000cb0002027624 */ /* 0x000fca00078e0204 */
[----:B------:R-:W-:-:S04]  /*66e0*/  IMNMX R3, R3, R2, PT ;  /* 0x0000000203037217 */ /* 0x000fc80003800200 */
.L_x_746:
[----:B------:R-:W-:Y:S01]  /*66f0*/  IADD3 R3, R3, 0x1f, RZ ;  /* 0x0000001f03037810 */ /* 0x000fe20007ffe0ff */
[----:B------:R-:W-:-:S03]  /*6700*/  @P3 IMAD.HI.U32 R2, R227, c[0x0][0x2c8], RZ ;  /* 0x0000b200e3023a27 */ /* 0x000fc600078e00ff */
[----:B------:R-:W-:Y:S01]  /*6710*/  SHF.R.S32.HI R4, RZ, 0x1f, R3 ;  /* 0x0000001fff047819 */ /* 0x000fe20000011403 */
[----:B------:R-:W-:Y:S01]  /*6720*/  IMAD.MOV.U32 R0, RZ, RZ, R227 ;  /* 0x000000ffff007224 */ /* 0x000fe200078e00e3 */
[----:B------:R-:W-:Y:S02]  /*6730*/  @P3 SHF.R.U32.HI R0, RZ, c[0x0][0x2cc], R2 ;  /* 0x0000b300ff003a19 */ /* 0x000fe40000011602 */
        /* <DEDUP_REMOVED lines=16> */
.L_x_752:
[----:B------:R-:W-:-:S04]  /*6840*/  MOV R3, c[0x0][0x32c] ;  /* 0x0000cb0000037a02 */ /* 0x000fc80000000f00 */
[----:B------:R-:W-:-:S13]  /*6850*/  ISETP.NE.AND P0, PT, R3, 0x1, PT ;  /* 0x000000010300780c */ /* 0x000fda0003f05270 */
[----:B------:R-:W-:-:S05]  /*6860*/  @P0 IMAD.HI.U32 R3, R0, c[0x0][0x330], RZ ;  /* 0x0000cc0000030a27 */ /* 0x000fca00078e00ff */
[----:B------:R-:W-:Y:S02]  /*6870*/  @P0 SHF.R.U32.HI R0, RZ, c[0x0][0x334], R3 ;  /* 0x0000cd00ff000a19 */ /* 0x000fe40000011603 */
.L_x_753:
[----:B------:R-:W-:Y:S05]  /*6880*/  BSYNC B0 ;  /* 0x0000000000007941 */ /* 0x000fea0003800000 */
.L_x_751:
[----:B------:R-:W-:-:S05]  /*6890*/  IMAD R0, R0, c[0x0][0x32c], RZ ;  /* 0x0000cb0000007a24 */ /* 0x000fca00078e02ff */
[----:B------:R-:W-:-:S04]  /*68a0*/  IMNMX R2, R2, R0, !PT ;  /* 0x0000000002027217 */ /* 0x000fc80007800200 */
.L_x_750:
[----:B------:R-:W-:Y:S01]  /*68b0*/  SHF.R.S32.HI R0, RZ, 0x1f, R2 ;  /* 0x0000001fff007819 */ /* 0x000fe20000011402 */
[----:B------:R-:W-:Y:S03]  /*68c0*/  BSSY B0, `(.L_x_754) ;  /* 0x0000025000007945 */ /* 0x000fe60003800000 */
[----:B------:R-:W-:-:S04]  /*68d0*/  LEA.HI R0, R0, R2, RZ, 0x5 ;  /* 0x0000000200007211 */ /* 0x000fc800078f28ff */
[----:B------:R-:W-:-:S04]  /*68e0*/  SHF.R.S32.HI R0, RZ, 0x5, R0 ;  /* 0x00000005ff007819 */ /* 0x000fc80000011400 */
[----:B------:R-:W-:Y:S01]  /*68f0*/  IMNMX R5, RZ, R0, !PT ;  /* 0x00000000ff057217 */ /* 0x000fe20007800200 */
[----:B------:R-:W-:-:S03]  /*6900*/  IMAD.MOV.U32 R0, RZ, RZ, RZ ;  /* 0x000000ffff007224 */ /* 0x000fc600078e00ff */
[----:B------:R-:W-:-:S13]  /*6910*/  ISETP.GT.AND P0, PT, R7, R5, PT ;  /* 0x000000050700720c */ /* 0x000fda0003f04270 */
        /* <DEDUP_REMOVED lines=31> */
.L_x_755:
[----:B------:R-:W-:Y:S05]  /*6b10*/  BSYNC B0 ;  /* 0x0000000000007941 */ /* 0x000fea0003800000 */
.L_x_754:
[----:B------:R-:W-:Y:S01]  /*6b20*/  IMAD R208, R244, R0, R5 ;  /* 0x00000000f4d07224 */ /* 0x000fe200078e0205 */
        /* <DEDUP_REMOVED lines=73> */
[----:B------:R-:W-:-:S04]  /*6fc0*/  @P1 IMAD.MOV.U32 R2, RZ, RZ, 0x4 ;  /* 0x00000004ff021424 */ /* 0x000fc800078e00ff */
[----:B------:R-:W-:-:S05]  /*6fd0*/  @P1 IMAD.WIDE R2, R235, R2, c[0x0][0x340] ;  /* 0x0000d000eb021625 */ /* 0x000fca00078e0202 */
[----:B------:R1:W5:Y:S01]  /*6fe0*/  @P1 LDG.E R14, [R2.64] ;  /* 0x00000008020e1981 */ /* 0x000362000c1e1900 */
[----:B------:R-:W-:Y:S02]  /*6ff0*/  SHF.R.S32.HI R0, RZ, 0x1f, R110 ;  /* 0x0000001fff007819 */ /* 0x000fe4000001146e */
[----:B------:R-:W-:Y:S02]  /*7000*/  ISETP.NE.U32.AND P0, PT, RZ, c[0x0][0x348], PT ;  /* 0x0000d200ff007a0c */ /* 0x000fe40003f05070 */
[----:B------:R-:W-:Y:S01]  /*7010*/  LOP3.LUT R218, R234, 0xffff, RZ, 0xc0, !PT ;  /* 0x0000ffffeada7812 */ /* 0x000fe200078ec0ff */
[----:B------:R-:W-:Y:S01]  /*7020*/  IMAD R0, R0, c[0x0][0x178], RZ ;  /* 0x00005e0000007a24 */ /* 0x000fe200078e02ff */
[----:B------:R-:W-:Y:S02]  /*7030*/  ISETP.NE.AND.EX P0, PT, RZ, c[0x0][0x34c], PT, P0 ;  /* 0x0000d300ff007a0c */ /* 0x000fe40003f05300 */
[----:B------:R-:W-:Y:S01]  /*7040*/  IADD3 R4, R212, R227, RZ ;  /* 0x000000e3d4047210 */ /* 0x000fe20007ffe0ff */
[----:B------:R-:W-:Y:S01]  /*7050*/  IMAD R0, R110, c[0x0][0x17c], R0 ;  /* 0x00005f006e007a24 */ /* 0x000fe200078e0200 */
[----:B------:R-:W-:-:S02]  /*7060*/  SEL R5, R235, RZ, !P0 ;  /* 0x000000ffeb057207 */ /* 0x000fc40004000000 */
[----:B------:R-:W-:Y:S01]  /*7070*/  ISETP.GE.AND P5, PT, R132, c[0x0][0x198], PT ;  /* 0x0000660084007a0c */ /* 0x000fe20003fa6270 */
[----:B------:R-:W-:Y:S01]  /*7080*/  @P3 IMAD.HI.U32 R7, R4, c[0x0][0x2c8], RZ ;  /* 0x0000b20004073a27 */ /* 0x000fe200078e00ff */
[----:B------:R-:W-:Y:S02]  /*7090*/  ISETP.GE.AND P4, PT, R137, c[0x0][0x198], PT ;  /* 0x0000660089007a0c */ /* 0x000fe40003f86270 */
[----:B------:R-:W-:Y:S02]  /*70a0*/  ISETP.GE.AND P2, PT, R199, c[0x0][0x198], PT ;  /* 0x00006600c7007a0c */ /* 0x000fe40003f46270 */
[----:B------:R-:W-:Y:S02]  /*70b0*/  IADD3 R122, R195, -0x1, RZ ;  /* 0xffffffffc37a7810 */ /* 0x000fe40007ffe0ff */
[----:B------:R-:W-:Y:S01]  /*70c0*/  IADD3 R13, R211, R227, RZ ;  /* 0x000000e3d30d7210 */ /* 0x000fe20007ffe0ff */
[----:B-1----:R-:W-:-:S04]  /*70d0*/  IMAD.WIDE.U32 R2, R110, c[0x0][0x178], RZ ;  /* 0x00005e006e027a25 */ /* 0x002fc800078e00ff */
[----:B------:R-:W-:Y:S01]  /*70e0*/  IMAD.IADD R3, R3, 0x1, R0 ;  /* 0x0000000103037824 */ /* 0x000fe200078e0200 */
[----:B------:R-:W-:-:S03]  /*70f0*/  SHF.R.S32.HI R0, RZ, 0x1f, R235 ;  /* 0x0000001fff007819 */ /* 0x000fc600000114eb */
[----:B------:R-:W-:Y:S01]  /*7100*/  IMAD.WIDE.U32 R2, R218, c[0x0][0x1b8], R2 ;  /* 0x00006e00da027a25 */ /* 0x000fe200078e0002 */
[----:B------:R-:W-:-:S03]  /*7110*/  SEL R6, R0, RZ, !P0 ;  /* 0x000000ff00067207 */ /* 0x000fc60004000000 */
[----:B------:R-:W-:Y:S01]  /*7120*/  IMAD.MOV.U32 R0, RZ, RZ, R4 ;  /* 0x000000ffff007224 */ /* 0x000fe200078e0004 */
[----:B------:R-:W-:Y:S01]  /*7130*/  @P3 SHF.R.U32.HI R0, RZ, c[0x0][0x2cc], R7 ;  /* 0x0000b300ff003a19 */ /* 0x000fe20000011607 */
[----:B------:R-:W-:Y:S01]  /*7140*/  IMAD R3, R218, c[0x0][0x1bc], R3 ;  /* 0x00006f00da037a24 */ /* 0x000fe200078e0203 */
[----:B------:R-:W-:Y:S01]  /*7150*/  ISETP.GE.AND P3, PT, R200, c[0x0][0x198], PT ;  /* 0x00006600c8007a0c */ /* 0x000fe20003f66270 */
[----:B------:R-:W-:Y:S01]  /*7160*/  IMAD R6, R6, c[0x0][0x1c0], RZ ;  /* 0x0000700006067a24 */ /* 0x000fe200078e02ff */
[----:B------:R-:W-:Y:S01]  /*7170*/  SHF.R.S32.HI R7, RZ, 0x1f, R0 ;  /* 0x0000001fff077819 */ /* 0x000fe20000011400 */
[----:B------:R-:W-:-:S04]  /*7180*/  IMAD.WIDE.U32 R2, R5, c[0x0][0x1c0], R2 ;  /* 0x0000700005027a25 */ /* 0x000fc800078e0002 */
[----:B------:R-:W-:Y:S01]  /*7190*/  IMAD R6, R5, c[0x0][0x1c4], R6 ;  /* 0x0000710005067a24 */ /* 0x000fe200078e0206 */
[----:B------:R-:W-:-:S03]  /*71a0*/  IADD3 R5, -R0, RZ, RZ ;  /* 0x000000ff00057210 */ /* 0x000fc60007ffe1ff */
[----:B------:R-:W-:Y:S02]  /*71b0*/  IMAD.IADD R3, R3, 0x1, R6 ;  /* 0x0000000103037824 */ /* 0x000fe400078e0206 */
[----:B------:R-:W-:Y:S02]  /*71c0*/  IMAD R4, R5, c[0x0][0x2c4], R4 ;  /* 0x0000b10005047a24 */ /* 0x000fe400078e0204 */
[----:B------:R-:W-:Y:S02]  /*71d0*/  IMAD R5, R7, c[0x0][0x1b0], RZ ;  /* 0x00006c0007057a24 */ /* 0x000fe400078e02ff */
[----:B------:R-:W-:-:S04]  /*71e0*/  IMAD.WIDE.U32 R2, R0, c[0x0][0x1b0], R2 ;  /* 0x00006c0000027a25 */ /* 0x000fc800078e0002 */
[----:B------:R-:W-:Y:S01]  /*71f0*/  IMAD R6, R0, c[0x0][0x1b4], R5 ;  /* 0x00006d0000067a24 */ /* 0x000fe200078e0205 */
[----:B------:R-:W-:-:S04]  /*7200*/  SHF.R.S32.HI R5, RZ, 0x1f, R4 ;  /* 0x0000001fff057819 */ /* 0x000fc80000011404 */
[----:B------:R-:W-:Y:S01]  /*7210*/  IADD3 R3, R3, R6, RZ ;  /* 0x0000000603037210 */ /* 0x000fe20007ffe0ff */
[----:B------:R-:W-:-:S04]  /*7220*/  IMAD R0, R5, c[0x0][0x1a8], RZ ;  /* 0x00006a0005007a24 */ /* 0x000fc800078e02ff */
[C---:B------:R-:W-:Y:S02]  /*7230*/  IMAD R0, R4.reuse, c[0x0][0x1ac], R0 ;  /* 0x00006b0004007a24 */ /* 0x040fe400078e0200 */
[----:B------:R-:W-:-:S04]  /*7240*/  IMAD.WIDE.U32 R2, R4, c[0x0][0x1a8], R2 ;  /* 0x00006a0004027a25 */ /* 0x000fc800078e0002 */
[----:B------:R-:W-:Y:S01]  /*7250*/  IMAD.IADD R0, R3, 0x1, R0 ;  /* 0x0000000103007824 */ /* 0x000fe200078e0200 */
[----:B------:R-:W-:-:S04]  /*7260*/  LEA R12, P0, R2, c[0x0][0x160], 0x1 ;  /* 0x00005800020c7a11 */ /* 0x000fc800078008ff */
[----:B------:R-:W-:Y:S01]  /*7270*/  LEA.HI.X R5, R2, c[0x0][0x164], R0, 0x1, P0 ;  /* 0x0000590002057a11 */ /* 0x000fe200000f0c00 */
[----:B------:R-:W-:Y:S01]  /*7280*/  @!P1 IMAD.MOV.U32 R14, RZ, RZ, R235 ;  /* 0x000000ffff0e9224 */ /* 0x000fe200078e00eb */
[----:B------:R-:W-:Y:S05]  /*7290*/  BRA.DIV ~URZ, `(.L_x_757) ;  /* 0x00019b227f007947 */ /* 0x000fea000b800000 */
[----:B------:R1:W2:Y:S02]  /*72a0*/  SHFL.IDX PT, R4, R5, RZ, 0x181f ;  /* 0x00181fff05047589 */ /* 0x0002a400000e0000 */
.L_x_977:
[----:B------:R-:W-:Y:S05]  /*72b0*/  BRA.DIV ~URZ, `(.L_x_758) ;  /* 0x00019b727f007947 */ /* 0x000fea000b800000 */
[----:B------:R3:W4:Y:S02]  /*72c0*/  SHFL.IDX PT, R0, R12, RZ, 0x181f ;  /* 0x00181fff0c007589 */ /* 0x00072400000e0000 */
.L_x_978:
[----:B------:R-:W-:Y:S01]  /*72d0*/  IMAD R64, R210, c[0x0][0x2c4], RZ ;  /* 0x0000b100d2407a24 */ /* 0x000fe200078e02ff */
[----:B------:R-:W-:Y:S01]  /*72e0*/  LOP3.LUT R213, R213, 0xfffffffd, RZ, 0xc0, !PT ;  /* 0xfffffffdd5d57812 */ /* 0x000fe200078ec0ff */
[----:B------:R-:W-:Y:S03]  /*72f0*/  BSSY B0, `(.L_x_759) ;  /* 0x0000013000007945 */ /* 0x000fe60003800000 */
[----:B------:R-:W-:-:S13]  /*7300*/  ISETP.GE.AND P0, PT, R13, R64, PT ;  /* 0x000000400d00720c */ /* 0x000fda0003f06270 */
[----:B------:R-:W-:Y:S01]  /*7310*/  @P0 LOP3.LUT R213, R213, 0x2, RZ, 0xfc, !PT ;  /* 0x00000002d5d50812 */ /* 0x000fe200078efcff */
[----:B------:R-:W-:Y:S05]  /*7320*/  @P0 BRA `(.L_x_760) ;  /* 0x000000f000000947 */ /* 0x000fea0003800000 */
[----:B----4-:R-:W-:-:S04]  /*7330*/  LEA R10, P0, R132, R0, 0x1 ;  /* 0x00000000840a7211 */ /* 0x010fc800078008ff */
[----:B--2---:R-:W-:Y:S02]  /*7340*/  LEA.HI.X R11, R132, R4, R133, 0x1, P0 ;  /* 0x00000004840b7211 */ /* 0x004fe400000f0c85 */
[----:B------:R-:W-:-:S03]  /*7350*/  LEA R8, P0, R201, R0, 0x1 ;  /* 0x00000000c9087211 */ /* 0x000fc600078008ff */
[----:B------:R-:W-:Y:S01]  /*7360*/  @!PT LDS RZ, [RZ] ;  /* 0x00000000fffff984 */ /* 0x000fe20000000800 */
[----:B------:R-:W-:Y:S01]  /*7370*/  @!PT LDS RZ, [RZ] ;  /* 0x00000000fffff984 */ /* 0x000fe20000000800 */
        /* <DEDUP_REMOVED lines=10> */
.L_x_760:
[----:B------:R-:W-:Y:S05]  /*7420*/  BSYNC B0 ;  /* 0x0000000000007941 */ /* 0x000fea0003800000 */
.L_x_759:
[----:B------:R-:W-:Y:S05]  /*7430*/  BRA.DIV ~URZ, `(.L_x_761) ;  /* 0x00019a527f007947 */ /* 0x000fea000b800000 */
[----:B--2---:R2:W1:Y:S04]  /*7440*/  SHFL.IDX PT, R4, R5, 0x1, 0x181f ;  /* 0x00381f0005047f89 */ /* 0x00446800000e0000 */
[----:B----4-:R2:W4:Y:S02]  /*7450*/  SHFL.IDX PT, R0, R12, 0x1, 0x181f ;  /* 0x00381f000c007f89 */ /* 0x01052400000e0000 */
.L_x_979:
[----:B------:R-:W-:Y:S01]  /*7460*/  IADD3 R2, R13, 0x20, RZ ;  /* 0x000000200d027810 */ /* 0x000fe20007ffe0ff */
[----:B------:R-:W-:Y:S01]  /*7470*/  BSSY B0, `(.L_x_762) ;  /* 0x0000014000007945 */ /* 0x000fe20003800000 */
[----:B------:R-:W-:Y:S02]  /*7480*/  LOP3.LUT R213, R213, 0xfffffffb, RZ, 0xc0, !PT ;  /* 0xfffffffbd5d57812 */ /* 0x000fe400078ec0ff */
[----:B------:R-:W-:-:S13]  /*7490*/  ISETP.GE.AND P0, PT, R2, R64, PT ;  /* 0x000000400200720c */ /* 0x000fda0003f06270 */
[----:B------:R-:W-:Y:S01]  /*74a0*/  @P0 LOP3.LUT R213, R213, 0x4, RZ, 0xfc, !PT ;  /* 0x00000004d5d50812 */ /* 0x000fe200078efcff */
[----:B------:R-:W-:Y:S05]  /*74b0*/  @P0 BRA `(.L_x_763) ;  /* 0x000000f000000947 */ /* 0x000fea0003800000 */
[----:B----4-:R-:W-:-:S04]  /*74c0*/  LEA R10, P0, R132, R0, 0x1 ;  /* 0x00000000840a7211 */ /* 0x010fc800078008ff */
[----:B-1----:R-:W-:Y:S02]  /*74d0*/  LEA.HI.X R11, R132, R4, R133, 0x1, P0 ;  /* 0x00000004840b7211 */ /* 0x002fe400000f0c85 */
        /* <DEDUP_REMOVED lines=13> */
.L_x_763:
[----:B------:R-:W-:Y:S05]  /*75b0*/  BSYNC B0 ;  /* 0x0000000000007941 */ /* 0x000fea0003800000 */
.L_x_762:
[----:B------:R-:W-:Y:S05]  /*75c0*/  BRA.DIV ~URZ, `(.L_x_764) ;  /* 0x000199827f007947 */ /* 0x000fea000b800000 */
[----:B-1----:R1:W2:Y:S02]  /*75d0*/  SHFL.IDX PT, R4, R5, 0x2, 0x181f ;  /* 0x00581f0005047f89 */ /* 0x0022a400000e0000 */
.L_x_980:
[----:B------:R-:W-:Y:S05]  /*75e0*/  BRA.DIV ~URZ, `(.L_x_765) ;  /* 0x000199d27f007947 */ /* 0x000fea000b800000 */
[----:B----4-:R4:W1:Y:S02]  /*75f0*/  SHFL.IDX PT, R0, R12, 0x2, 0x181f ;  /* 0x00581f000c007f89 */ /* 0x01086400000e0000 */
.L_x_981:
[----:B------:R-:W-:Y:S01]  /*7600*/  IADD3 R2, R13, 0x40, RZ ;  /* 0x000000400d027810 */ /* 0x000fe20007ffe0ff */
[----:B------:R-:W-:Y:S01]  /*7610*/  BSSY B0, `(.L_x_766) ;  /* 0x0000014000007945 */ /* 0x000fe20003800000 */
[----:B------:R-:W-:Y:S02]  /*7620*/  LOP3.LUT R213, R213, 0xfffffff7, RZ, 0xc0, !PT ;  /* 0xfffffff7d5d57812 */ /* 0x000fe400078ec0ff */
[----:B------:R-:W-:-:S13]  /*7630*/  ISETP.GE.AND P0, PT, R2, R64, PT ;  /* 0x000000400200720c */ /* 0x000fda0003f06270 */
[----:B------:R-:W-:Y:S01]  /*7640*/  @P0 LOP3.LUT R213, R213, 0x8, RZ, 0xfc, !PT ;  /* 0x00000008d5d50812 */ /* 0x000fe200078efcff */
[----:B------:R-:W-:Y:S05]  /*7650*/  @P0 BRA `(.L_x_767) ;  /* 0x000000f000000947 */ /* 0x000fea0003800000 */
[----:B-1----:R-:W-:-:S04]  /*7660*/  LEA R10, P0, R132, R0, 0x1 ;  /* 0x00000000840a7211 */ /* 0x002fc800078008ff */
        /* <DEDUP_REMOVED lines=14> */
.L_x_767:
[----:B------:R-:W-:Y:S05]  /*7750*/  BSYNC B0 ;  /* 0x0000000000007941 */ /* 0x000fea0003800000 */
.L_x_766:
[----:B------:R-:W-:Y:S05]  /*7760*/  BRA.DIV ~URZ, `(.L_x_768) ;  /* 0x000198b27f007947 */ /* 0x000fea000b800000 */
[----:B--2---:R2:W3:Y:S04]  /*7770*/  SHFL.IDX PT, R4, R5, 0x3, 0x181f ;  /* 0x00781f0005047f89 */ /* 0x0044e800000e0000 */
[----:B-1----:R2:W1:Y:S02]  /*7780*/  SHFL.IDX PT, R0, R12, 0x3, 0x181f ;  /* 0x00781f000c007f89 */ /* 0x00246400000e0000 */
.L_x_982:
[----:B------:R-:W-:Y:S01]  /*7790*/  IADD3 R2, R13, 0x60, RZ ;  /* 0x000000600d027810 */ /* 0x000fe20007ffe0ff */
[----:B-----5:R-:W-:-:S03]  /*77a0*/  IMAD.WIDE.U32 R222, R14, c[0x0][0x2b0], RZ ;  /* 0x0000ac000ede7a25 */ /* 0x020fc600078e00ff */
[----:B------:R-:W-:-:S13]  /*77b0*/  ISETP.GE.AND P6, PT, R2, R64, PT ;  /* 0x000000400200720c */ /* 0x000fda0003fc6270 */
        /* <DEDUP_REMOVED lines=10> */
[----:B------:R-:W-:-:S05]  /*7860*/  @!P6 LEA.HI.X R7, R200, R4, R207, 0x1, P0 ;  /* 0x00000004c807e211 */ /* 0x000fca00000f0ccf */
[----:B------:R3:W-:Y:S01]  /*7870*/  @!P6 LDGSTS.E.BYPASS.LTC128B.128 [R219+0x1b080], [R6.64], !P3 ;  /* 0x1b08000006dbefae */ /* 0x0007e2000d901d48 */
[C---:B-1----:R-:W-:Y:S02]  /*7880*/  @!P6 LEA R2, P0, R199.reuse, R0, 0x1 ;  /* 0x00000000c702e211 */ /* 0x042fe400078008ff */
[----:B------:R-:W-:Y:S02]  /*7890*/  SHF.R.S32.HI R0, RZ, 0x1f, R14 ;  /* 0x0000001fff007819 */ /* 0x000fe4000001140e */
[----:B------:R-:W-:-:S03]  /*78a0*/  @!P6 LEA.HI.X R3, R199, R4, R206, 0x1, P0 ;  /* 0x00000004c703e211 */ /* 0x000fc600000f0cce */
[----:B------:R-:W-:Y:S02]  /*78b0*/  IMAD R0, R0, c[0x0][0x2b0], RZ ;  /* 0x0000ac0000007a24 */ /* 0x000fe400078e02ff */
[----:B------:R3:W-:Y:S02]  /*78c0*/  @!P6 LDGSTS.E.BYPASS.LTC128B.128 [R219+0x1f080], [R2.64], !P2 ;  /* 0x1f08000002dbefae */ /* 0x0007e4000d101d48 */
[----:B------:R-:W-:Y:S02]  /*78d0*/  IMAD R0, R14, c[0x0][0x2b4], R0 ;  /* 0x0000ad000e007a24 */ /* 0x000fe400078e0200 */
[----:B------:R-:W0:Y:S01]  /*78e0*/  LDGDEPBAR ;  /* 0x00000000000079af */ /* 0x000e220000000000 */
[----:B------:R-:W-:Y:S01]  /*78f0*/  WARPSYNC 0xffffffff ;  /* 0xffffffff00007948 */ /* 0x000fe20003800000 */
[----:B------:R-:W-:Y:S02]  /*7900*/  IMAD.IADD R225, R223, 0x1, R0 ;  /* 0x00000001dfe17824 */ /* 0x000fe400078e0200 */
[----:B------:R-:W-:Y:S01]  /*7910*/  IMAD.MOV.U32 R123, RZ, RZ, c[0x0][0x2b8] ;  /* 0x0000ae00ff7b7624 */ /* 0x000fe200078e00ff */
[----:B------:R-:W-:Y:S01]  /*7920*/  BAR.SYNC.DEFER_BLOCKING 0x0 ;  /* 0x0000000000007b1d */ /* 0x000fe20000010000 */
[----:B------:R-:W-:Y:S01]  /*7930*/  IMAD.SHL.U32 R109, R122, 0x20, RZ ;  /* 0x000000207a6d7824 */ /* 0x000fe200078e00ff */
[----:B------:R-:W-:Y:S01]  /*7940*/  LOP3.LUT R213, R213, 0xfffffffe, RZ, 0xc0, !PT ;  /* 0xfffffffed5d57812 */ /* 0x000fe200078ec0ff */
[----:B------:R-:W-:Y:S01]  /*7950*/  IMAD.MOV.U32 R197, RZ, RZ, RZ ;  /* 0x000000ffffc57224 */ /* 0x000fe200078e00ff */
[----:B------:R-:W-:Y:S01]  /*7960*/  ISETP.NE.AND P1, PT, R123, 0x1, PT ;  /* 0x000000017b00780c */ /* 0x000fe20003f25270 */
[----:B---3--:R-:W-:-:S05]  /*7970*/  IMAD.IADD R2, R212, 0x1, R109 ;  /* 0x00000001d4027824 */ /* 0x008fca00078e026d */
[C---:B------:R-:W-:Y:S01]  /*7980*/  ISETP.GE.AND P0, PT, R2.reuse, R209, PT ;  /* 0x000000d10200720c */ /* 0x040fe20003f06270 */
[----:B------:R-:W-:-:S03]  /*7990*/  IMAD.IADD R2, R2, 0x1, R226 ;  /* 0x0000000102027824 */ /* 0x000fc600078e02e2 */
[----:B------:R-:W-:Y:S01]  /*79a0*/  ISETP.GT.OR P0, PT, R212, 0x1f, P0 ;  /* 0x0000001fd400780c */ /* 0x000fe20000704670 */
[----:B------:R-:W-:Y:S02]  /*79b0*/  IMAD.MOV.U32 R0, RZ, RZ, R2 ;  /* 0x000000ffff007224 */ /* 0x000fe400078e0002 */
[----:B------:R-:W-:Y:S01]  /*79c0*/  @P1 IMAD.HI.U32 R3, R2, c[0x0][0x2bc], RZ ;  /* 0x0000af0002031a27 */ /* 0x000fe200078e00ff */
[----:B------:R-:W-:-:S04]  /*79d0*/  @P1 LOP3.LUT R213, R213, 0x1, RZ, 0xfc, !PT ;  /* 0x00000001d5d51812 */ /* 0x000fc800078efcff */
[----:B------:R-:W-:-:S05]  /*79e0*/  @P1 SHF.R.U32.HI R0, RZ, c[0x0][0x2c0], R3 ;  /* 0x0000b000ff001a19 */ /* 0x000fca0000011603 */
[----:B------:R-:W-:-:S04]  /*79f0*/  @!P0 IADD3 R3, P1, R0, R222, RZ ;  /* 0x000000de00038210 */ /* 0x000fc80007f3e0ff */
[----:B--2---:R-:W-:Y:S02]  /*7a00*/  @!P0 LEA.HI.X.SX32 R5, R0, R225, 0x1, P1 ;  /* 0x000000e100058211 */ /* 0x004fe400008f0eff */
[----:B------:R-:W-:-:S04]  /*7a10*/  @!P0 LEA R4, P1, R3, c[0x0][0x2a0], 0x2 ;  /* 0x0000a80003048a11 */ /* 0x000fc800078210ff */
[----:B------:R-:W-:-:S05]  /*7a20*/  @!P0 LEA.HI.X R5, R3, c[0x0][0x2a4], R5, 0x2, P1 ;  /* 0x0000a90003058a11 */ /* 0x000fca00008f1405 */
[----:B------:R-:W2:Y:S01]  /*7a30*/  @!P0 LDG.E R197, [R4.64] ;  /* 0x0000000804c58981 */ /* 0x000ea2000c1e1900 */
[----:B------:R-:W-:Y:S01]  /*7a40*/  IMAD.MOV R0, RZ, RZ, -R0 ;  /* 0x000000ffff007224 */ /* 0x000fe200078e0a00 */
[----:B------:R-:W-:Y:S01]  /*7a50*/  ISETP.GT.AND P5, PT, R212, 0x1f, PT ;  /* 0x0000001fd400780c */ /* 0x000fe20003fa4270 */
[----:B------:R-:W-:-:S04]  /*7a60*/  IMAD.WIDE.U32 R220, R218, c[0x0][0x1e8], RZ ;  /* 0x00007a00dadc7a25 */ /* 0x000fc800078e00ff */
[----:B------:R-:W-:Y:S02]  /*7a70*/  IMAD R198, R0, c[0x0][0x2b8], R2 ;  /* 0x0000ae0000c67a24 */ /* 0x000fe400078e0202 */
[----:B------:R-:W-:Y:S02]  /*7a80*/  IMAD R224, R218, c[0x0][0x1ec], R221 ;  /* 0x00007b00dae07a24 */ /* 0x000fe400078e02dd */
[----:B------:R-:W-:Y:S01]  /*7a90*/  IMAD.WIDE.U32 R2, R198, c[0x0][0x1e0], RZ ;  /* 0x00007800c6027a25 */ /* 0x000fe200078e00ff */
[----:B------:R-:W-:-:S03]  /*7aa0*/  SHF.R.S32.HI R120, RZ, 0x1f, R198 ;  /* 0x0000001fff787819 */ /* 0x000fc600000114c6 */
[----:B------:R-:W-:Y:S02]  /*7ab0*/  IMAD.IADD R119, R209, 0x1, -R109 ;  /* 0x00000001d1777824 */ /* 0x000fe400078e0a6d */
        /* <DEDUP_REMOVED lines=17> */
[----:B------:R-:W-:-:S04]  /*7bd0*/  @P0 LEA R8, P1, R201, R0, 0x1 ;  /* 0x00000000c9080211 */ /* 0x000fc800078208ff */
[----:B------:R-:W-:Y:S02]  /*7be0*/  @P0 LEA.HI.X R9, R201, R2, R205, 0x1, P1 ;  /* 0x00000002c9090211 */ /* 0x000fe400008f0ccd */
[----:B------:R-:W-:-:S04]  /*7bf0*/  @P0 LEA R6, P1, R200, R0, 0x1 ;  /* 0x00000000c8060211 */ /* 0x000fc800078208ff */
[----:B------:R-:W-:Y:S02]  /*7c00*/  @P0 LEA.HI.X R7, R200, R2, R207, 0x1, P1 ;  /* 0x00000002c8070211 */ /* 0x000fe400008f0ccf */
[----:B------:R-:W-:-:S13]  /*7c10*/  @P0 ISETP.GE.AND P1, PT, R132, c[0x0][0x1d4], PT ;  /* 0x0000750084000a0c */ /* 0x000fda0003f26270 */
[----:B------:R-:W-:Y:S01]  /*7c20*/  @!PT LDS RZ, [RZ] ;  /* 0x00000000fffff984 */ /* 0x000fe20000000800 */
[----:B------:R1:W-:Y:S02]  /*7c30*/  @P0 LDGSTS.E.BYPASS.LTC128B.128 [R194+0xc080], [R4.64], !P1 ;  /* 0x0c08000004c20fae */ /* 0x0003e4000c901d48 */
[----:B-1----:R-:W-:-:S04]  /*7c40*/  @P0 LEA R4, P1, R199, R0, 0x1 ;  /* 0x00000000c7040211 */ /* 0x002fc800078208ff */
[----:B------:R-:W-:Y:S02]  /*7c50*/  @P0 LEA.HI.X R5, R199, R2, R206, 0x1, P1 ;  /* 0x00000002c7050211 */ /* 0x000fe400008f0cce */
[----:B------:R-:W-:-:S13]  /*7c60*/  @P0 ISETP.GE.AND P1, PT, R137, c[0x0][0x1d4], PT ;  /* 0x0000750089000a0c */ /* 0x000fda0003f26270 */
[----:B------:R1:W-:Y:S01]  /*7c70*/  @P0 LDGSTS.E.BYPASS.LTC128B.128 [R194+0xd080], [R8.64], !P1 ;  /* 0x0d08000008c20fae */ /* 0x0003e2000c901d48 */
[----:B------:R-:W-:-:S13]  /*7c80*/  @P0 ISETP.GE.AND P1, PT, R200, c[0x0][0x1d4], PT ;  /* 0x00007500c8000a0c */ /* 0x000fda0003f26270 */
[----:B------:R1:W-:Y:S01]  /*7c90*/  @P0 LDGSTS.E.BYPASS.LTC128B.128 [R194+0xe080], [R6.64], !P1 ;  /* 0x0e08000006c20fae */ /* 0x0003e2000c901d48 */
[----:B------:R-:W-:-:S13]  /*7ca0*/  @P0 ISETP.GE.AND P1, PT, R199, c[0x0][0x1d4], PT ;  /* 0x00007500c7000a0c */ /* 0x000fda0003f26270 */
[----:B------:R1:W-:Y:S01]  /*7cb0*/  @P0 LDGSTS.E.BYPASS.LTC128B.128 [R194+0xf080], [R4.64], !P1 ;  /* 0x0f08000004c20fae */ /* 0x0003e2000c901d48 */
[----:B------:R-:W-:-:S03]  /*7cc0*/  ISETP.LT.AND P0, PT, RZ, c[0x0][0x27c], PT ;  /* 0x00009f00ff007a0c */ /* 0x000fc60003f01270 */
[----:B------:R-:W0:Y:S10]  /*7cd0*/  LDGDEPBAR ;  /* 0x00000000000079af */ /* 0x000e340000000000 */
[----:B------:R-:W-:Y:S05]  /*7ce0*/  @P0 BRA `(.L_x_769) ;  /* 0x0000002000000947 */ /* 0x000fea0003800000 */
[----:B------:R-:W-:-:S04]  /*7cf0*/  DEPBAR.LE SB0, 0x1 ;  /* 0x000080400000791a */ /* 0x000fc80000000000 */
[----:B------:R-:W-:Y:S05]  /*7d00*/  BRA `(.L_x_770) ;  /* 0x00008e4000007947 */ /* 0x000fea0003800000 */
.L_x_769:
[----:B------:R-:W-:Y:S01]  /*7d10*/  ULDC.U8 UR4, c[0x0][0x298] ;  /* 0x0000a60000047ab9 */ /* 0x000fe20000000000 */
[----:B------:R-:W-:Y:S01]  /*7d20*/  SHF.R.S32.HI R0, RZ, 0x1f, R99 ;  /* 0x0000001fff007819 */ /* 0x000fe20000011463 */
[C---:B-1----:R-:W-:Y:S01]  /*7d30*/  IMAD.WIDE.U32 R4, R99.reuse, c[0x0][0x280], RZ ;  /* 0x0000a00063047a25 */ /* 0x042fe200078e00ff */
[----:B------:R-:W-:Y:S01]  /*7d40*/  ISETP.NE.AND P0, PT, RZ, UR4, PT ;  /* 0x00000004ff007c0c */ /* 0x000fe2000bf05270 */
[----:B------:R-:W-:Y:S02]  /*7d50*/  BSSY B2, `(.L_x_770) ;  /* 0x00008df000027945 */ /* 0x000fe40003800000 */
[C---:B------:R-:W-:Y:S02]  /*7d60*/  IMAD R2, R0.reuse, c[0x0][0x280], RZ ;  /* 0x0000a00000027a24 */ /* 0x040fe400078e02ff */
[----:B------:R-:W-:Y:S02]  /*7d70*/  IMAD R0, R0, c[0x0][0x290], RZ ;  /* 0x0000a40000007a24 */ /* 0x000fe400078e02ff */
[----:B------:R-:W-:-:S02]  /*7d80*/  IMAD R6, R99, c[0x0][0x284], R2 ;  /* 0x0000a10063067a24 */ /* 0x000fc400078e0202 */
[C---:B------:R-:W-:Y:S01]  /*7d90*/  IMAD R7, R99.reuse, c[0x0][0x294], R0 ;  /* 0x0000a50063077a24 */ /* 0x040fe200078e0200 */
[----:B------:R-:W-:Y:S01]  /*7da0*/  LEA R0, R228, R13, 0x5 ;  /* 0x0000000de4007211 */ /* 0x000fe200078e28ff */
[----:B------:R-:W-:Y:S01]  /*7db0*/  IMAD.WIDE.U32 R2, R99, c[0x0][0x290], RZ ;  /* 0x0000a40063027a25 */ /* 0x000fe200078e00ff */
[----:B------:R-:W-:-:S04]  /*7dc0*/  IADD3 R6, R6, R5, RZ ;  /* 0x0000000506067210 */ /* 0x000fc80007ffe0ff */
[----:B------:R-:W-:Y:S01]  /*7dd0*/  IADD3 R7, R7, R3, RZ ;  /* 0x0000000307077210 */ /* 0x000fe20007ffe0ff */
[----:B------:R-:W-:Y:S05]  /*7de0*/  @!P0 BRA `(.L_x_771) ;  /* 0x000045f000008947 */ /* 0x000fea0003800000 */
[----:B------:R1:W5:Y:S01]  /*7df0*/  LDL R106, [R1+0x8] ;  /* 0x00000800016a7983 */ /* 0x0003620000100800 */
[----:B------:R-:W-:-:S03]  /*7e00*/  IMAD.MOV.U32 R8, RZ, RZ, c[0x0][0x2c4] ;  /* 0x0000b100ff087624 */ /* 0x000fc600078e00ff */
[----:B------:R1:W5:Y:S02]  /*7e10*/  LDL R105, [R1+0x4] ;  /* 0x0000040001697983 */ /* 0x0003640000100800 */
[----:B------:R-:W-:Y:S02]  /*7e20*/  ISETP.NE.AND P2, PT, R8, 0x1, PT ;  /* 0x000000010800780c */ /* 0x000fe40003f45270 */
[----:B------:R1:W5:Y:S11]  /*7e30*/  LDL R101, [R1] ;  /* 0x0000000001657983 */ /* 0x0003760000100800 */
[----:B------:R-:W-:-:S05]  /*7e40*/  @P2 IMAD.HI.U32 R3, R0, c[0x0][0x2c8], RZ ;  /* 0x0000b20000032a27 */ /* 0x000fca00078e00ff */
[----:B------:R-:W-:-:S04]  /*7e50*/  @P2 SHF.R.U32.HI R0, RZ, c[0x0][0x2cc], R3 ;  /* 0x0000b300ff002a19 */ /* 0x000fc80000011603 */
[----:B------:R-:W-:Y:S02]  /*7e60*/  SHF.R.S32.HI R3, RZ, 0x1f, R0 ;  /* 0x0000001fff037819 */ /* 0x000fe40000011400 */
[----:B------:R-:W-:-:S03]  /*7e70*/  MOV R5, R6 ;  /* 0x0000000600057202 */ /* 0x000fc60000000f00 */
[----:B------:R-:W-:Y:S02]  /*7e80*/  IMAD R8, R3, c[0x0][0x280], RZ ;  /* 0x0000a00003087a24 */ /* 0x000fe400078e02ff */
[----:B------:R-:W-:-:S04]  /*7e90*/  IMAD.WIDE.U32 R4, R0, c[0x0][0x280], R4 ;  /* 0x0000a00000047a25 */ /* 0x000fc800078e0004 */
[----:B------:R-:W-:Y:S01]  /*7ea0*/  IMAD R6, R0, c[0x0][0x284], R8 ;  /* 0x0000a10000067a24 */ /* 0x000fe200078e0208 */
[----:B------:R-:W-:-:S03]  /*7eb0*/  LEA R36, P0, R4, c[0x0][0x270], 0x1 ;  /* 0x00009c0004247a11 */ /* 0x000fc600078008ff */
[----:B------:R-:W-:-:S05]  /*7ec0*/  IMAD.IADD R6, R5, 0x1, R6 ;  /* 0x0000000105067824 */ /* 0x000fca00078e0206 */
[----:B------:R-:W-:Y:S01]  /*7ed0*/  LEA.HI.X R31, R4, c[0x0][0x274], R6, 0x1, P0 ;  /* 0x00009d00041f7a11 */ /* 0x000fe200000f0c06 */
[----:B------:R-:W-:Y:S01]  /*7ee0*/  IMAD R4, R3, c[0x0][0x290], RZ ;  /* 0x0000a40003047a24 */ /* 0x000fe200078e02ff */
[----:B------:R-:W-:Y:S02]  /*7ef0*/  MOV R3, R7 ;  /* 0x0000000700037202 */ /* 0x000fe40000000f00 */
[----:B------:R-:W-:-:S03]  /*7f00*/  LOP3.LUT P1, RZ, R213, 0x2, RZ, 0xc0, !PT ;  /* 0x00000002d5ff7812 */ /* 0x000fc6000782c0ff */
[----:B------:R-:W-:-:S04]  /*7f10*/  IMAD.WIDE.U32 R2, R0, c[0x0][0x290], R2 ;  /* 0x0000a40000027a25 */ /* 0x000fc800078e0002 */
[----:B------:R-:W-:Y:S01]  /*7f20*/  IMAD R0, R0, c[0x0][0x294], R4 ;  /* 0x0000a50000007a24 */ /* 0x000fe200078e0204 */
[----:B------:R-:W-:-:S03]  /*7f30*/  LEA R30, P0, R2, c[0x0][0x288], 0x1 ;  /* 0x0000a200021e7a11 */ /* 0x000fc600078008ff */
[----:B------:R-:W-:-:S05]  /*7f40*/  IMAD.IADD R0, R3, 0x1, R0 ;  /* 0x0000000103007824 */ /* 0x000fca00078e0200 */
[----:B------:R-:W-:Y:S01]  /*7f50*/  LEA.HI.X R21, R2, c[0x0][0x28c], R0, 0x1, P0 ;  /* 0x0000a30002157a11 */ /* 0x000fe200000f0c00 */
[----:B------:R1:W2:Y:S01]  /*7f60*/  SHFL.IDX PT, R3, R36, RZ, 0x181f ;  /* 0x00181fff24037589 */ /* 0x0002a200000e0000 */
[----:B------:R-:W-:Y:S03]  /*7f70*/  BSSY B0, `(.L_x_772) ;  /* 0x000003a000007945 */ /* 0x000fe60003800000 */
[----:B------:R1:W3:Y:S01]  /*7f80*/  SHFL.IDX PT, R0, R30, RZ, 0x181f ;  /* 0x00181fff1e007589 */ /* 0x0002e200000e0000 */
[----:B------:R-:W-:-:S03]  /*7f90*/  CS2R R54, SRZ ;  /* 0x0000000000367805 */ /* 0x000fc6000001ff00 */
[----:B------:R1:W4:Y:S01]  /*7fa0*/  SHFL.IDX PT, R4, R31, RZ, 0x181f ;  /* 0x00181fff1f047589 */ /* 0x00032200000e0000 */
[----:B------:R-:W-:-:S03]  /*7fb0*/  CS2R R40, SRZ ;  /* 0x0000000000287805 */ /* 0x000fc6000001ff00 */
[----:B------:R1:W1:Y:S01]  /*7fc0*/  SHFL.IDX PT, R2, R21, RZ, 0x181f ;  /* 0x00181fff15027589 */ /* 0x00026200000e0000 */
[----:B------:R-:W-:Y:S01]  /*7fd0*/  CS2R R32, SRZ ;  /* 0x0000000000207805 */ /* 0x000fe2000001ff00 */
[----:B------:R-:W-:Y:S01]  /*7fe0*/  CS2R R26, SRZ ;  /* 0x00000000001a7805 */ /* 0x000fe2000001ff00 */
[----:B------:R-:W-:Y:S01]  /*7ff0*/  CS2R R22, SRZ ;  /* 0x0000000000167805 */ /* 0x000fe2000001ff00 */
[----:B------:R-:W-:Y:S01]  /*8000*/  CS2R R38, SRZ ;  /* 0x0000000000267805 */ /* 0x000fe2000001ff00 */
[----:B------:R-:W-:Y:S01]  /*8010*/  CS2R R34, SRZ ;  /* 0x0000000000227805 */ /* 0x000fe2000001ff00 */
[----:B------:R-:W-:Y:S01]  /*8020*/  CS2R R28, SRZ ;  /* 0x00000000001c7805 */ /* 0x000fe2000001ff00 */
[----:B------:R-:W-:Y:S01]  /*8030*/  CS2R R24, SRZ ;  /* 0x0000000000187805 */ /* 0x000fe2000001ff00 */
[----:B------:R-:W-:Y:S05]  /*8040*/  @P1 BRA `(.L_x_773) ;  /* 0x000002c000001947 */ /* 0x000fea0003800000 */
[----:B------:R-:W-:Y:S01]  /*8050*/  ISETP.GE.AND P3, PT, R138, c[0x0][0x27c], PT ;  /* 0x00009f008a007a0c */ /* 0x000fe20003f66270 */
[----:B------:R-:W-:Y:S01]  /*8060*/  CS2R R22, SRZ ;  /* 0x0000000000167805 */ /* 0x000fe2000001ff00 */
[----:B------:R-:W-:Y:S01]  /*8070*/  ISETP.GE.AND P2, PT, R158, c[0x0][0x27c], PT ;  /* 0x00009f009e007a0c */ /* 0x000fe20003f46270 */
[----:B------:R-:W-:Y:S01]  /*8080*/  CS2R R24, SRZ ;  /* 0x0000000000187805 */ /* 0x000fe2000001ff00 */
[----:B------:R-:W-:-:S09]  /*8090*/  ISETP.GE.AND P1, PT, R156, c[0x0][0x27c], PT ;  /* 0x00009f009c007a0c */ /* 0x000fd20003f26270 */
[C---:B------:R-:W-:Y:S01]  /*80a0*/  @!P3 IMAD.SHL.U32 R6, R138.reuse, 0x2, RZ ;  /* 0x000000028a06b824 */ /* 0x040fe200078e00ff */
[----:B------:R-:W-:-:S04]  /*80b0*/  @!P3 SHF.L.U64.HI R5, R138, 0x1, R139 ;  /* 0x000000018a05b819 */ /* 0x000fc8000001028b */
[----:B--2---:R-:W-:-:S05]  /*80c0*/  @!P3 IADD3 R18, P0, R3, R6, RZ ;  /* 0x000000060312b210 */ /* 0x004fca0007f1e0ff */
[--C-:B----4-:R-:W-:Y:S01]  /*80d0*/  @!P3 IMAD.X R19, R4, 0x1, R5.reuse, P0 ;  /* 0x000000010413b824 */ /* 0x110fe200000e0605 */
[----:B---3--:R-:W-:Y:S02]  /*80e0*/  @!P3 IADD3 R16, P0, R0, R6, RZ ;  /* 0x000000060010b210 */ /* 0x008fe40007f1e0ff */
[----:B-----5:R-:W-:Y:S01]  /*80f0*/  @!P2 SHF.L.U64.HI R6, R158, 0x1, R106 ;  /* 0x000000019e06a819 */ /* 0x020fe2000001026a */
[----:B------:R-:W-:Y:S01]  /*8100*/  CS2R R26, SRZ ;  /* 0x00000000001a7805 */ /* 0x000fe2000001ff00 */
[----:B------:R-:W-:Y:S01]  /*8110*/  CS2R R28, SRZ ;  /* 0x00000000001c7805 */ /* 0x000fe2000001ff00 */
[----:B-1----:R-:W-:Y:S01]  /*8120*/  @!P3 IMAD.X R17, R2, 0x1, R5, P0 ;  /* 0x000000010211b824 */ /* 0x002fe200000e0605 */
[----:B------:R-:W-:Y:S01]  /*8130*/  CS2R R32, SRZ ;  /* 0x0000000000207805 */ /* 0x000fe2000001ff00 */
[----:B------:R-:W-:Y:S01]  /*8140*/  @!P2 IMAD.SHL.U32 R5, R158, 0x2, RZ ;  /* 0x000000029e05a824 */ /* 0x000fe200078e00ff */
[----:B------:R-:W-:Y:S01]  /*8150*/  CS2R R34, SRZ ;  /* 0x0000000000227805 */ /* 0x000fe2000001ff00 */
[----:B------:R-:W-:Y:S01]  /*8160*/  CS2R R40, SRZ ;  /* 0x0000000000287805 */ /* 0x000fe2000001ff00 */
[----:B------:R-:W-:Y:S01]  /*8170*/  CS2R R38, SRZ ;  /* 0x0000000000267805 */ /* 0x000fe2000001ff00 */
[----:B------:R1:W5:Y:S01]  /*8180*/  @!P3 LD.E.64 R22, [R18.64] ;  /* 0x000000081216b980 */ /* 0x000362000c101b00 */
[----:B------:R-:W-:-:S03]  /*8190*/  @!P2 IADD3 R14, P0, R3, R5, RZ ;  /* 0x00000005030ea210 */ /* 0x000fc60007f1e0ff */
[----:B------:R1:W5:Y:S02]  /*81a0*/  @!P3 LD.E.64 R24, [R16.64] ;  /* 0x000000081018b980 */ /* 0x000364000c101b00 */
[----:B------:R-:W-:Y:S01]  /*81b0*/  @!P2 IMAD.X R15, R4, 0x1, R6, P0 ;  /* 0x00000001040fa824 */ /* 0x000fe200000e0606 */
[----:B------:R-:W-:Y:S01]  /*81c0*/  @!P2 IADD3 R12, P0, R0, R5, RZ ;  /* 0x00000005000ca210 */ /* 0x000fe20007f1e0ff */
[----:B------:R-:W-:-:S03]  /*81d0*/  @!P1 IMAD.SHL.U32 R5, R156, 0x2, RZ ;  /* 0x000000029c059824 */ /* 0x000fc600078e00ff */
[----:B------:R1:W5:Y:S01]  /*81e0*/  @!P2 LD.E.64 R26, [R14.64] ;  /* 0x000000080e1aa980 */ /* 0x000362000c101b00 */
[----:B------:R-:W-:Y:S01]  /*81f0*/  @!P2 IMAD.X R13, R2, 0x1, R6, P0 ;  /* 0x00000001020da824 */ /* 0x000fe200000e0606 */
[----:B------:R-:W-:Y:S02]  /*8200*/  @!P1 SHF.L.U64.HI R6, R156, 0x1, R105 ;  /* 0x000000019c069819 */ /* 0x000fe40000010269 */
[-C--:B------:R-:W-:Y:S02]  /*8210*/  @!P1 IADD3 R10, P0, R3, R5.reuse, RZ ;  /* 0x00000005030a9210 */ /* 0x080fe40007f1e0ff */
[----:B------:R1:W5:Y:S03]  /*8220*/  @!P2 LD.E.64 R28, [R12.64] ;  /* 0x000000080c1ca980 */ /* 0x000366000c101b00 */
[----:B------:R-:W-:Y:S01]  /*8230*/  @!P1 IMAD.X R11, R4, 0x1, R6, P0 ;  /* 0x00000001040b9824 */ /* 0x000fe200000e0606 */
[----:B------:R-:W-:-:S04]  /*8240*/  @!P1 IADD3 R8, P0, R0, R5, RZ ;  /* 0x0000000500089210 */ /* 0x000fc80007f1e0ff */
[----:B------:R1:W5:Y:S01]  /*8250*/  @!P1 LD.E.64 R32, [R10.64] ;  /* 0x000000080a209980 */ /* 0x000362000c101b00 */
[----:B------:R-:W-:Y:S01]  /*8260*/  @!P1 IMAD.X R9, R2, 0x1, R6, P0 ;  /* 0x0000000102099824 */ /* 0x000fe200000e0606 */
[----:B------:R-:W-:-:S04]  /*8270*/  ISETP.GE.AND P0, PT, R157, c[0x0][0x27c], PT ;  /* 0x00009f009d007a0c */ /* 0x000fc80003f06270 */
[----:B------:R1:W5:Y:S09]  /*8280*/  @!P1 LD.E.64 R34, [R8.64] ;  /* 0x0000000808229980 */ /* 0x000372000c101b00 */
[C---:B------:R-:W-:Y:S01]  /*8290*/  @!P0 IMAD.SHL.U32 R5, R157.reuse, 0x2, RZ ;  /* 0x000000029d058824 */ /* 0x040fe200078e00ff */
[----:B------:R-:W-:-:S04]  /*82a0*/  @!P0 SHF.L.U64.HI R20, R157, 0x1, R101 ;  /* 0x000000019d148819 */ /* 0x000fc80000010265 */
[----:B------:R-:W-:-:S05]  /*82b0*/  @!P0 IADD3 R6, P4, R3, R5, RZ ;  /* 0x0000000503068210 */ /* 0x000fca0007f9e0ff */
[----:B------:R-:W-:Y:S01]  /*82c0*/  @!P0 IMAD.X R7, R4, 0x1, R20, P4 ;  /* 0x0000000104078824 */ /* 0x000fe200020e0614 */
[----:B------:R-:W-:-:S04]  /*82d0*/  @!P0 IADD3 R4, P4, R0, R5, RZ ;  /* 0x0000000500048210 */ /* 0x000fc80007f9e0ff */
[----:B------:R1:W5:Y:S01]  /*82e0*/  @!P0 LD.E.64 R40, [R6.64] ;  /* 0x0000000806288980 */ /* 0x000362000c101b00 */
[----:B------:R-:W-:-:S05]  /*82f0*/  @!P0 IMAD.X R5, R2, 0x1, R20, P4 ;  /* 0x0000000102058824 */ /* 0x000fca00020e0614 */
[----:B------:R1:W5:Y:S03]  /*8300*/  @!P0 LD.E.64 R38, [R4.64] ;  /* 0x0000000804268980 */ /* 0x000366000c101b00 */
.L_x_773:
[----:B------:R-:W-:Y:S05]  /*8310*/  BSYNC B0 ;  /* 0x0000000000007941 */ /* 0x000fea0003800000 */
.L_x_772:
[----:B---3-5:R-:W-:Y:S01]  /*8320*/  IMAD.MOV.U32 R0, RZ, RZ, R41 ;  /* 0x000000ffff007224 */ /* 0x028fe200078e0029 */
[----:B------:R-:W-:Y:S01]  /*8330*/  LOP3.LUT P0, RZ, R213, 0x4, RZ, 0xc0, !PT ;  /* 0x00000004d5ff7812 */ /* 0x000fe2000780c0ff */
[----:B-1----:R-:W-:Y:S01]  /*8340*/  IMAD.MOV.U32 R2, RZ, RZ, R40 ;  /* 0x000000ffff027224 */ /* 0x002fe200078e0028 */
[----:B------:R-:W-:Y:S01]  /*8350*/  MOV R5, R35 ;  /* 0x0000002300057202 */ /* 0x000fe20000000f00 */
[----:B----4-:R-:W-:Y:S01]  /*8360*/  IMAD.MOV.U32 R4, RZ, RZ, R32 ;  /* 0x000000ffff047224 */ /* 0x010fe200078e0020 */
[----:B------:R-:W-:Y:S01]  /*8370*/  PRMT R88, R88, 0x5410, R0 ;  /* 0x0000541058587816 */ /* 0x000fe20000000000 */
[----:B--2---:R-:W-:Y:S01]  /*8380*/  IMAD.MOV.U32 R3, RZ, RZ, R33 ;  /* 0x000000ffff037224 */ /* 0x004fe200078e0021 */
[----:B------:R-:W-:Y:S01]  /*8390*/  PRMT R87, R87, 0x5410, R2 ;  /* 0x0000541057577816 */ /* 0x000fe20000000002 */
[----:B------:R-:W-:Y:S01]  /*83a0*/  IMAD.MOV.U32 R0, RZ, RZ, R27 ;  /* 0x000000ffff007224 */ /* 0x000fe200078e001b */
[----:B------:R-:W-:Y:S01]  /*83b0*/  MOV R2, R26 ;  /* 0x0000001a00027202 */ /* 0x000fe20000000f00 */
[----:B------:R-:W-:Y:S01]  /*83c0*/  IMAD.MOV.U32 R6, RZ, RZ, R34 ;  /* 0x000000ffff067224 */ /* 0x000fe200078e0022 */
[----:B------:R-:W-:Y:S01]  /*83d0*/  PRMT R84, R4, 0x5410, R3 ;  /* 0x0000541004547816 */ /* 0x000fe20000000003 */
[----:B------:R-:W-:Y:S01]  /*83e0*/  IMAD.MOV.U32 R4, RZ, RZ, R22 ;  /* 0x000000ffff047224 */ /* 0x000fe200078e0016 */
        /* <DEDUP_REMOVED lines=11> */
[----:B------:R1:W2:Y:S01]  /*84a0*/  SHFL.IDX PT, R4, R31, 0x1, 0x181f ;  /* 0x00381f001f047f89 */ /* 0x0002a200000e0000 */
[----:B------:R-:W-:Y:S01]  /*84b0*/  MOV R6, R24 ;  /* 0x0000001800067202 */ /* 0x000fe20000000f00 */
[----:B------:R-:W-:Y:S01]  /*84c0*/  BSSY B0, `(.L_x_774) ;  /* 0x000003a000007945 */ /* 0x000fe20003800000 */
[----:B------:R-:W-:Y:S01]  /*84d0*/  PRMT R81, R8, 0x5410, R7 ;  /* 0x0000541008517816 */ /* 0x000fe20000000007 */
[----:B------:R1:W3:Y:S01]  /*84e0*/  SHFL.IDX PT, R3, R36, 0x1, 0x181f ;  /* 0x00381f0024037f89 */ /* 0x0002e200000e0000 */
[----:B------:R-:W-:Y:S01]  /*84f0*/  PRMT R65, R6, 0x5410, R5 ;  /* 0x0000541006417816 */ /* 0x000fe20000000005 */
[----:B------:R-:W-:Y:S01]  /*8500*/  CS2R R14, SRZ ;  /* 0x00000000000e7805 */ /* 0x000fe2000001ff00 */
[----:B------:R-:W-:Y:S01]  /*8510*/  CS2R R18, SRZ ;  /* 0x0000000000127805 */ /* 0x000fe2000001ff00 */
[----:B------:R1:W4:Y:S01]  /*8520*/  SHFL.IDX PT, R2, R21, 0x1, 0x181f ;  /* 0x00381f0015027f89 */ /* 0x00032200000e0000 */
[----:B------:R-:W-:Y:S01]  /*8530*/  CS2R R44, SRZ ;  /* 0x00000000002c7805 */ /* 0x000fe2000001ff00 */
[----:B------:R-:W-:Y:S01]  /*8540*/  CS2R R48, SRZ ;  /* 0x0000000000307805 */ /* 0x000fe2000001ff00 */
[----:B------:R-:W-:Y:S01]  /*8550*/  CS2R R46, SRZ ;  /* 0x00000000002e7805 */ /* 0x000fe2000001ff00 */
[----:B------:R1:W1:Y:S01]  /*8560*/  SHFL.IDX PT, R0, R30, 0x1, 0x181f ;  /* 0x00381f001e007f89 */ /* 0x00026200000e0000 */
        /* <DEDUP_REMOVED lines=10> */
[----:B---3--:R-:W-:-:S05]  /*8610*/  @!P3 IADD3 R18, P0, R3, R5, RZ ;  /* 0x000000050312b210 */ /* 0x008fca0007f1e0ff */
[----:B--2---:R-:W-:Y:S01]  /*8620*/  @!P3 IMAD.X R19, R4, 0x1, R6, P0 ;  /* 0x000000010413b824 */ /* 0x004fe200000e0606 */
[----:B-1----:R-:W-:Y:S01]  /*8630*/  @!P3 IADD3 R16, P0, R0, R5, RZ ;  /* 0x000000050010b210 */ /* 0x002fe20007f1e0ff */
[----:B------:R-:W-:-:S03]  /*8640*/  @!P2 IMAD.SHL.U32 R5, R158, 0x2, RZ ;  /* 0x000000029e05a824 */ /* 0x000fc600078e00ff */
[----:B------:R1:W5:Y:S01]  /*8650*/  @!P3 LD.E.64 R44, [R18.64] ;  /* 0x00000008122cb980 */ /* 0x000362000c101b00 */
[----:B----4-:R-:W-:Y:S01]  /*8660*/  @!P3 IMAD.X R17, R2, 0x1, R6, P0 ;  /* 0x000000010211b824 */ /* 0x010fe200000e0606 */
[----:B------:R-:W-:Y:S02]  /*8670*/  @!P2 SHF.L.U64.HI R6, R158, 0x1, R106 ;  /* 0x000000019e06a819 */ /* 0x000fe4000001026a */
[-C--:B------:R-:W-:Y:S01]  /*8680*/  @!P2 IADD3 R14, P0, R3, R5.reuse, RZ ;  /* 0x00000005030ea210 */ /* 0x080fe20007f1e0ff */
[----:B------:R-:W-:Y:S01]  /*8690*/  CS2R R46, SRZ ;  /* 0x00000000002e7805 */ /* 0x000fe2000001ff00 */
[----:B------:R2:W5:Y:S03]  /*86a0*/  @!P3 LD.E.64 R42, [R16.64] ;  /* 0x00000008102ab980 */ /* 0x000566000c101b00 */
[----:B------:R-:W-:Y:S01]  /*86b0*/  @!P2 IMAD.X R15, R4, 0x1, R6, P0 ;  /* 0x00000001040fa824 */ /* 0x000fe200000e0606 */
[----:B------:R-:W-:Y:S01]  /*86c0*/  @!P2 IADD3 R12, P0, R0, R5, RZ ;  /* 0x00000005000ca210 */ /* 0x000fe20007f1e0ff */
[----:B------:R-:W-:-:S04]  /*86d0*/  @!P1 IMAD.SHL.U32 R5, R156, 0x2, RZ ;  /* 0x000000029c059824 */ /* 0x000fc800078e00ff */
[----:B------:R-:W-:Y:S01]  /*86e0*/  @!P2 IMAD.X R13, R2, 0x1, R6, P0 ;  /* 0x00000001020da824 */ /* 0x000fe200000e0606 */
[----:B------:R-:W-:Y:S02]  /*86f0*/  @!P1 SHF.L.U64.HI R6, R156, 0x1, R105 ;  /* 0x000000019c069819 */ /* 0x000fe40000010269 */
[----:B------:R-:W-:-:S05]  /*8700*/  @!P1 IADD3 R10, P0, R3, R5, RZ ;  /* 0x00000005030a9210 */ /* 0x000fca0007f1e0ff */
[----:B------:R-:W-:Y:S01]  /*8710*/  @!P1 IMAD.X R11, R4, 0x1, R6, P0 ;  /* 0x00000001040b9824 */ /* 0x000fe200000e0606 */
[----:B------:R-:W-:-:S05]  /*8720*/  @!P1 IADD3 R8, P0, R0, R5, RZ ;  /* 0x0000000500089210 */ /* 0x000fca0007f1e0ff */
[----:B------:R-:W-:Y:S01]  /*8730*/  @!P1 IMAD.X R9, R2, 0x1, R6, P0 ;  /* 0x0000000102099824 */ /* 0x000fe200000e0606 */
[C---:B------:R-:W-:Y:S01]  /*8740*/  ISETP.GE.AND P0, PT, R157.reuse, c[0x0][0x27c], PT ;  /* 0x00009f009d007a0c */ /* 0x040fe20003f06270 */
[----:B-1----:R-:W-:Y:S01]  /*8750*/  CS2R R18, SRZ ;  /* 0x0000000000127805 */ /* 0x002fe2000001ff00 */
[----:B--2---:R-:W-:Y:S01]  /*8760*/  CS2R R16, SRZ ;  /* 0x0000000000107805 */ /* 0x004fe2000001ff00 */
[----:B------:R-:W-:Y:S01]  /*8770*/  CS2R R54, SRZ ;  /* 0x0000000000367805 */ /* 0x000fe2000001ff00 */
[----:B------:R-:W-:Y:S01]  /*8780*/  CS2R R48, SRZ ;  /* 0x0000000000307805 */ /* 0x000fe2000001ff00 */
[----:B------:R1:W5:Y:S04]  /*8790*/  @!P1 LD.E.64 R46, [R8.64] ;  /* 0x00000008082e9980 */ /* 0x000368000c101b00 */
[----:B------:R2:W5:Y:S04]  /*87a0*/  @!P2 LD.E.64 R18, [R14.64] ;  /* 0x000000080e12a980 */ /* 0x000568000c101b00 */
[C---:B------:R-:W-:Y:S01]  /*87b0*/  @!P0 IMAD.SHL.U32 R5, R157.reuse, 0x2, RZ ;  /* 0x000000029d058824 */ /* 0x040fe200078e00ff */
[----:B------:R-:W-:Y:S01]  /*87c0*/  @!P0 SHF.L.U64.HI R20, R157, 0x1, R101 ;  /* 0x000000019d148819 */ /* 0x000fe20000010265 */
[----:B------:R1:W5:Y:S03]  /*87d0*/  @!P2 LD.E.64 R16, [R12.64] ;  /* 0x000000080c10a980 */ /* 0x000366000c101b00 */
[----:B------:R-:W-:-:S05]  /*87e0*/  @!P0 IADD3 R6, P4, R3, R5, RZ ;  /* 0x0000000503068210 */ /* 0x000fca0007f9e0ff */
[----:B------:R-:W-:Y:S01]  /*87f0*/  @!P0 IMAD.X R7, R4, 0x1, R20, P4 ;  /* 0x0000000104078824 */ /* 0x000fe200020e0614 */
[----:B------:R-:W-:-:S04]  /*8800*/  @!P0 IADD3 R4, P4, R0, R5, RZ ;  /* 0x0000000500048210 */ /* 0x000fc80007f9e0ff */
[----:B------:R1:W5:Y:S01]  /*8810*/  @!P0 LD.E.64 R54, [R6.64] ;  /* 0x0000000806368980 */ /* 0x000362000c101b00 */
[----:B------:R-:W-:Y:S01]  /*8820*/  @!P0 IMAD.X R5, R2, 0x1, R20, P4 ;  /* 0x0000000102058824 */ /* 0x000fe200020e0614 */
[----:B--2---:R-:W-:-:S04]  /*8830*/  CS2R R14, SRZ ;  /* 0x00000000000e7805 */ /* 0x004fc8000001ff00 */
[----:B------:R1:W5:Y:S04]  /*8840*/  @!P0 LD.E.64 R48, [R4.64] ;  /* 0x0000000804308980 */ /* 0x000368000c101b00 */
[----:B------:R1:W5:Y:S02]  /*8850*/  @!P1 LD.E.64 R14, [R10.64] ;  /* 0x000000080a0e9980 */ /* 0x000364000c101b00 */
.L_x_775:
[----:B------:R-:W-:Y:S05]  /*8860*/  BSYNC B0 ;  /* 0x0000000000007941 */ /* 0x000fea0003800000 */
.L_x_774:
[----:B-12--5:R-:W-:Y:S01]  /*8870*/  IMAD.MOV.U32 R4, RZ, RZ, R54 ;  /* 0x000000ffff047224 */ /* 0x026fe200078e0036 */
[----:B------:R-:W-:Y:S01]  /*8880*/  LOP3.LUT P0, RZ, R213, 0x8, RZ, 0xc0, !PT ;  /* 0x00000008d5ff7812 */ /* 0x000fe2000780c0ff */
[----:B---3--:R-:W-:Y:S01]  /*8890*/  IMAD.MOV.U32 R3, RZ, RZ, R55 ;  /* 0x000000ffff037224 */ /* 0x008fe200078e0037 */
[----:B------:R-:W-:Y:S01]  /*88a0*/  MOV R6, R17 ;  /* 0x0000001100067202 */ /* 0x000fe20000000f00 */
[----:B----4-:R-:W-:Y:S01]  /*88b0*/  IMAD.MOV.U32 R2, RZ, RZ, R14 ;  /* 0x000000ffff027224 */ /* 0x010fe200078e000e */
        /* <DEDUP_REMOVED lines=22> */
[----:B------:R-:W-:Y:S01]  /*8a20*/  BSSY B0, `(.L_x_776) ;  /* 0x000003d000007945 */ /* 0x000fe20003800000 */
[----:B------:R-:W-:Y:S01]  /*8a30*/  PRMT R89, R7, 0x5410, R6 ;  /* 0x0000541007597816 */ /* 0x000fe20000000006 */
[----:B------:R-:W-:Y:S01]  /*8a40*/  CS2R R78, SRZ ;  /* 0x00000000004e7805 */ /* 0x000fe2000001ff00 */
[----:B------:R1:W3:Y:S01]  /*8a50*/  SHFL.IDX PT, R2, R36, 0x2, 0x181f ;  /* 0x00581f0024027f89 */ /* 0x0002e200000e0000 */
[----:B------:R-:W-:Y:S01]  /*8a60*/  PRMT R85, R5, 0x7610, R85 ;  /* 0x0000761005557816 */ /* 0x000fe20000000055 */
[----:B------:R-:W-:Y:S01]  /*8a70*/  CS2R R68, SRZ ;  /* 0x0000000000447805 */ /* 0x000fe2000001ff00 */
[----:B------:R-:W-:Y:S01]  /*8a80*/  PRMT R86, R4, 0x7610, R86 ;  /* 0x0000761004567816 */ /* 0x000fe20000000056 */
[----:B------:R1:W4:Y:S01]  /*8a90*/  SHFL.IDX PT, R8, R21, 0x2, 0x181f ;  /* 0x00581f0015087f89 */ /* 0x00032200000e0000 */
[----:B------:R-:W-:Y:S01]  /*8aa0*/  CS2R R60, SRZ ;  /* 0x00000000003c7805 */ /* 0x000fe2000001ff00 */
[----:B------:R-:W-:Y:S01]  /*8ab0*/  CS2R R56, SRZ ;  /* 0x0000000000387805 */ /* 0x000fe2000001ff00 */
[----:B------:R-:W-:Y:S01]  /*8ac0*/  CS2R R50, SRZ ;  /* 0x0000000000327805 */ /* 0x000fe2000001ff00 */
[----:B------:R1:W1:Y:S01]  /*8ad0*/  SHFL.IDX PT, R0, R30, 0x2, 0x181f ;  /* 0x00581f001e007f89 */ /* 0x00026200000e0000 */
        /* <DEDUP_REMOVED lines=8> */
[----:B------:R-:W-:-:S10]  /*8b60*/  CS2R R52, SRZ ;  /* 0x0000000000347805 */ /* 0x000fd4000001ff00 */
        /* <DEDUP_REMOVED lines=8> */
[----:B------:R-:W-:-:S04]  /*8bf0*/  ISETP.GE.AND P1, PT, R156, c[0x0][0x27c], PT ;  /* 0x00009f009c007a0c */ /* 0x000fc80003f26270 */
[----:B------:R2:W5:Y:S01]  /*8c00*/  @!P0 LD.E.64 R52, [R4.64] ;  /* 0x0000000804348980 */ /* 0x000562000c101b00 */
[----:B------:R-:W-:Y:S01]  /*8c10*/  CS2R R56, SRZ ;  /* 0x0000000000387805 */ /* 0x000fe2000001ff00 */
[----:B------:R-:W-:Y:S01]  /*8c20*/  CS2R R58, SRZ ;  /* 0x00000000003a7805 */ /* 0x000fe2000001ff00 */
[----:B-1----:R-:W-:Y:S02]  /*8c30*/  @!P2 IADD3 R6, P0, R2, R9, RZ ;  /* 0x000000090206a210 */ /* 0x002fe40007f1e0ff */
[----:B--2---:R-:W-:-:S05]  /*8c40*/  @!P2 SHF.L.U64.HI R5, R158, 0x1, R106 ;  /* 0x000000019e05a819 */ /* 0x004fca000001026a */
[----:B------:R-:W-:Y:S01]  /*8c50*/  @!P2 IMAD.X R7, R3, 0x1, R5, P0 ;  /* 0x000000010307a824 */ /* 0x000fe200000e0605 */
[----:B------:R-:W-:Y:S01]  /*8c60*/  @!P2 IADD3 R4, P0, R0, R9, RZ ;  /* 0x000000090004a210 */ /* 0x000fe20007f1e0ff */
[----:B------:R-:W-:-:S03]  /*8c70*/  @!P1 IMAD.SHL.U32 R9, R156, 0x2, RZ ;  /* 0x000000029c099824 */ /* 0x000fc600078e00ff */
[----:B------:R1:W5:Y:S01]  /*8c80*/  @!P2 LD.E.64 R56, [R6.64] ;  /* 0x000000080638a980 */ /* 0x000362000c101b00 */
[----:B------:R-:W-:-:S05]  /*8c90*/  @!P2 IMAD.X R5, R8, 0x1, R5, P0 ;  /* 0x000000010805a824 */ /* 0x000fca00000e0605 */
[----:B------:R2:W5:Y:S01]  /*8ca0*/  @!P2 LD.E.64 R58, [R4.64] ;  /* 0x00000008043aa980 */ /* 0x000562000c101b00 */
[----:B------:R-:W-:Y:S01]  /*8cb0*/  CS2R R60, SRZ ;  /* 0x00000000003c7805 */ /* 0x000fe2000001ff00 */
[----:B-1----:R-:W-:Y:S02]  /*8cc0*/  @!P1 IADD3 R6, P0, R2, R9, RZ ;  /* 0x0000000902069210 */ /* 0x002fe40007f1e0ff */
[----:B--2---:R-:W-:-:S05]  /*8cd0*/  @!P1 SHF.L.U64.HI R5, R156, 0x1, R105 ;  /* 0x000000019c059819 */ /* 0x004fca0000010269 */
[----:B------:R-:W-:Y:S01]  /*8ce0*/  @!P1 IMAD.X R7, R3, 0x1, R5, P0 ;  /* 0x0000000103079824 */ /* 0x000fe200000e0605 */
[----:B------:R-:W-:Y:S01]  /*8cf0*/  @!P1 IADD3 R4, P0, R0, R9, RZ ;  /* 0x0000000900049210 */ /* 0x000fe20007f1e0ff */
[----:B------:R-:W-:-:S03]  /*8d00*/  CS2R R62, SRZ ;  /* 0x00000000003e7805 */ /* 0x000fc6000001ff00 */
[----:B------:R1:W5:Y:S01]  /*8d10*/  @!P1 LD.E.64 R60, [R6.64] ;  /* 0x00000008063c9980 */ /* 0x000362000c101b00 */
[----:B------:R-:W-:Y:S01]  /*8d20*/  @!P1 IMAD.X R5, R8, 0x1, R5, P0 ;  /* 0x0000000108059824 */ /* 0x000fe200000e0605 */
[----:B------:R-:W-:-:S04]  /*8d30*/  ISETP.GE.AND P0, PT, R157, c[0x0][0x27c], PT ;  /* 0x00009f009d007a0c */ /* 0x000fc80003f06270 */
[----:B------:R2:W5:Y:S01]  /*8d40*/  @!P1 LD.E.64 R62, [R4.64] ;  /* 0x00000008043e9980 */ /* 0x000562000c101b00 */
[----:B------:R-:W-:Y:S01]  /*8d50*/  CS2R R68, SRZ ;  /* 0x0000000000447805 */ /* 0x000fe2000001ff00 */
[----:B------:R-:W-:-:S07]  /*8d60*/  CS2R R66, SRZ ;  /* 0x0000000000427805 */ /* 0x000fce000001ff00 */
[C---:B-1----:R-:W-:Y:S01]  /*8d70*/  @!P0 IMAD.SHL.U32 R6, R157.reuse, 0x2, RZ ;  /* 0x000000029d068824 */ /* 0x042fe200078e00ff */
[----:B------:R-:W-:-:S04]  /*8d80*/  @!P0 SHF.L.U64.HI R7, R157, 0x1, R101 ;  /* 0x000000019d078819 */ /* 0x000fc80000010265 */
[----:B--2---:R-:W-:-:S05]  /*8d90*/  @!P0 IADD3 R4, P1, R2, R6, RZ ;  /* 0x0000000602048210 */ /* 0x004fca0007f3e0ff */
[----:B------:R-:W-:Y:S01]  /*8da0*/  @!P0 IMAD.X R5, R3, 0x1, R7, P1 ;  /* 0x0000000103058824 */ /* 0x000fe200008e0607 */
[----:B------:R-:W-:-:S04]  /*8db0*/  @!P0 IADD3 R2, P1, R0, R6, RZ ;  /* 0x0000000600028210 */ /* 0x000fc80007f3e0ff */
[----:B------:R1:W5:Y:S01]  /*8dc0*/  @!P0 LD.E.64 R68, [R4.64] ;  /* 0x0000000804448980 */ /* 0x000362000c101b00 */
[----:B------:R-:W-:-:S05]  /*8dd0*/  @!P0 IMAD.X R3, R8, 0x1, R7, P1 ;  /* 0x0000000108038824 */ /* 0x000fca00008e0607 */
[----:B------:R1:W5:Y:S03]  /*8de0*/  @!P0 LD.E.64 R66, [R2.64] ;  /* 0x0000000802428980 */ /* 0x000366000c101b00 */
.L_x_777:
[----:B------:R-:W-:Y:S05]  /*8df0*/  BSYNC B0 ;  /* 0x0000000000007941 */ /* 0x000fea0003800000 */
.L_x_776:
[----:B-1-3-5:R-:W-:Y:S01]  /*8e00*/  IMAD.MOV.U32 R2, RZ, RZ, R68 ;  /* 0x000000ffff027224 */ /* 0x02afe200078e0044 */
[----:B------:R-:W1:Y:S01]  /*8e10*/  SHFL.IDX PT, R7, R31, 0x3, 0x181f ;  /* 0x00781f001f077f89 */ /* 0x000e6200000e0000 */
[----:B------:R-:W-:Y:S01]  /*8e20*/  IMAD.MOV.U32 R0, RZ, RZ, R69 ;  /* 0x000000ffff007224 */ /* 0x000fe200078e0045 */
[----:B------:R-:W-:Y:S01]  /*8e30*/  BSSY B0, `(.L_x_778) ;  /* 0x0000050000007945 */ /* 0x000fe20003800000 */
[----:B--2---:R-:W-:Y:S01]  /*8e40*/  IMAD.MOV.U32 R3, RZ, RZ, R58 ;  /* 0x000000ffff037224 */ /* 0x004fe200078e003a */
[----:B------:R2:W3:Y:S01]  /*8e50*/  SHFL.IDX PT, R6, R21, 0x3, 0x181f ;  /* 0x00781f0015067f89 */ /* 0x0004e200000e0000 */
[----:B------:R-:W-:Y:S01]  /*8e60*/  CS2R R74, SRZ ;  /* 0x00000000004a7805 */ /* 0x000fe2000001ff00 */
[----:B------:R-:W-:Y:S01]  /*8e70*/  PRMT R104, R2, 0x5410, R0 ;  /* 0x0000541002687816 */ /* 0x000fe20000000000 */
[----:B------:R-:W-:Y:S01]  /*8e80*/  IMAD.MOV.U32 R2, RZ, RZ, R60 ;  /* 0x000000ffff027224 */ /* 0x000fe200078e003c */
[----:B------:R4:W1:Y:S01]  /*8e90*/  SHFL.IDX PT, R5, R30, 0x3, 0x181f ;  /* 0x00781f001e057f89 */ /* 0x00086200000e0000 */
[----:B------:R-:W-:Y:S01]  /*8ea0*/  IMAD.MOV.U32 R0, RZ, RZ, R61 ;  /* 0x000000ffff007224 */ /* 0x000fe200078e003d */
[----:B------:R-:W-:Y:S01]  /*8eb0*/  CS2R R70, SRZ ;  /* 0x0000000000467805 */ /* 0x000fe2000001ff00 */
[----:B------:R-:W-:Y:S01]  /*8ec0*/  CS2R R76, SRZ ;  /* 0x00000000004c7805 */ /* 0x000fe2000001ff00 */
[----:B------:R-:W-:-:S02]  /*8ed0*/  CS2R R72, SRZ ;  /* 0x0000000000487805 */ /* 0x000fc4000001ff00 */
[----:B------:R-:W-:Y:S01]  /*8ee0*/  PRMT R100, R2, 0x5410, R0 ;  /* 0x0000541002647816 */ /* 0x000fe20000000000 */
[----:B------:R-:W-:Y:S01]  /*8ef0*/  IMAD.MOV.U32 R0, RZ, RZ, R57 ;  /* 0x000000ffff007224 */ /* 0x000fe200078e0039 */
[----:B------:R-:W-:-:S04]  /*8f00*/  MOV R2, R56 ;  /* 0x0000003800027202 */ /* 0x000fc80000000f00 */
[----:B------:R-:W-:Y:S01]  /*8f10*/  PRMT R98, R2, 0x5410, R0 ;  /* 0x0000541002627816 */ /* 0x000fe20000000000 */
[----:B------:R-:W-:Y:S02]  /*8f20*/  IMAD.MOV.U32 R2, RZ, RZ, R50 ;  /* 0x000000ffff027224 */ /* 0x000fe400078e0032 */
[----:B------:R-:W-:-:S03]  /*8f30*/  IMAD.MOV.U32 R0, RZ, RZ, R51 ;  /* 0x000000ffff007224 */ /* 0x000fc600078e0033 */
[----:B------:R-:W-:Y:S01]  /*8f40*/  PRMT R94, R94, 0x5410, R2 ;  /* 0x000054105e5e7816 */ /* 0x000fe20000000002 */
[----:B--2---:R-:W-:Y:S01]  /*8f50*/  CS2R R20, SRZ ;  /* 0x0000000000147805 */ /* 0x004fe2000001ff00 */
[----:B------:R-:W-:Y:S01]  /*8f60*/  PRMT R96, R0, 0x7610, R96 ;  /* 0x0000761000607816 */ /* 0x000fe20000000060 */
[----:B------:R-:W-:Y:S01]  /*8f70*/  IMAD.MOV.U32 R0, RZ, RZ, R67 ;  /* 0x000000ffff007224 */ /* 0x000fe200078e0043 */
[----:B------:R-:W-:Y:S01]  /*8f80*/  MOV R2, R66 ;  /* 0x0000004200027202 */ /* 0x000fe20000000f00 */
[----:B----4-:R-:W-:-:S03]  /*8f90*/  CS2R R30, SRZ ;  /* 0x00000000001e7805 */ /* 0x010fc6000001ff00 */
[----:B------:R-:W-:Y:S01]  /*8fa0*/  PRMT R102, R2, 0x7610, R102 ;  /* 0x0000761002667816 */ /* 0x000fe20000000066 */
[----:B------:R-:W-:Y:S01]  /*8fb0*/  IMAD.MOV.U32 R2, RZ, RZ, R62 ;  /* 0x000000ffff027224 */ /* 0x000fe200078e003e */
[----:B------:R-:W-:Y:S02]  /*8fc0*/  PRMT R103, R0, 0x7610, R103 ;  /* 0x0000761000677816 */ /* 0x000fe40000000067 */
[----:B------:R-:W-:-:S04]  /*8fd0*/  MOV R0, R63 ;  /* 0x0000003f00007202 */ /* 0x000fc80000000f00 */
[----:B------:R-:W-:Y:S01]  /*8fe0*/  PRMT R99, R2, 0x5410, R0 ;  /* 0x0000541002637816 */ /* 0x000fe20000000000 */
[----:B------:R-:W-:Y:S01]  /*8ff0*/  IMAD.MOV.U32 R2, RZ, RZ, R59 ;  /* 0x000000ffff027224 */ /* 0x000fe200078e003b */
[----:B------:R2:W4:Y:S04]  /*9000*/  SHFL.IDX PT, R0, R36, 0x3, 0x181f ;  /* 0x00781f0024007f89 */ /* 0x00052800000e0000 */
[----:B------:R-:W-:Y:S01]  /*9010*/  PRMT R97, R3, 0x5410, R2 ;  /* 0x0000541003617816 */ /* 0x000fe20000000002 */
[----:B------:R-:W-:Y:S01]  /*9020*/  IMAD.MOV.U32 R2, RZ, RZ, R53 ;  /* 0x000000ffff027224 */ /* 0x000fe200078e0035 */
[----:B------:R-:W-:-:S04]  /*9030*/  MOV R3, R52 ;  /* 0x0000003400037202 */ /* 0x000fc80000000f00 */
[----:B------:R-:W-:Y:S01]  /*9040*/  PRMT R93, R3, 0x5410, R2 ;  /* 0x00005410035d7816 */ /* 0x000fe20000000002 */
[----:B--2---:R-:W-:Y:S01]  /*9050*/  CS2R R36, SRZ ;  /* 0x0000000000247805 */ /* 0x004fe2000001ff00 */
[----:B------:R-:W-:Y:S05]  /*9060*/  @P6 BRA `(.L_x_779) ;  /* 0x000002c000006947 */ /* 0x000fea0003800000 */
[----:B-1-34-:R-:W-:Y:S01]  /*9070*/  ISETP.GE.AND P0, PT, R138, c[0x0][0x27c], PT ;  /* 0x00009f008a007a0c */ /* 0x01afe20003f06270 */
[----:B------:R-:W-:Y:S01]  /*9080*/  CS2R R30, SRZ ;  /* 0x00000000001e7805 */ /* 0x000fe2000001ff00 */
[----:B------:R-:W-:-:S11]  /*9090*/  ISETP.GE.AND P2, PT, R158, c[0x0][0x27c], PT ;  /* 0x00009f009e007a0c */ /* 0x000fd60003f46270 */
[C---:B------:R-:W-:Y:S01]  /*90a0*/  @!P0 IMAD.SHL.U32 R4, R138.reuse, 0x2, RZ ;  /* 0x000000028a048824 */ /* 0x040fe200078e00ff */
[----:B------:R-:W-:-:S04]  /*90b0*/  @!P0 SHF.L.U64.HI R8, R138, 0x1, R139 ;  /* 0x000000018a088819 */ /* 0x000fc8000001028b */
[----:B------:R-:W-:-:S05]  /*90c0*/  @!P0 IADD3 R2, P1, R0, R4, RZ ;  /* 0x0000000400028210 */ /* 0x000fca0007f3e0ff */
[----:B------:R-:W-:-:S05]  /*90d0*/  @!P0 IMAD.X R3, R7, 0x1, R8, P1 ;  /* 0x0000000107038824 */ /* 0x000fca00008e0608 */
[----:B------:R1:W5:Y:S01]  /*90e0*/  @!P0 LD.E.64 R30, [R2.64] ;  /* 0x00000008021e8980 */ /* 0x000362000c101b00 */
[----:B------:R-:W-:Y:S01]  /*90f0*/  CS2R R20, SRZ ;  /* 0x0000000000147805 */ /* 0x000fe2000001ff00 */
[----:B------:R-:W-:Y:S01]  /*9100*/  CS2R R70, SRZ ;  /* 0x0000000000467805 */ /* 0x000fe2000001ff00 */
[----:B-1----:R-:W-:Y:S01]  /*9110*/  @!P0 IADD3 R2, P1, R5, R4, RZ ;  /* 0x0000000405028210 */ /* 0x002fe20007f3e0ff */
[----:B------:R-:W-:-:S04]  /*9120*/  @!P2 IMAD.SHL.U32 R4, R158, 0x2, RZ ;  /* 0x000000029e04a824 */ /* 0x000fc800078e00ff */
[----:B------:R-:W-:Y:S01]  /*9130*/  @!P0 IMAD.X R3, R6, 0x1, R8, P1 ;  /* 0x0000000106038824 */ /* 0x000fe200008e0608 */
[----:B------:R-:W-:-:S04]  /*9140*/  @!P2 SHF.L.U64.HI R8, R158, 0x1, R106 ;  /* 0x000000019e08a819 */ /* 0x000fc8000001026a */
[----:B------:R1:W5:Y:S01]  /*9150*/  @!P0 LD.E.64 R20, [R2.64] ;  /* 0x0000000802148980 */ /* 0x000362000c101b00 */
[----:B------:R-:W-:Y:S01]  /*9160*/  ISETP.GE.AND P1, PT, R156, c[0x0][0x27c], PT ;  /* 0x00009f009c007a0c */ /* 0x000fe20003f26270 */
[----:B------:R-:W-:Y:S01]  /*9170*/  CS2R R36, SRZ ;  /* 0x0000000000247805 */ /* 0x000fe2000001ff00 */
[----:B-1----:R-:W-:-:S05]  /*9180*/  @!P2 IADD3 R2, P0, R0, R4, RZ ;  /* 0x000000040002a210 */ /* 0x002fca0007f1e0ff */
[----:B------:R-:W-:-:S05]  /*9190*/  @!P2 IMAD.X R3, R7, 0x1, R8, P0 ;  /* 0x000000010703a824 */ /* 0x000fca00000e0608 */
[----:B------:R1:W5:Y:S01]  /*91a0*/  @!P2 LD.E.64 R70, [R2.64] ;  /* 0x000000080246a980 */ /* 0x000362000c101b00 */
[----:B------:R-:W-:Y:S01]  /*91b0*/  CS2R R74, SRZ ;  /* 0x00000000004a7805 */ /* 0x000fe2000001ff00 */
[----:B-1----:R-:W-:Y:S01]  /*91c0*/  @!P2 IADD3 R2, P0, R5, R4, RZ ;  /* 0x000000040502a210 */ /* 0x002fe20007f1e0ff */
[----:B------:R-:W-:-:S04]  /*91d0*/  @!P1 IMAD.SHL.U32 R4, R156, 0x2, RZ ;  /* 0x000000029c049824 */ /* 0x000fc800078e00ff */
[----:B------:R-:W-:Y:S01]  /*91e0*/  @!P2 IMAD.X R3, R6, 0x1, R8, P0 ;  /* 0x000000010603a824 */ /* 0x000fe200000e0608 */
[----:B------:R-:W-:-:S04]  /*91f0*/  @!P1 SHF.L.U64.HI R8, R156, 0x1, R105 ;  /* 0x000000019c089819 */ /* 0x000fc80000010269 */
[----:B------:R1:W5:Y:S01]  /*9200*/  @!P2 LD.E.64 R36, [R2.64] ;  /* 0x000000080224a980 */ /* 0x000362000c101b00 */
[----:B------:R-:W-:Y:S01]  /*9210*/  CS2R R72, SRZ ;  /* 0x0000000000487805 */ /* 0x000fe2000001ff00 */
[----:B-1----:R-:W-:-:S05]  /*9220*/  @!P1 IADD3 R2, P0, R0, R4, RZ ;  /* 0x0000000400029210 */ /* 0x002fca0007f1e0ff */
[----:B------:R-:W-:Y:S01]  /*9230*/  @!P1 IMAD.X R3, R7, 0x1, R8, P0 ;  /* 0x0000000107039824 */ /* 0x000fe200000e0608 */
[----:B------:R-:W-:-:S04]  /*9240*/  ISETP.GE.AND P0, PT, R157, c[0x0][0x27c], PT ;  /* 0x00009f009d007a0c */ /* 0x000fc80003f06270 */
[----:B------:R1:W5:Y:S01]  /*9250*/  @!P1 LD.E.64 R74, [R2.64] ;  /* 0x00000008024a9980 */ /* 0x000362000c101b00 */
[----:B------:R-:W-:Y:S01]  /*9260*/  CS2R R78, SRZ ;  /* 0x00000000004e7805 */ /* 0x000fe2000001ff00 */
[----:B------:R-:W-:Y:S01]  /*9270*/  CS2R R76, SRZ ;  /* 0x00000000004c7805 */ /* 0x000fe2000001ff00 */
[----:B-1----:R-:W-:-:S05]  /*9280*/  @!P1 IADD3 R2, P2, R5, R4, RZ ;  /* 0x0000000405029210 */ /* 0x002fca0007f5e0ff */
[----:B------:R-:W-:-:S05]  /*9290*/  @!P1 IMAD.X R3, R6, 0x1, R8, P2 ;  /* 0x0000000106039824 */ /* 0x000fca00010e0608 */
[----:B------:R1:W5:Y:S02]  /*92a0*/  @!P1 LD.E.64 R72, [R2.64] ;  /* 0x0000000802489980 */ /* 0x000364000c101b00 */
[----:B-1----:R-:W-:-:S05]  /*92b0*/  @!P0 IMAD.SHL.U32 R2, R157, 0x2, RZ ;  /* 0x000000029d028824 */ /* 0x002fca00078e00ff */
[-C--:B------:R-:W-:Y:S02]  /*92c0*/  @!P0 IADD3 R4, P2, R0, R2.reuse, RZ ;  /* 0x0000000200048210 */ /* 0x080fe40007f5e0ff */
[----:B------:R-:W-:Y:S02]  /*92d0*/  @!P0 IADD3 R2, P1, R5, R2, RZ ;  /* 0x0000000205028210 */ /* 0x000fe40007f3e0ff */
[----:B------:R-:W-:-:S05]  /*92e0*/  @!P0 SHF.L.U64.HI R0, R157, 0x1, R101 ;  /* 0x000000019d008819 */ /* 0x000fca0000010265 */
[--C-:B------:R-:W-:Y:S02]  /*92f0*/  @!P0 IMAD.X R5, R7, 0x1, R0.reuse, P2 ;  /* 0x0000000107058824 */ /* 0x100fe400010e0600 */
[----:B------:R-:W-:-:S03]  /*9300*/  @!P0 IMAD.X R3, R6, 0x1, R0, P1 ;  /* 0x0000000106038824 */ /* 0x000fc600008e0600 */
[----:B------:R1:W5:Y:S04]  /*9310*/  @!P0 LD.E.64 R78, [R4.64] ;  /* 0x00000008044e8980 */ /* 0x000368000c101b00 */
[----:B------:R1:W5:Y:S02]  /*9320*/  @!P0 LD.E.64 R76, [R2.64] ;  /* 0x00000008024c8980 */ /* 0x000364000c101b00 */
.L_x_779:
[----:B-1-34-:R-:W-:Y:S05]  /*9330*/  BSYNC B0 ;  /* 0x0000000000007941 */ /* 0x01afea0003800000 */
.L_x_778:
[----:B-----5:R-:W-:Y:S01]  /*9340*/  IMAD.MOV.U32 R2, RZ, RZ, R78 ;  /* 0x000000ffff027224 */ /* 0x020fe200078e004e */
[----:B------:R-:W-:-:S04]  /*9350*/  DEPBAR.LE SB0, 0x1 ;  /* 0x000080400000791a */ /* 0x000fc80000000000 */
[----:B------:R-:W-:Y:S01]  /*9360*/  IMAD.MOV.U32 R0, RZ, RZ, R79 ;  /* 0x000000ffff007224 */ /* 0x000fe200078e004f */
[----:B------:R-:W-:Y:S04]  /*9370*/  BSSY B1, `(.L_x_780) ;  /* 0x00000d6000017945 */ /* 0x000fe80003800000 */
[----:B------:R-:W-:Y:S01]  /*9380*/  PRMT R111, R2, 0x5410, R0 ;  /* 0x00005410026f7816 */ /* 0x000fe20000000000 */
[----:B------:R-:W-:Y:S02]  /*9390*/  IMAD.MOV.U32 R2, RZ, RZ, R74 ;  /* 0x000000ffff027224 */ /* 0x000fe400078e004a */
[----:B------:R-:W-:-:S05]  /*93a0*/  IMAD.MOV.U32 R0, RZ, RZ, R75 ;  /* 0x000000ffff007224 */ /* 0x000fca00078e004b */
[----:B------:R-:W-:Y:S01]  /*93b0*/  PRMT R108, R2, 0x5410, R0 ;  /* 0x00005410026c7816 */ /* 0x000fe20000000000 */
[----:B------:R-:W-:Y:S01]  /*93c0*/  IMAD.MOV.U32 R2, RZ, RZ, R70 ;  /* 0x000000ffff027224 */ /* 0x000fe200078e0046 */
[----:B------:R-:W-:-:S04]  /*93d0*/  MOV R0, R71 ;  /* 0x0000004700007202 */ /* 0x000fc80000000f00 */
[----:B------:R-:W-:Y:S01]  /*93e0*/  PRMT R106, R2, 0x5410, R0 ;  /* 0x00005410026a7816 */ /* 0x000fe20000000000 */
[----:B------:R-:W-:Y:S02]  /*93f0*/  IMAD.MOV.U32 R2, RZ, RZ, R30 ;  /* 0x000000ffff027224 */ /* 0x000fe400078e001e */
[----:B------:R-:W-:-:S03]  /*9400*/  IMAD.MOV.U32 R0, RZ, RZ, R31 ;  /* 0x000000ffff007224 */ /* 0x000fc600078e001f */
[----:B------:R-:W-:Y:S01]  /*9410*/  PRMT R102, R102, 0x5410, R2 ;  /* 0x0000541066667816 */ /* 0x000fe20000000002 */
[----:B------:R-:W-:Y:S01]  /*9420*/  IMAD.MOV.U32 R2, RZ, RZ, R76 ;  /* 0x000000ffff027224 */ /* 0x000fe200078e004c */
[----:B------:R-:W-:Y:S01]  /*9430*/  PRMT R103, R103, 0x5410, R0 ;  /* 0x0000541067677816 */ /* 0x000fe20000000000 */
[----:B------:R-:W-:-:S05]  /*9440*/  IMAD.MOV.U32 R0, RZ, RZ, R77 ;  /* 0x000000ffff007224 */ /* 0x000fca00078e004d */
[----:B------:R-:W-:Y:S01]  /*9450*/  PRMT R110, R2, 0x5410, R0 ;  /* 0x00005410026e7816 */ /* 0x000fe20000000000 */
[----:B------:R-:W-:Y:S01]  /*9460*/  IMAD.IADD R2, R64, 0x1, -R227 ;  /* 0x0000000140027824 */ /* 0x000fe200078e0ae3 */
[----:B------:R-:W-:-:S04]  /*9470*/  MOV R0, R72 ;  /* 0x0000004800007202 */ /* 0x000fc80000000f00 */
[----:B------:R-:W-:Y:S01]  /*9480*/  PRMT R107, R0, 0x7610, R107 ;  /* 0x00007610006b7816 */ /* 0x000fe2000000006b */
[----:B------:R-:W-:Y:S01]  /*9490*/  IMAD.MOV.U32 R0, RZ, RZ, R73 ;  /* 0x000000ffff007224 */ /* 0x000fe200078e0049 */
[----:B------:R-:W-:-:S04]  /*94a0*/  IMNMX R64, R2, 0x80, PT ;  /* 0x0000008002407817 */ /* 0x000fc80003800200 */
[----:B------:R-:W-:Y:S01]  /*94b0*/  PRMT R107, R107, 0x5410, R0 ;  /* 0x000054106b6b7816 */ /* 0x000fe20000000000 */
[----:B------:R-:W-:Y:S01]  /*94c0*/  IMAD.MOV.U32 R0, RZ, RZ, R36 ;  /* 0x000000ffff007224 */ /* 0x000fe200078e0024 */
[----:B------:R-:W-:Y:S01]  /*94d0*/  BAR.SYNC.DEFER_BLOCKING 0x0 ;  /* 0x0000000000007b1d */ /* 0x000fe20000010000 */
[----:B------:R-:W-:-:S03]  /*94e0*/  ISETP.GE.AND P0, PT, R211, R64, PT ;  /* 0x00000040d300720c */ /* 0x000fc60003f06270 */
[----:B------:R-:W-:Y:S02]  /*94f0*/  PRMT R105, R0, 0x7610, R105 ;  /* 0x0000761000697816 */ /* 0x000fe40000000069 */
[----:B------:R-:W-:-:S04]  /*9500*/  MOV R0, R37 ;  /* 0x0000002500007202 */ /* 0x000fc80000000f00 */
[----:B------:R-:W-:Y:S01]  /*9510*/  PRMT R105, R105, 0x5410, R0 ;  /* 0x0000541069697816 */ /* 0x000fe20000000000 */
[----:B------:R-:W-:-:S05]  /*9520*/  IMAD.MOV.U32 R0, RZ, RZ, R20 ;  /* 0x000000ffff007224 */ /* 0x000fca00078e0014 */
[----:B------:R-:W-:Y:S01]  /*9530*/  PRMT R101, R0, 0x7610, R101 ;  /* 0x0000761000657816 */ /* 0x000fe20000000065 */
[----:B------:R-:W-:-:S05]  /*9540*/  IMAD.MOV.U32 R0, RZ, RZ, R21 ;  /* 0x000000ffff007224 */ /* 0x000fca00078e0015 */
[----:B------:R-:W-:Y:S01]  /*9550*/  PRMT R101, R101, 0x5410, R0 ;  /* 0x0000541065657816 */ /* 0x000fe20000000000 */
[----:B------:R-:W-:Y:S05]  /*9560*/  @P0 BRA `(.L_x_781) ;  /* 0x00000b6000000947 */ /* 0x000fea0003800000 */
[----:B------:R-:W-:Y:S01]  /*9570*/  ISETP.GE.AND P0, PT, R138, c[0x0][0x27c], PT ;  /* 0x00009f008a007a0c */ /* 0x000fe20003f06270 */
[----:B------:R-:W-:-:S12]  /*9580*/  BSSY B0, `(.L_x_782) ;  /* 0x000002c000007945 */ /* 0x000fd80003800000 */
[----:B------:R-:W-:Y:S05]  /*9590*/  @P0 BRA `(.L_x_783) ;  /* 0x000002a000000947 */ /* 0x000fea0003800000 */
[----:B------:R-:W1:Y:S01]  /*95a0*/  LDS.128 R4, [R194+0x10080] ;  /* 0x01008000c2047984 */ /* 0x000e620000000c00 */
[----:B------:R-:W-:Y:S02]  /*95b0*/  SHF.R.U32.HI R0, RZ, 0x10, R25 ;  /* 0x00000010ff007819 */ /* 0x000fe40000011619 */
[----:B------:R-:W-:Y:S02]  /*95c0*/  SHF.R.U32.HI R3, RZ, 0x10, R23 ;  /* 0x00000010ff037819 */ /* 0x000fe40000011617 */
[----:B------:R-:W-:Y:S01]  /*95d0*/  SHF.R.U64 R11, R24, 0x10, R25 ;  /* 0x00000010180b7819 */ /* 0x000fe20000001219 */
[----:B------:R-:W-:Y:S01]  /*95e0*/  HADD2.F32 R8, -RZ, R0.H0_H0 ;  /* 0x20000000ff087230 */ /* 0x000fe20000004100 */
[----:B------:R-:W-:Y:S01]  /*95f0*/  SHF.R.U64 R12, R22, 0x10, R23 ;  /* 0x00000010160c7819 */ /* 0x000fe20000001217 */
[--C-:B-1----:R-:W-:Y:S02]  /*9600*/  HADD2.F32 R0, -RZ, R7.reuse.H1_H1 ;  /* 0x30000007ff007230 */ /* 0x102fe40000004100 */
[----:B------:R-:W-:-:S02]  /*9610*/  HADD2.F32 R2, -RZ, R7.H0_H0 ;  /* 0x20000007ff027230 */ /* 0x000fc40000004100 */
[----:B------:R-:W-:Y:S01]  /*9620*/  HADD2.F32 R7, -RZ, R3.H0_H0 ;  /* 0x20000003ff077230 */ /* 0x000fe20000004100 */
[----:B------:R-:W-:-:S04]  /*9630*/  FMUL.FTZ R3, R0, R8 ;  /* 0x0000000800037220 */ /* 0x000fc80000410000 */
[C---:B------:R-:W-:Y:S02]  /*9640*/  FFMA.FTZ R3, R2.reuse, R7, -R3 ;  /* 0x0000000702037223 */ /* 0x040fe40000010803 */
[----:B------:R-:W-:-:S04]  /*9650*/  FMUL.FTZ R2, R2, R8 ;  /* 0x0000000802027220 */ /* 0x000fc80000410000 */
[----:B------:R-:W-:Y:S01]  /*9660*/  FFMA.FTZ R0, R0, R7, R2 ;  /* 0x0000000700007223 */ /* 0x000fe20000010002 */
[----:B------:R-:W-:-:S04]  /*9670*/  HADD2.F32 R2, -RZ, R80.H0_H0 ;  /* 0x20000050ff027230 */ /* 0x000fc80000004100 */
[----:B------:R-:W-:Y:S01]  /*9680*/  F2FP.PACK_AB R7, R0, R3 ;  /* 0x000000030007723e */ /* 0x000fe200000000ff */
[----:B------:R-:W-:Y:S02]  /*9690*/  HADD2.F32 R0, -RZ, R65.H0_H0 ;  /* 0x20000041ff007230 */ /* 0x000fe40000004100 */
[--C-:B------:R-:W-:Y:S02]  /*96a0*/  HADD2.F32 R3, -RZ, R4.reuse.H1_H1 ;  /* 0x30000004ff037230 */ /* 0x100fe40000004100 */
[----:B------:R-:W-:-:S03]  /*96b0*/  HADD2.F32 R4, -RZ, R4.H0_H0 ;  /* 0x20000004ff047230 */ /* 0x000fc60000004100 */
[CC--:B------:R-:W-:Y:S02]  /*96c0*/  FMUL.FTZ R8, R3.reuse, R0.reuse ;  /* 0x0000000003087220 */ /* 0x0c0fe40000410000 */
[C---:B------:R-:W-:Y:S02]  /*96d0*/  FMUL.FTZ R0, R4.reuse, R0 ;  /* 0x0000000004007220 */ /* 0x040fe40000410000 */
[-C--:B------:R-:W-:Y:S01]  /*96e0*/  FFMA.FTZ R10, R4, R2.reuse, -R8 ;  /* 0x00000002040a7223 */ /* 0x080fe20000010808 */
[--C-:B------:R-:W-:Y:S01]  /*96f0*/  HADD2.F32 R4, -RZ, R6.reuse.H0_H0 ;  /* 0x20000006ff047230 */ /* 0x100fe20000004100 */
[----:B------:R-:W-:Y:S01]  /*9700*/  FFMA.FTZ R9, R3, R2, R0 ;  /* 0x0000000203097223 */ /* 0x000fe20000010000 */
[----:B------:R-:W-:Y:S02]  /*9710*/  HADD2.F32 R0, -RZ, R65.H1_H1 ;  /* 0x30000041ff007230 */ /* 0x000fe40000004100 */
[----:B------:R-:W-:Y:S02]  /*9720*/  HADD2.F32 R3, -RZ, R6.H1_H1 ;  /* 0x30000006ff037230 */ /* 0x000fe40000004100 */
[----:B------:R-:W-:-:S03]  /*9730*/  HADD2.F32 R2, -RZ, R80.H1_H1 ;  /* 0x30000050ff027230 */ /* 0x000fc60000004100 */
[CC--:B------:R-:W-:Y:S02]  /*9740*/  FMUL.FTZ R6, R3.reuse, R0.reuse ;  /* 0x0000000003067220 */ /* 0x0c0fe40000410000 */
[C---:B------:R-:W-:Y:S02]  /*9750*/  FMUL.FTZ R0, R4.reuse, R0 ;  /* 0x0000000004007220 */ /* 0x040fe40000410000 */
[-C--:B------:R-:W-:Y:S01]  /*9760*/  FFMA.FTZ R8, R4, R2.reuse, -R6 ;  /* 0x0000000204087223 */ /* 0x080fe20000010806 */
[----:B------:R-:W-:Y:S01]  /*9770*/  HADD2.F32 R4, -RZ, R11.H0_H0 ;  /* 0x2000000bff047230 */ /* 0x000fe20000004100 */
[----:B------:R-:W-:Y:S01]  /*9780*/  FFMA.FTZ R6, R3, R2, R0 ;  /* 0x0000000203067223 */ /* 0x000fe20000010000 */
[--C-:B------:R-:W-:Y:S02]  /*9790*/  HADD2.F32 R0, -RZ, R5.reuse.H1_H1 ;  /* 0x30000005ff007230 */ /* 0x100fe40000004100 */
[----:B------:R-:W-:Y:S02]  /*97a0*/  HADD2.F32 R2, -RZ, R5.H0_H0 ;  /* 0x20000005ff027230 */ /* 0x000fe40000004100 */
[----:B------:R-:W-:Y:S01]  /*97b0*/  HADD2.F32 R5, -RZ, R12.H0_H0 ;  /* 0x2000000cff057230 */ /* 0x000fe20000004100 */
[----:B------:R-:W-:Y:S01]  /*97c0*/  FMUL.FTZ R3, R0, R4 ;  /* 0x0000000400037220 */ /* 0x000fe20000410000 */
[----:B------:R-:W-:-:S03]  /*97d0*/  F2FP.PACK_AB R6, R6, R8 ;  /* 0x000000080606723e */ /* 0x000fc600000000ff */
[C---:B------:R-:W-:Y:S02]  /*97e0*/  FFMA.FTZ R3, R2.reuse, R5, -R3 ;  /* 0x0000000502037223 */ /* 0x040fe40000010803 */
[----:B------:R-:W-:Y:S01]  /*97f0*/  FMUL.FTZ R2, R2, R4 ;  /* 0x0000000402027220 */ /* 0x000fe20000410000 */
[----:B------:R-:W-:-:S03]  /*9800*/  F2FP.PACK_AB R4, R9, R10 ;  /* 0x0000000a0904723e */ /* 0x000fc600000000ff */
[----:B------:R-:W-:-:S05]  /*9810*/  FFMA.FTZ R2, R0, R5, R2 ;  /* 0x0000000500027223 */ /* 0x000fca0000010002 */
[----:B------:R-:W-:-:S05]  /*9820*/  F2FP.PACK_AB R5, R2, R3 ;  /* 0x000000030205723e */ /* 0x000fca00000000ff */
[----:B------:R1:W-:Y:S02]  /*9830*/  STS.128 [R194+0x10080], R4 ;  /* 0x01008004c2007388 */ /* 0x0003e40000000c00 */
.L_x_783:
[----:B------:R-:W-:Y:S05]  /*9840*/  BSYNC B0 ;  /* 0x0000000000007941 */ /* 0x000fea0003800000 */
.L_x_782:
[----:B------:R-:W-:Y:S01]  /*9850*/  ISETP.GE.AND P0, PT, R158, c[0x0][0x27c], PT ;  /* 0x00009f009e007a0c */ /* 0x000fe20003f06270 */
[----:B------:R-:W-:-:S12]  /*9860*/  BSSY B0, `(.L_x_784) ;  /* 0x000002c000007945 */ /* 0x000fd80003800000 */
[----:B------:R-:W-:Y:S05]  /*9870*/  @P0 BRA `(.L_x_785) ;  /* 0x000002a000000947 */ /* 0x000fea0003800000 */
[----:B-1----:R-:W1:Y:S01]  /*9880*/  LDS.128 R4, [R194+0x14080] ;  /* 0x01408000c2047984 */ /* 0x002e620000000c00 */
        /* <DEDUP_REMOVED lines=41> */
.L_x_785:
[----:B------:R-:W-:Y:S05]  /*9b20*/  BSYNC B0 ;  /* 0x0000000000007941 */ /* 0x000fea0003800000 */
.L_x_784:
        /* <DEDUP_REMOVED lines=45> */
.L_x_787:
[----:B------:R-:W-:Y:S05]  /*9e00*/  BSYNC B0 ;  /* 0x0000000000007941 */ /* 0x000fea0003800000 */
.L_x_786:
[----:B------:R-:W-:-:S13]  /*9e10*/  ISETP.GE.AND P0, PT, R157, c[0x0][0x27c], PT ;  /* 0x00009f009d007a0c */ /* 0x000fda0003f06270 */
[----:B------:R-:W-:Y:S05]  /*9e20*/  @P0 BRA `(.L_x_781) ;  /* 0x000002a000000947 */ /* 0x000fea0003800000 */
[----:B------:R-:W2:Y:S01]  /*9e30*/  LDS.128 R8, [R194+0x1c080] ;  /* 0x01c08000c2087984 */ /* 0x000ea20000000c00 */
[--C-:B------:R-:W-:Y:S02]  /*9e40*/  SHF.R.U32.HI R0, RZ, 0x10, R39.reuse ;  /* 0x00000010ff007819 */ /* 0x100fe40000011627 */
[----:B------:R-:W-:-:S03]  /*9e50*/  SHF.R.U64 R12, R38, 0x10, R39 ;  /* 0x00000010260c7819 */ /* 0x000fc60000001227 */
[----:B-1----:R-:W-:Y:S01]  /*9e60*/  HADD2.F32 R4, -RZ, R0.H0_H0 ;  /* 0x20000000ff047230 */ /* 0x002fe20000004100 */
[----:B------:R-:W-:-:S05]  /*9e70*/  SHF.R.U32.HI R0, RZ, 0x10, R41 ;  /* 0x00000010ff007819 */ /* 0x000fca0000011629 */
[----:B------:R-:W-:Y:S02]  /*9e80*/  HADD2.F32 R0, -RZ, R0.H0_H0 ;  /* 0x20000000ff007230 */ /* 0x000fe40000004100 */
[--C-:B--2---:R-:W-:Y:S02]  /*9e90*/  HADD2.F32 R2, -RZ, R11.reuse.H1_H1 ;  /* 0x3000000bff027230 */ /* 0x104fe40000004100 */
[----:B------:R-:W-:-:S03]  /*9ea0*/  HADD2.F32 R3, -RZ, R11.H0_H0 ;  /* 0x2000000bff037230 */ /* 0x000fc60000004100 */
[CC--:B------:R-:W-:Y:S02]  /*9eb0*/  FMUL.FTZ R5, R2.reuse, R4.reuse ;  /* 0x0000000402057220 */ /* 0x0c0fe40000410000 */
[C---:B------:R-:W-:Y:S02]  /*9ec0*/  FMUL.FTZ R4, R3.reuse, R4 ;  /* 0x0000000403047220 */ /* 0x040fe40000410000 */
[-C--:B------:R-:W-:Y:S01]  /*9ed0*/  FFMA.FTZ R13, R3, R0.reuse, -R5 ;  /* 0x00000000030d7223 */ /* 0x080fe20000010805 */
[--C-:B------:R-:W-:Y:S01]  /*9ee0*/  HADD2.F32 R3, -RZ, R8.reuse.H1_H1 ;  /* 0x30000008ff037230 */ /* 0x100fe20000004100 */
[----:B------:R-:W-:Y:S01]  /*9ef0*/  FFMA.FTZ R7, R2, R0, R4 ;  /* 0x0000000002077223 */ /* 0x000fe20000010004 */
[----:B------:R-:W-:Y:S02]  /*9f00*/  HADD2.F32 R0, -RZ, R85.H1_H1 ;  /* 0x30000055ff007230 */ /* 0x000fe40000004100 */
[----:B------:R-:W-:Y:S02]  /*9f10*/  HADD2.F32 R4, -RZ, R8.H0_H0 ;  /* 0x20000008ff047230 */ /* 0x000fe40000004100 */
[----:B------:R-:W-:Y:S01]  /*9f20*/  HADD2.F32 R2, -RZ, R87.H1_H1 ;  /* 0x30000057ff027230 */ /* 0x000fe20000004100 */
[-C--:B------:R-:W-:Y:S01]  /*9f30*/  FMUL.FTZ R5, R3, R0.reuse ;  /* 0x0000000003057220 */ /* 0x080fe20000410000 */
[----:B------:R-:W-:Y:S01]  /*9f40*/  F2FP.PACK_AB R7, R7, R13 ;  /* 0x0000000d0707723e */ /* 0x000fe200000000ff */
[----:B------:R-:W-:-:S02]  /*9f50*/  FMUL.FTZ R0, R4, R0 ;  /* 0x0000000004007220 */ /* 0x000fc40000410000 */
[-C--:B------:R-:W-:Y:S01]  /*9f60*/  FFMA.FTZ R11, R4, R2.reuse, -R5 ;  /* 0x00000002040b7223 */ /* 0x080fe20000010805 */
[--C-:B------:R-:W-:Y:S01]  /*9f70*/  HADD2.F32 R4, -RZ, R10.reuse.H0_H0 ;  /* 0x2000000aff047230 */ /* 0x100fe20000004100 */
[----:B------:R-:W-:Y:S01]  /*9f80*/  FFMA.FTZ R8, R3, R2, R0 ;  /* 0x0000000203087223 */ /* 0x000fe20000010000 */
[----:B------:R-:W-:Y:S02]  /*9f90*/  HADD2.F32 R3, -RZ, R10.H1_H1 ;  /* 0x3000000aff037230 */ /* 0x000fe40000004100 */
[----:B------:R-:W-:Y:S02]  /*9fa0*/  HADD2.F32 R0, -RZ, R87.H0_H0 ;  /* 0x20000057ff007230 */ /* 0x000fe40000004100 */
[----:B------:R-:W-:Y:S02]  /*9fb0*/  HADD2.F32 R2, -RZ, R88.H1_H1 ;  /* 0x30000058ff027230 */ /* 0x000fe40000004100 */
[----:B------:R-:W-:Y:S01]  /*9fc0*/  HADD2.F32 R10, -RZ, R12.H0_H0 ;  /* 0x2000000cff0a7230 */ /* 0x000fe20000004100 */
[----:B------:R-:W-:-:S02]  /*9fd0*/  FMUL.FTZ R5, R3, R0 ;  /* 0x0000000003057220 */ /* 0x000fc40000410000 */
[C---:B------:R-:W-:Y:S02]  /*9fe0*/  FMUL.FTZ R0, R4.reuse, R0 ;  /* 0x0000000004007220 */ /* 0x040fe40000410000 */
[-C--:B------:R-:W-:Y:S02]  /*9ff0*/  FFMA.FTZ R5, R4, R2.reuse, -R5 ;  /* 0x0000000204057223 */ /* 0x080fe40000010805 */
[----:B------:R-:W-:Y:S01]  /*a000*/  FFMA.FTZ R6, R3, R2, R0 ;  /* 0x0000000203067223 */ /* 0x000fe20000010000 */
[----:B------:R-:W-:Y:S01]  /*a010*/  SHF.R.U64 R3, R40, 0x10, R41 ;  /* 0x0000001028037819 */ /* 0x000fe20000001229 */
[--C-:B------:R-:W-:Y:S02]  /*a020*/  HADD2.F32 R0, -RZ, R9.reuse.H1_H1 ;  /* 0x30000009ff007230 */ /* 0x100fe40000004100 */
[----:B------:R-:W-:Y:S01]  /*a030*/  HADD2.F32 R2, -RZ, R9.H0_H0 ;  /* 0x20000009ff027230 */ /* 0x000fe20000004100 */
[----:B------:R-:W-:Y:S01]  /*a040*/  F2FP.PACK_AB R6, R6, R5 ;  /* 0x000000050606723e */ /* 0x000fe200000000ff */
[----:B------:R-:W-:Y:S01]  /*a050*/  HADD2.F32 R9, -RZ, R3.H0_H0 ;  /* 0x20000003ff097230 */ /* 0x000fe20000004100 */
[----:B------:R-:W-:-:S02]  /*a060*/  FMUL.FTZ R4, R0, R10 ;  /* 0x0000000a00047220 */ /* 0x000fc40000410000 */
[C---:B------:R-:W-:Y:S02]  /*a070*/  FMUL.FTZ R3, R2.reuse, R10 ;  /* 0x0000000a02037220 */ /* 0x040fe40000410000 */
[----:B------:R-:W-:Y:S01]  /*a080*/  FFMA.FTZ R2, R2, R9, -R4 ;  /* 0x0000000902027223 */ /* 0x000fe20000010804 */
[----:B------:R-:W-:Y:S01]  /*a090*/  F2FP.PACK_AB R4, R8, R11 ;  /* 0x0000000b0804723e */ /* 0x000fe200000000ff */
[----:B------:R-:W-:-:S05]  /*a0a0*/  FFMA.FTZ R3, R0, R9, R3 ;  /* 0x0000000900037223 */ /* 0x000fca0000010003 */
[----:B------:R-:W-:-:S05]  /*a0b0*/  F2FP.PACK_AB R5, R3, R2 ;  /* 0x000000020305723e */ /* 0x000fca00000000ff */
[----:B------:R1:W-:Y:S02]  /*a0c0*/  STS.128 [R194+0x1c080], R4 ;  /* 0x01c08004c2007388 */ /* 0x0003e40000000c00 */
.L_x_781:
[----:B------:R-:W-:Y:S05]  /*a0d0*/  BSYNC B1 ;  /* 0x0000000000017941 */ /* 0x000fea0003800000 */
.L_x_780:
[----:B------:R-:W-:Y:S01]  /*a0e0*/  IADD3 R0, R211, 0x20, RZ ;  /* 0x00000020d3007810 */ /* 0x000fe20007ffe0ff */
[----:B------:R-:W-:Y:S03]  /*a0f0*/  BSSY B1, `(.L_x_788) ;  /* 0x00000b9000017945 */ /* 0x000fe60003800000 */
[----:B------:R-:W-:-:S13]  /*a100*/  ISETP.GE.AND P0, PT, R0, R64, PT ;  /* 0x000000400000720c */ /* 0x000fda0003f06270 */
[----:B------:R-:W-:Y:S05]  /*a110*/  @P0 BRA `(.L_x_789) ;  /* 0x00000b6000000947 */ /* 0x000fea0003800000 */
[----:B------:R-:W-:Y:S01]  /*a120*/  ISETP.GE.AND P0, PT, R138, c[0x0][0x27c], PT ;  /* 0x00009f008a007a0c */ /* 0x000fe20003f06270 */
[----:B------:R-:W-:-:S12]  /*a130*/  BSSY B0, `(.L_x_790) ;  /* 0x000002c000007945 */ /* 0x000fd80003800000 */
[----:B------:R-:W-:Y:S05]  /*a140*/  @P0 BRA `(.L_x_791) ;  /* 0x000002a000000947 */ /* 0x000fea0003800000 */
[----:B------:R-:W2:Y:S01]  /*a150*/  LDS.128 R8, [R194+0x11080] ;  /* 0x01108000c2087984 */ /* 0x000ea20000000c00 */
[----:B------:R-:W-:Y:S02]  /*a160*/  SHF.R.U32.HI R0, RZ, 0x10, R43 ;  /* 0x00000010ff007819 */ /* 0x000fe4000001162b */
[----:B------:R-:W-:Y:S02]  /*a170*/  SHF.R.U32.HI R2, RZ, 0x10, R45 ;  /* 0x00000010ff027819 */ /* 0x000fe4000001162d */
[----:B-1----:R-:W-:Y:S01]  /*a180*/  SHF.R.U64 R6, R42, 0x10, R43 ;  /* 0x000000102a067819 */ /* 0x002fe2000000122b */
[----:B------:R-:W-:Y:S02]  /*a190*/  HADD2.F32 R0, -RZ, R0.H0_H0 ;  /* 0x20000000ff007230 */ /* 0x000fe40000004100 */
[----:B------:R-:W-:Y:S02]  /*a1a0*/  HADD2.F32 R2, -RZ, R2.H0_H0 ;  /* 0x20000002ff027230 */ /* 0x000fe40000004100 */
[----:B------:R-:W-:-:S02]  /*a1b0*/  HADD2.F32 R6, -RZ, R6.H0_H0 ;  /* 0x20000006ff067230 */ /* 0x000fc40000004100 */
[--C-:B--2---:R-:W-:Y:S02]  /*a1c0*/  HADD2.F32 R3, -RZ, R11.reuse.H1_H1 ;  /* 0x3000000bff037230 */ /* 0x104fe40000004100 */
[----:B------:R-:W-:-:S03]  /*a1d0*/  HADD2.F32 R4, -RZ, R11.H0_H0 ;  /* 0x2000000bff047230 */ /* 0x000fc60000004100 */
[CC--:B------:R-:W-:Y:S02]  /*a1e0*/  FMUL.FTZ R5, R3.reuse, R0.reuse ;  /* 0x0000000003057220 */ /* 0x0c0fe40000410000 */
[C---:B------:R-:W-:Y:S02]  /*a1f0*/  FMUL.FTZ R0, R4.reuse, R0 ;  /* 0x0000000004007220 */ /* 0x040fe40000410000 */
[-C--:B------:R-:W-:Y:S01]  /*a200*/  FFMA.FTZ R13, R4, R2.reuse, -R5 ;  /* 0x00000002040d7223 */ /* 0x080fe20000010805 */
[--C-:B------:R-:W-:Y:S01]  /*a210*/  HADD2.F32 R4, -RZ, R8.reuse.H0_H0 ;  /* 0x20000008ff047230 */ /* 0x100fe20000004100 */
[----:B------:R-:W-:Y:S01]  /*a220*/  FFMA.FTZ R7, R3, R2, R0 ;  /* 0x0000000203077223 */ /* 0x000fe20000010000 */
[----:B------:R-:W-:Y:S02]  /*a230*/  HADD2.F32 R3, -RZ, R8.H1_H1 ;  /* 0x30000008ff037230 */ /* 0x000fe40000004100 */
[----:B------:R-:W-:Y:S02]  /*a240*/  HADD2.F32 R0, -RZ, R85.H0_H0 ;  /* 0x20000055ff007230 */ /* 0x000fe40000004100 */
[----:B------:R-:W-:Y:S01]  /*a250*/  HADD2.F32 R2, -RZ, R86.H1_H1 ;  /* 0x30000056ff027230 */ /* 0x000fe20000004100 */
[----:B------:R-:W-:-:S02]  /*a260*/  F2FP.PACK_AB R7, R7, R13 ;  /* 0x0000000d0707723e */ /* 0x000fc400000000ff */
[CC--:B------:R-:W-:Y:S02]  /*a270*/  FMUL.FTZ R5, R3.reuse, R0.reuse ;  /* 0x0000000003057220 */ /* 0x0c0fe40000410000 */
[C---:B------:R-:W-:Y:S02]  /*a280*/  FMUL.FTZ R0, R4.reuse, R0 ;  /* 0x0000000004007220 */ /* 0x040fe40000410000 */
[-C--:B------:R-:W-:Y:S01]  /*a290*/  FFMA.FTZ R12, R4, R2.reuse, -R5 ;  /* 0x00000002040c7223 */ /* 0x080fe20000010805 */
[--C-:B------:R-:W-:Y:S01]  /*a2a0*/  HADD2.F32 R4, -RZ, R10.reuse.H0_H0 ;  /* 0x2000000aff047230 */ /* 0x100fe20000004100 */
[----:B------:R-:W-:Y:S01]  /*a2b0*/  FFMA.FTZ R11, R3, R2, R0 ;  /* 0x00000002030b7223 */ /* 0x000fe20000010000 */
[----:B------:R-:W-:Y:S02]  /*a2c0*/  HADD2.F32 R3, -RZ, R10.H1_H1 ;  /* 0x3000000aff037230 */ /* 0x000fe40000004100 */
[----:B------:R-:W-:Y:S02]  /*a2d0*/  HADD2.F32 R0, -RZ, R86.H0_H0 ;  /* 0x20000056ff007230 */ /* 0x000fe40000004100 */
[----:B------:R-:W-:-:S03]  /*a2e0*/  HADD2.F32 R2, -RZ, R88.H0_H0 ;  /* 0x20000058ff027230 */ /* 0x000fc60000004100 */
[CC--:B------:R-:W-:Y:S02]  /*a2f0*/  FMUL.FTZ R5, R3.reuse, R0.reuse ;  /* 0x0000000003057220 */ /* 0x0c0fe40000410000 */
[C---:B------:R-:W-:Y:S02]  /*a300*/  FMUL.FTZ R0, R4.reuse, R0 ;  /* 0x0000000004007220 */ /* 0x040fe40000410000 */
[-C--:B------:R-:W-:Y:S02]  /*a310*/  FFMA.FTZ R8, R4, R2.reuse, -R5 ;  /* 0x0000000204087223 */ /* 0x080fe40000010805 */
[----:B------:R-:W-:Y:S01]  /*a320*/  FFMA.FTZ R5, R3, R2, R0 ;  /* 0x0000000203057223 */ /* 0x000fe20000010000 */
[----:B------:R-:W-:Y:S01]  /*a330*/  SHF.R.U64 R3, R44, 0x10, R45 ;  /* 0x000000102c037819 */ /* 0x000fe2000000122d */
[--C-:B------:R-:W-:Y:S02]  /*a340*/  HADD2.F32 R0, -RZ, R9.reuse.H1_H1 ;  /* 0x30000009ff007230 */ /* 0x100fe40000004100 */
[----:B------:R-:W-:-:S02]  /*a350*/  HADD2.F32 R2, -RZ, R9.H0_H0 ;  /* 0x20000009ff027230 */ /* 0x000fc40000004100 */
[----:B------:R-:W-:Y:S01]  /*a360*/  HADD2.F32 R9, -RZ, R3.H0_H0 ;  /* 0x20000003ff097230 */ /* 0x000fe20000004100 */
[-C--:B------:R-:W-:Y:S02]  /*a370*/  FMUL.FTZ R4, R0, R6.reuse ;  /* 0x0000000600047220 */ /* 0x080fe40000410000 */
[C---:B------:R-:W-:Y:S01]  /*a380*/  FMUL.FTZ R3, R2.reuse, R6 ;  /* 0x0000000602037220 */ /* 0x040fe20000410000 */
[----:B------:R-:W-:Y:S01]  /*a390*/  F2FP.PACK_AB R6, R5, R8 ;  /* 0x000000080506723e */ /* 0x000fe200000000ff */
[-C--:B------:R-:W-:Y:S01]  /*a3a0*/  FFMA.FTZ R2, R2, R9.reuse, -R4 ;  /* 0x0000000902027223 */ /* 0x080fe20000010804 */
[----:B------:R-:W-:Y:S01]  /*a3b0*/  F2FP.PACK_AB R4, R11, R12 ;  /* 0x0000000c0b04723e */ /* 0x000fe200000000ff */
[----:B------:R-:W-:-:S05]  /*a3c0*/  FFMA.FTZ R3, R0, R9, R3 ;  /* 0x0000000900037223 */ /* 0x000fca0000010003 */
[----:B------:R-:W-:-:S05]  /*a3d0*/  F2FP.PACK_AB R5, R3, R2 ;  /* 0x000000020305723e */ /* 0x000fca00000000ff */
[----:B------:R1:W-:Y:S02]  /*a3e0*/  STS.128 [R194+0x11080], R4 ;  /* 0x01108004c2007388 */ /* 0x0003e40000000c00 */
.L_x_791:
[----:B------:R-:W-:Y:S05]  /*a3f0*/  BSYNC B0 ;  /* 0x0000000000007941 */ /* 0x000fea0003800000 */
.L_x_790:
        /* <DEDUP_REMOVED lines=19> */
[----:B------:R-:W-:Y:S01]  /*a530*/  HADD2.F32 R2, -RZ, R90.H0_H0 ;  /* 0x2000005aff027230 */ /* 0x000fe20000004100 */
[----:B------:R-:W-:-:S02]  /*a540*/  F2FP.PACK_AB R7, R7, R13 ;  /* 0x0000000d0707723e */ /* 0x000fc400000000ff */
        /* <DEDUP_REMOVED lines=24> */
.L_x_793:
[----:B------:R-:W-:Y:S05]  /*a6d0*/  BSYNC B0 ;  /* 0x0000000000007941 */ /* 0x000fea0003800000 */
.L_x_792:
[----:B------:R-:W-:Y:S01]  /*a6e0*/  ISETP.GE.AND P0, PT, R156, c[0x0][0x27c], PT ;  /* 0x00009f009c007a0c */ /* 0x000fe20003f06270 */
[----:B------:R-:W-:-:S12]  /*a6f0*/  BSSY B0, `(.L_x_794) ;  /* 0x000002c000007945 */ /* 0x000fd80003800000 */
[----:B------:R-:W-:Y:S05]  /*a700*/  @P0 BRA `(.L_x_795) ;  /* 0x000002a000000947 */ /* 0x000fea0003800000 */
[----:B------:R-:W2:Y:S01]  /*a710*/  LDS.128 R8, [R194+0x19080] ;  /* 0x01908000c2087984 */ /* 0x000ea20000000c00 */
[----:B------:R-:W-:Y:S01]  /*a720*/  SHF.R.U32.HI R0, RZ, 0x10, R47 ;  /* 0x00000010ff007819 */ /* 0x000fe2000001162f */
[----:B-1----:R-:W-:Y:S01]  /*a730*/  HADD2.F32 R6, -RZ, R92.H0_H0 ;  /* 0x2000005cff067230 */ /* 0x002fe20000004100 */
[--C-:B------:R-:W-:Y:S02]  /*a740*/  SHF.R.U32.HI R2, RZ, 0x10, R15.reuse ;  /* 0x00000010ff027819 */ /* 0x100fe4000001160f */
[----:B------:R-:W-:Y:S01]  /*a750*/  SHF.R.U64 R13, R14, 0x10, R15 ;  /* 0x000000100e0d7819 */ /* 0x000fe2000000120f */
[----:B------:R-:W-:Y:S01]  /*a760*/  HADD2.F32 R0, -RZ, R0.H0_H0 ;  /* 0x20000000ff007230 */ /* 0x000fe20000004100 */
[----:B------:R-:W-:Y:S01]  /*a770*/  SHF.R.U64 R12, R46, 0x10, R47 ;  /* 0x000000102e0c7819 */ /* 0x000fe2000000122f */
[----:B------:R-:W-:Y:S02]  /*a780*/  HADD2.F32 R2, -RZ, R2.H0_H0 ;  /* 0x20000002ff027230 */ /* 0x000fe40000004100 */
[----:B------:R-:W-:-:S02]  /*a790*/  HADD2.F32 R13, -RZ, R13.H0_H0 ;  /* 0x2000000dff0d7230 */ /* 0x000fc40000004100 */
[--C-:B--2---:R-:W-:Y:S02]  /*a7a0*/  HADD2.F32 R3, -RZ, R11.reuse.H1_H1 ;  /* 0x3000000bff037230 */ /* 0x104fe40000004100 */
[----:B------:R-:W-:Y:S02]  /*a7b0*/  HADD2.F32 R4, -RZ, R11.H0_H0 ;  /* 0x2000000bff047230 */ /* 0x000fe40000004100 */
[----:B------:R-:W-:Y:S01]  /*a7c0*/  HADD2.F32 R11, -RZ, R8.H1_H1 ;  /* 0x30000008ff0b7230 */ /* 0x000fe20000004100 */
[CC--:B------:R-:W-:Y:S01]  /*a7d0*/  FMUL.FTZ R5, R3.reuse, R0.reuse ;  /* 0x0000000003057220 */ /* 0x0c0fe20000410000 */
[--C-:B------:R-:W-:Y:S01]  /*a7e0*/  HADD2.F32 R7, -RZ, R10.reuse.H0_H0 ;  /* 0x2000000aff077230 */ /* 0x100fe20000004100 */
[C---:B------:R-:W-:Y:S02]  /*a7f0*/  FMUL.FTZ R0, R4.reuse, R0 ;  /* 0x0000000004007220 */ /* 0x040fe40000410000 */
[-C--:B------:R-:W-:Y:S01]  /*a800*/  FFMA.FTZ R15, R4, R2.reuse, -R5 ;  /* 0x00000002040f7223 */ /* 0x080fe20000010805 */
[----:B------:R-:W-:Y:S01]  /*a810*/  HADD2.F32 R4, -RZ, R10.H1_H1 ;  /* 0x3000000aff047230 */ /* 0x000fe20000004100 */
[----:B------:R-:W-:Y:S01]  /*a820*/  FFMA.FTZ R14, R3, R2, R0 ;  /* 0x00000002030e7223 */ /* 0x000fe20000010000 */
[----:B------:R-:W-:-:S02]  /*a830*/  HADD2.F32 R0, -RZ, R91.H0_H0 ;  /* 0x2000005bff007230 */ /* 0x000fc40000004100 */
[----:B------:R-:W-:Y:S02]  /*a840*/  HADD2.F32 R2, -RZ, R8.H0_H0 ;  /* 0x20000008ff027230 */ /* 0x000fe40000004100 */
[--C-:B------:R-:W-:Y:S01]  /*a850*/  HADD2.F32 R5, -RZ, R9.reuse.H0_H0 ;  /* 0x20000009ff057230 */ /* 0x100fe20000004100 */
[CC--:B------:R-:W-:Y:S01]  /*a860*/  FMUL.FTZ R10, R11.reuse, R0.reuse ;  /* 0x000000000b0a7220 */ /* 0x0c0fe20000410000 */
[----:B------:R-:W-:Y:S01]  /*a870*/  HADD2.F32 R3, -RZ, R9.H1_H1 ;  /* 0x30000009ff037230 */ /* 0x000fe20000004100 */
[C---:B------:R-:W-:Y:S01]  /*a880*/  FMUL.FTZ R8, R2.reuse, R0 ;  /* 0x0000000002087220 */ /* 0x040fe20000410000 */
[----:B------:R-:W-:Y:S01]  /*a890*/  HADD2.F32 R0, -RZ, R91.H1_H1 ;  /* 0x3000005bff007230 */ /* 0x000fe20000004100 */
[-C--:B------:R-:W-:Y:S01]  /*a8a0*/  FFMA.FTZ R10, R2, R6.reuse, -R10 ;  /* 0x00000006020a7223 */ /* 0x080fe2000001080a */
[----:B------:R-:W-:Y:S01]  /*a8b0*/  HADD2.F32 R9, -RZ, R12.H0_H0 ;  /* 0x2000000cff097230 */ /* 0x000fe20000004100 */
[----:B------:R-:W-:Y:S01]  /*a8c0*/  FFMA.FTZ R11, R11, R6, R8 ;  /* 0x000000060b0b7223 */ /* 0x000fe20000010008 */
[----:B------:R-:W-:Y:S01]  /*a8d0*/  HADD2.F32 R2, -RZ, R92.H1_H1 ;  /* 0x3000005cff027230 */ /* 0x000fe20000004100 */
[----:B------:R-:W-:-:S02]  /*a8e0*/  FMUL.FTZ R6, R4, R0 ;  /* 0x0000000004067220 */ /* 0x000fc40000410000 */
[----:B------:R-:W-:Y:S02]  /*a8f0*/  FMUL.FTZ R0, R7, R0 ;  /* 0x0000000007007220 */ /* 0x000fe40000410000 */
[-C--:B------:R-:W-:Y:S02]  /*a900*/  FMUL.FTZ R8, R3, R9.reuse ;  /* 0x0000000903087220 */ /* 0x080fe40000410000 */
[----:B------:R-:W-:Y:S02]  /*a910*/  FMUL.FTZ R9, R5, R9 ;  /* 0x0000000905097220 */ /* 0x000fe40000410000 */
[-C--:B------:R-:W-:Y:S01]  /*a920*/  FFMA.FTZ R6, R7, R2.reuse, -R6 ;  /* 0x0000000207067223 */ /* 0x080fe20000010806 */
[----:B------:R-:W-:Y:S01]  /*a930*/  F2FP.PACK_AB R7, R14, R15 ;  /* 0x0000000f0e07723e */ /* 0x000fe200000000ff */
[----:B------:R-:W-:Y:S01]  /*a940*/  FFMA.FTZ R2, R4, R2, R0 ;  /* 0x0000000204027223 */ /* 0x000fe20000010000 */
[----:B------:R-:W-:Y:S01]  /*a950*/  F2FP.PACK_AB R4, R11, R10 ;  /* 0x0000000a0b04723e */ /* 0x000fe200000000ff */
[----:B------:R-:W-:-:S02]  /*a960*/  FFMA.FTZ R0, R5, R13, -R8 ;  /* 0x0000000d05007223 */ /* 0x000fc40000010808 */
[----:B------:R-:W-:Y:S01]  /*a970*/  FFMA.FTZ R3, R3, R13, R9 ;  /* 0x0000000d03037223 */ /* 0x000fe20000010009 */
[----:B------:R-:W-:-:S04]  /*a980*/  F2FP.PACK_AB R6, R2, R6 ;  /* 0x000000060206723e */ /* 0x000fc800000000ff */
[----:B------:R-:W-:-:S05]  /*a990*/  F2FP.PACK_AB R5, R3, R0 ;  /* 0x000000000305723e */ /* 0x000fca00000000ff */
[----:B------:R1:W-:Y:S02]  /*a9a0*/  STS.128 [R194+0x19080], R4 ;  /* 0x01908004c2007388 */ /* 0x0003e40000000c00 */
.L_x_795:
[----:B------:R-:W-:Y:S05]  /*a9b0*/  BSYNC B0 ;  /* 0x0000000000007941 */ /* 0x000fea0003800000 */
.L_x_794:
[----:B------:R-:W-:-:S13]  /*a9c0*/  ISETP.GE.AND P0, PT, R157, c[0x0][0x27c], PT ;  /* 0x00009f009d007a0c */ /* 0x000fda0003f06270 */
[----:B------:R-:W-:Y:S05]  /*a9d0*/  @P0 BRA `(.L_x_789) ;  /* 0x000002a000000947 */ /* 0x000fea0003800000 */
[----:B-1----:R-:W1:Y:S01]  /*a9e0*/  LDS.128 R4, [R194+0x1d080] ;  /* 0x01d08000c2047984 */ /* 0x002e620000000c00 */
[----:B------:R-:W-:Y:S02]  /*a9f0*/  SHF.R.U32.HI R0, RZ, 0x10, R49 ;  /* 0x00000010ff007819 */ /* 0x000fe40000011631 */
[----:B------:R-:W-:Y:S02]  /*aa00*/  SHF.R.U32.HI R2, RZ, 0x10, R55 ;  /* 0x00000010ff027819 */ /* 0x000fe40000011637 */
[----:B------:R-:W-:Y:S01]  /*aa10*/  SHF.R.U64 R14, R48, 0x10, R49 ;  /* 0x00000010300e7819 */ /* 0x000fe20000001231 */
[----:B------:R-:W-:Y:S01]  /*aa20*/  HADD2.F32 R12, -RZ, R0.H0_H0 ;  /* 0x20000000ff0c7230 */ /* 0x000fe20000004100 */
[----:B------:R-:W-:Y:S01]  /*aa30*/  SHF.R.U64 R15, R54, 0x10, R55 ;  /* 0x00000010360f7819 */ /* 0x000fe20000001237 */
[----:B------:R-:W-:Y:S02]  /*aa40*/  HADD2.F32 R0, -RZ, R94.H0_H0 ;  /* 0x2000005eff007230 */ /* 0x000fe40000004100 */
[----:B------:R-:W-:-:S02]  /*aa50*/  HADD2.F32 R17, -RZ, R2.H0_H0 ;  /* 0x20000002ff117230 */ /* 0x000fc40000004100 */
[----:B------:R-:W-:Y:S02]  /*aa60*/  HADD2.F32 R2, -RZ, R95.H1_H1 ;  /* 0x3000005fff027230 */ /* 0x000fe40000004100 */
[----:B------:R-:W-:Y:S02]  /*aa70*/  HADD2.F32 R15, -RZ, R15.H0_H0 ;  /* 0x2000000fff0f7230 */ /* 0x000fe40000004100 */
[--C-:B-1----:R-:W-:Y:S02]  /*aa80*/  HADD2.F32 R10, -RZ, R7.reuse.H0_H0 ;  /* 0x20000007ff0a7230 */ /* 0x102fe40000004100 */
[----:B------:R-:W-:Y:S02]  /*aa90*/  HADD2.F32 R7, -RZ, R7.H1_H1 ;  /* 0x30000007ff077230 */ /* 0x000fe40000004100 */
[--C-:B------:R-:W-:Y:S02]  /*aaa0*/  HADD2.F32 R9, -RZ, R4.reuse.H0_H0 ;  /* 0x20000004ff097230 */ /* 0x100fe40000004100 */
[----:B------:R-:W-:-:S02]  /*aab0*/  HADD2.F32 R8, -RZ, R4.H1_H1 ;  /* 0x30000004ff087230 */ /* 0x000fc40000004100 */
[--C-:B------:R-:W-:Y:S02]  /*aac0*/  HADD2.F32 R4, -RZ, R5.reuse.H0_H0 ;  /* 0x20000005ff047230 */ /* 0x100fe40000004100 */
[----:B------:R-:W-:Y:S01]  /*aad0*/  HADD2.F32 R3, -RZ, R5.H1_H1 ;  /* 0x30000005ff037230 */ /* 0x000fe20000004100 */
[----:B------:R-:W-:Y:S01]  /*aae0*/  FMUL.FTZ R5, R7, R12 ;  /* 0x0000000c07057220 */ /* 0x000fe20000410000 */
[--C-:B------:R-:W-:Y:S01]  /*aaf0*/  HADD2.F32 R11, -RZ, R6.reuse.H0_H0 ;  /* 0x20000006ff0b7230 */ /* 0x100fe20000004100 */
[-C--:B------:R-:W-:Y:S01]  /*ab00*/  FMUL.FTZ R13, R8, R0.reuse ;  /* 0x00000000080d7220 */ /* 0x080fe20000410000 */
[----:B------:R-:W-:Y:S01]  /*ab10*/  HADD2.F32 R6, -RZ, R6.H1_H1 ;  /* 0x30000006ff067230 */ /* 0x000fe20000004100 */
[----:B------:R-:W-:Y:S02]  /*ab20*/  FFMA.FTZ R16, R10, R17, -R5 ;  /* 0x000000110a107223 */ /* 0x000fe40000010805 */
[C---:B------:R-:W-:Y:S01]  /*ab30*/  FMUL.FTZ R5, R9.reuse, R0 ;  /* 0x0000000009057220 */ /* 0x040fe20000410000 */
[----:B------:R-:W-:Y:S01]  /*ab40*/  HADD2.F32 R0, -RZ, R95.H0_H0 ;  /* 0x2000005fff007230 */ /* 0x000fe20000004100 */
[----:B------:R-:W-:-:S02]  /*ab50*/  FFMA.FTZ R13, R9, R2, -R13 ;  /* 0x00000002090d7223 */ /* 0x000fc4000001080d */
[----:B------:R-:W-:Y:S01]  /*ab60*/  FFMA.FTZ R9, R8, R2, R5 ;  /* 0x0000000208097223 */ /* 0x000fe20000010005 */
[----:B------:R-:W-:Y:S01]  /*ab70*/  HADD2.F32 R8, -RZ, R14.H0_H0 ;  /* 0x2000000eff087230 */ /* 0x000fe20000004100 */
[----:B------:R-:W-:Y:S01]  /*ab80*/  FMUL.FTZ R12, R10, R12 ;  /* 0x0000000c0a0c7220 */ /* 0x000fe20000410000 */
[----:B------:R-:W-:Y:S01]  /*ab90*/  HADD2.F32 R2, -RZ, R96.H1_H1 ;  /* 0x30000060ff027230 */ /* 0x000fe20000004100 */
[-C--:B------:R-:W-:Y:S02]  /*aba0*/  FMUL.FTZ R5, R6, R0.reuse ;  /* 0x0000000006057220 */ /* 0x080fe40000410000 */
[----:B------:R-:W-:Y:S02]  /*abb0*/  FFMA.FTZ R10, R7, R17, R12 ;  /* 0x00000011070a7223 */ /* 0x000fe4000001000c */
[----:B------:R-:W-:Y:S02]  /*abc0*/  FMUL.FTZ R0, R11, R0 ;  /* 0x000000000b007220 */ /* 0x000fe40000410000 */
[----:B------:R-:W-:-:S02]  /*abd0*/  FMUL.FTZ R7, R3, R8 ;  /* 0x0000000803077220 */ /* 0x000fc40000410000 */
[----:B------:R-:W-:Y:S02]  /*abe0*/  FMUL.FTZ R8, R4, R8 ;  /* 0x0000000804087220 */ /* 0x000fe40000410000 */
[-C--:B------:R-:W-:Y:S02]  /*abf0*/  FFMA.FTZ R5, R11, R2.reuse, -R5 ;  /* 0x000000020b057223 */ /* 0x080fe40000010805 */
[----:B------:R-:W-:Y:S02]  /*ac00*/  FFMA.FTZ R2, R6, R2, R0 ;  /* 0x0000000206027223 */ /* 0x000fe40000010000 */
[-C--:B------:R-:W-:Y:S01]  /*ac10*/  FFMA.FTZ R0, R4, R15.reuse, -R7 ;  /* 0x0000000f04007223 */ /* 0x080fe20000010807 */
[----:B------:R-:W-:Y:S01]  /*ac20*/  F2FP.PACK_AB R7, R10, R16 ;  /* 0x000000100a07723e */ /* 0x000fe200000000ff */
[----:B------:R-:W-:Y:S01]  /*ac30*/  FFMA.FTZ R3, R3, R15, R8 ;  /* 0x0000000f03037223 */ /* 0x000fe20000010008 */
[----:B------:R-:W-:Y:S02]  /*ac40*/  F2FP.PACK_AB R6, R2, R5 ;  /* 0x000000050206723e */ /* 0x000fe400000000ff */
[----:B------:R-:W-:-:S02]  /*ac50*/  F2FP.PACK_AB R4, R9, R13 ;  /* 0x0000000d0904723e */ /* 0x000fc400000000ff */
[----:B------:R-:W-:-:S05]  /*ac60*/  F2FP.PACK_AB R5, R3, R0 ;  /* 0x000000000305723e */ /* 0x000fca00000000ff */
[----:B------:R1:W-:Y:S02]  /*ac70*/  STS.128 [R194+0x1d080], R4 ;  /* 0x01d08004c2007388 */ /* 0x0003e40000000c00 */
.L_x_789:
[----:B------:R-:W-:Y:S05]  /*ac80*/  BSYNC B1 ;  /* 0x0000000000017941 */ /* 0x000fea0003800000 */
.L_x_788:
        /* <DEDUP_REMOVED lines=29> */
[----:B------:R-:W-:Y:S01]  /*ae60*/  HADD2.F32 R0, -RZ, R93.H1_H1 ;  /* 0x3000005dff007230 */ /* 0x000fe20000004100 */
[----:B------:R-:W-:-:S02]  /*ae70*/  FFMA.FTZ R13, R9, R2, -R13 ;  /* 0x00000002090d7223 */ /* 0x000fc4000001080d */
[----:B------:R-:W-:Y:S01]  /*ae80*/  FFMA.FTZ R9, R8, R2, R5 ;  /* 0x0000000208097223 */ /* 0x000fe20000010005 */
[----:B------:R-:W-:Y:S01]  /*ae90*/  HADD2.F32 R8, -RZ, R14.H0_H0 ;  /* 0x2000000eff087230 */ /* 0x000fe20000004100 */
[----:B------:R-:W-:Y:S01]  /*aea0*/  FMUL.FTZ R12, R10, R12 ;  /* 0x0000000c0a0c7220 */ /* 0x000fe20000410000 */
[----:B------:R-:W-:Y:S01]  /*aeb0*/  HADD2.F32 R2, -RZ, R96.H0_H0 ;  /* 0x20000060ff027230 */ /* 0x000fe20000004100 */
        /* <DEDUP_REMOVED lines=14> */
.L_x_799:
[----:B------:R-:W-:Y:S05]  /*afa0*/  BSYNC B0 ;  /* 0x0000000000007941 */ /* 0x000fea0003800000 */
.L_x_798:
        /* <DEDUP_REMOVED lines=11> */
[----:B------:R-:W-:Y:S02]  /*b060*/  HADD2.F32 R2, -RZ, R98.H0_H0 ;  /* 0x20000062ff027230 */ /* 0x000fe40000004100 */
        /* <DEDUP_REMOVED lines=33> */
.L_x_801:
[----:B------:R-:W-:Y:S05]  /*b280*/  BSYNC B0 ;  /* 0x0000000000007941 */ /* 0x000fea0003800000 */
.L_x_800:
        /* <DEDUP_REMOVED lines=45> */
.L_x_803:
[----:B------:R-:W-:Y:S05]  /*b560*/  BSYNC B0 ;  /* 0x0000000000007941 */ /* 0x000fea0003800000 */
.L_x_802:
        /* <DEDUP_REMOVED lines=44> */
.L_x_797:
[----:B------:R-:W-:Y:S05]  /*b830*/  BSYNC B1 ;  /* 0x0000000000017941 */ /* 0x000fea0003800000 */
.L_x_796:
[----:B------:R-:W-:-:S04]  /*b840*/  IADD3 R0, R211, 0x60, RZ ;  /* 0x00000060d3007810 */ /* 0x000fc80007ffe0ff */
        /* <DEDUP_REMOVED lines=47> */
.L_x_806:
[----:B------:R-:W-:Y:S05]  /*bb40*/  BSYNC B0 ;  /* 0x0000000000007941 */ /* 0x000fea0003800000 */
.L_x_805:
        /* <DEDUP_REMOVED lines=45> */
.L_x_808:
[----:B------:R-:W-:Y:S05]  /*be20*/  BSYNC B0 ;  /* 0x0000000000007941 */ /* 0x000fea0003800000 */
.L_x_807:
        /* <DEDUP_REMOVED lines=45> */
.L_x_810:
[----:B------:R-:W-:Y:S05]  /*c100*/  BSYNC B0 ;  /* 0x0000000000007941 */ /* 0x000fea0003800000 */
.L_x_809:
        /* <DEDUP_REMOVED lines=43> */
[----:B------:R1:W-:Y:S01]  /*c3c0*/  STS.128 [R194+0x1f080], R4 ;  /* 0x01f08004c2007388 */ /* 0x0003e20000000c00 */
[----:B------:R-:W-:Y:S05]  /*c3d0*/  BRA `(.L_x_804) ;  /* 0x0000476000007947 */ /* 0x000fea0003800000 */
.L_x_771:
[----:B------:R-:W-:Y:S01]  /*c3e0*/  IMAD.MOV.U32 R3, RZ, RZ, c[0x0][0x2c4] ;  /* 0x0000b100ff037624 */ /* 0x000fe200078e00ff */
[----:B------:R-:W-:Y:S01]  /*c3f0*/  MOV R5, R6 ;  /* 0x0000000600057202 */ /* 0x000fe20000000f00 */
[----:B------:R-:W-:Y:S01]  /*c400*/  BSSY B0, `(.L_x_811) ;  /* 0x000003b000007945 */ /* 0x000fe20003800000 */
[----:B------:R-:W-:Y:S01]  /*c410*/  LOP3.LUT P1, RZ, R213, 0x2, RZ, 0xc0, !PT ;  /* 0x00000002d5ff7812 */ /* 0x000fe2000782c0ff */
[----:B------:R-:W-:Y:S01]  /*c420*/  CS2R R54, SRZ ;  /* 0x0000000000367805 */ /* 0x000fe2000001ff00 */
[----:B------:R-:W-:Y:S01]  /*c430*/  ISETP.NE.AND P0, PT, R3, 0x1, PT ;  /* 0x000000010300780c */ /* 0x000fe20003f05270 */
[----:B------:R-:W-:Y:S01]  /*c440*/  CS2R R26, SRZ ;  /* 0x00000000001a7805 */ /* 0x000fe2000001ff00 */
[----:B------:R-:W-:Y:S01]  /*c450*/  CS2R R24, SRZ ;  /* 0x0000000000187805 */ /* 0x000fe2000001ff00 */
[----:B------:R-:W-:Y:S01]  /*c460*/  CS2R R18, SRZ ;  /* 0x0000000000127805 */ /* 0x000fe2000001ff00 */
[----:B------:R-:W-:Y:S01]  /*c470*/  CS2R R16, SRZ ;  /* 0x0000000000107805 */ /* 0x000fe2000001ff00 */
[----:B------:R-:W-:Y:S01]  /*c480*/  CS2R R30, SRZ ;  /* 0x00000000001e7805 */ /* 0x000fe2000001ff00 */
[----:B------:R-:W-:Y:S01]  /*c490*/  CS2R R28, SRZ ;  /* 0x00000000001c7805 */ /* 0x000fe2000001ff00 */
[----:B------:R-:W-:Y:S01]  /*c4a0*/  CS2R R22, SRZ ;  /* 0x0000000000167805 */ /* 0x000fe2000001ff00 */
[----:B------:R-:W-:-:S05]  /*c4b0*/  CS2R R20, SRZ ;  /* 0x0000000000147805 */ /* 0x000fca000001ff00 */
[----:B------:R-:W-:-:S05]  /*c4c0*/  @P0 IMAD.HI.U32 R3, R0, c[0x0][0x2c8], RZ ;  /* 0x0000b20000030a27 */ /* 0x000fca00078e00ff */
[----:B------:R-:W-:-:S04]  /*c4d0*/  @P0 SHF.R.U32.HI R0, RZ, c[0x0][0x2cc], R3 ;  /* 0x0000b300ff000a19 */ /* 0x000fc80000011603 */
[----:B------:R-:W-:Y:S01]  /*c4e0*/  SHF.R.S32.HI R3, RZ, 0x1f, R0 ;  /* 0x0000001fff037819 */ /* 0x000fe20000011400 */
[----:B------:R-:W-:-:S04]  /*c4f0*/  IMAD.WIDE.U32 R4, R0, c[0x0][0x280], R4 ;  /* 0x0000a00000047a25 */ /* 0x000fc800078e0004 */
[----:B------:R-:W-:Y:S01]  /*c500*/  IMAD R8, R3, c[0x0][0x280], RZ ;  /* 0x0000a00003087a24 */ /* 0x000fe200078e02ff */
[----:B------:R-:W-:-:S03]  /*c510*/  LEA R15, P0, R4, c[0x0][0x270], 0x1 ;  /* 0x00009c00040f7a11 */ /* 0x000fc600078008ff */
[----:B------:R-:W-:-:S04]  /*c520*/  IMAD R6, R0, c[0x0][0x284], R8 ;  /* 0x0000a10000067a24 */ /* 0x000fc800078e0208 */
[----:B------:R-:W-:-:S05]  /*c530*/  IMAD.IADD R6, R5, 0x1, R6 ;  /* 0x0000000105067824 */ /* 0x000fca00078e0206 */
[----:B------:R-:W-:Y:S01]  /*c540*/  LEA.HI.X R14, R4, c[0x0][0x274], R6, 0x1, P0 ;  /* 0x00009d00040e7a11 */ /* 0x000fe200000f0c06 */
[----:B------:R-:W-:Y:S01]  /*c550*/  IMAD R4, R3, c[0x0][0x290], RZ ;  /* 0x0000a40003047a24 */ /* 0x000fe200078e02ff */
[----:B------:R-:W-:-:S03]  /*c560*/  MOV R3, R7 ;  /* 0x0000000700037202 */ /* 0x000fc60000000f00 */
[----:B------:R1:W2:Y:S02]  /*c570*/  SHFL.IDX PT, R5, R14, RZ, 0x181f ;  /* 0x00181fff0e057589 */ /* 0x0002a400000e0000 */
[----:B------:R-:W-:-:S04]  /*c580*/  IMAD.WIDE.U32 R2, R0, c[0x0][0x290], R2 ;  /* 0x0000a40000027a25 */ /* 0x000fc800078e0002 */
[----:B------:R-:W-:Y:S01]  /*c590*/  IMAD R0, R0, c[0x0][0x294], R4 ;  /* 0x0000a50000007a24 */ /* 0x000fe200078e0204 */
[----:B------:R-:W-:-:S03]  /*c5a0*/  LEA R13, P0, R2, c[0x0][0x288], 0x1 ;  /* 0x0000a200020d7a11 */ /* 0x000fc600078008ff */
[----:B------:R-:W-:Y:S02]  /*c5b0*/  IMAD.IADD R0, R3, 0x1, R0 ;  /* 0x0000000103007824 */ /* 0x000fe400078e0200 */
[----:B------:R1:W3:Y:S03]  /*c5c0*/  SHFL.IDX PT, R10, R13, RZ, 0x181f ;  /* 0x00181fff0d0a7589 */ /* 0x0002e600000e0000 */
[----:B----4-:R-:W-:Y:S02]  /*c5d0*/  LEA.HI.X R12, R2, c[0x0][0x28c], R0, 0x1, P0 ;  /* 0x0000a300020c7a11 */ /* 0x010fe400000f0c00 */
[----:B------:R1:W4:Y:S04]  /*c5e0*/  SHFL.IDX PT, R2, R15, RZ, 0x181f ;  /* 0x00181fff0f027589 */ /* 0x00032800000e0000 */
[----:B------:R1:W1:Y:S01]  /*c5f0*/  SHFL.IDX PT, R11, R12, RZ, 0x181f ;  /* 0x00181fff0c0b7589 */ /* 0x00026200000e0000 */
[----:B------:R-:W-:Y:S05]  /*c600*/  @P1 BRA `(.L_x_812) ;  /* 0x000001a000001947 */ /* 0x000fea0003800000 */
[----:B------:R-:W-:Y:S01]  /*c610*/  ISETP.GE.AND P1, PT, R132, c[0x0][0x27c], PT ;  /* 0x00009f0084007a0c */ /* 0x000fe20003f26270 */
[----:B------:R-:W-:Y:S01]  /*c620*/  CS2R R18, SRZ ;  /* 0x0000000000127805 */ /* 0x000fe2000001ff00 */
[----:B------:R-:W-:Y:S01]  /*c630*/  CS2R R16, SRZ ;  /* 0x0000000000107805 */ /* 0x000fe2000001ff00 */
[----:B------:R-:W-:Y:S01]  /*c640*/  CS2R R22, SRZ ;  /* 0x0000000000167805 */ /* 0x000fe2000001ff00 */
[----:B------:R-:W-:-:S09]  /*c650*/  CS2R R20, SRZ ;  /* 0x0000000000147805 */ /* 0x000fd2000001ff00 */
[C---:B------:R-:W-:Y:S01]  /*c660*/  @!P1 IMAD.SHL.U32 R0, R132.reuse, 0x2, RZ ;  /* 0x0000000284009824 */ /* 0x040fe200078e00ff */
[----:B------:R-:W-:-:S04]  /*c670*/  @!P1 SHF.L.U64.HI R3, R132, 0x1, R133 ;  /* 0x0000000184039819 */ /* 0x000fc80000010285 */
[----:B----4-:R-:W-:-:S05]  /*c680*/  @!P1 IADD3 R8, P0, R2, R0, RZ ;  /* 0x0000000002089210 */ /* 0x010fca0007f1e0ff */
[--C-:B--2---:R-:W-:Y:S01]  /*c690*/  @!P1 IMAD.X R9, R5, 0x1, R3.reuse, P0 ;  /* 0x0000000105099824 */ /* 0x104fe200000e0603 */
[----:B---3--:R-:W-:Y:S01]  /*c6a0*/  @!P1 IADD3 R6, P0, R10, R0, RZ ;  /* 0x000000000a069210 */ /* 0x008fe20007f1e0ff */
[----:B------:R-:W-:Y:S01]  /*c6b0*/  CS2R R26, SRZ ;  /* 0x00000000001a7805 */ /* 0x000fe2000001ff00 */
[----:B------:R-:W-:Y:S01]  /*c6c0*/  CS2R R24, SRZ ;  /* 0x0000000000187805 */ /* 0x000fe2000001ff00 */
[----:B------:R-:W-:Y:S01]  /*c6d0*/  CS2R R30, SRZ ;  /* 0x00000000001e7805 */ /* 0x000fe2000001ff00 */
[----:B------:R-:W-:Y:S01]  /*c6e0*/  CS2R R28, SRZ ;  /* 0x00000000001c7805 */ /* 0x000fe2000001ff00 */
[----:B-1----:R-:W-:Y:S01]  /*c6f0*/  @!P1 IMAD.X R7, R11, 0x1, R3, P0 ;  /* 0x000000010b079824 */ /* 0x002fe200000e0603 */
[----:B------:R-:W-:Y:S01]  /*c700*/  ISETP.GE.AND P0, PT, R137, c[0x0][0x27c], PT ;  /* 0x00009f0089007a0c */ /* 0x000fe20003f06270 */
[----:B------:R1:W5:Y:S04]  /*c710*/  @!P1 LD.E.128 R16, [R8.64] ;  /* 0x0000000808109980 */ /* 0x000368000c101d00 */
[----:B------:R1:W5:Y:S08]  /*c720*/  @!P1 LD.E.128 R20, [R6.64] ;  /* 0x0000000806149980 */ /* 0x000370000c101d00 */
[C---:B------:R-:W-:Y:S01]  /*c730*/  @!P0 IMAD.SHL.U32 R3, R201.reuse, 0x2, RZ ;  /* 0x00000002c9038824 */ /* 0x040fe200078e00ff */
[----:B------:R-:W-:-:S04]  /*c740*/  @!P0 SHF.L.U64.HI R0, R201, 0x1, R205 ;  /* 0x00000001c9008819 */ /* 0x000fc800000102cd */
[----:B------:R-:W-:-:S05]  /*c750*/  @!P0 IADD3 R4, P2, R2, R3, RZ ;  /* 0x0000000302048210 */ /* 0x000fca0007f5e0ff */
[----:B------:R-:W-:Y:S01]  /*c760*/  @!P0 IMAD.X R5, R5, 0x1, R0, P2 ;  /* 0x0000000105058824 */ /* 0x000fe200010e0600 */
[----:B------:R-:W-:-:S04]  /*c770*/  @!P0 IADD3 R2, P2, R10, R3, RZ ;  /* 0x000000030a028210 */ /* 0x000fc80007f5e0ff */
[----:B------:R1:W5:Y:S01]  /*c780*/  @!P0 LD.E.128 R24, [R4.64] ;  /* 0x0000000804188980 */ /* 0x000362000c101d00 */
[----:B------:R-:W-:-:S05]  /*c790*/  @!P0 IMAD.X R3, R11, 0x1, R0, P2 ;  /* 0x000000010b038824 */ /* 0x000fca00010e0600 */
[----:B------:R1:W5:Y:S03]  /*c7a0*/  @!P0 LD.E.128 R28, [R2.64] ;  /* 0x00000008021c8980 */ /* 0x000366000c101d00 */
.L_x_812:
[----:B------:R-:W-:Y:S05]  /*c7b0*/  BSYNC B0 ;  /* 0x0000000000007941 */ /* 0x000fea0003800000 */
.L_x_811:
[----:B-1--45:R-:W-:Y:S01]  /*c7c0*/  IMAD.MOV.U32 R2, RZ, RZ, R26 ;  /* 0x000000ffff027224 */ /* 0x032fe200078e001a */
[----:B------:R-:W-:Y:S01]  /*c7d0*/  LOP3.LUT P0, RZ, R213, 0x4, RZ, 0xc0, !PT ;  /* 0x00000004d5ff7812 */ /* 0x000fe2000780c0ff */
[----:B------:R-:W-:Y:S01]  /*c7e0*/  IMAD.MOV.U32 R0, RZ, RZ, R27 ;  /* 0x000000ffff007224 */ /* 0x000fe200078e001b */
[----:B--2---:R1:W2:Y:S01]  /*c7f0*/  SHFL.IDX PT, R5, R14, 0x1, 0x181f ;  /* 0x00381f000e057f89 */ /* 0x0042a200000e0000 */
[----:B------:R-:W-:Y:S01]  /*c800*/  IMAD.MOV.U32 R4, RZ, RZ, R24 ;  /* 0x000000ffff047224 */ /* 0x000fe200078e0018 */
[----:B------:R-:W-:Y:S01]  /*c810*/  BSSY B0, `(.L_x_813) ;  /* 0x0000040000007945 */ /* 0x000fe20003800000 */
[----:B------:R-:W-:Y:S01]  /*c820*/  IMAD.MOV.U32 R3, RZ, RZ, R25 ;  /* 0x000000ffff037224 */ /* 0x000fe200078e0019 */
[----:B------:R-:W-:Y:S01]  /*c830*/  PRMT R93, R2, 0x5410, R0 ;  /* 0x00005410025d7816 */ /* 0x000fe20000000000 */
[----:B------:R-:W-:Y:S01]  /*c840*/  IMAD.MOV.U32 R2, RZ, RZ, R18 ;  /* 0x000000ffff027224 */ /* 0x000fe200078e0012 */
[----:B------:R-:W-:Y:S01]  /*c850*/  PRMT R92, R4, 0x7610, R92 ;  /* 0x00007610045c7816 */ /* 0x000fe2000000005c */
[----:B------:R-:W-:Y:S01]  /*c860*/  IMAD.MOV.U32 R0, RZ, RZ, R19 ;  /* 0x000000ffff007224 */ /* 0x000fe200078e0013 */
[----:B------:R-:W-:Y:S01]  /*c870*/  PRMT R66, R66, 0x5410, R3 ;  /* 0x0000541042427816 */ /* 0x000fe20000000003 */
[----:B------:R-:W-:Y:S01]  /*c880*/  IMAD.MOV.U32 R4, RZ, RZ, R16 ;  /* 0x000000ffff047224 */ /* 0x000fe200078e0010 */
[----:B------:R1:W4:Y:S01]  /*c890*/  SHFL.IDX PT, R11, R12, 0x1, 0x181f ;  /* 0x00381f000c0b7f89 */ /* 0x00032200000e0000 */
[----:B------:R-:W-:Y:S01]  /*c8a0*/  IMAD.MOV.U32 R3, RZ, RZ, R17 ;  /* 0x000000ffff037224 */ /* 0x000fe200078e0011 */
[----:B------:R-:W-:Y:S01]  /*c8b0*/  PRMT R65, R2, 0x5410, R0 ;  /* 0x0000541002417816 */ /* 0x000fe20000000000 */
[----:B------:R-:W-:Y:S01]  /*c8c0*/  IMAD.MOV.U32 R0, RZ, RZ, R31 ;  /* 0x000000ffff007224 */ /* 0x000fe200078e001f */
[----:B------:R-:W-:Y:S01]  /*c8d0*/  MOV R2, R30 ;  /* 0x0000001e00027202 */ /* 0x000fe20000000f00 */
[----:B------:R-:W-:Y:S01]  /*c8e0*/  IMAD.MOV.U32 R6, RZ, RZ, R22 ;  /* 0x000000ffff067224 */ /* 0x000fe200078e0016 */
[----:B------:R-:W-:Y:S01]  /*c8f0*/  PRMT R34, R34, 0x5410, R4 ;  /* 0x0000541022227816 */ /* 0x000fe20000000004 */
[----:B---3--:R1:W3:Y:S01]  /*c900*/  SHFL.IDX PT, R10, R13, 0x1, 0x181f ;  /* 0x00381f000d0a7f89 */ /* 0x0082e200000e0000 */
[----:B------:R-:W-:Y:S01]  /*c910*/  PRMT R67, R67, 0x5410, R2 ;  /* 0x0000541043437816 */ /* 0x000fe20000000002 */
[----:B------:R-:W-:Y:S01]  /*c920*/  IMAD.MOV.U32 R2, RZ, RZ, R28 ;  /* 0x000000ffff027224 */ /* 0x000fe200078e001c */
[----:B------:R-:W-:Y:S01]  /*c930*/  PRMT R92, R92, 0x5410, R0 ;  /* 0x000054105c5c7816 */ /* 0x000fe20000000000 */
[----:B------:R-:W-:Y:S01]  /*c940*/  IMAD.MOV.U32 R0, RZ, RZ, R29 ;  /* 0x000000ffff007224 */ /* 0x000fe200078e001d */
[----:B------:R-:W-:Y:S01]  /*c950*/  PRMT R33, R33, 0x5410, R3 ;  /* 0x0000541021217816 */ /* 0x000fe20000000003 */
[----:B------:R-:W-:Y:S01]  /*c960*/  CS2R R52, SRZ ;  /* 0x0000000000347805 */ /* 0x000fe2000001ff00 */
[----:B------:R-:W-:Y:S01]  /*c970*/  PRMT R67, R2, 0x7610, R67 ;  /* 0x0000761002437816 */ /* 0x000fe20000000043 */
[----:B------:R-:W-:Y:S01]  /*c980*/  IMAD.MOV.U32 R2, RZ, RZ, R20 ;  /* 0x000000ffff027224 */ /* 0x000fe200078e0014 */
[----:B------:R-:W-:Y:S01]  /*c990*/  PRMT R66, R0, 0x7610, R66 ;  /* 0x0000761000427816 */ /* 0x000fe20000000042 */
[----:B------:R-:W-:Y:S01]  /*c9a0*/  IMAD.MOV.U32 R0, RZ, RZ, R21 ;  /* 0x000000ffff007224 */ /* 0x000fe200078e0015 */
[----:B------:R-:W-:Y:S01]  /*c9b0*/  MOV R4, R23 ;  /* 0x0000001700047202 */ /* 0x000fe20000000f00 */
[----:B------:R1:W1:Y:S01]  /*c9c0*/  SHFL.IDX PT, R3, R15, 0x1, 0x181f ;  /* 0x00381f000f037f89 */ /* 0x00026200000e0000 */
[----:B------:R-:W-:Y:S01]  /*c9d0*/  PRMT R34, R2, 0x7610, R34 ;  /* 0x0000761002227816 */ /* 0x000fe20000000022 */
[----:B------:R-:W-:Y:S01]  /*c9e0*/  CS2R R42, SRZ ;  /* 0x00000000002a7805 */ /* 0x000fe2000001ff00 */
[----:B------:R-:W-:Y:S01]  /*c9f0*/  PRMT R47, R6, 0x5410, R4 ;  /* 0x00005410062f7816 */ /* 0x000fe20000000004 */
[----:B------:R-:W-:Y:S01]  /*ca00*/  CS2R R40, SRZ ;  /* 0x0000000000287805 */ /* 0x000fe2000001ff00 */
[----:B------:R-:W-:Y:S01]  /*ca10*/  PRMT R33, R0, 0x7610, R33 ;  /* 0x0000761000217816 */ /* 0x000fe20000000021 */
[----:B------:R-:W-:Y:S01]  /*ca20*/  CS2R R50, SRZ ;  /* 0x0000000000327805 */ /* 0x000fe2000001ff00 */
[----:B------:R-:W-:Y:S01]  /*ca30*/  CS2R R48, SRZ ;  /* 0x0000000000307805 */ /* 0x000fe2000001ff00 */
[----:B------:R-:W-:Y:S01]  /*ca40*/  CS2R R38, SRZ ;  /* 0x0000000000267805 */ /* 0x000fe2000001ff00 */
[----:B------:R-:W-:Y:S01]  /*ca50*/  CS2R R36, SRZ ;  /* 0x0000000000247805 */ /* 0x000fe2000001ff00 */
[----:B------:R-:W-:Y:S05]  /*ca60*/  @P0 BRA `(.L_x_814) ;  /* 0x000001a000000947 */ /* 0x000fea0003800000 */
[----:B--2-4-:R-:W-:Y:S01]  /*ca70*/  ISETP.GE.AND P1, PT, R132, c[0x0][0x27c], PT ;  /* 0x00009f0084007a0c */ /* 0x014fe20003f26270 */
[----:B------:R-:W-:Y:S01]  /*ca80*/  CS2R R42, SRZ ;  /* 0x00000000002a7805 */ /* 0x000fe2000001ff00 */
[----:B------:R-:W-:Y:S01]  /*ca90*/  CS2R R40, SRZ ;  /* 0x0000000000287805 */ /* 0x000fe2000001ff00 */
[----:B------:R-:W-:Y:S01]  /*caa0*/  CS2R R38, SRZ ;  /* 0x0000000000267805 */ /* 0x000fe2000001ff00 */
[----:B------:R-:W-:-:S09]  /*cab0*/  CS2R R36, SRZ ;  /* 0x0000000000247805 */ /* 0x000fd2000001ff00 */
[C---:B------:R-:W-:Y:S01]  /*cac0*/  @!P1 IMAD.SHL.U32 R0, R132.reuse, 0x2, RZ ;  /* 0x0000000284009824 */ /* 0x040fe200078e00ff */
[----:B------:R-:W-:-:S04]  /*cad0*/  @!P1 SHF.L.U64.HI R2, R132, 0x1, R133 ;  /* 0x0000000184029819 */ /* 0x000fc80000010285 */
[----:B-1----:R-:W-:-:S05]  /*cae0*/  @!P1 IADD3 R8, P0, R3, R0, RZ ;  /* 0x0000000003089210 */ /* 0x002fca0007f1e0ff */
[--C-:B------:R-:W-:Y:S01]  /*caf0*/  @!P1 IMAD.X R9, R5, 0x1, R2.reuse, P0 ;  /* 0x0000000105099824 */ /* 0x100fe200000e0602 */
[----:B---3--:R-:W-:Y:S01]  /*cb00*/  @!P1 IADD3 R6, P0, R10, R0, RZ ;  /* 0x000000000a069210 */ /* 0x008fe20007f1e0ff */
[----:B------:R-:W-:Y:S01]  /*cb10*/  CS2R R54, SRZ ;  /* 0x0000000000367805 */ /* 0x000fe2000001ff00 */
[----:B------:R-:W-:Y:S01]  /*cb20*/  CS2R R52, SRZ ;  /* 0x0000000000347805 */ /* 0x000fe2000001ff00 */
[----:B------:R-:W-:Y:S01]  /*cb30*/  CS2R R50, SRZ ;  /* 0x0000000000327805 */ /* 0x000fe2000001ff00 */
[----:B------:R-:W-:Y:S01]  /*cb40*/  CS2R R48, SRZ ;  /* 0x0000000000307805 */ /* 0x000fe2000001ff00 */
[----:B------:R-:W-:Y:S01]  /*cb50*/  @!P1 IMAD.X R7, R11, 0x1, R2, P0 ;  /* 0x000000010b079824 */ /* 0x000fe200000e0602 */
        /* <DEDUP_REMOVED lines=11> */
.L_x_814:
[----:B--2-4-:R-:W-:Y:S05]  /*cc10*/  BSYNC B0 ;  /* 0x0000000000007941 */ /* 0x014fea0003800000 */
.L_x_813:
[----:B-1---5:R-:W-:Y:S01]  /*cc20*/  IMAD.MOV.U32 R4, RZ, RZ, R54 ;  /* 0x000000ffff047224 */ /* 0x022fe200078e0036 */
[----:B------:R-:W-:Y:S01]  /*cc30*/  LOP3.LUT P0, RZ, R213, 0x8, RZ, 0xc0, !PT ;  /* 0x00000008d5ff7812 */ /* 0x000fe2000780c0ff */
[----:B------:R-:W-:Y:S01]  /*cc40*/  IMAD.MOV.U32 R3, RZ, RZ, R55 ;  /* 0x000000ffff037224 */ /* 0x000fe200078e0037 */
[----:B------:R1:W2:Y:S01]  /*cc50*/  SHFL.IDX PT, R8, R14, 0x2, 0x181f ;  /* 0x00581f000e087f89 */ /* 0x0002a200000e0000 */
        /* <DEDUP_REMOVED lines=9> */
[----:B------:R-:W-:Y:S01]  /*ccf0*/  MOV R3, R43 ;  /* 0x0000002b00037202 */ /* 0x000fe20000000f00 */
[----:B------:R1:W4:Y:S01]  /*cd00*/  SHFL.IDX PT, R6, R15, 0x2, 0x181f ;  /* 0x00581f000f067f89 */ /* 0x00032200000e0000 */
[----:B------:R-:W-:Y:S01]  /*cd10*/  PRMT R96, R2, 0x7610, R96 ;  /* 0x0000761002607816 */ /* 0x000fe20000000060 */
[----:B------:R-:W-:Y:S01]  /*cd20*/  IMAD.MOV.U32 R2, RZ, RZ, R48 ;  /* 0x000000ffff027224 */ /* 0x000fe200078e0030 */
[----:B------:R-:W-:Y:S01]  /*cd30*/  PRMT R97, R4, 0x5410, R3 ;  /* 0x0000541004617816 */ /* 0x000fe20000000003 */
[----:B------:R-:W-:Y:S01]  /*cd40*/  IMAD.MOV.U32 R4, RZ, RZ, R50 ;  /* 0x000000ffff047224 */ /* 0x000fe200078e0032 */
[----:B------:R-:W-:Y:S01]  /*cd50*/  PRMT R94, R94, 0x5410, R0 ;  /* 0x000054105e5e7816 */ /* 0x000fe20000000000 */
[----:B------:R-:W-:Y:S01]  /*cd60*/  IMAD.MOV.U32 R0, RZ, RZ, R49 ;  /* 0x000000ffff007224 */ /* 0x000fe200078e0031 */
[----:B------:R-:W-:Y:S01]  /*cd70*/  MOV R3, R51 ;  /* 0x0000003300037202 */ /* 0x000fe20000000f00 */
[----:B------:R1:W3:Y:S01]  /*cd80*/  SHFL.IDX PT, R9, R12, 0x2, 0x181f ;  /* 0x00581f000c097f89 */ /* 0x0002e200000e0000 */
[----:B------:R-:W-:Y:S01]  /*cd90*/  PRMT R99, R2, 0x5410, R4 ;  /* 0x0000541002637816 */ /* 0x000fe20000000004 */
[----:B------:R-:W-:Y:S01]  /*cda0*/  IMAD.MOV.U32 R4, RZ, RZ, R38 ;  /* 0x000000ffff047224 */ /* 0x000fe200078e0026 */
        /* <DEDUP_REMOVED lines=26> */
[----:B------:R-:W-:-:S05]  /*cf50*/  @!P1 IADD3 R4, P0, R6, R2, RZ ;  /* 0x0000000206049210 */ /* 0x000fca0007f1e0ff */
[----:B------:R-:W-:Y:S01]  /*cf60*/  @!P1 IMAD.X R5, R8, 0x1, R0, P0 ;  /* 0x0000000108059824 */ /* 0x000fe200000e0600 */
[----:B-1----:R-:W-:-:S04]  /*cf70*/  @!P1 IADD3 R2, P0, R7, R2, RZ ;  /* 0x0000000207029210 */ /* 0x002fc80007f1e0ff */
[----:B------:R1:W5:Y:S01]  /*cf80*/  @!P1 LD.E.128 R56, [R4.64] ;  /* 0x0000000804389980 */ /* 0x000362000c101d00 */
[----:B---3--:R-:W-:Y:S01]  /*cf90*/  @!P1 IMAD.X R3, R9, 0x1, R0, P0 ;  /* 0x0000000109039824 */ /* 0x008fe200000e0600 */
[----:B------:R-:W-:-:S04]  /*cfa0*/  ISETP.GE.AND P0, PT, R137, c[0x0][0x27c], PT ;  /* 0x00009f0089007a0c */ /* 0x000fc80003f06270 */
[----:B------:R2:W5:Y:S09]  /*cfb0*/  @!P1 LD.E.128 R60, [R2.64] ;  /* 0x00000008023c9980 */ /* 0x000572000c101d00 */
[----:B------:R-:W-:-:S05]  /*cfc0*/  @!P0 IMAD.SHL.U32 R0, R201, 0x2, RZ ;  /* 0x00000002c9008824 */ /* 0x000fca00078e00ff */
[----:B-1----:R-:W-:Y:S02]  /*cfd0*/  @!P0 IADD3 R4, P1, R6, R0, RZ ;  /* 0x0000000006048210 */ /* 0x002fe40007f3e0ff */
[----:B--2---:R-:W-:-:S05]  /*cfe0*/  @!P0 SHF.L.U64.HI R3, R201, 0x1, R205 ;  /* 0x00000001c9038819 */ /* 0x004fca00000102cd */
[--C-:B------:R-:W-:Y:S01]  /*cff0*/  @!P0 IMAD.X R5, R8, 0x1, R3.reuse, P1 ;  /* 0x0000000108058824 */ /* 0x100fe200008e0603 */
[----:B------:R-:W-:Y:S01]  /*d000*/  @!P0 IADD3 R2, P1, R7, R0, RZ ;  /* 0x0000000007028210 */ /* 0x000fe20007f3e0ff */
[----:B------:R-:W-:Y:S01]  /*d010*/  CS2R R74, SRZ ;  /* 0x00000000004a7805 */ /* 0x000fe2000001ff00 */
[----:B------:R-:W-:Y:S01]  /*d020*/  CS2R R72, SRZ ;  /* 0x0000000000487805 */ /* 0x000fe2000001ff00 */
[----:B------:R-:W-:Y:S01]  /*d030*/  CS2R R70, SRZ ;  /* 0x0000000000467805 */ /* 0x000fe2000001ff00 */
[----:B------:R-:W-:Y:S01]  /*d040*/  CS2R R68, SRZ ;  /* 0x0000000000447805 */ /* 0x000fe2000001ff00 */
[----:B------:R-:W-:-:S03]  /*d050*/  @!P0 IMAD.X R3, R9, 0x1, R3, P1 ;  /* 0x0000000109038824 */ /* 0x000fc600008e0603 */
[----:B------:R1:W5:Y:S04]  /*d060*/  @!P0 LD.E.128 R72, [R4.64] ;  /* 0x0000000804488980 */ /* 0x000368000c101d00 */
[----:B------:R1:W5:Y:S02]  /*d070*/  @!P0 LD.E.128 R68, [R2.64] ;  /* 0x0000000802448980 */ /* 0x000364000c101d00 */
.L_x_816:
[----:B--2-4-:R-:W-:Y:S05]  /*d080*/  BSYNC B0 ;  /* 0x0000000000007941 */ /* 0x014fea0003800000 */
.L_x_815:
[----:B-1---5:R-:W-:Y:S01]  /*d090*/  IMAD.MOV.U32 R2, RZ, RZ, R74 ;  /* 0x000000ffff027224 */ /* 0x022fe200078e004a */
[----:B------:R1:W2:Y:S01]  /*d0a0*/  SHFL.IDX PT, R8, R14, 0x3, 0x181f ;  /* 0x00781f000e087f89 */ /* 0x0002a200000e0000 */
[----:B------:R-:W-:Y:S01]  /*d0b0*/  IMAD.MOV.U32 R0, RZ, RZ, R75 ;  /* 0x000000ffff007224 */ /* 0x000fe200078e004b */
[----:B------:R-:W-:Y:S01]  /*d0c0*/  BSSY B0, `(.L_x_817) ;  /* 0x0000040000007945 */ /* 0x000fe20003800000 */
[----:B------:R-:W-:Y:S01]  /*d0d0*/  CS2R R88, SRZ ;  /* 0x0000000000587805 */ /* 0x000fe2000001ff00 */
[----:B------:R1:W4:Y:S01]  /*d0e0*/  SHFL.IDX PT, R5, R15, 0x3, 0x181f ;  /* 0x00781f000f057f89 */ /* 0x00032200000e0000 */
[----:B------:R-:W-:Y:S01]  /*d0f0*/  CS2R R82, SRZ ;  /* 0x0000000000527805 */ /* 0x000fe2000001ff00 */
[----:B------:R-:W-:Y:S01]  /*d100*/  PRMT R110, R0, 0x5410, R2 ;  /* 0x00005410006e7816 */ /* 0x000fe20000000002 */
[----:B------:R-:W-:Y:S01]  /*d110*/  IMAD.MOV.U32 R2, RZ, RZ, R72 ;  /* 0x000000ffff027224 */ /* 0x000fe200078e0048 */
[----:B------:R1:W3:Y:S01]  /*d120*/  SHFL.IDX PT, R7, R12, 0x3, 0x181f ;  /* 0x00781f000c077f89 */ /* 0x0002e200000e0000 */
[----:B------:R-:W-:Y:S01]  /*d130*/  IMAD.MOV.U32 R0, RZ, RZ, R73 ;  /* 0x000000ffff007224 */ /* 0x000fe200078e0049 */
[----:B------:R-:W-:Y:S01]  /*d140*/  CS2R R80, SRZ ;  /* 0x0000000000507805 */ /* 0x000fe2000001ff00 */
[----:B------:R-:W-:Y:S01]  /*d150*/  CS2R R86, SRZ ;  /* 0x0000000000567805 */ /* 0x000fe2000001ff00 */
[----:B------:R-:W-:Y:S01]  /*d160*/  PRMT R108, R108, 0x5410, R2 ;  /* 0x000054106c6c7816 */ /* 0x000fe20000000002 */
[----:B------:R-:W-:Y:S01]  /*d170*/  IMAD.MOV.U32 R2, RZ, RZ, R58 ;  /* 0x000000ffff027224 */ /* 0x000fe200078e003a */
[----:B------:R-:W-:Y:S01]  /*d180*/  PRMT R107, R0, 0x7610, R107 ;  /* 0x00007610006b7816 */ /* 0x000fe2000000006b */
[----:B------:R1:W1:Y:S01]  /*d190*/  SHFL.IDX PT, R6, R13, 0x3, 0x181f ;  /* 0x00781f000d067f89 */ /* 0x00026200000e0000 */
[----:B------:R-:W-:Y:S01]  /*d1a0*/  MOV R0, R59 ;  /* 0x0000003b00007202 */ /* 0x000fe20000000f00 */
[----:B------:R-:W-:Y:S01]  /*d1b0*/  CS2R R84, SRZ ;  /* 0x0000000000547805 */ /* 0x000fe2000001ff00 */
[----:B------:R-:W-:Y:S01]  /*d1c0*/  CS2R R78, SRZ ;  /* 0x00000000004e7805 */ /* 0x000fe2000001ff00 */
[----:B------:R-:W-:Y:S01]  /*d1d0*/  CS2R R76, SRZ ;  /* 0x00000000004c7805 */ /* 0x000fe2000001ff00 */
[----:B------:R-:W-:Y:S01]  /*d1e0*/  PRMT R105, R2, 0x5410, R0 ;  /* 0x0000541002697816 */ /* 0x000fe20000000000 */
[----:B------:R-:W-:-:S02]  /*d1f0*/  IMAD.MOV.U32 R2, RZ, RZ, R56 ;  /* 0x000000ffff027224 */ /* 0x000fc400078e0038 */
[----:B------:R-:W-:-:S03]  /*d200*/  IMAD.MOV.U32 R0, RZ, RZ, R57 ;  /* 0x000000ffff007224 */ /* 0x000fc600078e0039 */
[----:B------:R-:W-:Y:S01]  /*d210*/  PRMT R104, R104, 0x5410, R2 ;  /* 0x0000541068687816 */ /* 0x000fe20000000002 */
[----:B------:R-:W-:Y:S01]  /*d220*/  IMAD.MOV.U32 R2, RZ, RZ, R70 ;  /* 0x000000ffff027224 */ /* 0x000fe200078e0046 */
[----:B------:R-:W-:Y:S02]  /*d230*/  PRMT R103, R0, 0x7610, R103 ;  /* 0x0000761000677816 */ /* 0x000fe40000000067 */
[----:B------:R-:W-:Y:S02]  /*d240*/  MOV R0, R71 ;  /* 0x0000004700007202 */ /* 0x000fe40000000f00 */
[----:B------:R-:W-:Y:S01]  /*d250*/  PRMT R107, R107, 0x5410, R2 ;  /* 0x000054106b6b7816 */ /* 0x000fe20000000002 */
[----:B------:R-:W-:Y:S01]  /*d260*/  IMAD.MOV.U32 R2, RZ, RZ, R68 ;  /* 0x000000ffff027224 */ /* 0x000fe200078e0044 */
[----:B------:R-:W-:Y:S01]  /*d270*/  PRMT R108, R0, 0x7610, R108 ;  /* 0x00007610006c7816 */ /* 0x000fe2000000006c */
[----:B------:R-:W-:-:S05]  /*d280*/  IMAD.MOV.U32 R0, RZ, RZ, R69 ;  /* 0x000000ffff007224 */ /* 0x000fca00078e0045 */
[----:B------:R-:W-:Y:S01]  /*d290*/  PRMT R106, R0, 0x5410, R2 ;  /* 0x00005410006a7816 */ /* 0x000fe20000000002 */
[----:B------:R-:W-:Y:S01]  /*d2a0*/  IMAD.MOV.U32 R2, RZ, RZ, R62 ;  /* 0x000000ffff027224 */ /* 0x000fe200078e003e */
[----:B------:R-:W-:-:S04]  /*d2b0*/  MOV R0, R63 ;  /* 0x0000003f00007202 */ /* 0x000fc80000000f00 */
[----:B------:R-:W-:Y:S01]  /*d2c0*/  PRMT R103, R103, 0x5410, R2 ;  /* 0x0000541067677816 */ /* 0x000fe20000000002 */
[----:B------:R-:W-:Y:S01]  /*d2d0*/  IMAD.MOV.U32 R2, RZ, RZ, R60 ;  /* 0x000000ffff027224 */ /* 0x000fe200078e003c */
[----:B------:R-:W-:Y:S01]  /*d2e0*/  PRMT R104, R0, 0x7610, R104 ;  /* 0x0000761000687816 */ /* 0x000fe20000000068 */
[----:B------:R-:W-:-:S05]  /*d2f0*/  IMAD.MOV.U32 R0, RZ, RZ, R61 ;  /* 0x000000ffff007224 */ /* 0x000fca00078e003d */
[----:B------:R-:W-:Y:S01]  /*d300*/  PRMT R102, R0, 0x5410, R2 ;  /* 0x0000541000667816 */ /* 0x000fe20000000002 */
[----:B------:R-:W-:Y:S05]  /*d310*/  @P6 BRA `(.L_x_818) ;  /* 0x000001a000006947 */ /* 0x000fea0003800000 */
[----:B-1234-:R-:W-:Y:S01]  /*d320*/  ISETP.GE.AND P1, PT, R132, c[0x0][0x27c], PT ;  /* 0x00009f0084007a0c */ /* 0x01efe20003f26270 */
[----:B------:R-:W-:Y:S01]  /*d330*/  CS2R R82, SRZ ;  /* 0x0000000000527805 */ /* 0x000fe2000001ff00 */
[----:B------:R-:W-:-:S11]  /*d340*/  CS2R R80, SRZ ;  /* 0x0000000000507805 */ /* 0x000fd6000001ff00 */
[C---:B------:R-:W-:Y:S01]  /*d350*/  @!P1 IMAD.SHL.U32 R0, R132.reuse, 0x2, RZ ;  /* 0x0000000284009824 */ /* 0x040fe200078e00ff */
[----:B------:R-:W-:-:S04]  /*d360*/  @!P1 SHF.L.U64.HI R4, R132, 0x1, R133 ;  /* 0x0000000184049819 */ /* 0x000fc80000010285 */
[----:B------:R-:W-:-:S05]  /*d370*/  @!P1 IADD3 R2, P0, R5, R0, RZ ;  /* 0x0000000005029210 */ /* 0x000fca0007f1e0ff */
[----:B------:R-:W-:Y:S01]  /*d380*/  @!P1 IMAD.X R3, R8, 0x1, R4, P0 ;  /* 0x0000000108039824 */ /* 0x000fe200000e0604 */
[----:B------:R-:W-:-:S04]  /*d390*/  ISETP.GE.AND P0, PT, R137, c[0x0][0x27c], PT ;  /* 0x00009f0089007a0c */ /* 0x000fc80003f06270 */
[----:B------:R1:W5:Y:S01]  /*d3a0*/  @!P1 LD.E.128 R80, [R2.64] ;  /* 0x0000000802509980 */ /* 0x000362000c101d00 */
[----:B------:R-:W-:Y:S01]  /*d3b0*/  CS2R R78, SRZ ;  /* 0x00000000004e7805 */ /* 0x000fe2000001ff00 */
[----:B------:R-:W-:Y:S01]  /*d3c0*/  CS2R R76, SRZ ;  /* 0x00000000004c7805 */ /* 0x000fe2000001ff00 */
[----:B------:R-:W-:Y:S01]  /*d3d0*/  CS2R R90, SRZ ;  /* 0x00000000005a7805 */ /* 0x000fe2000001ff00 */
[----:B------:R-:W-:Y:S01]  /*d3e0*/  CS2R R88, SRZ ;  /* 0x0000000000587805 */ /* 0x000fe2000001ff00 */
[----:B-1----:R-:W-:-:S05]  /*d3f0*/  @!P1 IADD3 R2, P2, R6, R0, RZ ;  /* 0x0000000006029210 */ /* 0x002fca0007f5e0ff */
[----:B------:R-:W-:-:S05]  /*d400*/  @!P1 IMAD.X R3, R7, 0x1, R4, P2 ;  /* 0x0000000107039824 */ /* 0x000fca00010e0604 */
[----:B------:R1:W5:Y:S01]  /*d410*/  @!P1 LD.E.128 R76, [R2.64] ;  /* 0x00000008024c9980 */ /* 0x000362000c101d00 */
[C---:B------:R-:W-:Y:S01]  /*d420*/  @!P0 SHF.L.U64.HI R0, R201.reuse, 0x1, R205 ;  /* 0x00000001c9008819 */ /* 0x040fe200000102cd */
[----:B------:R-:W-:Y:S01]  /*d430*/  CS2R R86, SRZ ;  /* 0x0000000000567805 */ /* 0x000fe2000001ff00 */
[----:B------:R-:W-:Y:S01]  /*d440*/  CS2R R84, SRZ ;  /* 0x0000000000547805 */ /* 0x000fe2000001ff00 */
[----:B-1----:R-:W-:-:S05]  /*d450*/  @!P0 IMAD.SHL.U32 R2, R201, 0x2, RZ ;  /* 0x00000002c9028824 */ /* 0x002fca00078e00ff */
[-C--:B------:R-:W-:Y:S02]  /*d460*/  @!P0 IADD3 R4, P2, R5, R2.reuse, RZ ;  /* 0x0000000205048210 */ /* 0x080fe40007f5e0ff */
[----:B------:R-:W-:-:S03]  /*d470*/  @!P0 IADD3 R2, P1, R6, R2, RZ ;  /* 0x0000000206028210 */ /* 0x000fc60007f3e0ff */
[--C-:B------:R-:W-:Y:S02]  /*d480*/  @!P0 IMAD.X R5, R8, 0x1, R0.reuse, P2 ;  /* 0x0000000108058824 */ /* 0x100fe400010e0600 */
[----:B------:R-:W-:-:S03]  /*d490*/  @!P0 IMAD.X R3, R7, 0x1, R0, P1 ;  /* 0x0000000107038824 */ /* 0x000fc600008e0600 */
[----:B------:R1:W5:Y:S04]  /*d4a0*/  @!P0 LD.E.128 R88, [R4.64] ;  /* 0x0000000804588980 */ /* 0x000368000c101d00 */
[----:B------:R1:W5:Y:S02]  /*d4b0*/  @!P0 LD.E.128 R84, [R2.64] ;  /* 0x0000000802548980 */ /* 0x000364000c101d00 */
.L_x_818:
[----:B-1234-:R-:W-:Y:S05]  /*d4c0*/  BSYNC B0 ;  /* 0x0000000000007941 */ /* 0x01efea0003800000 */
.L_x_817:
[----:B-----5:R-:W-:Y:S01]  /*d4d0*/  IMAD.MOV.U32 R2, RZ, RZ, R90 ;  /* 0x000000ffff027224 */ /* 0x020fe200078e005a */
[----:B------:R-:W-:-:S04]  /*d4e0*/  DEPBAR.LE SB0, 0x1 ;  /* 0x000080400000791a */ /* 0x000fc80000000000 */
[----:B------:R-:W-:Y:S01]  /*d4f0*/  IMAD.MOV.U32 R0, RZ, RZ, R91 ;  /* 0x000000ffff007224 */ /* 0x000fe200078e005b */
[----:B------:R-:W-:Y:S04]  /*d500*/  BSSY B1, `(.L_x_819) ;  /* 0x00000e9000017945 */ /* 0x000fe80003800000 */
        /* <DEDUP_REMOVED lines=8> */
[----:B------:R-:W-:Y:S02]  /*d590*/  IMAD.MOV.U32 R0, RZ, RZ, R81 ;  /* 0x000000ffff007224 */ /* 0x000fe400078e0051 */
[----:B------:R-:W-:-:S03]  /*d5a0*/  IMAD.MOV.U32 R2, RZ, RZ, R80 ;  /* 0x000000ffff027224 */ /* 0x000fc600078e0050 */
[----:B------:R-:W-:Y:S01]  /*d5b0*/  PRMT R112, R0, 0x7610, R112 ;  /* 0x0000761000707816 */ /* 0x000fe20000000070 */
[----:B------:R-:W-:Y:S01]  /*d5c0*/  IMAD.MOV.U32 R0, RZ, RZ, R87 ;  /* 0x000000ffff007224 */ /* 0x000fe200078e0057 */
[----:B------:R-:W-:Y:S02]  /*d5d0*/  PRMT R113, R113, 0x5410, R2 ;  /* 0x0000541071717816 */ /* 0x000fe40000000002 */
[----:B------:R-:W-:Y:S02]  /*d5e0*/  MOV R2, R86 ;  /* 0x0000005600027202 */ /* 0x000fe40000000f00 */
[----:B------:R-:W-:Y:S01]  /*d5f0*/  PRMT R117, R0, 0x7610, R117 ;  /* 0x0000761000757816 */ /* 0x000fe20000000075 */
[----:B------:R-:W-:Y:S01]  /*d600*/  IMAD.MOV.U32 R0, RZ, RZ, R84 ;  /* 0x000000ffff007224 */ /* 0x000fe200078e0054 */
[----:B------:R-:W-:Y:S02]  /*d610*/  PRMT R116, R116, 0x5410, R2 ;  /* 0x0000541074747816 */ /* 0x000fe40000000002 */
[----:B------:R-:W-:-:S02]  /*d620*/  IADD3 R2, -R227, R64, RZ ;  /* 0x00000040e3027210 */ /* 0x000fc40007ffe1ff */
[----:B------:R-:W-:Y:S01]  /*d630*/  PRMT R115, R115, 0x5410, R0 ;  /* 0x0000541073737816 */ /* 0x000fe20000000000 */
[----:B------:R-:W-:Y:S01]  /*d640*/  IMAD.MOV.U32 R0, RZ, RZ, R85 ;  /* 0x000000ffff007224 */ /* 0x000fe200078e0055 */
[----:B------:R-:W-:-:S04]  /*d650*/  IMNMX R64, R2, 0x80, PT ;  /* 0x0000008002407817 */ /* 0x000fc80003800200 */
[----:B------:R-:W-:Y:S01]  /*d660*/  PRMT R115, R0, 0x7610, R115 ;  /* 0x0000761000737816 */ /* 0x000fe20000000073 */
[----:B------:R-:W-:Y:S01]  /*d670*/  IMAD.MOV.U32 R0, RZ, RZ, R78 ;  /* 0x000000ffff007224 */ /* 0x000fe200078e004e */
[----:B------:R-:W-:Y:S01]  /*d680*/  BAR.SYNC.DEFER_BLOCKING 0x0 ;  /* 0x0000000000007b1d */ /* 0x000fe20000010000 */
[----:B------:R-:W-:-:S03]  /*d690*/  ISETP.GE.AND P0, PT, R211, R64, PT ;  /* 0x00000040d300720c */ /* 0x000fc60003f06270 */
[----:B------:R-:W-:Y:S01]  /*d6a0*/  PRMT R112, R112, 0x5410, R0 ;  /* 0x0000541070707816 */ /* 0x000fe20000000000 */
[----:B------:R-:W-:-:S05]  /*d6b0*/  IMAD.MOV.U32 R0, RZ, RZ, R79 ;  /* 0x000000ffff007224 */ /* 0x000fca00078e004f */
[----:B------:R-:W-:Y:S01]  /*d6c0*/  PRMT R113, R0, 0x7610, R113 ;  /* 0x0000761000717816 */ /* 0x000fe20000000071 */
[----:B------:R-:W-:-:S05]  /*d6d0*/  IMAD.MOV.U32 R0, RZ, RZ, R76 ;  /* 0x000000ffff007224 */ /* 0x000fca00078e004c */
[----:B------:R-:W-:Y:S01]  /*d6e0*/  PRMT R111, R111, 0x5410, R0 ;  /* 0x000054106f6f7816 */ /* 0x000fe20000000000 */
[----:B------:R-:W-:-:S05]  /*d6f0*/  IMAD.MOV.U32 R0, RZ, RZ, R77 ;  /* 0x000000ffff007224 */ /* 0x000fca00078e004d */
[----:B------:R-:W-:Y:S01]  /*d700*/  PRMT R111, R0, 0x7610, R111 ;  /* 0x00007610006f7816 */ /* 0x000fe2000000006f */
[----:B------:R-:W-:Y:S05]  /*d710*/  @P0 BRA `(.L_x_820) ;  /* 0x00000c7000000947 */ /* 0x000fea0003800000 */
[----:B------:R-:W-:Y:S01]  /*d720*/  ISETP.GE.AND P0, PT, R132, c[0x0][0x27c], PT ;  /* 0x00009f0084007a0c */ /* 0x000fe20003f06270 */
[----:B------:R-:W-:Y:S01]  /*d730*/  BSSY B0, `(.L_x_821) ;  /* 0x0000062000007945 */ /* 0x000fe20003800000 */
[----:B------:R-:W-:-:S11]  /*d740*/  SHF.R.U32.HI R124, RZ, 0x3, R229 ;  /* 0x00000003ff7c7819 */ /* 0x000fd600000116e5 */
[----:B------:R-:W-:Y:S05]  /*d750*/  @P0 BRA `(.L_x_822) ;  /* 0x000005f000000947 */ /* 0x000fea0003800000 */
[----:B------:R-:W-:Y:S01]  /*d760*/  MOV R2, c[0x0][0x27c] ;  /* 0x00009f0000027a02 */ /* 0x000fe20000000f00 */
[----:B------:R-:W1:Y:S01]  /*d770*/  LDS.128 R12, [R194+0x10080] ;  /* 0x01008000c20c7984 */ /* 0x000e620000000c00 */
[----:B------:R-:W-:Y:S02]  /*d780*/  SHF.R.U64 R35, R16, 0x10, R17 ;  /* 0x0000001010237819 */ /* 0x000fe40000001211 */
[----:B------:R-:W-:Y:S02]  /*d790*/  LEA.HI R2, R2, R228, RZ, 0x1d ;  /* 0x000000e402027211 */ /* 0x000fe400078fe8ff */
[----:B------:R-:W-:Y:S02]  /*d7a0*/  SHF.R.U64 R7, R22, 0x10, R23 ;  /* 0x0000001016077819 */ /* 0x000fe40000001217 */
[----:B------:R-:W-:-:S04]  /*d7b0*/  SHF.R.S32.HI R0, RZ, 0x1f, R2 ;  /* 0x0000001fff007819 */ /* 0x000fc80000011402 */
[----:B------:R-:W-:Y:S02]  /*d7c0*/  LEA.HI R0, R0, R2, RZ, 0x3 ;  /* 0x0000000200007211 */ /* 0x000fe400078f18ff */
[----:B------:R-:W-:Y:S02]  /*d7d0*/  SHF.L.U32 R2, R2, 0x3, RZ ;  /* 0x0000000302027819 */ /* 0x000fe400000006ff */
[----:B------:R-:W-:Y:S02]  /*d7e0*/  SHF.L.U32 R0, R0, 0xa, RZ ;  /* 0x0000000a00007819 */ /* 0x000fe400000006ff */
[----:B------:R-:W-:Y:S02]  /*d7f0*/  LOP3.LUT R2, R229, 0x38, R2, 0xf8, !PT ;  /* 0x00000038e5027812 */ /* 0x000fe400078ef802 */
[----:B------:R-:W-:Y:S02]  /*d800*/  LOP3.LUT R0, R0, 0x7fffe000, RZ, 0xc0, !PT ;  /* 0x7fffe00000007812 */ /* 0x000fe400078ec0ff */
[----:B------:R-:W-:-:S04]  /*d810*/  LOP3.LUT R2, R2, R124, RZ, 0x3c, !PT ;  /* 0x0000007c02027212 */ /* 0x000fc800078e3cff */
[----:B------:R-:W-:Y:S01]  /*d820*/  IADD3 R0, R2, R0, R230 ;  /* 0x0000000002007210 */ /* 0x000fe20007ffe0e6 */
[----:B------:R-:W-:-:S03]  /*d830*/  HADD2.F32 R2, -RZ, R33.H1_H1 ;  /* 0x30000021ff027230 */ /* 0x000fc60000004100 */
[----:B------:R-:W-:Y:S01]  /*d840*/  SHF.L.U32 R32, R0, 0x1, RZ ;  /* 0x0000000100207819 */ /* 0x000fe200000006ff */
[----:B------:R-:W-:Y:S01]  /*d850*/  HADD2.F32 R0, -RZ, R33.H0_H0 ;  /* 0x20000021ff007230 */ /* 0x000fe20000004100 */
[----:B------:R-:W-:-:S03]  /*d860*/  SHF.R.U64 R33, R20, 0x10, R21 ;  /* 0x0000001014217819 */ /* 0x000fc60000001215 */
[----:B------:R-:W2:Y:S01]  /*d870*/  LDS.128 R8, [R32+0x10080] ;  /* 0x0100800020087984 */ /* 0x000ea20000000c00 */
[----:B-1----:R-:W-:Y:S02]  /*d880*/  HADD2.F32 R4, -RZ, R13.H0_H0 ;  /* 0x2000000dff047230 */ /* 0x002fe40000004100 */
[----:B--2---:R-:W-:-:S05]  /*d890*/  HADD2.F32 R3, -RZ, R9.H0_H0 ;  /* 0x20000009ff037230 */ /* 0x004fca0000004100 */
[CC--:B------:R-:W-:Y:S02]  /*d8a0*/  FMUL.FTZ R5, R3.reuse, R0.reuse ;  /* 0x0000000003057220 */ /* 0x0c0fe40000410000 */
[C---:B------:R-:W-:Y:S02]  /*d8b0*/  FMUL.FTZ R0, R4.reuse, R0 ;  /* 0x0000000004007220 */ /* 0x040fe40000410000 */
[-C--:B------:R-:W-:Y:S02]  /*d8c0*/  FFMA.FTZ R44, R4, R2.reuse, -R5 ;  /* 0x00000002042c7223 */ /* 0x080fe40000010805 */
[----:B------:R-:W-:Y:S01]  /*d8d0*/  FFMA.FTZ R46, R3, R2, R0 ;  /* 0x00000002032e7223 */ /* 0x000fe20000010000 */
[----:B------:R-:W-:Y:S01]  /*d8e0*/  SHF.R.U32.HI R0, RZ, 0x10, R21 ;  /* 0x00000010ff007819 */ /* 0x000fe20000011615 */
[----:B------:R-:W-:Y:S01]  /*d8f0*/  HADD2.F32 R2, -RZ, R13.H1_H1 ;  /* 0x3000000dff027230 */ /* 0x000fe20000004100 */
[----:B------:R-:W-:Y:S02]  /*d900*/  SHF.R.U32.HI R3, RZ, 0x10, R17 ;  /* 0x00000010ff037819 */ /* 0x000fe40000011611 */
[----:B------:R-:W-:Y:S01]  /*d910*/  SHF.R.U64 R13, R18, 0x10, R19 ;  /* 0x00000010120d7819 */ /* 0x000fe20000001213 */
[----:B------:R-:W-:-:S02]  /*d920*/  HADD2.F32 R4, -RZ, R0.H0_H0 ;  /* 0x20000000ff047230 */ /* 0x000fc40000004100 */
[----:B------:R-:W-:Y:S02]  /*d930*/  HADD2.F32 R0, -RZ, R9.H1_H1 ;  /* 0x30000009ff007230 */ /* 0x000fe40000004100 */
[----:B------:R-:W-:Y:S01]  /*d940*/  HADD2.F32 R5, -RZ, R3.H0_H0 ;  /* 0x20000003ff057230 */ /* 0x000fe20000004100 */
[-C--:B------:R-:W-:Y:S01]  /*d950*/  FMUL.FTZ R3, R2, R4.reuse ;  /* 0x0000000402037220 */ /* 0x080fe20000410000 */
[----:B------:R-:W-:Y:S01]  /*d960*/  HADD2.F32 R18, -RZ, R33.H0_H0 ;  /* 0x20000021ff127230 */ /* 0x000fe20000004100 */
[C---:B------:R-:W-:Y:S01]  /*d970*/  FMUL.FTZ R4, R0.reuse, R4 ;  /* 0x0000000400047220 */ /* 0x040fe20000410000 */
[----:B------:R-:W-:Y:S01]  /*d980*/  HADD2.F32 R13, -RZ, R13.H0_H0 ;  /* 0x2000000dff0d7230 */ /* 0x000fe20000004100 */
[-C--:B------:R-:W-:Y:S01]  /*d990*/  FFMA.FTZ R45, R0, R5.reuse, R3 ;  /* 0x00000005002d7223 */ /* 0x080fe20000010003 */
[----:B------:R-:W-:Y:S01]  /*d9a0*/  HADD2.F32 R0, -RZ, R34.H0_H0 ;  /* 0x20000022ff007230 */ /* 0x000fe20000004100 */
[----:B------:R-:W-:Y:S01]  /*d9b0*/  FFMA.FTZ R6, R2, R5, -R4 ;  /* 0x0000000502067223 */ /* 0x000fe20000010804 */
[----:B------:R-:W-:-:S02]  /*d9c0*/  HADD2.F32 R3, -RZ, R8.H0_H0 ;  /* 0x20000008ff037230 */ /* 0x000fc40000004100 */
[----:B------:R-:W-:Y:S02]  /*d9d0*/  HADD2.F32 R4, -RZ, R12.H0_H0 ;  /* 0x2000000cff047230 */ /* 0x000fe40000004100 */
[----:B------:R-:W-:Y:S01]  /*d9e0*/  HADD2.F32 R2, -RZ, R34.H1_H1 ;  /* 0x30000022ff027230 */ /* 0x000fe20000004100 */
[C---:B------:R-:W-:Y:S01]  /*d9f0*/  FMUL.FTZ R5, R3.reuse, R0 ;  /* 0x0000000003057220 */ /* 0x040fe20000410000 */
[----:B------:R-:W-:Y:S01]  /*da00*/  F2FP.PACK_AB R9, R6, R44 ;  /* 0x0000002c0609723e */ /* 0x000fe200000000ff */
[C---:B------:R-:W-:Y:S01]  /*da10*/  FMUL.FTZ R0, R4.reuse, R0 ;  /* 0x0000000004007220 */ /* 0x040fe20000410000 */
[----:B------:R-:W-:Y:S01]  /*da20*/  HADD2.F32 R6, -RZ, R12.H1_H1 ;  /* 0x3000000cff067230 */ /* 0x000fe20000004100 */
[-C--:B------:R-:W-:Y:S01]  /*da30*/  FFMA.FTZ R20, R4, R2.reuse, -R5 ;  /* 0x0000000204147223 */ /* 0x080fe20000010805 */
[----:B------:R-:W-:Y:S01]  /*da40*/  HADD2.F32 R4, -RZ, R14.H0_H0 ;  /* 0x2000000eff047230 */ /* 0x000fe20000004100 */
[----:B------:R-:W-:Y:S01]  /*da50*/  FFMA.FTZ R34, R3, R2, R0 ;  /* 0x0000000203227223 */ /* 0x000fe20000010000 */
[----:B------:R-:W-:-:S02]  /*da60*/  HADD2.F32 R0, -RZ, R47.H0_H0 ;  /* 0x2000002fff007230 */ /* 0x000fc40000004100 */
[----:B------:R-:W-:Y:S02]  /*da70*/  HADD2.F32 R3, -RZ, R10.H0_H0 ;  /* 0x2000000aff037230 */ /* 0x000fe40000004100 */
[----:B------:R-:W-:Y:S02]  /*da80*/  HADD2.F32 R2, -RZ, R65.H0_H0 ;  /* 0x20000041ff027230 */ /* 0x000fe40000004100 */
[----:B------:R-:W-:Y:S01]  /*da90*/  HADD2.F32 R12, -RZ, R7.H0_H0 ;  /* 0x20000007ff0c7230 */ /* 0x000fe20000004100 */
[CC--:B------:R-:W-:Y:S02]  /*daa0*/  FMUL.FTZ R5, R3.reuse, R0.reuse ;  /* 0x0000000003057220 */ /* 0x0c0fe40000410000 */
[C---:B------:R-:W-:Y:S02]  /*dab0*/  FMUL.FTZ R0, R4.reuse, R0 ;  /* 0x0000000004007220 */ /* 0x040fe40000410000 */
[-C--:B------:R-:W-:Y:S01]  /*dac0*/  FFMA.FTZ R17, R4, R2.reuse, -R5 ;  /* 0x0000000204117223 */ /* 0x080fe20000010805 */
[----:B------:R-:W-:Y:S01]  /*dad0*/  HADD2.F32 R4, -RZ, R15.H0_H0 ;  /* 0x2000000fff047230 */ /* 0x000fe20000004100 */
[----:B------:R-:W-:Y:S01]  /*dae0*/  FFMA.FTZ R21, R3, R2, R0 ;  /* 0x0000000203157223 */ /* 0x000fe20000010000 */
[----:B------:R-:W-:-:S02]  /*daf0*/  HADD2.F32 R0, -RZ, R47.H1_H1 ;  /* 0x3000002fff007230 */ /* 0x000fc40000004100 */
[----:B------:R-:W-:Y:S02]  /*db00*/  HADD2.F32 R3, -RZ, R11.H0_H0 ;  /* 0x2000000bff037230 */ /* 0x000fe40000004100 */
[----:B------:R-:W-:-:S03]  /*db10*/  HADD2.F32 R2, -RZ, R65.H1_H1 ;  /* 0x30000041ff027230 */ /* 0x000fc60000004100 */
[CC--:B------:R-:W-:Y:S02]  /*db20*/  FMUL.FTZ R5, R3.reuse, R0.reuse ;  /* 0x0000000003057220 */ /* 0x0c0fe40000410000 */
[C---:B------:R-:W-:Y:S02]  /*db30*/  FMUL.FTZ R0, R4.reuse, R0 ;  /* 0x0000000004007220 */ /* 0x040fe40000410000 */
[-C--:B------:R-:W-:Y:S01]  /*db40*/  FFMA.FTZ R5, R4, R2.reuse, -R5 ;  /* 0x0000000204057223 */ /* 0x080fe20000010805 */
[----:B------:R-:W-:Y:S01]  /*db50*/  HADD2.F32 R4, -RZ, R15.H1_H1 ;  /* 0x3000000fff047230 */ /* 0x000fe20000004100 */
[----:B------:R-:W-:Y:S01]  /*db60*/  FFMA.FTZ R16, R3, R2, R0 ;  /* 0x0000000203107223 */ /* 0x000fe20000010000 */
[----:B------:R-:W-:Y:S01]  /*db70*/  SHF.R.U32.HI R0, RZ, 0x10, R23 ;  /* 0x00000010ff007819 */ /* 0x000fe20000011617 */
[----:B------:R-:W-:Y:S01]  /*db80*/  HADD2.F32 R3, -RZ, R8.H1_H1 ;  /* 0x30000008ff037230 */ /* 0x000fe20000004100 */
[----:B------:R-:W-:Y:S01]  /*db90*/  SHF.R.U32.HI R2, RZ, 0x10, R19 ;  /* 0x00000010ff027819 */ /* 0x000fe20000011613 */
[----:B------:R-:W-:-:S02]  /*dba0*/  HADD2.F32 R15, -RZ, R35.H0_H0 ;  /* 0x20000023ff0f7230 */ /* 0x000fc40000004100 */
[----:B------:R-:W-:Y:S02]  /*dbb0*/  HADD2.F32 R22, -RZ, R0.H0_H0 ;  /* 0x20000000ff167230 */ /* 0x000fe40000004100 */
[----:B------:R-:W-:Y:S02]  /*dbc0*/  HADD2.F32 R0, -RZ, R11.H1_H1 ;  /* 0x3000000bff007230 */ /* 0x000fe40000004100 */
[----:B------:R-:W-:-:S03]  /*dbd0*/  HADD2.F32 R19, -RZ, R2.H0_H0 ;  /* 0x20000002ff137230 */ /* 0x000fc60000004100 */
[----:B------:R-:W-:-:S04]  /*dbe0*/  FMUL.FTZ R2, R0, R22 ;  /* 0x0000001600027220 */ /* 0x000fc80000410000 */
[C---:B------:R-:W-:Y:S02]  /*dbf0*/  FFMA.FTZ R2, R4.reuse, R19, -R2 ;  /* 0x0000001304027223 */ /* 0x040fe40000010802 */
[----:B------:R-:W-:-:S03]  /*dc00*/  FMUL.FTZ R4, R4, R22 ;  /* 0x0000001604047220 */ /* 0x000fc60000410000 */
[----:B------:R-:W-:Y:S01]  /*dc10*/  F2FP.PACK_AB R11, R2, R5 ;  /* 0x00000005020b723e */ /* 0x000fe200000000ff */
[-C--:B------:R-:W-:Y:S01]  /*dc20*/  FMUL.FTZ R2, R3, R18.reuse ;  /* 0x0000001203027220 */ /* 0x080fe20000410000 */
[----:B------:R-:W-:Y:S01]  /*dc30*/  HADD2.F32 R5, -RZ, R14.H1_H1 ;  /* 0x3000000eff057230 */ /* 0x000fe20000004100 */
[----:B------:R-:W-:Y:S02]  /*dc40*/  FFMA.FTZ R4, R0, R19, R4 ;  /* 0x0000001300047223 */ /* 0x000fe40000010004 */
[CC--:B------:R-:W-:Y:S02]  /*dc50*/  FFMA.FTZ R2, R6.reuse, R15.reuse, -R2 ;  /* 0x0000000f06027223 */ /* 0x0c0fe40000010802 */
[----:B------:R-:W-:Y:S02]  /*dc60*/  FMUL.FTZ R6, R6, R18 ;  /* 0x0000001206067220 */ /* 0x000fe40000410000 */
[----:B------:R-:W-:Y:S01]  /*dc70*/  FMUL.FTZ R0, R5, R12 ;  /* 0x0000000c05007220 */ /* 0x000fe20000410000 */
[----:B------:R-:W-:Y:S01]  /*dc80*/  F2FP.PACK_AB R8, R2, R20 ;  /* 0x000000140208723e */ /* 0x000fe200000000ff */
[----:B------:R-:W-:Y:S01]  /*dc90*/  HADD2.F32 R2, -RZ, R10.H1_H1 ;  /* 0x3000000aff027230 */ /* 0x000fe20000004100 */
[----:B------:R-:W-:-:S04]  /*dca0*/  FFMA.FTZ R3, R3, R15, R6 ;  /* 0x0000000f03037223 */ /* 0x000fc80000010006 */
[C---:B------:R-:W-:Y:S02]  /*dcb0*/  FMUL.FTZ R7, R2.reuse, R12 ;  /* 0x0000000c02077220 */ /* 0x040fe40000410000 */
[-C--:B------:R-:W-:Y:S02]  /*dcc0*/  FFMA.FTZ R0, R2, R13.reuse, R0 ;  /* 0x0000000d02007223 */ /* 0x080fe40000010000 */
[----:B------:R-:W-:Y:S01]  /*dcd0*/  FFMA.FTZ R7, R5, R13, -R7 ;  /* 0x0000000d05077223 */ /* 0x000fe20000010807 */
[----:B------:R-:W-:Y:S02]  /*dce0*/  F2FP.PACK_AB R5, R45, R46 ;  /* 0x0000002e2d05723e */ /* 0x000fe400000000ff */
[----:B------:R-:W-:Y:S02]  /*dcf0*/  F2FP.PACK_AB R6, R0, R21 ;  /* 0x000000150006723e */ /* 0x000fe400000000ff */
[----:B------:R-:W-:Y:S02]  /*dd00*/  F2FP.PACK_AB R10, R7, R17 ;  /* 0x00000011070a723e */ /* 0x000fe400000000ff */
[----:B------:R-:W-:-:S02]  /*dd10*/  F2FP.PACK_AB R7, R4, R16 ;  /* 0x000000100407723e */ /* 0x000fc400000000ff */
[----:B------:R-:W-:Y:S01]  /*dd20*/  F2FP.PACK_AB R4, R3, R34 ;  /* 0x000000220304723e */ /* 0x000fe200000000ff */
[----:B------:R1:W-:Y:S04]  /*dd30*/  STS.128 [R194+0x10080], R8 ;  /* 0x01008008c2007388 */ /* 0x0003e80000000c00 */
[----:B------:R1:W-:Y:S02]  /*dd40*/  STS.128 [R32+0x10080], R4 ;  /* 0x0100800420007388 */ /* 0x0003e40000000c00 */
.L_x_822:
[----:B------:R-:W-:Y:S05]  /*dd50*/  BSYNC B0 ;  /* 0x0000000000007941 */ /* 0x000fea0003800000 */
.L_x_821:
[----:B------:R-:W-:-:S13]  /*dd60*/  ISETP.GE.AND P0, PT, R137, c[0x0][0x27c], PT ;  /* 0x00009f0089007a0c */ /* 0x000fda0003f06270 */
[----:B------:R-:W-:Y:S05]  /*dd70*/  @P0 BRA `(.L_x_820) ;  /* 0x0000061000000947 */ /* 0x000fea0003800000 */
[----:B------:R-:W2:Y:S04]  /*dd80*/  LDL R2, [R1+0xc] ;  /* 0x00000c0001027983 */ /* 0x000ea80000100800 */
[----:B------:R-:W3:Y:S01]  /*dd90*/  LDL R34, [R1+0x28] ;  /* 0x0000280001227983 */ /* 0x000ee20000100800 */
[----:B------:R-:W-:Y:S02]  /*dda0*/  MOV R0, c[0x0][0x27c] ;  /* 0x00009f0000007a02 */ /* 0x000fe40000000f00 */
[----:B------:R-:W-:Y:S02]  /*ddb0*/  SHF.R.U64 R23, R24, 0x10, R25 ;  /* 0x0000001018177819 */ /* 0x000fe40000001219 */
[----:B------:R-:W-:Y:S02]  /*ddc0*/  SHF.R.U64 R21, R28, 0x10, R29 ;  /* 0x000000101c157819 */ /* 0x000fe4000000121d */
[----:B-1----:R-:W-:-:S03]  /*ddd0*/  SHF.R.U64 R7, R30, 0x10, R31 ;  /* 0x000000101e077819 */ /* 0x002fc6000000121f */
[----:B------:R-:W-:Y:S01]  /*dde0*/  HADD2.F32 R21, -RZ, R21.H0_H0 ;  /* 0x20000015ff157230 */ /* 0x000fe20000004100 */
[----:B--2---:R-:W-:-:S04]  /*ddf0*/  LEA.HI R0, R0, R2, RZ, 0x1d ;  /* 0x0000000200007211 */ /* 0x004fc800078fe8ff */
[----:B------:R-:W-:Y:S01]  /*de00*/  SHF.R.S32.HI R2, RZ, 0x1f, R0 ;  /* 0x0000001fff027819 */ /* 0x000fe20000011400 */
[----:B---3--:R-:W1:Y:S01]  /*de10*/  LDS.128 R12, [R34] ;  /* 0x00000000220c7984 */ /* 0x008e620000000c00 */
[----:B------:R-:W-:Y:S02]  /*de20*/  SHF.L.U32 R3, R0, 0x3, RZ ;  /* 0x0000000300037819 */ /* 0x000fe400000006ff */
[----:B------:R-:W-:Y:S02]  /*de30*/  LEA.HI R2, R2, R0, RZ, 0x3 ;  /* 0x0000000002027211 */ /* 0x000fe400078f18ff */
[----:B------:R-:W-:Y:S02]  /*de40*/  LOP3.LUT R3, R229, 0x38, R3, 0xf8, !PT ;  /* 0x00000038e5037812 */ /* 0x000fe400078ef803 */
[----:B------:R-:W-:Y:S02]  /*de50*/  SHF.L.U32 R0, R2, 0xa, RZ ;  /* 0x0000000a02007819 */ /* 0x000fe400000006ff */
[----:B------:R-:W-:-:S02]  /*de60*/  LOP3.LUT R2, R3, R124, RZ, 0x3c, !PT ;  /* 0x0000007c03027212 */ /* 0x000fc400078e3cff */
[----:B------:R-:W-:-:S04]  /*de70*/  LOP3.LUT R0, R0, 0x7fffe000, RZ, 0xc0, !PT ;  /* 0x7fffe00000007812 */ /* 0x000fc800078ec0ff */
[----:B------:R-:W-:Y:S01]  /*de80*/  IADD3 R0, R2, R0, R230 ;  /* 0x0000000002007210 */ /* 0x000fe20007ffe0e6 */
[----:B------:R-:W-:-:S03]  /*de90*/  HADD2.F32 R2, -RZ, R66.H1_H1 ;  /* 0x30000042ff027230 */ /* 0x000fc60000004100 */
[----:B------:R-:W-:Y:S01]  /*dea0*/  SHF.L.U32 R19, R0, 0x1, RZ ;  /* 0x0000000100137819 */ /* 0x000fe200000006ff */
[----:B------:R-:W-:-:S04]  /*deb0*/  HADD2.F32 R0, -RZ, R66.H0_H0 ;  /* 0x20000042ff007230 */ /* 0x000fc80000004100 */
        /* <DEDUP_REMOVED lines=16> */
[C---:B------:R-:W-:Y:S02]  /*dfc0*/  FMUL.FTZ R4, R0.reuse, R4 ;  /* 0x0000000400047220 */ /* 0x040fe40000410000 */
[-C--:B------:R-:W-:Y:S01]  /*dfd0*/  FFMA.FTZ R24, R0, R5.reuse, R3 ;  /* 0x0000000500187223 */ /* 0x080fe20000010003 */
[----:B------:R-:W-:Y:S01]  /*dfe0*/  HADD2.F32 R0, -RZ, R67.H0_H0 ;  /* 0x20000043ff007230 */ /* 0x000fe20000004100 */
[----:B------:R-:W-:Y:S01]  /*dff0*/  FFMA.FTZ R6, R2, R5, -R4 ;  /* 0x0000000502067223 */ /* 0x000fe20000010804 */
[----:B------:R-:W-:-:S02]  /*e000*/  HADD2.F32 R3, -RZ, R8.H0_H0 ;  /* 0x20000008ff037230 */ /* 0x000fc40000004100 */
[----:B------:R-:W-:Y:S02]  /*e010*/  HADD2.F32 R4, -RZ, R12.H0_H0 ;  /* 0x2000000cff047230 */ /* 0x000fe40000004100 */
[----:B------:R-:W-:Y:S01]  /*e020*/  HADD2.F32 R2, -RZ, R92.H0_H0 ;  /* 0x2000005cff027230 */ /* 0x000fe20000004100 */
[C---:B------:R-:W-:Y:S01]  /*e030*/  FMUL.FTZ R5, R3.reuse, R0 ;  /* 0x0000000003057220 */ /* 0x040fe20000410000 */
[----:B------:R-:W-:Y:S01]  /*e040*/  F2FP.PACK_AB R9, R6, R32 ;  /* 0x000000200609723e */ /* 0x000fe200000000ff */
[C---:B------:R-:W-:Y:S01]  /*e050*/  FMUL.FTZ R0, R4.reuse, R0 ;  /* 0x0000000004007220 */ /* 0x040fe20000410000 */
[----:B------:R-:W-:Y:S01]  /*e060*/  HADD2.F32 R6, -RZ, R12.H1_H1 ;  /* 0x3000000cff067230 */ /* 0x000fe20000004100 */
[-C--:B------:R-:W-:Y:S01]  /*e070*/  FFMA.FTZ R18, R4, R2.reuse, -R5 ;  /* 0x0000000204127223 */ /* 0x080fe20000010805 */
[----:B------:R-:W-:Y:S01]  /*e080*/  HADD2.F32 R4, -RZ, R14.H0_H0 ;  /* 0x2000000eff047230 */ /* 0x000fe20000004100 */
[----:B------:R-:W-:Y:S01]  /*e090*/  FFMA.FTZ R22, R3, R2, R0 ;  /* 0x0000000203167223 */ /* 0x000fe20000010000 */
[----:B------:R-:W-:-:S02]  /*e0a0*/  HADD2.F32 R0, -RZ, R67.H1_H1 ;  /* 0x30000043ff007230 */ /* 0x000fc40000004100 */
        /* <DEDUP_REMOVED lines=27> */
[----:B------:R-:W-:Y:S01]  /*e260*/  FMUL.FTZ R2, R3, R21 ;  /* 0x0000001503027220 */ /* 0x000fe20000410000 */
[----:B------:R-:W-:Y:S01]  /*e270*/  HADD2.F32 R5, -RZ, R14.H1_H1 ;  /* 0x3000000eff057230 */ /* 0x000fe20000004100 */
[----:B------:R-:W-:Y:S02]  /*e280*/  FFMA.FTZ R4, R0, R25, R4 ;  /* 0x0000001900047223 */ /* 0x000fe40000010004 */
[C---:B------:R-:W-:Y:S02]  /*e290*/  FFMA.FTZ R2, R6.reuse, R15, -R2 ;  /* 0x0000000f06027223 */ /* 0x040fe40000010802 */
        /* <DEDUP_REMOVED lines=13> */
[----:B------:R1:W-:Y:S04]  /*e370*/  STS.128 [R34], R8 ;  /* 0x0000000822007388 */ /* 0x0003e80000000c00 */
[----:B------:R1:W-:Y:S02]  /*e380*/  STS.128 [R19+0x10080], R4 ;  /* 0x0100800413007388 */ /* 0x0003e40000000c00 */
.L_x_820:
[----:B------:R-:W-:Y:S05]  /*e390*/  BSYNC B1 ;  /* 0x0000000000017941 */ /* 0x000fea0003800000 */
.L_x_819:
        /* <DEDUP_REMOVED lines=15> */
[----:B------:R-:W3:Y:S01]  /*e490*/  LDL R30, [R1+0x34] ;  /* 0x00003400011e7983 */ /* 0x000ee20000100800 */
[----:B------:R-:W-:Y:S02]  /*e4a0*/  MOV R2, c[0x0][0x27c] ;  /* 0x00009f0000027a02 */ /* 0x000fe40000000f00 */
[----:B-1----:R-:W-:Y:S02]  /*e4b0*/  SHF.R.U64 R6, R36, 0x10, R37 ;  /* 0x0000001024067819 */ /* 0x002fe40000001225 */
[----:B------:R-:W-:-:S02]  /*e4c0*/  LEA.HI R2, R2, R228, RZ, 0x1d ;  /* 0x000000e402027211 */ /* 0x000fc400078fe8ff */
        /* <DEDUP_REMOVED lines=8> */
[----:B-----5:R-:W-:Y:S01]  /*e550*/  IADD3 R0, R2, R0, R27 ;  /* 0x0000000002007210 */ /* 0x020fe20007ffe01b */
[----:B------:R-:W-:-:S03]  /*e560*/  HADD2.F32 R2, -RZ, R94.H1_H1 ;  /* 0x3000005eff027230 */ /* 0x000fc60000004100 */
[----:B------:R-:W-:Y:S01]  /*e570*/  SHF.L.U32 R17, R0, 0x1, RZ ;  /* 0x0000000100117819 */ /* 0x000fe200000006ff */
[----:B------:R-:W-:-:S04]  /*e580*/  HADD2.F32 R0, -RZ, R94.H0_H0 ;  /* 0x2000005eff007230 */ /* 0x000fc80000004100 */
[----:B------:R-:W1:Y:S02]  /*e590*/  LDS.128 R12, [R17+0x10080] ;  /* 0x01008000110c7984 */ /* 0x000e640000000c00 */
[----:B-1----:R-:W-:Y:S02]  /*e5a0*/  HADD2.F32 R3, -RZ, R13.H0_H0 ;  /* 0x2000000dff037230 */ /* 0x002fe40000004100 */
[----:B---3--:R-:W1:Y:S02]  /*e5b0*/  LDS.128 R8, [R30] ;  /* 0x000000001e087984 */ /* 0x008e640000000c00 */
[----:B-1----:R-:W-:-:S05]  /*e5c0*/  HADD2.F32 R4, -RZ, R9.H0_H0 ;  /* 0x20000009ff047230 */ /* 0x002fca0000004100 */
[CC--:B------:R-:W-:Y:S02]  /*e5d0*/  FMUL.FTZ R5, R4.reuse, R0.reuse ;  /* 0x0000000004057220 */ /* 0x0c0fe40000410000 */
[C---:B------:R-:W-:Y:S02]  /*e5e0*/  FMUL.FTZ R0, R3.reuse, R0 ;  /* 0x0000000003007220 */ /* 0x040fe40000410000 */
[-C--:B------:R-:W-:Y:S01]  /*e5f0*/  FFMA.FTZ R25, R3, R2.reuse, R5 ;  /* 0x0000000203197223 */ /* 0x080fe20000010005 */
[----:B------:R-:W-:Y:S01]  /*e600*/  HADD2.F32 R3, -RZ, R13.H1_H1 ;  /* 0x3000000dff037230 */ /* 0x000fe20000004100 */
[----:B------:R-:W-:Y:S01]  /*e610*/  FFMA.FTZ R26, R4, R2, -R0 ;  /* 0x00000002041a7223 */ /* 0x000fe20000010800 */
[----:B------:R-:W-:Y:S01]  /*e620*/  SHF.R.U32.HI R0, RZ, 0x10, R37 ;  /* 0x00000010ff007819 */ /* 0x000fe20000011625 */
[----:B------:R-:W-:Y:S01]  /*e630*/  HADD2.F32 R4, -RZ, R9.H1_H1 ;  /* 0x30000009ff047230 */ /* 0x000fe20000004100 */
[----:B------:R-:W-:Y:S02]  /*e640*/  SHF.R.U32.HI R2, RZ, 0x10, R41 ;  /* 0x00000010ff027819 */ /* 0x000fe40000011629 */
[----:B------:R-:W-:Y:S01]  /*e650*/  SHF.R.U64 R9, R38, 0x10, R39 ;  /* 0x0000001026097819 */ /* 0x000fe20000001227 */
[----:B------:R-:W-:-:S02]  /*e660*/  HADD2.F32 R0, -RZ, R0.H0_H0 ;  /* 0x20000000ff007230 */ /* 0x000fc40000004100 */
[----:B------:R-:W-:-:S03]  /*e670*/  HADD2.F32 R2, -RZ, R2.H0_H0 ;  /* 0x20000002ff027230 */ /* 0x000fc60000004100 */
[CC--:B------:R-:W-:Y:S02]  /*e680*/  FMUL.FTZ R5, R4.reuse, R0.reuse ;  /* 0x0000000004057220 */ /* 0x0c0fe40000410000 */
[C---:B------:R-:W-:Y:S02]  /*e690*/  FMUL.FTZ R0, R3.reuse, R0 ;  /* 0x0000000003007220 */ /* 0x040fe40000410000 */
[-C--:B------:R-:W-:Y:S01]  /*e6a0*/  FFMA.FTZ R23, R3, R2.reuse, R5 ;  /* 0x0000000203177223 */ /* 0x080fe20000010005 */
[----:B------:R-:W-:Y:S01]  /*e6b0*/  HADD2.F32 R3, -RZ, R12.H0_H0 ;  /* 0x2000000cff037230 */ /* 0x000fe20000004100 */
[----:B------:R-:W-:Y:S01]  /*e6c0*/  FFMA.FTZ R24, R4, R2, -R0 ;  /* 0x0000000204187223 */ /* 0x000fe20000010800 */
[----:B------:R-:W-:Y:S02]  /*e6d0*/  HADD2.F32 R0, -RZ, R95.H0_H0 ;  /* 0x2000005fff007230 */ /* 0x000fe40000004100 */
[----:B------:R-:W-:Y:S02]  /*e6e0*/  HADD2.F32 R4, -RZ, R8.H0_H0 ;  /* 0x20000008ff047230 */ /* 0x000fe40000004100 */
[----:B------:R-:W-:-:S03]  /*e6f0*/  HADD2.F32 R2, -RZ, R96.H0_H0 ;  /* 0x20000060ff027230 */ /* 0x000fc60000004100 */
[CC--:B------:R-:W-:Y:S02]  /*e700*/  FMUL.FTZ R5, R4.reuse, R0.reuse ;  /* 0x0000000004057220 */ /* 0x0c0fe40000410000 */
[C---:B------:R-:W-:Y:S02]  /*e710*/  FMUL.FTZ R0, R3.reuse, R0 ;  /* 0x0000000003007220 */ /* 0x040fe40000410000 */
[-C--:B------:R-:W-:Y:S01]  /*e720*/  FFMA.FTZ R21, R3, R2.reuse, R5 ;  /* 0x0000000203157223 */ /* 0x080fe20000010005 */
[----:B------:R-:W-:Y:S01]  /*e730*/  HADD2.F32 R3, -RZ, R14.H0_H0 ;  /* 0x2000000eff037230 */ /* 0x000fe20000004100 */
[----:B------:R-:W-:Y:S01]  /*e740*/  FFMA.FTZ R22, R4, R2, -R0 ;  /* 0x0000000204167223 */ /* 0x000fe20000010800 */
[----:B------:R-:W-:Y:S02]  /*e750*/  HADD2.F32 R0, -RZ, R95.H1_H1 ;  /* 0x3000005fff007230 */ /* 0x000fe40000004100 */
        /* <DEDUP_REMOVED lines=9> */
[----:B------:R-:W-:Y:S01]  /*e7f0*/  HADD2.F32 R2, -RZ, R97.H1_H1 ;  /* 0x30000061ff027230 */ /* 0x000fe20000004100 */
[----:B------:R-:W-:-:S02]  /*e800*/  FMUL.FTZ R5, R3, R0 ;  /* 0x0000000003057220 */ /* 0x000fc40000410000 */
[C---:B------:R-:W-:Y:S02]  /*e810*/  FMUL.FTZ R0, R4.reuse, R0 ;  /* 0x0000000004007220 */ /* 0x040fe40000410000 */
[-C--:B------:R-:W-:Y:S02]  /*e820*/  FFMA.FTZ R18, R4, R2.reuse, -R5 ;  /* 0x0000000204127223 */ /* 0x080fe40000010805 */
[----:B------:R-:W-:Y:S01]  /*e830*/  FFMA.FTZ R13, R3, R2, R0 ;  /* 0x00000002030d7223 */ /* 0x000fe20000010000 */
[----:B------:R-:W-:Y:S01]  /*e840*/  SHF.R.U32.HI R0, RZ, 0x10, R39 ;  /* 0x00000010ff007819 */ /* 0x000fe20000011627 */
[----:B------:R-:W-:Y:S02]  /*e850*/  HADD2.F32 R3, -RZ, R11.H1_H1 ;  /* 0x3000000bff037230 */ /* 0x000fe40000004100 */
[----:B------:R-:W-:Y:S02]  /*e860*/  HADD2.F32 R2, -RZ, R15.H1_H1 ;  /* 0x3000000fff027230 */ /* 0x000fe40000004100 */
[----:B------:R-:W-:Y:S01]  /*e870*/  HADD2.F32 R5, -RZ, R0.H0_H0 ;  /* 0x20000000ff057230 */ /* 0x000fe20000004100 */
[----:B------:R-:W-:-:S04]  /*e880*/  SHF.R.U32.HI R0, RZ, 0x10, R43 ;  /* 0x00000010ff007819 */ /* 0x000fc8000001162b */
[-C--:B------:R-:W-:Y:S01]  /*e890*/  FMUL.FTZ R4, R3, R5.reuse ;  /* 0x0000000503047220 */ /* 0x080fe20000410000 */
[----:B------:R-:W-:Y:S01]  /*e8a0*/  HADD2.F32 R0, -RZ, R0.H0_H0 ;  /* 0x20000000ff007230 */ /* 0x000fe20000004100 */
[----:B------:R-:W-:-:S04]  /*e8b0*/  FMUL.FTZ R5, R2, R5 ;  /* 0x0000000502057220 */ /* 0x000fc80000410000 */
[-C--:B------:R-:W-:Y:S01]  /*e8c0*/  FFMA.FTZ R7, R2, R0.reuse, R4 ;  /* 0x0000000002077223 */ /* 0x080fe20000010004 */
[----:B------:R-:W-:Y:S01]  /*e8d0*/  HADD2.F32 R2, -RZ, R8.H1_H1 ;  /* 0x30000008ff027230 */ /* 0x000fe20000004100 */
[----:B------:R-:W-:Y:S01]  /*e8e0*/  FFMA.FTZ R11, R3, R0, -R5 ;  /* 0x00000000030b7223 */ /* 0x000fe20000010805 */
[----:B------:R-:W-:Y:S02]  /*e8f0*/  HADD2.F32 R4, -RZ, R6.H0_H0 ;  /* 0x20000006ff047230 */ /* 0x000fe40000004100 */
[----:B------:R-:W-:Y:S01]  /*e900*/  HADD2.F32 R0, -RZ, R12.H1_H1 ;  /* 0x3000000cff007230 */ /* 0x000fe20000004100 */
[----:B------:R-:W-:Y:S01]  /*e910*/  F2FP.PACK_AB R7, R7, R13 ;  /* 0x0000000d0707723e */ /* 0x000fe200000000ff */
[----:B------:R-:W-:Y:S01]  /*e920*/  HADD2.F32 R5, -RZ, R16.H0_H0 ;  /* 0x20000010ff057230 */ /* 0x000fe20000004100 */
[----:B------:R-:W-:Y:S01]  /*e930*/  FMUL.FTZ R3, R2, R4 ;  /* 0x0000000402037220 */ /* 0x000fe20000410000 */
[----:B------:R-:W-:Y:S01]  /*e940*/  F2FP.PACK_AB R11, R11, R18 ;  /* 0x000000120b0b723e */ /* 0x000fe200000000ff */
[----:B------:R-:W-:-:S02]  /*e950*/  FMUL.FTZ R4, R0, R4 ;  /* 0x0000000400047220 */ /* 0x000fc40000410000 */
[-C--:B------:R-:W-:Y:S01]  /*e960*/  FFMA.FTZ R6, R0, R5.reuse, R3 ;  /* 0x0000000500067223 */ /* 0x080fe20000010003 */
[----:B------:R-:W-:Y:S01]  /*e970*/  SHF.R.U64 R3, R42, 0x10, R43 ;  /* 0x000000102a037819 */ /* 0x000fe2000000122b */
[----:B------:R-:W-:Y:S01]  /*e980*/  FFMA.FTZ R8, R2, R5, -R4 ;  /* 0x0000000502087223 */ /* 0x000fe20000010804 */
[----:B------:R-:W-:Y:S02]  /*e990*/  HADD2.F32 R2, -RZ, R10.H1_H1 ;  /* 0x3000000aff027230 */ /* 0x000fe40000004100 */
[----:B------:R-:W-:Y:S01]  /*e9a0*/  HADD2.F32 R4, -RZ, R9.H0_H0 ;  /* 0x20000009ff047230 */ /* 0x000fe20000004100 */
[----:B------:R-:W-:Y:S01]  /*e9b0*/  F2FP.PACK_AB R9, R24, R26 ;  /* 0x0000001a1809723e */ /* 0x000fe200000000ff */
[----:B------:R-:W-:Y:S01]  /*e9c0*/  HADD2.F32 R0, -RZ, R14.H1_H1 ;  /* 0x3000000eff007230 */ /* 0x000fe20000004100 */
[----:B------:R-:W-:Y:S01]  /*e9d0*/  F2FP.PACK_AB R8, R8, R22 ;  /* 0x000000160808723e */ /* 0x000fe200000000ff */
[----:B------:R-:W-:Y:S01]  /*e9e0*/  HADD2.F32 R5, -RZ, R3.H0_H0 ;  /* 0x20000003ff057230 */ /* 0x000fe20000004100 */
[----:B------:R-:W-:-:S02]  /*e9f0*/  FMUL.FTZ R3, R2, R4 ;  /* 0x0000000402037220 */ /* 0x000fc40000410000 */
[C---:B------:R-:W-:Y:S02]  /*ea00*/  FMUL.FTZ R4, R0.reuse, R4 ;  /* 0x0000000400047220 */ /* 0x040fe40000410000 */
[-C--:B------:R-:W-:Y:S02]  /*ea10*/  FFMA.FTZ R3, R0, R5.reuse, R3 ;  /* 0x0000000500037223 */ /* 0x080fe40000010003 */
[----:B------:R-:W-:Y:S01]  /*ea20*/  FFMA.FTZ R2, R2, R5, -R4 ;  /* 0x0000000502027223 */ /* 0x000fe20000010804 */
[----:B------:R-:W-:Y:S02]  /*ea30*/  F2FP.PACK_AB R4, R6, R21 ;  /* 0x000000150604723e */ /* 0x000fe400000000ff */
[----:B------:R-:W-:Y:S02]  /*ea40*/  F2FP.PACK_AB R5, R23, R25 ;  /* 0x000000191705723e */ /* 0x000fe400000000ff */
[----:B------:R-:W-:Y:S02]  /*ea50*/  F2FP.PACK_AB R10, R2, R19 ;  /* 0x00000013020a723e */ /* 0x000fe400000000ff */
[----:B------:R-:W-:-:S03]  /*ea60*/  F2FP.PACK_AB R6, R3, R20 ;  /* 0x000000140306723e */ /* 0x000fc600000000ff */
[----:B------:R1:W-:Y:S04]  /*ea70*/  STS.128 [R30], R8 ;  /* 0x000000081e007388 */ /* 0x0003e80000000c00 */
[----:B------:R1:W-:Y:S02]  /*ea80*/  STS.128 [R17+0x10080], R4 ;  /* 0x0100800411007388 */ /* 0x0003e40000000c00 */
.L_x_826:
[----:B------:R-:W-:Y:S05]  /*ea90*/  BSYNC B0 ;  /* 0x0000000000007941 */ /* 0x000fea0003800000 */
.L_x_825:
[----:B------:R-:W-:-:S13]  /*eaa0*/  ISETP.GE.AND P0, PT, R137, c[0x0][0x27c], PT ;  /* 0x00009f0089007a0c */ /* 0x000fda0003f06270 */
[----:B------:R-:W-:Y:S05]  /*eab0*/  @P0 BRA `(.L_x_824) ;  /* 0x0000061000000947 */ /* 0x000fea0003800000 */
[----:B------:R-:W3:Y:S04]  /*eac0*/  LDL R2, [R1+0xc] ;  /* 0x00000c0001027983 */ /* 0x000ee80000100800 */
[----:B------:R-:W4:Y:S01]  /*ead0*/  LDL R26, [R1+0x24] ;  /* 0x00002400011a7983 */ /* 0x000f220000100800 */
[----:B------:R-:W-:-:S04]  /*eae0*/  MOV R0, c[0x0][0x27c] ;  /* 0x00009f0000007a02 */ /* 0x000fc80000000f00 */
[----:B---3--:R-:W-:-:S04]  /*eaf0*/  LEA.HI R0, R0, R2, RZ, 0x1d ;  /* 0x0000000200007211 */ /* 0x008fc800078fe8ff */
[----:B------:R-:W-:Y:S01]  /*eb00*/  SHF.R.S32.HI R2, RZ, 0x1f, R0 ;  /* 0x0000001fff027819 */ /* 0x000fe20000011400 */
[----:B-1--4-:R-:W1:Y:S01]  /*eb10*/  LDS.128 R8, [R26] ;  /* 0x000000001a087984 */ /* 0x012e620000000c00 */
[----:B------:R-:W-:Y:S02]  /*eb20*/  SHF.L.U32 R3, R0, 0x3, RZ ;  /* 0x0000000300037819 */ /* 0x000fe400000006ff */
[----:B------:R-:W-:Y:S02]  /*eb30*/  LEA.HI R0, R2, R0, RZ, 0x3 ;  /* 0x0000000002007211 */ /* 0x000fe400078f18ff */
[----:B------:R-:W-:Y:S02]  /*eb40*/  LOP3.LUT R2, R29, 0x38, R3, 0xf8, !PT ;  /* 0x000000381d027812 */ /* 0x000fe400078ef803 */
[----:B------:R-:W-:Y:S02]  /*eb50*/  SHF.L.U32 R0, R0, 0xa, RZ ;  /* 0x0000000a00007819 */ /* 0x000fe400000006ff */
[----:B------:R-:W-:-:S02]  /*eb60*/  LOP3.LUT R2, R2, R28, RZ, 0x3c, !PT ;  /* 0x0000001c02027212 */ /* 0x000fc400078e3cff */
[----:B------:R-:W-:-:S04]  /*eb70*/  LOP3.LUT R0, R0, 0x7fffe000, RZ, 0xc0, !PT ;  /* 0x7fffe00000007812 */ /* 0x000fc800078ec0ff */
[----:B-----5:R-:W-:Y:S01]  /*eb80*/  IADD3 R0, R2, R0, R27 ;  /* 0x0000000002007210 */ /* 0x020fe20007ffe01b */
[----:B------:R-:W-:-:S03]  /*eb90*/  HADD2.F32 R2, -RZ, R98.H1_H1 ;  /* 0x30000062ff027230 */ /* 0x000fc60000004100 */
[----:B------:R-:W-:Y:S01]  /*eba0*/  SHF.L.U32 R17, R0, 0x1, RZ ;  /* 0x0000000100117819 */ /* 0x000fe200000006ff */
[----:B------:R-:W-:-:S04]  /*ebb0*/  HADD2.F32 R0, -RZ, R98.H0_H0 ;  /* 0x20000062ff007230 */ /* 0x000fc80000004100 */
[----:B------:R-:W3:Y:S01]  /*ebc0*/  LDS.128 R12, [R17+0x10080] ;  /* 0x01008000110c7984 */ /* 0x000ee20000000c00 */
[----:B-1----:R-:W-:-:S05]  /*ebd0*/  HADD2.F32 R4, -RZ, R9.H0_H0 ;  /* 0x20000009ff047230 */ /* 0x002fca0000004100 */
[----:B------:R-:W-:Y:S01]  /*ebe0*/  FMUL.FTZ R5, R4, R0 ;  /* 0x0000000004057220 */ /* 0x000fe20000410000 */
[----:B---3--:R-:W-:-:S05]  /*ebf0*/  HADD2.F32 R3, -RZ, R13.H0_H0 ;  /* 0x2000000dff037230 */ /* 0x008fca0000004100 */
[C---:B------:R-:W-:Y:S02]  /*ec00*/  FMUL.FTZ R0, R3.reuse, R0 ;  /* 0x0000000003007220 */ /* 0x040fe40000410000 */
[-C--:B------:R-:W-:Y:S01]  /*ec10*/  FFMA.FTZ R24, R3, R2.reuse, R5 ;  /* 0x0000000203187223 */ /* 0x080fe20000010005 */
[----:B------:R-:W-:Y:S01]  /*ec20*/  HADD2.F32 R3, -RZ, R13.H1_H1 ;  /* 0x3000000dff037230 */ /* 0x000fe20000004100 */
[----:B------:R-:W-:Y:S01]  /*ec30*/  FFMA.FTZ R25, R4, R2, -R0 ;  /* 0x0000000204197223 */ /* 0x000fe20000010800 */
[----:B------:R-:W-:Y:S01]  /*ec40*/  SHF.R.U32.HI R0, RZ, 0x10, R49 ;  /* 0x00000010ff007819 */ /* 0x000fe20000011631 */
[----:B------:R-:W-:Y:S01]  /*ec50*/  HADD2.F32 R4, -RZ, R9.H1_H1 ;  /* 0x30000009ff047230 */ /* 0x000fe20000004100 */
[----:B------:R-:W-:-:S03]  /*ec60*/  SHF.R.U32.HI R2, RZ, 0x10, R53 ;  /* 0x00000010ff027819 */ /* 0x000fc60000011635 */
[----:B------:R-:W-:Y:S02]  /*ec70*/  HADD2.F32 R0, -RZ, R0.H0_H0 ;  /* 0x20000000ff007230 */ /* 0x000fe40000004100 */
        /* <DEDUP_REMOVED lines=24> */
[----:B------:R-:W-:-:S03]  /*ee00*/  HADD2.F32 R2, -RZ, R101.H1_H1 ;  /* 0x30000065ff027230 */ /* 0x000fc60000004100 */
[CC--:B------:R-:W-:Y:S02]  /*ee10*/  FMUL.FTZ R5, R4.reuse, R0.reuse ;  /* 0x0000000004057220 */ /* 0x0c0fe40000410000 */
        /* <DEDUP_REMOVED lines=12> */
[----:B------:R-:W-:Y:S01]  /*eee0*/  HADD2.F32 R3, -RZ, R8.H1_H1 ;  /* 0x30000008ff037230 */ /* 0x000fe20000004100 */
[----:B------:R-:W-:Y:S01]  /*eef0*/  FFMA.FTZ R11, R4, R2, -R0 ;  /* 0x00000002040b7223 */ /* 0x000fe20000010800 */
[----:B------:R-:W-:Y:S02]  /*ef00*/  SHF.R.U64 R0, R48, 0x10, R49 ;  /* 0x0000001030007819 */ /* 0x000fe40000001231 */
[----:B------:R-:W-:Y:S02]  /*ef10*/  SHF.R.U64 R2, R52, 0x10, R53 ;  /* 0x0000001034027819 */ /* 0x000fe40000001235 */
[----:B------:R-:W-:Y:S01]  /*ef20*/  SHF.R.U64 R4, R50, 0x10, R51 ;  /* 0x0000001032047819 */ /* 0x000fe20000001233 */
[----:B------:R-:W-:Y:S01]  /*ef30*/  HADD2.F32 R6, -RZ, R0.H0_H0 ;  /* 0x20000000ff067230 */ /* 0x000fe20000004100 */
[----:B------:R-:W-:Y:S01]  /*ef40*/  SHF.R.U64 R5, R54, 0x10, R55 ;  /* 0x0000001036057819 */ /* 0x000fe20000001237 */
[----:B------:R-:W-:Y:S01]  /*ef50*/  HADD2.F32 R0, -RZ, R12.H1_H1 ;  /* 0x3000000cff007230 */ /* 0x000fe20000004100 */
[----:B------:R-:W-:Y:S01]  /*ef60*/  F2FP.PACK_AB R11, R11, R16 ;  /* 0x000000100b0b723e */ /* 0x000fe200000000ff */
[----:B------:R-:W-:Y:S01]  /*ef70*/  HADD2.F32 R12, -RZ, R2.H0_H0 ;  /* 0x20000002ff0c7230 */ /* 0x000fe20000004100 */
[-C--:B------:R-:W-:Y:S01]  /*ef80*/  FMUL.FTZ R2, R3, R6.reuse ;  /* 0x0000000603027220 */ /* 0x080fe20000410000 */
[----:B------:R-:W-:Y:S01]  /*ef90*/  HADD2.F32 R9, -RZ, R4.H0_H0 ;  /* 0x20000004ff097230 */ /* 0x000fe20000004100 */
[C---:B------:R-:W-:Y:S01]  /*efa0*/  FMUL.FTZ R6, R0.reuse, R6 ;  /* 0x0000000600067220 */ /* 0x040fe20000410000 */
[----:B------:R-:W-:Y:S01]  /*efb0*/  F2FP.PACK_AB R7, R7, R13 ;  /* 0x0000000d0707723e */ /* 0x000fe200000000ff */
[-C--:B------:R-:W-:Y:S01]  /*efc0*/  FFMA.FTZ R8, R0, R12.reuse, R2 ;  /* 0x0000000c00087223 */ /* 0x080fe20000010002 */
[----:B------:R-:W-:Y:S01]  /*efd0*/  HADD2.F32 R0, -RZ, R14.H1_H1 ;  /* 0x3000000eff007230 */ /* 0x000fe20000004100 */
[----:B------:R-:W-:Y:S01]  /*efe0*/  FFMA.FTZ R3, R3, R12, -R6 ;  /* 0x0000000c03037223 */ /* 0x000fe20000010806 */
[----:B------:R-:W-:-:S02]  /*eff0*/  HADD2.F32 R2, -RZ, R10.H1_H1 ;  /* 0x3000000aff027230 */ /* 0x000fc40000004100 */
[----:B------:R-:W-:Y:S01]  /*f000*/  HADD2.F32 R10, -RZ, R5.H0_H0 ;  /* 0x20000005ff0a7230 */ /* 0x000fe20000004100 */
[-C--:B------:R-:W-:Y:S02]  /*f010*/  FMUL.FTZ R5, R0, R9.reuse ;  /* 0x0000000900057220 */ /* 0x080fe40000410000 */
[C---:B------:R-:W-:Y:S01]  /*f020*/  FMUL.FTZ R4, R2.reuse, R9 ;  /* 0x0000000902047220 */ /* 0x040fe20000410000 */
[----:B------:R-:W-:Y:S01]  /*f030*/  F2FP.PACK_AB R9, R23, R25 ;  /* 0x000000191709723e */ /* 0x000fe200000000ff */
[----:B------:R-:W-:Y:S01]  /*f040*/  FFMA.FTZ R2, R2, R10, -R5 ;  /* 0x0000000a02027223 */ /* 0x000fe20000010805 */
[----:B------:R-:W-:Y:S01]  /*f050*/  F2FP.PACK_AB R5, R22, R24 ;  /* 0x000000181605723e */ /* 0x000fe200000000ff */
[----:B------:R-:W-:Y:S01]  /*f060*/  FFMA.FTZ R0, R0, R10, R4 ;  /* 0x0000000a00007223 */ /* 0x000fe20000010004 */
[----:B------:R-:W-:Y:S02]  /*f070*/  F2FP.PACK_AB R4, R8, R20 ;  /* 0x000000140804723e */ /* 0x000fe400000000ff */
[----:B------:R-:W-:-:S02]  /*f080*/  F2FP.PACK_AB R8, R3, R21 ;  /* 0x000000150308723e */ /* 0x000fc400000000ff */
[----:B------:R-:W-:Y:S02]  /*f090*/  F2FP.PACK_AB R10, R2, R18 ;  /* 0x00000012020a723e */ /* 0x000fe400000000ff */
[----:B------:R-:W-:-:S03]  /*f0a0*/  F2FP.PACK_AB R6, R0, R19 ;  /* 0x000000130006723e */ /* 0x000fc600000000ff */
[----:B------:R1:W-:Y:S04]  /*f0b0*/  STS.128 [R26], R8 ;  /* 0x000000081a007388 */ /* 0x0003e80000000c00 */
[----:B------:R1:W-:Y:S02]  /*f0c0*/  STS.128 [R17+0x10080], R4 ;  /* 0x0100800411007388 */ /* 0x0003e40000000c00 */
.L_x_824:
[----:B------:R-:W-:Y:S05]  /*f0d0*/  BSYNC B1 ;  /* 0x0000000000017941 */ /* 0x000fea0003800000 */
.L_x_823:
        /* <DEDUP_REMOVED lines=17> */
[----:B------:R-:W-:Y:S01]  /*f1f0*/  HADD2.F32 R18, -RZ, R103.H0_H0 ;  /* 0x20000067ff127230 */ /* 0x000fe20000004100 */
[----:B-1----:R-:W-:Y:S02]  /*f200*/  SHF.R.U32.HI R5, RZ, 0x10, R57 ;  /* 0x00000010ff057819 */ /* 0x002fe40000011639 */
[----:B------:R-:W-:-:S02]  /*f210*/  LEA.HI R0, R0, R228, RZ, 0x1d ;  /* 0x000000e400007211 */ /* 0x000fc400078fe8ff */
[----:B------:R-:W-:Y:S01]  /*f220*/  SHF.R.U32.HI R20, RZ, 0x10, R63 ;  /* 0x00000010ff147819 */ /* 0x000fe2000001163f */
[----:B------:R-:W-:Y:S01]  /*f230*/  HADD2.F32 R39, -RZ, R5.H0_H0 ;  /* 0x20000005ff277230 */ /* 0x000fe20000004100 */
[----:B------:R-:W-:Y:S02]  /*f240*/  SHF.R.S32.HI R3, RZ, 0x1f, R0 ;  /* 0x0000001fff037819 */ /* 0x000fe40000011400 */
[----:B------:R-:W-:Y:S02]  /*f250*/  SHF.L.U32 R2, R0, 0x3, RZ ;  /* 0x0000000300027819 */ /* 0x000fe400000006ff */
[----:B------:R-:W-:Y:S02]  /*f260*/  LEA.HI R0, R3, R0, RZ, 0x3 ;  /* 0x0000000003007211 */ /* 0x000fe400078f18ff */
[----:B------:R-:W-:Y:S02]  /*f270*/  LOP3.LUT R2, R43, 0x38, R2, 0xf8, !PT ;  /* 0x000000382b027812 */ /* 0x000fe400078ef802 */
[----:B------:R-:W-:-:S02]  /*f280*/  SHF.L.U32 R0, R0, 0xa, RZ ;  /* 0x0000000a00007819 */ /* 0x000fc400000006ff */
[----:B------:R-:W-:Y:S02]  /*f290*/  LOP3.LUT R2, R2, R41, RZ, 0x3c, !PT ;  /* 0x0000002902027212 */ /* 0x000fe400078e3cff */
[----:B------:R-:W-:Y:S02]  /*f2a0*/  LOP3.LUT R0, R0, 0x7fffe000, RZ, 0xc0, !PT ;  /* 0x7fffe00000007812 */ /* 0x000fe400078ec0ff */
[----:B------:R-:W-:Y:S02]  /*f2b0*/  SHF.R.U32.HI R3, RZ, 0x10, R61 ;  /* 0x00000010ff037819 */ /* 0x000fe4000001163d */
[----:B-----5:R-:W-:Y:S02]  /*f2c0*/  IADD3 R0, R2, R0, R40 ;  /* 0x0000000002007210 */ /* 0x020fe40007ffe028 */
[----:B------:R-:W-:Y:S01]  /*f2d0*/  SHF.R.U32.HI R21, RZ, 0x10, R59 ;  /* 0x00000010ff157819 */ /* 0x000fe2000001163b */
[----:B------:R-:W-:Y:S01]  /*f2e0*/  HADD2.F32 R6, -RZ, R3.H0_H0 ;  /* 0x20000003ff067230 */ /* 0x000fe20000004100 */
[----:B------:R-:W-:Y:S01]  /*f2f0*/  SHF.L.U32 R24, R0, 0x1, RZ ;  /* 0x0000000100187819 */ /* 0x000fe200000006ff */
[----:B------:R-:W-:Y:S01]  /*f300*/  HADD2.F32 R0, -RZ, R102.H0_H0 ;  /* 0x20000066ff007230 */ /* 0x000fe20000004100 */
[----:B------:R-:W-:Y:S01]  /*f310*/  SHF.R.U64 R22, R60, 0x10, R61 ;  /* 0x000000103c167819 */ /* 0x000fe2000000123d */
[----:B------:R-:W-:Y:S01]  /*f320*/  HADD2.F32 R38, -RZ, R21.H0_H0 ;  /* 0x20000015ff267230 */ /* 0x000fe20000004100 */
[----:B------:R-:W-:Y:S01]  /*f330*/  SHF.R.U64 R27, R56, 0x10, R57 ;  /* 0x00000010381b7819 */ /* 0x000fe20000001239 */
[----:B------:R-:W1:Y:S01]  /*f340*/  LDS.128 R8, [R24+0x10080] ;  /* 0x0100800018087984 */ /* 0x000e620000000c00 */
[----:B------:R-:W-:-:S02]  /*f350*/  SHF.R.U64 R30, R62, 0x10, R63 ;  /* 0x000000103e1e7819 */ /* 0x000fc4000000123f */
[----:B------:R-:W-:Y:S01]  /*f360*/  SHF.R.U64 R31, R58, 0x10, R59 ;  /* 0x000000103a1f7819 */ /* 0x000fe2000000123b */
[----:B------:R-:W-:-:S04]  /*f370*/  HADD2.F32 R37, -RZ, R27.H0_H0 ;  /* 0x2000001bff257230 */ /* 0x000fc80000004100 */
[----:B------:R-:W-:Y:S02]  /*f380*/  HADD2.F32 R27, -RZ, R31.H0_H0 ;  /* 0x2000001fff1b7230 */ /* 0x000fe40000004100 */
[----:B-1----:R-:W-:-:S05]  /*f390*/  HADD2.F32 R2, -RZ, R9.H0_H0 ;  /* 0x20000009ff027230 */ /* 0x002fca0000004100 */
[CC--:B------:R-:W-:Y:S01]  /*f3a0*/  FMUL.FTZ R32, R2.reuse, R0.reuse ;  /* 0x0000000002207220 */ /* 0x0c0fe20000410000 */
[----:B----4-:R-:W1:Y:S02]  /*f3b0*/  LDS.128 R12, [R42] ;  /* 0x000000002a0c7984 */ /* 0x010e640000000c00 */
[--C-:B-1----:R-:W-:Y:S02]  /*f3c0*/  HADD2.F32 R19, -RZ, R13.reuse.H0_H0 ;  /* 0x2000000dff137230 */ /* 0x102fe40000004100 */
[----:B------:R-:W-:Y:S02]  /*f3d0*/  HADD2.F32 R17, -RZ, R13.H1_H1 ;  /* 0x3000000dff117230 */ /* 0x000fe40000004100 */
[----:B------:R-:W-:Y:S01]  /*f3e0*/  HADD2.F32 R16, -RZ, R12.H0_H0 ;  /* 0x2000000cff107230 */ /* 0x000fe20000004100 */
[----:B------:R-:W-:Y:S01]  /*f3f0*/  FMUL.FTZ R4, R19, R0 ;  /* 0x0000000013047220 */ /* 0x000fe20000410000 */
[----:B------:R-:W-:Y:S01]  /*f400*/  HADD2.F32 R0, -RZ, R9.H1_H1 ;  /* 0x30000009ff007230 */ /* 0x000fe20000004100 */
[----:B------:R-:W-:Y:S01]  /*f410*/  FMUL.FTZ R3, R17, R6 ;  /* 0x0000000611037220 */ /* 0x000fe20000410000 */
[----:B------:R-:W-:Y:S01]  /*f420*/  HADD2.F32 R9, -RZ, R104.H1_H1 ;  /* 0x30000068ff097230 */ /* 0x000fe20000004100 */
[----:B------:R-:W-:Y:S01]  /*f430*/  FFMA.FTZ R36, R2, R18, R4 ;  /* 0x0000001202247223 */ /* 0x000fe20000010004 */
[----:B------:R-:W-:Y:S01]  /*f440*/  HADD2.F32 R2, -RZ, R102.H1_H1 ;  /* 0x30000066ff027230 */ /* 0x000fe20000004100 */
[C---:B------:R-:W-:Y:S01]  /*f450*/  FMUL.FTZ R29, R0.reuse, R6 ;  /* 0x00000006001d7220 */ /* 0x040fe20000410000 */
[----:B------:R-:W-:Y:S01]  /*f460*/  HADD2.F32 R13, -RZ, R14.H0_H0 ;  /* 0x2000000eff0d7230 */ /* 0x000fe20000004100 */
[----:B------:R-:W-:Y:S01]  /*f470*/  FFMA.FTZ R35, R0, R39, R3 ;  /* 0x0000002700237223 */ /* 0x000fe20000010003 */
[----:B------:R-:W-:Y:S01]  /*f480*/  HADD2.F32 R0, -RZ, R8.H0_H0 ;  /* 0x20000008ff007230 */ /* 0x000fe20000004100 */
[----:B------:R-:W-:Y:S01]  /*f490*/  FMUL.FTZ R4, R16, R2 ;  /* 0x0000000210047220 */ /* 0x000fe20000410000 */
[----:B------:R-:W-:-:S02]  /*f4a0*/  HADD2.F32 R3, -RZ, R103.H1_H1 ;  /* 0x30000067ff037230 */ /* 0x000fc40000004100 */
[----:B------:R-:W-:Y:S01]  /*f4b0*/  HADD2.F32 R6, -RZ, R105.H0_H0 ;  /* 0x20000069ff067230 */ /* 0x000fe20000004100 */
[C---:B------:R-:W-:Y:S01]  /*f4c0*/  FMUL.FTZ R28, R0.reuse, R2 ;  /* 0x00000002001c7220 */ /* 0x040fe20000410000 */
[----:B------:R-:W-:Y:S01]  /*f4d0*/  HADD2.F32 R2, -RZ, R104.H0_H0 ;  /* 0x20000068ff027230 */ /* 0x000fe20000004100 */
[----:B------:R-:W-:Y:S01]  /*f4e0*/  FFMA.FTZ R33, R0, R9, R4 ;  /* 0x0000000900217223 */ /* 0x000fe20000010004 */
[----:B------:R-:W-:Y:S01]  /*f4f0*/  HADD2.F32 R0, -RZ, R10.H0_H0 ;  /* 0x2000000aff007230 */ /* 0x000fe20000004100 */
[-C--:B------:R-:W-:Y:S01]  /*f500*/  FMUL.FTZ R4, R13, R3.reuse ;  /* 0x000000030d047220 */ /* 0x080fe20000410000 */
[--C-:B------:R-:W-:Y:S02]  /*f510*/  HADD2.F32 R7, -RZ, R15.reuse.H0_H0 ;  /* 0x2000000fff077230 */ /* 0x100fe40000004100 */
[----:B------:R-:W-:Y:S01]  /*f520*/  HADD2.F32 R5, -RZ, R15.H1_H1 ;  /* 0x3000000fff057230 */ /* 0x000fe20000004100 */
[C---:B------:R-:W-:Y:S01]  /*f530*/  FMUL.FTZ R26, R0.reuse, R3 ;  /* 0x00000003001a7220 */ /* 0x040fe20000410000 */
[----:B------:R-:W-:Y:S01]  /*f540*/  HADD2.F32 R15, -RZ, R20.H0_H0 ;  /* 0x20000014ff0f7230 */ /* 0x000fe20000004100 */
[----:B------:R-:W-:Y:S01]  /*f550*/  FFMA.FTZ R34, R0, R6, R4 ;  /* 0x0000000600227223 */ /* 0x000fe20000010004 */
[----:B------:R-:W-:Y:S01]  /*f560*/  HADD2.F32 R0, -RZ, R11.H0_H0 ;  /* 0x2000000bff007230 */ /* 0x000fe20000004100 */
[----:B------:R-:W-:Y:S01]  /*f570*/  FMUL.FTZ R3, R7, R2 ;  /* 0x0000000207037220 */ /* 0x000fe20000410000 */
[----:B------:R-:W-:Y:S01]  /*f580*/  HADD2.F32 R4, -RZ, R105.H1_H1 ;  /* 0x30000069ff047230 */ /* 0x000fe20000004100 */
[----:B------:R-:W-:-:S02]  /*f590*/  FFMA.FTZ R13, R13, R6, -R26 ;  /* 0x000000060d0d7223 */ /* 0x000fc4000001081a */
[C---:B------:R-:W-:Y:S02]  /*f5a0*/  FMUL.FTZ R23, R0.reuse, R2 ;  /* 0x0000000200177220 */ /* 0x040fe40000410000 */
[-C--:B------:R-:W-:Y:S01]  /*f5b0*/  FFMA.FTZ R25, R0, R4.reuse, R3 ;  /* 0x0000000400197223 */ /* 0x080fe20000010003 */
[----:B------:R-:W-:Y:S01]  /*f5c0*/  HADD2.F32 R0, -RZ, R11.H1_H1 ;  /* 0x3000000bff007230 */ /* 0x000fe20000004100 */
[-C--:B------:R-:W-:Y:S01]  /*f5d0*/  FMUL.FTZ R2, R5, R15.reuse ;  /* 0x0000000f05027220 */ /* 0x080fe20000410000 */
[----:B------:R-:W-:Y:S01]  /*f5e0*/  HADD2.F32 R3, -RZ, R12.H1_H1 ;  /* 0x3000000cff037230 */ /* 0x000fe20000004100 */
[----:B------:R-:W-:Y:S01]  /*f5f0*/  FFMA.FTZ R6, R7, R4, -R23 ;  /* 0x0000000407067223 */ /* 0x000fe20000010817 */
[----:B------:R-:W-:Y:S01]  /*f600*/  HADD2.F32 R11, -RZ, R22.H0_H0 ;  /* 0x20000016ff0b7230 */ /* 0x000fe20000004100 */
[C---:B------:R-:W-:Y:S01]  /*f610*/  FMUL.FTZ R20, R0.reuse, R15 ;  /* 0x0000000f00147220 */ /* 0x040fe20000410000 */
[----:B------:R-:W-:Y:S01]  /*f620*/  HADD2.F32 R12, -RZ, R30.H0_H0 ;  /* 0x2000001eff0c7230 */ /* 0x000fe20000004100 */
[----:B------:R-:W-:Y:S01]  /*f630*/  FFMA.FTZ R21, R0, R38, R2 ;  /* 0x0000002600157223 */ /* 0x000fe20000010002 */
[----:B------:R-:W-:Y:S01]  /*f640*/  HADD2.F32 R0, -RZ, R8.H1_H1 ;  /* 0x30000008ff007230 */ /* 0x000fe20000004100 */
[----:B------:R-:W-:Y:S01]  /*f650*/  FMUL.FTZ R8, R3, R11 ;  /* 0x0000000b03087220 */ /* 0x000fe20000410000 */
[----:B------:R-:W-:Y:S01]  /*f660*/  HADD2.F32 R2, -RZ, R14.H1_H1 ;  /* 0x3000000eff027230 */ /* 0x000fe20000004100 */
[----:B------:R-:W-:Y:S01]  /*f670*/  FFMA.FTZ R14, R19, R18, -R32 ;  /* 0x00000012130e7223 */ /* 0x000fe20000010820 */
[----:B------:R-:W-:Y:S01]  /*f680*/  F2FP.PACK_AB R7, R21, R25 ;  /* 0x000000191507723e */ /* 0x000fe200000000ff */
[----:B------:R-:W-:-:S02]  /*f690*/  FMUL.FTZ R11, R0, R11 ;  /* 0x0000000b000b7220 */ /* 0x000fc40000410000 */
[-C--:B------:R-:W-:Y:S01]  /*f6a0*/  FFMA.FTZ R15, R0, R37.reuse, R8 ;  /* 0x00000025000f7223 */ /* 0x080fe20000010008 */
[----:B------:R-:W-:Y:S01]  /*f6b0*/  HADD2.F32 R0, -RZ, R10.H1_H1 ;  /* 0x3000000aff007230 */ /* 0x000fe20000004100 */
[-C--:B------:R-:W-:Y:S02]  /*f6c0*/  FMUL.FTZ R8, R2, R12.reuse ;  /* 0x0000000c02087220 */ /* 0x080fe40000410000 */
[----:B------:R-:W-:Y:S01]  /*f6d0*/  FFMA.FTZ R3, R3, R37, -R11 ;  /* 0x0000002503037223 */ /* 0x000fe2000001080b */
[----:B------:R-:W-:Y:S01]  /*f6e0*/  F2FP.PACK_AB R4, R15, R33 ;  /* 0x000000210f04723e */ /* 0x000fe200000000ff */
[C---:B------:R-:W-:Y:S02]  /*f6f0*/  FMUL.FTZ R10, R0.reuse, R12 ;  /* 0x0000000c000a7220 */ /* 0x040fe40000410000 */
[----:B------:R-:W-:Y:S02]  /*f700*/  FFMA.FTZ R22, R0, R27, R8 ;  /* 0x0000001b00167223 */ /* 0x000fe40000010008 */
[----:B------:R-:W-:-:S02]  /*f710*/  FFMA.FTZ R12, R17, R39, -R29 ;  /* 0x00000027110c7223 */ /* 0x000fc4000001081d */
[----:B------:R-:W-:Y:S02]  /*f720*/  FFMA.FTZ R8, R16, R9, -R28 ;  /* 0x0000000910087223 */ /* 0x000fe4000001081c */
[----:B------:R-:W-:Y:S01]  /*f730*/  FFMA.FTZ R0, R5, R38, -R20 ;  /* 0x0000002605007223 */ /* 0x000fe20000010814 */
[----:B------:R-:W-:Y:S01]  /*f740*/  F2FP.PACK_AB R9, R12, R14 ;  /* 0x0000000e0c09723e */ /* 0x000fe200000000ff */
        /* <DEDUP_REMOVED lines=8> */
.L_x_830:
[----:B------:R-:W-:Y:S05]  /*f7d0*/  BSYNC B0 ;  /* 0x0000000000007941 */ /* 0x000fea0003800000 */
.L_x_829:
[----:B------:R-:W-:-:S13]  /*f7e0*/  ISETP.GE.AND P0, PT, R137, c[0x0][0x27c], PT ;  /* 0x00009f0089007a0c */ /* 0x000fda0003f06270 */
[----:B------:R-:W-:Y:S05]  /*f7f0*/  @P0 BRA `(.L_x_828) ;  /* 0x0000061000000947 */ /* 0x000fea0003800000 */
[----:B------:R-:W4:Y:S04]  /*f800*/  LDL R2, [R1+0xc] ;  /* 0x00000c0001027983 */ /* 0x000f280000100800 */
[----:B-12---:R-:W2:Y:S01]  /*f810*/  LDL R42, [R1+0x20] ;  /* 0x00002000012a7983 */ /* 0x006ea20000100800 */
[----:B------:R-:W-:Y:S02]  /*f820*/  MOV R0, c[0x0][0x27c] ;  /* 0x00009f0000007a02 */ /* 0x000fe40000000f00 */
[----:B------:R-:W-:Y:S02]  /*f830*/  SHF.R.U32.HI R22, RZ, 0x10, R69 ;  /* 0x00000010ff167819 */ /* 0x000fe40000011645 */
[----:B------:R-:W-:Y:S02]  /*f840*/  SHF.R.U32.HI R23, RZ, 0x10, R73 ;  /* 0x00000010ff177819 */ /* 0x000fe40000011649 */
[----:B------:R-:W-:-:S02]  /*f850*/  SHF.R.U32.HI R24, RZ, 0x10, R71 ;  /* 0x00000010ff187819 */ /* 0x000fc40000011647 */
[----:B-----5:R-:W-:Y:S02]  /*f860*/  SHF.R.U32.HI R27, RZ, 0x10, R75 ;  /* 0x00000010ff1b7819 */ /* 0x020fe4000001164b */
[----:B------:R-:W-:Y:S02]  /*f870*/  SHF.R.U64 R32, R68, 0x10, R69 ;  /* 0x0000001044207819 */ /* 0x000fe40000001245 */
[----:B------:R-:W-:Y:S02]  /*f880*/  SHF.R.U64 R33, R70, 0x10, R71 ;  /* 0x0000001046217819 */ /* 0x000fe40000001247 */
[----:B------:R-:W-:Y:S02]  /*f890*/  SHF.R.U64 R36, R72, 0x10, R73 ;  /* 0x0000001048247819 */ /* 0x000fe40000001249 */
[----:B------:R-:W-:Y:S02]  /*f8a0*/  SHF.R.U64 R38, R74, 0x10, R75 ;  /* 0x000000104a267819 */ /* 0x000fe4000000124b */
[----:B----4-:R-:W-:-:S04]  /*f8b0*/  LEA.HI R0, R0, R2, RZ, 0x1d ;  /* 0x0000000200007211 */ /* 0x010fc800078fe8ff */
[----:B------:R-:W-:Y:S01]  /*f8c0*/  SHF.R.S32.HI R2, RZ, 0x1f, R0 ;  /* 0x0000001fff027819 */ /* 0x000fe20000011400 */
[----:B--2---:R-:W1:Y:S01]  /*f8d0*/  LDS.128 R4, [R42] ;  /* 0x000000002a047984 */ /* 0x004e620000000c00 */
[----:B------:R-:W-:Y:S02]  /*f8e0*/  SHF.L.U32 R3, R0, 0x3, RZ ;  /* 0x0000000300037819 */ /* 0x000fe400000006ff */
[----:B------:R-:W-:Y:S02]  /*f8f0*/  LEA.HI R0, R2, R0, RZ, 0x3 ;  /* 0x0000000002007211 */ /* 0x000fe400078f18ff */
[----:B------:R-:W-:Y:S02]  /*f900*/  LOP3.LUT R2, R43, 0x38, R3, 0xf8, !PT ;  /* 0x000000382b027812 */ /* 0x000fe400078ef803 */
[----:B------:R-:W-:Y:S02]  /*f910*/  SHF.L.U32 R0, R0, 0xa, RZ ;  /* 0x0000000a00007819 */ /* 0x000fe400000006ff */
[----:B------:R-:W-:Y:S01]  /*f920*/  LOP3.LUT R2, R2, R41, RZ, 0x3c, !PT ;  /* 0x0000002902027212 */ /* 0x000fe200078e3cff */
[----:B------:R-:W-:Y:S01]  /*f930*/  HADD2.F32 R41, -RZ, R23.H0_H0 ;  /* 0x20000017ff297230 */ /* 0x000fe20000004100 */
[----:B------:R-:W-:-:S04]  /*f940*/  LOP3.LUT R0, R0, 0x7fffe000, RZ, 0xc0, !PT ;  /* 0x7fffe00000007812 */ /* 0x000fc800078ec0ff */
[----:B------:R-:W-:Y:S01]  /*f950*/  IADD3 R0, R2, R0, R40 ;  /* 0x0000000002007210 */ /* 0x000fe20007ffe028 */
[----:B------:R-:W-:-:S03]  /*f960*/  HADD2.F32 R40, -RZ, R27.H0_H0 ;  /* 0x2000001bff287230 */ /* 0x000fc60000004100 */
[----:B------:R-:W-:Y:S01]  /*f970*/  SHF.L.U32 R28, R0, 0x1, RZ ;  /* 0x00000001001c7819 */ /* 0x000fe200000006ff */
[----:B------:R-:W-:-:S04]  /*f980*/  HADD2.F32 R0, -RZ, R106.H0_H0 ;  /* 0x2000006aff007230 */ /* 0x000fc80000004100 */
[----:B------:R-:W2:Y:S01]  /*f990*/  LDS.128 R8, [R28+0x10080] ;  /* 0x010080001c087984 */ /* 0x000ea20000000c00 */
[----:B-1----:R-:W-:Y:S02]  /*f9a0*/  HADD2.F32 R19, -RZ, R5.H0_H0 ;  /* 0x20000005ff137230 */ /* 0x002fe40000004100 */
[--C-:B------:R-:W-:Y:S02]  /*f9b0*/  HADD2.F32 R15, -RZ, R7.reuse.H0_H0 ;  /* 0x20000007ff0f7230 */ /* 0x100fe40000004100 */
[----:B------:R-:W-:Y:S02]  /*f9c0*/  HADD2.F32 R14, -RZ, R7.H1_H1 ;  /* 0x30000007ff0e7230 */ /* 0x000fe40000004100 */
[----:B------:R-:W-:Y:S01]  /*f9d0*/  HADD2.F32 R17, -RZ, R5.H1_H1 ;  /* 0x30000005ff117230 */ /* 0x000fe20000004100 */
[----:B------:R-:W-:Y:S01]  /*f9e0*/  FMUL.FTZ R5, R19, R0 ;  /* 0x0000000013057220 */ /* 0x000fe20000410000 */
[--C-:B------:R-:W-:Y:S02]  /*f9f0*/  HADD2.F32 R16, -RZ, R6.reuse.H0_H0 ;  /* 0x20000006ff107230 */ /* 0x100fe40000004100 */
[----:B------:R-:W-:-:S02]  /*fa00*/  HADD2.F32 R20, -RZ, R6.H1_H1 ;  /* 0x30000006ff147230 */ /* 0x000fc40000004100 */
[----:B------:R-:W-:Y:S02]  /*fa10*/  HADD2.F32 R6, -RZ, R107.H0_H0 ;  /* 0x2000006bff067230 */ /* 0x000fe40000004100 */
[--C-:B------:R-:W-:Y:S02]  /*fa20*/  HADD2.F32 R18, -RZ, R4.reuse.H0_H0 ;  /* 0x20000004ff127230 */ /* 0x100fe40000004100 */
[----:B------:R-:W-:Y:S02]  /*fa30*/  HADD2.F32 R21, -RZ, R4.H1_H1 ;  /* 0x30000004ff157230 */ /* 0x000fe40000004100 */
[----:B------:R-:W-:Y:S02]  /*fa40*/  HADD2.F32 R4, -RZ, R106.H1_H1 ;  /* 0x3000006aff047230 */ /* 0x000fe40000004100 */
[--C-:B--2---:R-:W-:Y:S02]  /*fa50*/  HADD2.F32 R3, -RZ, R9.reuse.H0_H0 ;  /* 0x20000009ff037230 */ /* 0x104fe40000004100 */
[----:B------:R-:W-:-:S02]  /*fa60*/  HADD2.F32 R2, -RZ, R9.H1_H1 ;  /* 0x30000009ff027230 */ /* 0x000fc40000004100 */
[--C-:B------:R-:W-:Y:S01]  /*fa70*/  HADD2.F32 R9, -RZ, R8.reuse.H0_H0 ;  /* 0x20000008ff097230 */ /* 0x100fe20000004100 */
[C---:B------:R-:W-:Y:S01]  /*fa80*/  FMUL.FTZ R31, R3.reuse, R0 ;  /* 0x00000000031f7220 */ /* 0x040fe20000410000 */
[----:B------:R-:W-:Y:S01]  /*fa90*/  HADD2.F32 R13, -RZ, R8.H1_H1 ;  /* 0x30000008ff0d7230 */ /* 0x000fe20000004100 */
[----:B------:R-:W-:Y:S01]  /*faa0*/  FFMA.FTZ R39, R3, R6, R5 ;  /* 0x0000000603277223 */ /* 0x000fe20000010005 */
[--C-:B------:R-:W-:Y:S01]  /*fab0*/  HADD2.F32 R8, -RZ, R11.reuse.H0_H0 ;  /* 0x2000000bff087230 */ /* 0x100fe20000004100 */
[-C--:B------:R-:W-:Y:S01]  /*fac0*/  FMUL.FTZ R3, R18, R4.reuse ;  /* 0x0000000412037220 */ /* 0x080fe20000410000 */
[----:B------:R-:W-:Y:S01]  /*fad0*/  HADD2.F32 R7, -RZ, R11.H1_H1 ;  /* 0x3000000bff077230 */ /* 0x000fe20000004100 */
[----:B------:R-:W-:Y:S01]  /*fae0*/  FMUL.FTZ R29, R9, R4 ;  /* 0x00000004091d7220 */ /* 0x000fe20000410000 */
[----:B------:R-:W-:Y:S02]  /*faf0*/  HADD2.F32 R11, -RZ, R22.H0_H0 ;  /* 0x20000016ff0b7230 */ /* 0x000fe40000004100 */
[----:B------:R-:W-:-:S02]  /*fb00*/  HADD2.F32 R5, -RZ, R108.H1_H1 ;  /* 0x3000006cff057230 */ /* 0x000fc40000004100 */
[----:B------:R-:W-:Y:S01]  /*fb10*/  HADD2.F32 R12, -RZ, R10.H0_H0 ;  /* 0x2000000aff0c7230 */ /* 0x000fe20000004100 */
[-C--:B------:R-:W-:Y:S01]  /*fb20*/  FMUL.FTZ R0, R17, R11.reuse ;  /* 0x0000000b11007220 */ /* 0x080fe20000410000 */
[----:B------:R-:W-:Y:S01]  /*fb30*/  HADD2.F32 R4, -RZ, R110.H1_H1 ;  /* 0x3000006eff047230 */ /* 0x000fe20000004100 */
[C---:B------:R-:W-:Y:S01]  /*fb40*/  FMUL.FTZ R30, R2.reuse, R11 ;  /* 0x0000000b021e7220 */ /* 0x040fe20000410000 */
[----:B------:R-:W-:Y:S01]  /*fb50*/  HADD2.F32 R22, -RZ, R24.H0_H0 ;  /* 0x20000018ff167230 */ /* 0x000fe20000004100 */
[----:B------:R-:W-:Y:S01]  /*fb60*/  FFMA.FTZ R37, R2, R41, R0 ;  /* 0x0000002902257223 */ /* 0x000fe20000010000 */
[----:B------:R-:W-:Y:S01]  /*fb70*/  HADD2.F32 R2, -RZ, R107.H1_H1 ;  /* 0x3000006bff027230 */ /* 0x000fe20000004100 */
[----:B------:R-:W-:Y:S01]  /*fb80*/  FFMA.FTZ R34, R9, R5, R3 ;  /* 0x0000000509227223 */ /* 0x000fe20000010003 */
[----:B------:R-:W-:Y:S02]  /*fb90*/  HADD2.F32 R0, -RZ, R108.H0_H0 ;  /* 0x2000006cff007230 */ /* 0x000fe40000004100 */
[----:B------:R-:W-:Y:S01]  /*fba0*/  HADD2.F32 R3, -RZ, R110.H0_H0 ;  /* 0x2000006eff037230 */ /* 0x000fe20000004100 */
[----:B------:R-:W-:Y:S01]  /*fbb0*/  FMUL.FTZ R11, R16, R2 ;  /* 0x00000002100b7220 */ /* 0x000fe20000410000 */
[----:B------:R-:W-:Y:S01]  /*fbc0*/  HADD2.F32 R10, -RZ, R10.H1_H1 ;  /* 0x3000000aff0a7230 */ /* 0x000fe20000004100 */
[----:B------:R-:W-:-:S02]  /*fbd0*/  FMUL.FTZ R9, R15, R0 ;  /* 0x000000000f097220 */ /* 0x000fc40000410000 */
[----:B------:R-:W-:Y:S01]  /*fbe0*/  FFMA.FTZ R35, R12, R4, R11 ;  /* 0x000000040c237223 */ /* 0x000fe2000001000b */
[----:B------:R-:W-:Y:S01]  /*fbf0*/  HADD2.F32 R11, -RZ, R32.H0_H0 ;  /* 0x20000020ff0b7230 */ /* 0x000fe20000004100 */
[C---:B------:R-:W-:Y:S01]  /*fc00*/  FMUL.FTZ R24, R8.reuse, R0 ;  /* 0x0000000008187220 */ /* 0x040fe20000410000 */
[----:B------:R-:W-:Y:S01]  /*fc10*/  HADD2.F32 R32, -RZ, R38.H0_H0 ;  /* 0x20000026ff207230 */ /* 0x000fe20000004100 */
[----:B------:R-:W-:Y:S01]  /*fc20*/  FFMA.FTZ R25, R8, R3, R9 ;  /* 0x0000000308197223 */ /* 0x000fe20000010009 */
[----:B------:R-:W-:Y:S01]  /*fc30*/  HADD2.F32 R8, -RZ, R33.H0_H0 ;  /* 0x20000021ff087230 */ /* 0x000fe20000004100 */
[----:B------:R-:W-:Y:S01]  /*fc40*/  FMUL.FTZ R0, R14, R22 ;  /* 0x000000160e007220 */ /* 0x000fe20000410000 */
[----:B------:R-:W-:Y:S01]  /*fc50*/  HADD2.F32 R33, -RZ, R36.H0_H0 ;  /* 0x20000024ff217230 */ /* 0x000fe20000004100 */
[----:B------:R-:W-:Y:S02]  /*fc60*/  FMUL.FTZ R26, R12, R2 ;  /* 0x000000020c1a7220 */ /* 0x000fe40000410000 */
[----:B------:R-:W-:-:S02]  /*fc70*/  FFMA.FTZ R23, R7, R40, R0 ;  /* 0x0000002807177223 */ /* 0x000fc40000010000 */
[----:B------:R-:W-:Y:S02]  /*fc80*/  FMUL.FTZ R22, R7, R22 ;  /* 0x0000001607167220 */ /* 0x000fe40000410000 */
[-C--:B------:R-:W-:Y:S02]  /*fc90*/  FMUL.FTZ R2, R21, R11.reuse ;  /* 0x0000000b15027220 */ /* 0x080fe40000410000 */
[-C--:B------:R-:W-:Y:S02]  /*fca0*/  FMUL.FTZ R0, R20, R8.reuse ;  /* 0x0000000814007220 */ /* 0x080fe40000410000 */
[C---:B------:R-:W-:Y:S02]  /*fcb0*/  FMUL.FTZ R11, R13.reuse, R11 ;  /* 0x0000000b0d0b7220 */ /* 0x040fe40000410000 */
[----:B------:R-:W-:Y:S02]  /*fcc0*/  FMUL.FTZ R7, R10, R8 ;  /* 0x000000080a077220 */ /* 0x000fe40000410000 */
[----:B------:R-:W-:-:S02]  /*fcd0*/  FFMA.FTZ R13, R13, R33, R2 ;  /* 0x000000210d0d7223 */ /* 0x000fc40000010002 */
[----:B------:R-:W-:Y:S02]  /*fce0*/  FFMA.FTZ R27, R10, R32, R0 ;  /* 0x000000200a1b7223 */ /* 0x000fe40000010000 */
[----:B------:R-:W-:Y:S02]  /*fcf0*/  FFMA.FTZ R12, R19, R6, -R31 ;  /* 0x00000006130c7223 */ /* 0x000fe4000001081f */
[----:B------:R-:W-:Y:S02]  /*fd00*/  FFMA.FTZ R9, R17, R41, -R30 ;  /* 0x0000002911097223 */ /* 0x000fe4000001081e */
[----:B------:R-:W-:Y:S01]  /*fd10*/  FFMA.FTZ R8, R18, R5, -R29 ;  /* 0x0000000512087223 */ /* 0x000fe2000001081d */
[----:B------:R-:W-:Y:S01]  /*fd20*/  F2FP.PACK_AB R5, R37, R39 ;  /* 0x000000272505723e */ /* 0x000fe200000000ff */
[----:B------:R-:W-:Y:S01]  /*fd30*/  FFMA.FTZ R10, R16, R4, -R26 ;  /* 0x00000004100a7223 */ /* 0x000fe2000001081a */
[----:B------:R-:W-:Y:S01]  /*fd40*/  F2FP.PACK_AB R9, R9, R12 ;  /* 0x0000000c0909723e */ /* 0x000fe200000000ff */
[----:B------:R-:W-:Y:S01]  /*fd50*/  FFMA.FTZ R3, R15, R3, -R24 ;  /* 0x000000030f037223 */ /* 0x000fe20000010818 */
[----:B------:R-:W-:Y:S01]  /*fd60*/  F2FP.PACK_AB R4, R13, R34 ;  /* 0x000000220d04723e */ /* 0x000fe200000000ff */
[----:B------:R-:W-:-:S02]  /*fd70*/  FFMA.FTZ R0, R14, R40, -R22 ;  /* 0x000000280e007223 */ /* 0x000fc40000010816 */
[----:B------:R-:W-:Y:S02]  /*fd80*/  FFMA.FTZ R2, R21, R33, -R11 ;  /* 0x0000002115027223 */ /* 0x000fe4000001080b */
[----:B------:R-:W-:Y:S01]  /*fd90*/  FFMA.FTZ R6, R20, R32, -R7 ;  /* 0x0000002014067223 */ /* 0x000fe20000010807 */
[----:B------:R-:W-:Y:S02]  /*fda0*/  F2FP.PACK_AB R11, R0, R3 ;  /* 0x00000003000b723e */ /* 0x000fe400000000ff */
[----:B------:R-:W-:Y:S02]  /*fdb0*/  F2FP.PACK_AB R8, R2, R8 ;  /* 0x000000080208723e */ /* 0x000fe400000000ff */
[----:B------:R-:W-:Y:S02]  /*fdc0*/  F2FP.PACK_AB R10, R6, R10 ;  /* 0x0000000a060a723e */ /* 0x000fe400000000ff */
[----:B------:R-:W-:Y:S02]  /*fdd0*/  F2FP.PACK_AB R7, R23, R25 ;  /* 0x000000191707723e */ /* 0x000fe400000000ff */
[----:B------:R-:W-:Y:S01]  /*fde0*/  F2FP.PACK_AB R6, R27, R35 ;  /* 0x000000231b06723e */ /* 0x000fe200000000ff */
[----:B------:R1:W-:Y:S04]  /*fdf0*/  STS.128 [R42], R8 ;  /* 0x000000082a007388 */ /* 0x0003e80000000c00 */
[----:B------:R1:W-:Y:S02]  /*fe00*/  STS.128 [R28+0x10080], R4 ;  /* 0x010080041c007388 */ /* 0x0003e40000000c00 */
.L_x_828:
[----:B------:R-:W-:Y:S05]  /*fe10*/  BSYNC B1 ;  /* 0x0000000000017941 */ /* 0x000fea0003800000 */
.L_x_827:
[----:B------:R-:W-:-:S04]  /*fe20*/  IADD3 R0, R211, 0x60, RZ ;  /* 0x00000060d3007810 */ /* 0x000fc80007ffe0ff */
        /* <DEDUP_REMOVED lines=13> */
[----:B-12---:R-:W2:Y:S01]  /*ff00*/  LDL R42, [R1+0x2c] ;  /* 0x00002c00012a7983 */ /* 0x006ea20000100800 */
[----:B------:R-:W-:Y:S02]  /*ff10*/  MOV R0, c[0x0][0x27c] ;  /* 0x00009f0000007a02 */ /* 0x000fe40000000f00 */
[----:B------:R-:W-:Y:S02]  /*ff20*/  SHF.R.U32.HI R22, RZ, 0x10, R77 ;  /* 0x00000010ff167819 */ /* 0x000fe4000001164d */
[----:B------:R-:W-:-:S02]  /*ff30*/  LEA.HI R0, R0, R228, RZ, 0x1d ;  /* 0x000000e400007211 */ /* 0x000fc400078fe8ff */
[----:B------:R-:W-:Y:S02]  /*ff40*/  SHF.R.U32.HI R23, RZ, 0x10, R81 ;  /* 0x00000010ff177819 */ /* 0x000fe40000011651 */
[----:B------:R-:W-:Y:S02]  /*ff50*/  SHF.R.S32.HI R3, RZ, 0x1f, R0 ;  /* 0x0000001fff037819 */ /* 0x000fe40000011400 */
[----:B------:R-:W-:Y:S01]  /*ff60*/  SHF.L.U32 R2, R0, 0x3, RZ ;  /* 0x0000000300027819 */ /* 0x000fe200000006ff */
[----:B------:R-:W-:Y:S01]  /*ff70*/  HADD2.F32 R41, -RZ, R23.H0_H0 ;  /* 0x20000017ff297230 */ /* 0x000fe20000004100 */
[----:B------:R-:W-:Y:S02]  /*ff80*/  LEA.HI R0, R3, R0, RZ, 0x3 ;  /* 0x0000000003007211 */ /* 0x000fe400078f18ff */
[----:B------:R-:W-:Y:S02]  /*ff90*/  LOP3.LUT R2, R45, 0x38, R2, 0xf8, !PT ;  /* 0x000000382d027812 */ /* 0x000fe400078ef802 */
[----:B------:R-:W-:-:S02]  /*ffa0*/  SHF.L.U32 R0, R0, 0xa, RZ ;  /* 0x0000000a00007819 */ /* 0x000fc400000006ff */
[----:B------:R-:W-:Y:S02]  /*ffb0*/  LOP3.LUT R2, R2, R44, RZ, 0x3c, !PT ;  /* 0x0000002c02027212 */ /* 0x000fe400078e3cff */
[----:B------:R-:W-:Y:S02]  /*ffc0*/  LOP3.LUT R0, R0, 0x7fffe000, RZ, 0xc0, !PT ;  /* 0x7fffe00000007812 */ /* 0x000fe400078ec0ff */
[----:B------:R-:W-:Y:S02]  /*ffd0*/  SHF.R.U32.HI R24, RZ, 0x10, R79 ;  /* 0x00000010ff187819 */ /* 0x000fe4000001164f */
[----:B-----5:R-:W-:Y:S02]  /*ffe0*/  IADD3 R0, R2, R0, R43 ;  /* 0x0000000002007210 */ /* 0x020fe40007ffe02b */
[----:B------:R-:W-:Y:S02]  /*fff0*/  SHF.R.U32.HI R27, RZ, 0x10, R83 ;  /* 0x00000010ff1b7819 */ /* 0x000fe40000011653 */
        /* <DEDUP_REMOVED lines=8> */
[--C-:B-1----:R-:W-:Y:S02]  /*10080*/  HADD2.F32 R3, -RZ, R9.reuse.H0_H0 ;  /* 0x20000009ff037230 */ /* 0x102fe40000004100 */
[----:B------:R-:W-:Y:S02]  /*10090*/  HADD2.F32 R2, -RZ, R9.H1_H1 ;  /* 0x30000009ff027230 */ /* 0x000fe40000004100 */
[--C-:B------:R-:W-:Y:S01]  /*100a0*/  HADD2.F32 R9, -RZ, R8.reuse.H0_H0 ;  /* 0x20000008ff097230 */ /* 0x100fe20000004100 */
[----:B------:R-:W-:Y:S01]  /*100b0*/  FMUL.FTZ R31, R3, R0 ;  /* 0x00000000031f7220 */ /* 0x000fe20000410000 */
[----:B------:R-:W-:Y:S02]  /*100c0*/  HADD2.F32 R13, -RZ, R8.H1_H1 ;  /* 0x30000008ff0d7230 */ /* 0x000fe40000004100 */
[----:B------:R-:W-:Y:S02]  /*100d0*/  HADD2.F32 R8, -RZ, R11.H0_H0 ;  /* 0x2000000bff087230 */ /* 0x000fe40000004100 */
[----:B------:R-:W-:-:S02]  /*100e0*/  HADD2.F32 R12, -RZ, R10.H0_H0 ;  /* 0x2000000aff0c7230 */ /* 0x000fc40000004100 */
[----:B------:R-:W-:Y:S01]  /*100f0*/  HADD2.F32 R10, -RZ, R10.H1_H1 ;  /* 0x3000000aff0a7230 */ /* 0x000fe20000004100 */
[----:B--2---:R-:W1:Y:S02]  /*10100*/  LDS.128 R4, [R42] ;  /* 0x000000002a047984 */ /* 0x004e640000000c00 */
[----:B-1----:R-:W-:Y:S02]  /*10110*/  HADD2.F32 R19, -RZ, R5.H0_H0 ;  /* 0x20000005ff137230 */ /* 0x002fe40000004100 */
[--C-:B------:R-:W-:Y:S02]  /*10120*/  HADD2.F32 R15, -RZ, R7.reuse.H0_H0 ;  /* 0x20000007ff0f7230 */ /* 0x100fe40000004100 */
[----:B------:R-:W-:Y:S02]  /*10130*/  HADD2.F32 R14, -RZ, R7.H1_H1 ;  /* 0x30000007ff0e7230 */ /* 0x000fe40000004100 */
[----:B------:R-:W-:Y:S02]  /*10140*/  HADD2.F32 R7, -RZ, R11.H1_H1 ;  /* 0x3000000bff077230 */ /* 0x000fe40000004100 */
[----:B------:R-:W-:Y:S01]  /*10150*/  HADD2.F32 R17, -RZ, R5.H1_H1 ;  /* 0x30000005ff117230 */ /* 0x000fe20000004100 */
[----:B------:R-:W-:Y:S01]  /*10160*/  FMUL.FTZ R5, R19, R0 ;  /* 0x0000000013057220 */ /* 0x000fe20000410000 */
[----:B------:R-:W-:-:S02]  /*10170*/  HADD2.F32 R11, -RZ, R22.H0_H0 ;  /* 0x20000016ff0b7230 */ /* 0x000fc40000004100 */
[--C-:B------:R-:W-:Y:S02]  /*10180*/  HADD2.F32 R16, -RZ, R6.reuse.H0_H0 ;  /* 0x20000006ff107230 */ /* 0x100fe40000004100 */
[----:B------:R-:W-:Y:S01]  /*10190*/  HADD2.F32 R20, -RZ, R6.H1_H1 ;  /* 0x30000006ff147230 */ /* 0x000fe20000004100 */
[-C--:B------:R-:W-:Y:S01]  /*101a0*/  FMUL.FTZ R0, R17, R11.reuse ;  /* 0x0000000b11007220 */ /* 0x080fe20000410000 */
[----:B------:R-:W-:Y:S01]  /*101b0*/  HADD2.F32 R6, -RZ, R112.H0_H0 ;  /* 0x20000070ff067230 */ /* 0x000fe20000004100 */
[C---:B------:R-:W-:Y:S01]  /*101c0*/  FMUL.FTZ R30, R2.reuse, R11 ;  /* 0x0000000b021e7220 */ /* 0x040fe20000410000 */
[--C-:B------:R-:W-:Y:S01]  /*101d0*/  HADD2.F32 R18, -RZ, R4.reuse.H0_H0 ;  /* 0x20000004ff127230 */ /* 0x100fe20000004100 */
[----:B------:R-:W-:Y:S01]  /*101e0*/  FFMA.FTZ R37, R2, R41, R0 ;  /* 0x0000002902257223 */ /* 0x000fe20000010000 */
[----:B------:R-:W-:Y:S01]  /*101f0*/  HADD2.F32 R21, -RZ, R4.H1_H1 ;  /* 0x30000004ff157230 */ /* 0x000fe20000004100 */
[----:B------:R-:W-:Y:S01]  /*10200*/  FFMA.FTZ R39, R3, R6, R5 ;  /* 0x0000000603277223 */ /* 0x000fe20000010005 */
[----:B------:R-:W-:-:S02]  /*10210*/  HADD2.F32 R4, -RZ, R111.H1_H1 ;  /* 0x3000006fff047230 */ /* 0x000fc40000004100 */
[--C-:B------:R-:W-:Y:S02]  /*10220*/  HADD2.F32 R5, -RZ, R113.reuse.H1_H1 ;  /* 0x30000071ff057230 */ /* 0x100fe40000004100 */
[----:B------:R-:W-:Y:S01]  /*10230*/  HADD2.F32 R2, -RZ, R112.H1_H1 ;  /* 0x30000070ff027230 */ /* 0x000fe20000004100 */
[-C--:B------:R-:W-:Y:S01]  /*10240*/  FMUL.FTZ R3, R18, R4.reuse ;  /* 0x0000000412037220 */ /* 0x080fe20000410000 */
[----:B------:R-:W-:Y:S01]  /*10250*/  HADD2.F32 R0, -RZ, R113.H0_H0 ;  /* 0x20000071ff007230 */ /* 0x000fe20000004100 */
[C---:B------:R-:W-:Y:S01]  /*10260*/  FMUL.FTZ R29, R9.reuse, R4 ;  /* 0x00000004091d7220 */ /* 0x040fe20000410000 */
[--C-:B------:R-:W-:Y:S01]  /*10270*/  HADD2.F32 R4, -RZ, R114.reuse.H1_H1 ;  /* 0x30000072ff047230 */ /* 0x100fe20000004100 */
[----:B------:R-:W-:Y:S01]  /*10280*/  FFMA.FTZ R34, R9, R5, R3 ;  /* 0x0000000509227223 */ /* 0x000fe20000010003 */
[----:B------:R-:W-:Y:S01]  /*10290*/  HADD2.F32 R3, -RZ, R114.H0_H0 ;  /* 0x20000072ff037230 */ /* 0x000fe20000004100 */
[----:B------:R-:W-:Y:S01]  /*102a0*/  FMUL.FTZ R11, R16, R2 ;  /* 0x00000002100b7220 */ /* 0x000fe20000410000 */
[----:B------:R-:W-:Y:S01]  /*102b0*/  HADD2.F32 R22, -RZ, R24.H0_H0 ;  /* 0x20000018ff167230 */ /* 0x000fe20000004100 */
        /* <DEDUP_REMOVED lines=36> */
.L_x_832:
[----:B------:R-:W-:Y:S05]  /*10500*/  BSYNC B0 ;  /* 0x0000000000007941 */ /* 0x000fea0003800000 */
.L_x_831:
[----:B------:R-:W-:-:S13]  /*10510*/  ISETP.GE.AND P0, PT, R137, c[0x0][0x27c], PT ;  /* 0x00009f0089007a0c */ /* 0x000fda0003f06270 */
[----:B------:R-:W-:Y:S05]  /*10520*/  @P0 BRA `(.L_x_804) ;  /* 0x0000061000000947 */ /* 0x000fea0003800000 */
[----:B--2---:R-:W2:Y:S04]  /*10530*/  LDL R2, [R1+0xc] ;  /* 0x00000c0001027983 */ /* 0x004ea80000100800 */
[----:B-1-3--:R-:W3:Y:S01]  /*10540*/  LDL R42, [R1+0x1c] ;  /* 0x00001c00012a7983 */ /* 0x00aee20000100800 */
[----:B------:R-:W-:Y:S02]  /*10550*/  MOV R0, c[0x0][0x27c] ;  /* 0x00009f0000007a02 */ /* 0x000fe40000000f00 */
[----:B------:R-:W-:Y:S02]  /*10560*/  SHF.R.U32.HI R22, RZ, 0x10, R85 ;  /* 0x00000010ff167819 */ /* 0x000fe40000011655 */
[----:B------:R-:W-:Y:S02]  /*10570*/  SHF.R.U32.HI R23, RZ, 0x10, R89 ;  /* 0x00000010ff177819 */ /* 0x000fe40000011659 */
[----:B------:R-:W-:-:S02]  /*10580*/  SHF.R.U32.HI R24, RZ, 0x10, R87 ;  /* 0x00000010ff187819 */ /* 0x000fc40000011657 */
[----:B-----5:R-:W-:Y:S01]  /*10590*/  SHF.R.U32.HI R27, RZ, 0x10, R91 ;  /* 0x00000010ff1b7819 */ /* 0x020fe2000001165b */
[----:B------:R-:W-:Y:S01]  /*105a0*/  HADD2.F32 R41, -RZ, R23.H0_H0 ;  /* 0x20000017ff297230 */ /* 0x000fe20000004100 */
[----:B------:R-:W-:Y:S02]  /*105b0*/  SHF.R.U64 R32, R84, 0x10, R85 ;  /* 0x0000001054207819 */ /* 0x000fe40000001255 */
[----:B------:R-:W-:Y:S01]  /*105c0*/  SHF.R.U64 R33, R86, 0x10, R87 ;  /* 0x0000001056217819 */ /* 0x000fe20000001257 */
[----:B------:R-:W-:Y:S01]  /*105d0*/  HADD2.F32 R40, -RZ, R27.H0_H0 ;  /* 0x2000001bff287230 */ /* 0x000fe20000004100 */
[----:B------:R-:W-:Y:S02]  /*105e0*/  SHF.R.U64 R36, R88, 0x10, R89 ;  /* 0x0000001058247819 */ /* 0x000fe40000001259 */
[----:B------:R-:W-:Y:S02]  /*105f0*/  SHF.R.U64 R38, R90, 0x10, R91 ;  /* 0x000000105a267819 */ /* 0x000fe4000000125b */
        /* <DEDUP_REMOVED lines=9> */
[----:B------:R-:W-:-:S04]  /*10690*/  IADD3 R0, R2, R0, R43 ;  /* 0x0000000002007210 */ /* 0x000fc80007ffe02b */
        /* <DEDUP_REMOVED lines=74> */
.L_x_804:
[----:B------:R-:W-:Y:S05]  /*10b40*/  BSYNC B2 ;  /* 0x0000000000027941 */ /* 0x000fea0003800000 */
.L_x_770:
[----:B------:R-:W-:Y:S01]  /*10b50*/  IMAD R0, R120, c[0x0][0x208], RZ ;  /* 0x0000820078007a24 */ /* 0x000fe200078e02ff */
[----:B------:R-:W-:-:S04]  /*10b60*/  DEPBAR.LE SB0, 0x0 ;  /* 0x000080000000791a */ /* 0x000fc80000000000 */
[C---:B------:R-:W-:Y:S01]  /*10b70*/  IMAD.WIDE.U32 R2, R198.reuse, c[0x0][0x208], RZ ;  /* 0x00008200c6027a25 */ /* 0x040fe200078e00ff */
[----:B------:R-:W-:Y:S01]  /*10b80*/  BAR.SYNC.DEFER_BLOCKING 0x0 ;  /* 0x0000000000007b1d */ /* 0x000fe20000010000 */
[----:B------:R-:W-:Y:S02]  /*10b90*/  IADD3 R186, R177, 0x20, RZ ;  /* 0x00000020b1ba7810 */ /* 0x000fe40007ffe0ff */
[----:B------:R-:W-:Y:S02]  /*10ba0*/  IMAD R0, R198, c[0x0][0x20c], R0 ;  /* 0x00008300c6007a24 */ /* 0x000fe400078e0200 */
[----:B------:R-:W-:Y:S01]  /*10bb0*/  IMAD.WIDE.U32 R216, R218, c[0x0][0x210], RZ ;  /* 0x00008400dad87a25 */ /* 0x000fe200078e00ff */
[----:B------:R-:W-:Y:S03]  /*10bc0*/  BSSY B0, `(.L_x_833) ;  /* 0x00000f4000007945 */ /* 0x000fe60003800000 */
[----:B------:R-:W-:-:S02]  /*10bd0*/  IMAD.IADD R3, R3, 0x1, R0 ;  /* 0x0000000103037824 */ /* 0x000fc400078e0200 */
[----:B------:R-:W-:Y:S02]  /*10be0*/  IMAD R0, R121, c[0x0][0x218], RZ ;  /* 0x0000860079007a24 */ /* 0x000fe400078e02ff */
[----:B------:R-:W-:-:S04]  /*10bf0*/  IMAD.WIDE.U32 R2, R197, c[0x0][0x218], R2 ;  /* 0x00008600c5027a25 */ /* 0x000fc800078e0002 */
[----:B------:R-:W-:Y:S01]  /*10c00*/  IMAD R0, R197, c[0x0][0x21c], R0 ;  /* 0x00008700c5007a24 */ /* 0x000fe200078e0200 */
[----:B------:R-:W-:Y:S01]  /*10c10*/  IADD3 R2, P1, R2, R216, RZ ;  /* 0x000000d802027210 */ /* 0x000fe20007f3e0ff */
[----:B------:R-:W-:-:S03]  /*10c20*/  IMAD R218, R218, c[0x0][0x214], R217 ;  /* 0x00008500dada7a24 */ /* 0x000fc600078e02d9 */
[----:B-1----:R-:W-:Y:S02]  /*10c30*/  LEA R4, P0, R2, c[0x0][0x1f8], 0x1 ;  /* 0x00007e0002047a11 */ /* 0x002fe400078008ff */
[----:B------:R-:W-:Y:S01]  /*10c40*/  IADD3.X R3, R218, R3, R0, P1, !PT ;  /* 0x00000003da037210 */ /* 0x000fe20000ffe400 */
[----:B----4-:R-:W-:Y:S01]  /*10c50*/  LDSM.16.M88.4 R12, [R182] ;  /* 0x00000000b60c783b */ /* 0x010fe20000000200 */
[----:B------:R-:W-:Y:S02]  /*10c60*/  R2P PR, R228, 0x6 ;  /* 0x00000006e4007804 */ /* 0x000fe40000000000 */
[----:B------:R-:W-:Y:S01]  /*10c70*/  LEA.HI.X R2, R2, c[0x0][0x1fc], R3, 0x1, P0 ;  /* 0x00007f0002027a11 */ /* 0x000fe200000f0c03 */
[----:B------:R-:W1:Y:S04]  /*10c80*/  SHFL.IDX PT, R0, R4, RZ, 0x181f ;  /* 0x00181fff04007589 */ /* 0x000e6800000e0000 */
[----:B-----5:R-:W-:Y:S04]  /*10c90*/  LDSM.16.M88.4 R24, [R177] ;  /* 0x00000000b118783b */ /* 0x020fe80000000200 */
[----:B------:R-:W4:Y:S02]  /*10ca0*/  SHFL.IDX PT, R2, R2, RZ, 0x181f ;  /* 0x00181fff02027589 */ /* 0x000f2400000e0000 */
[----:B------:R-:W-:-:S02]  /*10cb0*/  @P1 IADD3 R186, R177, -0x20, RZ ;  /* 0xffffffe0b1ba1810 */ /* 0x000fc40007ffe0ff */
[----:B------:R-:W2:Y:S02]  /*10cc0*/  LDSM.16.M88.4 R36, [R177+0x800] ;  /* 0x00080000b124783b */ /* 0x000ea40000000200 */
[C---:B------:R-:W-:Y:S02]  /*10cd0*/  IADD3 R187, R186.reuse, 0x3000, RZ ;  /* 0x00003000babb7810 */ /* 0x040fe40007ffe0ff */
[----:B------:R-:W-:Y:S01]  /*10ce0*/  LDSM.16.M88.4 R8, [R183] ;  /* 0x00000000b708783b */ /* 0x000fe20000000200 */
[C---:B------:R-:W-:Y:S02]  /*10cf0*/  IADD3 R189, R186.reuse, 0x1000, RZ ;  /* 0x00001000babd7810 */ /* 0x040fe40007ffe0ff */
[C---:B------:R-:W-:Y:S01]  /*10d00*/  IADD3 R188, R186.reuse, 0x1800, RZ ;  /* 0x00001800babc7810 */ /* 0x040fe20007ffe0ff */
[----:B------:R-:W3:Y:S01]  /*10d10*/  LDSM.16.M88.4 R28, [R186] ;  /* 0x00000000ba1c783b */ /* 0x000ee20000000200 */
[C---:B------:R-:W-:Y:S02]  /*10d20*/  IADD3 R191, R186.reuse, 0x2000, RZ ;  /* 0x00002000babf7810 */ /* 0x040fe40007ffe0ff */
[----:B------:R-:W-:Y:S01]  /*10d30*/  IADD3 R190, R186, 0x2800, RZ ;  /* 0x00002800babe7810 */ /* 0x000fe20007ffe0ff */
[----:B------:R-:W3:Y:S01]  /*10d40*/  LDSM.16.M88.4 R56, [R186+0x800] ;  /* 0x00080000ba38783b */ /* 0x000ee20000000200 */
[----:B-1----:R-:W-:-:S02]  /*10d50*/  LEA R18, P1, R200, R0, 0x1 ;  /* 0x00000000c8127211 */ /* 0x002fc400078208ff */
[-C--:B------:R-:W-:Y:S02]  /*10d60*/  LEA R6, P0, R132, R0.reuse, 0x1 ;  /* 0x0000000084067211 */ /* 0x080fe400078008ff */
[----:B------:R-:W-:Y:S02]  /*10d70*/  LEA R4, P3, R201, R0, 0x1 ;  /* 0x00000000c9047211 */ /* 0x000fe400078608ff */
[----:B------:R-:W-:Y:S02]  /*10d80*/  IADD3 R192, R186, 0x3800, RZ ;  /* 0x00003800bac07810 */ /* 0x000fe40007ffe0ff */
[-C--:B----4-:R-:W-:Y:S02]  /*10d90*/  LEA.HI.X R19, R200, R2.reuse, R207, 0x1, P1 ;  /* 0x00000002c8137211 */ /* 0x090fe400008f0ccf */
[----:B------:R-:W-:Y:S02]  /*10da0*/  LEA.HI.X R7, R132, R2, R133, 0x1, P0 ;  /* 0x0000000284077211 */ /* 0x000fe400000f0c85 */
[----:B------:R-:W-:Y:S01]  /*10db0*/  LEA R16, P1, R199, R0, 0x1 ;  /* 0x00000000c7107211 */ /* 0x000fe200078208ff */
[----:B------:R-:W-:Y:S01]  /*10dc0*/  IMAD.MOV.U32 R0, RZ, RZ, 0x40 ;  /* 0x00000040ff007424 */ /* 0x000fe200078e00ff */
[----:B------:R-:W-:-:S02]  /*10dd0*/  ISETP.GT.AND P0, PT, R119, R211, PT ;  /* 0x000000d37700720c */ /* 0x000fc40003f04270 */
[-C--:B------:R-:W-:Y:S02]  /*10de0*/  LEA.HI.X R17, R199, R2.reuse, R206, 0x1, P1 ;  /* 0x00000002c7117211 */ /* 0x080fe400008f0cce */
[----:B------:R-:W-:Y:S01]  /*10df0*/  ISETP.GE.OR P1, PT, R132, c[0x0][0x1d4], !P0 ;  /* 0x0000750084007a0c */ /* 0x000fe20004726670 */
[----:B------:R-:W-:Y:S01]  /*10e00*/  HMMA.16816.F32 R20, R12, R24, RZ ;  /* 0x000000180c14723c */ /* 0x000fe200000018ff */
[----:B------:R-:W-:Y:S02]  /*10e10*/  LEA.HI.X R5, R201, R2, R205, 0x1, P3 ;  /* 0x00000002c9057211 */ /* 0x000fe400018f0ccd */
[----:B------:R-:W-:Y:S02]  /*10e20*/  SEL R0, R0, 0xffffffc0, !P2 ;  /* 0xffffffc000007807 */ /* 0x000fe40005000000 */
[----:B------:R-:W-:-:S03]  /*10e30*/  IADD3 R193, R186, 0x800, RZ ;  /* 0x00000800bac17810 */ /* 0x000fc60007ffe0ff */
[--C-:B------:R-:W-:Y:S01]  /*10e40*/  IMAD.IADD R176, R177, 0x1, R0.reuse ;  /* 0x00000001b1b07824 */ /* 0x100fe200078e0200 */
[----:B------:R-:W-:Y:S01]  /*10e50*/  HMMA.16816.F32 R24, R12, R26, RZ ;  /* 0x0000001a0c18723c */ /* 0x000fe200000018ff */
[----:B------:R-:W-:Y:S02]  /*10e60*/  IMAD.IADD R159, R187, 0x1, R0 ;  /* 0x00000001bb9f7824 */ /* 0x000fe400078e0200 */
[----:B------:R-:W-:Y:S01]  /*10e70*/  @!PT LDS RZ, [RZ] ;  /* 0x00000000fffff984 */ /* 0x000fe20000000800 */
[----:B------:R-:W-:Y:S01]  /*10e80*/  @!PT LDS RZ, [RZ] ;  /* 0x00000000fffff984 */ /* 0x000fe20000000800 */
[----:B------:R-:W-:Y:S01]  /*10e90*/  @!PT LDS RZ, [RZ] ;  /* 0x00000000fffff984 */ /* 0x000fe20000000800 */
[----:B------:R1:W-:Y:S01]  /*10ea0*/  LDGSTS.E.BYPASS.LTC128B.128 [R194+0x8080], [R6.64], !P1 ;  /* 0x0808000006c27fae */ /* 0x0003e2000c901d48 */
[----:B------:R-:W-:-:S04]  /*10eb0*/  ISETP.GE.OR P1, PT, R137, c[0x0][0x1d4], !P0 ;  /* 0x0000750089007a0c */ /* 0x000fc80004726670 */
[----:B--2---:R-:W-:Y:S08]  /*10ec0*/  HMMA.16816.F32 R32, R12, R36, RZ ;  /* 0x000000240c20723c */ /* 0x004ff000000018ff */
[----:B---3--:R-:W-:Y:S01]  /*10ed0*/  HMMA.16816.F32 R20, R8, R28, R20 ;  /* 0x0000001c0814723c */ /* 0x008fe20000001814 */
[----:B------:R1:W-:Y:S01]  /*10ee0*/  LDGSTS.E.BYPASS.LTC128B.128 [R194+0x9080], [R4.64], !P1 ;  /* 0x0908000004c27fae */ /* 0x0003e2000c901d48 */
[----:B------:R-:W-:-:S02]  /*10ef0*/  ISETP.GE.OR P1, PT, R200, c[0x0][0x1d4], !P0 ;  /* 0x00007500c8007a0c */ /* 0x000fc40004726670 */
[----:B------:R-:W-:-:S04]  /*10f00*/  ISETP.GE.OR P0, PT, R199, c[0x0][0x1d4], !P0 ;  /* 0x00007500c7007a0c */ /* 0x000fc80004706670 */
[----:B------:R-:W-:Y:S07]  /*10f10*/  HMMA.16816.F32 R28, R8, R30, R24 ;  /* 0x0000001e081c723c */ /* 0x000fee0000001818 */
[----:B------:R2:W-:Y:S01]  /*10f20*/  LDGSTS.E.BYPASS.LTC128B.128 [R194+0xa080], [R18.64], !P1 ;  /* 0x0a08000012c27fae */ /* 0x0005e2000c901d48 */
[----:B------:R-:W-:Y:S03]  /*10f30*/  HMMA.16816.F32 R36, R12, R38, RZ ;  /* 0x000000260c24723c */ /* 0x000fe600000018ff */
[----:B------:R2:W-:Y:S01]  /*10f40*/  LDGSTS.E.BYPASS.LTC128B.128 [R194+0xb080], [R16.64], !P0 ;  /* 0x0b08000010c27fae */ /* 0x0005e2000c101d48 */
[----:B------:R-:W-:-:S03]  /*10f50*/  ISETP.GT.AND P0, PT, R122, R208, PT ;  /* 0x000000d07a00720c */ /* 0x000fc60003f04270 */
[----:B------:R-:W-:Y:S01]  /*10f60*/  LDSM.16.M88.4 R40, [R176] ;  /* 0x00000000b028783b */ /* 0x000fe20000000200 */
[C---:B------:R-:W-:Y:S03]  /*10f70*/  HMMA.16816.F32 R32, R8.reuse, R56, R32 ;  /* 0x000000380820723c */ /* 0x040fe60000001820 */
[----:B------:R-:W-:Y:S04]  /*10f80*/  LDSM.16.M88.4 R44, [R159+-0x3000] ;  /* 0xffd000009f2c783b */ /* 0x000fe80000000200 */
[----:B-1----:R-:W1:Y:S04]  /*10f90*/  LDSM.16.M88.4 R4, [R185] ;  /* 0x00000000b904783b */ /* 0x002e680000000200 */
[----:B------:R-:W3:Y:S04]  /*10fa0*/  LDSM.16.M88.4 R48, [R176+0x800] ;  /* 0x00080000b030783b */ /* 0x000ee80000000200 */
[----:B------:R-:W-:Y:S01]  /*10fb0*/  LDSM.16.M88.4 R24, [R182+0x4000] ;  /* 0x00400000b618783b */ /* 0x000fe20000000200 */
[----:B------:R-:W-:Y:S03]  /*10fc0*/  HMMA.16816.F32 R36, R8, R58, R36 ;  /* 0x0000003a0824723c */ /* 0x000fe60000001824 */
[----:B------:R-:W-:Y:S04]  /*10fd0*/  LDSM.16.M88.4 R64, [R177+0x1000] ;  /* 0x00100000b140783b */ /* 0x000fe80000000200 */
[----:B--2---:R-:W2:Y:S04]  /*10fe0*/  LDSM.16.M88.4 R16, [R184] ;  /* 0x00000000b810783b */ /* 0x004ea80000000200 */
[----:B------:R-:W4:Y:S04]  /*10ff0*/  LDSM.16.M88.4 R52, [R159+-0x2800] ;  /* 0xffd800009f34783b */ /* 0x000f280000000200 */
[----:B------:R-:W-:Y:S04]  /*11000*/  LDSM.16.M88.4 R68, [R189] ;  /* 0x00000000bd44783b */ /* 0x000fe80000000200 */
[----:B------:R-:W-:Y:S04]  /*11010*/  LDSM.16.M88.4 R60, [R176+0x1000] ;  /* 0x00100000b03c783b */ /* 0x000fe80000000200 */
[----:B------:R-:W-:Y:S04]  /*11020*/  LDSM.16.M88.4 R56, [R188] ;  /* 0x00000000bc38783b */ /* 0x000fe80000000200 */
[----:B------:R-:W-:Y:S01]  /*11030*/  LDSM.16.M88.4 R72, [R159+-0x2000] ;  /* 0xffe000009f48783b */ /* 0x000fe20000000200 */
[C---:B-1----:R-:W-:Y:S03]  /*11040*/  HMMA.16816.F32 R20, R4.reuse, R40, R20 ;  /* 0x000000280414723c */ /* 0x042fe60000001814 */
[----:B------:R-:W0:Y:S05]  /*11050*/  LDGDEPBAR ;  /* 0x00000000000079af */ /* 0x000e2a0000000000 */
[C---:B------:R-:W-:Y:S01]  /*11060*/  HMMA.16816.F32 R12, R4.reuse, R42, R28 ;  /* 0x0000002a040c723c */ /* 0x040fe2000000181c */
[----:B------:R-:W1:Y:S07]  /*11070*/  LDSM.16.M88.4 R28, [R183+0x4000] ;  /* 0x00400000b71c783b */ /* 0x000e6e0000000200 */
[----:B---3--:R-:W-:Y:S08]  /*11080*/  HMMA.16816.F32 R32, R4, R48, R32 ;  /* 0x000000300420723c */ /* 0x008ff00000001820 */
[C---:B--2---:R-:W-:Y:S08]  /*11090*/  HMMA.16816.F32 R20, R16.reuse, R44, R20 ;  /* 0x0000002c1014723c */ /* 0x044ff00000001814 */
[----:B------:R-:W-:Y:S01]  /*110a0*/  HMMA.16816.F32 R12, R16, R46, R12 ;  /* 0x0000002e100c723c */ /* 0x000fe2000000180c */
[----:B------:R-:W2:Y:S07]  /*110b0*/  LDSM.16.M88.4 R44, [R177+0x1800] ;  /* 0x00180000b12c783b */ /* 0x000eae0000000200 */
[----:B------:R-:W-:Y:S01]  /*110c0*/  HMMA.16816.F32 R40, R4, R50, R36 ;  /* 0x000000320428723c */ /* 0x000fe20000001824 */
[----:B------:R-:W-:Y:S07]  /*110d0*/  LDSM.16.M88.4 R48, [R176+0x1800] ;  /* 0x00180000b030783b */ /* 0x000fee0000000200 */
[----:B------:R-:W-:Y:S01]  /*110e0*/  HMMA.16816.F32 R8, R24, R64, R20 ;  /* 0x000000401808723c */ /* 0x000fe20000001814 */
[----:B------:R-:W3:Y:S07]  /*110f0*/  LDSM.16.M88.4 R20, [R185+0x4000] ;  /* 0x00400000b914783b */ /* 0x000eee0000000200 */
[----:B----4-:R-:W-:Y:S08]  /*11100*/  HMMA.16816.F32 R36, R16, R52, R32 ;  /* 0x000000341024723c */ /* 0x010ff00000001820 */
[----:B------:R-:W-:Y:S01]  /*11110*/  HMMA.16816.F32 R32, R24, R66, R12 ;  /* 0x000000421820723c */ /* 0x000fe2000000180c */
[----:B------:R-:W4:Y:S04]  /*11120*/  LDSM.16.M88.4 R12, [R184+0x4000] ;  /* 0x00400000b80c783b */ /* 0x000f280000000200 */
[----:B------:R-:W-:Y:S03]  /*11130*/  LDSM.16.M88.4 R64, [R177+0x2000] ;  /* 0x00200000b140783b */ /* 0x000fe60000000200 */
[----:B-1----:R-:W-:Y:S01]  /*11140*/  HMMA.16816.F32 R4, R28, R68, R8 ;  /* 0x000000441c04723c */ /* 0x002fe20000001808 */
[----:B------:R-:W1:Y:S07]  /*11150*/  LDSM.16.M88.4 R8, [R182+0x8000] ;  /* 0x00800000b608783b */ /* 0x000e6e0000000200 */
[----:B------:R-:W-:Y:S01]  /*11160*/  HMMA.16816.F32 R40, R16, R54, R40 ;  /* 0x000000361028723c */ /* 0x000fe20000001828 */
[----:B------:R-:W-:Y:S07]  /*11170*/  LDSM.16.M88.4 R52, [R177+0x2800] ;  /* 0x00280000b134783b */ /* 0x000fee0000000200 */
[----:B--2---:R-:W-:Y:S08]  /*11180*/  HMMA.16816.F32 R36, R24, R44, R36 ;  /* 0x0000002c1824723c */ /* 0x004ff00000001824 */
[----:B------:R-:W-:Y:S01]  /*11190*/  HMMA.16816.F32 R16, R28, R70, R32 ;  /* 0x000000461c10723c */ /* 0x000fe20000001820 */
[----:B------:R-:W-:Y:S07]  /*111a0*/  LDSM.16.M88.4 R68, [R176+0x2000] ;  /* 0x00200000b044783b */ /* 0x000fee0000000200 */
[----:B---3--:R-:W-:Y:S08]  /*111b0*/  HMMA.16816.F32 R4, R20, R60, R4 ;  /* 0x0000003c1404723c */ /* 0x008ff00000001804 */
[----:B------:R-:W-:Y:S01]  /*111c0*/  HMMA.16816.F32 R40, R24, R46, R40 ;  /* 0x0000002e1828723c */ /* 0x000fe20000001828 */
[----:B------:R-:W2:Y:S07]  /*111d0*/  LDSM.16.M88.4 R44, [R159+-0x1800] ;  /* 0xffe800009f2c783b */ /* 0x000eae0000000200 */
[----:B------:R-:W-:Y:S08]  /*111e0*/  HMMA.16816.F32 R32, R28, R56, R36 ;  /* 0x000000381c20723c */ /* 0x000ff00000001824 */
[----:B------:R-:W-:Y:S01]  /*111f0*/  HMMA.16816.F32 R24, R20, R62, R16 ;  /* 0x0000003e1418723c */ /* 0x000fe20000001810 */
[----:B------:R-:W-:Y:S07]  /*11200*/  LDSM.16.M88.4 R60, [R191] ;  /* 0x00000000bf3c783b */ /* 0x000fee0000000200 */
[----:B----4-:R-:W-:Y:S01]  /*11210*/  HMMA.16816.F32 R16, R12, R72, R4 ;  /* 0x000000480c10723c */ /* 0x010fe20000001804 */
[----:B------:R-:W3:Y:S07]  /*11220*/  LDSM.16.M88.4 R4, [R183+0x8000] ;  /* 0x00800000b704783b */ /* 0x000eee0000000200 */
[----:B------:R-:W-:Y:S01]  /*11230*/  HMMA.16816.F32 R36, R28, R58, R40 ;  /* 0x0000003a1c24723c */ /* 0x000fe20000001828 */
[----:B------:R-:W-:Y:S04]  /*11240*/  LDSM.16.M88.4 R56, [R159+-0x1000] ;  /* 0xfff000009f38783b */ /* 0x000fe80000000200 */
[----:B------:R-:W-:Y:S03]  /*11250*/  LDSM.16.M88.4 R40, [R176+0x2800] ;  /* 0x00280000b028783b */ /* 0x000fe60000000200 */
[----:B------:R-:W-:Y:S08]  /*11260*/  HMMA.16816.F32 R32, R20, R48, R32 ;  /* 0x000000301420723c */ /* 0x000ff00000001820 */
[----:B------:R-:W-:Y:S01]  /*11270*/  HMMA.16816.F32 R28, R12, R74, R24 ;  /* 0x0000004a0c1c723c */ /* 0x000fe20000001818 */
[----:B------:R-:W4:Y:S07]  /*11280*/  LDSM.16.M88.4 R24, [R185+0x8000] ;  /* 0x00800000b918783b */ /* 0x000f2e0000000200 */
[----:B-1----:R-:W-:Y:S08]  /*11290*/  HMMA.16816.F32 R16, R8, R64, R16 ;  /* 0x000000400810723c */ /* 0x002ff00000001810 */
[----:B------:R-:W-:Y:S01]  /*112a0*/  HMMA.16816.F32 R36, R20, R50, R36 ;  /* 0x000000321424723c */ /* 0x000fe20000001824 */
[----:B------:R-:W1:Y:S04]  /*112b0*/  LDSM.16.M88.4 R48, [R190] ;  /* 0x00000000be30783b */ /* 0x000e680000000200 */
[----:B------:R-:W1:Y:S03]  /*112c0*/  LDSM.16.M88.4 R20, [R184+0x8000] ;  /* 0x00800000b814783b */ /* 0x000e660000000200 */
[----:B--2---:R-:W-:Y:S08]  /*112d0*/  HMMA.16816.F32 R32, R12, R44, R32 ;  /* 0x0000002c0c20723c */ /* 0x004ff00000001820 */
[----:B------:R-:W-:Y:S01]  /*112e0*/  HMMA.16816.F32 R28, R8, R66, R28 ;  /* 0x00000042081c723c */ /* 0x000fe2000000181c */
[----:B------:R-:W-:Y:S07]  /*112f0*/  LDSM.16.M88.4 R64, [R187] ;  /* 0x00000000bb40783b */ /* 0x000fee0000000200 */
[----:B---3--:R-:W-:Y:S08]  /*11300*/  HMMA.16816.F32 R16, R4, R60, R16 ;  /* 0x0000003c0410723c */ /* 0x008ff00000001810 */
[----:B------:R-:W-:Y:S01]  /*11310*/  HMMA.16816.F32 R36, R12, R46, R36 ;  /* 0x0000002e0c24723c */ /* 0x000fe20000001824 */
[----:B------:R-:W-:Y:S07]  /*11320*/  LDSM.16.M88.4 R44, [R177+0x3000] ;  /* 0x00300000b12c783b */ /* 0x000fee0000000200 */
[----:B------:R-:W-:Y:S08]  /*11330*/  HMMA.16816.F32 R32, R8, R52, R32 ;  /* 0x000000340820723c */ /* 0x000ff00000001820 */
[----:B------:R-:W-:Y:S01]  /*11340*/  HMMA.16816.F32 R28, R4, R62, R28 ;  /* 0x0000003e041c723c */ /* 0x000fe2000000181c */
[----:B------:R-:W-:Y:S07]  /*11350*/  LDSM.16.M88.4 R60, [R176+0x3000] ;  /* 0x00300000b03c783b */ /* 0x000fee0000000200 */
[----:B----4-:R-:W-:Y:S01]  /*11360*/  HMMA.16816.F32 R12, R24, R68, R16 ;  /* 0x00000044180c723c */ /* 0x010fe20000001810 */
[----:B------:R-:W2:Y:S07]  /*11370*/  LDSM.16.M88.4 R16, [R182+0xc000] ;  /* 0x00c00000b610783b */ /* 0x000eae0000000200 */
[----:B------:R-:W-:Y:S01]  /*11380*/  HMMA.16816.F32 R36, R8, R54, R36 ;  /* 0x000000360824723c */ /* 0x000fe20000001824 */
[----:B------:R-:W3:Y:S07]  /*11390*/  LDSM.16.M88.4 R52, [R159+-0x800] ;  /* 0xfff800009f34783b */ /* 0x000eee0000000200 */
[----:B-1----:R-:W-:Y:S08]  /*113a0*/  HMMA.16816.F32 R32, R4, R48, R32 ;  /* 0x000000300420723c */ /* 0x002ff00000001820 */
[----:B------:R-:W-:Y:S08]  /*113b0*/  HMMA.16816.F32 R28, R24, R70, R28 ;  /* 0x00000046181c723c */ /* 0x000ff0000000181c */
[----:B------:R-:W-:Y:S01]  /*113c0*/  HMMA.16816.F32 R8, R20, R56, R12 ;  /* 0x000000381408723c */ /* 0x000fe2000000180c */
[----:B------:R-:W1:Y:S07]  /*113d0*/  LDSM.16.M88.4 R12, [R183+0xc000] ;  /* 0x00c00000b70c783b */ /* 0x000e6e0000000200 */
[----:B------:R-:W-:Y:S01]  /*113e0*/  HMMA.16816.F32 R36, R4, R50, R36 ;  /* 0x000000320424723c */ /* 0x000fe20000001824 */
[----:B------:R-:W4:Y:S07]  /*113f0*/  LDSM.16.M88.4 R48, [R177+0x3800] ;  /* 0x00380000b130783b */ /* 0x000f2e0000000200 */
[----:B------:R-:W-:Y:S08]  /*11400*/  HMMA.16816.F32 R32, R24, R40, R32 ;  /* 0x000000281820723c */ /* 0x000ff00000001820 */
[----:B------:R-:W-:Y:S01]  /*11410*/  HMMA.16816.F32 R28, R20, R58, R28 ;  /* 0x0000003a141c723c */ /* 0x000fe2000000181c */
[----:B------:R-:W-:Y:S07]  /*11420*/  LDSM.16.M88.4 R56, [R159] ;  /* 0x000000009f38783b */ /* 0x000fee0000000200 */
[----:B--2---:R-:W-:Y:S01]  /*11430*/  HMMA.16816.F32 R4, R16, R44, R8 ;  /* 0x0000002c1004723c */ /* 0x004fe20000001808 */
[----:B------:R-:W2:Y:S07]  /*11440*/  LDSM.16.M88.4 R8, [R185+0xc000] ;  /* 0x00c00000b908783b */ /* 0x000eae0000000200 */
[----:B------:R-:W-:Y:S01]  /*11450*/  HMMA.16816.F32 R36, R24, R42, R36 ;  /* 0x0000002a1824723c */ /* 0x000fe20000001824 */
[----:B------:R-:W-:Y:S07]  /*11460*/  LDSM.16.M88.4 R40, [R176+0x3800] ;  /* 0x00380000b028783b */ /* 0x000fee0000000200 */
[----:B---3--:R-:W-:Y:S08]  /*11470*/  HMMA.16816.F32 R32, R20, R52, R32 ;  /* 0x000000341420723c */ /* 0x008ff00000001820 */
[----:B------:R-:W-:Y:S01]  /*11480*/  HMMA.16816.F32 R28, R16, R46, R28 ;  /* 0x0000002e101c723c */ /* 0x000fe2000000181c */
[----:B------:R-:W3:Y:S07]  /*11490*/  LDSM.16.M88.4 R44, [R192] ;  /* 0x00000000c02c783b */ /* 0x000eee0000000200 */
[----:B-1----:R-:W-:Y:S01]  /*114a0*/  HMMA.16816.F32 R24, R12, R64, R4 ;  /* 0x000000400c18723c */ /* 0x002fe20000001804 */
[----:B------:R-:W1:Y:S07]  /*114b0*/  LDSM.16.M88.4 R4, [R184+0xc000] ;  /* 0x00c00000b804783b */ /* 0x000e6e0000000200 */
[----:B------:R-:W-:Y:S08]  /*114c0*/  HMMA.16816.F32 R20, R20, R54, R36 ;  /* 0x000000361414723c */ /* 0x000ff00000001824 */
[----:B----4-:R-:W-:Y:S08]  /*114d0*/  HMMA.16816.F32 R36, R16, R48, R32 ;  /* 0x000000301024723c */ /* 0x010ff00000001820 */
[----:B------:R-:W-:Y:S08]  /*114e0*/  HMMA.16816.F32 R32, R12, R66, R28 ;  /* 0x000000420c20723c */ /* 0x000ff0000000181c */
[----:B--2---:R-:W-:Y:S08]  /*114f0*/  HMMA.16816.F32 R28, R8, R60, R24 ;  /* 0x0000003c081c723c */ /* 0x004ff00000001818 */
[----:B------:R-:W-:Y:S08]  /*11500*/  HMMA.16816.F32 R16, R16, R50, R20 ;  /* 0x000000321010723c */ /* 0x000ff00000001814 */
[----:B---3--:R-:W-:Y:S08]  /*11510*/  HMMA.16816.F32 R20, R12, R44, R36 ;  /* 0x0000002c0c14723c */ /* 0x008ff00000001824 */
[----:B------:R-:W-:Y:S01]  /*11520*/  HMMA.16816.F32 R24, R8, R62, R32 ;  /* 0x0000003e0818723c */ /* 0x000fe20000001820 */
[----:B------:R-:W2:Y:S01]  /*11530*/  LDSM.16.M88.4 R32, [R159+0x800] ;  /* 0x000800009f20783b */ /* 0x000ea20000000200 */
[----:B------:R-:W-:-:S06]  /*11540*/  DEPBAR.LE SB0, 0x0 ;  /* 0x000080000000791a */ /* 0x000fcc0000000000 */
[----:B-1----:R-:W-:Y:S08]  /*11550*/  HMMA.16816.F32 R28, R4, R56, R28 ;  /* 0x00000038041c723c */ /* 0x002ff0000000181c */
[----:B------:R-:W-:Y:S08]  /*11560*/  HMMA.16816.F32 R12, R12, R46, R16 ;  /* 0x0000002e0c0c723c */ /* 0x000ff00000001810 */
[----:B------:R-:W-:Y:S08]  /*11570*/  HMMA.16816.F32 R16, R8, R40, R20 ;  /* 0x000000280810723c */ /* 0x000ff00000001814 */
[----:B------:R-:W-:Y:S01]  /*11580*/  HMMA.16816.F32 R20, R4, R58, R24 ;  /* 0x0000003a0414723c */ /* 0x000fe20000001818 */
[----:B------:R-:W-:-:S04]  /*11590*/  FMUL.FTZ R0, R28, c[0x0][0x320] ;  /* 0x0000c8001c007a20 */ /* 0x000fc80000410000 */
[----:B------:R1:W3:Y:S03]  /*115a0*/  MUFU.TANH R28, R0 ;  /* 0x00000000001c7308 */ /* 0x0002e60000002400 */
[----:B------:R-:W-:Y:S08]  /*115b0*/  HMMA.16816.F32 R8, R8, R42, R12 ;  /* 0x0000002a0808723c */ /* 0x000ff0000000180c */
[----:B--2---:R-:W-:Y:S01]  /*115c0*/  HMMA.16816.F32 R12, R4, R32, R16 ;  /* 0x00000020040c723c */ /* 0x004fe20000001810 */
[----:B-1----:R-:W-:-:S04]  /*115d0*/  FMUL.FTZ R0, R29, c[0x0][0x320] ;  /* 0x0000c8001d007a20 */ /* 0x002fc80000410000 */
        /* <DEDUP_REMOVED lines=32> */
[----:B--234-:R-:W-:Y:S01]  /*117e0*/  ISETP.NE.AND P4, PT, R123, 0x1, PT ;  /* 0x000000017b00780c */ /* 0x01cfe20003f85270 */
[----:B------:R-:W-:Y:S01]  /*117f0*/  IMAD.MOV.U32 R197, RZ, RZ, RZ ;  /* 0x000000ffffc57224 */ /* 0x000fe200078e00ff */
[----:B------:R-:W-:-:S04]  /*11800*/  IADD3 R2, R212, R109, R226 ;  /* 0x0000006dd4027210 */ /* 0x000fc80007ffe0e2 */
[----:B------:R-:W-:-:S05]  /*11810*/  IADD3 R2, R2, -0x20, RZ ;  /* 0xffffffe002027810 */ /* 0x000fca0007ffe0ff */
[----:B-1----:R-:W-:Y:S02]  /*11820*/  IMAD.MOV.U32 R0, RZ, RZ, R2 ;  /* 0x000000ffff007224 */ /* 0x002fe400078e0002 */
[----:B------:R-:W-:-:S05]  /*11830*/  @P4 IMAD.HI.U32 R3, R2, c[0x0][0x2bc], RZ ;  /* 0x0000af0002034a27 */ /* 0x000fca00078e00ff */
        /* <DEDUP_REMOVED lines=23> */
.L_x_983:
[----:B------:R-:W-:Y:S05]  /*119b0*/  BRA.DIV ~URZ, `(.L_x_836) ;  /* 0x0000f7827f007947 */ /* 0x000fea000b800000 */
[----:B-1----:R1:W3:Y:S02]  /*119c0*/  SHFL.IDX PT, R0, R5, RZ, 0x181f ;  /* 0x00181fff05007589 */ /* 0x0022e400000e0000 */
.L_x_984:
[C---:B------:R-:W-:Y:S02]  /*119d0*/  ISETP.GE.AND P1, PT, R132.reuse, c[0x0][0x1d4], PT ;  /* 0x0000750084007a0c */ /* 0x040fe40003f26270 */
[C---:B---3--:R-:W-:Y:S02]  /*119e0*/  LEA R2, P0, R132.reuse, R0, 0x1 ;  /* 0x0000000084027211 */ /* 0x048fe400078008ff */
[----:B------:R-:W-:Y:S02]  /*119f0*/  ISETP.GE.AND P3, PT, R137, c[0x0][0x1d4], PT ;  /* 0x0000750089007a0c */ /* 0x000fe40003f66270 */
[----:B--2---:R-:W-:Y:S02]  /*11a00*/  LEA.HI.X R3, R132, R4, R133, 0x1, P0 ;  /* 0x0000000484037211 */ /* 0x004fe400000f0c85 */
[----:B------:R-:W-:Y:S02]  /*11a10*/  LEA R8, P0, R201, R0, 0x1 ;  /* 0x00000000c9087211 */ /* 0x000fe400078008ff */
[----:B------:R-:W-:-:S02]  /*11a20*/  ISETP.GE.AND P2, PT, R200, c[0x0][0x1d4], PT ;  /* 0x00007500c8007a0c */ /* 0x000fc40003f46270 */
[----:B------:R-:W-:Y:S01]  /*11a30*/  LEA.HI.X R9, R201, R4, R205, 0x1, P0 ;  /* 0x00000004c9097211 */ /* 0x000fe200000f0ccd */
[----:B------:R-:W-:Y:S01]  /*11a40*/  @!PT LDS RZ, [RZ] ;  /* 0x00000000fffff984 */ /* 0x000fe20000000800 */
[----:B------:R-:W-:Y:S01]  /*11a50*/  @!PT LDS RZ, [RZ] ;  /* 0x00000000fffff984 */ /* 0x000fe20000000800 */
[----:B------:R-:W-:Y:S01]  /*11a60*/  @!PT LDS RZ, [RZ] ;  /* 0x00000000fffff984 */ /* 0x000fe20000000800 */
[----:B------:R2:W-:Y:S01]  /*11a70*/  LDGSTS.E.BYPASS.LTC128B.128 [R194+0xc080], [R2.64], !P1 ;  /* 0x0c08000002c27fae */ /* 0x0005e2000c901d48 */
[C---:B------:R-:W-:Y:S02]  /*11a80*/  LEA R6, P0, R200.reuse, R0, 0x1 ;  /* 0x00000000c8067211 */ /* 0x040fe400078008ff */
[----:B------:R-:W-:Y:S01]  /*11a90*/  ISETP.GE.AND P1, PT, R199, c[0x0][0x1d4], PT ;  /* 0x00007500c7007a0c */ /* 0x000fe20003f26270 */
[----:B------:R3:W-:Y:S01]  /*11aa0*/  LDGSTS.E.BYPASS.LTC128B.128 [R194+0xd080], [R8.64], !P3 ;  /* 0x0d08000008c27fae */ /* 0x0007e2000d901d48 */
[----:B------:R-:W-:-:S05]  /*11ab0*/  LEA.HI.X R7, R200, R4, R207, 0x1, P0 ;  /* 0x00000004c8077211 */ /* 0x000fca00000f0ccf */
[----:B------:R3:W-:Y:S01]  /*11ac0*/  LDGSTS.E.BYPASS.LTC128B.128 [R194+0xe080], [R6.64], !P2 ;  /* 0x0e08000006c27fae */ /* 0x0007e2000d101d48 */
[----:B--2---:R-:W-:-:S04]  /*11ad0*/  LEA R2, P0, R199, R0, 0x1 ;  /* 0x00000000c7027211 */ /* 0x004fc800078008ff */
[----:B------:R-:W-:-:S05]  /*11ae0*/  LEA.HI.X R3, R199, R4, R206, 0x1, P0 ;  /* 0x00000004c7037211 */ /* 0x000fca00000f0cce */
[----:B------:R3:W-:Y:S04]  /*11af0*/  LDGSTS.E.BYPASS.LTC128B.128 [R194+0xf080], [R2.64], !P1 ;  /* 0x0f08000002c27fae */ /* 0x0007e8000c901d48 */
.L_x_834:
[----:B--234-:R-:W-:Y:S05]  /*11b00*/  BSYNC B0 ;  /* 0x0000000000007941 */ /* 0x01cfea0003800000 */
.L_x_833:
[----:B-1----:R-:W-:Y:S01]  /*11b10*/  IMAD.MOV.U32 R0, RZ, RZ, c[0x0][0x2c4] ;  /* 0x0000b100ff007624 */ /* 0x002fe200078e00ff */
[----:B------:R-:W-:Y:S01]  /*11b20*/  ULDC UR4, c[0x0][0x324] ;  /* 0x0000c90000047ab9 */ /* 0x000fe20000000800 */
[----:B------:R-:W-:Y:S01]  /*11b30*/  IADD3 R2, R209, 0x1, -R109 ;  /* 0x00000001d1027810 */ /* 0x000fe20007ffe86d */
[----:B------:R-:W-:Y:S01]  /*11b40*/  ULOP3.LUT UR4, URZ, UR4, URZ, 0x33, !UPT ;  /* 0x000000043f047292 */ /* 0x000fe2000f8e333f */
[----:B------:R-:W0:Y:S01]  /*11b50*/  LDGDEPBAR ;  /* 0x00000000000079af */ /* 0x000e220000000000 */
[----:B------:R-:W-:Y:S01]  /*11b60*/  ISETP.NE.AND P0, PT, R0, 0x1, PT ;  /* 0x000000010000780c */ /* 0x000fe20003f05270 */
[----:B------:R-:W-:Y:S02]  /*11b70*/  IMAD.IADD R0, R231, 0x1, R227 ;  /* 0x00000001e7007824 */ /* 0x000fe400078e02e3 */
[----:B------:R-:W-:Y:S02]  /*11b80*/  IMAD.IADD R7, R119, 0x1, -R215 ;  /* 0x0000000177077824 */ /* 0x000fe400078e0ad7 */
[----:B------:R-:W-:-:S08]  /*11b90*/  IMAD.MOV.U32 R4, RZ, RZ, R0 ;  /* 0x000000ffff047224 */ /* 0x000fd000078e0000 */
[----:B------:R-:W-:Y:S01]  /*11ba0*/  @P0 IMAD.HI.U32 R3, R0, c[0x0][0x2c8], RZ ;  /* 0x0000b20000030a27 */ /* 0x000fe200078e00ff */
[----:B------:R-:W-:-:S04]  /*11bb0*/  IADD3 R0, -R210, R2, -R215 ;  /* 0x00000002d2007210 */ /* 0x000fc80007ffe9d7 */
[C---:B------:R-:W-:Y:S02]  /*11bc0*/  IADD3 R6, R0.reuse, UR4, RZ ;  /* 0x0000000400067c10 */ /* 0x040fe4000fffe0ff */
[----:B------:R-:W-:Y:S02]  /*11bd0*/  @P0 SHF.R.U32.HI R4, RZ, c[0x0][0x2cc], R3 ;  /* 0x0000b300ff040a19 */ /* 0x000fe40000011603 */
[----:B------:R-:W-:Y:S01]  /*11be0*/  IADD3 R5, R0, c[0x0][0x328], RZ ;  /* 0x0000ca0000057a10 */ /* 0x000fe20007ffe0ff */
[----:B------:R-:W-:Y:S05]  /*11bf0*/  BRA.DIV ~URZ, `(.L_x_837) ;  /* 0x0000f5a27f007947 */ /* 0x000fea000b800000 */
[----:B------:R1:W2:Y:S02]  /*11c00*/  SHFL.IDX PT, R3, R4, RZ, 0x1c1f ;  /* 0x001c1fff04037589 */ /* 0x0002a400000e0000 */
.L_x_985:
[----:B------:R-:W-:Y:S01]  /*11c10*/  IMAD.MOV.U32 R0, RZ, RZ, c[0x0][0x32c] ;  /* 0x0000cb00ff007624 */ /* 0x000fe200078e00ff */
[----:B--2---:R-:W-:-:S04]  /*11c20*/  IADD3 R2, R5, R3, RZ ;  /* 0x0000000305027210 */ /* 0x004fc80007ffe0ff */
[----:B------:R-:W-:Y:S01]  /*11c30*/  ISETP.GE.AND P0, PT, R0, 0x1, PT ;  /* 0x000000010000780c */ /* 0x000fe20003f06270 */
[----:B------:R-:W-:Y:S01]  /*11c40*/  IMAD.IADD R0, R6, 0x1, R3 ;  /* 0x0000000106007824 */ /* 0x000fe200078e0203 */
[----:B------:R-:W-:-:S11]  /*11c50*/  IMNMX R2, R7, R2, PT ;  /* 0x0000000207027217 */ /* 0x000fd60003800200 */
[----:B------:R-:W-:Y:S05]  /*11c60*/  @!P0 BRA `(.L_x_838) ;  /* 0x0000015000008947 */ /* 0x000fea0003800000 */
[----:B------:R-:W-:Y:S01]  /*11c70*/  IADD3 R3, -R210, R209, R3 ;  /* 0x000000d1d2037210 */ /* 0x000fe20007ffe103 */
[----:B------:R-:W-:Y:S03]  /*11c80*/  BSSY B0, `(.L_x_839) ;  /* 0x000000e000007945 */ /* 0x000fe60003800000 */
        /* <DEDUP_REMOVED lines=9> */
.L_x_840:
[----:B------:R-:W-:-:S04]  /*11d20*/  MOV R8, c[0x0][0x32c] ;  /* 0x0000cb0000087a02 */ /* 0x000fc80000000f00 */
[----:B------:R-:W-:-:S13]  /*11d30*/  ISETP.NE.AND P0, PT, R8, 0x1, PT ;  /* 0x000000010800780c */ /* 0x000fda0003f05270 */
[----:B------:R-:W-:-:S05]  /*11d40*/  @P0 IMAD.HI.U32 R8, R3, c[0x0][0x330], RZ ;  /* 0x0000cc0003080a27 */ /* 0x000fca00078e00ff */
[----:B------:R-:W-:Y:S02]  /*11d50*/  @P0 SHF.R.U32.HI R3, RZ, c[0x0][0x334], R8 ;  /* 0x0000cd00ff030a19 */ /* 0x000fe40000011608 */
.L_x_841:
[----:B------:R-:W-:Y:S05]  /*11d60*/  BSYNC B0 ;  /* 0x0000000000007941 */ /* 0x000fea0003800000 */
.L_x_839:
[----:B------:R-:W-:-:S04]  /*11d70*/  IMAD R3, R3, c[0x0][0x32c], -R109 ;  /* 0x0000cb0003037a24 */ /* 0x000fc800078e0a6d */
[----:B------:R-:W-:-:S05]  /*11d80*/  IMAD.IADD R3, R3, 0x1, -R215 ;  /* 0x0000000103037824 */ /* 0x000fca00078e0ad7 */
[----:B------:R-:W-:Y:S02]  /*11d90*/  IADD3 R8, R3, c[0x0][0x32c], RZ ;  /* 0x0000cb0003087a10 */ /* 0x000fe40007ffe0ff */
[----:B------:R-:W-:Y:S02]  /*11da0*/  IMNMX R0, R0, R3, !PT ;  /* 0x0000000300007217 */ /* 0x000fe40007800200 */
[----:B------:R-:W-:Y:S02]  /*11db0*/  IMNMX R2, R2, R8, PT ;  /* 0x0000000802027217 */ /* 0x000fe40003800200 */
.L_x_838:
[----:B------:R-:W-:-:S04]  /*11dc0*/  ISETP.GT.AND P1, PT, R195, RZ, PT ;  /* 0x000000ffc300720c */ /* 0x000fc80003f24270 */
[C---:B------:R-:W-:Y:S02]  /*11dd0*/  ISETP.GT.AND P2, PT, R0.reuse, RZ, P1 ;  /* 0x000000ff0000720c */ /* 0x040fe40000f44270 */
[----:B------:R-:W-:Y:S02]  /*11de0*/  ISETP.GT.AND P0, PT, R0, 0x1, P1 ;  /* 0x000000010000780c */ /* 0x000fe40000f04270 */
[C---:B------:R-:W-:Y:S02]  /*11df0*/  ISETP.LT.OR P2, PT, R2.reuse, 0x1, P2 ;  /* 0x000000010200780c */ /* 0x040fe40001741670 */
[----:B------:R-:W-:Y:S02]  /*11e00*/  ISETP.LT.OR P0, PT, R2, 0x2, P0 ;  /* 0x000000020200780c */ /* 0x000fe40000701670 */
[----:B------:R-:W-:Y:S02]  /*11e10*/  FSEL R10, R28, -INF , !P2 ;  /* 0xff8000001c0a7808 */ /* 0x000fe40005000000 */
[----:B------:R-:W-:-:S02]  /*11e20*/  FSEL R11, R27, -INF , !P0 ;  /* 0xff8000001b0b7808 */ /* 0x000fc40004000000 */
[C---:B------:R-:W-:Y:S02]  /*11e30*/  ISETP.GT.AND P2, PT, R0.reuse, 0x8, P1 ;  /* 0x000000080000780c */ /* 0x040fe40000f44270 */
        /* <DEDUP_REMOVED lines=16> */
[----:B------:R-:W-:Y:S01]  /*11f40*/  FSEL R28, R15, -INF , !P0 ;  /* 0xff8000000f1c7808 */ /* 0x000fe20004000000 */
[----:B------:R-:W-:Y:S06]  /*11f50*/  BRA.DIV ~URZ, `(.L_x_842) ;  /* 0x0000f2b27f007947 */ /* 0x000fec000b800000 */
[----:B------:R2:W3:Y:S02]  /*11f60*/  SHFL.IDX PT, R3, R4, 0x1, 0x1c1f ;  /* 0x003c1f0004037f89 */ /* 0x0004e400000e0000 */
.L_x_986:
[----:B------:R-:W-:Y:S01]  /*11f70*/  IMAD.MOV.U32 R0, RZ, RZ, c[0x0][0x32c] ;  /* 0x0000cb00ff007624 */ /* 0x000fe200078e00ff */
[----:B---3--:R-:W-:-:S04]  /*11f80*/  IADD3 R2, R5, R3, RZ ;  /* 0x0000000305027210 */ /* 0x008fc80007ffe0ff */
        /* <DEDUP_REMOVED lines=8> */
[----:B-12---:R-:W-:Y:S01]  /*12010*/  IMAD.MOV.U32 R4, RZ, RZ, c[0x0][0x32c] ;  /* 0x0000cb00ff047624 */ /* 0x006fe200078e00ff */
[----:B------:R-:W-:-:S04]  /*12020*/  LOP3.LUT R3, RZ, R3, RZ, 0x33, !PT ;  /* 0x00000003ff037212 */ /* 0x000fc800078e33ff */
[----:B------:R-:W-:-:S13]  /*12030*/  ISETP.NE.AND P0, PT, R4, 0x1, PT ;  /* 0x000000010400780c */ /* 0x000fda0003f05270 */
[----:B------:R-:W-:-:S05]  /*12040*/  @P0 IMAD.HI.U32 R4, R3, c[0x0][0x330], RZ ;  /* 0x0000cc0003040a27 */ /* 0x000fca00078e00ff */
[----:B------:R-:W-:-:S04]  /*12050*/  @P0 SHF.R.U32.HI R3, RZ, c[0x0][0x334], R4 ;  /* 0x0000cd00ff030a19 */ /* 0x000fc80000011604 */
[----:B------:R-:W-:Y:S01]  /*12060*/  LOP3.LUT R3, RZ, R3, RZ, 0x33, !PT ;  /* 0x00000003ff037212 */ /* 0x000fe200078e33ff */
[----:B------:R-:W-:Y:S05]  /*12070*/  BRA `(.L_x_846) ;  /* 0x0000004000007947 */ /* 0x000fea0003800000 */
.L_x_845:
[----:B-12---:R-:W-:-:S04]  /*12080*/  MOV R4, c[0x0][0x32c] ;  /* 0x0000cb0000047a02 */ /* 0x006fc80000000f00 */
[----:B------:R-:W-:-:S13]  /*12090*/  ISETP.NE.AND P0, PT, R4, 0x1, PT ;  /* 0x000000010400780c */ /* 0x000fda0003f05270 */
[----:B------:R-:W-:-:S05]  /*120a0*/  @P0 IMAD.HI.U32 R4, R3, c[0x0][0x330], RZ ;  /* 0x0000cc0003040a27 */ /* 0x000fca00078e00ff */
[----:B------:R-:W-:Y:S02]  /*120b0*/  @P0 SHF.R.U32.HI R3, RZ, c[0x0][0x334], R4 ;  /* 0x0000cd00ff030a19 */ /* 0x000fe40000011604 */
.L_x_846:
[----:B------:R-:W-:Y:S05]  /*120c0*/  BSYNC B0 ;  /* 0x0000000000007941 */ /* 0x000fea0003800000 */
.L_x_844:
[----:B------:R-:W-:-:S04]  /*120d0*/  IMAD R3, R3, c[0x0][0x32c], -R109 ;  /* 0x0000cb0003037a24 */ /* 0x000fc800078e0a6d */
[----:B------:R-:W-:-:S05]  /*120e0*/  IMAD.IADD R3, R3, 0x1, -R215 ;  /* 0x0000000103037824 */ /* 0x000fca00078e0ad7 */
[----:B------:R-:W-:Y:S02]  /*120f0*/  IADD3 R4, R3, c[0x0][0x32c], RZ ;  /* 0x0000cb0003047a10 */ /* 0x000fe40007ffe0ff */
[----:B------:R-:W-:Y:S02]  /*12100*/  IMNMX R0, R0, R3, !PT ;  /* 0x0000000300007217 */ /* 0x000fe40007800200 */
[----:B------:R-:W-:Y:S02]  /*12110*/  IMNMX R2, R2, R4, PT ;  /* 0x0000000402027217 */ /* 0x000fe40003800200 */
.L_x_843:
[C---:B------:R-:W-:Y:S02]  /*12120*/  ISETP.GT.AND P2, PT, R0.reuse, 0x1, P1 ;  /* 0x000000010000780c */ /* 0x040fe40000f44270 */
[----:B------:R-:W-:Y:S02]  /*12130*/  ISETP.GT.AND P0, PT, R0, 0x8, P1 ;  /* 0x000000080000780c */ /* 0x000fe40000f04270 */
[C---:B------:R-:W-:Y:S02]  /*12140*/  ISETP.LT.OR P3, PT, R2.reuse, 0x2, P2 ;  /* 0x000000020200780c */ /* 0x040fe40001761670 */
[----:B------:R-:W-:-:S02]  /*12150*/  ISETP.LT.OR P2, PT, R2, 0x9, P0 ;  /* 0x000000090200780c */ /* 0x000fc40000741670 */
[----:B------:R-:W-:Y:S02]  /*12160*/  ISETP.GT.AND P0, PT, R0, 0x9, P1 ;  /* 0x000000090000780c */ /* 0x000fe40000f04270 */
[----:B------:R-:W-:Y:S02]  /*12170*/  FSEL R8, R26, -INF , !P2 ;  /* 0xff8000001a087808 */ /* 0x000fe40005000000 */
[----:B------:R-:W-:Y:S02]  /*12180*/  ISETP.GT.AND P2, PT, R0, RZ, P1 ;  /* 0x000000ff0000720c */ /* 0x000fe40000f44270 */
[C---:B------:R-:W-:Y:S02]  /*12190*/  ISETP.LT.OR P0, PT, R2.reuse, 0xa, P0 ;  /* 0x0000000a0200780c */ /* 0x040fe40000701670 */
[----:B------:R-:W-:Y:S02]  /*121a0*/  ISETP.LT.OR P2, PT, R2, 0x1, P2 ;  /* 0x000000010200780c */ /* 0x000fe40001741670 */
[----:B------:R-:W-:-:S02]  /*121b0*/  FSEL R7, R29, -INF , !P3 ;  /* 0xff8000001d077808 */ /* 0x000fc40005800000 */
[----:B------:R-:W-:Y:S02]  /*121c0*/  FSEL R9, R25, -INF , !P0 ;  /* 0xff80000019097808 */ /* 0x000fe40004000000 */
[----:B------:R-:W-:Y:S02]  /*121d0*/  FSEL R6, R30, -INF , !P2 ;  /* 0xff8000001e067808 */ /* 0x000fe40005000000 */
[----:B------:R-:W-:Y:S02]  /*121e0*/  ISETP.GT.AND P0, PT, R0, 0x10, P1 ;  /* 0x000000100000780c */ /* 0x000fe40000f04270 */
[----:B------:R-:W-:Y:S02]  /*121f0*/  FMNMX.FTZ R3, R10, R11, !PT ;  /* 0x0000000b0a037209 */ /* 0x000fe40007810000 */
[----:B-12---:R-:W-:Y:S02]  /*12200*/  FMNMX.FTZ R4, R6, R7, !PT ;  /* 0x0000000706047209 */ /* 0x006fe40007810000 */
[----:B------:R-:W-:-:S02]  /*12210*/  ISETP.LT.OR P0, PT, R2, 0x11, P0 ;  /* 0x000000110200780c */ /* 0x000fc40000701670 */
[----:B------:R-:W-:Y:S02]  /*12220*/  FMNMX.FTZ R3, R12, R3, !PT ;  /* 0x000000030c037209 */ /* 0x000fe40007810000 */
[----:B------:R-:W-:Y:S02]  /*12230*/  ISETP.GT.AND P3, PT, R0, 0x11, P1 ;  /* 0x000000110000780c */ /* 0x000fe40000f64270 */
[----:B------:R-:W-:Y:S02]  /*12240*/  FMNMX.FTZ R4, R8, R4, !PT ;  /* 0x0000000408047209 */ /* 0x000fe40007810000 */
[----:B------:R-:W-:Y:S02]  /*12250*/  FSEL R27, R22, -INF , !P0 ;  /* 0xff800000161b7808 */ /* 0x000fe40004000000 */
[C---:B------:R-:W-:Y:S02]  /*12260*/  ISETP.GT.AND P2, PT, R0.reuse, 0x18, P1 ;  /* 0x000000180000780c */ /* 0x040fe40000f44270 */
[----:B------:R-:W-:-:S02]  /*12270*/  ISETP.GT.AND P0, PT, R0, 0x19, P1 ;  /* 0x000000190000780c */ /* 0x000fc40000f04270 */
[----:B------:R-:W-:Y:S02]  /*12280*/  FMNMX.FTZ R0, R13, R3, !PT ;  /* 0x000000030d007209 */ /* 0x000fe40007810000 */
[C---:B------:R-:W-:Y:S02]  /*12290*/  ISETP.LT.OR P3, PT, R2.reuse, 0x12, P3 ;  /* 0x000000120200780c */ /* 0x040fe40001f61670 */
[----:B------:R-:W-:Y:S02]  /*122a0*/  FMNMX.FTZ R3, R9, R4, !PT ;  /* 0x0000000409037209 */ /* 0x000fe40007810000 */
[----:B------:R-:W-:Y:S02]  /*122b0*/  ISETP.LT.OR P1, PT, R2, 0x19, P2 ;  /* 0x000000190200780c */ /* 0x000fe40001721670 */
[----:B------:R-:W-:Y:S02]  /*122c0*/  FSEL R24, R24, -INF , !P3 ;  /* 0xff80000018187808 */ /* 0x000fe40005800000 */
[----:B------:R-:W-:-:S02]  /*122d0*/  FMNMX.FTZ R0, R14, R0, !PT ;  /* 0x000000000e007209 */ /* 0x000fc40007810000 */
[----:B------:R-:W-:Y:S02]  /*122e0*/  FMNMX.FTZ R3, R27, R3, !PT ;  /* 0x000000031b037209 */ /* 0x000fe40007810000 */
[----:B------:R-:W-:Y:S02]  /*122f0*/  ISETP.LT.OR P0, PT, R2, 0x1a, P0 ;  /* 0x0000001a0200780c */ /* 0x000fe40000701670 */
[----:B------:R-:W-:Y:S02]  /*12300*/  FSEL R26, R21, -INF , !P1 ;  /* 0xff800000151a7808 */ /* 0x000fe40004800000 */
[----:B------:R-:W-:Y:S02]  /*12310*/  FMNMX.FTZ R0, R17, R0, !PT ;  /* 0x0000000011007209 */ /* 0x000fe40007810000 */
[----:B------:R-:W-:Y:S02]  /*12320*/  FMNMX.FTZ R2, R24, R3, !PT ;  /* 0x0000000318027209 */ /* 0x000fe40007810000 */
[----:B------:R-:W-:-:S02]  /*12330*/  FSEL R25, R23, -INF , !P0 ;  /* 0xff80000017197808 */ /* 0x000fc40004000000 */
[----:B------:R-:W-:Y:S02]  /*12340*/  FMNMX.FTZ R0, R16, R0, !PT ;  /* 0x0000000010007209 */ /* 0x000fe40007810000 */
[----:B------:R-:W-:Y:S02]  /*12350*/  FMNMX.FTZ R2, R26, R2, !PT ;  /* 0x000000021a027209 */ /* 0x000fe40007810000 */
[----:B------:R-:W-:Y:S02]  /*12360*/  FMNMX.FTZ R4, R28, R0, !PT ;  /* 0x000000001c047209 */ /* 0x000fe40007810000 */
[----:B------:R-:W-:Y:S01]  /*12370*/  FMNMX.FTZ R5, R25, R2, !PT ;  /* 0x0000000219057209 */ /* 0x000fe20007810000 */
[----:B------:R-:W-:Y:S05]  /*12380*/  BRA.DIV ~URZ, `(.L_x_847) ;  /* 0x0000eef27f007947 */ /* 0x000fea000b800000 */
[----:B------:R1:W2:Y:S02]  /*12390*/  SHFL.BFLY PT, R0, R4, 0x2, 0x1f ;  /* 0x0c401f0004007f89 */ /* 0x0002a400000e0000 */
.L_x_987:
[----:B-12---:R-:W-:Y:S01]  /*123a0*/  FMNMX.FTZ R4, R4, R0, !PT ;  /* 0x0000000004047209 */ /* 0x006fe20007810000 */
[----:B------:R-:W-:Y:S05]  /*123b0*/  BRA.DIV ~URZ, `(.L_x_848) ;  /* 0x0000ef027f007947 */ /* 0x000fea000b800000 */
[----:B------:R-:W1:Y:S04]  /*123c0*/  SHFL.BFLY PT, R0, R5, 0x2, 0x1f ;  /* 0x0c401f0005007f89 */ /* 0x000e6800000e0000 */
[----:B------:R-:W2:Y:S01]  /*123d0*/  SHFL.BFLY PT, R2, R4, 0x1, 0x1f ;  /* 0x0c201f0004027f89 */ /* 0x000ea200000e0000 */
[----:B-1----:R-:W-:-:S02]  /*123e0*/  FMNMX.FTZ R5, R5, R0, !PT ;  /* 0x0000000005057209 */ /* 0x002fc40007810000 */
[----:B--2---:R-:W-:-:S03]  /*123f0*/  FMNMX.FTZ R134, R4, R2, !PT ;  /* 0x0000000204867209 */ /* 0x004fc60007810000 */
[----:B------:R1:W2:Y:S04]  /*12400*/  SHFL.BFLY PT, R3, R5, 0x1, 0x1f ;  /* 0x0c201f0005037f89 */ /* 0x0002a800000e0000 */
.L_x_988:
[C---:B------:R-:W-:Y:S01]  /*12410*/  FMUL.FTZ R2, R134.reuse, c[0x0][0x2d0] ;  /* 0x0000b40086027a20 */ /* 0x040fe20000410000 */
[----:B------:R-:W-:Y:S01]  /*12420*/  FSETP.NEU.FTZ.AND P0, PT, R134, -INF , PT ;  /* 0xff8000008600780b */ /* 0x000fe20003f1d000 */
[----:B------:R-:W-:Y:S01]  /*12430*/  WARPSYNC 0xffffffff ;  /* 0xffffffff00007948 */ /* 0x000fe20003800000 */
[----:B-12---:R-:W-:Y:S01]  /*12440*/  FMNMX.FTZ R5, R3, R5, !PT ;  /* 0x0000000503057209 */ /* 0x006fe20007810000 */
[----:B------:R-:W-:Y:S01]  /*12450*/  LDSM.16.MT88.4 R20, [R179] ;  /* 0x00000000b314783b */ /* 0x000fe20000004200 */
[----:B------:R-:W-:Y:S02]  /*12460*/  FSEL R2, R2, RZ, P0 ;  /* 0x000000ff02027208 */ /* 0x000fe40000000000 */
[----:B------:R-:W-:Y:S01]  /*12470*/  FSETP.NEU.FTZ.AND P0, PT, R5, -INF , PT ;  /* 0xff8000000500780b */ /* 0x000fe20003f1d000 */
[----:B------:R-:W-:Y:S01]  /*12480*/  LDSM.16.MT88.4 R148, [R178+0x800] ;  /* 0x00080000b294783b */ /* 0x000fe20000004200 */
[----:B------:R-:W-:Y:S01]  /*12490*/  MOV R135, c[0x0][0x2c4] ;  /* 0x0000b10000877a02 */ /* 0x000fe20000000f00 */
[--C-:B------:R-:W-:Y:S01]  /*124a0*/  FFMA.FTZ R0, R10, c[0x0][0x2d0], -R2.reuse ;  /* 0x0000b4000a007a23 */ /* 0x100fe20000010802 */
[----:B------:R-:W-:Y:S01]  /*124b0*/  IADD3 R195, R195, -0x2, RZ ;  /* 0xfffffffec3c37810 */ /* 0x000fe20007ffe0ff */
[----:B------:R-:W-:Y:S01]  /*124c0*/  FFMA.FTZ R3, R13, c[0x0][0x2d0], -R2 ;  /* 0x0000b4000d037a23 */ /* 0x000fe20000010802 */
[----:B------:R-:W-:Y:S01]  /*124d0*/  LDSM.16.MT88.4 R32, [R181+0x800] ;  /* 0x00080000b520783b */ /* 0x000fe20000004200 */
[----:B------:R1:W-:Y:S01]  /*124e0*/  MUFU.EX2 R110, R0 ;  /* 0x00000000006e7308 */ /* 0x0003e20000000800 */
[----:B------:R-:W-:-:S02]  /*124f0*/  ISETP.NE.AND P1, PT, R135, 0x1, PT ;  /* 0x000000018700780c */ /* 0x000fc40003f25270 */
[----:B------:R-:W-:Y:S01]  /*12500*/  LDSM.16.MT88.4 R36, [R180] ;  /* 0x00000000b424783b */ /* 0x000fe20000004200 */
[----:B------:R-:W-:-:S03]  /*12510*/  MOV R135, c[0x0][0x32c] ;  /* 0x0000cb0000877a02 */ /* 0x000fc60000000f00 */
[----:B------:R-:W-:Y:S01]  /*12520*/  LDSM.16.MT88.4 R40, [R178+0x1000] ;  /* 0x00100000b228783b */ /* 0x000fe20000004200 */
[----:B------:R2:W-:Y:S03]  /*12530*/  MUFU.EX2 R119, R3 ;  /* 0x0000000300777308 */ /* 0x0005e60000000800 */
[----:B------:R-:W-:Y:S04]  /*12540*/  LDSM.16.MT88.4 R52, [R180+0x800] ;  /* 0x00080000b434783b */ /* 0x000fe80000004200 */
[----:B------:R-:W-:Y:S01]  /*12550*/  LDSM.16.MT88.4 R56, [R181+0x1000] ;  /* 0x00100000b538783b */ /* 0x000fe20000004200 */
[----:B-1----:R-:W-:-:S03]  /*12560*/  FFMA.FTZ R0, R11, c[0x0][0x2d0], -R2 ;  /* 0x0000b4000b007a23 */ /* 0x002fc60000010802 */
[----:B------:R-:W-:Y:S01]  /*12570*/  LDSM.16.MT88.4 R68, [R181+0x1800] ;  /* 0x00180000b544783b */ /* 0x000fe20000004200 */
[----:B------:R1:W-:Y:S03]  /*12580*/  MUFU.EX2 R108, R0 ;  /* 0x00000000006c7308 */ /* 0x0003e60000000800 */
[----:B------:R-:W-:Y:S01]  /*12590*/  LDSM.16.MT88.4 R72, [R178+0x2000] ;  /* 0x00200000b248783b */ /* 0x000fe20000004200 */
[----:B--2---:R-:W-:-:S03]  /*125a0*/  FFMA.FTZ R3, R14, c[0x0][0x2d0], -R2 ;  /* 0x0000b4000e037a23 */ /* 0x004fc60000010802 */
[----:B------:R-:W-:Y:S01]  /*125b0*/  LDSM.16.MT88.4 R60, [R179+0x1000] ;  /* 0x00100000b33c783b */ /* 0x000fe20000004200 */
[----:B------:R-:W-:Y:S03]  /*125c0*/  MUFU.EX2 R118, R3 ;  /* 0x0000000300767308 */ /* 0x000fe60000000800 */
[----:B------:R-:W-:Y:S04]  /*125d0*/  LDSM.16.MT88.4 R64, [R180+0x1000] ;  /* 0x00100000b440783b */ /* 0x000fe80000004200 */
[----:B------:R-:W-:Y:S01]  /*125e0*/  LDSM.16.MT88.4 R80, [R180+0x1800] ;  /* 0x00180000b450783b */ /* 0x000fe20000004200 */
[----:B-1----:R-:W-:-:S03]  /*125f0*/  FFMA.FTZ R0, R12, c[0x0][0x2d0], -R2 ;  /* 0x0000b4000c007a23 */ /* 0x002fc60000010802 */
[----:B------:R-:W1:Y:S01]  /*12600*/  LDSM.16.MT88.4 R12, [R178] ;  /* 0x00000000b20c783b */ /* 0x000e620000004200 */
[----:B------:R2:W3:Y:S03]  /*12610*/  MUFU.EX2 R109, R0 ;  /* 0x00000000006d7308 */ /* 0x0004e60000000800 */
[----:B------:R-:W4:Y:S04]  /*12620*/  LDSM.16.MT88.4 R84, [R179+0x2000] ;  /* 0x00200000b354783b */ /* 0x000f280000004200 */
[----:B------:R-:W-:Y:S04]  /*12630*/  LDSM.16.MT88.4 R92, [R179+0x2800] ;  /* 0x00280000b35c783b */ /* 0x000fe80000004200 */
[----:B------:R-:W-:Y:S04]  /*12640*/  LDSM.16.MT88.4 R96, [R180+0x2800] ;  /* 0x00280000b460783b */ /* 0x000fe80000004200 */
[----:B------:R-:W-:Y:S01]  /*12650*/  LDSM.16.MT88.4 R112, [R179+0x3000] ;  /* 0x00300000b370783b */ /* 0x000fe20000004200 */
[----:B--2---:R-:W-:Y:S01]  /*12660*/  FMUL.FTZ R0, R5, c[0x0][0x2d0] ;  /* 0x0000b40005007a20 */ /* 0x004fe20000410000 */
[----:B---3--:R-:W-:-:S02]  /*12670*/  F2FP.PACK_AB R10, R119, R109 ;  /* 0x0000006d770a723e */ /* 0x008fc400000000ff */
[----:B------:R-:W-:Y:S02]  /*12680*/  LDSM.16.MT88.4 R120, [R181+0x3000] ;  /* 0x00300000b578783b */ /* 0x000fe40000004200 */
[----:B------:R-:W-:Y:S02]  /*12690*/  FSEL R0, R0, RZ, P0 ;  /* 0x000000ff00007208 */ /* 0x000fe40000000000 */
[----:B------:R-:W-:Y:S03]  /*126a0*/  LDSM.16.MT88.4 R48, [R179+0x1800] ;  /* 0x00180000b330783b */ /* 0x000fe60000004200 */
[--C-:B------:R-:W-:Y:S01]  /*126b0*/  FFMA.FTZ R3, R6, c[0x0][0x2d0], -R0.reuse ;  /* 0x0000b40006037a23 */ /* 0x100fe20000010800 */
[----:B------:R-:W-:Y:S03]  /*126c0*/  LDSM.16.MT88.4 R88, [R181+0x2000] ;  /* 0x00200000b558783b */ /* 0x000fe60000004200 */
[----:B------:R2:W-:Y:S01]  /*126d0*/  MUFU.EX2 R6, R3 ;  /* 0x0000000300067308 */ /* 0x0005e20000000800 */
[----:B------:R-:W3:Y:S01]  /*126e0*/  LDSM.16.MT88.4 R104, [R178+0x3000] ;  /* 0x00300000b268783b */ /* 0x000ee20000004200 */
[----:B--2---:R-:W-:-:S06]  /*126f0*/  FFMA.FTZ R3, R7, c[0x0][0x2d0], -R0 ;  /* 0x0000b40007037a23 */ /* 0x004fcc0000010800 */
[----:B------:R2:W5:Y:S02]  /*12700*/  MUFU.EX2 R4, R3 ;  /* 0x0000000300047308 */ /* 0x0005640000000800 */
[----:B--2---:R-:W-:Y:S01]  /*12710*/  FFMA.FTZ R3, R8, c[0x0][0x2d0], -R0 ;  /* 0x0000b40008037a23 */ /* 0x004fe20000010800 */
[----:B------:R-:W-:-:S05]  /*12720*/  F2FP.PACK_AB R8, R108, R110 ;  /* 0x0000006e6c08723e */ /* 0x000fca00000000ff */
[----:B------:R2:W-:Y:S02]  /*12730*/  MUFU.EX2 R116, R3 ;  /* 0x0000000300747308 */ /* 0x0005e40000000800 */
[----:B--2---:R-:W-:Y:S01]  /*12740*/  FFMA.FTZ R3, R9, c[0x0][0x2d0], -R0 ;  /* 0x0000b40009037a23 */ /* 0x004fe20000010800 */
[----:B-----5:R-:W-:-:S05]  /*12750*/  F2FP.PACK_AB R9, R4, R6 ;  /* 0x000000060409723e */ /* 0x020fca00000000ff */
[----:B------:R2:W5:Y:S02]  /*12760*/  MUFU.EX2 R7, R3 ;  /* 0x0000000300077308 */ /* 0x0005640000000800 */
[----:B--2---:R-:W-:Y:S01]  /*12770*/  FFMA.FTZ R3, R17, c[0x0][0x2d0], -R2 ;  /* 0x0000b40011037a23 */ /* 0x004fe20000010802 */
[----:B-----5:R-:W-:-:S05]  /*12780*/  F2FP.PACK_AB R11, R7, R116 ;  /* 0x00000074070b723e */ /* 0x020fca00000000ff */
[----:B------:R2:W5:Y:S02]  /*12790*/  MUFU.EX2 R124, R3 ;  /* 0x00000003007c7308 */ /* 0x0005640000000800 */
[C---:B-1----:R-:W-:Y:S08]  /*127a0*/  HMMA.16816.F32 R152, R8.reuse, R12, RZ ;  /* 0x0000000c0898723c */ /* 0x042ff000000018ff */
[C---:B------:R-:W-:Y:S01]  /*127b0*/  HMMA.16816.F32 R12, R8.reuse, R14, RZ ;  /* 0x0000000e080c723c */ /* 0x040fe200000018ff */
[--C-:B--2---:R-:W-:Y:S01]  /*127c0*/  FFMA.FTZ R3, R16, c[0x0][0x2d0], -R2.reuse ;  /* 0x0000b40010037a23 */ /* 0x104fe20000010802 */
[----:B-----5:R-:W-:Y:S01]  /*127d0*/  F2FP.PACK_AB R128, R124, R118 ;  /* 0x000000767c80723e */ /* 0x020fe200000000ff */
[----:B------:R-:W1:Y:S01]  /*127e0*/  LDSM.16.MT88.4 R16, [R181] ;  /* 0x00000000b510783b */ /* 0x000e620000004200 */
[----:B------:R-:W-:Y:S01]  /*127f0*/  FFMA.FTZ R2, R28, c[0x0][0x2d0], -R2 ;  /* 0x0000b4001c027a23 */ /* 0x000fe20000010802 */
[----:B------:R-:W-:Y:S03]  /*12800*/  MUFU.EX2 R125, R3 ;  /* 0x00000003007d7308 */ /* 0x000fe60000000800 */
[C---:B------:R-:W-:Y:S01]  /*12810*/  HMMA.16816.F32 R144, R8.reuse, R20, RZ ;  /* 0x000000140890723c */ /* 0x040fe200000018ff */
[----:B------:R-:W2:Y:S04]  /*12820*/  LDSM.16.MT88.4 R28, [R179+0x800] ;  /* 0x00080000b31c783b */ /* 0x000ea80000004200 */
[----:B------:R5:W3:Y:S03]  /*12830*/  MUFU.EX2 R204, R2 ;  /* 0x0000000200cc7308 */ /* 0x000ae60000000800 */
[C---:B------:R-:W-:Y:S08]  /*12840*/  HMMA.16816.F32 R140, R8.reuse, R22, RZ ;  /* 0x00000016088c723c */ /* 0x040ff000000018ff */
[----:B------:R-:W-:Y:S01]  /*12850*/  HMMA.16816.F32 R44, R8, R60, RZ ;  /* 0x0000003c082c723c */ /* 0x000fe200000018ff */
[----:B-----5:R-:W-:Y:S01]  /*12860*/  FFMA.FTZ R2, R27, c[0x0][0x2d0], -R0 ;  /* 0x0000b4001b027a23 */ /* 0x020fe20000010800 */
[----:B---3--:R-:W-:-:S06]  /*12870*/  F2FP.PACK_AB R130, R204, R125 ;  /* 0x0000007dcc82723e */ /* 0x008fcc00000000ff */
[C---:B----4-:R-:W-:Y:S01]  /*12880*/  HMMA.16816.F32 R76, R8.reuse, R84, RZ ;  /* 0x00000054084c723c */ /* 0x050fe200000018ff */
[----:B------:R3:W-:Y:S07]  /*12890*/  MUFU.EX2 R3, R2 ;  /* 0x0000000200037308 */ /* 0x0007ee0000000800 */
[C---:B------:R-:W-:Y:S08]  /*128a0*/  HMMA.16816.F32 R100, R8.reuse, R104, RZ ;  /* 0x000000680864723c */ /* 0x040ff000000018ff */
[----:B-1----:R-:W-:Y:S01]  /*128b0*/  HMMA.16816.F32 R20, R8, R16, RZ ;  /* 0x000000100814723c */ /* 0x002fe200000018ff */
[----:B---3--:R-:W-:-:S04]  /*128c0*/  FFMA.FTZ R2, R24, c[0x0][0x2d0], -R0 ;  /* 0x0000b40018027a23 */ /* 0x008fc80000010800 */
[----:B------:R1:W3:Y:S03]  /*128d0*/  MUFU.EX2 R117, R2 ;  /* 0x0000000200757308 */ /* 0x0002e60000000800 */
[C---:B------:R-:W-:Y:S08]  /*128e0*/  HMMA.16816.F32 R16, R8.reuse, R18, RZ ;  /* 0x000000120810723c */ /* 0x040ff000000018ff */
[----:B------:R-:W-:Y:S01]  /*128f0*/  HMMA.16816.F32 R104, R8, R106, RZ ;  /* 0x0000006a0868723c */ /* 0x000fe200000018ff */
[--C-:B-1----:R-:W-:Y:S01]  /*12900*/  FFMA.FTZ R2, R26, c[0x0][0x2d0], -R0.reuse ;  /* 0x0000b4001a027a23 */ /* 0x102fe20000010800 */
[----:B---3--:R-:W-:Y:S01]  /*12910*/  F2FP.PACK_AB R129, R117, R3 ;  /* 0x000000037581723e */ /* 0x008fe200000000ff */
[----:B------:R-:W-:-:S02]  /*12920*/  FFMA.FTZ R0, R25, c[0x0][0x2d0], -R0 ;  /* 0x0000b40019007a23 */ /* 0x000fc40000010800 */
[----:B------:R1:W-:Y:S08]  /*12930*/  MUFU.EX2 R126, R2 ;  /* 0x00000002007e7308 */ /* 0x0003f00000000800 */
[----:B------:R-:W3:Y:S01]  /*12940*/  MUFU.EX2 R203, R0 ;  /* 0x0000000000cb7308 */ /* 0x000ee20000000800 */
[----:B-1----:R-:W-:-:S04]  /*12950*/  FADD.FTZ R2, R6, R4 ;  /* 0x0000000406027221 */ /* 0x002fc80000010000 */
        /* <DEDUP_REMOVED lines=11> */
[----:B------:R-:W1:Y:S02]  /*12a10*/  LDSM.16.MT88.4 R12, [R178+0x1800] ;  /* 0x00180000b20c783b */ /* 0x000e640000004200 */
[----:B------:R-:W-:-:S04]  /*12a20*/  FADD.FTZ R0, R124, R0 ;  /* 0x000000007c007221 */ /* 0x000fc80000010000 */
[----:B------:R-:W-:Y:S01]  /*12a30*/  FADD.FTZ R0, R125, R0 ;  /* 0x000000007d007221 */ /* 0x000fe20000010000 */
[C---:B--2---:R-:W-:Y:S03]  /*12a40*/  HMMA.16816.F32 R144, R128.reuse, R28, R144 ;  /* 0x0000001c8090723c */ /* 0x044fe60000001890 */
[----:B------:R-:W-:Y:S02]  /*12a50*/  FADD.FTZ R204, R204, R0 ;  /* 0x00000000cccc7221 */ /* 0x000fe40000010000 */
[----:B------:R-:W-:Y:S02]  /*12a60*/  FADD.FTZ R0, R126, R2 ;  /* 0x000000027e007221 */ /* 0x000fe40000010000 */
[----:B------:R-:W-:Y:S01]  /*12a70*/  @P1 IMAD.HI.U32 R2, R227, c[0x0][0x2c8], RZ ;  /* 0x0000b200e3021a27 */ /* 0x000fe200078e00ff */
[----:B------:R-:W-:Y:S03]  /*12a80*/  HMMA.16816.F32 R140, R128, R30, R140 ;  /* 0x0000001e808c723c */ /* 0x000fe6000000188c */
[----:B------:R-:W-:Y:S01]  /*12a90*/  FADD.FTZ R203, R203, R0 ;  /* 0x00000000cbcb7221 */ /* 0x000fe20000010000 */
[----:B------:R-:W-:-:S02]  /*12aa0*/  MOV R0, R227 ;  /* 0x000000e300007202 */ /* 0x000fc40000000f00 */
[----:B------:R-:W-:Y:S02]  /*12ab0*/  @P1 SHF.R.U32.HI R0, RZ, c[0x0][0x2cc], R2 ;  /* 0x0000b300ff001a19 */ /* 0x000fe40000011602 */
[----:B------:R-:W-:Y:S01]  /*12ac0*/  HMMA.16816.F32 R20, R128, R32, R20 ;  /* 0x000000208014723c */ /* 0x000fe20000001814 */
[----:B------:R-:W-:Y:S02]  /*12ad0*/  ISETP.GE.AND P1, PT, R135, 0x1, PT ;  /* 0x000000018700780c */ /* 0x000fe40003f26270 */
[----:B------:R-:W-:-:S04]  /*12ae0*/  IADD3 R2, R136, R0, RZ ;  /* 0x0000000088027210 */ /* 0x000fc80007ffe0ff */
[----:B------:R-:W-:Y:S01]  /*12af0*/  IADD3 R0, R2, c[0x0][0x328], RZ ;  /* 0x0000ca0002007a10 */ /* 0x000fe20007ffe0ff */
[----:B------:R-:W-:Y:S08]  /*12b00*/  HMMA.16816.F32 R24, R128, R34, R16 ;  /* 0x000000228018723c */ /* 0x000ff00000001810 */
[C---:B------:R-:W-:Y:S08]  /*12b10*/  HMMA.16816.F32 R28, R8.reuse, R36, RZ ;  /* 0x00000024081c723c */ /* 0x040ff000000018ff */
[C---:B------:R-:W-:Y:S08]  /*12b20*/  HMMA.16816.F32 R32, R8.reuse, R38, RZ ;  /* 0x000000260820723c */ /* 0x040ff000000018ff */
[C---:B------:R-:W-:Y:S08]  /*12b30*/  HMMA.16816.F32 R36, R8.reuse, R40, RZ ;  /* 0x000000280824723c */ /* 0x040ff000000018ff */
[----:B------:R-:W-:Y:S08]  /*12b40*/  HMMA.16816.F32 R40, R8, R42, RZ ;  /* 0x0000002a0828723c */ /* 0x000ff000000018ff */
[C---:B------:R-:W-:Y:S08]  /*12b50*/  HMMA.16816.F32 R28, R128.reuse, R52, R28 ;  /* 0x00000034801c723c */ /* 0x040ff0000000181c */
[----:B------:R-:W-:Y:S08]  /*12b60*/  HMMA.16816.F32 R32, R128, R54, R32 ;  /* 0x000000368020723c */ /* 0x000ff00000001820 */
[C---:B------:R-:W-:Y:S08]  /*12b70*/  HMMA.16816.F32 R52, R8.reuse, R56, RZ ;  /* 0x000000380834723c */ /* 0x040ff000000018ff */
[----:B------:R-:W-:Y:S08]  /*12b80*/  HMMA.16816.F32 R56, R8, R58, RZ ;  /* 0x0000003a0838723c */ /* 0x000ff000000018ff */
[C---:B-1----:R-:W-:Y:S08]  /*12b90*/  HMMA.16816.F32 R36, R128.reuse, R12, R36 ;  /* 0x0000000c8024723c */ /* 0x042ff00000001824 */
[C---:B------:R-:W-:Y:S01]  /*12ba0*/  HMMA.16816.F32 R40, R128.reuse, R14, R40 ;  /* 0x0000000e8028723c */ /* 0x040fe20000001828 */
[----:B------:R-:W1:Y:S07]  /*12bb0*/  LDSM.16.MT88.4 R12, [R178+0x2800] ;  /* 0x00280000b20c783b */ /* 0x000e6e0000004200 */
[C---:B------:R-:W-:Y:S08]  /*12bc0*/  HMMA.16816.F32 R52, R128.reuse, R68, R52 ;  /* 0x000000448034723c */ /* 0x040ff00000001834 */
[----:B------:R-:W-:Y:S08]  /*12bd0*/  HMMA.16816.F32 R56, R128, R70, R56 ;  /* 0x000000468038723c */ /* 0x000ff00000001838 */
[C---:B------:R-:W-:Y:S08]  /*12be0*/  HMMA.16816.F32 R68, R8.reuse, R72, RZ ;  /* 0x000000480844723c */ /* 0x040ff000000018ff */
[C---:B------:R-:W-:Y:S08]  /*12bf0*/  HMMA.16816.F32 R72, R8.reuse, R74, RZ ;  /* 0x0000004a0848723c */ /* 0x040ff000000018ff */
        /* <DEDUP_REMOVED lines=43> */
[----:B------:R-:W-:Y:S07]  /*12eb0*/  @!P1 BRA `(.L_x_849) ;  /* 0x0000013000009947 */ /* 0x000fee0003800000 */
        /* <DEDUP_REMOVED lines=11> */
.L_x_851:
[----:B------:R-:W-:-:S04]  /*12f70*/  MOV R2, 0x1 ;  /* 0x0000000100027802 */ /* 0x000fc80000000f00 */
[----:B------:R-:W-:-:S13]  /*12f80*/  ISETP.NE.AND P0, PT, R2, c[0x0][0x32c], PT ;  /* 0x0000cb0002007a0c */ /* 0x000fda0003f05270 */
[----:B------:R-:W-:-:S05]  /*12f90*/  @P0 IMAD.HI.U32 R2, R3, c[0x0][0x330], RZ ;  /* 0x0000cc0003020a27 */ /* 0x000fca00078e00ff */
[----:B------:R-:W-:Y:S02]  /*12fa0*/  @P0 SHF.R.U32.HI R3, RZ, c[0x0][0x334], R2 ;  /* 0x0000cd00ff030a19 */ /* 0x000fe40000011602 */
.L_x_852:
[----:B------:R-:W-:Y:S05]  /*12fb0*/  BSYNC B0 ;  /* 0x0000000000007941 */ /* 0x000fea0003800000 */
.L_x_850:
[----:B------:R-:W-:-:S05]  /*12fc0*/  MOV R2, c[0x0][0x32c] ;  /* 0x0000cb0000027a02 */ /* 0x000fca0000000f00 */
[----:B------:R-:W-:-:S05]  /*12fd0*/  IMAD R3, R3, R2, c[0x0][0x32c] ;  /* 0x0000cb0003037624 */ /* 0x000fca00078e0202 */
[----:B------:R-:W-:-:S04]  /*12fe0*/  IMNMX R0, R0, R3, PT ;  /* 0x0000000300007217 */ /* 0x000fc80003800200 */
.L_x_849:
[----:B------:R-:W-:-:S04]  /*12ff0*/  SHF.R.S32.HI R2, RZ, 0x1f, R0 ;  /* 0x0000001fff027819 */ /* 0x000fc80000011400 */
[----:B------:R-:W-:-:S04]  /*13000*/  LEA.HI R0, R2, R0, RZ, 0x5 ;  /* 0x0000000002007211 */ /* 0x000fc800078f28ff */
[----:B------:R-:W-:-:S04]  /*13010*/  SHF.R.S32.HI R0, RZ, 0x5, R0 ;  /* 0x00000005ff007819 */ /* 0x000fc80000011400 */
[----:B------:R-:W-:-:S04]  /*13020*/  IMNMX R214, R208, R0, !PT ;  /* 0x00000000d0d67217 */ /* 0x000fc80007800200 */
[----:B------:R-:W-:-:S13]  /*13030*/  ISETP.GE.AND P0, PT, R195, R214, PT ;  /* 0x000000d6c300720c */ /* 0x000fda0003f06270 */
[----:B------:R-:W-:Y:S05]  /*13040*/  @!P0 BRA `(.L_x_853) ;  /* 0x00002bf000008947 */ /* 0x000fea0003800000 */
[----:B------:R-:W-:Y:S01]  /*13050*/  ISETP.GE.AND P4, PT, R132, c[0x0][0x1d4], PT ;  /* 0x0000750084007a0c */ /* 0x000fe20003f86270 */
[----:B------:R-:W-:Y:S01]  /*13060*/  IMAD.MOV.U32 R136, RZ, RZ, R5 ;  /* 0x000000ffff887224 */ /* 0x000fe200078e0005 */
[----:B------:R-:W-:Y:S01]  /*13070*/  ISETP.GE.AND P3, PT, R137, c[0x0][0x1d4], PT ;  /* 0x0000750089007a0c */ /* 0x000fe20003f66270 */
[----:B------:R-:W-:Y:S01]  /*13080*/  IMAD.MOV.U32 R135, RZ, RZ, R134 ;  /* 0x000000ffff877224 */ /* 0x000fe200078e0086 */
[----:B------:R-:W-:Y:S01]  /*13090*/  ISETP.GE.AND P2, PT, R200, c[0x0][0x1d4], PT ;  /* 0x00007500c8007a0c */ /* 0x000fe20003f46270 */
[----:B------:R-:W-:Y:S02]  /*130a0*/  IMAD.MOV.U32 R196, RZ, RZ, R195 ;  /* 0x000000ffffc47224 */ /* 0x000fe400078e00c3 */
.L_x_874:
[----:B------:R-:W-:Y:S04]  /*130b0*/  DEPBAR.LE SB0, 0x0 ;  /* 0x000080000000791a */ /* 0x000fe80000000000 */
[----:B------:R-:W-:Y:S01]  /*130c0*/  WARPSYNC 0xffffffff ;  /* 0xffffffff00007948 */ /* 0x000fe20003800000 */
[----:B------:R-:W-:Y:S01]  /*130d0*/  BAR.SYNC.DEFER_BLOCKING 0x0 ;  /* 0x0000000000007b1d */ /* 0x000fe20000010000 */
[----:B------:R-:W-:Y:S05]  /*130e0*/  ISETP.GT.AND P0, PT, R208, R196, PT ;  /* 0x000000c4d000720c */ /* 0x000fea0003f04270 */
[----:B------:R1:W2:Y:S01]  /*130f0*/  LDSM.16.M88.4 R16, [R182] ;  /* 0x00000000b610783b */ /* 0x0002a20000000200 */
[----:B------:R-:W-:Y:S03]  /*13100*/  BSSY B0, `(.L_x_854) ;  /* 0x0000029000007945 */ /* 0x000fe60003800000 */
[----:B------:R1:W3:Y:S04]  /*13110*/  LDSM.16.M88.4 R8, [R177] ;  /* 0x00000000b108783b */ /* 0x0002e80000000200 */
[----:B------:R1:W4:Y:S04]  /*13120*/  LDSM.16.M88.4 R160, [R177+0x800] ;  /* 0x00080000b1a0783b */ /* 0x0003280000000200 */
[----:B------:R1:W1:Y:S04]  /*13130*/  LDSM.16.M88.4 R164, [R183] ;  /* 0x00000000b7a4783b */ /* 0x0002680000000200 */
[----:B------:R1:W1:Y:S04]  /*13140*/  LDSM.16.M88.4 R168, [R186] ;  /* 0x00000000baa8783b */ /* 0x0002680000000200 */
[----:B------:R1:W1:Y:S01]  /*13150*/  LDSM.16.M88.4 R172, [R193] ;  /* 0x00000000c1ac783b */ /* 0x0002620000000200 */
[----:B------:R-:W-:-:S05]  /*13160*/  @P0 BRA `(.L_x_855) ;  /* 0x0000022000000947 */ /* 0x000fca0003800000 */
[----:B------:R-:W-:Y:S01]  /*13170*/  IMAD.WIDE.U32 R2, R198, c[0x0][0x208], RZ ;  /* 0x00008200c6027a25 */ /* 0x000fe200078e00ff */
[----:B------:R-:W-:Y:S05]  /*13180*/  SHF.R.S32.HI R0, RZ, 0x1f, R198 ;  /* 0x0000001fff007819 */ /* 0x000fea00000114c6 */
[----:B------:R-:W-:Y:S04]  /*13190*/  IMAD R0, R0, c[0x0][0x208], RZ ;  /* 0x0000820000007a24 */ /* 0x000fe800078e02ff */
[----:B------:R-:W-:Y:S05]  /*131a0*/  IMAD R0, R198, c[0x0][0x20c], R0 ;  /* 0x00008300c6007a24 */ /* 0x000fea00078e0200 */
[----:B------:R-:W-:Y:S02]  /*131b0*/  IADD3 R3, R3, R0, RZ ;  /* 0x0000000003037210 */ /* 0x000fe40007ffe0ff */
[----:B------:R-:W-:Y:S03]  /*131c0*/  SHF.R.S32.HI R0, RZ, 0x1f, R197 ;  /* 0x0000001fff007819 */ /* 0x000fe600000114c5 */
[C---:B------:R-:W-:Y:S04]  /*131d0*/  IMAD.WIDE.U32 R2, R197.reuse, c[0x0][0x218], R2 ;  /* 0x00008600c5027a25 */ /* 0x040fe800078e0002 */
[----:B------:R-:W-:Y:S01]  /*131e0*/  IMAD R4, R0, c[0x0][0x218], RZ ;  /* 0x0000860000047a24 */ /* 0x000fe200078e02ff */
[----:B------:R-:W-:Y:S03]  /*131f0*/  IADD3 R0, P0, R216, R2, RZ ;  /* 0x00000002d8007210 */ /* 0x000fe60007f1e0ff */
[----:B------:R-:W-:Y:S05]  /*13200*/  IMAD R4, R197, c[0x0][0x21c], R4 ;  /* 0x00008700c5047a24 */ /* 0x000fea00078e0204 */
[----:B------:R-:W-:Y:S02]  /*13210*/  IADD3.X R2, R218, R3, R4, P0, !PT ;  /* 0x00000003da027210 */ /* 0x000fe400007fe404 */
[C---:B------:R-:W-:Y:S04]  /*13220*/  LEA R5, P0, R0.reuse, c[0x0][0x1f8], 0x1 ;  /* 0x00007e0000057a11 */ /* 0x040fe800078008ff */
[----:B------:R-:W-:Y:S01]  /*13230*/  LEA.HI.X R0, R0, c[0x0][0x1fc], R2, 0x1, P0 ;  /* 0x00007f0000007a11 */ /* 0x000fe200000f0c02 */
[----:B------:R-:W-:-:S06]  /*13240*/  BRA.DIV ~URZ, `(.L_x_856) ;  /* 0x0000e1627f007947 */ /* 0x000fcc000b800000 */
[----:B------:R4:W3:Y:S02]  /*13250*/  SHFL.IDX PT, R4, R0, RZ, 0x181f ;  /* 0x00181fff00047589 */ /* 0x0008e400000e0000 */
.L_x_989:
[----:B------:R-:W-:-:S05]  /*13260*/  BRA.DIV ~URZ, `(.L_x_857) ;  /* 0x0000e1a27f007947 */ /* 0x000fca000b800000 */
[----:B----4-:R4:W3:Y:S02]  /*13270*/  SHFL.IDX PT, R0, R5, RZ, 0x181f ;  /* 0x00181fff05007589 */ /* 0x0108e400000e0000 */
.L_x_990:
[C---:B---3--:R-:W-:Y:S04]  /*13280*/  LEA R6, P0, R132.reuse, R0, 0x1 ;  /* 0x0000000084067211 */ /* 0x048fe800078008ff */
[----:B------:R-:W-:Y:S02]  /*13290*/  LEA.HI.X R7, R132, R4, R133, 0x1, P0 ;  /* 0x0000000484077211 */ /* 0x000fe400000f0c85 */
[C---:B------:R-:W-:Y:S03]  /*132a0*/  LEA R2, P0, R201.reuse, R0, 0x1 ;  /* 0x00000000c9027211 */ /* 0x040fe600078008ff */
[----:B------:R-:W-:Y:S01]  /*132b0*/  @!PT LDS RZ, [RZ] ;  /* 0x00000000fffff984 */ /* 0x000fe20000000800 */
[----:B------:R-:W-:Y:S01]  /*132c0*/  @!PT LDS RZ, [RZ] ;  /* 0x00000000fffff984 */ /* 0x000fe20000000800 */
[----:B------:R-:W-:Y:S01]  /*132d0*/  @!PT LDS RZ, [RZ] ;  /* 0x00000000fffff984 */ /* 0x000fe20000000800 */
[----:B------:R3:W-:Y:S01]  /*132e0*/  LDGSTS.E.BYPASS.LTC128B.128 [R194+0x8080], [R6.64], !P4 ;  /* 0x0808000006c27fae */ /* 0x0007e2000e101d48 */
[----:B------:R-:W-:Y:S05]  /*132f0*/  LEA.HI.X R3, R201, R4, R205, 0x1, P0 ;  /* 0x00000004c9037211 */ /* 0x000fea00000f0ccd */
[----:B------:R5:W-:Y:S02]  /*13300*/  LDGSTS.E.BYPASS.LTC128B.128 [R194+0x9080], [R2.64], !P3 ;  /* 0x0908000002c27fae */ /* 0x000be4000d901d48 */
[C---:B-----5:R-:W-:Y:S04]  /*13310*/  LEA R2, P0, R200.reuse, R0, 0x1 ;  /* 0x00000000c8027211 */ /* 0x060fe800078008ff */
[----:B------:R-:W-:Y:S05]  /*13320*/  LEA.HI.X R3, R200, R4, R207, 0x1, P0 ;  /* 0x00000004c8037211 */ /* 0x000fea00000f0ccf */
[----:B------:R5:W-:Y:S02]  /*13330*/  LDGSTS.E.BYPASS.LTC128B.128 [R194+0xa080], [R2.64], !P2 ;  /* 0x0a08000002c27fae */ /* 0x000be4000d101d48 */
[C---:B-----5:R-:W-:Y:S04]  /*13340*/  LEA R2, P0, R199.reuse, R0, 0x1 ;  /* 0x00000000c7027211 */ /* 0x060fe800078008ff */
[C---:B------:R-:W-:Y:S02]  /*13350*/  LEA.HI.X R3, R199.reuse, R4, R206, 0x1, P0 ;  /* 0x00000004c7037211 */ /* 0x040fe400000f0cce */
[----:B------:R-:W-:Y:S11]  /*13360*/  ISETP.GE.AND P0, PT, R199, c[0x0][0x1d4], PT ;  /* 0x00007500c7007a0c */ /* 0x000ff60003f06270 */
[----:B------:R-:W-:Y:S02]  /*13370*/  @!UPT UIADD3 URZ, URZ, URZ, URZ ;  /* 0x0000003f3f3ff290 */ /* 0x000fe4000fffe03f */
[----:B------:R3:W-:Y:S02]  /*13380*/  LDGSTS.E.BYPASS.LTC128B.128 [R194+0xb080], [R2.64], !P0 ;  /* 0x0b08000002c27fae */ /* 0x0007e4000c101d48 */
.L_x_855:
[----:B------:R-:W-:Y:S05]  /*13390*/  BSYNC B0 ;  /* 0x0000000000007941 */ /* 0x000fea0003800000 */
.L_x_854:
[----:B------:R-:W0:Y:S01]  /*133a0*/  LDGDEPBAR ;  /* 0x00000000000079af */ /* 0x000e220000000000 */
[----:B------:R-:W-:Y:S01]  /*133b0*/  WARPSYNC 0xffffffff ;  /* 0xffffffff00007948 */ /* 0x000fe20003800000 */
[C---:B--234-:R-:W-:Y:S01]  /*133c0*/  HMMA.16816.F32 R4, R16.reuse, R8, RZ ;  /* 0x000000081004723c */ /* 0x05cfe200000018ff */
[----:B------:R-:W-:Y:S02]  /*133d0*/  BSSY B0, `(.L_x_858) ;  /* 0x00000bf000007945 */ /* 0x000fe40003800000 */
[----:B------:R-:W-:Y:S05]  /*133e0*/  ISETP.GT.AND P0, PT, R196, R208, PT ;  /* 0x000000d0c400720c */ /* 0x000fea0003f04270 */
[C---:B------:R-:W-:Y:S08]  /*133f0*/  HMMA.16816.F32 R8, R16.reuse, R10, RZ ;  /* 0x0000000a1008723c */ /* 0x040ff000000018ff */
[C---:B------:R-:W-:Y:S08]  /*13400*/  HMMA.16816.F32 R12, R16.reuse, R160, RZ ;  /* 0x000000a0100c723c */ /* 0x040ff000000018ff */
[----:B------:R-:W-:Y:S01]  /*13410*/  HMMA.16816.F32 R16, R16, R162, RZ ;  /* 0x000000a21010723c */ /* 0x000fe200000018ff */
[----:B------:R-:W-:Y:S07]  /*13420*/  LDSM.16.M88.4 R160, [R185] ;  /* 0x00000000b9a0783b */ /* 0x000fee0000000200 */
[C---:B-1----:R-:W-:Y:S08]  /*13430*/  HMMA.16816.F32 R4, R164.reuse, R168, R4 ;  /* 0x000000a8a404723c */ /* 0x042ff00000001804 */
[C---:B------:R-:W-:Y:S01]  /*13440*/  HMMA.16816.F32 R8, R164.reuse, R170, R8 ;  /* 0x000000aaa408723c */ /* 0x040fe20000001808 */
[----:B------:R-:W-:Y:S07]  /*13450*/  LDSM.16.M88.4 R168, [R176+0x800] ;  /* 0x00080000b0a8783b */ /* 0x000fee0000000200 */
[C---:B------:R-:W-:Y:S08]  /*13460*/  HMMA.16816.F32 R12, R164.reuse, R172, R12 ;  /* 0x000000aca40c723c */ /* 0x040ff0000000180c */
[----:B------:R-:W-:Y:S01]  /*13470*/  HMMA.16816.F32 R16, R164, R174, R16 ;  /* 0x000000aea410723c */ /* 0x000fe20000001810 */
[----:B------:R-:W1:Y:S07]  /*13480*/  LDSM.16.M88.4 R164, [R176] ;  /* 0x00000000b0a4783b */ /* 0x000e6e0000000200 */
[C---:B-1----:R-:W-:Y:S08]  /*13490*/  HMMA.16816.F32 R4, R160.reuse, R164, R4 ;  /* 0x000000a4a004723c */ /* 0x042ff00000001804 */
[C---:B------:R-:W-:Y:S01]  /*134a0*/  HMMA.16816.F32 R8, R160.reuse, R166, R8 ;  /* 0x000000a6a008723c */ /* 0x040fe20000001808 */
[----:B------:R-:W-:Y:S07]  /*134b0*/  LDSM.16.M88.4 R164, [R184] ;  /* 0x00000000b8a4783b */ /* 0x000fee0000000200 */
[C---:B------:R-:W-:Y:S08]  /*134c0*/  HMMA.16816.F32 R12, R160.reuse, R168, R12 ;  /* 0x000000a8a00c723c */ /* 0x040ff0000000180c */
[----:B------:R-:W-:Y:S01]  /*134d0*/  HMMA.16816.F32 R16, R160, R170, R16 ;  /* 0x000000aaa010723c */ /* 0x000fe20000001810 */
[----:B------:R-:W1:Y:S06]  /*134e0*/  LDSM.16.M88.4 R160, [R159+-0x3000] ;  /* 0xffd000009fa0783b */ /* 0x000e6c0000000200 */
[----:B------:R-:W2:Y:S01]  /*134f0*/  LDSM.16.M88.4 R168, [R159+-0x2800] ;  /* 0xffd800009fa8783b */ /* 0x000ea20000000200 */
[C---:B-1----:R-:W-:Y:S08]  /*13500*/  HMMA.16816.F32 R4, R164.reuse, R160, R4 ;  /* 0x000000a0a404723c */ /* 0x042ff00000001804 */
[C---:B------:R-:W-:Y:S01]  /*13510*/  HMMA.16816.F32 R8, R164.reuse, R162, R8 ;  /* 0x000000a2a408723c */ /* 0x040fe20000001808 */
[----:B------:R-:W-:Y:S07]  /*13520*/  LDSM.16.M88.4 R160, [R182+0x4000] ;  /* 0x00400000b6a0783b */ /* 0x000fee0000000200 */
[C---:B--2---:R-:W-:Y:S08]  /*13530*/  HMMA.16816.F32 R12, R164.reuse, R168, R12 ;  /* 0x000000a8a40c723c */ /* 0x044ff0000000180c */
[----:B------:R-:W-:Y:S01]  /*13540*/  HMMA.16816.F32 R16, R164, R170, R16 ;  /* 0x000000aaa410723c */ /* 0x000fe20000001810 */
[----:B------:R-:W1:Y:S06]  /*13550*/  LDSM.16.M88.4 R164, [R177+0x1000] ;  /* 0x00100000b1a4783b */ /* 0x000e6c0000000200 */
[----:B------:R-:W2:Y:S01]  /*13560*/  LDSM.16.M88.4 R168, [R177+0x1800] ;  /* 0x00180000b1a8783b */ /* 0x000ea20000000200 */
[C---:B-1----:R-:W-:Y:S08]  /*13570*/  HMMA.16816.F32 R4, R160.reuse, R164, R4 ;  /* 0x000000a4a004723c */ /* 0x042ff00000001804 */
[C---:B------:R-:W-:Y:S01]  /*13580*/  HMMA.16816.F32 R8, R160.reuse, R166, R8 ;  /* 0x000000a6a008723c */ /* 0x040fe20000001808 */
[----:B------:R-:W-:Y:S07]  /*13590*/  LDSM.16.M88.4 R164, [R183+0x4000] ;  /* 0x00400000b7a4783b */ /* 0x000fee0000000200 */
[C---:B--2---:R-:W-:Y:S08]  /*135a0*/  HMMA.16816.F32 R12, R160.reuse, R168, R12 ;  /* 0x000000a8a00c723c */ /* 0x044ff0000000180c */
[----:B------:R-:W-:Y:S01]  /*135b0*/  HMMA.16816.F32 R16, R160, R170, R16 ;  /* 0x000000aaa010723c */ /* 0x000fe20000001810 */
[----:B------:R-:W1:Y:S06]  /*135c0*/  LDSM.16.M88.4 R160, [R189] ;  /* 0x00000000bda0783b */ /* 0x000e6c0000000200 */
[----:B------:R-:W2:Y:S01]  /*135d0*/  LDSM.16.M88.4 R168, [R188] ;  /* 0x00000000bca8783b */ /* 0x000ea20000000200 */
        /* <DEDUP_REMOVED lines=69> */
[----:B------:R-:W2:Y:S01]  /*13a30*/  LDSM.16.M88.4 R168, [R159+0x800] ;  /* 0x000800009fa8783b */ /* 0x000ea20000000200 */
[----:B------:R-:W-:Y:S05]  /*13a40*/  DEPBAR.LE SB0, 0x0 ;  /* 0x000080000000791a */ /* 0x000fea0000000000 */
[----:B------:R-:W-:Y:S01]  /*13a50*/  BAR.SYNC.DEFER_BLOCKING 0x0 ;  /* 0x0000000000007b1d */ /* 0x000fe20000010000 */
[C---:B-1----:R-:W-:Y:S08]  /*13a60*/  HMMA.16816.F32 R4, R164.reuse, R160, R4 ;  /* 0x000000a0a404723c */ /* 0x042ff00000001804 */
[C---:B------:R-:W-:Y:S08]  /*13a70*/  HMMA.16816.F32 R8, R164.reuse, R162, R8 ;  /* 0x000000a2a408723c */ /* 0x040ff00000001808 */
[C---:B--2---:R-:W-:Y:S08]  /*13a80*/  HMMA.16816.F32 R12, R164.reuse, R168, R12 ;  /* 0x000000a8a40c723c */ /* 0x044ff0000000180c */
        /* <DEDUP_REMOVED lines=34> */
[----:B--234-:R-:W-:Y:S02]  /*13cb0*/  IMAD.MOV.U32 R2, RZ, RZ, c[0x0][0x2b8] ;  /* 0x0000ae00ff027624 */ /* 0x01cfe400078e00ff */
[----:B------:R-:W-:Y:S03]  /*13cc0*/  IMAD.MOV.U32 R197, RZ, RZ, RZ ;  /* 0x000000ffffc57224 */ /* 0x000fe600078e00ff */
[----:B------:R-:W-:Y:S01]  /*13cd0*/  ISETP.NE.AND P1, PT, R2, 0x1, PT ;  /* 0x000000010200780c */ /* 0x000fe20003f25270 */
[----:B------:R-:W-:Y:S05]  /*13ce0*/  IMAD R2, R196, 0x20, R226 ;  /* 0x00000020c4027824 */ /* 0x000fea00078e02e2 */
[----:B------:R-:W-:Y:S05]  /*13cf0*/  IADD3 R2, R2, -0x20, R212 ;  /* 0xffffffe002027810 */ /* 0x000fea0007ffe0d4 */
[--C-:B-1----:R-:W-:Y:S02]  /*13d00*/  IMAD.MOV.U32 R0, RZ, RZ, R2.reuse ;  /* 0x000000ffff007224 */ /* 0x102fe400078e0002 */
[----:B------:R-:W-:Y:S05]  /*13d10*/  @P1 IMAD.HI.U32 R3, R2, c[0x0][0x2bc], RZ ;  /* 0x0000af0002031a27 */ /* 0x000fea00078e00ff */
[----:B------:R-:W-:Y:S04]  /*13d20*/  @P1 SHF.R.U32.HI R0, RZ, c[0x0][0x2c0], R3 ;  /* 0x0000b000ff001a19 */ /* 0x000fe80000011603 */
[C---:B------:R-:W-:Y:S04]  /*13d30*/  @!P5 IADD3 R3, P0, R0.reuse, R222, RZ ;  /* 0x000000de0003d210 */ /* 0x040fe80007f1e0ff */
[C---:B------:R-:W-:Y:S02]  /*13d40*/  @!P5 LEA.HI.X.SX32 R5, R0.reuse, R225, 0x1, P0 ;  /* 0x000000e10005d211 */ /* 0x040fe400000f0eff */
[C---:B------:R-:W-:Y:S02]  /*13d50*/  @!P5 LEA R4, P0, R3.reuse, c[0x0][0x2a0], 0x2 ;  /* 0x0000a8000304da11 */ /* 0x040fe400078010ff */
[----:B------:R-:W-:Y:S02]  /*13d60*/  IADD3 R0, -R0, RZ, RZ ;  /* 0x000000ff00007210 */ /* 0x000fe40007ffe1ff */
[----:B------:R-:W-:Y:S03]  /*13d70*/  @!P5 LEA.HI.X R5, R3, c[0x0][0x2a4], R5, 0x2, P0 ;  /* 0x0000a9000305da11 */ /* 0x000fe600000f1405 */
[----:B------:R-:W-:Y:S02]  /*13d80*/  IMAD R198, R0, c[0x0][0x2b8], R2 ;  /* 0x0000ae0000c67a24 */ /* 0x000fe400078e0202 */
[----:B------:R-:W2:Y:S02]  /*13d90*/  @!P5 LDG.E R197, [R4.64] ;  /* 0x0000000804c5d981 */ /* 0x000ea4000c1e1900 */
[----:B------:R-:W-:Y:S01]  /*13da0*/  IMAD.WIDE.U32 R2, R198, c[0x0][0x1e0], RZ ;  /* 0x00007800c6027a25 */ /* 0x000fe200078e00ff */
[----:B------:R-:W-:Y:S05]  /*13db0*/  SHF.R.S32.HI R0, RZ, 0x1f, R198 ;  /* 0x0000001fff007819 */ /* 0x000fea00000114c6 */
[----:B------:R-:W-:Y:S04]  /*13dc0*/  IMAD R0, R0, c[0x0][0x1e0], RZ ;  /* 0x0000780000007a24 */ /* 0x000fe800078e02ff */
[----:B------:R-:W-:Y:S05]  /*13dd0*/  IMAD R0, R198, c[0x0][0x1e4], R0 ;  /* 0x00007900c6007a24 */ /* 0x000fea00078e0200 */
[----:B------:R-:W-:Y:S02]  /*13de0*/  IADD3 R3, R3, R0, RZ ;  /* 0x0000000003037210 */ /* 0x000fe40007ffe0ff */
        /* <DEDUP_REMOVED lines=10> */
.L_x_991:
[----:B------:R-:W-:-:S05]  /*13e90*/  BRA.DIV ~URZ, `(.L_x_861) ;  /* 0x0000d6327f007947 */ /* 0x000fca000b800000 */
[----:B-1----:R1:W3:Y:S02]  /*13ea0*/  SHFL.IDX PT, R0, R5, RZ, 0x181f ;  /* 0x00181fff05007589 */ /* 0x0022e400000e0000 */
.L_x_992:
[C---:B---3--:R-:W-:Y:S04]  /*13eb0*/  LEA R6, P0, R132.reuse, R0, 0x1 ;  /* 0x0000000084067211 */ /* 0x048fe800078008ff */
[----:B--2---:R-:W-:Y:S02]  /*13ec0*/  LEA.HI.X R7, R132, R4, R133, 0x1, P0 ;  /* 0x0000000484077211 */ /* 0x004fe400000f0c85 */
[C---:B------:R-:W-:Y:S03]  /*13ed0*/  LEA R2, P0, R201.reuse, R0, 0x1 ;  /* 0x00000000c9027211 */ /* 0x040fe600078008ff */
[----:B------:R-:W-:Y:S01]  /*13ee0*/  @!PT LDS RZ, [RZ] ;  /* 0x00000000fffff984 */ /* 0x000fe20000000800 */
[----:B------:R-:W-:Y:S01]  /*13ef0*/  @!PT LDS RZ, [RZ] ;  /* 0x00000000fffff984 */ /* 0x000fe20000000800 */
[----:B------:R-:W-:Y:S01]  /*13f00*/  @!PT LDS RZ, [RZ] ;  /* 0x00000000fffff984 */ /* 0x000fe20000000800 */
[----:B------:R2:W-:Y:S01]  /*13f10*/  LDGSTS.E.BYPASS.LTC128B.128 [R194+0xc080], [R6.64], !P4 ;  /* 0x0c08000006c27fae */ /* 0x0005e2000e101d48 */
[----:B------:R-:W-:Y:S05]  /*13f20*/  LEA.HI.X R3, R201, R4, R205, 0x1, P0 ;  /* 0x00000004c9037211 */ /* 0x000fea00000f0ccd */
[----:B------:R3:W-:Y:S02]  /*13f30*/  LDGSTS.E.BYPASS.LTC128B.128 [R194+0xd080], [R2.64], !P3 ;  /* 0x0d08000002c27fae */ /* 0x0007e4000d901d48 */
[C---:B---3--:R-:W-:Y:S04]  /*13f40*/  LEA R2, P0, R200.reuse, R0, 0x1 ;  /* 0x00000000c8027211 */ /* 0x048fe800078008ff */
[----:B------:R-:W-:Y:S05]  /*13f50*/  LEA.HI.X R3, R200, R4, R207, 0x1, P0 ;  /* 0x00000004c8037211 */ /* 0x000fea00000f0ccf */
[----:B------:R3:W-:Y:S02]  /*13f60*/  LDGSTS.E.BYPASS.LTC128B.128 [R194+0xe080], [R2.64], !P2 ;  /* 0x0e08000002c27fae */ /* 0x0007e4000d101d48 */
[C---:B---3--:R-:W-:Y:S04]  /*13f70*/  LEA R2, P0, R199.reuse, R0, 0x1 ;  /* 0x00000000c7027211 */ /* 0x048fe800078008ff */
[C---:B------:R-:W-:Y:S02]  /*13f80*/  LEA.HI.X R3, R199.reuse, R4, R206, 0x1, P0 ;  /* 0x00000004c7037211 */ /* 0x040fe400000f0cce */
[----:B------:R-:W-:Y:S11]  /*13f90*/  ISETP.GE.AND P0, PT, R199, c[0x0][0x1d4], PT ;  /* 0x00007500c7007a0c */ /* 0x000ff60003f06270 */
[----:B------:R-:W-:Y:S02]  /*13fa0*/  @!UPT UIADD3 URZ, URZ, URZ, URZ ;  /* 0x0000003f3f3ff290 */ /* 0x000fe4000fffe03f */
[----:B------:R2:W-:Y:S02]  /*13fb0*/  LDGSTS.E.BYPASS.LTC128B.128 [R194+0xf080], [R2.64], !P0 ;  /* 0x0f08000002c27fae */ /* 0x0005e4000c101d48 */
.L_x_859:
[----:B--234-:R-:W-:Y:S05]  /*13fc0*/  BSYNC B0 ;  /* 0x0000000000007941 */ /* 0x01cfea0003800000 */
.L_x_858:
[----:B-1----:R-:W-:Y:S01]  /*13fd0*/  IMAD.MOV.U32 R0, RZ, RZ, c[0x0][0x2c4] ;  /* 0x0000b100ff007624 */ /* 0x002fe200078e00ff */
[----:B------:R-:W0:Y:S01]  /*13fe0*/  LDGDEPBAR ;  /* 0x00000000000079af */ /* 0x000e220000000000 */
[----:B------:R-:W-:Y:S01]  /*13ff0*/  IMAD.IADD R4, R231, 0x1, R227 ;  /* 0x00000001e7047824 */ /* 0x000fe200078e02e3 */
[----:B------:R-:W-:Y:S01]  /*14000*/  ULDC UR4, c[0x0][0x324] ;  /* 0x0000c90000047ab9 */ /* 0x000fe20000000800 */
[----:B------:R-:W-:Y:S01]  /*14010*/  IMAD.SHL.U32 R5, R196, 0x20, RZ ;  /* 0x00000020c4057824 */ /* 0x000fe200078e00ff */
[----:B------:R-:W-:Y:S01]  /*14020*/  ISETP.NE.AND P0, PT, R0, 0x1, PT ;  /* 0x000000010000780c */ /* 0x000fe20003f05270 */
[----:B------:R-:W-:Y:S11]  /*14030*/  ULOP3.LUT UR4, URZ, UR4, URZ, 0x33, !UPT ;  /* 0x000000043f047292 */ /* 0x000ff6000f8e333f */
[----:B------:R-:W-:Y:S01]  /*14040*/  @!UPT UIADD3 URZ, URZ, URZ, URZ ;  /* 0x0000003f3f3ff290 */ /* 0x000fe2000fffe03f */
[----:B------:R-:W-:Y:S05]  /*14050*/  @P0 IMAD.HI.U32 R0, R4, c[0x0][0x2c8], RZ ;  /* 0x0000b20004000a27 */ /* 0x000fea00078e00ff */
[----:B------:R-:W-:Y:S02]  /*14060*/  @P0 SHF.R.U32.HI R4, RZ, c[0x0][0x2cc], R0 ;  /* 0x0000b300ff040a19 */ /* 0x000fe40000011600 */
[----:B------:R-:W-:Y:S04]  /*14070*/  IADD3 R0, -R215, 0x1, -R5 ;  /* 0x00000001d7007810 */ /* 0x000fe80007ffe905 */
[----:B------:R-:W-:Y:S04]  /*14080*/  IADD3 R0, -R210, R0, R209 ;  /* 0x00000000d2007210 */ /* 0x000fe80007ffe1d1 */
[C---:B------:R-:W-:Y:S02]  /*14090*/  IADD3 R6, R0.reuse, UR4, RZ ;  /* 0x0000000400067c10 */ /* 0x040fe4000fffe0ff */
[----:B------:R-:W-:Y:S01]  /*140a0*/  IADD3 R7, R0, c[0x0][0x328], RZ ;  /* 0x0000ca0000077a10 */ /* 0x000fe20007ffe0ff */
[----:B------:R-:W-:-:S05]  /*140b0*/  BRA.DIV ~URZ, `(.L_x_862) ;  /* 0x0000d4727f007947 */ /* 0x000fca000b800000 */
[----:B------:R1:W2:Y:S02]  /*140c0*/  SHFL.IDX PT, R3, R4, RZ, 0x1c1f ;  /* 0x001c1fff04037589 */ /* 0x0002a400000e0000 */
.L_x_993:
[----:B--2---:R-:W-:Y:S01]  /*140d0*/  IADD3 R2, R7, R3, RZ ;  /* 0x0000000307027210 */ /* 0x004fe20007ffe0ff */
[----:B------:R-:W-:Y:S05]  /*140e0*/  IMAD.MOV.U32 R0, RZ, RZ, c[0x0][0x32c] ;  /* 0x0000cb00ff007624 */ /* 0x000fea00078e00ff */
[----:B------:R-:W-:Y:S01]  /*140f0*/  ISETP.GE.AND P0, PT, R0, 0x1, PT ;  /* 0x000000010000780c */ /* 0x000fe20003f06270 */
[----:B------:R-:W-:Y:S11]  /*14100*/  IMAD.IADD R0, R6, 0x1, R3 ;  /* 0x0000000106007824 */ /* 0x000ff600078e0203 */
[----:B------:R-:W-:Y:S01]  /*14110*/  @!UPT UIADD3 URZ, URZ, URZ, URZ ;  /* 0x0000003f3f3ff290 */ /* 0x000fe2000fffe03f */
[----:B------:R-:W-:-:S05]  /*14120*/  @!P0 BRA `(.L_x_863) ;  /* 0x0000018000008947 */ /* 0x000fca0003800000 */
[----:B------:R-:W-:Y:S01]  /*14130*/  IADD3 R3, -R210, R209, R3 ;  /* 0x000000d1d2037210 */ /* 0x000fe20007ffe103 */
[----:B------:R-:W-:Y:S03]  /*14140*/  BSSY B0, `(.L_x_864) ;  /* 0x0000011000007945 */ /* 0x000fe60003800000 */
        /* <DEDUP_REMOVED lines=11> */
.L_x_865:
[----:B------:R-:W-:Y:S04]  /*14200*/  MOV R8, c[0x0][0x32c] ;  /* 0x0000cb0000087a02 */ /* 0x000fe80000000f00 */
[----:B------:R-:W-:Y:S11]  /*14210*/  ISETP.NE.AND P0, PT, R8, 0x1, PT ;  /* 0x000000010800780c */ /* 0x000ff60003f05270 */
[----:B------:R-:W-:Y:S02]  /*14220*/  @!UPT UIADD3 URZ, URZ, URZ, URZ ;  /* 0x0000003f3f3ff290 */ /* 0x000fe4000fffe03f */
[----:B------:R-:W-:Y:S05]  /*14230*/  @P0 IMAD.HI.U32 R8, R3, c[0x0][0x330], RZ ;  /* 0x0000cc0003080a27 */ /* 0x000fea00078e00ff */
[----:B------:R-:W-:Y:S02]  /*14240*/  @P0 SHF.R.U32.HI R3, RZ, c[0x0][0x334], R8 ;  /* 0x0000cd00ff030a19 */ /* 0x000fe40000011608 */
.L_x_866:
[----:B------:R-:W-:Y:S05]  /*14250*/  BSYNC B0 ;  /* 0x0000000000007941 */ /* 0x000fea0003800000 */
.L_x_864:
[----:B------:R-:W-:Y:S04]  /*14260*/  IMAD R3, R3, c[0x0][0x32c], -R5 ;  /* 0x0000cb0003037a24 */ /* 0x000fe800078e0a05 */
[----:B------:R-:W-:Y:S05]  /*14270*/  IMAD.IADD R3, R3, 0x1, -R215 ;  /* 0x0000000103037824 */ /* 0x000fea00078e0ad7 */
[----:B------:R-:W-:Y:S02]  /*14280*/  IMNMX R0, R0, R3, !PT ;  /* 0x0000000300007217 */ /* 0x000fe40007800200 */
[----:B------:R-:W-:Y:S04]  /*14290*/  IADD3 R3, R3, c[0x0][0x32c], RZ ;  /* 0x0000cb0003037a10 */ /* 0x000fe80007ffe0ff */
[----:B------:R-:W-:Y:S02]  /*142a0*/  IMNMX R2, R2, R3, PT ;  /* 0x0000000302027217 */ /* 0x000fe40003800200 */
.L_x_863:
[----:B------:R-:W-:Y:S04]  /*142b0*/  ISETP.GT.AND P1, PT, R196, -0x1, PT ;  /* 0xffffffffc400780c */ /* 0x000fe80003f24270 */
[----:B------:R-:W-:Y:S04]  /*142c0*/  ISETP.GT.AND P0, PT, R0, RZ, P1 ;  /* 0x000000ff0000720c */ /* 0x000fe80000f04270 */
[----:B------:R-:W-:Y:S04]  /*142d0*/  ISETP.LT.OR P0, PT, R2, 0x1, P0 ;  /* 0x000000010200780c */ /* 0x000fe80000701670 */
[----:B------:R-:W-:Y:S02]  /*142e0*/  FSEL R14, R172, -INF , !P0 ;  /* 0xff800000ac0e7808 */ /* 0x000fe40004000000 */
[----:B------:R-:W-:Y:S04]  /*142f0*/  ISETP.GT.AND P0, PT, R0, 0x1, P1 ;  /* 0x000000010000780c */ /* 0x000fe80000f04270 */
        /* <DEDUP_REMOVED lines=19> */
[----:B------:R-:W-:Y:S01]  /*14430*/  FSEL R15, R9, -INF , !P0 ;  /* 0xff800000090f7808 */ /* 0x000fe20004000000 */
[----:B------:R-:W-:-:S06]  /*14440*/  BRA.DIV ~URZ, `(.L_x_867) ;  /* 0x0000d1527f007947 */ /* 0x000fcc000b800000 */
[----:B------:R2:W3:Y:S02]  /*14450*/  SHFL.IDX PT, R3, R4, 0x1, 0x1c1f ;  /* 0x003c1f0004037f89 */ /* 0x0004e400000e0000 */
.L_x_994:
[----:B---3--:R-:W-:Y:S01]  /*14460*/  IADD3 R2, R7, R3, RZ ;  /* 0x0000000307027210 */ /* 0x008fe20007ffe0ff */
        /* <DEDUP_REMOVED lines=11> */
[----:B-12---:R-:W-:Y:S05]  /*14520*/  IMAD.MOV.U32 R4, RZ, RZ, c[0x0][0x32c] ;  /* 0x0000cb00ff047624 */ /* 0x006fea00078e00ff */
[----:B------:R-:W-:Y:S11]  /*14530*/  ISETP.NE.AND P0, PT, R4, 0x1, PT ;  /* 0x000000010400780c */ /* 0x000ff60003f05270 */
[----:B------:R-:W-:Y:S02]  /*14540*/  @!UPT UIADD3 URZ, URZ, URZ, URZ ;  /* 0x0000003f3f3ff290 */ /* 0x000fe4000fffe03f */
[----:B------:R-:W-:Y:S05]  /*14550*/  @P0 IMAD.HI.U32 R4, R3, c[0x0][0x330], RZ ;  /* 0x0000cc0003040a27 */ /* 0x000fea00078e00ff */
[----:B------:R-:W-:Y:S04]  /*14560*/  @P0 SHF.R.U32.HI R3, RZ, c[0x0][0x334], R4 ;  /* 0x0000cd00ff030a19 */ /* 0x000fe80000011604 */
[----:B------:R-:W-:Y:S01]  /*14570*/  LOP3.LUT R3, RZ, R3, RZ, 0x33, !PT ;  /* 0x00000003ff037212 */ /* 0x000fe200078e33ff */
[----:B------:R-:W-:-:S05]  /*14580*/  BRA `(.L_x_871) ;  /* 0x0000005000007947 */ /* 0x000fca0003800000 */
.L_x_870:
[----:B-12---:R-:W-:Y:S04]  /*14590*/  MOV R4, c[0x0][0x32c] ;  /* 0x0000cb0000047a02 */ /* 0x006fe80000000f00 */
[----:B------:R-:W-:Y:S11]  /*145a0*/  ISETP.NE.AND P0, PT, R4, 0x1, PT ;  /* 0x000000010400780c */ /* 0x000ff60003f05270 */
[----:B------:R-:W-:Y:S02]  /*145b0*/  @!UPT UIADD3 URZ, URZ, URZ, URZ ;  /* 0x0000003f3f3ff290 */ /* 0x000fe4000fffe03f */
[----:B------:R-:W-:Y:S05]  /*145c0*/  @P0 IMAD.HI.U32 R4, R3, c[0x0][0x330], RZ ;  /* 0x0000cc0003040a27 */ /* 0x000fea00078e00ff */
[----:B------:R-:W-:Y:S02]  /*145d0*/  @P0 SHF.R.U32.HI R3, RZ, c[0x0][0x334], R4 ;  /* 0x0000cd00ff030a19 */ /* 0x000fe40000011604 */
.L_x_871:
[----:B------:R-:W-:Y:S05]  /*145e0*/  BSYNC B0 ;  /* 0x0000000000007941 */ /* 0x000fea0003800000 */
.L_x_869:
[----:B------:R-:W-:Y:S04]  /*145f0*/  IMAD R5, R3, c[0x0][0x32c], -R5 ;  /* 0x0000cb0003057a24 */ /* 0x000fe800078e0a05 */
[----:B------:R-:W-:Y:S05]  /*14600*/  IMAD.IADD R3, R5, 0x1, -R215 ;  /* 0x0000000105037824 */ /* 0x000fea00078e0ad7 */
[----:B------:R-:W-:Y:S02]  /*14610*/  IMNMX R0, R0, R3, !PT ;  /* 0x0000000300007217 */ /* 0x000fe40007800200 */
[----:B------:R-:W-:Y:S04]  /*14620*/  IADD3 R3, R3, c[0x0][0x32c], RZ ;  /* 0x0000cb0003037a10 */ /* 0x000fe80007ffe0ff */
[----:B------:R-:W-:Y:S02]  /*14630*/  IMNMX R2, R2, R3, PT ;  /* 0x0000000302027217 */ /* 0x000fe40003800200 */
.L_x_868:
        /* <DEDUP_REMOVED lines=21> */
[----:B------:R-:W-:Y:S02]  /*14790*/  ISETP.GT.AND P0, PT, R0, 0x19, P1 ;  /* 0x000000190000780c */ /* 0x000fe40000f04270 */
        /* <DEDUP_REMOVED lines=13> */
[----:B------:R-:W-:Y:S02]  /*14870*/  FSEL R7, R162, -INF , !P0 ;  /* 0xff800000a2077808 */ /* 0x000fe40004000000 */
[----:B------:R-:W-:Y:S02]  /*14880*/  FMNMX.FTZ R0, R16, R0, !PT ;  /* 0x0000000010007209 */ /* 0x000fe40007810000 */
[----:B------:R-:W-:Y:S02]  /*14890*/  FMNMX.FTZ R2, R8, R2, !PT ;  /* 0x0000000208027209 */ /* 0x000fe40007810000 */
[----:B-12---:R-:W-:Y:S02]  /*148a0*/  FMNMX.FTZ R4, R15, R0, !PT ;  /* 0x000000000f047209 */ /* 0x006fe40007810000 */
[----:B------:R-:W-:Y:S01]  /*148b0*/  FMNMX.FTZ R5, R7, R2, !PT ;  /* 0x0000000207057209 */ /* 0x000fe20007810000 */
[----:B------:R-:W-:-:S05]  /*148c0*/  BRA.DIV ~URZ, `(.L_x_872) ;  /* 0x0000cd427f007947 */ /* 0x000fca000b800000 */
[----:B------:R1:W2:Y:S02]  /*148d0*/  SHFL.BFLY PT, R0, R4, 0x2, 0x1f ;  /* 0x0c401f0004007f89 */ /* 0x0002a400000e0000 */
.L_x_995:
[----:B-12---:R-:W-:Y:S01]  /*148e0*/  FMNMX.FTZ R4, R4, R0, !PT ;  /* 0x0000000004047209 */ /* 0x006fe20007810000 */
[----:B------:R-:W-:-:S05]  /*148f0*/  BRA.DIV ~URZ, `(.L_x_873) ;  /* 0x0000cd527f007947 */ /* 0x000fca000b800000 */
[----:B------:R-:W1:Y:S02]  /*14900*/  SHFL.BFLY PT, R0, R4, 0x1, 0x1f ;  /* 0x0c201f0004007f89 */ /* 0x000e6400000e0000 */
[----:B-1----:R-:W-:Y:S02]  /*14910*/  FMNMX.FTZ R134, R4, R0, !PT ;  /* 0x0000000004867209 */ /* 0x002fe40007810000 */
[----:B------:R-:W1:Y:S02]  /*14920*/  SHFL.BFLY PT, R0, R5, 0x2, 0x1f ;  /* 0x0c401f0005007f89 */ /* 0x000e6400000e0000 */
[----:B-1----:R-:W-:Y:S05]  /*14930*/  FMNMX.FTZ R4, R5, R0, !PT ;  /* 0x0000000005047209 */ /* 0x002fea0007810000 */
[----:B------:R1:W2:Y:S02]  /*14940*/  SHFL.BFLY PT, R0, R4, 0x1, 0x1f ;  /* 0x0c201f0004007f89 */ /* 0x0002a400000e0000 */
.L_x_996:
[C---:B------:R-:W-:Y:S01]  /*14950*/  FSETP.NEU.FTZ.AND P0, PT, R134.reuse, -INF , PT ;  /* 0xff8000008600780b */ /* 0x040fe20003f1d000 */
[----:B------:R-:W-:Y:S01]  /*14960*/  FMUL.FTZ R2, R134, c[0x0][0x2d0] ;  /* 0x0000b40086027a20 */ /* 0x000fe20000410000 */
[----:B--2---:R-:W-:Y:S01]  /*14970*/  FMNMX.FTZ R3, R0, R4, !PT ;  /* 0x0000000400037209 */ /* 0x004fe20007810000 */
[----:B------:R-:W-:Y:S01]  /*14980*/  WARPSYNC 0xffffffff ;  /* 0xffffffff00007948 */ /* 0x000fe20003800000 */
[----:B------:R-:W-:Y:S02]  /*14990*/  FSEL R0, R134, RZ, P0 ;  /* 0x000000ff86007208 */ /* 0x000fe40000000000 */
[----:B------:R-:W-:Y:S02]  /*149a0*/  FSEL R2, R2, RZ, P0 ;  /* 0x000000ff02027208 */ /* 0x000fe40000000000 */
[----:B------:R-:W-:Y:S01]  /*149b0*/  FSETP.NEU.FTZ.AND P0, PT, R3, -INF , PT ;  /* 0xff8000000300780b */ /* 0x000fe20003f1d000 */
[----:B------:R-:W-:Y:S01]  /*149c0*/  FADD.FTZ R0, -R0, R135 ;  /* 0x0000008700007221 */ /* 0x000fe20000010100 */
[----:B------:R-:W-:Y:S01]  /*149d0*/  IADD3 R195, R196, -0x1, RZ ;  /* 0xffffffffc4c37810 */ /* 0x000fe20007ffe0ff */
[--C-:B-1----:R-:W-:Y:S02]  /*149e0*/  FFMA.FTZ R4, R14, c[0x0][0x2d0], -R2.reuse ;  /* 0x0000b4000e047a23 */ /* 0x102fe40000010802 */
[----:B------:R-:W-:Y:S02]  /*149f0*/  FMUL.FTZ R0, R0, c[0x0][0x2d0] ;  /* 0x0000b40000007a20 */ /* 0x000fe40000410000 */
[--C-:B------:R-:W-:Y:S02]  /*14a00*/  FFMA.FTZ R5, R161, c[0x0][0x2d0], -R2.reuse ;  /* 0x0000b400a1057a23 */ /* 0x100fe40000010802 */
[--C-:B------:R-:W-:Y:S02]  /*14a10*/  FFMA.FTZ R169, R15, c[0x0][0x2d0], -R2.reuse ;  /* 0x0000b4000fa97a23 */ /* 0x100fe40000010802 */
[----:B------:R-:W1:Y:S01]  /*14a20*/  MUFU.EX2 R0, R0 ;  /* 0x0000000000007308 */ /* 0x000e620000000800 */
[--C-:B------:R-:W-:Y:S02]  /*14a30*/  FFMA.FTZ R14, R19, c[0x0][0x2d0], -R2.reuse ;  /* 0x0000b400130e7a23 */ /* 0x100fe40000010802 */
[--C-:B------:R-:W-:Y:S02]  /*14a40*/  FFMA.FTZ R135, R160, c[0x0][0x2d0], -R2.reuse ;  /* 0x0000b400a0877a23 */ /* 0x100fe40000010802 */
[--C-:B------:R-:W-:Y:S02]  /*14a50*/  FFMA.FTZ R172, R18, c[0x0][0x2d0], -R2.reuse ;  /* 0x0000b40012ac7a23 */ /* 0x100fe40000010802 */
[--C-:B------:R-:W-:Y:S02]  /*14a60*/  FFMA.FTZ R171, R17, c[0x0][0x2d0], -R2.reuse ;  /* 0x0000b40011ab7a23 */ /* 0x100fe40000010802 */
[----:B------:R-:W-:Y:S01]  /*14a70*/  FFMA.FTZ R170, R16, c[0x0][0x2d0], -R2 ;  /* 0x0000b40010aa7a23 */ /* 0x000fe20000010802 */
[----:B------:R-:W2:Y:S10]  /*14a80*/  MUFU.EX2 R15, R4 ;  /* 0x00000004000f7308 */ /* 0x000eb40000000800 */
[----:B------:R-:W3:Y:S10]  /*14a90*/  MUFU.EX2 R4, R5 ;  /* 0x0000000500047308 */ /* 0x000ef40000000800 */
[----:B------:R4:W-:Y:S01]  /*14aa0*/  MUFU.EX2 R16, R135 ;  /* 0x0000008700107308 */ /* 0x0009e20000000800 */
[C---:B-1----:R-:W-:Y:S02]  /*14ab0*/  FMUL.FTZ R17, R0.reuse, R141 ;  /* 0x0000008d00117220 */ /* 0x042fe40000410000 */
[C---:B------:R-:W-:Y:S02]  /*14ac0*/  FMUL.FTZ R20, R0.reuse, R20 ;  /* 0x0000001400147220 */ /* 0x040fe40000410000 */
[C---:B--2---:R-:W-:Y:S02]  /*14ad0*/  FFMA.FTZ R2, R0.reuse, R204, R15 ;  /* 0x000000cc00027223 */ /* 0x044fe4000001000f */
[C---:B------:R-:W-:Y:S02]  /*14ae0*/  FMUL.FTZ R21, R0.reuse, R21 ;  /* 0x0000001500157220 */ /* 0x040fe40000410000 */
[C---:B------:R-:W-:Y:S02]  /*14af0*/  FMUL.FTZ R24, R0.reuse, R24 ;  /* 0x0000001800187220 */ /* 0x040fe40000410000 */
[C---:B------:R-:W-:Y:S02]  /*14b00*/  FMUL.FTZ R25, R0.reuse, R25 ;  /* 0x0000001900197220 */ /* 0x040fe40000410000 */
[----:B------:R-:W-:Y:S01]  /*14b10*/  FMUL.FTZ R28, R0, R28 ;  /* 0x0000001c001c7220 */ /* 0x000fe20000410000 */
[C---:B---3--:R-:W-:Y:S01]  /*14b20*/  F2FP.PACK_AB R160, R4.reuse, R15 ;  /* 0x0000000f04a0723e */ /* 0x048fe200000000ff */
[----:B------:R-:W-:Y:S01]  /*14b30*/  FADD.FTZ R5, R4, R2 ;  /* 0x0000000204057221 */ /* 0x000fe20000010000 */
[----:B------:R-:W1:Y:S01]  /*14b40*/  MUFU.EX2 R15, R14 ;  /* 0x0000000e000f7308 */ /* 0x000e620000000800 */
[C---:B------:R-:W-:Y:S01]  /*14b50*/  FSEL R2, R3.reuse, RZ, P0 ;  /* 0x000000ff03027208 */ /* 0x040fe20000000000 */
[----:B------:R-:W-:Y:S02]  /*14b60*/  FMUL.FTZ R4, R3, c[0x0][0x2d0] ;  /* 0x0000b40003047a20 */ /* 0x000fe40000410000 */
[----:B------:R-:W-:Y:S02]  /*14b70*/  FMUL.FTZ R29, R0, R29 ;  /* 0x0000001d001d7220 */ /* 0x000fe40000410000 */
[----:B------:R-:W-:Y:S01]  /*14b80*/  FADD.FTZ R2, -R2, R136 ;  /* 0x0000008802027221 */ /* 0x000fe20000010100 */
[----:B------:R-:W-:Y:S01]  /*14b90*/  FSEL R4, R4, RZ, P0 ;  /* 0x000000ff04047208 */ /* 0x000fe20000000000 */
[----:B------:R-:W-:Y:S01]  /*14ba0*/  FMUL.FTZ R32, R0, R32 ;  /* 0x0000002000207220 */ /* 0x000fe20000410000 */
[----:B------:R-:W-:Y:S01]  /*14bb0*/  ISETP.GT.AND P0, PT, R196, R214, PT ;  /* 0x000000d6c400720c */ /* 0x000fe20003f04270 */
[----:B------:R-:W-:Y:S01]  /*14bc0*/  FMUL.FTZ R2, R2, c[0x0][0x2d0] ;  /* 0x0000b40002027a20 */ /* 0x000fe20000410000 */
[----:B------:R-:W-:Y:S01]  /*14bd0*/  MOV R196, R195 ;  /* 0x000000c300c47202 */ /* 0x000fe20000000f00 */
[--C-:B------:R-:W-:Y:S02]  /*14be0*/  FFMA.FTZ R136, R11, c[0x0][0x2d0], -R4.reuse ;  /* 0x0000b4000b887a23 */ /* 0x100fe40000010804 */
[--C-:B------:R-:W-:Y:S02]  /*14bf0*/  FFMA.FTZ R166, R10, c[0x0][0x2d0], -R4.reuse ;  /* 0x0000b4000aa67a23 */ /* 0x100fe40000010804 */
[----:B------:R-:W2:Y:S01]  /*14c00*/  MUFU.EX2 R2, R2 ;  /* 0x0000000200027308 */ /* 0x000ea20000000800 */
[--C-:B------:R-:W-:Y:S02]  /*14c10*/  FFMA.FTZ R165, R9, c[0x0][0x2d0], -R4.reuse ;  /* 0x0000b40009a57a23 */ /* 0x100fe40000010804 */
[--C-:B------:R-:W-:Y:S02]  /*14c20*/  FFMA.FTZ R167, R8, c[0x0][0x2d0], -R4.reuse ;  /* 0x0000b40008a77a23 */ /* 0x100fe40000010804 */
[--C-:B------:R-:W-:Y:S02]  /*14c30*/  FFMA.FTZ R6, R6, c[0x0][0x2d0], -R4.reuse ;  /* 0x0000b40006067a23 */ /* 0x100fe40000010804 */
[--C-:B----4-:R-:W-:Y:S01]  /*14c40*/  FFMA.FTZ R135, R12, c[0x0][0x2d0], -R4.reuse ;  /* 0x0000b4000c877a23 */ /* 0x110fe20000010804 */
[----:B-1----:R-:W-:Y:S01]  /*14c50*/  F2FP.PACK_AB R162, R15, R16 ;  /* 0x000000100fa2723e */ /* 0x002fe200000000ff */
[--C-:B------:R-:W-:Y:S01]  /*14c60*/  FFMA.FTZ R14, R13, c[0x0][0x2d0], -R4.reuse ;  /* 0x0000b4000d0e7a23 */ /* 0x100fe20000010804 */
[----:B------:R1:W3:Y:S01]  /*14c70*/  MUFU.EX2 R161, R6 ;  /* 0x0000000600a17308 */ /* 0x0002e20000000800 */
[----:B------:R-:W-:Y:S02]  /*14c80*/  FFMA.FTZ R168, R7, c[0x0][0x2d0], -R4 ;  /* 0x0000b40007a87a23 */ /* 0x000fe40000010804 */
[----:B------:R-:W-:Y:S02]  /*14c90*/  FADD.FTZ R4, R16, R5 ;  /* 0x0000000510047221 */ /* 0x000fe40000010000 */
[C---:B------:R-:W-:Y:S02]  /*14ca0*/  FMUL.FTZ R16, R0.reuse, R140 ;  /* 0x0000008c00107220 */ /* 0x040fe40000410000 */
[----:B------:R-:W-:Y:S02]  /*14cb0*/  FADD.FTZ R164, R15, R4 ;  /* 0x000000040fa47221 */ /* 0x000fe40000010000 */
[C---:B------:R-:W-:Y:S01]  /*14cc0*/  FMUL.FTZ R4, R0.reuse, R152 ;  /* 0x0000009800047220 */ /* 0x040fe20000410000 */
[----:B------:R-:W-:Y:S01]  /*14cd0*/  MUFU.EX2 R173, R136 ;  /* 0x0000008800ad7308 */ /* 0x000fe20000000800 */
[C---:B------:R-:W-:Y:S02]  /*14ce0*/  FMUL.FTZ R5, R0.reuse, R153 ;  /* 0x0000009900057220 */ /* 0x040fe40000410000 */
[----:B------:R-:W-:Y:S02]  /*14cf0*/  FMUL.FTZ R13, R0, R145 ;  /* 0x00000091000d7220 */ /* 0x000fe40000410000 */
[C---:B--2---:R-:W-:Y:S02]  /*14d00*/  FMUL.FTZ R18, R2.reuse, R142 ;  /* 0x0000008e02127220 */ /* 0x044fe40000410000 */
[C---:B------:R-:W-:Y:S02]  /*14d10*/  FMUL.FTZ R19, R2.reuse, R143 ;  /* 0x0000008f02137220 */ /* 0x040fe40000410000 */
[----:B------:R-:W2:Y:S01]  /*14d20*/  LDSM.16.MT88.4 R140, [R178] ;  /* 0x00000000b28c783b */ /* 0x000ea20000004200 */
[----:B------:R-:W4:Y:S01]  /*14d30*/  MUFU.EX2 R152, R14 ;  /* 0x0000000e00987308 */ /* 0x000f220000000800 */
[----:B------:R-:W-:Y:S02]  /*14d40*/  FMUL.FTZ R7, R2, R155 ;  /* 0x0000009b02077220 */ /* 0x000fe40000410000 */
[----:B------:R-:W-:Y:S02]  /*14d50*/  FMUL.FTZ R8, R0, R148 ;  /* 0x0000009400087220 */ /* 0x000fe40000410000 */
[C---:B-1----:R-:W-:Y:S02]  /*14d60*/  FMUL.FTZ R6, R2.reuse, R154 ;  /* 0x0000009a02067220 */ /* 0x042fe40000410000 */
[----:B---3--:R-:W-:Y:S02]  /*14d70*/  FFMA.FTZ R145, R2, R203, R161 ;  /* 0x000000cb02917223 */ /* 0x008fe400000100a1 */
[----:B------:R-:W-:Y:S01]  /*14d80*/  FMUL.FTZ R9, R0, R149 ;  /* 0x0000009500097220 */ /* 0x000fe20000410000 */
[----:B------:R-:W-:Y:S01]  /*14d90*/  MUFU.EX2 R136, R169 ;  /* 0x000000a900887308 */ /* 0x000fe20000000800 */
[C---:B------:R-:W-:Y:S02]  /*14da0*/  FMUL.FTZ R10, R2.reuse, R150 ;  /* 0x00000096020a7220 */ /* 0x040fe40000410000 */
[----:B------:R-:W-:Y:S02]  /*14db0*/  FMUL.FTZ R11, R2, R151 ;  /* 0x00000097020b7220 */ /* 0x000fe40000410000 */
[----:B------:R-:W-:Y:S01]  /*14dc0*/  FMUL.FTZ R12, R0, R144 ;  /* 0x00000090000c7220 */ /* 0x000fe20000410000 */
[----:B------:R-:W-:Y:S01]  /*14dd0*/  LDSM.16.MT88.4 R148, [R178+0x800] ;  /* 0x00080000b294783b */ /* 0x000fe20000004200 */
[C---:B------:R-:W-:Y:S02]  /*14de0*/  FMUL.FTZ R15, R2.reuse, R147 ;  /* 0x00000093020f7220 */ /* 0x040fe40000410000 */
[C---:B------:R-:W-:Y:S01]  /*14df0*/  FMUL.FTZ R22, R2.reuse, R22 ;  /* 0x0000001602167220 */ /* 0x040fe20000410000 */
[----:B------:R-:W-:Y:S01]  /*14e00*/  MUFU.EX2 R144, R170 ;  /* 0x000000aa00907308 */ /* 0x000fe20000000800 */
[C---:B------:R-:W-:Y:S02]  /*14e10*/  FMUL.FTZ R23, R2.reuse, R23 ;  /* 0x0000001702177220 */ /* 0x040fe40000410000 */
[----:B------:R-:W-:Y:S01]  /*14e20*/  FMUL.FTZ R26, R2, R26 ;  /* 0x0000001a021a7220 */ /* 0x000fe20000410000 */
[----:B----4-:R-:W-:Y:S01]  /*14e30*/  F2FP.PACK_AB R161, R152, R161 ;  /* 0x000000a198a1723e */ /* 0x010fe200000000ff */
[C---:B------:R-:W-:Y:S02]  /*14e40*/  FMUL.FTZ R14, R2.reuse, R146 ;  /* 0x00000092020e7220 */ /* 0x040fe40000410000 */
[C---:B------:R-:W-:Y:S02]  /*14e50*/  FMUL.FTZ R27, R2.reuse, R27 ;  /* 0x0000001b021b7220 */ /* 0x040fe40000410000 */
[C---:B------:R-:W-:Y:S01]  /*14e60*/  FMUL.FTZ R30, R2.reuse, R30 ;  /* 0x0000001e021e7220 */ /* 0x040fe20000410000 */
[----:B------:R-:W1:Y:S01]  /*14e70*/  MUFU.EX2 R146, R135 ;  /* 0x0000008700927308 */ /* 0x000e620000000800 */
[----:B------:R-:W-:Y:S02]  /*14e80*/  FMUL.FTZ R31, R2, R31 ;  /* 0x0000001f021f7220 */ /* 0x000fe40000410000 */
        /* <DEDUP_REMOVED lines=12> */
[----:B------:R-:W-:Y:S01]  /*14f50*/  FMUL.FTZ R43, R2, R43 ;  /* 0x0000002b022b7220 */ /* 0x000fe20000410000 */
[----:B-1----:R-:W-:Y:S01]  /*14f60*/  F2FP.PACK_AB R163, R173, R146 ;  /* 0x00000092ada3723e */ /* 0x002fe200000000ff */
[C---:B------:R-:W-:Y:S02]  /*14f70*/  FMUL.FTZ R44, R0.reuse, R44 ;  /* 0x0000002c002c7220 */ /* 0x040fe40000410000 */
[----:B------:R-:W-:Y:S02]  /*14f80*/  FMUL.FTZ R45, R0, R45 ;  /* 0x0000002d002d7220 */ /* 0x000fe40000410000 */
[C---:B------:R-:W-:Y:S01]  /*14f90*/  FMUL.FTZ R46, R2.reuse, R46 ;  /* 0x0000002e022e7220 */ /* 0x040fe20000410000 */
[----:B------:R-:W1:Y:S01]  /*14fa0*/  MUFU.EX2 R169, R165 ;  /* 0x000000a500a97308 */ /* 0x000e620000000800 */
[C---:B--2---:R-:W-:Y:S05]  /*14fb0*/  HMMA.16816.F32 R4, R160.reuse, R140, R4 ;  /* 0x0000008ca004723c */ /* 0x044fea0000001804 */
[----:B------:R-:W-:Y:S02]  /*14fc0*/  FMUL.FTZ R47, R2, R47 ;  /* 0x0000002f022f7220 */ /* 0x000fe40000410000 */
[C---:B------:R-:W-:Y:S01]  /*14fd0*/  FMUL.FTZ R48, R0.reuse, R48 ;  /* 0x0000003000307220 */ /* 0x040fe20000410000 */
[C---:B------:R-:W-:Y:S01]  /*14fe0*/  HMMA.16816.F32 R8, R160.reuse, R142, R8 ;  /* 0x0000008ea008723c */ /* 0x040fe20000001808 */
[----:B------:R-:W2:Y:S03]  /*14ff0*/  LDSM.16.MT88.4 R140, [R179] ;  /* 0x00000000b38c783b */ /* 0x000ea60000004200 */
[----:B------:R-:W-:Y:S01]  /*15000*/  FMUL.FTZ R49, R0, R49 ;  /* 0x0000003100317220 */ /* 0x000fe20000410000 */
[----:B---3--:R-:W-:Y:S01]  /*15010*/  F2FP.PACK_AB R166, R136, R144 ;  /* 0x0000009088a6723e */ /* 0x008fe200000000ff */
[C---:B------:R-:W-:Y:S02]  /*15020*/  FMUL.FTZ R50, R2.reuse, R50 ;  /* 0x0000003202327220 */ /* 0x040fe40000410000 */
[----:B------:R-:W-:Y:S04]  /*15030*/  FMUL.FTZ R51, R2, R51 ;  /* 0x0000003302337220 */ /* 0x000fe80000410000 */
[C---:B------:R-:W-:Y:S02]  /*15040*/  FMUL.FTZ R52, R0.reuse, R52 ;  /* 0x0000003400347220 */ /* 0x040fe40000410000 */
[----:B------:R-:W-:Y:S01]  /*15050*/  FMUL.FTZ R53, R0, R53 ;  /* 0x0000003500357220 */ /* 0x000fe20000410000 */
[----:B-1----:R-:W-:Y:S01]  /*15060*/  F2FP.PACK_AB R165, R169, R170 ;  /* 0x000000aaa9a5723e */ /* 0x002fe200000000ff */
        /* <DEDUP_REMOVED lines=13> */
[C---:B--2---:R-:W-:Y:S03]  /*15140*/  HMMA.16816.F32 R12, R160.reuse, R140, R12 ;  /* 0x0000008ca00c723c */ /* 0x044fe6000000180c */
        /* <DEDUP_REMOVED lines=69> */
[C---:B------:R-:W-:Y:S01]  /*155a0*/  FMUL.FTZ R124, R0.reuse, R124 ;  /* 0x0000007c007c7220 */ /* 0x040fe20000410000 */
[----:B------:R-:W2:Y:S01]  /*155b0*/  MUFU.EX2 R2, R171 ;  /* 0x000000ab00027308 */ /* 0x000ea20000000800 */
[C---:B------:R-:W-:Y:S01]  /*155c0*/  FMUL.FTZ R125, R0.reuse, R125 ;  /* 0x0000007d007d7220 */ /* 0x040fe20000410000 */
[C---:B-1----:R-:W-:Y:S03]  /*155d0*/  HMMA.16816.F32 R36, R160.reuse, R140, R36 ;  /* 0x0000008ca024723c */ /* 0x042fe60000001824 */
[C---:B------:R-:W-:Y:S02]  /*155e0*/  FMUL.FTZ R128, R0.reuse, R128 ;  /* 0x0000008000807220 */ /* 0x040fe40000410000 */
[----:B------:R-:W-:Y:S02]  /*155f0*/  FMUL.FTZ R129, R0, R129 ;  /* 0x0000008100817220 */ /* 0x000fe40000410000 */
[----:B------:R-:W-:Y:S01]  /*15600*/  FADD.FTZ R0, R135, R164 ;  /* 0x000000a487007221 */ /* 0x000fe20000010000 */
[C---:B------:R-:W-:Y:S01]  /*15610*/  HMMA.16816.F32 R40, R160.reuse, R142, R40 ;  /* 0x0000008ea028723c */ /* 0x040fe20000001828 */
[----:B------:R-:W1:Y:S03]  /*15620*/  LDSM.16.MT88.4 R140, [R179+0x1000] ;  /* 0x00100000b38c783b */ /* 0x000e660000004200 */
[C---:B--2---:R-:W-:Y:S01]  /*15630*/  F2FP.PACK_AB R164, R2.reuse, R135 ;  /* 0x0000008702a4723e */ /* 0x044fe200000000ff */
[----:B------:R-:W-:Y:S01]  /*15640*/  FADD.FTZ R0, R2, R0 ;  /* 0x0000000002007221 */ /* 0x000fe20000010000 */
[----:B------:R-:W-:Y:S01]  /*15650*/  MUFU.EX2 R135, R168 ;  /* 0x000000a800877308 */ /* 0x000fe20000000800 */
[----:B------:R-:W-:Y:S02]  /*15660*/  FADD.FTZ R2, R152, R145 ;  /* 0x0000009198027221 */ /* 0x000fe40000010000 */
[----:B------:R-:W-:Y:S04]  /*15670*/  FADD.FTZ R0, R144, R0 ;  /* 0x0000000090007221 */ /* 0x000fe80000010000 */
[----:B------:R-:W-:Y:S01]  /*15680*/  FADD.FTZ R204, R136, R0 ;  /* 0x0000000088cc7221 */ /* 0x000fe20000010000 */
[-C--:B------:R-:W-:Y:S01]  /*15690*/  MOV R136, R3.reuse ;  /* 0x0000000300887202 */ /* 0x080fe20000000f00 */
        /* <DEDUP_REMOVED lines=36> */
[----:B------:R-:W1:Y:S01]  /*158e0*/  MUFU.EX2 R160, R167 ;  /* 0x000000a700a07308 */ /* 0x000e620000000800 */
[----:B------:R-:W2:Y:S02]  /*158f0*/  LDSM.16.MT88.4 R140, [R179+0x800] ;  /* 0x00080000b38c783b */ /* 0x000ea40000004200 */
[C---:B-1----:R-:W-:Y:S01]  /*15900*/  F2FP.PACK_AB R167, R135.reuse, R160 ;  /* 0x000000a087a7723e */ /* 0x042fe200000000ff */
[----:B------:R-:W-:Y:S04]  /*15910*/  FADD.FTZ R0, R160, R0 ;  /* 0x00000000a0007221 */ /* 0x000fe80000010000 */
[----:B------:R-:W-:Y:S03]  /*15920*/  FADD.FTZ R203, R135, R0 ;  /* 0x0000000087cb7221 */ /* 0x000fe60000010000 */
[----:B------:R-:W-:Y:S01]  /*15930*/  MOV R135, R134 ;  /* 0x0000008600877202 */ /* 0x000fe20000000f00 */
[C---:B------:R-:W-:Y:S01]  /*15940*/  HMMA.16816.F32 R152, R164.reuse, R148, R4 ;  /* 0x00000094a498723c */ /* 0x040fe20000001804 */
[----:B------:R-:W1:Y:S07]  /*15950*/  LDSM.16.MT88.4 R4, [R181+0x800] ;  /* 0x00080000b504783b */ /* 0x000e6e0000004200 */
[C---:B------:R-:W-:Y:S01]  /*15960*/  HMMA.16816.F32 R148, R164.reuse, R150, R8 ;  /* 0x00000096a494723c */ /* 0x040fe20000001808 */
[----:B------:R-:W3:Y:S07]  /*15970*/  LDSM.16.MT88.4 R8, [R180+0x800] ;  /* 0x00080000b408783b */ /* 0x000eee0000004200 */
[C---:B--2---:R-:W-:Y:S08]  /*15980*/  HMMA.16816.F32 R144, R164.reuse, R140, R12 ;  /* 0x0000008ca490723c */ /* 0x044ff0000000180c */
[C---:B------:R-:W-:Y:S08]  /*15990*/  HMMA.16816.F32 R140, R164.reuse, R142, R16 ;  /* 0x0000008ea48c723c */ /* 0x040ff00000001810 */
[C---:B-1----:R-:W-:Y:S08]  /*159a0*/  HMMA.16816.F32 R20, R164.reuse, R4, R20 ;  /* 0x00000004a414723c */ /* 0x042ff00000001814 */
[C---:B------:R-:W-:Y:S01]  /*159b0*/  HMMA.16816.F32 R24, R164.reuse, R6, R24 ;  /* 0x00000006a418723c */ /* 0x040fe20000001818 */
[----:B------:R-:W1:Y:S07]  /*159c0*/  LDSM.16.MT88.4 R4, [R178+0x1800] ;  /* 0x00180000b204783b */ /* 0x000e6e0000004200 */
        /* <DEDUP_REMOVED lines=33> */
[C---:B-1----:R-:W-:Y:S07]  /*15be0*/  HMMA.16816.F32 R116, R164.reuse, R4, R116 ;  /* 0x00000004a474723c */ /* 0x042fee0000001874 */
[----:B------:R-:W-:Y:S01]  /*15bf0*/  MOV R5, R3 ;  /* 0x0000000300057202 */ /* 0x000fe20000000f00 */
[C---:B------:R-:W-:Y:S08]  /*15c00*/  HMMA.16816.F32 R120, R164.reuse, R6, R120 ;  /* 0x00000006a478723c */ /* 0x040ff00000001878 */
[C---:B--2---:R-:W-:Y:S08]  /*15c10*/  HMMA.16816.F32 R124, R164.reuse, R8, R124 ;  /* 0x00000008a47c723c */ /* 0x044ff0000000187c */
[----:B------:R-:W-:Y:S01]  /*15c20*/  HMMA.16816.F32 R128, R164, R10, R128 ;  /* 0x0000000aa480723c */ /* 0x000fe20000001880 */
[----:B------:R-:W-:-:S07]  /*15c30*/  @P0 BRA `(.L_x_874) ;  /* 0xffffd47000000947 */ /* 0x000fce000383ffff */
.L_x_853:
[----:B------:R-:W-:Y:S02]  /*15c40*/  IMAD.MOV.U32 R0, RZ, RZ, c[0x0][0x2c4] ;  /* 0x0000b100ff007624 */ /* 0x000fe400078e00ff */
[----:B------:R-:W-:-:S03]  /*15c50*/  IMAD.MOV.U32 R3, RZ, RZ, c[0x0][0x32c] ;  /* 0x0000cb00ff037624 */ /* 0x000fc600078e00ff */
[----:B------:R-:W-:Y:S02]  /*15c60*/  ISETP.NE.AND P0, PT, R0, 0x1, PT ;  /* 0x000000010000780c */ /* 0x000fe40003f05270 */
[----:B------:R-:W-:-:S11]  /*15c70*/  IADD3 R0, R227, 0x7f, RZ ;  /* 0x0000007fe3007810 */ /* 0x000fd60007ffe0ff */
[----:B------:R-:W-:-:S05]  /*15c80*/  @P0 IMAD.HI.U32 R2, R0, c[0x0][0x2c8], RZ ;  /* 0x0000b20000020a27 */ /* 0x000fca00078e00ff */
[----:B------:R-:W-:Y:S02]  /*15c90*/  @P0 SHF.R.U32.HI R0, RZ, c[0x0][0x2cc], R2 ;  /* 0x0000b300ff000a19 */ /* 0x000fe40000011602 */
[----:B------:R-:W-:Y:S02]  /*15ca0*/  ISETP.GE.AND P0, PT, R3, 0x1, PT ;  /* 0x000000010300780c */ /* 0x000fe40003f06270 */
[----:B------:R-:W-:-:S05]  /*15cb0*/  IADD3 R2, R209, 0x1, -R210 ;  /* 0x00000001d1027810 */ /* 0x000fca0007ffe8d2 */
        /* <DEDUP_REMOVED lines=13> */
.L_x_877:
[----:B------:R-:W-:-:S04]  /*15d90*/  MOV R3, 0x1 ;  /* 0x0000000100037802 */ /* 0x000fc80000000f00 */
[----:B------:R-:W-:-:S13]  /*15da0*/  ISETP.NE.AND P0, PT, R3, c[0x0][0x32c], PT ;  /* 0x0000cb0003007a0c */ /* 0x000fda0003f05270 */
[----:B------:R-:W-:-:S05]  /*15db0*/  @P0 IMAD.HI.U32 R3, R0, c[0x0][0x330], RZ ;  /* 0x0000cc0000030a27 */ /* 0x000fca00078e00ff */
[----:B------:R-:W-:Y:S02]  /*15dc0*/  @P0 SHF.R.U32.HI R0, RZ, c[0x0][0x334], R3 ;  /* 0x0000cd00ff000a19 */ /* 0x000fe40000011603 */
.L_x_878:
[----:B------:R-:W-:Y:S05]  /*15dd0*/  BSYNC B0 ;  /* 0x0000000000007941 */ /* 0x000fea0003800000 */
.L_x_876:
[----:B------:R-:W-:-:S05]  /*15de0*/  IMAD R0, R0, c[0x0][0x32c], RZ ;  /* 0x0000cb0000007a24 */ /* 0x000fca00078e02ff */
[----:B------:R-:W-:-:S04]  /*15df0*/  IMNMX R2, R2, R0, !PT ;  /* 0x0000000002027217 */ /* 0x000fc80007800200 */
.L_x_875:
[----:B------:R-:W-:-:S04]  /*15e00*/  IADD3 R2, R2, 0x1f, RZ ;  /* 0x0000001f02027810 */ /* 0x000fc80007ffe0ff */
[----:B------:R-:W-:-:S04]  /*15e10*/  SHF.R.S32.HI R0, RZ, 0x1f, R2 ;  /* 0x0000001fff007819 */ /* 0x000fc80000011402 */
[----:B------:R-:W-:-:S04]  /*15e20*/  LEA.HI R0, R0, R2, RZ, 0x5 ;  /* 0x0000000200007211 */ /* 0x000fc800078f28ff */
[----:B------:R-:W-:-:S04]  /*15e30*/  SHF.R.S32.HI R0, RZ, 0x5, R0 ;  /* 0x00000005ff007819 */ /* 0x000fc80000011400 */
[----:B------:R-:W-:-:S04]  /*15e40*/  IMNMX R196, R208, R0, !PT ;  /* 0x00000000d0c47217 */ /* 0x000fc80007800200 */
[----:B------:R-:W-:-:S13]  /*15e50*/  ISETP.GE.AND P0, PT, R195, R196, PT ;  /* 0x000000c4c300720c */ /* 0x000fda0003f06270 */
[----:B------:R-:W-:Y:S05]  /*15e60*/  @!P0 BRA `(.L_x_879) ;  /* 0x000023c000008947 */ /* 0x000fea0003800000 */
[----:B------:R-:W-:Y:S02]  /*15e70*/  MOV R136, R5 ;  /* 0x0000000500887202 */ /* 0x000fe40000000f00 */
[----:B------:R-:W-:Y:S02]  /*15e80*/  MOV R135, R134 ;  /* 0x0000008600877202 */ /* 0x000fe40000000f00 */
.L_x_890:
        /* <DEDUP_REMOVED lines=27> */
.L_x_997:
[----:B------:R-:W-:-:S05]  /*16040*/  BRA.DIV ~URZ, `(.L_x_883) ;  /* 0x0000b7327f007947 */ /* 0x000fca000b800000 */
[----:B----4-:R4:W3:Y:S02]  /*16050*/  SHFL.IDX PT, R0, R5, RZ, 0x181f ;  /* 0x00181fff05007589 */ /* 0x0108e400000e0000 */
.L_x_998:
[C---:B------:R-:W-:Y:S02]  /*16060*/  ISETP.GE.AND P0, PT, R132.reuse, c[0x0][0x1d4], PT ;  /* 0x0000750084007a0c */ /* 0x040fe40003f06270 */
[C---:B---3--:R-:W-:Y:S04]  /*16070*/  LEA R6, P1, R132.reuse, R0, 0x1 ;  /* 0x0000000084067211 */ /* 0x048fe800078208ff */
[----:B------:R-:W-:Y:S02]  /*16080*/  LEA.HI.X R7, R132, R4, R133, 0x1, P1 ;  /* 0x0000000484077211 */ /* 0x000fe400008f0c85 */
[C---:B------:R-:W-:Y:S04]  /*16090*/  LEA R2, P1, R201.reuse, R0, 0x1 ;  /* 0x00000000c9027211 */ /* 0x040fe800078208ff */
[----:B------:R-:W-:Y:S01]  /*160a0*/  LEA.HI.X R3, R201, R4, R205, 0x1, P1 ;  /* 0x00000004c9037211 */ /* 0x000fe200008f0ccd */
[----:B------:R-:W-:Y:S01]  /*160b0*/  @!PT LDS RZ, [RZ] ;  /* 0x00000000fffff984 */ /* 0x000fe20000000800 */
[----:B------:R-:W-:Y:S01]  /*160c0*/  @!PT LDS RZ, [RZ] ;  /* 0x00000000fffff984 */ /* 0x000fe20000000800 */
[----:B------:R-:W-:Y:S01]  /*160d0*/  @!PT LDS RZ, [RZ] ;  /* 0x00000000fffff984 */ /* 0x000fe20000000800 */
[----:B------:R3:W-:Y:S01]  /*160e0*/  LDGSTS.E.BYPASS.LTC128B.128 [R194+0x8080], [R6.64], !P0 ;  /* 0x0808000006c27fae */ /* 0x0007e2000c101d48 */
[----:B------:R-:W-:Y:S11]  /*160f0*/  ISETP.GE.AND P0, PT, R137, c[0x0][0x1d4], PT ;  /* 0x0000750089007a0c */ /* 0x000ff60003f06270 */
[----:B------:R-:W-:Y:S02]  /*16100*/  @!UPT UIADD3 URZ, URZ, URZ, URZ ;  /* 0x0000003f3f3ff290 */ /* 0x000fe4000fffe03f */
[----:B------:R5:W-:Y:S01]  /*16110*/  LDGSTS.E.BYPASS.LTC128B.128 [R194+0x9080], [R2.64], !P0 ;  /* 0x0908000002c27fae */ /* 0x000be2000c101d48 */
[C---:B------:R-:W-:Y:S02]  /*16120*/  ISETP.GE.AND P0, PT, R200.reuse, c[0x0][0x1d4], PT ;  /* 0x00007500c8007a0c */ /* 0x040fe40003f06270 */
[C---:B-----5:R-:W-:Y:S04]  /*16130*/  LEA R2, P1, R200.reuse, R0, 0x1 ;  /* 0x00000000c8027211 */ /* 0x060fe800078208ff */
[----:B------:R-:W-:Y:S07]  /*16140*/  LEA.HI.X R3, R200, R4, R207, 0x1, P1 ;  /* 0x00000004c8037211 */ /* 0x000fee00008f0ccf */
[----:B------:R5:W-:Y:S01]  /*16150*/  LDGSTS.E.BYPASS.LTC128B.128 [R194+0xa080], [R2.64], !P0 ;  /* 0x0a08000002c27fae */ /* 0x000be2000c101d48 */
[C---:B------:R-:W-:Y:S02]  /*16160*/  ISETP.GE.AND P0, PT, R199.reuse, c[0x0][0x1d4], PT ;  /* 0x00007500c7007a0c */ /* 0x040fe40003f06270 */
[C---:B-----5:R-:W-:Y:S04]  /*16170*/  LEA R2, P1, R199.reuse, R0, 0x1 ;  /* 0x00000000c7027211 */ /* 0x060fe800078208ff */
[----:B------:R-:W-:Y:S07]  /*16180*/  LEA.HI.X R3, R199, R4, R206, 0x1, P1 ;  /* 0x00000004c7037211 */ /* 0x000fee00008f0cce */
[----:B------:R3:W-:Y:S02]  /*16190*/  LDGSTS.E.BYPASS.LTC128B.128 [R194+0xb080], [R2.64], !P0 ;  /* 0x0b08000002c27fae */ /* 0x0007e4000c101d48 */
.L_x_881:
[----:B------:R-:W-:Y:S05]  /*161a0*/  BSYNC B0 ;  /* 0x0000000000007941 */ /* 0x000fea0003800000 */
.L_x_880:
        /* <DEDUP_REMOVED lines=153> */
[C---:B------:R-:W-:Y:S02]  /*16b40*/  IADD3 R4, -R0.reuse, RZ, RZ ;  /* 0x000000ff00047210 */ /* 0x040fe40007ffe1ff */
[----:B------:R-:W-:Y:S03]  /*16b50*/  @!P5 IADD3 R3, P0, R0, R222, RZ ;  /* 0x000000de0003d210 */ /* 0x000fe60007f1e0ff */
[----:B------:R-:W-:Y:S01]  /*16b60*/  IMAD R198, R4, c[0x0][0x2b8], R2 ;  /* 0x0000ae0004c67a24 */ /* 0x000fe200078e0202 */
[----:B------:R-:W-:Y:S02]  /*16b70*/  @!P5 LEA.HI.X.SX32 R0, R0, R225, 0x1, P0 ;  /* 0x000000e10000d211 */ /* 0x000fe400000f0eff */
[C---:B------:R-:W-:Y:S04]  /*16b80*/  @!P5 LEA R2, P0, R3.reuse, c[0x0][0x2a0], 0x2 ;  /* 0x0000a8000302da11 */ /* 0x040fe800078010ff */
[----:B------:R-:W-:Y:S02]  /*16b90*/  @!P5 LEA.HI.X R3, R3, c[0x0][0x2a4], R0, 0x2, P0 ;  /* 0x0000a9000303da11 */ /* 0x000fe400000f1400 */
[----:B------:R-:W-:Y:S03]  /*16ba0*/  SHF.R.S32.HI R0, RZ, 0x1f, R198 ;  /* 0x0000001fff007819 */ /* 0x000fe600000114c6 */
[----:B------:R1:W2:Y:S02]  /*16bb0*/  @!P5 LDG.E R197, [R2.64] ;  /* 0x0000000802c5d981 */ /* 0x0002a4000c1e1900 */
[----:B------:R-:W-:Y:S04]  /*16bc0*/  IMAD R0, R0, c[0x0][0x1e0], RZ ;  /* 0x0000780000007a24 */ /* 0x000fe800078e02ff */
[C---:B------:R-:W-:Y:S02]  /*16bd0*/  IMAD R0, R198.reuse, c[0x0][0x1e4], R0 ;  /* 0x00007900c6007a24 */ /* 0x040fe400078e0200 */
[----:B-1----:R-:W-:Y:S05]  /*16be0*/  IMAD.WIDE.U32 R2, R198, c[0x0][0x1e0], RZ ;  /* 0x00007800c6027a25 */ /* 0x002fea00078e00ff */
        /* <DEDUP_REMOVED lines=11> */
.L_x_999:
[----:B------:R-:W-:-:S05]  /*16ca0*/  BRA.DIV ~URZ, `(.L_x_887) ;  /* 0x0000ab927f007947 */ /* 0x000fca000b800000 */
[----:B-1----:R1:W3:Y:S02]  /*16cb0*/  SHFL.IDX PT, R0, R5, RZ, 0x181f ;  /* 0x00181fff05007589 */ /* 0x0022e400000e0000 */
.L_x_1000:
[C---:B------:R-:W-:Y:S02]  /*16cc0*/  ISETP.GE.AND P0, PT, R132.reuse, c[0x0][0x1d4], PT ;  /* 0x0000750084007a0c */ /* 0x040fe40003f06270 */
[C---:B---3--:R-:W-:Y:S04]  /*16cd0*/  LEA R6, P1, R132.reuse, R0, 0x1 ;  /* 0x0000000084067211 */ /* 0x048fe800078208ff */
[----:B--2---:R-:W-:Y:S02]  /*16ce0*/  LEA.HI.X R7, R132, R4, R133, 0x1, P1 ;  /* 0x0000000484077211 */ /* 0x004fe400008f0c85 */
        /* <DEDUP_REMOVED lines=10> */
[C---:B---3--:R-:W-:Y:S04]  /*16d90*/  LEA R2, P1, R200.reuse, R0, 0x1 ;  /* 0x00000000c8027211 */ /* 0x048fe800078208ff */
[----:B------:R-:W-:Y:S07]  /*16da0*/  LEA.HI.X R3, R200, R4, R207, 0x1, P1 ;  /* 0x00000004c8037211 */ /* 0x000fee00008f0ccf */
[----:B------:R3:W-:Y:S01]  /*16db0*/  LDGSTS.E.BYPASS.LTC128B.128 [R194+0xe080], [R2.64], !P0 ;  /* 0x0e08000002c27fae */ /* 0x0007e2000c101d48 */
[C---:B------:R-:W-:Y:S02]  /*16dc0*/  ISETP.GE.AND P0, PT, R199.reuse, c[0x0][0x1d4], PT ;  /* 0x00007500c7007a0c */ /* 0x040fe40003f06270 */
[C---:B---3--:R-:W-:Y:S04]  /*16dd0*/  LEA R2, P1, R199.reuse, R0, 0x1 ;  /* 0x00000000c7027211 */ /* 0x048fe800078208ff */
[----:B------:R-:W-:Y:S07]  /*16de0*/  LEA.HI.X R3, R199, R4, R206, 0x1, P1 ;  /* 0x00000004c7037211 */ /* 0x000fee00008f0cce */
[----:B------:R2:W-:Y:S02]  /*16df0*/  LDGSTS.E.BYPASS.LTC128B.128 [R194+0xf080], [R2.64], !P0 ;  /* 0x0f08000002c27fae */ /* 0x0005e4000c101d48 */
.L_x_885:
[----:B--234-:R-:W-:Y:S05]  /*16e00*/  BSYNC B0 ;  /* 0x0000000000007941 */ /* 0x01cfea0003800000 */
.L_x_884:
        /* <DEDUP_REMOVED lines=19> */
.L_x_1001:
[----:B-12---:R-:W-:Y:S01]  /*16f40*/  FMNMX.FTZ R4, R4, R0, !PT ;  /* 0x0000000004047209 */ /* 0x006fe20007810000 */
[----:B------:R-:W-:-:S05]  /*16f50*/  BRA.DIV ~URZ, `(.L_x_889) ;  /* 0x0000a9827f007947 */ /* 0x000fca000b800000 */
[----:B------:R-:W1:Y:S02]  /*16f60*/  SHFL.BFLY PT, R0, R4, 0x1, 0x1f ;  /* 0x0c201f0004007f89 */ /* 0x000e6400000e0000 */
[----:B-1----:R-:W-:Y:S02]  /*16f70*/  FMNMX.FTZ R134, R4, R0, !PT ;  /* 0x0000000004867209 */ /* 0x002fe40007810000 */
[----:B------:R-:W1:Y:S02]  /*16f80*/  SHFL.BFLY PT, R0, R5, 0x2, 0x1f ;  /* 0x0c401f0005007f89 */ /* 0x000e6400000e0000 */
[----:B-1----:R-:W-:Y:S05]  /*16f90*/  FMNMX.FTZ R4, R5, R0, !PT ;  /* 0x0000000005047209 */ /* 0x002fea0007810000 */
[----:B------:R1:W2:Y:S02]  /*16fa0*/  SHFL.BFLY PT, R0, R4, 0x1, 0x1f ;  /* 0x0c201f0004007f89 */ /* 0x0002a400000e0000 */
.L_x_1002:
[----:B--2---:R-:W-:Y:S01]  /*16fb0*/  FMNMX.FTZ R3, R0, R4, !PT ;  /* 0x0000000400037209 */ /* 0x004fe20007810000 */
[C---:B------:R-:W-:Y:S01]  /*16fc0*/  FADD.FTZ R0, -R134.reuse, R135 ;  /* 0x0000008786007221 */ /* 0x040fe20000010100 */
[----:B------:R-:W-:Y:S01]  /*16fd0*/  WARPSYNC 0xffffffff ;  /* 0xffffffff00007948 */ /* 0x000fe20003800000 */
[----:B-1----:R-:W-:Y:S01]  /*16fe0*/  FMUL.FTZ R4, R134, c[0x0][0x2d0] ;  /* 0x0000b40086047a20 */ /* 0x002fe20000410000 */
[C---:B------:R-:W-:Y:S01]  /*16ff0*/  ISETP.GT.AND P0, PT, R195.reuse, R196, PT ;  /* 0x000000c4c300720c */ /* 0x040fe20003f04270 */
[----:B------:R-:W-:Y:S01]  /*17000*/  FMUL.FTZ R0, R0, c[0x0][0x2d0] ;  /* 0x0000b40000007a20 */ /* 0x000fe20000410000 */
[----:B------:R-:W-:Y:S01]  /*17010*/  IADD3 R195, R195, -0x1, RZ ;  /* 0xffffffffc3c37810 */ /* 0x000fe20007ffe0ff */
        /* <DEDUP_REMOVED lines=55> */
[----:B------:R-:W3:Y:S01]  /*17390*/  MUFU.EX2 R135, R171 ;  /* 0x000000ab00877308 */ /* 0x000ee20000000800 */
        /* <DEDUP_REMOVED lines=132> */
[----:B---3--:R-:W-:Y:S03]  /*17be0*/  FADD.FTZ R0, R135, R172 ;  /* 0x000000ac87007221 */ /* 0x008fe60000010000 */
[----:B------:R-:W3:Y:S01]  /*17bf0*/  MUFU.EX2 R170, R165 ;  /* 0x000000a500aa7308 */ /* 0x000ee20000000800 */
        /* <DEDUP_REMOVED lines=9> */
[----:B---3--:R-:W-:Y:S01]  /*17c90*/  F2FP.PACK_AB R165, R169, R170 ;  /* 0x000000aaa9a5723e */ /* 0x008fe200000000ff */
        /* <DEDUP_REMOVED lines=38> */
[-C--:B------:R-:W-:Y:S01]  /*17f00*/  MOV R136, R3.reuse ;  /* 0x0000000300887202 */ /* 0x080fe20000000f00 */
[----:B------:R-:W-:Y:S03]  /*17f10*/  FADD.FTZ R203, R135, R0 ;  /* 0x0000000087cb7221 */ /* 0x000fe60000010000 */
[----:B------:R-:W-:Y:S01]  /*17f20*/  MOV R135, R134 ;  /* 0x0000008600877202 */ /* 0x000fe20000000f00 */
[C---:B------:R-:W-:Y:S01]  /*17f30*/  HMMA.16816.F32 R152, R164.reuse, R148, R4 ;  /* 0x00000094a498723c */ /* 0x040fe20000001804 */
[----:B------:R-:W1:Y:S07]  /*17f40*/  LDSM.16.MT88.4 R4, [R181+0x800] ;  /* 0x00080000b504783b */ /* 0x000e6e0000004200 */
        /* <DEDUP_REMOVED lines=46> */
.L_x_879:
[----:B------:R-:W-:-:S13]  /*18230*/  ISETP.GE.AND P0, PT, R195, R208, PT ;  /* 0x000000d0c300720c */ /* 0x000fda0003f06270 */
[----:B------:R-:W-:Y:S05]  /*18240*/  @!P0 BRA `(.L_x_891) ;  /* 0x00002b3000008947 */ /* 0x000fea0003800000 */
[----:B------:R-:W-:Y:S02]  /*18250*/  MOV R136, R5 ;  /* 0x0000000500887202 */ /* 0x000fe40000000f00 */
[----:B------:R-:W-:Y:S02]  /*18260*/  MOV R135, R134 ;  /* 0x0000008600877202 */ /* 0x000fe40000000f00 */
.L_x_909:
[----:B------:R-:W-:Y:S04]  /*18270*/  DEPBAR.LE SB0, 0x0 ;  /* 0x000080000000791a */ /* 0x000fe80000000000 */
[----:B------:R-:W-:Y:S01]  /*18280*/  WARPSYNC 0xffffffff ;  /* 0xffffffff00007948 */ /* 0x000fe20003800000 */
[----:B------:R-:W-:Y:S01]  /*18290*/  BAR.SYNC.DEFER_BLOCKING 0x0 ;  /* 0x0000000000007b1d */ /* 0x000fe20000010000 */
[----:B------:R-:W-:Y:S01]  /*182a0*/  SHF.R.S32.HI R0, RZ, 0x1f, R198 ;  /* 0x0000001fff007819 */ /* 0x000fe200000114c6 */
[----:B------:R-:W-:Y:S01]  /*182b0*/  IMAD.WIDE.U32 R2, R198, c[0x0][0x208], RZ ;  /* 0x00008200c6027a25 */ /* 0x000fe200078e00ff */
[----:B------:R-:W-:Y:S03]  /*182c0*/  SHF.R.S32.HI R4, RZ, 0x1f, R197 ;  /* 0x0000001fff047819 */ /* 0x000fe600000114c5 */
[----:B------:R-:W-:Y:S02]  /*182d0*/  IMAD R0, R0, c[0x0][0x208], RZ ;  /* 0x0000820000007a24 */ /* 0x000fe400078e02ff */
[----:B------:R-:W-:Y:S02]  /*182e0*/  IMAD R4, R4, c[0x0][0x218], RZ ;  /* 0x0000860004047a24 */ /* 0x000fe400078e02ff */
[----:B------:R-:W-:Y:S02]  /*182f0*/  IMAD R0, R198, c[0x0][0x20c], R0 ;  /* 0x00008300c6007a24 */ /* 0x000fe400078e0200 */
[----:B------:R-:W-:Y:S03]  /*18300*/  IMAD R4, R197, c[0x0][0x21c], R4 ;  /* 0x00008700c5047a24 */ /* 0x000fe600078e0204 */
[----:B------:R-:W-:Y:S05]  /*18310*/  IADD3 R3, R3, R0, RZ ;  /* 0x0000000003037210 */ /* 0x000fea0007ffe0ff */
[----:B------:R-:W-:Y:S01]  /*18320*/  IMAD.WIDE.U32 R2, R197, c[0x0][0x218], R2 ;  /* 0x00008600c5027a25 */ /* 0x000fe200078e0002 */
[----:B------:R1:W2:Y:S04]  /*18330*/  LDSM.16.M88.4 R16, [R182] ;  /* 0x00000000b610783b */ /* 0x0002a80000000200 */
[----:B------:R-:W-:Y:S01]  /*18340*/  IADD3 R0, P0, R216, R2, RZ ;  /* 0x00000002d8007210 */ /* 0x000fe20007f1e0ff */
[----:B------:R1:W3:Y:S03]  /*18350*/  LDSM.16.M88.4 R8, [R177] ;  /* 0x00000000b108783b */ /* 0x0002e60000000200 */
[----:B------:R-:W-:Y:S02]  /*18360*/  IADD3.X R2, R218, R3, R4, P0, !PT ;  /* 0x00000003da027210 */ /* 0x000fe400007fe404 */
[C---:B------:R-:W-:Y:S01]  /*18370*/  LEA R134, P0, R0.reuse, c[0x0][0x1f8], 0x1 ;  /* 0x00007e0000867a11 */ /* 0x040fe200078008ff */
[----:B------:R1:W4:Y:S03]  /*18380*/  LDSM.16.M88.4 R160, [R177+0x800] ;  /* 0x00080000b1a0783b */ /* 0x0003260000000200 */
[----:B------:R-:W-:Y:S01]  /*18390*/  LEA.HI.X R0, R0, c[0x0][0x1fc], R2, 0x1, P0 ;  /* 0x00007f0000007a11 */ /* 0x000fe200000f0c02 */
[----:B------:R1:W1:Y:S04]  /*183a0*/  LDSM.16.M88.4 R164, [R183] ;  /* 0x00000000b7a4783b */ /* 0x0002680000000200 */
[----:B------:R1:W1:Y:S04]  /*183b0*/  LDSM.16.M88.4 R168, [R186] ;  /* 0x00000000baa8783b */ /* 0x0002680000000200 */
[----:B------:R1:W1:Y:S01]  /*183c0*/  LDSM.16.M88.4 R172, [R193] ;  /* 0x00000000c1ac783b */ /* 0x0002620000000200 */
[----:B------:R-:W-:-:S05]  /*183d0*/  BRA.DIV ~URZ, `(.L_x_892) ;  /* 0x000095d27f007947 */ /* 0x000fca000b800000 */
[----:B------:R-:W4:Y:S02]  /*183e0*/  SHFL.IDX PT, R0, R0, RZ, 0x181f ;  /* 0x00181fff00007589 */ /* 0x000f2400000e0000 */
.L_x_1003:
[C---:B--23--:R-:W-:Y:S01]  /*183f0*/  HMMA.16816.F32 R4, R16.reuse, R8, RZ ;  /* 0x000000081004723c */ /* 0x04cfe200000018ff */
[----:B------:R-:W2:Y:S01]  /*18400*/  SHFL.IDX PT, R2, R134, RZ, 0x181f ;  /* 0x00181fff86027589 */ /* 0x000ea200000e0000 */
[----:B------:R-:W-:Y:S01]  /*18410*/  BSSY B0, `(.L_x_893) ;  /* 0x00000d0000007945 */ /* 0x000fe20003800000 */
[----:B------:R-:W-:Y:S02]  /*18420*/  ISETP.GE.AND P4, PT, R132, c[0x0][0x1d4], PT ;  /* 0x0000750084007a0c */ /* 0x000fe40003f86270 */
[----:B------:R-:W-:Y:S02]  /*18430*/  ISETP.GE.AND P3, PT, R200, c[0x0][0x1d4], PT ;  /* 0x00007500c8007a0c */ /* 0x000fe40003f66270 */
[----:B------:R-:W-:Y:S01]  /*18440*/  ISETP.GE.AND P2, PT, R199, c[0x0][0x1d4], PT ;  /* 0x00007500c7007a0c */ /* 0x000fe20003f46270 */
[C---:B------:R-:W-:Y:S08]  /*18450*/  HMMA.16816.F32 R8, R16.reuse, R10, RZ ;  /* 0x0000000a1008723c */ /* 0x040ff000000018ff */
[C---:B----4-:R-:W-:Y:S08]  /*18460*/  HMMA.16816.F32 R12, R16.reuse, R160, RZ ;  /* 0x000000a0100c723c */ /* 0x050ff000000018ff */
[----:B------:R-:W-:Y:S01]  /*18470*/  HMMA.16816.F32 R16, R16, R162, RZ ;  /* 0x000000a21010723c */ /* 0x000fe200000018ff */
[C---:B--2---:R-:W-:Y:S04]  /*18480*/  LEA R160, P0, R132.reuse, R2, 0x1 ;  /* 0x0000000284a07211 */ /* 0x044fe800078008ff */
[----:B------:R-:W-:Y:S02]  /*18490*/  LEA.HI.X R161, R132, R0, R133, 0x1, P0 ;  /* 0x0000000084a17211 */ /* 0x000fe400000f0c85 */
[C---:B------:R-:W-:Y:S01]  /*184a0*/  LEA R162, P1, R200.reuse, R2, 0x1 ;  /* 0x00000002c8a27211 */ /* 0x040fe200078208ff */
[C---:B-1----:R-:W-:Y:S02]  /*184b0*/  HMMA.16816.F32 R4, R164.reuse, R168, R4 ;  /* 0x000000a8a404723c */ /* 0x042fe40000001804 */
[----:B------:R-:W-:Y:S01]  /*184c0*/  @!PT LDS RZ, [RZ] ;  /* 0x00000000fffff984 */ /* 0x000fe20000000800 */
[----:B------:R-:W-:Y:S01]  /*184d0*/  @!PT LDS RZ, [RZ] ;  /* 0x00000000fffff984 */ /* 0x000fe20000000800 */
[----:B------:R1:W-:Y:S03]  /*184e0*/  LDGSTS.E.BYPASS.LTC128B.128 [R219+0x8080], [R160.64], !P4 ;  /* 0x08080000a0db7fae */ /* 0x0003e6000e101d48 */
[----:B------:R-:W-:Y:S02]  /*184f0*/  LEA.HI.X R163, R200, R0, R207, 0x1, P1 ;  /* 0x00000000c8a37211 */ /* 0x000fe400008f0ccf */
[----:B------:R-:W-:Y:S01]  /*18500*/  ISETP.GE.AND P1, PT, R137, c[0x0][0x1d4], PT ;  /* 0x0000750089007a0c */ /* 0x000fe20003f26270 */
[C---:B------:R-:W-:Y:S08]  /*18510*/  HMMA.16816.F32 R8, R164.reuse, R170, R8 ;  /* 0x000000aaa408723c */ /* 0x040ff00000001808 */
[C---:B------:R-:W-:Y:S08]  /*18520*/  HMMA.16816.F32 R12, R164.reuse, R172, R12 ;  /* 0x000000aca40c723c */ /* 0x040ff0000000180c */
[----:B------:R-:W-:Y:S04]  /*18530*/  HMMA.16816.F32 R16, R164, R174, R16 ;  /* 0x000000aea410723c */ /* 0x000fe80000001810 */
[C---:B-1----:R-:W-:Y:S04]  /*18540*/  LEA R160, P0, R201.reuse, R2, 0x1 ;  /* 0x00000002c9a07211 */ /* 0x042fe800078008ff */
[----:B------:R-:W-:Y:S04]  /*18550*/  LEA.HI.X R161, R201, R0, R205, 0x1, P0 ;  /* 0x00000000c9a17211 */ /* 0x000fe800000f0ccd */
[C---:B------:R-:W-:Y:S01]  /*18560*/  LEA R2, P0, R199.reuse, R2, 0x1 ;  /* 0x00000002c7027211 */ /* 0x040fe200078008ff */
[----:B------:R1:W-:Y:S03]  /*18570*/  LDGSTS.E.BYPASS.LTC128B.128 [R219+0x9080], [R160.64], !P1 ;  /* 0x09080000a0db7fae */ /* 0x0003e6000c901d48 */
[----:B------:R-:W-:Y:S02]  /*18580*/  LEA.HI.X R3, R199, R0, R206, 0x1, P0 ;  /* 0x00000000c7037211 */ /* 0x000fe400000f0cce */
[----:B------:R-:W-:Y:S01]  /*18590*/  ISETP.GT.AND P0, PT, R195, R208, PT ;  /* 0x000000d0c300720c */ /* 0x000fe20003f04270 */
[----:B------:R1:W-:Y:S06]  /*185a0*/  LDGSTS.E.BYPASS.LTC128B.128 [R219+0xa080], [R162.64], !P3 ;  /* 0x0a080000a2db7fae */ /* 0x0003ec000d901d48 */
[----:B------:R2:W-:Y:S06]  /*185b0*/  LDGSTS.E.BYPASS.LTC128B.128 [R219+0xb080], [R2.64], !P2 ;  /* 0x0b08000002db7fae */ /* 0x0005ec000d101d48 */
[----:B------:R-:W-:Y:S06]  /*185c0*/  LDSM.16.M88.4 R168, [R176] ;  /* 0x00000000b0a8783b */ /* 0x000fec0000000200 */
[----:B------:R-:W-:Y:S06]  /*185d0*/  LDSM.16.M88.4 R164, [R176+0x800] ;  /* 0x00080000b0a4783b */ /* 0x000fec0000000200 */
[----:B------:R-:W-:Y:S06]  /*185e0*/  LDSM.16.M88.4 R172, [R159+-0x3000] ;  /* 0xffd000009fac783b */ /* 0x000fec0000000200 */
[----:B-1----:R-:W1:Y:S06]  /*185f0*/  LDSM.16.M88.4 R160, [R185] ;  /* 0x00000000b9a0783b */ /* 0x002e6c0000000200 */
[----:B------:R-:W0:Y:S01]  /*18600*/  LDGDEPBAR ;  /* 0x00000000000079af */ /* 0x000e220000000000 */
[C---:B-1----:R-:W-:Y:S08]  /*18610*/  HMMA.16816.F32 R4, R160.reuse, R168, R4 ;  /* 0x000000a8a004723c */ /* 0x042ff00000001804 */
[C---:B------:R-:W-:Y:S01]  /*18620*/  HMMA.16816.F32 R8, R160.reuse, R170, R8 ;  /* 0x000000aaa008723c */ /* 0x040fe20000001808 */
[----:B------:R-:W1:Y:S07]  /*18630*/  LDSM.16.M88.4 R168, [R184] ;  /* 0x00000000b8a8783b */ /* 0x000e6e0000000200 */
[C---:B------:R-:W-:Y:S08]  /*18640*/  HMMA.16816.F32 R12, R160.reuse, R164, R12 ;  /* 0x000000a4a00c723c */ /* 0x040ff0000000180c */
[----:B------:R-:W-:Y:S01]  /*18650*/  HMMA.16816.F32 R16, R160, R166, R16 ;  /* 0x000000a6a010723c */ /* 0x000fe20000001810 */
[----:B------:R-:W3:Y:S06]  /*18660*/  LDSM.16.M88.4 R160, [R159+-0x2800] ;  /* 0xffd800009fa0783b */ /* 0x000eec0000000200 */
[----:B------:R-:W-:Y:S01]  /*18670*/  LDSM.16.M88.4 R164, [R182+0x4000] ;  /* 0x00400000b6a4783b */ /* 0x000fe20000000200 */
[C---:B-1----:R-:W-:Y:S08]  /*18680*/  HMMA.16816.F32 R4, R168.reuse, R172, R4 ;  /* 0x000000aca804723c */ /* 0x042ff00000001804 */
[C---:B------:R-:W-:Y:S01]  /*18690*/  HMMA.16816.F32 R8, R168.reuse, R174, R8 ;  /* 0x000000aea808723c */ /* 0x040fe20000001808 */
[----:B------:R-:W1:Y:S07]  /*186a0*/  LDSM.16.M88.4 R172, [R177+0x1000] ;  /* 0x00100000b1ac783b */ /* 0x000e6e0000000200 */
[C---:B---3--:R-:W-:Y:S08]  /*186b0*/  HMMA.16816.F32 R12, R168.reuse, R160, R12 ;  /* 0x000000a0a80c723c */ /* 0x048ff0000000180c */
[----:B------:R-:W-:Y:S01]  /*186c0*/  HMMA.16816.F32 R16, R168, R162, R16 ;  /* 0x000000a2a810723c */ /* 0x000fe20000001810 */
[----:B------:R-:W3:Y:S06]  /*186d0*/  LDSM.16.M88.4 R160, [R177+0x1800] ;  /* 0x00180000b1a0783b */ /* 0x000eec0000000200 */
[----:B------:R-:W-:Y:S01]  /*186e0*/  LDSM.16.M88.4 R168, [R183+0x4000] ;  /* 0x00400000b7a8783b */ /* 0x000fe20000000200 */
[C---:B-1----:R-:W-:Y:S08]  /*186f0*/  HMMA.16816.F32 R4, R164.reuse, R172, R4 ;  /* 0x000000aca404723c */ /* 0x042ff00000001804 */
[C---:B------:R-:W-:Y:S01]  /*18700*/  HMMA.16816.F32 R8, R164.reuse, R174, R8 ;  /* 0x000000aea408723c */ /* 0x040fe20000001808 */
[----:B------:R-:W1:Y:S07]  /*18710*/  LDSM.16.M88.4 R172, [R189] ;  /* 0x00000000bdac783b */ /* 0x000e6e0000000200 */
[C---:B---3--:R-:W-:Y:S08]  /*18720*/  HMMA.16816.F32 R12, R164.reuse, R160, R12 ;  /* 0x000000a0a40c723c */ /* 0x048ff0000000180c */
[----:B------:R-:W-:Y:S01]  /*18730*/  HMMA.16816.F32 R16, R164, R162, R16 ;  /* 0x000000a2a410723c */ /* 0x000fe20000001810 */
[----:B------:R-:W3:Y:S06]  /*18740*/  LDSM.16.M88.4 R160, [R188] ;  /* 0x00000000bca0783b */ /* 0x000eec0000000200 */
        /* <DEDUP_REMOVED lines=10> */
[----:B------:R-:W1:Y:S07]  /*187f0*/  LDSM.16.M88.4 R172, [R159+-0x2000] ;  /* 0xffe000009fac783b */ /* 0x000e6e0000000200 */
[C---:B---3--:R-:W-:Y:S08]  /*18800*/  HMMA.16816.F32 R12, R164.reuse, R160, R12 ;  /* 0x000000a0a40c723c */ /* 0x048ff0000000180c */
        /* <DEDUP_REMOVED lines=57> */
[----:B------:R-:W3:Y:S01]  /*18ba0*/  LDSM.16.M88.4 R160, [R159+0x800] ;  /* 0x000800009fa0783b */ /* 0x000ee20000000200 */
[----:B------:R-:W-:Y:S05]  /*18bb0*/  DEPBAR.LE SB0, 0x0 ;  /* 0x000080000000791a */ /* 0x000fea0000000000 */
[----:B------:R-:W-:Y:S01]  /*18bc0*/  BAR.SYNC.DEFER_BLOCKING 0x0 ;  /* 0x0000000000007b1d */ /* 0x000fe20000010000 */
[C---:B-1----:R-:W-:Y:S08]  /*18bd0*/  HMMA.16816.F32 R4, R168.reuse, R172, R4 ;  /* 0x000000aca804723c */ /* 0x042ff00000001804 */
[C---:B------:R-:W-:Y:S08]  /*18be0*/  HMMA.16816.F32 R8, R168.reuse, R174, R8 ;  /* 0x000000aea808723c */ /* 0x040ff00000001808 */
[C---:B---3--:R-:W-:Y:S08]  /*18bf0*/  HMMA.16816.F32 R12, R168.reuse, R160, R12 ;  /* 0x000000a0a80c723c */ /* 0x048ff0000000180c */
[----:B------:R-:W-:Y:S01]  /*18c00*/  FMUL.FTZ R0, R4, c[0x0][0x320] ;  /* 0x0000c80004007a20 */ /* 0x000fe20000410000 */
[----:B------:R-:W-:Y:S03]  /*18c10*/  HMMA.16816.F32 R16, R168, R162, R16 ;  /* 0x000000a2a810723c */ /* 0x000fe60000001810 */
        /* <DEDUP_REMOVED lines=32> */
[----:B---34-:R-:W-:Y:S02]  /*18e20*/  IMAD.MOV.U32 R196, RZ, RZ, c[0x0][0x2b8] ;  /* 0x0000ae00ffc47624 */ /* 0x018fe400078e00ff */
[----:B------:R-:W-:Y:S02]  /*18e30*/  IMAD.MOV.U32 R197, RZ, RZ, RZ ;  /* 0x000000ffffc57224 */ /* 0x000fe400078e00ff */
[----:B--2---:R-:W-:Y:S01]  /*18e40*/  IMAD R2, R195, 0x20, R226 ;  /* 0x00000020c3027824 */ /* 0x004fe200078e02e2 */
[----:B------:R-:W-:Y:S04]  /*18e50*/  ISETP.NE.AND P6, PT, R196, 0x1, PT ;  /* 0x00000001c400780c */ /* 0x000fe80003fc5270 */
[----:B------:R-:W-:Y:S05]  /*18e60*/  IADD3 R2, R2, -0x20, R212 ;  /* 0xffffffe002027810 */ /* 0x000fea0007ffe0d4 */
[--C-:B------:R-:W-:Y:S04]  /*18e70*/  IMAD.MOV.U32 R0, RZ, RZ, R2.reuse ;  /* 0x000000ffff007224 */ /* 0x100fe800078e0002 */
        /* <DEDUP_REMOVED lines=24> */
.L_x_1004:
[----:B------:R-:W-:-:S05]  /*19000*/  BRA.DIV ~URZ, `(.L_x_896) ;  /* 0x00008a527f007947 */ /* 0x000fca000b800000 */
[----:B--2---:R2:W4:Y:S02]  /*19010*/  SHFL.IDX PT, R0, R5, RZ, 0x181f ;  /* 0x00181fff05007589 */ /* 0x00452400000e0000 */
.L_x_1005:
[C---:B----4-:R-:W-:Y:S04]  /*19020*/  LEA R2, P0, R132.reuse, R0, 0x1 ;  /* 0x0000000084027211 */ /* 0x050fe800078008ff */
[----:B---3--:R-:W-:Y:S05]  /*19030*/  LEA.HI.X R3, R132, R4, R133, 0x1, P0 ;  /* 0x0000000484037211 */ /* 0x008fea00000f0c85 */
[----:B------:R-:W-:Y:S01]  /*19040*/  @!PT LDS RZ, [RZ] ;  /* 0x00000000fffff984 */ /* 0x000fe20000000800 */
[----:B------:R-:W-:Y:S01]  /*19050*/  @!PT LDS RZ, [RZ] ;  /* 0x00000000fffff984 */ /* 0x000fe20000000800 */
[----:B------:R-:W-:Y:S01]  /*19060*/  @!PT LDS RZ, [RZ] ;  /* 0x00000000fffff984 */ /* 0x000fe20000000800 */
[----:B------:R3:W-:Y:S02]  /*19070*/  LDGSTS.E.BYPASS.LTC128B.128 [R194+0xc080], [R2.64], !P4 ;  /* 0x0c08000002c27fae */ /* 0x0007e4000e101d48 */
[C---:B---3--:R-:W-:Y:S04]  /*19080*/  LEA R2, P0, R201.reuse, R0, 0x1 ;  /* 0x00000000c9027211 */ /* 0x048fe800078008ff */
[----:B------:R-:W-:Y:S02]  /*19090*/  LEA.HI.X R3, R201, R4, R205, 0x1, P0 ;  /* 0x00000004c9037211 */ /* 0x000fe400000f0ccd */
[C---:B------:R-:W-:Y:S03]  /*190a0*/  LEA R6, P0, R200.reuse, R0, 0x1 ;  /* 0x00000000c8067211 */ /* 0x040fe600078008ff */
[----:B------:R3:W-:Y:S01]  /*190b0*/  LDGSTS.E.BYPASS.LTC128B.128 [R194+0xd080], [R2.64], !P1 ;  /* 0x0d08000002c27fae */ /* 0x0007e2000c901d48 */
[----:B------:R-:W-:Y:S05]  /*190c0*/  LEA.HI.X R7, R200, R4, R207, 0x1, P0 ;  /* 0x00000004c8077211 */ /* 0x000fea00000f0ccf */
[----:B------:R4:W-:Y:S01]  /*190d0*/  LDGSTS.E.BYPASS.LTC128B.128 [R194+0xe080], [R6.64], !P3 ;  /* 0x0e08000006c27fae */ /* 0x0009e2000d901d48 */
[C---:B---3--:R-:W-:Y:S04]  /*190e0*/  LEA R2, P0, R199.reuse, R0, 0x1 ;  /* 0x00000000c7027211 */ /* 0x048fe800078008ff */
[----:B------:R-:W-:Y:S05]  /*190f0*/  LEA.HI.X R3, R199, R4, R206, 0x1, P0 ;  /* 0x00000004c7037211 */ /* 0x000fea00000f0cce */
[----:B------:R4:W-:Y:S04]  /*19100*/  LDGSTS.E.BYPASS.LTC128B.128 [R194+0xf080], [R2.64], !P2 ;  /* 0x0f08000002c27fae */ /* 0x0009e8000d101d48 */
.L_x_894:
[----:B---34-:R-:W-:Y:S05]  /*19110*/  BSYNC B0 ;  /* 0x0000000000007941 */ /* 0x018fea0003800000 */
.L_x_893:
[----:B------:R-:W-:Y:S01]  /*19120*/  LOP3.LUT R8, RZ, c[0x0][0x324], RZ, 0x33, !PT ;  /* 0x0000c900ff087a12 */ /* 0x000fe200078e33ff */
[----:B--2---:R-:W-:Y:S01]  /*19130*/  IMAD.MOV.U32 R0, RZ, RZ, c[0x0][0x2c4] ;  /* 0x0000b100ff007624 */ /* 0x004fe200078e00ff */
[----:B------:R-:W0:Y:S01]  /*19140*/  LDGDEPBAR ;  /* 0x00000000000079af */ /* 0x000e220000000000 */
[----:B------:R-:W-:Y:S02]  /*19150*/  IMAD.IADD R4, R231, 0x1, R227 ;  /* 0x00000001e7047824 */ /* 0x000fe400078e02e3 */
[----:B------:R-:W-:Y:S01]  /*19160*/  IMAD.SHL.U32 R5, R195, 0x20, RZ ;  /* 0x00000020c3057824 */ /* 0x000fe200078e00ff */
[----:B------:R-:W-:Y:S11]  /*19170*/  ISETP.NE.AND P0, PT, R0, 0x1, PT ;  /* 0x000000010000780c */ /* 0x000ff60003f05270 */
[----:B------:R-:W-:Y:S02]  /*19180*/  @!UPT UIADD3 URZ, URZ, URZ, URZ ;  /* 0x0000003f3f3ff290 */ /* 0x000fe4000fffe03f */
[----:B------:R-:W-:Y:S05]  /*19190*/  @P0 IMAD.HI.U32 R0, R4, c[0x0][0x2c8], RZ ;  /* 0x0000b20004000a27 */ /* 0x000fea00078e00ff */
[----:B------:R-:W-:Y:S02]  /*191a0*/  @P0 SHF.R.U32.HI R4, RZ, c[0x0][0x2cc], R0 ;  /* 0x0000b300ff040a19 */ /* 0x000fe40000011600 */
[----:B------:R-:W-:Y:S04]  /*191b0*/  IADD3 R0, -R215, 0x1, -R5 ;  /* 0x00000001d7007810 */ /* 0x000fe80007ffe905 */
[----:B------:R-:W-:Y:S04]  /*191c0*/  IADD3 R6, -R210, R0, R209 ;  /* 0x00000000d2067210 */ /* 0x000fe80007ffe1d1 */
[----:B------:R-:W-:Y:S01]  /*191d0*/  IADD3 R7, R6, c[0x0][0x328], RZ ;  /* 0x0000ca0006077a10 */ /* 0x000fe20007ffe0ff */
[----:B------:R-:W-:-:S05]  /*191e0*/  BRA.DIV ~URZ, `(.L_x_897) ;  /* 0x000088d27f007947 */ /* 0x000fca000b800000 */
[----:B------:R2:W3:Y:S02]  /*191f0*/  SHFL.IDX PT, R3, R4, RZ, 0x1c1f ;  /* 0x001c1fff04037589 */ /* 0x0004e400000e0000 */
.L_x_1006:
[-C--:B---3--:R-:W-:Y:S01]  /*19200*/  IADD3 R2, R7, R3.reuse, RZ ;  /* 0x0000000307027210 */ /* 0x088fe20007ffe0ff */
[----:B------:R-:W-:Y:S02]  /*19210*/  IMAD.MOV.U32 R0, RZ, RZ, c[0x0][0x32c] ;  /* 0x0000cb00ff007624 */ /* 0x000fe400078e00ff */
[----:B------:R-:W-:Y:S03]  /*19220*/  IMAD.IADD R6, R8, 0x1, R6 ;  /* 0x0000000108067824 */ /* 0x000fe600078e0206 */
[----:B------:R-:W-:Y:S02]  /*19230*/  ISETP.GE.AND P0, PT, R0, 0x1, PT ;  /* 0x000000010000780c */ /* 0x000fe40003f06270 */
[----:B------:R-:W-:Y:S11]  /*19240*/  IADD3 R0, R6, R3, RZ ;  /* 0x0000000306007210 */ /* 0x000ff60007ffe0ff */
        /* <DEDUP_REMOVED lines=14> */
.L_x_900:
[----:B------:R-:W-:Y:S04]  /*19330*/  MOV R8, c[0x0][0x32c] ;  /* 0x0000cb0000087a02 */ /* 0x000fe80000000f00 */
[----:B------:R-:W-:Y:S11]  /*19340*/  ISETP.NE.AND P0, PT, R8, 0x1, PT ;  /* 0x000000010800780c */ /* 0x000ff60003f05270 */
[----:B------:R-:W-:Y:S02]  /*19350*/  @!UPT UIADD3 URZ, URZ, URZ, URZ ;  /* 0x0000003f3f3ff290 */ /* 0x000fe4000fffe03f */
[----:B------:R-:W-:Y:S05]  /*19360*/  @P0 IMAD.HI.U32 R8, R3, c[0x0][0x330], RZ ;  /* 0x0000cc0003080a27 */ /* 0x000fea00078e00ff */
[----:B------:R-:W-:Y:S02]  /*19370*/  @P0 SHF.R.U32.HI R3, RZ, c[0x0][0x334], R8 ;  /* 0x0000cd00ff030a19 */ /* 0x000fe40000011608 */
.L_x_901:
[----:B------:R-:W-:Y:S05]  /*19380*/  BSYNC B0 ;  /* 0x0000000000007941 */ /* 0x000fea0003800000 */
.L_x_899:
[----:B------:R-:W-:Y:S04]  /*19390*/  IMAD R3, R3, c[0x0][0x32c], -R5 ;  /* 0x0000cb0003037a24 */ /* 0x000fe800078e0a05 */
[----:B------:R-:W-:Y:S05]  /*193a0*/  IMAD.IADD R3, R3, 0x1, -R215 ;  /* 0x0000000103037824 */ /* 0x000fea00078e0ad7 */
[----:B------:R-:W-:Y:S02]  /*193b0*/  IMNMX R0, R0, R3, !PT ;  /* 0x0000000300007217 */ /* 0x000fe40007800200 */
[----:B------:R-:W-:Y:S04]  /*193c0*/  IADD3 R3, R3, c[0x0][0x32c], RZ ;  /* 0x0000cb0003037a10 */ /* 0x000fe80007ffe0ff */
[----:B------:R-:W-:Y:S02]  /*193d0*/  IMNMX R2, R2, R3, PT ;  /* 0x0000000302027217 */ /* 0x000fe40003800200 */
.L_x_898:
[----:B------:R-:W-:Y:S04]  /*193e0*/  ISETP.GT.AND P1, PT, R195, -0x1, PT ;  /* 0xffffffffc300780c */ /* 0x000fe80003f24270 */
[C---:B------:R-:W-:Y:S02]  /*193f0*/  ISETP.GT.AND P2, PT, R0.reuse, RZ, P1 ;  /* 0x000000ff0000720c */ /* 0x040fe40000f44270 */
[----:B------:R-:W-:Y:S02]  /*19400*/  ISETP.GT.AND P0, PT, R0, 0x1, P1 ;  /* 0x000000010000780c */ /* 0x000fe40000f04270 */
[C---:B------:R-:W-:Y:S02]  /*19410*/  ISETP.LT.OR P2, PT, R2.reuse, 0x1, P2 ;  /* 0x000000010200780c */ /* 0x040fe40001741670 */
[----:B------:R-:W-:Y:S02]  /*19420*/  ISETP.LT.OR P0, PT, R2, 0x2, P0 ;  /* 0x000000020200780c */ /* 0x000fe40000701670 */
[----:B------:R-:W-:Y:S02]  /*19430*/  FSEL R14, R167, -INF , !P2 ;  /* 0xff800000a70e7808 */ /* 0x000fe40005000000 */
[----:B------:R-:W-:Y:S02]  /*19440*/  ISETP.GT.AND P2, PT, R0, 0x8, P1 ;  /* 0x000000080000780c */ /* 0x000fe40000f44270 */
[----:B------:R-:W-:Y:S02]  /*19450*/  FSEL R161, R164, -INF , !P0 ;  /* 0xff800000a4a17808 */ /* 0x000fe40004000000 */
        /* <DEDUP_REMOVED lines=10> */
[C---:B------:R-:W-:Y:S02]  /*19500*/  ISETP.GT.AND P2, PT, R0.reuse, 0x18, P1 ;  /* 0x000000180000780c */ /* 0x040fe40000f44270 */
[----:B------:R-:W-:Y:S02]  /*19510*/  FSEL R17, R11, -INF , !P0 ;  /* 0xff8000000b117808 */ /* 0x000fe40004000000 */
[----:B------:R-:W-:Y:S02]  /*19520*/  ISETP.GT.AND P0, PT, R0, 0x19, P1 ;  /* 0x000000190000780c */ /* 0x000fe40000f04270 */
[C---:B------:R-:W-:Y:S02]  /*19530*/  ISETP.LT.OR P2, PT, R2.reuse, 0x19, P2 ;  /* 0x000000190200780c */ /* 0x040fe40001741670 */
[----:B------:R-:W-:Y:S02]  /*19540*/  ISETP.LT.OR P0, PT, R2, 0x1a, P0 ;  /* 0x0000001a0200780c */ /* 0x000fe40000701670 */
[----:B------:R-:W-:Y:S02]  /*19550*/  FSEL R16, R10, -INF , !P2 ;  /* 0xff8000000a107808 */ /* 0x000fe40005000000 */
[----:B------:R-:W-:Y:S01]  /*19560*/  FSEL R15, R9, -INF , !P0 ;  /* 0xff800000090f7808 */ /* 0x000fe20004000000 */
[----:B------:R-:W-:-:S06]  /*19570*/  BRA.DIV ~URZ, `(.L_x_902) ;  /* 0x000085b27f007947 */ /* 0x000fcc000b800000 */
[----:B------:R3:W4:Y:S02]  /*19580*/  SHFL.IDX PT, R3, R4, 0x1, 0x1c1f ;  /* 0x003c1f0004037f89 */ /* 0x00072400000e0000 */
.L_x_1007:
[----:B----4-:R-:W-:Y:S01]  /*19590*/  IADD3 R2, R7, R3, RZ ;  /* 0x0000000307027210 */ /* 0x010fe20007ffe0ff */
        /* <DEDUP_REMOVED lines=11> */
[----:B--23--:R-:W-:Y:S05]  /*19650*/  IMAD.MOV.U32 R4, RZ, RZ, c[0x0][0x32c] ;  /* 0x0000cb00ff047624 */ /* 0x00cfea00078e00ff */
[----:B------:R-:W-:Y:S11]  /*19660*/  ISETP.NE.AND P0, PT, R4, 0x1, PT ;  /* 0x000000010400780c */ /* 0x000ff60003f05270 */
[----:B------:R-:W-:Y:S02]  /*19670*/  @!UPT UIADD3 URZ, URZ, URZ, URZ ;  /* 0x0000003f3f3ff290 */ /* 0x000fe4000fffe03f */
[----:B------:R-:W-:Y:S05]  /*19680*/  @P0 IMAD.HI.U32 R4, R3, c[0x0][0x330], RZ ;  /* 0x0000cc0003040a27 */ /* 0x000fea00078e00ff */
[----:B------:R-:W-:Y:S04]  /*19690*/  @P0 SHF.R.U32.HI R3, RZ, c[0x0][0x334], R4 ;  /* 0x0000cd00ff030a19 */ /* 0x000fe80000011604 */
[----:B------:R-:W-:Y:S01]  /*196a0*/  LOP3.LUT R3, RZ, R3, RZ, 0x33, !PT ;  /* 0x00000003ff037212 */ /* 0x000fe200078e33ff */
[----:B------:R-:W-:-:S05]  /*196b0*/  BRA `(.L_x_906) ;  /* 0x0000005000007947 */ /* 0x000fca0003800000 */
.L_x_905:
[----:B--23--:R-:W-:Y:S04]  /*196c0*/  MOV R4, c[0x0][0x32c] ;  /* 0x0000cb0000047a02 */ /* 0x00cfe80000000f00 */
[----:B------:R-:W-:Y:S11]  /*196d0*/  ISETP.NE.AND P0, PT, R4, 0x1, PT ;  /* 0x000000010400780c */ /* 0x000ff60003f05270 */
[----:B------:R-:W-:Y:S02]  /*196e0*/  @!UPT UIADD3 URZ, URZ, URZ, URZ ;  /* 0x0000003f3f3ff290 */ /* 0x000fe4000fffe03f */
[----:B------:R-:W-:Y:S05]  /*196f0*/  @P0 IMAD.HI.U32 R4, R3, c[0x0][0x330], RZ ;  /* 0x0000cc0003040a27 */ /* 0x000fea00078e00ff */
[----:B------:R-:W-:Y:S02]  /*19700*/  @P0 SHF.R.U32.HI R3, RZ, c[0x0][0x334], R4 ;  /* 0x0000cd00ff030a19 */ /* 0x000fe40000011604 */
.L_x_906:
[----:B------:R-:W-:Y:S05]  /*19710*/  BSYNC B0 ;  /* 0x0000000000007941 */ /* 0x000fea0003800000 */
.L_x_904:
[----:B------:R-:W-:Y:S04]  /*19720*/  IMAD R5, R3, c[0x0][0x32c], -R5 ;  /* 0x0000cb0003057a24 */ /* 0x000fe800078e0a05 */
[----:B------:R-:W-:Y:S05]  /*19730*/  IMAD.IADD R3, R5, 0x1, -R215 ;  /* 0x0000000105037824 */ /* 0x000fea00078e0ad7 */
[----:B------:R-:W-:Y:S02]  /*19740*/  IMNMX R0, R0, R3, !PT ;  /* 0x0000000300007217 */ /* 0x000fe40007800200 */
[----:B------:R-:W-:Y:S04]  /*19750*/  IADD3 R3, R3, c[0x0][0x32c], RZ ;  /* 0x0000cb0003037a10 */ /* 0x000fe80007ffe0ff */
[----:B------:R-:W-:Y:S02]  /*19760*/  IMNMX R2, R2, R3, PT ;  /* 0x0000000302027217 */ /* 0x000fe40003800200 */
.L_x_903:
[C---:B------:R-:W-:Y:S02]  /*19770*/  ISETP.GT.AND P0, PT, R0.reuse, RZ, P1 ;  /* 0x000000ff0000720c */ /* 0x040fe40000f04270 */
[----:B------:R-:W-:Y:S02]  /*19780*/  ISETP.GT.AND P2, PT, R0, 0x1, P1 ;  /* 0x000000010000780c */ /* 0x000fe40000f44270 */
[C---:B------:R-:W-:Y:S02]  /*19790*/  ISETP.LT.OR P0, PT, R2.reuse, 0x1, P0 ;  /* 0x000000010200780c */ /* 0x040fe40000701670 */
[----:B------:R-:W-:Y:S02]  /*197a0*/  ISETP.LT.OR P2, PT, R2, 0x2, P2 ;  /* 0x000000020200780c */ /* 0x000fe40001741670 */
[----:B------:R-:W-:Y:S02]  /*197b0*/  FSEL R6, R175, -INF , !P0 ;  /* 0xff800000af067808 */ /* 0x000fe40004000000 */
[----:B------:R-:W-:Y:S02]  /*197c0*/  ISETP.GT.AND P0, PT, R0, 0x8, P1 ;  /* 0x000000080000780c */ /* 0x000fe40000f04270 */
[----:B------:R-:W-:Y:S02]  /*197d0*/  FSEL R13, R174, -INF , !P2 ;  /* 0xff800000ae0d7808 */ /* 0x000fe40005000000 */
[----:B------:R-:W-:Y:S02]  /*197e0*/  ISETP.LT.OR P0, PT, R2, 0x9, P0 ;  /* 0x000000090200780c */ /* 0x000fe40000701670 */
[C---:B------:R-:W-:Y:S02]  /*197f0*/  ISETP.GT.AND P2, PT, R0.reuse, 0x9, P1 ;  /* 0x000000090000780c */ /* 0x040fe40000f44270 */
[----:B------:R-:W-:Y:S02]  /*19800*/  FSEL R12, R173, -INF , !P0 ;  /* 0xff800000ad0c7808 */ /* 0x000fe40004000000 */
[----:B------:R-:W-:Y:S02]  /*19810*/  ISETP.GT.AND P0, PT, R0, 0x10, P1 ;  /* 0x000000100000780c */ /* 0x000fe40000f04270 */
[C---:B------:R-:W-:Y:S02]  /*19820*/  ISETP.LT.OR P2, PT, R2.reuse, 0xa, P2 ;  /* 0x0000000a0200780c */ /* 0x040fe40001741670 */
[----:B------:R-:W-:Y:S02]  /*19830*/  ISETP.LT.OR P0, PT, R2, 0x11, P0 ;  /* 0x000000110200780c */ /* 0x000fe40000701670 */
[----:B------:R-:W-:Y:S02]  /*19840*/  FSEL R11, R172, -INF , !P2 ;  /* 0xff800000ac0b7808 */ /* 0x000fe40005000000 */
[----:B------:R-:W-:Y:S02]  /*19850*/  ISETP.GT.AND P3, PT, R0, 0x11, P1 ;  /* 0x000000110000780c */ /* 0x000fe40000f64270 */
[----:B------:R-:W-:Y:S02]  /*19860*/  FSEL R10, R162, -INF , !P0 ;  /* 0xff800000a20a7808 */ /* 0x000fe40004000000 */
[C---:B------:R-:W-:Y:S02]  /*19870*/  ISETP.GT.AND P2, PT, R0.reuse, 0x18, P1 ;  /* 0x000000180000780c */ /* 0x040fe40000f44270 */
[----:B------:R-:W-:Y:S02]  /*19880*/  ISETP.GT.AND P0, PT, R0, 0x19, P1 ;  /* 0x000000190000780c */ /* 0x000fe40000f04270 */
[----:B------:R-:W-:Y:S02]  /*19890*/  FMNMX.FTZ R0, R14, R135, !PT ;  /* 0x000000870e007209 */ /* 0x000fe40007810000 */
[----:B------:R-:W-:Y:S02]  /*198a0*/  FMNMX.FTZ R3, R6, R136, !PT ;  /* 0x0000008806037209 */ /* 0x000fe40007810000 */
[----:B------:R-:W-:Y:S02]  /*198b0*/  FMNMX.FTZ R0, R161, R0, !PT ;  /* 0x00000000a1007209 */ /* 0x000fe40007810000 */
[----:B------:R-:W-:Y:S02]  /*198c0*/  FMNMX.FTZ R3, R13, R3, !PT ;  /* 0x000000030d037209 */ /* 0x000fe40007810000 */
[C---:B------:R-:W-:Y:S02]  /*198d0*/  ISETP.LT.OR P3, PT, R2.reuse, 0x12, P3 ;  /* 0x000000120200780c */ /* 0x040fe40001f61670 */
[C---:B------:R-:W-:Y:S02]  /*198e0*/  ISETP.LT.OR P1, PT, R2.reuse, 0x19, P2 ;  /* 0x000000190200780c */ /* 0x040fe40001721670 */
[----:B------:R-:W-:Y:S02]  /*198f0*/  ISETP.LT.OR P0, PT, R2, 0x1a, P0 ;  /* 0x0000001a0200780c */ /* 0x000fe40000701670 */
[----:B------:R-:W-:Y:S02]  /*19900*/  FMNMX.FTZ R2, R160, R0, !PT ;  /* 0x00000000a0027209 */ /* 0x000fe40007810000 */
[----:B------:R-:W-:Y:S02]  /*19910*/  FMNMX.FTZ R0, R12, R3, !PT ;  /* 0x000000030c007209 */ /* 0x000fe40007810000 */
[----:B------:R-:W-:Y:S02]  /*19920*/  FMNMX.FTZ R2, R19, R2, !PT ;  /* 0x0000000213027209 */ /* 0x000fe40007810000 */
[----:B------:R-:W-:Y:S02]  /*19930*/  FMNMX.FTZ R0, R11, R0, !PT ;  /* 0x000000000b007209 */ /* 0x000fe40007810000 */
[----:B------:R-:W-:Y:S02]  /*19940*/  FSEL R9, R165, -INF , !P3 ;  /* 0xff800000a5097808 */ /* 0x000fe40005800000 */
[----:B------:R-:W-:Y:S02]  /*19950*/  FMNMX.FTZ R2, R18, R2, !PT ;  /* 0x0000000212027209 */ /* 0x000fe40007810000 */
[----:B------:R-:W-:Y:S02]  /*19960*/  FMNMX.FTZ R0, R10, R0, !PT ;  /* 0x000000000a007209 */ /* 0x000fe40007810000 */
[----:B------:R-:W-:Y:S02]  /*19970*/  FSEL R8, R163, -INF , !P1 ;  /* 0xff800000a3087808 */ /* 0x000fe40004800000 */
[----:B------:R-:W-:Y:S02]  /*19980*/  FMNMX.FTZ R2, R17, R2, !PT ;  /* 0x0000000211027209 */ /* 0x000fe40007810000 */
[----:B------:R-:W-:Y:S02]  /*19990*/  FMNMX.FTZ R0, R9, R0, !PT ;  /* 0x0000000009007209 */ /* 0x000fe40007810000 */
[----:B-1----:R-:W-:Y:S02]  /*199a0*/  FSEL R7, R166, -INF , !P0 ;  /* 0xff800000a6077808 */ /* 0x002fe40004000000 */
[----:B------:R-:W-:Y:S02]  /*199b0*/  FMNMX.FTZ R2, R16, R2, !PT ;  /* 0x0000000210027209 */ /* 0x000fe40007810000 */
[----:B------:R-:W-:Y:S02]  /*199c0*/  FMNMX.FTZ R0, R8, R0, !PT ;  /* 0x0000000008007209 */ /* 0x000fe40007810000 */
[----:B--23--:R-:W-:Y:S02]  /*199d0*/  FMNMX.FTZ R4, R15, R2, !PT ;  /* 0x000000020f047209 */ /* 0x00cfe40007810000 */
[----:B------:R-:W-:Y:S01]  /*199e0*/  FMNMX.FTZ R5, R7, R0, !PT ;  /* 0x0000000007057209 */ /* 0x000fe20007810000 */
[----:B------:R-:W-:-:S05]  /*199f0*/  BRA.DIV ~URZ, `(.L_x_907) ;  /* 0x000081a27f007947 */ /* 0x000fca000b800000 */
[----:B------:R1:W2:Y:S02]  /*19a00*/  SHFL.BFLY PT, R0, R4, 0x2, 0x1f ;  /* 0x0c401f0004007f89 */ /* 0x0002a400000e0000 */
.L_x_1008:
[----:B-12---:R-:W-:Y:S01]  /*19a10*/  FMNMX.FTZ R4, R4, R0, !PT ;  /* 0x0000000004047209 */ /* 0x006fe20007810000 */
[----:B------:R-:W-:-:S05]  /*19a20*/  BRA.DIV ~URZ, `(.L_x_908) ;  /* 0x000081b27f007947 */ /* 0x000fca000b800000 */
[----:B------:R-:W1:Y:S02]  /*19a30*/  SHFL.BFLY PT, R0, R4, 0x1, 0x1f ;  /* 0x0c201f0004007f89 */ /* 0x000e6400000e0000 */
[----:B-1----:R-:W-:Y:S02]  /*19a40*/  FMNMX.FTZ R134, R4, R0, !PT ;  /* 0x0000000004867209 */ /* 0x002fe40007810000 */
[----:B------:R-:W1:Y:S02]  /*19a50*/  SHFL.BFLY PT, R0, R5, 0x2, 0x1f ;  /* 0x0c401f0005007f89 */ /* 0x000e6400000e0000 */
[----:B-1----:R-:W-:Y:S05]  /*19a60*/  FMNMX.FTZ R4, R5, R0, !PT ;  /* 0x0000000005047209 */ /* 0x002fea0007810000 */
[----:B------:R1:W2:Y:S02]  /*19a70*/  SHFL.BFLY PT, R0, R4, 0x1, 0x1f ;  /* 0x0c201f0004007f89 */ /* 0x0002a400000e0000 */
.L_x_1009:
[C---:B------:R-:W-:Y:S01]  /*19a80*/  FSETP.NEU.FTZ.AND P0, PT, R134.reuse, -INF , PT ;  /* 0xff8000008600780b */ /* 0x040fe20003f1d000 */
[----:B------:R-:W-:Y:S01]  /*19a90*/  FMUL.FTZ R2, R134, c[0x0][0x2d0] ;  /* 0x0000b40086027a20 */ /* 0x000fe20000410000 */
[----:B--2---:R-:W-:Y:S01]  /*19aa0*/  FMNMX.FTZ R3, R0, R4, !PT ;  /* 0x0000000400037209 */ /* 0x004fe20007810000 */
[----:B------:R-:W-:Y:S01]  /*19ab0*/  WARPSYNC 0xffffffff ;  /* 0xffffffff00007948 */ /* 0x000fe20003800000 */
[----:B------:R-:W-:Y:S02]  /*19ac0*/  FSEL R0, R134, RZ, P0 ;  /* 0x000000ff86007208 */ /* 0x000fe40000000000 */
[----:B------:R-:W-:Y:S02]  /*19ad0*/  FSEL R2, R2, RZ, P0 ;  /* 0x000000ff02027208 */ /* 0x000fe40000000000 */
[----:B------:R-:W-:Y:S01]  /*19ae0*/  FSETP.NEU.FTZ.AND P0, PT, R3, -INF , PT ;  /* 0xff8000000300780b */ /* 0x000fe20003f1d000 */
[----:B------:R-:W-:Y:S02]  /*19af0*/  FADD.FTZ R0, -R0, R135 ;  /* 0x0000008700007221 */ /* 0x000fe40000010100 */
        /* <DEDUP_REMOVED lines=20> */
[----:B---3--:R-:W-:Y:S01]  /*19c40*/  F2FP.PACK_AB R160, R4, R15 ;  /* 0x0000000f04a0723e */ /* 0x008fe200000000ff */
[C---:B------:R-:W-:Y:S01]  /*19c50*/  FMUL.FTZ R29, R0.reuse, R29 ;  /* 0x0000001d001d7220 */ /* 0x040fe20000410000 */
[----:B------:R-:W1:Y:S01]  /*19c60*/  MUFU.EX2 R15, R19 ;  /* 0x00000013000f7308 */ /* 0x000e620000000800 */
[C---:B------:R-:W-:Y:S02]  /*19c70*/  FMUL.FTZ R32, R0.reuse, R32 ;  /* 0x0000002000207220 */ /* 0x040fe40000410000 */
[C---:B------:R-:W-:Y:S02]  /*19c80*/  FMUL.FTZ R33, R0.reuse, R33 ;  /* 0x0000002100217220 */ /* 0x040fe40000410000 */
[C---:B------:R-:W-:Y:S02]  /*19c90*/  FMUL.FTZ R36, R0.reuse, R36 ;  /* 0x0000002400247220 */ /* 0x040fe40000410000 */
[----:B------:R-:W-:Y:S02]  /*19ca0*/  FMUL.FTZ R37, R0, R37 ;  /* 0x0000002500257220 */ /* 0x000fe40000410000 */
[----:B----4-:R-:W-:Y:S01]  /*19cb0*/  FADD.FTZ R5, R4, R2 ;  /* 0x0000000204057221 */ /* 0x010fe20000010000 */
[C---:B------:R-:W-:Y:S01]  /*19cc0*/  FSEL R2, R3.reuse, RZ, P0 ;  /* 0x000000ff03027208 */ /* 0x040fe20000000000 */
[----:B------:R-:W-:Y:S02]  /*19cd0*/  FMUL.FTZ R4, R3, c[0x0][0x2d0] ;  /* 0x0000b40003047a20 */ /* 0x000fe40000410000 */
[----:B------:R-:W-:Y:S02]  /*19ce0*/  FMUL.FTZ R40, R0, R40 ;  /* 0x0000002800287220 */ /* 0x000fe40000410000 */
[----:B------:R-:W-:Y:S01]  /*19cf0*/  FADD.FTZ R2, -R2, R136 ;  /* 0x0000008802027221 */ /* 0x000fe20000010100 */
[----:B------:R-:W-:Y:S01]  /*19d00*/  FSEL R4, R4, RZ, P0 ;  /* 0x000000ff04047208 */ /* 0x000fe20000000000 */
[----:B------:R-:W-:Y:S01]  /*19d10*/  FMUL.FTZ R41, R0, R41 ;  /* 0x0000002900297220 */ /* 0x000fe20000410000 */
[----:B------:R-:W-:Y:S01]  /*19d20*/  ISETP.GT.AND P0, PT, R195, R208, PT ;  /* 0x000000d0c300720c */ /* 0x000fe20003f04270 */
[----:B------:R-:W-:Y:S02]  /*19d30*/  FMUL.FTZ R2, R2, c[0x0][0x2d0] ;  /* 0x0000b40002027a20 */ /* 0x000fe40000410000 */
[--C-:B------:R-:W-:Y:S02]  /*19d40*/  FFMA.FTZ R136, R11, c[0x0][0x2d0], -R4.reuse ;  /* 0x0000b4000b887a23 */ /* 0x100fe40000010804 */
[--C-:B------:R-:W-:Y:S01]  /*19d50*/  FFMA.FTZ R166, R10, c[0x0][0x2d0], -R4.reuse ;  /* 0x0000b4000aa67a23 */ /* 0x100fe20000010804 */
[----:B-1----:R-:W-:Y:S01]  /*19d60*/  F2FP.PACK_AB R162, R15, R16 ;  /* 0x000000100fa2723e */ /* 0x002fe200000000ff */
[----:B------:R-:W1:Y:S01]  /*19d70*/  MUFU.EX2 R2, R2 ;  /* 0x0000000200027308 */ /* 0x000e620000000800 */
[--C-:B------:R-:W-:Y:S02]  /*19d80*/  FFMA.FTZ R165, R9, c[0x0][0x2d0], -R4.reuse ;  /* 0x0000b40009a57a23 */ /* 0x100fe40000010804 */
[--C-:B------:R-:W-:Y:S02]  /*19d90*/  FFMA.FTZ R167, R8, c[0x0][0x2d0], -R4.reuse ;  /* 0x0000b40008a77a23 */ /* 0x100fe40000010804 */
[--C-:B------:R-:W-:Y:S02]  /*19da0*/  FFMA.FTZ R6, R6, c[0x0][0x2d0], -R4.reuse ;  /* 0x0000b40006067a23 */ /* 0x100fe40000010804 */
[--C-:B------:R-:W-:Y:S02]  /*19db0*/  FFMA.FTZ R14, R13, c[0x0][0x2d0], -R4.reuse ;  /* 0x0000b4000d0e7a23 */ /* 0x100fe40000010804 */
        /* <DEDUP_REMOVED lines=10> */
[C---:B-1----:R-:W-:Y:S02]  /*19e60*/  FMUL.FTZ R18, R2.reuse, R142 ;  /* 0x0000008e02127220 */ /* 0x042fe40000410000 */
[C---:B------:R-:W-:Y:S02]  /*19e70*/  FMUL.FTZ R19, R2.reuse, R143 ;  /* 0x0000008f02137220 */ /* 0x040fe40000410000 */
[----:B------:R-:W1:Y:S01]  /*19e80*/  LDSM.16.MT88.4 R140, [R178] ;  /* 0x00000000b28c783b */ /* 0x000e620000004200 */
[----:B------:R-:W4:Y:S01]  /*19e90*/  MUFU.EX2 R152, R14 ;  /* 0x0000000e00987308 */ /* 0x000f220000000800 */
[----:B------:R-:W-:Y:S02]  /*19ea0*/  FMUL.FTZ R7, R2, R155 ;  /* 0x0000009b02077220 */ /* 0x000fe40000410000 */
[----:B------:R-:W-:Y:S02]  /*19eb0*/  FMUL.FTZ R8, R0, R148 ;  /* 0x0000009400087220 */ /* 0x000fe40000410000 */
[C---:B--2---:R-:W-:Y:S02]  /*19ec0*/  FMUL.FTZ R6, R2.reuse, R154 ;  /* 0x0000009a02067220 */ /* 0x044fe40000410000 */
        /* <DEDUP_REMOVED lines=16> */
[----:B------:R-:W2:Y:S01]  /*19fd0*/  MUFU.EX2 R146, R135 ;  /* 0x0000008700927308 */ /* 0x000ea20000000800 */
[C---:B------:R-:W-:Y:S02]  /*19fe0*/  FMUL.FTZ R31, R2.reuse, R31 ;  /* 0x0000001f021f7220 */ /* 0x040fe40000410000 */
[C---:B------:R-:W-:Y:S02]  /*19ff0*/  FMUL.FTZ R34, R2.reuse, R34 ;  /* 0x0000002202227220 */ /* 0x040fe40000410000 */
[C---:B------:R-:W-:Y:S02]  /*1a000*/  FMUL.FTZ R35, R2.reuse, R35 ;  /* 0x0000002302237220 */ /* 0x040fe40000410000 */
[C---:B------:R-:W-:Y:S02]  /*1a010*/  FMUL.FTZ R38, R2.reuse, R38 ;  /* 0x0000002602267220 */ /* 0x040fe40000410000 */
[C---:B------:R-:W-:Y:S01]  /*1a020*/  FMUL.FTZ R39, R2.reuse, R39 ;  /* 0x0000002702277220 */ /* 0x040fe20000410000 */
[----:B------:R-:W-:Y:S01]  /*1a030*/  MUFU.EX2 R135, R172 ;  /* 0x000000ac00877308 */ /* 0x000fe20000000800 */
[C---:B------:R-:W-:Y:S02]  /*1a040*/  FMUL.FTZ R42, R2.reuse, R42 ;  /* 0x0000002a022a7220 */ /* 0x040fe40000410000 */
[----:B------:R-:W-:Y:S02]  /*1a050*/  FMUL.FTZ R43, R2, R43 ;  /* 0x0000002b022b7220 */ /* 0x000fe40000410000 */
[C---:B------:R-:W-:Y:S02]  /*1a060*/  FMUL.FTZ R44, R0.reuse, R44 ;  /* 0x0000002c002c7220 */ /* 0x040fe40000410000 */
[----:B------:R-:W-:Y:S02]  /*1a070*/  FMUL.FTZ R45, R0, R45 ;  /* 0x0000002d002d7220 */ /* 0x000fe40000410000 */
[C---:B------:R-:W-:Y:S01]  /*1a080*/  FMUL.FTZ R46, R2.reuse, R46 ;  /* 0x0000002e022e7220 */ /* 0x040fe20000410000 */
[----:B------:R3:W-:Y:S01]  /*1a090*/  MUFU.EX2 R170, R166 ;  /* 0x000000a600aa7308 */ /* 0x0007e20000000800 */
[----:B------:R-:W-:Y:S02]  /*1a0a0*/  FMUL.FTZ R47, R2, R47 ;  /* 0x0000002f022f7220 */ /* 0x000fe40000410000 */
[C---:B------:R-:W-:Y:S01]  /*1a0b0*/  FMUL.FTZ R48, R0.reuse, R48 ;  /* 0x0000003000307220 */ /* 0x040fe20000410000 */
[----:B--2---:R-:W-:Y:S01]  /*1a0c0*/  F2FP.PACK_AB R163, R173, R146 ;  /* 0x00000092ada3723e */ /* 0x004fe200000000ff */
[----:B------:R-:W-:Y:S02]  /*1a0d0*/  FMUL.FTZ R49, R0, R49 ;  /* 0x0000003100317220 */ /* 0x000fe40000410000 */
[C---:B------:R-:W-:Y:S02]  /*1a0e0*/  FMUL.FTZ R50, R2.reuse, R50 ;  /* 0x0000003202327220 */ /* 0x040fe40000410000 */
[----:B------:R-:W-:Y:S01]  /*1a0f0*/  FMUL.FTZ R51, R2, R51 ;  /* 0x0000003302337220 */ /* 0x000fe20000410000 */
[----:B------:R-:W2:Y:S01]  /*1a100*/  MUFU.EX2 R169, R165 ;  /* 0x000000a500a97308 */ /* 0x000ea20000000800 */
[C---:B-1----:R-:W-:Y:S05]  /*1a110*/  HMMA.16816.F32 R4, R160.reuse, R140, R4 ;  /* 0x0000008ca004723c */ /* 0x042fea0000001804 */
[C---:B------:R-:W-:Y:S02]  /*1a120*/  FMUL.FTZ R52, R0.reuse, R52 ;  /* 0x0000003400347220 */ /* 0x040fe40000410000 */
[----:B------:R-:W-:Y:S01]  /*1a130*/  FMUL.FTZ R53, R0, R53 ;  /* 0x0000003500357220 */ /* 0x000fe20000410000 */
[C---:B------:R-:W-:Y:S01]  /*1a140*/  HMMA.16816.F32 R8, R160.reuse, R142, R8 ;  /* 0x0000008ea008723c */ /* 0x040fe20000001808 */
[----:B------:R-:W1:Y:S03]  /*1a150*/  LDSM.16.MT88.4 R140, [R179] ;  /* 0x00000000b38c783b */ /* 0x000e660000004200 */
[----:B------:R-:W-:Y:S01]  /*1a160*/  FMUL.FTZ R54, R2, R54 ;  /* 0x0000003602367220 */ /* 0x000fe20000410000 */
[----:B---3--:R-:W-:Y:S01]  /*1a170*/  F2FP.PACK_AB R166, R136, R144 ;  /* 0x0000009088a6723e */ /* 0x008fe200000000ff */
[----:B------:R-:W-:Y:S02]  /*1a180*/  FMUL.FTZ R55, R2, R55 ;  /* 0x0000003702377220 */ /* 0x000fe40000410000 */
[C---:B------:R-:W-:Y:S04]  /*1a190*/  FMUL.FTZ R56, R0.reuse, R56 ;  /* 0x0000003800387220 */ /* 0x040fe80000410000 */
[----:B------:R-:W-:Y:S02]  /*1a1a0*/  FMUL.FTZ R57, R0, R57 ;  /* 0x0000003900397220 */ /* 0x000fe40000410000 */
[C---:B------:R-:W-:Y:S01]  /*1a1b0*/  FMUL.FTZ R58, R2.reuse, R58 ;  /* 0x0000003a023a7220 */ /* 0x040fe20000410000 */
[----:B--2---:R-:W-:Y:S01]  /*1a1c0*/  F2FP.PACK_AB R165, R169, R170 ;  /* 0x000000aaa9a5723e */ /* 0x004fe200000000ff */
        /* <DEDUP_REMOVED lines=132> */
[----:B-1----:R-:W-:Y:S01]  /*1aa10*/  F2FP.PACK_AB R167, R135, R160 ;  /* 0x000000a087a7723e */ /* 0x002fe200000000ff */
[----:B------:R-:W-:Y:S01]  /*1aa20*/  FADD.FTZ R2, R160, R0 ;  /* 0x00000000a0027221 */ /* 0x000fe20000010000 */
[----:B------:R-:W-:Y:S03]  /*1aa30*/  IADD3 R0, R195, -0x1, RZ ;  /* 0xffffffffc3007810 */ /* 0x000fe60007ffe0ff */
[----:B------:R-:W-:Y:S03]  /*1aa40*/  FADD.FTZ R203, R135, R2 ;  /* 0x0000000287cb7221 */ /* 0x000fe60000010000 */
[----:B------:R-:W-:Y:S01]  /*1aa50*/  MOV R195, R0 ;  /* 0x0000000000c37202 */ /* 0x000fe20000000f00 */
[C---:B------:R-:W-:Y:S01]  /*1aa60*/  HMMA.16816.F32 R152, R164.reuse, R148, R4 ;  /* 0x00000094a498723c */ /* 0x040fe20000001804 */
[----:B------:R-:W1:Y:S04]  /*1aa70*/  LDSM.16.MT88.4 R4, [R181+0x800] ;  /* 0x00080000b504783b */ /* 0x000e680000004200 */
[----:B------:R-:W-:Y:S03]  /*1aa80*/  MOV R135, R134 ;  /* 0x0000008600877202 */ /* 0x000fe60000000f00 */
        /* <DEDUP_REMOVED lines=45> */
[----:B------:R-:W-:Y:S07]  /*1ad60*/  @!UPT UIADD3 URZ, URZ, URZ, URZ ;  /* 0x0000003f3f3ff290 */ /* 0x000fee000fffe03f */
[----:B------:R-:W-:-:S11]  /*1ad70*/  @P0 BRA `(.L_x_909) ;  /* 0xffffd4f000000947 */ /* 0x000fd6000383ffff */
.L_x_891:
[----:B------:R-:W-:Y:S05]  /*1ad80*/  BRA.DIV ~URZ, `(.L_x_910) ;  /* 0x00006f227f007947 */ /* 0x000fea000b800000 */
[----:B------:R1:W2:Y:S02]  /*1ad90*/  SHFL.BFLY PT, R0, R204, 0x2, 0x1f ;  /* 0x0c401f00cc007f89 */ /* 0x0002a400000e0000 */
.L_x_1010:
[----:B--2---:R-:W-:Y:S01]  /*1ada0*/  FADD.FTZ R6, R0, R204 ;  /* 0x000000cc00067221 */ /* 0x004fe20000010000 */
[----:B------:R-:W-:Y:S05]  /*1adb0*/  BRA.DIV ~URZ, `(.L_x_911) ;  /* 0x00006f427f007947 */ /* 0x000fea000b800000 */
[----:B------:R-:W2:Y:S02]  /*1adc0*/  SHFL.BFLY PT, R0, R6, 0x1, 0x1f ;  /* 0x0c201f0006007f89 */ /* 0x000ea400000e0000 */
[----:B--2---:R-:W-:-:S02]  /*1add0*/  FADD.FTZ R6, R6, R0 ;  /* 0x0000000006067221 */ /* 0x004fc40000010000 */
[----:B------:R-:W2:Y:S02]  /*1ade0*/  SHFL.BFLY PT, R0, R203, 0x2, 0x1f ;  /* 0x0c401f00cb007f89 */ /* 0x000ea400000e0000 */
[----:B--2---:R-:W-:-:S05]  /*1adf0*/  FADD.FTZ R4, R0, R203 ;  /* 0x000000cb00047221 */ /* 0x004fca0000010000 */
[----:B------:R2:W3:Y:S02]  /*1ae00*/  SHFL.BFLY PT, R3, R4, 0x1, 0x1f ;  /* 0x0c201f0004037f89 */ /* 0x0004e400000e0000 */
.L_x_1011:
        /* <DEDUP_REMOVED lines=10> */
[----:B------:R-:W-:Y:S02]  /*1aeb0*/  FMUL.FTZ R165, R2, R101 ;  /* 0x0000006502a57220 */ /* 0x000fe40000410000 */
        /* <DEDUP_REMOVED lines=24> */
[----:B------:R-:W-:Y:S02]  /*1b040*/  FMUL.FTZ R121, R0, R27 ;  /* 0x0000001b00797220 */ /* 0x000fe40000410000 */
[C---:B------:R-:W-:Y:S02]  /*1b050*/  FMUL.FTZ R160, R2.reuse, R48 ;  /* 0x0000003002a07220 */ /* 0x040fe40000410000 */
[----:B------:R-:W-:-:S02]  /*1b060*/  FMUL.FTZ R161, R2, R49 ;  /* 0x0000003102a17220 */ /* 0x000fc40000410000 */
[C---:B------:R-:W-:Y:S02]  /*1b070*/  FMUL.FTZ R168, R2.reuse, R116 ;  /* 0x0000007402a87220 */ /* 0x040fe40000410000 */
[C---:B------:R-:W-:Y:S02]  /*1b080*/  FMUL.FTZ R169, R2.reuse, R117 ;  /* 0x0000007502a97220 */ /* 0x040fe40000410000 */
[C---:B------:R-:W-:Y:S02]  /*1b090*/  FMUL.FTZ R112, R2.reuse, R124 ;  /* 0x0000007c02707220 */ /* 0x040fe40000410000 */
[----:B------:R-:W-:Y:S02]  /*1b0a0*/  FMUL.FTZ R113, R2, R125 ;  /* 0x0000007d02717220 */ /* 0x000fe40000410000 */
[C---:B------:R-:W-:Y:S02]  /*1b0b0*/  FMUL.FTZ R52, R0.reuse, R142 ;  /* 0x0000008e00347220 */ /* 0x040fe40000410000 */
[----:B------:R-:W-:-:S02]  /*1b0c0*/  FMUL.FTZ R53, R0, R143 ;  /* 0x0000008f00357220 */ /* 0x000fc40000410000 */
[C---:B------:R-:W-:Y:S02]  /*1b0d0*/  FMUL.FTZ R128, R0.reuse, R22 ;  /* 0x0000001600807220 */ /* 0x040fe40000410000 */
[C---:B------:R-:W-:Y:S02]  /*1b0e0*/  FMUL.FTZ R129, R0.reuse, R23 ;  /* 0x0000001700817220 */ /* 0x040fe40000410000 */
[C---:B------:R-:W-:Y:S02]  /*1b0f0*/  FMUL.FTZ R26, R0.reuse, R42 ;  /* 0x0000002a001a7220 */ /* 0x040fe40000410000 */
[----:B------:R-:W-:Y:S02]  /*1b100*/  FMUL.FTZ R27, R0, R43 ;  /* 0x0000002b001b7220 */ /* 0x000fe40000410000 */
[----:B---3--:R-:W-:Y:S02]  /*1b110*/  @P0 FMUL.FTZ R3, R3, 0.69314718246459960938 ;  /* 0x3f31721803030820 */ /* 0x008fe40000410000 */
        /* <DEDUP_REMOVED lines=56> */
[----:B------:R-:W-:Y:S01]  /*1b4a0*/  FMUL.FTZ R67, R0, R131 ;  /* 0x0000008300437220 */ /* 0x000fe20000410000 */
[----:B------:R-:W-:Y:S01]  /*1b4b0*/  MOV R0, 0x1 ;  /* 0x0000000100007802 */ /* 0x000fe20000000f00 */
[----:B------:R-:W-:Y:S02]  /*1b4c0*/  @P0 FFMA.FTZ R18, R4, R5, R3 ;  /* 0x0000000504120223 */ /* 0x000fe40000010003 */
        /* <DEDUP_REMOVED lines=40> */
.L_x_756:
[----:B------:R-:W2:Y:S01]  /*1b750*/  S2R R110, SR_TID.X ;  /* 0x00000000006e7919 */ /* 0x000ea20000002100 */
[----:B------:R-:W-:Y:S01]  /*1b760*/  BSSY B0, `(.L_x_912) ;  /* 0x0000010000007945 */ /* 0x000fe20003800000 */
[----:B--2---:R-:W-:-:S13]  /*1b770*/  LOP3.LUT P0, RZ, R110, 0xff, RZ, 0xc0, !PT ;  /* 0x000000ff6eff7812 */ /* 0x004fda000780c0ff */
[----:B------:R-:W-:Y:S05]  /*1b780*/  @P0 BRA `(.L_x_913) ;  /* 0x000000d000000947 */ /* 0x000fea0003800000 */
[----:B------:R-:W2:Y:S01]  /*1b790*/  S2R R2, SR_LANEID ;  /* 0x0000000000027919 */ /* 0x000ea20000000000 */
[----:B------:R-:W-:Y:S01]  /*1b7a0*/  VOTEU.ANY UR4, UPT, PT ;  /* 0x0000000000047886 */ /* 0x000fe200038e0100 */
[----:B------:R-:W-:Y:S01]  /*1b7b0*/  IMAD.MOV.U32 R4, RZ, RZ, c[0x0][0x560] ;  /* 0x00015800ff047624 */ /* 0x000fe200078e00ff */
[----:B------:R-:W2:Y:S01]  /*1b7c0*/  FLO.U32 R3, UR4 ;  /* 0x0000000400037d00 */ /* 0x000ea200080e0000 */
[----:B------:R-:W-:Y:S01]  /*1b7d0*/  IMAD.MOV.U32 R5, RZ, RZ, c[0x0][0x564] ;  /* 0x00015900ff057624 */ /* 0x000fe200078e00ff */
[----:B--2---:R-:W-:-:S06]  /*1b7e0*/  ISETP.EQ.U32.AND P0, PT, R3, R2, PT ;  /* 0x000000020300720c */ /* 0x004fcc0003f02070 */
[----:B------:R-:W2:Y:S07]  /*1b7f0*/  POPC R2, UR4 ;  /* 0x0000000400027d09 */ /* 0x000eae0008000000 */
[----:B--2---:R-:W2:Y:S04]  /*1b800*/  @P0 ATOMG.E.ADD.STRONG.GPU PT, R2, [R4.64], R2 ;  /* 0x00000002040209a8 */ /* 0x004ea800081ee1c8 */
[----:B--2---:R2:W3:Y:S04]  /*1b810*/  SHFL.IDX PT, R3, R2, R3, 0x1f ;  /* 0x00001f0302037589 */ /* 0x0044e800000e0000 */
[----:B--2---:R-:W2:Y:S02]  /*1b820*/  S2R R2, SR_LTMASK ;  /* 0x0000000000027919 */ /* 0x004ea40000003900 */
[----:B--2---:R-:W-:-:S06]  /*1b830*/  LOP3.LUT R2, R2, UR4, RZ, 0xc0, !PT ;  /* 0x0000000402027c12 */ /* 0x004fcc000f8ec0ff */
[----:B------:R-:W3:Y:S02]  /*1b840*/  POPC R2, R2 ;  /* 0x0000000200027309 */ /* 0x000ee40000000000 */
[----:B---3--:R-:W-:-:S06]  /*1b850*/  IADD3 R232, R3, c[0x0][0xc], R2 ;  /* 0x0000030003e87a10 */ /* 0x008fcc0007ffe002 */
.L_x_913:
[----:B------:R-:W-:Y:S05]  /*1b860*/  BSYNC B0 ;  /* 0x0000000000007941 */ /* 0x000fea0003800000 */
.L_x_912:
        /* <DEDUP_REMOVED lines=8> */
[----:B------:R-:W-:Y:S01]  /*1b8f0*/  IMAD.MOV.U32 R4, RZ, RZ, 0x4 ;  /* 0x00000004ff047424 */ /* 0x000fe200078e00ff */
[----:B------:R-:W-:Y:S01]  /*1b900*/  F2FP.PACK_AB R0, R49, R48 ;  /* 0x000000303100723e */ /* 0x000fe200000000ff */
[----:B------:R-:W-:Y:S01]  /*1b910*/  IMAD.MOV.U32 R12, RZ, RZ, c[0x0][0x388] ;  /* 0x0000e200ff0c7624 */ /* 0x000fe200078e00ff */
[----:B------:R-:W-:Y:S02]  /*1b920*/  ISETP.NE.U32.AND P0, PT, RZ, c[0x0][0x508], PT ;  /* 0x00014200ff007a0c */ /* 0x000fe40003f05070 */
[----:B------:R-:W-:Y:S02]  /*1b930*/  ISETP.NE.U32.AND P2, PT, RZ, c[0x0][0x500], PT ;  /* 0x00014000ff007a0c */ /* 0x000fe40003f45070 */
[----:B------:R-:W-:-:S02]  /*1b940*/  ISETP.NE.AND.EX P1, PT, RZ, c[0x0][0x50c], PT, P0 ;  /* 0x00014300ff007a0c */ /* 0x000fc40003f25300 */
        /* <DEDUP_REMOVED lines=127> */
[----:B--2---:R-:W-:-:S03]  /*1c140*/  @P1 IMAD.WIDE R2, R235, R4, c[0x0][0x508] ;  /* 0x00014200eb021625 */ /* 0x004fc600078e0204 */
[----:B------:R-:W-:Y:S01]  /*1c150*/  BAR.SYNC.DEFER_BLOCKING 0x1, 0x100 ;  /* 0x0044000000007b1d */ /* 0x000fe20000010000 */
[----:B------:R-:W-:-:S05]  /*1c160*/  IMAD.WIDE R4, R235, R4, c[0x0][0x500] ;  /* 0x00014000eb047625 */ /* 0x000fca00078e0204 */
[----:B------:R2:W5:Y:S02]  /*1c170*/  @P1 LDG.E R12, [R2.64] ;  /* 0x00000008020c1981 */ /* 0x000564000c1e1900 */
[----:B--2---:R-:W-:-:S06]  /*1c180*/  IMAD.MOV.U32 R2, RZ, RZ, RZ ;  /* 0x000000ffff027224 */ /* 0x004fcc00078e00ff */
[----:B------:R3:W5:Y:S01]  /*1c190*/  @P2 LDG.E R2, [R4.64] ;  /* 0x0000000804022981 */ /* 0x000762000c1e1900 */
[----:B------:R-:W-:-:S04]  /*1c1a0*/  ISETP.NE.AND P0, PT, R233, RZ, PT ;  /* 0x000000ffe900720c */ /* 0x000fc80003f05270 */
[----:B------:R-:W-:Y:S01]  /*1c1b0*/  SEL R3, R233, c[0x0][0x3d4], P0 ;  /* 0x0000f500e9037a07 */ /* 0x000fe20000000000 */
[----:B------:R-:W-:Y:S05]  /*1c1c0*/  @P1 BRA `(.L_x_916) ;  /* 0x0000004000001947 */ /* 0x000fea0003800000 */
[----:B------:R-:W-:Y:S05]  /*1c1d0*/  @!P2 BRA `(.L_x_916) ;  /* 0x000000300000a947 */ /* 0x000fea0003800000 */
[----:B---3--:R2:W3:Y:S04]  /*1c1e0*/  LDG.E R0, [R4.64] ;  /* 0x0000000804007981 */ /* 0x0084e8000c1e1900 */
[----:B--2---:R-:W3:Y:S02]  /*1c1f0*/  LDG.E R4, [R4.64+0x4] ;  /* 0x0000040804047981 */ /* 0x004ee4000c1e1900 */
[----:B---3-5:R-:W-:Y:S02]  /*1c200*/  IADD3 R12, -R0, R4, RZ ;  /* 0x00000004000c7210 */ /* 0x028fe40007ffe1ff */
.L_x_916:
[----:B-----5:R-:W2:Y:S01]  /*1c210*/  LDL R99, [R1+0x40] ;  /* 0x0000400001637983 */ /* 0x020ea20000100800 */
[----:B------:R-:W-:Y:S01]  /*1c220*/  IMAD.MOV.U32 R16, RZ, RZ, 0x368 ;  /* 0x00000368ff107424 */ /* 0x000fe200078e00ff */
[----:B------:R-:W-:Y:S01]  /*1c230*/  ISETP.GT.AND P2, PT, R3, 0x1, PT ;  /* 0x000000010300780c */ /* 0x000fe20003f44270 */
[----:B------:R-:W-:Y:S01]  /*1c240*/  IMAD R12, R12, c[0x0][0x4e8], RZ ;  /* 0x00013a000c0c7a24 */ /* 0x000fe200078e02ff */
[----:B------:R-:W-:-:S02]  /*1c250*/  ISETP.NE.U32.AND P0, PT, RZ, c[0x0][0x500], PT ;  /* 0x00014000ff007a0c */ /* 0x000fc40003f05070 */
[----:B------:R-:W-:Y:S02]  /*1c260*/  SEL R16, R16, 0x328, P2 ;  /* 0x0000032810107807 */ /* 0x000fe40001000000 */
[----:B------:R-:W-:Y:S02]  /*1c270*/  ISETP.NE.AND.EX P0, PT, RZ, c[0x0][0x504], PT, P0 ;  /* 0x00014100ff007a0c */ /* 0x000fe40003f05300 */
[----:B------:R-:W4:Y:S01]  /*1c280*/  LDC.64 R6, c[0x0][R16+0x170] ;  /* 0x00005c0010067b82 */ /* 0x000f220000000a00 */
[----:B------:R-:W-:Y:S02]  /*1c290*/  SHF.R.S32.HI R3, RZ, 0x1f, R235 ;  /* 0x0000001fff037819 */ /* 0x000fe400000114eb */
[----:B---3--:R-:W-:Y:S02]  /*1c2a0*/  SEL R0, R235, RZ, !P0 ;  /* 0x000000ffeb007207 */ /* 0x008fe40004000000 */
[----:B------:R-:W-:Y:S02]  /*1c2b0*/  SEL R5, R3, RZ, !P0 ;  /* 0x000000ff03057207 */ /* 0x000fe40004000000 */
[----:B------:R-:W-:Y:S01]  /*1c2c0*/  LOP3.LUT R4, R234, 0xffff, RZ, 0xc0, !PT ;  /* 0x0000ffffea047812 */ /* 0x000fe200078ec0ff */
[----:B------:R-:W3:Y:S01]  /*1c2d0*/  LDC.64 R10, c[0x0][R16+0x168] ;  /* 0x00005a00100a7b82 */ /* 0x000ee20000000a00 */
[----:B------:R-:W-:-:S04]  /*1c2e0*/  SHF.R.S32.HI R19, RZ, 0x1f, R110 ;  /* 0x0000001fff137819 */ /* 0x000fc8000001146e */
[----:B------:R-:W-:-:S03]  /*1c2f0*/  LEA.HI R19, R19, R110, RZ, 0x5 ;  /* 0x0000006e13137211 */ /* 0x000fc600078f28ff */
[----:B------:R-:W1:Y:S01]  /*1c300*/  LDC.64 R14, c[0x0][R16+0x178] ;  /* 0x00005e00100e7b82 */ /* 0x000e620000000a00 */
[----:B------:R-:W-:-:S05]  /*1c310*/  LOP3.LUT R19, R19, 0xffffffe0, RZ, 0xc0, !PT ;  /* 0xffffffe013137812 */ /* 0x000fca00078ec0ff */
[----:B------:R-:W-:Y:S02]  /*1c320*/  IMAD.IADD R19, R110, 0x1, -R19 ;  /* 0x000000016e137824 */ /* 0x000fe400078e0a13 */
[----:B----4-:R-:W-:-:S04]  /*1c330*/  IMAD R3, R7, R0, RZ ;  /* 0x0000000007037224 */ /* 0x010fc800078e02ff */
[C---:B------:R-:W-:Y:S02]  /*1c340*/  IMAD R5, R6.reuse, R5, R3 ;  /* 0x0000000506057224 */ /* 0x040fe400078e0203 */
[----:B------:R-:W-:-:S04]  /*1c350*/  IMAD.WIDE.U32 R6, R6, R0, RZ ;  /* 0x0000000006067225 */ /* 0x000fc800078e00ff */
[----:B---3--:R-:W-:-:S04]  /*1c360*/  IMAD.WIDE.U32 R8, R10, R4, RZ ;  /* 0x000000040a087225 */ /* 0x008fc800078e00ff */
[----:B------:R-:W-:Y:S01]  /*1c370*/  IMAD R3, R11, R4, RZ ;  /* 0x000000040b037224 */ /* 0x000fe200078e02ff */
[--C-:B------:R-:W-:Y:S01]  /*1c380*/  IADD3 R13, P1, P0, R6, R8, R2.reuse ;  /* 0x00000008060d7210 */ /* 0x100fe2000783e002 */
[----:B------:R-:W-:Y:S01]  /*1c390*/  IMAD.IADD R5, R7, 0x1, R5 ;  /* 0x0000000107057824 */ /* 0x000fe200078e0205 */
[----:B------:R-:W-:Y:S01]  /*1c3a0*/  SHF.R.S32.HI R11, RZ, 0x1f, R2 ;  /* 0x0000001fff0b7819 */ /* 0x000fe20000011402 */
[----:B------:R-:W-:Y:S01]  /*1c3b0*/  IMAD.IADD R8, R9, 0x1, R3 ;  /* 0x0000000109087824 */ /* 0x000fe200078e0203 */
[----:B------:R-:W-:Y:S01]  /*1c3c0*/  SEL R6, R244, RZ, P2 ;  /* 0x000000fff4067207 */ /* 0x000fe20001000000 */
[----:B------:R-:W-:-:S03]  /*1c3d0*/  IMAD.MOV.U32 R3, RZ, RZ, c[0x0][0x4e8] ;  /* 0x00013a00ff037624 */ /* 0x000fc600078e00ff */
[----:B------:R-:W-:Y:S01]  /*1c3e0*/  IADD3.X R10, R5, R8, R11, P1, P0 ;  /* 0x00000008050a7210 */ /* 0x000fe20000fe040b */
[-C--:B-1----:R-:W-:Y:S01]  /*1c3f0*/  IMAD R9, R15, R6.reuse, RZ ;  /* 0x000000060f097224 */ /* 0x082fe200078e02ff */
[----:B------:R-:W-:Y:S01]  /*1c400*/  ISETP.NE.AND P3, PT, R3, 0x1, PT ;  /* 0x000000010300780c */ /* 0x000fe20003f65270 */
[----:B------:R-:W-:Y:S02]  /*1c410*/  IMAD.IADD R3, R231, 0x1, R227 ;  /* 0x00000001e7037824 */ /* 0x000fe400078e02e3 */
[----:B------:R-:W-:-:S04]  /*1c420*/  IMAD.WIDE.U32 R6, R14, R6, RZ ;  /* 0x000000060e067225 */ /* 0x000fc800078e00ff */
[----:B------:R-:W-:Y:S02]  /*1c430*/  IMAD.MOV.U32 R5, RZ, RZ, R3 ;  /* 0x000000ffff057224 */ /* 0x000fe400078e0003 */
[----:B------:R-:W-:-:S04]  /*1c440*/  IMAD.IADD R9, R7, 0x1, R9 ;  /* 0x0000000107097824 */ /* 0x000fc800078e0209 */
[----:B------:R-:W-:-:S05]  /*1c450*/  @P3 IMAD.HI.U32 R8, R3, c[0x0][0x4ec], RZ ;  /* 0x00013b0003083a27 */ /* 0x000fca00078e00ff */
[----:B------:R-:W-:-:S04]  /*1c460*/  @P3 SHF.R.U32.HI R5, RZ, c[0x0][0x4f0], R8 ;  /* 0x00013c00ff053a19 */ /* 0x000fc80000011608 */
[----:B------:R-:W-:Y:S02]  /*1c470*/  IADD3 R6, P1, P0, R5, R13, R6 ;  /* 0x0000000d05067210 */ /* 0x000fe4000783e006 */
[--C-:B------:R-:W-:Y:S01]  /*1c480*/  SHF.R.S32.HI R7, RZ, 0x1f, R5.reuse ;  /* 0x0000001fff077819 */ /* 0x100fe20000011405 */
[----:B------:R-:W-:-:S03]  /*1c490*/  IMAD.MOV R5, RZ, RZ, -R5 ;  /* 0x000000ffff057224 */ /* 0x000fc600078e0a05 */
[----:B------:R-:W-:Y:S01]  /*1c4a0*/  IADD3.X R7, R7, R10, R9, P1, P0 ;  /* 0x0000000a07077210 */ /* 0x000fe20000fe0409 */
[----:B------:R-:W-:Y:S01]  /*1c4b0*/  IMAD R5, R5, c[0x0][0x4e8], R3 ;  /* 0x00013a0005057a24 */ /* 0x000fe200078e0203 */
[----:B------:R-:W1:Y:S04]  /*1c4c0*/  LDC.64 R8, c[0x0][R16+0x160] ;  /* 0x0000580010087b82 */ /* 0x000e680000000a00 */
[----:B------:R-:W-:Y:S01]  /*1c4d0*/  SHF.R.S32.HI R10, RZ, 0x1f, R5 ;  /* 0x0000001fff0a7819 */ /* 0x000fe20000011405 */
[----:B-1----:R-:W-:-:S04]  /*1c4e0*/  IMAD.WIDE.U32 R6, R8, R5, R6 ;  /* 0x0000000508067225 */ /* 0x002fc800078e0006 */
[----:B------:R-:W-:Y:S02]  /*1c4f0*/  IMAD R5, R9, R5, RZ ;  /* 0x0000000509057224 */ /* 0x000fe400078e02ff */
[----:B------:R-:W-:Y:S02]  /*1c500*/  IMAD.MOV.U32 R9, RZ, RZ, c[0x0][0x4ac] ;  /* 0x00012b00ff097624 */ /* 0x000fe400078e00ff */
[----:B------:R-:W-:Y:S02]  /*1c510*/  IMAD R5, R8, R10, R5 ;  /* 0x0000000a08057224 */ /* 0x000fe400078e0205 */
[----:B------:R-:W-:Y:S01]  /*1c520*/  IMAD.MOV.U32 R8, RZ, RZ, c[0x0][0x4a8] ;  /* 0x00012a00ff087624 */ /* 0x000fe200078e00ff */
[----:B------:R-:W-:Y:S01]  /*1c530*/  SEL R9, R9, c[0x0][0x454], P2 ;  /* 0x0001150009097a07 */ /* 0x000fe20001000000 */
[----:B------:R-:W-:-:S03]  /*1c540*/  IMAD.IADD R7, R7, 0x1, R5 ;  /* 0x0000000107077824 */ /* 0x000fc600078e0205 */
[----:B------:R-:W-:-:S04]  /*1c550*/  SEL R8, R8, c[0x0][0x450], P2 ;  /* 0x0001140008087a07 */ /* 0x000fc80001000000 */
[----:B------:R-:W-:-:S04]  /*1c560*/  LEA R5, P0, R6, R8, 0x2 ;  /* 0x0000000806057211 */ /* 0x000fc800078010ff */
[----:B------:R-:W-:Y:S01]  /*1c570*/  LEA.HI.X R7, R6, R9, R7, 0x2, P0 ;  /* 0x0000000906077211 */ /* 0x000fe200000f1407 */
[----:B------:R-:W-:Y:S01]  /*1c580*/  SHFL.IDX PT, R8, R5, RZ, 0x1c1f ;  /* 0x001c1fff05087589 */ /* 0x000fe200000e0000 */
[----:B------:R-:W-:-:S03]  /*1c590*/  LOP3.LUT P0, RZ, R19, 0x3, RZ, 0xc0, !PT ;  /* 0x0000000313ff7812 */ /* 0x000fc6000780c0ff */
[----:B------:R-:W1:Y:S04]  /*1c5a0*/  SHFL.IDX PT, R9, R7, RZ, 0x1c1f ;  /* 0x001c1fff07097589 */ /* 0x000e6800000e0000 */
[----:B------:R2:W-:Y:S04]  /*1c5b0*/  SHFL.IDX PT, R6, R5, 0x1, 0x1c1f ;  /* 0x003c1f0005067f89 */ /* 0x0005e800000e0000 */
        /* <DEDUP_REMOVED lines=11> */
[----:B------:R-:W-:Y:S01]  /*1c670*/  IMAD R11, R11, c[0x0][0x3a0], RZ ;  /* 0x0000e8000b0b7a24 */ /* 0x000fe200078e02ff */
[----:B-1----:R-:W-:Y:S01]  /*1c680*/  IADD3 R8, R212, R227, RZ ;  /* 0x000000e3d4087210 */ /* 0x002fe20007ffe0ff */
        /* <DEDUP_REMOVED lines=33> */
[----:B------:R-:W-:Y:S02]  /*1c8a0*/  IADD3 R5, R211, R227, RZ ;  /* 0x000000e3d3057210 */ /* 0x000fe40007ffe0ff */
        /* <DEDUP_REMOVED lines=14> */
.L_x_1012:
[----:B------:R-:W-:Y:S05]  /*1c990*/  BRA.DIV ~URZ, `(.L_x_919) ;  /* 0x000054c27f007947 */ /* 0x000fea000b800000 */
[----:B------:R4:W2:Y:S02]  /*1c9a0*/  SHFL.IDX PT, R0, R14, RZ, 0x181f ;  /* 0x00181fff0e007589 */ /* 0x0008a400000e0000 */
.L_x_1013:
        /* <DEDUP_REMOVED lines=9> */
[----:B------:R-:W-:Y:S02]  /*1ca40*/  @!P1 LEA R6, P5, R200, R0, 0x1 ;  /* 0x00000000c8069211 */ /* 0x000fe400078a08ff */
        /* <DEDUP_REMOVED lines=9> */
.L_x_921:
[----:B------:R-:W-:Y:S05]  /*1cae0*/  BSYNC B0 ;  /* 0x0000000000007941 */ /* 0x000fea0003800000 */
.L_x_920:
[----:B------:R-:W-:Y:S05]  /*1caf0*/  BRA.DIV ~URZ, `(.L_x_922) ;  /* 0x000053c27f007947 */ /* 0x000fea000b800000 */
[----:B---3--:R3:W4:Y:S04]  /*1cb00*/  SHFL.IDX PT, R4, R13, 0x1, 0x181f ;  /* 0x00381f000d047f89 */ /* 0x00872800000e0000 */
[----:B--2---:R3:W2:Y:S02]  /*1cb10*/  SHFL.IDX PT, R0, R14, 0x1, 0x181f ;  /* 0x00381f000e007f89 */ /* 0x0046a400000e0000 */
.L_x_1014:
        /* <DEDUP_REMOVED lines=20> */
.L_x_924:
[----:B------:R-:W-:Y:S05]  /*1cc60*/  BSYNC B0 ;  /* 0x0000000000007941 */ /* 0x000fea0003800000 */
.L_x_923:
[----:B------:R-:W-:Y:S05]  /*1cc70*/  BRA.DIV ~URZ, `(.L_x_925) ;  /* 0x000053027f007947 */ /* 0x000fea000b800000 */
[----:B----4-:R4:W3:Y:S02]  /*1cc80*/  SHFL.IDX PT, R4, R13, 0x2, 0x181f ;  /* 0x00581f000d047f89 */ /* 0x0108e400000e0000 */
.L_x_1015:
[----:B------:R-:W-:Y:S05]  /*1cc90*/  BRA.DIV ~URZ, `(.L_x_926) ;  /* 0x000053527f007947 */ /* 0x000fea000b800000 */
[----:B--2---:R2:W4:Y:S02]  /*1cca0*/  SHFL.IDX PT, R0, R14, 0x2, 0x181f ;  /* 0x00581f000e007f89 */ /* 0x00452400000e0000 */
.L_x_1016:
        /* <DEDUP_REMOVED lines=20> */
.L_x_928:
[----:B------:R-:W-:Y:S05]  /*1cdf0*/  BSYNC B0 ;  /* 0x0000000000007941 */ /* 0x000fea0003800000 */
.L_x_927:
[----:B------:R-:W-:Y:S05]  /*1ce00*/  BRA.DIV ~URZ, `(.L_x_929) ;  /* 0x000052427f007947 */ /* 0x000fea000b800000 */
[----:B---3--:R3:W2:Y:S04]  /*1ce10*/  SHFL.IDX PT, R4, R13, 0x3, 0x181f ;  /* 0x00781f000d047f89 */ /* 0x0086a800000e0000 */
[----:B----4-:R3:W4:Y:S02]  /*1ce20*/  SHFL.IDX PT, R0, R14, 0x3, 0x181f ;  /* 0x00781f000e007f89 */ /* 0x01072400000e0000 */
.L_x_1017:
[----:B------:R-:W-:-:S04]  /*1ce30*/  IADD3 R2, R5, 0x60, RZ ;  /* 0x0000006005027810 */ /* 0x000fc80007ffe0ff */
[----:B------:R-:W-:-:S13]  /*1ce40*/  ISETP.GE.AND P0, PT, R2, R12, PT ;  /* 0x0000000c0200720c */ /* 0x000fda0003f06270 */
[----:B------:R-:W-:Y:S05]  /*1ce50*/  @P0 BRA `(.L_x_930) ;  /* 0x00002b7000000947 */ /* 0x000fea0003800000 */
[----:B------:R-:W-:Y:S02]  /*1ce60*/  ISETP.GE.AND P2, PT, R132, c[0x0][0x3c8], PT ;  /* 0x0000f20084007a0c */ /* 0x000fe40003f46270 */
[----:B------:R-:W-:Y:S02]  /*1ce70*/  ISETP.GE.AND P1, PT, R137, c[0x0][0x3c8], PT ;  /* 0x0000f20089007a0c */ /* 0x000fe40003f26270 */
[----:B------:R-:W-:-:S09]  /*1ce80*/  ISETP.GE.AND P0, PT, R200, c[0x0][0x3c8], PT ;  /* 0x0000f200c8007a0c */ /* 0x000fd20003f06270 */
[-C--:B----4-:R-:W-:Y:S02]  /*1ce90*/  @!P2 LEA R8, P5, R132, R0.reuse, 0x1 ;  /* 0x000000008408a211 */ /* 0x090fe400078a08ff */
[CC--:B------:R-:W-:Y:S02]  /*1cea0*/  @!P1 LEA R6, P4, R201.reuse, R0.reuse, 0x1 ;  /* 0x00000000c9069211 */ /* 0x0c0fe400078808ff */
[----:B------:R-:W-:Y:S02]  /*1ceb0*/  @!P0 LEA R2, P3, R200, R0, 0x1 ;  /* 0x00000000c8028211 */ /* 0x000fe400078608ff */
        /* <DEDUP_REMOVED lines=12> */
.L_x_917:
        /* <DEDUP_REMOVED lines=33> */
.L_x_1018:
[----:B------:R-:W-:Y:S05]  /*1d190*/  BRA.DIV ~URZ, `(.L_x_932) ;  /* 0x00004fe27f007947 */ /* 0x000fea000b800000 */
[----:B------:R3:W4:Y:S02]  /*1d1a0*/  SHFL.IDX PT, R0, R12, RZ, 0x1c1f ;  /* 0x001c1fff0c007589 */ /* 0x00072400000e0000 */
.L_x_1019:
[----:B------:R-:W-:Y:S01]  /*1d1b0*/  BSSY B0, `(.L_x_933) ;  /* 0x00000d0000007945 */ /* 0x000fe20003800000 */
[----:B------:R-:W-:Y:S05]  /*1d1c0*/  @P0 BRA `(.L_x_934) ;  /* 0x00000ce000000947 */ /* 0x000fea0003800000 */
[C---:B------:R-:W-:Y:S02]  /*1d1d0*/  ISETP.GE.AND P0, PT, R215.reuse, c[0x0][0x3c8], PT ;  /* 0x0000f200d7007a0c */ /* 0x040fe40003f06270 */
[----:B------:R-:W-:Y:S02]  /*1d1e0*/  SHF.R.S32.HI R6, RZ, 0x1f, R215 ;  /* 0x0000001fff067819 */ /* 0x000fe400000114d7 */
[C---:B------:R-:W-:Y:S02]  /*1d1f0*/  IADD3 R8, R215.reuse, 0x8, RZ ;  /* 0x00000008d7087810 */ /* 0x040fe40007ffe0ff */
[C---:B------:R-:W-:Y:S02]  /*1d200*/  IADD3 R9, R215.reuse, 0x8, RZ ;  /* 0x00000008d7097810 */ /* 0x040fe40007ffe0ff */
[----:B------:R-:W-:-:S02]  /*1d210*/  IADD3 R7, R215, 0x10, RZ ;  /* 0x00000010d7077810 */ /* 0x000fc40007ffe0ff */
[----:B------:R-:W-:Y:S02]  /*1d220*/  SHF.R.S32.HI R9, RZ, 0x1f, R9 ;  /* 0x0000001fff097819 */ /* 0x000fe40000011409 */
[C---:B------:R-:W-:Y:S02]  /*1d230*/  IADD3 R10, R215.reuse, 0x60, RZ ;  /* 0x00000060d70a7810 */ /* 0x040fe40007ffe0ff */
[C---:B----4-:R-:W-:Y:S02]  /*1d240*/  @!P0 LEA R2, P1, R215.reuse, R0, 0x2 ;  /* 0x00000000d7028211 */ /* 0x050fe400078210ff */
[----:B------:R-:W-:Y:S02]  /*1d250*/  ISETP.GE.AND P3, PT, R10, c[0x0][0x3c8], PT ;  /* 0x0000f2000a007a0c */ /* 0x000fe40003f66270 */
[C---:B--2---:R-:W-:Y:S02]  /*1d260*/  @!P0 LEA.HI.X R3, R215.reuse, R4, R6, 0x2, P1 ;  /* 0x00000004d7038211 */ /* 0x044fe400008f1406 */
[----:B------:R-:W-:-:S02]  /*1d270*/  IADD3 R6, R215, 0x18, RZ ;  /* 0x00000018d7067810 */ /* 0x000fc40007ffe0ff */
[C---:B------:R-:W-:Y:S01]  /*1d280*/  IADD3 R14, R215.reuse, 0x70, RZ ;  /* 0x00000070d70e7810 */ /* 0x040fe20007ffe0ff */
[----:B------:R2:W-:Y:S01]  /*1d290*/  @!P0 ST.E.64 [R2.64], R134 ;  /* 0x0000008602008985 */ /* 0x0005e2000c101b08 */
[----:B------:R-:W-:Y:S02]  /*1d2a0*/  ISETP.GE.AND P0, PT, R8, c[0x0][0x3c8], PT ;  /* 0x0000f20008007a0c */ /* 0x000fe40003f06270 */
[----:B------:R-:W-:Y:S02]  /*1d2b0*/  ISETP.GE.AND P2, PT, R6, c[0x0][0x3c8], PT ;  /* 0x0000f20006007a0c */ /* 0x000fe40003f46270 */
[C---:B------:R-:W-:Y:S02]  /*1d2c0*/  IADD3 R15, R215.reuse, 0x60, RZ ;  /* 0x00000060d70f7810 */ /* 0x040fe40007ffe0ff */
[----:B------:R-:W-:Y:S02]  /*1d2d0*/  IADD3 R11, R215, 0x68, RZ ;  /* 0x00000068d70b7810 */ /* 0x000fe40007ffe0ff */
[----:B------:R-:W-:-:S02]  /*1d2e0*/  ISETP.GE.AND P4, PT, R14, c[0x0][0x3c8], PT ;  /* 0x0000f2000e007a0c */ /* 0x000fc40003f86270 */
[----:B------:R-:W-:Y:S02]  /*1d2f0*/  SHF.R.S32.HI R15, RZ, 0x1f, R15 ;  /* 0x0000001fff0f7819 */ /* 0x000fe4000001140f */
[----:B------:R-:W-:Y:S02]  /*1d300*/  SHF.R.S32.HI R11, RZ, 0x1f, R11 ;  /* 0x0000001fff0b7819 */ /* 0x000fe4000001140b */
[----:B------:R-:W-:Y:S02]  /*1d310*/  ISETP.GE.AND P6, PT, R252, c[0x0][0x3c8], PT ;  /* 0x0000f200fc007a0c */ /* 0x000fe40003fc6270 */
[----:B------:R-:W-:Y:S02]  /*1d320*/  SHF.R.S32.HI R16, RZ, 0x1f, R249 ;  /* 0x0000001fff107819 */ /* 0x000fe400000114f9 */
        /* <DEDUP_REMOVED lines=68> */
[----:B------:R-:W-:-:S03]  /*1d770*/  @!P3 LEA R6, P5, R10, R0, 0x2 ;  /* 0x000000000a06b211 */ /* 0x000fc600078a10ff */
[----:B------:R2:W-:Y:S01]  /*1d780*/  @!P2 ST.E.64 [R2.64], R160 ;  /* 0x000000a00200a985 */ /* 0x0005e2000c101b08 */
[----:B------:R-:W-:Y:S02]  /*1d790*/  ISETP.GE.AND P2, PT, R8, c[0x0][0x3c8], PT ;  /* 0x0000f20008007a0c */ /* 0x000fe40003f46270 */
[----:B------:R-:W-:Y:S02]  /*1d7a0*/  @!P3 LEA.HI.X R7, R10, R4, R15, 0x2, P5 ;  /* 0x000000040a07b211 */ /* 0x000fe400028f140f */
[C---:B------:R-:W-:Y:S02]  /*1d7b0*/  IADD3 R10, R215.reuse, 0x80, RZ ;  /* 0x00000080d70a7810 */ /* 0x040fe40007ffe0ff */
[----:B------:R-:W-:Y:S01]  /*1d7c0*/  IADD3 R15, R215, 0x70, RZ ;  /* 0x00000070d70f7810 */ /* 0x000fe20007ffe0ff */
[----:B------:R4:W-:Y:S01]  /*1d7d0*/  @!P3 ST.E.64 [R6.64], R162 ;  /* 0x000000a20600b985 */ /* 0x0009e2000c101b08 */
[----:B------:R-:W-:Y:S02]  /*1d7e0*/  ISETP.GE.AND P3, PT, R10, c[0x0][0x3c8], PT ;  /* 0x0000f2000a007a0c */ /* 0x000fe40003f66270 */
[----:B------:R-:W-:-:S02]  /*1d7f0*/  SHF.R.S32.HI R15, RZ, 0x1f, R15 ;  /* 0x0000001fff0f7819 */ /* 0x000fc4000001140f */
[----:B--2---:R-:W-:-:S04]  /*1d800*/  @!P1 LEA R2, P0, R9, R0, 0x2 ;  /* 0x0000000009029211 */ /* 0x004fc800078010ff */
[----:B------:R-:W-:Y:S02]  /*1d810*/  @!P1 LEA.HI.X R3, R9, R4, R11, 0x2, P0 ;  /* 0x0000000409039211 */ /* 0x000fe400000f140b */
[C---:B------:R-:W-:Y:S02]  /*1d820*/  IADD3 R9, R215.reuse, 0x88, RZ ;  /* 0x00000088d7097810 */ /* 0x040fe40007ffe0ff */
[----:B------:R-:W-:Y:S01]  /*1d830*/  IADD3 R11, R215, 0x78, RZ ;  /* 0x00000078d70b7810 */ /* 0x000fe20007ffe0ff */
[----:B------:R2:W-:Y:S01]  /*1d840*/  @!P1 ST.E.64 [R2.64], R56 ;  /* 0x0000003802009985 */ /* 0x0005e2000c101b08 */
[----:B------:R-:W-:Y:S02]  /*1d850*/  ISETP.GE.AND P1, PT, R9, c[0x0][0x3c8], PT ;  /* 0x0000f20009007a0c */ /* 0x000fe40003f26270 */
[----:B----4-:R-:W-:Y:S02]  /*1d860*/  @!P4 LEA R6, P5, R14, R0, 0x2 ;  /* 0x000000000e06c211 */ /* 0x010fe400078a10ff */
[----:B------:R-:W-:-:S02]  /*1d870*/  SHF.R.S32.HI R11, RZ, 0x1f, R11 ;  /* 0x0000001fff0b7819 */ /* 0x000fc4000001140b */
        /* <DEDUP_REMOVED lines=60> */
[----:B------:R-:W-:Y:S02]  /*1dc40*/  SHF.R.S32.HI R15, RZ, 0x1f, R15 ;  /* 0x0000001fff0f7819 */ /* 0x000fe4000001140f */
[----:B------:R-:W-:Y:S02]  /*1dc50*/  ISETP.GE.AND P5, PT, R251, c[0x0][0x3c8], PT ;  /* 0x0000f200fb007a0c */ /* 0x000fe40003fa6270 */
[----:B------:R-:W-:-:S02]  /*1dc60*/  SHF.R.S32.HI R14, RZ, 0x1f, R14 ;  /* 0x0000001fff0e7819 */ /* 0x000fc4000001140e */
[----:B------:R-:W-:Y:S02]  /*1dc70*/  ISETP.GE.AND P4, PT, R250, c[0x0][0x3c8], PT ;  /* 0x0000f200fa007a0c */ /* 0x000fe40003f86270 */
[----:B--2---:R-:W-:-:S04]  /*1dc80*/  @!P2 LEA R2, P0, R8, R0, 0x2 ;  /* 0x000000000802a211 */ /* 0x004fc800078010ff */
[----:B------:R-:W-:Y:S02]  /*1dc90*/  @!P2 LEA.HI.X R3, R8, R4, R9, 0x2, P0 ;  /* 0x000000040803a211 */ /* 0x000fe400000f1409 */
[----:B------:R-:W-:-:S03]  /*1dca0*/  @!P3 LEA R8, P0, R10, R0, 0x2 ;  /* 0x000000000a08b211 */ /* 0x000fc600078010ff */
[----:B------:R2:W-:Y:S01]  /*1dcb0*/  @!P2 ST.E.64 [R2.64], R96 ;  /* 0x000000600200a985 */ /* 0x0005e2000c101b08 */
[----:B------:R-:W-:Y:S02]  /*1dcc0*/  @!P3 LEA.HI.X R9, R10, R4, R15, 0x2, P0 ;  /* 0x000000040a09b211 */ /* 0x000fe400000f140f */
[C---:B----4-:R-:W-:Y:S02]  /*1dcd0*/  @!P6 LEA R6, P0, R252.reuse, R0, 0x2 ;  /* 0x00000000fc06e211 */ /* 0x050fe400078010ff */
[----:B------:R-:W-:Y:S01]  /*1dce0*/  SHF.R.S32.HI R10, RZ, 0x1f, R252 ;  /* 0x0000001fff0a7819 */ /* 0x000fe200000114fc */
[----:B------:R-:W-:Y:S01]  /*1dcf0*/  @!P3 ST.E.64 [R8.64], R164 ;  /* 0x000000a40800b985 */ /* 0x000fe2000c101b08 */
[----:B------:R-:W-:Y:S02]  /*1dd00*/  SHF.R.S32.HI R15, RZ, 0x1f, R248 ;  /* 0x0000001fff0f7819 */ /* 0x000fe400000114f8 */
[----:B------:R-:W-:Y:S02]  /*1dd10*/  @!P6 LEA.HI.X R7, R252, R4, R10, 0x2, P0 ;  /* 0x00000004fc07e211 */ /* 0x000fe400000f140a */
[----:B------:R-:W-:-:S02]  /*1dd20*/  ISETP.GE.AND P0, PT, R247, c[0x0][0x3c8], PT ;  /* 0x0000f200f7007a0c */ /* 0x000fc40003f06270 */
[----:B------:R-:W-:Y:S02]  /*1dd30*/  SHF.R.S32.HI R10, RZ, 0x1f, R251 ;  /* 0x0000001fff0a7819 */ /* 0x000fe400000114fb */
[----:B--2---:R-:W-:-:S04]  /*1dd40*/  @!P1 LEA R2, P2, R11, R0, 0x2 ;  /* 0x000000000b029211 */ /* 0x004fc800078410ff */
[----:B------:R-:W-:Y:S02]  /*1dd50*/  @!P1 LEA.HI.X R3, R11, R4, R14, 0x2, P2 ;  /* 0x000000040b039211 */ /* 0x000fe400010f140e */
[----:B------:R-:W-:Y:S02]  /*1dd60*/  ISETP.GE.AND P2, PT, R249, c[0x0][0x3c8], PT ;  /* 0x0000f200f9007a0c */ /* 0x000fe40003f46270 */
[----:B------:R-:W-:Y:S01]  /*1dd70*/  SHF.R.S32.HI R14, RZ, 0x1f, R250 ;  /* 0x0000001fff0e7819 */ /* 0x000fe200000114fa */
[----:B------:R2:W-:Y:S01]  /*1dd80*/  @!P1 ST.E.64 [R2.64], R100 ;  /* 0x0000006402009985 */ /* 0x0005e2000c101b08 */
[----:B------:R-:W-:-:S03]  /*1dd90*/  ISETP.GE.AND P1, PT, R248, c[0x0][0x3c8], PT ;  /* 0x0000f200f8007a0c */ /* 0x000fc60003f26270 */
        /* <DEDUP_REMOVED lines=17> */
.L_x_934:
[----:B------:R-:W-:Y:S05]  /*1deb0*/  BSYNC B0 ;  /* 0x0000000000007941 */ /* 0x000fea0003800000 */
.L_x_933:
[----:B------:R-:W-:Y:S05]  /*1dec0*/  BRA.DIV ~URZ, `(.L_x_935) ;  /* 0x000043127f007947 */ /* 0x000fea000b800000 */
[----:B--2---:R2:W1:Y:S04]  /*1ded0*/  SHFL.IDX PT, R4, R5, 0x1, 0x1c1f ;  /* 0x003c1f0005047f89 */ /* 0x00446800000e0000 */
[----:B----4-:R2:W4:Y:S02]  /*1dee0*/  SHFL.IDX PT, R0, R12, 0x1, 0x1c1f ;  /* 0x003c1f000c007f89 */ /* 0x01052400000e0000 */
.L_x_1020:
[----:B------:R-:W-:-:S13]  /*1def0*/  ISETP.NE.AND P0, PT, R13, RZ, PT ;  /* 0x000000ff0d00720c */ /* 0x000fda0003f05270 */
[----:B------:R-:W-:Y:S05]  /*1df00*/  @P0 BRA `(.L_x_930) ;  /* 0x00001ac000000947 */ /* 0x000fea0003800000 */
[C---:B------:R-:W-:Y:S02]  /*1df10*/  ISETP.GE.AND P3, PT, R215.reuse, c[0x0][0x3c8], PT ;  /* 0x0000f200d7007a0c */ /* 0x040fe40003f66270 */
[----:B------:R-:W-:Y:S02]  /*1df20*/  IADD3 R11, R215, 0x8, RZ ;  /* 0x00000008d70b7810 */ /* 0x000fe40007ffe0ff */
[----:B-12---:R-:W-:Y:S02]  /*1df30*/  SHF.R.S32.HI R5, RZ, 0x1f, R215 ;  /* 0x0000001fff057819 */ /* 0x006fe400000114d7 */
[----:B------:R-:W-:Y:S02]  /*1df40*/  ISETP.GE.AND P2, PT, R11, c[0x0][0x3c8], PT ;  /* 0x0000f2000b007a0c */ /* 0x000fe40003f46270 */
[C---:B---3--:R-:W-:Y:S02]  /*1df50*/  IADD3 R12, R215.reuse, 0x10, RZ ;  /* 0x00000010d70c7810 */ /* 0x048fe40007ffe0ff */
[----:B------:R-:W-:-:S02]  /*1df60*/  IADD3 R14, R215, 0x8, RZ ;  /* 0x00000008d70e7810 */ /* 0x000fc40007ffe0ff */
[----:B------:R-:W-:Y:S02]  /*1df70*/  ISETP.GE.AND P1, PT, R12, c[0x0][0x3c8], PT ;  /* 0x0000f2000c007a0c */ /* 0x000fe40003f26270 */
[C---:B----4-:R-:W-:Y:S02]  /*1df80*/  @!P3 LEA R2, P4, R215.reuse, R0, 0x2 ;  /* 0x00000000d702b211 */ /* 0x050fe400078810ff */
[C---:B------:R-:W-:Y:S02]  /*1df90*/  IADD3 R10, R215.reuse, 0x18, RZ ;  /* 0x00000018d70a7810 */ /* 0x040fe40007ffe0ff */
[----:B------:R-:W-:Y:S02]  /*1dfa0*/  @!P3 LEA.HI.X R3, R215, R4, R5, 0x2, P4 ;  /* 0x00000004d703b211 */ /* 0x000fe400020f1405 */
[----:B------:R-:W-:Y:S02]  /*1dfb0*/  SHF.R.S32.HI R14, RZ, 0x1f, R14 ;  /* 0x0000001fff0e7819 */ /* 0x000fe4000001140e */
[----:B------:R-:W-:Y:S01]  /*1dfc0*/  ISETP.GE.AND P0, PT, R10, c[0x0][0x3c8], PT ;  /* 0x0000f2000a007a0c */ /* 0x000fe20003f06270 */
[----:B------:R1:W-:Y:S01]  /*1dfd0*/  @!P3 ST.E.64 [R2.64], R48 ;  /* 0x000000300200b985 */ /* 0x0003e2000c101b08 */
[----:B------:R-:W-:-:S02]  /*1dfe0*/  @!P2 LEA R8, P3, R11, R0, 0x2 ;  /* 0x000000000b08a211 */ /* 0x000fc400078610ff */
[----:B------:R-:W-:Y:S02]  /*1dff0*/  @!P1 LEA R6, P4, R12, R0, 0x2 ;  /* 0x000000000c069211 */ /* 0x000fe400078810ff */
[----:B------:R-:W-:Y:S02]  /*1e000*/  @!P2 LEA.HI.X R9, R11, R4, R14, 0x2, P3 ;  /* 0x000000040b09a211 */ /* 0x000fe400018f140e */
[C---:B------:R-:W-:Y:S02]  /*1e010*/  IADD3 R14, R215.reuse, 0x10, RZ ;  /* 0x00000010d70e7810 */ /* 0x040fe40007ffe0ff */
[----:B------:R-:W-:Y:S01]  /*1e020*/  IADD3 R11, R215, 0x18, RZ ;  /* 0x00000018d70b7810 */ /* 0x000fe20007ffe0ff */
[----:B------:R2:W-:Y:S01]  /*1e030*/  @!P2 ST.E.64 [R8.64], R124 ;  /* 0x0000007c0800a985 */ /* 0x0005e2000c101b08 */
[----:B------:R-:W-:Y:S02]  /*1e040*/  SHF.R.S32.HI R14, RZ, 0x1f, R14 ;  /* 0x0000001fff0e7819 */ /* 0x000fe4000001140e */
[----:B------:R-:W-:-:S02]  /*1e050*/  SHF.R.S32.HI R11, RZ, 0x1f, R11 ;  /* 0x0000001fff0b7819 */ /* 0x000fc4000001140b */
[----:B------:R-:W-:Y:S02]  /*1e060*/  @!P1 LEA.HI.X R7, R12, R4, R14, 0x2, P4 ;  /* 0x000000040c079211 */ /* 0x000fe400020f140e */
[----:B------:R-:W-:Y:S02]  /*1e070*/  ISETP.GE.AND P4, PT, R246, c[0x0][0x3c8], PT ;  /* 0x0000f200f6007a0c */ /* 0x000fe40003f86270 */
[----:B------:R-:W-:Y:S01]  /*1e080*/  IADD3 R5, R215, 0x30, RZ ;  /* 0x00000030d7057810 */ /* 0x000fe20007ffe0ff */
[----:B------:R3:W-:Y:S01]  /*1e090*/  @!P1 ST.E.64 [R6.64], R116 ;  /* 0x0000007406009985 */ /* 0x0007e2000c101b08 */
[----:B------:R-:W-:Y:S02]  /*1e0a0*/  SHF.R.S32.HI R15, RZ, 0x1f, R245 ;  /* 0x0000001fff0f7819 */ /* 0x000fe400000114f5 */
[----:B------:R-:W-:Y:S02]  /*1e0b0*/  ISETP.GE.AND P6, PT, R5, c[0x0][0x3c8], PT ;  /* 0x0000f20005007a0c */ /* 0x000fe40003fc6270 */
[----:B------:R-:W-:-:S02]  /*1e0c0*/  IADD3 R14, R215, 0x40, RZ ;  /* 0x00000040d70e7810 */ /* 0x000fc40007ffe0ff */
[----:B------:R-:W-:Y:S02]  /*1e0d0*/  IADD3 R12, R215, 0x30, RZ ;  /* 0x00000030d70c7810 */ /* 0x000fe40007ffe0ff */
[C---:B-1----:R-:W-:Y:S02]  /*1e0e0*/  @!P0 LEA R2, P3, R10.reuse, R0, 0x2 ;  /* 0x000000000a028211 */ /* 0x042fe400078610ff */
[----:B------:R-:W-:Y:S02]  /*1e0f0*/  SHF.R.S32.HI R12, RZ, 0x1f, R12 ;  /* 0x0000001fff0c7819 */ /* 0x000fe4000001140c */
[----:B------:R-:W-:Y:S02]  /*1e100*/  @!P0 LEA.HI.X R3, R10, R4, R11, 0x2, P3 ;  /* 0x000000040a038211 */ /* 0x000fe400018f140b */
[----:B------:R-:W-:Y:S02]  /*1e110*/  ISETP.GE.AND P3, PT, R245, c[0x0][0x3c8], PT ;  /* 0x0000f200f5007a0c */ /* 0x000fe40003f66270 */
[----:B------:R-:W-:Y:S01]  /*1e120*/  SHF.R.S32.HI R11, RZ, 0x1f, R246 ;  /* 0x0000001fff0b7819 */ /* 0x000fe200000114f6 */
[----:B------:R1:W-:Y:S01]  /*1e130*/  @!P0 ST.E.64 [R2.64], R52 ;  /* 0x0000003402008985 */ /* 0x0003e2000c101b08 */
[----:B--2---:R-:W-:-:S02]  /*1e140*/  @!P4 LEA R8, P0, R246, R0, 0x2 ;  /* 0x00000000f608c211 */ /* 0x004fc400078010ff */
[----:B------:R-:W-:Y:S02]  /*1e150*/  IADD3 R10, R215, 0x38, RZ ;  /* 0x00000038d70a7810 */ /* 0x000fe40007ffe0ff */
[----:B------:R-:W-:Y:S02]  /*1e160*/  @!P4 LEA.HI.X R9, R246, R4, R11, 0x2, P0 ;  /* 0x00000004f609c211 */ /* 0x000fe400000f140b */
[C---:B------:R-:W-:Y:S02]  /*1e170*/  ISETP.GE.AND P0, PT, R245.reuse, c[0x0][0x3c8], PT ;  /* 0x0000f200f5007a0c */ /* 0x040fe40003f06270 */
[----:B------:R-:W-:Y:S02]  /*1e180*/  ISETP.GE.AND P4, PT, R14, c[0x0][0x3c8], PT ;  /* 0x0000f2000e007a0c */ /* 0x000fe40003f86270 */
[----:B---3--:R-:W-:Y:S02]  /*1e190*/  @!P3 LEA R6, P1, R245, R0, 0x2 ;  /* 0x00000000f506b211 */ /* 0x008fe400078210ff */
[----:B------:R-:W-:-:S02]  /*1e1a0*/  ISETP.GE.AND P5, PT, R10, c[0x0][0x3c8], PT ;  /* 0x0000f2000a007a0c */ /* 0x000fc40003fa6270 */
[C---:B------:R-:W-:Y:S02]  /*1e1b0*/  IADD3 R11, R215.reuse, 0x48, RZ ;  /* 0x00000048d70b7810 */ /* 0x040fe40007ffe0ff */
[----:B------:R-:W-:Y:S02]  /*1e1c0*/  IADD3 R13, R215, 0x58, RZ ;  /* 0x00000058d70d7810 */ /* 0x000fe40007ffe0ff */
[----:B------:R-:W-:-:S05]  /*1e1d0*/  ISETP.GE.AND P3, PT, R11, c[0x0][0x3c8], PT ;  /* 0x0000f2000b007a0c */ /* 0x000fca0003f66270 */
[----:B------:R-:W-:Y:S02]  /*1e1e0*/  @!P0 LEA.HI.X R7, R245, R4, R15, 0x2, P1 ;  /* 0x00000004f5078211 */ /* 0x000fe400008f140f */
[----:B------:R-:W-:Y:S02]  /*1e1f0*/  ISETP.GE.AND P1, PT, R246, c[0x0][0x3c8], PT ;  /* 0x0000f200f6007a0c */ /* 0x000fe40003f26270 */
[----:B------:R-:W-:Y:S02]  /*1e200*/  IADD3 R15, R215, 0x40, RZ ;  /* 0x00000040d70f7810 */ /* 0x000fe40007ffe0ff */
[C---:B-1----:R-:W-:Y:S02]  /*1e210*/  @!P6 LEA R2, P2, R5.reuse, R0, 0x2 ;  /* 0x000000000502e211 */ /* 0x042fe400078410ff */
[----:B------:R-:W-:Y:S02]  /*1e220*/  SHF.R.S32.HI R15, RZ, 0x1f, R15 ;  /* 0x0000001fff0f7819 */ /* 0x000fe4000001140f */
[----:B------:R-:W-:-:S02]  /*1e230*/  @!P6 LEA.HI.X R3, R5, R4, R12, 0x2, P2 ;  /* 0x000000040503e211 */ /* 0x000fc400010f140c */
        /* <DEDUP_REMOVED lines=26> */
[----:B------:R-:W-:Y:S02]  /*1e3e0*/  IADD3 R11, R215, 0x68, RZ ;  /* 0x00000068d70b7810 */ /* 0x000fe40007ffe0ff */
        /* <DEDUP_REMOVED lines=19> */
[----:B------:R-:W-:Y:S01]  /*1e520*/  IADD3 R13, R215, 0x88, RZ ;  /* 0x00000088d70d7810 */ /* 0x000fe20007ffe0ff */
[----:B------:R3:W-:Y:S01]  /*1e530*/  @!P0 ST.E.64 [R2.64], R30 ;  /* 0x0000001e02008985 */ /* 0x0007e2000c101b08 */
[----:B-1----:R-:W-:Y:S02]  /*1e540*/  @!P5 LEA R8, P0, R11, R0, 0x2 ;  /* 0x000000000b08d211 */ /* 0x002fe400078010ff */
[----:B------:R-:W-:Y:S02]  /*1e550*/  SHF.R.S32.HI R12, RZ, 0x1f, R12 ;  /* 0x0000001fff0c7819 */ /* 0x000fe4000001140c */
[----:B------:R-:W-:Y:S02]  /*1e560*/  IADD3 R15, R215, 0x70, RZ ;  /* 0x00000070d70f7810 */ /* 0x000fe40007ffe0ff */
[----:B------:R-:W-:Y:S02]  /*1e570*/  @!P5 LEA.HI.X R9, R11, R4, R12, 0x2, P0 ;  /* 0x000000040b09d211 */ /* 0x000fe400000f140c */
[----:B------:R-:W-:-:S02]  /*1e580*/  SHF.R.S32.HI R15, RZ, 0x1f, R15 ;  /* 0x0000001fff0f7819 */ /* 0x000fc4000001140f */
[C---:B------:R-:W-:Y:S01]  /*1e590*/  IADD3 R12, R215.reuse, 0x78, RZ ;  /* 0x00000078d70c7810 */ /* 0x040fe20007ffe0ff */
[----:B------:R1:W-:Y:S01]  /*1e5a0*/  @!P5 ST.E.64 [R8.64], R150 ;  /* 0x000000960800d985 */ /* 0x0003e2000c101b08 */
[C---:B------:R-:W-:Y:S02]  /*1e5b0*/  IADD3 R10, R215.reuse, 0x80, RZ ;  /* 0x00000080d70a7810 */ /* 0x040fe40007ffe0ff */
        /* <DEDUP_REMOVED lines=23> */
[----:B------:R-:W-:Y:S02]  /*1e730*/  IADD3 R12, R215, 0x90, RZ ;  /* 0x00000090d70c7810 */ /* 0x000fe40007ffe0ff */
        /* <DEDUP_REMOVED lines=19> */
[----:B------:R-:W-:Y:S02]  /*1e870*/  SHF.R.S32.HI R15, RZ, 0x1f, R15 ;  /* 0x0000001fff0f7819 */ /* 0x000fe4000001140f */
[C---:B------:R-:W-:Y:S01]  /*1e880*/  IADD3 R11, R215.reuse, 0xb0, RZ ;  /* 0x000000b0d70b7810 */ /* 0x040fe20007ffe0ff */
[----:B------:R1:W-:Y:S01]  /*1e890*/  @!P5 ST.E.64 [R8.64], R170 ;  /* 0x000000aa0800d985 */ /* 0x0003e2000c101b08 */
[----:B------:R-:W-:Y:S02]  /*1e8a0*/  IADD3 R13, R215, 0xa8, RZ ;  /* 0x000000a8d70d7810 */ /* 0x000fe40007ffe0ff */
        /* <DEDUP_REMOVED lines=9> */
[----:B------:R-:W-:Y:S01]  /*1e940*/  IADD3 R13, R215, 0xb0, RZ ;  /* 0x000000b0d70d7810 */ /* 0x000fe20007ffe0ff */
[----:B------:R2:W-:Y:S01]  /*1e950*/  @!P4 ST.E.64 [R6.64], R70 ;  /* 0x000000460600c985 */ /* 0x0005e2000c101b08 */
[----:B------:R-:W-:-:S02]  /*1e960*/  ISETP.GE.AND P0, PT, R5, c[0x0][0x3c8], PT ;  /* 0x0000f20005007a0c */ /* 0x000fc40003f06270 */
[----:B------:R-:W-:Y:S01]  /*1e970*/  SHF.R.S32.HI R13, RZ, 0x1f, R13 ;  /* 0x0000001fff0d7819 */ /* 0x000fe2000001140d */
[----:B------:R3:W-:Y:S01]  /*1e980*/  @!P3 ST.E.64 [R2.64], R54 ;  /* 0x000000360200b985 */ /* 0x0007e2000c101b08 */
[----:B-1----:R-:W-:Y:S02]  /*1e990*/  @!P2 LEA R8, P3, R11, R0, 0x2 ;  /* 0x000000000b08a211 */ /* 0x002fe400078610ff */
[----:B------:R-:W-:Y:S02]  /*1e9a0*/  IADD3 R10, R215, 0xc8, RZ ;  /* 0x000000c8d70a7810 */ /* 0x000fe40007ffe0ff */
[----:B------:R-:W-:Y:S02]  /*1e9b0*/  @!P2 LEA.HI.X R9, R11, R4, R13, 0x2, P3 ;  /* 0x000000040b09a211 */ /* 0x000fe400018f140d */
[C---:B------:R-:W-:Y:S02]  /*1e9c0*/  IADD3 R13, R215.reuse, 0xb8, RZ ;  /* 0x000000b8d70d7810 */ /* 0x040fe40007ffe0ff */
[----:B------:R-:W-:Y:S01]  /*1e9d0*/  IADD3 R11, R215, 0xc0, RZ ;  /* 0x000000c0d70b7810 */ /* 0x000fe20007ffe0ff */
[----:B------:R-:W-:Y:S01]  /*1e9e0*/  @!P2 ST.E.64 [R8.64], R94 ;  /* 0x0000005e0800a985 */ /* 0x000fe2000c101b08 */
[----:B------:R-:W-:-:S02]  /*1e9f0*/  ISETP.GE.AND P5, PT, R10, c[0x0][0x3c8], PT ;  /* 0x0000f2000a007a0c */ /* 0x000fc40003fa6270 */
[----:B------:R-:W-:Y:S02]  /*1ea00*/  SHF.R.S32.HI R13, RZ, 0x1f, R13 ;  /* 0x0000001fff0d7819 */ /* 0x000fe4000001140d */
[----:B------:R-:W-:Y:S02]  /*1ea10*/  SHF.R.S32.HI R11, RZ, 0x1f, R11 ;  /* 0x0000001fff0b7819 */ /* 0x000fe4000001140b */
[----:B------:R-:W-:Y:S02]  /*1ea20*/  ISETP.GE.AND P2, PT, R250, c[0x0][0x3c8], PT ;  /* 0x0000f200fa007a0c */ /* 0x000fe40003f46270 */
[-C--:B--2---:R-:W-:Y:S02]  /*1ea30*/  @!P1 LEA R6, P4, R12, R0.reuse, 0x2 ;  /* 0x000000000c069211 */ /* 0x084fe400078810ff */
[----:B---3--:R-:W-:-:S11]  /*1ea40*/  @!P0 LEA R2, P6, R5, R0, 0x2 ;  /* 0x0000000005028211 */ /* 0x008fd600078c10ff */
[----:B------:R-:W-:Y:S02]  /*1ea50*/  P2R R3, PR, RZ, 0x10 ;  /* 0x00000010ff037803 */ /* 0x000fe40000000000 */
[----:B------:R-:W-:Y:S02]  /*1ea60*/  ISETP.GE.AND P4, PT, R252, c[0x0][0x3c8], PT ;  /* 0x0000f200fc007a0c */ /* 0x000fe40003f86270 */
[----:B------:R-:W-:Y:S02]  /*1ea70*/  ISETP.NE.AND P3, PT, R3, RZ, PT ;  /* 0x000000ff0300720c */ /* 0x000fe40003f65270 */
[-C--:B------:R-:W-:Y:S02]  /*1ea80*/  @!P0 LEA.HI.X R3, R5, R4.reuse, R11, 0x2, P6 ;  /* 0x0000000405038211 */ /* 0x080fe400030f140b */
[----:B------:R-:W-:Y:S02]  /*1ea90*/  @!P1 LEA.HI.X R7, R12, R4, R13, 0x2, P3 ;  /* 0x000000040c079211 */ /* 0x000fe400018f140d */
[----:B------:R-:W-:-:S02]  /*1eaa0*/  IADD3 R11, R215, 0xc8, RZ ;  /* 0x000000c8d70b7810 */ /* 0x000fc40007ffe0ff */
[----:B------:R-:W-:Y:S01]  /*1eab0*/  ISETP.GE.AND P3, PT, R251, c[0x0][0x3c8], PT ;  /* 0x0000f200fb007a0c */ /* 0x000fe20003f66270 */
[----:B------:R1:W-:Y:S01]  /*1eac0*/  @!P1 ST.E.64 [R6.64], R78 ;  /* 0x0000004e06009985 */ /* 0x0003e2000c101b08 */
[----:B------:R-:W-:Y:S02]  /*1ead0*/  SHF.R.S32.HI R11, RZ, 0x1f, R11 ;  /* 0x0000001fff0b7819 */ /* 0x000fe4000001140b */
[----:B------:R-:W-:Y:S01]  /*1eae0*/  SHF.R.S32.HI R5, RZ, 0x1f, R252 ;  /* 0x0000001fff057819 */ /* 0x000fe200000114fc */
[----:B------:R2:W-:Y:S01]  /*1eaf0*/  @!P0 ST.E.64 [R2.64], R62 ;  /* 0x0000003e02008985 */ /* 0x0005e2000c101b08 */
[----:B------:R-:W-:Y:S02]  /*1eb00*/  ISETP.GE.AND P1, PT, R249, c[0x0][0x3c8], PT ;  /* 0x0000f200f9007a0c */ /* 0x000fe40003f26270 */
[----:B------:R-:W-:Y:S02]  /*1eb10*/  SHF.R.S32.HI R13, RZ, 0x1f, R250 ;  /* 0x0000001fff0d7819 */ /* 0x000fe400000114fa */
[----:B------:R-:W-:-:S02]  /*1eb20*/  SHF.R.S32.HI R12, RZ, 0x1f, R249 ;  /* 0x0000001fff0c7819 */ /* 0x000fc400000114f9 */
[----:B-1----:R-:W-:-:S04]  /*1eb30*/  @!P5 LEA R6, P0, R10, R0, 0x2 ;  /* 0x000000000a06d211 */ /* 0x002fc800078010ff */
[----:B------:R-:W-:Y:S02]  /*1eb40*/  @!P5 LEA.HI.X R7, R10, R4, R11, 0x2, P0 ;  /* 0x000000040a07d211 */ /* 0x000fe400000f140b */
[-C--:B--2---:R-:W-:Y:S02]  /*1eb50*/  @!P4 LEA R2, P6, R252, R0.reuse, 0x2 ;  /* 0x00000000fc02c211 */ /* 0x084fe400078c10ff */
[----:B------:R-:W-:Y:S01]  /*1eb60*/  ISETP.GE.AND P0, PT, R248, c[0x0][0x3c8], PT ;  /* 0x0000f200f8007a0c */ /* 0x000fe20003f06270 */
[----:B------:R-:W-:Y:S01]  /*1eb70*/  @!P5 ST.E.64 [R6.64], R82 ;  /* 0x000000520600d985 */ /* 0x000fe2000c101b08 */
[----:B------:R-:W-:Y:S02]  /*1eb80*/  @!P3 LEA R10, P5, R251, R0, 0x2 ;  /* 0x00000000fb0ab211 */ /* 0x000fe400078a10ff */
[----:B------:R-:W-:Y:S02]  /*1eb90*/  @!P4 LEA.HI.X R3, R252, R4, R5, 0x2, P6 ;  /* 0x00000004fc03c211 */ /* 0x000fe400030f1405 */
[----:B------:R-:W-:-:S02]  /*1eba0*/  SHF.R.S32.HI R5, RZ, 0x1f, R251 ;  /* 0x0000001fff057819 */ /* 0x000fc400000114fb */
[C---:B------:R-:W-:Y:S01]  /*1ebb0*/  @!P2 LEA R8, P6, R250.reuse, R0, 0x2 ;  /* 0x00000000fa08a211 */ /* 0x040fe200078c10ff */
[----:B------:R1:W-:Y:S03]  /*1ebc0*/  @!P4 ST.E.64 [R2.64], R86 ;  /* 0x000000560200c985 */ /* 0x0003e6000c101b08 */
[----:B------:R-:W-:-:S03]  /*1ebd0*/  @!P2 LEA.HI.X R9, R250, R4, R13, 0x2, P6 ;  /* 0x00000004fa09a211 */ /* 0x000fc600030f140d */
[----:B-1----:R-:W-:Y:S02]  /*1ebe0*/  P2R R2, PR, RZ, 0x20 ;  /* 0x00000020ff027803 */ /* 0x002fe40000000000 */
[C---:B------:R-:W-:Y:S02]  /*1ebf0*/  @!P1 LEA R6, P5, R249.reuse, R0, 0x2 ;  /* 0x00000000f9069211 */ /* 0x040fe400078a10ff */
[----:B------:R-:W-:Y:S02]  /*1ec00*/  ISETP.NE.AND P4, PT, R2, RZ, PT ;  /* 0x000000ff0200720c */ /* 0x000fe40003f85270 */
[-C--:B------:R-:W-:Y:S02]  /*1ec10*/  @!P1 LEA.HI.X R7, R249, R4.reuse, R12, 0x2, P5 ;  /* 0x00000004f9079211 */ /* 0x080fe400028f140c */
[----:B------:R-:W-:Y:S02]  /*1ec20*/  @!P3 LEA.HI.X R11, R251, R4, R5, 0x2, P4 ;  /* 0x00000004fb0bb211 */ /* 0x000fe400020f1405 */
[----:B------:R-:W-:-:S02]  /*1ec30*/  SHF.R.S32.HI R5, RZ, 0x1f, R248 ;  /* 0x0000001fff057819 */ /* 0x000fc400000114f8 */
[C---:B------:R-:W-:Y:S01]  /*1ec40*/  @!P0 LEA R2, P4, R248.reuse, R0, 0x2 ;  /* 0x00000000f8028211 */ /* 0x040fe200078810ff */
[----:B------:R1:W-:Y:S03]  /*1ec50*/  @!P3 ST.E.64 [R10.64], R106 ;  /* 0x0000006a0a00b985 */ /* 0x0003e6000c101b08 */
[----:B------:R-:W-:Y:S01]  /*1ec60*/  @!P0 LEA.HI.X R3, R248, R4, R5, 0x2, P4 ;  /* 0x00000004f8038211 */ /* 0x000fe200020f1405 */
[----:B------:R1:W-:Y:S04]  /*1ec70*/  @!P2 ST.E.64 [R8.64], R102 ;  /* 0x000000660800a985 */ /* 0x0003e8000c101b08 */
        /* <DEDUP_REMOVED lines=9> */
.L_x_915:
[----:B------:R-:W-:Y:S01]  /*1ed10*/  ISETP.NE.U32.AND P0, PT, RZ, c[0x0][0x508], PT ;  /* 0x00014200ff007a0c */ /* 0x000fe20003f05070 */
[----:B------:R-:W-:Y:S01]  /*1ed20*/  IMAD.MOV.U32 R4, RZ, RZ, 0x4 ;  /* 0x00000004ff047424 */ /* 0x000fe200078e00ff */
[----:B------:R-:W-:Y:S01]  /*1ed30*/  ISETP.NE.U32.AND P2, PT, RZ, c[0x0][0x500], PT ;  /* 0x00014000ff007a0c */ /* 0x000fe20003f45070 */
[----:B------:R-:W-:Y:S01]  /*1ed40*/  IMAD.MOV.U32 R20, RZ, RZ, c[0x0][0x388] ;  /* 0x0000e200ff147624 */ /* 0x000fe200078e00ff */
[----:B------:R-:W-:Y:S01]  /*1ed50*/  ISETP.NE.AND.EX P0, PT, RZ, c[0x0][0x50c], PT, P0 ;  /* 0x00014300ff007a0c */ /* 0x000fe20003f05300 */
[----:B------:R-:W-:Y:S01]  /*1ed60*/  IMAD.MOV.U32 R0, RZ, RZ, RZ ;  /* 0x000000ffff007224 */ /* 0x000fe200078e00ff */
[----:B------:R-:W-:Y:S01]  /*1ed70*/  ISETP.NE.AND.EX P2, PT, RZ, c[0x0][0x504], PT, P2 ;  /* 0x00014100ff007a0c */ /* 0x000fe20003f45320 */
[----:B------:R-:W-:-:S10]  /*1ed80*/  IMAD.WIDE R2, R235, R4, c[0x0][0x500] ;  /* 0x00014000eb027625 */ /* 0x000fd400078e0204 */
[----:B------:R-:W-:Y:S02]  /*1ed90*/  @P0 IMAD.WIDE R4, R235, R4, c[0x0][0x508] ;  /* 0x00014200eb040625 */ /* 0x000fe400078e0204 */
[----:B------:R2:W5:Y:S04]  /*1eda0*/  @P2 LDG.E R0, [R2.64] ;  /* 0x0000000802002981 */ /* 0x000568000c1e1900 */
[----:B------:R2:W5:Y:S01]  /*1edb0*/  @P0 LDG.E R20, [R4.64] ;  /* 0x0000000804140981 */ /* 0x000562000c1e1900 */
[----:B------:R-:W-:-:S04]  /*1edc0*/  ISETP.NE.AND P1, PT, R233, RZ, PT ;  /* 0x000000ffe900720c */ /* 0x000fc80003f25270 */
[----:B------:R-:W-:Y:S01]  /*1edd0*/  SEL R19, R233, c[0x0][0x3d4], P1 ;  /* 0x0000f500e9137a07 */ /* 0x000fe20000800000 */
[----:B------:R-:W-:Y:S05]  /*1ede0*/  @P0 BRA `(.L_x_936) ;  /* 0x0000004000000947 */ /* 0x000fea0003800000 */
[----:B------:R-:W-:Y:S05]  /*1edf0*/  @!P2 BRA `(.L_x_936) ;  /* 0x000000300000a947 */ /* 0x000fea0003800000 */
[----:B--2---:R2:W3:Y:S04]  /*1ee00*/  LDG.E R4, [R2.64] ;  /* 0x0000000802047981 */ /* 0x0044e8000c1e1900 */
[----:B--2---:R-:W3:Y:S02]  /*1ee10*/  LDG.E R2, [R2.64+0x4] ;  /* 0x0000040802027981 */ /* 0x004ee4000c1e1900 */
[----:B---3-5:R-:W-:Y:S02]  /*1ee20*/  IADD3 R20, -R4, R2, RZ ;  /* 0x0000000204147210 */ /* 0x028fe40007ffe1ff */
.L_x_936:
[----:B--2---:R-:W2:Y:S01]  /*1ee30*/  S2R R3, SR_TID.X ;  /* 0x0000000000037919 */ /* 0x004ea20000002100 */
[----:B------:R-:W-:Y:S01]  /*1ee40*/  SHF.R.S32.HI R2, RZ, 0x1f, R235 ;  /* 0x0000001fff027819 */ /* 0x000fe200000114eb */
[----:B------:R-:W-:Y:S01]  /*1ee50*/  BSSY B0, `(.L_x_937) ;  /* 0x0000036000007945 */ /* 0x000fe20003800000 */
[----:B------:R-:W-:-:S02]  /*1ee60*/  LOP3.LUT R12, R234, 0xffff, RZ, 0xc0, !PT ;  /* 0x0000ffffea0c7812 */ /* 0x000fc400078ec0ff */
[----:B-----5:R-:W-:Y:S02]  /*1ee70*/  SHF.R.S32.HI R18, RZ, 0x1f, R0 ;  /* 0x0000001fff127819 */ /* 0x020fe40000011400 */
[----:B------:R-:W-:Y:S02]  /*1ee80*/  SEL R13, R235, RZ, !P2 ;  /* 0x000000ffeb0d7207 */ /* 0x000fe40005000000 */
[----:B------:R-:W-:Y:S02]  /*1ee90*/  SEL R21, R2, RZ, !P2 ;  /* 0x000000ff02157207 */ /* 0x000fe40005000000 */
[----:B--2---:R-:W-:-:S13]  /*1eea0*/  ISETP.GT.AND P0, PT, R3, 0x7f, PT ;  /* 0x0000007f0300780c */ /* 0x004fda0003f04270 */
[----:B------:R-:W-:Y:S05]  /*1eeb0*/  @P0 BRA `(.L_x_938) ;  /* 0x000002f000000947 */ /* 0x000fea0003800000 */
[----:B------:R-:W-:Y:S01]  /*1eec0*/  IMAD R2, R20, c[0x0][0x4e8], RZ ;  /* 0x00013a0014027a24 */ /* 0x000fe200078e02ff */
[----:B------:R-:W-:-:S04]  /*1eed0*/  IADD3 R16, R227, R3, RZ ;  /* 0x00000003e3107210 */ /* 0x000fc80007ffe0ff */
[----:B------:R-:W-:-:S13]  /*1eee0*/  ISETP.GE.AND P0, PT, R16, R2, PT ;  /* 0x000000021000720c */ /* 0x000fda0003f06270 */
[----:B------:R-:W-:Y:S05]  /*1eef0*/  @P0 BRA `(.L_x_938) ;  /* 0x000002b000000947 */ /* 0x000fea0003800000 */
[----:B------:R-:W-:Y:S01]  /*1ef00*/  IMAD.MOV.U32 R2, RZ, RZ, 0x368 ;  /* 0x00000368ff027424 */ /* 0x000fe200078e00ff */
[----:B------:R-:W-:-:S04]  /*1ef10*/  ISETP.GT.AND P2, PT, R19, 0x1, PT ;  /* 0x000000011300780c */ /* 0x000fc80003f44270 */
[----:B------:R-:W-:-:S04]  /*1ef20*/  SEL R2, R2, 0x328, P2 ;  /* 0x0000032802027807 */ /* 0x000fc80001000000 */
[----:B------:R2:W3:Y:S08]  /*1ef30*/  LDC.64 R8, c[0x0][R2+0x170] ;  /* 0x00005c0002087b82 */ /* 0x0004f00000000a00 */
[----:B------:R2:W4:Y:S08]  /*1ef40*/  LDC.64 R6, c[0x0][R2+0x168] ;  /* 0x00005a0002067b82 */ /* 0x0005300000000a00 */
[----:B------:R2:W5:Y:S08]  /*1ef50*/  LDC.64 R14, c[0x0][R2+0x178] ;  /* 0x00005e00020e7b82 */ /* 0x0005700000000a00 */
[----:B------:R2:W1:Y:S02]  /*1ef60*/  LDC.64 R10, c[0x0][R2+0x160] ;  /* 0x00005800020a7b82 */ /* 0x0004640000000a00 */
[----:B--2---:R-:W-:-:S02]  /*1ef70*/  IMAD.MOV.U32 R2, RZ, RZ, c[0x0][0x4e8] ;  /* 0x00013a00ff027624 */ /* 0x004fc400078e00ff */
[-C--:B---3--:R-:W-:Y:S02]  /*1ef80*/  IMAD R3, R9, R13.reuse, RZ ;  /* 0x0000000d09037224 */ /* 0x088fe400078e02ff */
[----:B------:R-:W-:Y:S01]  /*1ef90*/  IMAD.WIDE.U32 R4, R8, R13, RZ ;  /* 0x0000000d08047225 */ /* 0x000fe200078e00ff */
[----:B------:R-:W-:Y:S02]  /*1efa0*/  ISETP.NE.AND P0, PT, R2, 0x1, PT ;  /* 0x000000010200780c */ /* 0x000fe40003f05270 */
[----:B------:R-:W-:Y:S01]  /*1efb0*/  MOV R2, R16 ;  /* 0x0000001000027202 */ /* 0x000fe20000000f00 */
[----:B------:R-:W-:Y:S01]  /*1efc0*/  IMAD R8, R8, R21, R3 ;  /* 0x0000001508087224 */ /* 0x000fe200078e0203 */
[----:B------:R-:W-:Y:S01]  /*1efd0*/  SEL R3, R244, RZ, P2 ;  /* 0x000000fff4037207 */ /* 0x000fe20001000000 */
[-C--:B----4-:R-:W-:Y:S02]  /*1efe0*/  IMAD R9, R7, R12.reuse, RZ ;  /* 0x0000000c07097224 */ /* 0x090fe400078e02ff */
[----:B------:R-:W-:-:S04]  /*1eff0*/  IMAD.WIDE.U32 R6, R6, R12, RZ ;  /* 0x0000000c06067225 */ /* 0x000fc800078e00ff */
[----:B------:R-:W-:Y:S01]  /*1f000*/  IMAD.IADD R9, R7, 0x1, R9 ;  /* 0x0000000107097824 */ /* 0x000fe200078e0209 */
[----:B------:R-:W-:Y:S01]  /*1f010*/  IADD3 R7, R5, R8, RZ ;  /* 0x0000000805077210 */ /* 0x000fe20007ffe0ff */
[----:B------:R-:W-:-:S04]  /*1f020*/  @P0 IMAD.HI.U32 R17, R16, c[0x0][0x4ec], RZ ;  /* 0x00013b0010110a27 */ /* 0x000fc800078e00ff */
[-C--:B-----5:R-:W-:Y:S01]  /*1f030*/  IMAD R8, R15, R3.reuse, RZ ;  /* 0x000000030f087224 */ /* 0x0a0fe200078e02ff */
[----:B------:R-:W-:Y:S02]  /*1f040*/  @P0 SHF.R.U32.HI R2, RZ, c[0x0][0x4f0], R17 ;  /* 0x00013c00ff020a19 */ /* 0x000fe40000011611 */
[----:B------:R-:W-:Y:S01]  /*1f050*/  IADD3 R17, P1, P0, R4, R6, R0 ;  /* 0x0000000604117210 */ /* 0x000fe2000783e000 */
[----:B------:R-:W-:-:S03]  /*1f060*/  IMAD.WIDE.U32 R4, R14, R3, RZ ;  /* 0x000000030e047225 */ /* 0x000fc600078e00ff */
[----:B------:R-:W-:Y:S01]  /*1f070*/  IADD3.X R9, R7, R9, R18, P1, P0 ;  /* 0x0000000907097210 */ /* 0x000fe20000fe0412 */
[----:B------:R-:W-:Y:S01]  /*1f080*/  IMAD.MOV R6, RZ, RZ, -R2 ;  /* 0x000000ffff067224 */ /* 0x000fe200078e0a02 */
[----:B------:R-:W-:Y:S02]  /*1f090*/  IADD3 R7, R5, R8, RZ ;  /* 0x0000000805077210 */ /* 0x000fe40007ffe0ff */
[----:B------:R-:W-:Y:S01]  /*1f0a0*/  IADD3 R4, P1, P0, R2, R17, R4 ;  /* 0x0000001102047210 */ /* 0x000fe2000783e004 */
[----:B------:R-:W-:Y:S01]  /*1f0b0*/  IMAD R3, R6, c[0x0][0x4e8], R16 ;  /* 0x00013a0006037a24 */ /* 0x000fe200078e0210 */
[----:B------:R-:W-:-:S03]  /*1f0c0*/  SHF.R.S32.HI R5, RZ, 0x1f, R2 ;  /* 0x0000001fff057819 */ /* 0x000fc60000011402 */
[----:B-1----:R-:W-:Y:S01]  /*1f0d0*/  IMAD R2, R11, R3, RZ ;  /* 0x000000030b027224 */ /* 0x002fe200078e02ff */
[----:B------:R-:W-:Y:S02]  /*1f0e0*/  SHF.R.S32.HI R6, RZ, 0x1f, R3 ;  /* 0x0000001fff067819 */ /* 0x000fe40000011403 */
[----:B------:R-:W-:Y:S01]  /*1f0f0*/  IADD3.X R5, R5, R9, R7, P1, P0 ;  /* 0x0000000905057210 */ /* 0x000fe20000fe0407 */
[----:B------:R-:W-:Y:S02]  /*1f100*/  IMAD.MOV.U32 R7, RZ, RZ, c[0x0][0x4a8] ;  /* 0x00012a00ff077624 */ /* 0x000fe400078e00ff */
[C---:B------:R-:W-:Y:S02]  /*1f110*/  IMAD R6, R10.reuse, R6, R2 ;  /* 0x000000060a067224 */ /* 0x040fe400078e0202 */
[----:B------:R-:W-:Y:S01]  /*1f120*/  IMAD.WIDE.U32 R2, R10, R3, R4 ;  /* 0x000000030a027225 */ /* 0x000fe200078e0004 */
[----:B------:R-:W-:Y:S02]  /*1f130*/  MOV R5, c[0x0][0x4ac] ;  /* 0x00012b0000057a02 */ /* 0x000fe40000000f00 */
[----:B------:R-:W-:Y:S01]  /*1f140*/  SEL R4, R7, c[0x0][0x450], P2 ;  /* 0x0001140007047a07 */ /* 0x000fe20001000000 */
[----:B------:R-:W-:Y:S01]  /*1f150*/  IMAD.IADD R3, R3, 0x1, R6 ;  /* 0x0000000103037824 */ /* 0x000fe200078e0206 */
[----:B------:R-:W-:-:S02]  /*1f160*/  SEL R5, R5, c[0x0][0x454], P2 ;  /* 0x0001150005057a07 */ /* 0x000fc40001000000 */
[----:B------:R-:W-:-:S04]  /*1f170*/  LEA R4, P0, R2, R4, 0x2 ;  /* 0x0000000402047211 */ /* 0x000fc800078010ff */
[----:B------:R-:W-:Y:S02]  /*1f180*/  LEA.HI.X R5, R2, R5, R3, 0x2, P0 ;  /* 0x0000000502057211 */ /* 0x000fe400000f1403 */
[----:B------:R-:W-:-:S05]  /*1f190*/  MOV R2, 0xff800000 ;  /* 0xff80000000027802 */ /* 0x000fca0000000f00 */
[----:B------:R1:W-:Y:S02]  /*1f1a0*/  STG.E [R4.64], R2 ;  /* 0x0000000204007986 */ /* 0x0003e4000c101908 */
.L_x_938:
[----:B------:R-:W-:Y:S05]  /*1f1b0*/  BSYNC B0 ;  /* 0x0000000000007941 */ /* 0x000fea0003800000 */
.L_x_937:
[----:B------:R-:W-:-:S13]  /*1f1c0*/  ISETP.GT.AND P0, PT, R19, 0x1, PT ;  /* 0x000000011300780c */ /* 0x000fda0003f04270 */
[----:B------:R-:W-:Y:S05]  /*1f1d0*/  @P0 BRA `(.L_x_930) ;  /* 0x000007f000000947 */ /* 0x000fea0003800000 */
[----:B-1----:R-:W-:Y:S01]  /*1f1e0*/  MOV R2, c[0x0][0x4e8] ;  /* 0x00013a0000027a02 */ /* 0x002fe20000000f00 */
[----:B------:R-:W-:Y:S02]  /*1f1f0*/  IMAD R4, R18, c[0x0][0x3a0], RZ ;  /* 0x0000e80012047a24 */ /* 0x000fe400078e02ff */
[----:B------:R-:W-:Y:S01]  /*1f200*/  IMAD R5, R21, c[0x0][0x3f0], RZ ;  /* 0x0000fc0015057a24 */ /* 0x000fe200078e02ff */
[----:B------:R-:W-:Y:S01]  /*1f210*/  ISETP.NE.AND P0, PT, R2, 0x1, PT ;  /* 0x000000010200780c */ /* 0x000fe20003f05270 */
[----:B------:R-:W-:-:S04]  /*1f220*/  IMAD.WIDE.U32 R2, R0, c[0x0][0x3a0], RZ ;  /* 0x0000e80000027a25 */ /* 0x000fc800078e00ff */
[----:B------:R-:W-:Y:S01]  /*1f230*/  IMAD R0, R0, c[0x0][0x3a4], R4 ;  /* 0x0000e90000007a24 */ /* 0x000fe200078e0204 */
[----:B------:R-:W-:Y:S01]  /*1f240*/  IADD3 R4, R212, R227, RZ ;  /* 0x000000e3d4047210 */ /* 0x000fe20007ffe0ff */
[----:B------:R-:W-:-:S03]  /*1f250*/  IMAD R7, R13, c[0x0][0x3f4], R5 ;  /* 0x0000fd000d077a24 */ /* 0x000fc600078e0205 */
[----:B------:R-:W-:Y:S02]  /*1f260*/  IADD3 R3, R3, R0, RZ ;  /* 0x0000000003037210 */ /* 0x000fe40007ffe0ff */
[----:B------:R-:W-:Y:S01]  /*1f270*/  MOV R0, R4 ;  /* 0x0000000400007202 */ /* 0x000fe20000000f00 */
[----:B------:R-:W-:-:S04]  /*1f280*/  @P0 IMAD.HI.U32 R6, R4, c[0x0][0x4ec], RZ ;  /* 0x00013b0004060a27 */ /* 0x000fc800078e00ff */
[----:B------:R-:W-:Y:S01]  /*1f290*/  IMAD.WIDE.U32 R2, R12, c[0x0][0x3e8], R2 ;  /* 0x0000fa000c027a25 */ /* 0x000fe200078e0002 */
[----:B------:R-:W-:-:S03]  /*1f2a0*/  @P0 SHF.R.U32.HI R0, RZ, c[0x0][0x4f0], R6 ;  /* 0x00013c00ff000a19 */ /* 0x000fc60000011606 */
[----:B------:R-:W-:Y:S01]  /*1f2b0*/  IMAD R3, R12, c[0x0][0x3ec], R3 ;  /* 0x0000fb000c037a24 */ /* 0x000fe200078e0203 */
[----:B------:R-:W-:Y:S02]  /*1f2c0*/  SHF.R.S32.HI R6, RZ, 0x1f, R0 ;  /* 0x0000001fff067819 */ /* 0x000fe40000011400 */
[----:B------:R-:W-:Y:S01]  /*1f2d0*/  IADD3 R5, -R0, RZ, RZ ;  /* 0x000000ff00057210 */ /* 0x000fe20007ffe1ff */
[----:B------:R-:W-:Y:S01]  /*1f2e0*/  IMAD.WIDE.U32 R2, R13, c[0x0][0x3f0], R2 ;  /* 0x0000fc000d027a25 */ /* 0x000fe200078e0002 */
[----:B------:R-:W-:-:S03]  /*1f2f0*/  IADD3 R13, R211, R227, RZ ;  /* 0x000000e3d30d7210 */ /* 0x000fc60007ffe0ff */
        /* <DEDUP_REMOVED lines=15> */
.L_x_1021:
[----:B------:R-:W-:Y:S05]  /*1f3f0*/  BRA.DIV ~URZ, `(.L_x_940) ;  /* 0x00002f127f007947 */ /* 0x000fea000b800000 */
[----:B------:R3:W4:Y:S02]  /*1f400*/  SHFL.IDX PT, R0, R14, RZ, 0x181f ;  /* 0x00181fff0e007589 */ /* 0x00072400000e0000 */
.L_x_1022:
        /* <DEDUP_REMOVED lines=20> */
.L_x_942:
[----:B------:R-:W-:Y:S05]  /*1f550*/  BSYNC B0 ;  /* 0x0000000000007941 */ /* 0x000fea0003800000 */
.L_x_941:
[----:B------:R-:W-:Y:S05]  /*1f560*/  BRA.DIV ~URZ, `(.L_x_943) ;  /* 0x00002e027f007947 */ /* 0x000fea000b800000 */
[----:B--2---:R2:W1:Y:S04]  /*1f570*/  SHFL.IDX PT, R4, R5, 0x1, 0x181f ;  /* 0x00381f0005047f89 */ /* 0x00446800000e0000 */
[----:B----4-:R2:W4:Y:S02]  /*1f580*/  SHFL.IDX PT, R0, R14, 0x1, 0x181f ;  /* 0x00381f000e007f89 */ /* 0x01052400000e0000 */
.L_x_1023:
        /* <DEDUP_REMOVED lines=20> */
.L_x_945:
[----:B------:R-:W-:Y:S05]  /*1f6d0*/  BSYNC B0 ;  /* 0x0000000000007941 */ /* 0x000fea0003800000 */
.L_x_944:
[----:B------:R-:W-:Y:S05]  /*1f6e0*/  BRA.DIV ~URZ, `(.L_x_946) ;  /* 0x00002d427f007947 */ /* 0x000fea000b800000 */
[----:B-1----:R1:W2:Y:S02]  /*1f6f0*/  SHFL.IDX PT, R4, R5, 0x2, 0x181f ;  /* 0x00581f0005047f89 */ /* 0x0022a400000e0000 */
.L_x_1024:
[----:B------:R-:W-:Y:S05]  /*1f700*/  BRA.DIV ~URZ, `(.L_x_947) ;  /* 0x00002d927f007947 */ /* 0x000fea000b800000 */
[----:B----4-:R4:W1:Y:S02]  /*1f710*/  SHFL.IDX PT, R0, R14, 0x2, 0x181f ;  /* 0x00581f000e007f89 */ /* 0x01086400000e0000 */
.L_x_1025:
        /* <DEDUP_REMOVED lines=20> */
.L_x_949:
[----:B------:R-:W-:Y:S05]  /*1f860*/  BSYNC B0 ;  /* 0x0000000000007941 */ /* 0x000fea0003800000 */
.L_x_948:
[----:B------:R-:W-:Y:S05]  /*1f870*/  BRA.DIV ~URZ, `(.L_x_950) ;  /* 0x00002c827f007947 */ /* 0x000fea000b800000 */
[----:B--2---:R2:W3:Y:S04]  /*1f880*/  SHFL.IDX PT, R4, R5, 0x3, 0x181f ;  /* 0x00781f0005047f89 */ /* 0x0044e800000e0000 */
[----:B-1----:R2:W1:Y:S02]  /*1f890*/  SHFL.IDX PT, R0, R14, 0x3, 0x181f ;  /* 0x00781f000e007f89 */ /* 0x00246400000e0000 */
.L_x_1026:
        /* <DEDUP_REMOVED lines=19> */
.L_x_930:
[----:B------:R-:W-:Y:S05]  /*1f9d0*/  BSYNC B1 ;  /* 0x0000000000017941 */ /* 0x000fea0003800000 */
.L_x_914:
        /* <DEDUP_REMOVED lines=13> */
.L_x_1027:
[----:B------:R-:W-:Y:S05]  /*1fab0*/  BRA.DIV ~URZ, `(.L_x_953) ;  /* 0x00002b727f007947 */ /* 0x000fea000b800000 */
[----:B------:R3:W4:Y:S02]  /*1fac0*/  SHFL.IDX PT, R6, R98, 0x1, 0x1f ;  /* 0x00201f0062067f89 */ /* 0x00072400000e0000 */
.L_x_1028:
        /* <DEDUP_REMOVED lines=18> */
.L_x_1029:
        /* <DEDUP_REMOVED lines=16> */
.L_x_1030:
[----:B--2---:R-:W-:Y:S01]  /*1fcf0*/  IMAD R0, R0, c[0x0][0x538], RZ ;  /* 0x00014e0000007a24 */ /* 0x004fe200078e02ff */
[----:B------:R-:W-:Y:S04]  /*1fd00*/  BSSY B1, `(.L_x_956) ;  /* 0x00000c8000017945 */ /* 0x000fe80003800000 */
[----:B----4-:R-:W-:-:S04]  /*1fd10*/  IADD3 R6, R0, R6, RZ ;  /* 0x0000000600067210 */ /* 0x010fc80007ffe0ff */
[----:B------:R-:W-:-:S13]  /*1fd20*/  ISETP.GT.AND P0, PT, R6, R9, PT ;  /* 0x000000090600720c */ /* 0x000fda0003f04270 */
[----:B------:R-:W-:Y:S05]  /*1fd30*/  @P0 BRA `(.L_x_957) ;  /* 0x0000025000000947 */ /* 0x000fea0003800000 */
.L_x_961:
        /* <DEDUP_REMOVED lines=17> */
.L_x_1031:
        /* <DEDUP_REMOVED lines=16> */
.L_x_1032:
[----:B--2---:R-:W-:-:S05]  /*1ff50*/  IMAD R0, R0, c[0x0][0x538], RZ ;  /* 0x00014e0000007a24 */ /* 0x004fca00078e02ff */
[----:B------:R-:W-:-:S04]  /*1ff60*/  IADD3 R6, R0, R6, RZ ;  /* 0x0000000600067210 */ /* 0x000fc80007ffe0ff */
[----:B------:R-:W-:-:S13]  /*1ff70*/  ISETP.GT.AND P0, PT, R6, R9, PT ;  /* 0x000000090600720c */ /* 0x000fda0003f04270 */
[----:B-1-3--:R-:W-:Y:S05]  /*1ff80*/  @!P0 BRA `(.L_x_961) ;  /* 0xfffffdb000008947 */ /* 0x00afea000383ffff */
.L_x_957:
[----:B------:R-:W-:-:S05]  /*1ff90*/  IADD3 R11, -R0, R6, RZ ;  /* 0x00000006000b7210 */ /* 0x000fca0007ffe1ff */
[----:B------:R-:W-:-:S05]  /*1ffa0*/  IMAD R0, R4, c[0x0][0x538], R11 ;  /* 0x00014e0004007a24 */ /* 0x000fca00078e020b */
[----:B------:R-:W-:Y:S01]  /*1ffb0*/  ISETP.GT.AND P0, PT, R0, R9, PT ;  /* 0x000000090000720c */ /* 0x000fe20003f04270 */
[----:B------:R-:W-:-:S12]  /*1ffc0*/  BRA.DIV ~URZ, `(.L_x_962) ;  /* 0x00002aa27f007947 */ /* 0x000fd8000b800000 */
[----:B------:R-:W-:-:S04]  /*1ffd0*/  VOTE.ANY R10, PT, !P0 ;  /* 0x00000000000a7806 */ /* 0x000fc800040e0100 */
.L_x_1033:
[----:B------:R-:W2:Y:S02]  /*1ffe0*/  POPC R6, R10 ;  /* 0x0000000a00067309 */ /* 0x000ea40000000000 */
[----:B--2---:R-:W-:Y:S01]  /*1fff0*/  IADD3 R235, R6, R235, RZ ;  /* 0x000000eb06eb7210 */ /* 0x004fe20007ffe0ff */
[----:B------:R-:W-:Y:S05]  /*20000*/  BRA.DIV ~URZ, `(.L_x_963) ;  /* 0x00002ab27f007947 */ /* 0x000fea000b800000 */
[----:B------:R2:W4:Y:S04]  /*20010*/  SHFL.IDX PT, R7, R7, R6, 0x1f ;  /* 0x00001f0607077589 */ /* 0x00052800000e0000 */
[----:B------:R2:W1:Y:S02]  /*20020*/  SHFL.IDX PT, R5, R8, R6, 0x1f ;  /* 0x00001f0608057589 */ /* 0x00046400000e0000 */
.L_x_1034:
[----:B------:R-:W-:Y:S01]  /*20030*/  ISETP.NE.AND P0, PT, R10, RZ, PT ;  /* 0x000000ff0a00720c */ /* 0x000fe20003f05270 */
[----:B------:R-:W-:-:S12]  /*20040*/  BSSY B0, `(.L_x_964) ;  /* 0x0000005000007945 */ /* 0x000fd80003800000 */
[----:B------:R-:W-:Y:S05]  /*20050*/  @!P0 BRA `(.L_x_965) ;  /* 0x0000003000008947 */ /* 0x000fea0003800000 */
[----:B--2---:R-:W-:Y:S01]  /*20060*/  IADD3 R6, R6, -0x1, RZ ;  /* 0xffffffff06067810 */ /* 0x004fe20007ffe0ff */
[----:B------:R-:W-:Y:S05]  /*20070*/  BRA.DIV ~URZ, `(.L_x_966) ;  /* 0x00002b127f007947 */ /* 0x000fea000b800000 */
[----:B------:R2:W3:Y:S02]  /*20080*/  SHFL.IDX PT, R12, R4, R6, 0x1f ;  /* 0x00001f06040c7589 */ /* 0x0004e400000e0000 */
.L_x_965:
[----:B------:R-:W-:Y:S05]  /*20090*/  BSYNC B0 ;  /* 0x0000000000007941 */ /* 0x000fea0003800000 */
.L_x_964:
[----:B-1----:R-:W-:Y:S01]  /*200a0*/  ISETP.NE.AND P0, PT, R5, 0x1, PT ;  /* 0x000000010500780c */ /* 0x002fe20003f05270 */
[----:B---3--:R-:W-:Y:S01]  /*200b0*/  IMAD R232, R12, c[0x0][0x538], R11 ;  /* 0x00014e000ce87a24 */ /* 0x008fe200078e020b */
[----:B------:R-:W-:Y:S04]  /*200c0*/  BSSY B0, `(.L_x_967) ;  /* 0x0000084000007945 */ /* 0x000fe80003800000 */
[----:B--2---:R-:W-:-:S07]  /*200d0*/  IADD3 R8, -R232, R9, RZ ;  /* 0x00000009e8087210 */ /* 0x004fce0007ffe1ff */
[----:B------:R-:W-:Y:S05]  /*200e0*/  @!P0 BRA `(.L_x_968) ;  /* 0x000003e000008947 */ /* 0x000fea0003800000 */
[-C--:B----4-:R-:W-:Y:S02]  /*200f0*/  IABS R0, R7.reuse ;  /* 0x0000000700007213 */ /* 0x090fe40000000000 */
        /* <DEDUP_REMOVED lines=15> */
[----:B------:R-:W-:-:S04]  /*201f0*/  IMAD.MOV R0, RZ, RZ, -R10 ;  /* 0x000000ffff007224 */ /* 0x000fc800078e0a0a */
[----:B------:R-:W-:Y:S02]  /*20200*/  IMAD.MOV.U32 R3, RZ, RZ, R0 ;  /* 0x000000ffff037224 */ /* 0x000fe400078e0000 */
        /* <DEDUP_REMOVED lines=13> */
[----:B-1----:R-:W-:-:S04]  /*202e0*/  IADD3 R2, RZ, -R3, RZ ;  /* 0x80000003ff027210 */ /* 0x002fc80007ffe0ff */
[----:B------:R-:W-:Y:S01]  /*202f0*/  @!P1 IMAD.MOV R0, RZ, RZ, -R0 ;  /* 0x000000ffff009224 */ /* 0x000fe200078e0a00 */
[----:B------:R-:W-:Y:S01]  /*20300*/  @!P0 LOP3.LUT R0, RZ, R7, RZ, 0x33, !PT ;  /* 0x00000007ff008212 */ /* 0x000fe200078e33ff */
[----:B------:R-:W-:Y:S01]  /*20310*/  IMAD.MOV.U32 R4, RZ, RZ, R2 ;  /* 0x000000ffff047224 */ /* 0x000fe200078e0002 */
[----:B------:R-:W-:Y:S02]  /*20320*/  IABS R2, R5 ;  /* 0x0000000500027213 */ /* 0x000fe40000000000 */
[----:B------:R-:W-:Y:S01]  /*20330*/  IABS R10, R0 ;  /* 0x00000000000a7213 */ /* 0x000fe20000000000 */
[----:B------:R-:W-:Y:S02]  /*20340*/  IMAD R4, R4, R6, RZ ;  /* 0x0000000604047224 */ /* 0x000fe400078e02ff */
[----:B------:R-:W-:Y:S01]  /*20350*/  IMAD.MOV R9, RZ, RZ, -R2 ;  /* 0x000000ffff097224 */ /* 0x000fe200078e0a02 */
[----:B------:R-:W-:-:S05]  /*20360*/  MOV R2, RZ ;  /* 0x000000ff00027202 */ /* 0x000fca0000000f00 */
        /* <DEDUP_REMOVED lines=22> */
.L_x_968:
[----:B------:R-:W-:-:S04]  /*204d0*/  IMAD.MOV.U32 R2, RZ, RZ, 0x4 ;  /* 0x00000004ff027424 */ /* 0x000fc800078e00ff */
[----:B------:R-:W-:-:S05]  /*204e0*/  IMAD.WIDE R2, R235, R2, c[0x0][0x590] ;  /* 0x00016400eb027625 */ /* 0x000fca00078e0202 */
        /* <DEDUP_REMOVED lines=64> */
[----:B------:R-:W-:Y:S02]  /*208f0*/  IMAD R234, R2, R3, R5 ;  /* 0x0000000302ea7224 */ /* 0x000fe400078e0205 */
.L_x_969:
[----:B------:R-:W-:Y:S05]  /*20900*/  BSYNC B0 ;  /* 0x0000000000007941 */ /* 0x000fea0003800000 */
.L_x_967:
[----:B------:R-:W-:-:S04]  /*20910*/  LOP3.LUT R2, RZ, R2, RZ, 0x33, !PT ;  /* 0x00000002ff027212 */ /* 0x000fc800078e33ff */
[----:B------:R-:W-:Y:S01]  /*20920*/  IADD3 R233, R2, R7, RZ ;  /* 0x0000000702e97210 */ /* 0x000fe20007ffe0ff */
[----:B------:R-:W-:Y:S05]  /*20930*/  BRA `(.L_x_970) ;  /* 0x0000004000007947 */ /* 0x000fea0003800000 */
.L_x_958:
[----:B------:R-:W-:Y:S01]  /*20940*/  IMAD.MOV.U32 R232, RZ, RZ, R9 ;  /* 0x000000ffffe87224 */ /* 0x000fe200078e0009 */
[----:B------:R-:W-:Y:S01]  /*20950*/  MOV R234, RZ ;  /* 0x000000ff00ea7202 */ /* 0x000fe20000000f00 */
[----:B------:R-:W-:Y:S01]  /*20960*/  IMAD.MOV.U32 R233, RZ, RZ, RZ ;  /* 0x000000ffffe97224 */ /* 0x000fe200078e00ff */
[----:B------:R-:W-:Y:S02]  /*20970*/  MOV R235, c[0x0][0x53c] ;  /* 0x00014f0000eb7a02 */ /* 0x000fe40000000f00 */
.L_x_970:
[----:B------:R-:W-:Y:S05]  /*20980*/  BSYNC B1 ;  /* 0x0000000000017941 */ /* 0x000fea0003800000 */
.L_x_956:
[----:B------:R-:W-:Y:S01]  /*20990*/  WARPSYNC 0xffffffff ;  /* 0xffffffff00007948 */ /* 0x000fe20003800000 */
[----:B------:R-:W-:Y:S01]  /*209a0*/  BAR.SYNC.DEFER_BLOCKING 0x4, 0x100 ;  /* 0x0104000000007b1d */ /* 0x000fe20000010000 */
[----:B------:R-:W-:-:S13]  /*209b0*/  ISETP.NE.AND P0, PT, R13, RZ, PT ;  /* 0x000000ff0d00720c */ /* 0x000fda0003f05270 */
[----:B------:R2:W-:Y:S04]  /*209c0*/  @!P0 STS.128 [0x20080], R232 ;  /* 0x020080e8ff008388 */ /* 0x0005e80000000c00 */
[----:B------:R-:W-:Y:S06]  /*209d0*/  BAR.ARV 0x5, 0x100 ;  /* 0x0144000000007b1d */ /* 0x000fec0000002000 */
.L_x_951:
[----:B-1----:R-:W-:-:S13]  /*209e0*/  ISETP.GE.AND P0, PT, R235, c[0x0][0x53c], PT ;  /* 0x00014f00eb007a0c */ /* 0x002fda0003f06270 */
[----:B--23--:R-:W-:Y:S01]  /*209f0*/  @P0 CALL.REL.NOINC `(.L_x_971) ;  /* 0x0000001000000944 */ /* 0x00cfe20003c00000 */
[----:B------:R-:W-:Y:S05]  /*20a00*/  BRA `(.L_x_972) ;  /* 0xfffe164000007947 */ /* 0x000fea000383ffff */
.L_x_971:
[----:B------:R-:W-:Y:S05]  /*20a10*/  EXIT ;  /* 0x000000000000794d */ /* 0x000fea0003800000 */
.L_x_701:
[----:B------:R-:W-:Y:S01]  /*20a20*/  IMAD.MOV.U32 R0, RZ, RZ, R5 ;  /* 0x000000ffff007224 */ /* 0x000fe200078e0005 */
[----:B------:R-:W-:Y:S02]  /*20a30*/  MOV R3, 0x1 ;  /* 0x0000000100037802 */ /* 0x000fe40000000f00 */
[----:B------:R-:W-:Y:S02]  /*20a40*/  MOV R2, 0x20a60 ;  /* 0x00020a6000027802 */ /* 0x000fe40000000f00 */
[----:B--2---:R-:W-:Y:S05]  /*20a50*/  CALL.REL.NOINC `($__internal_15_$__cuda_sm70_shflsync_up_p) ;  /* 0x0000228000007944 */ /* 0x004fea0003c00000 */
[----:B------:R-:W-:Y:S01]  /*20a60*/  MOV R0, R4 ;  /* 0x0000000400007202 */ /* 0x000fe20000000f00 */
[----:B------:R-:W-:Y:S05]  /*20a70*/  BRA `(.L_x_973) ;  /* 0xfffdf9c000007947 */ /* 0x000fea000383ffff */
.L_x_702:
[----:B------:R-:W-:Y:S01]  /*20a80*/  IMAD.MOV.U32 R0, RZ, RZ, R5 ;  /* 0x000000ffff007224 */ /* 0x000fe200078e0005 */
[----:B------:R-:W-:Y:S02]  /*20a90*/  MOV R3, 0x2 ;  /* 0x0000000200037802 */ /* 0x000fe40000000f00 */
[----:B------:R-:W-:Y:S02]  /*20aa0*/  MOV R2, 0x20ac0 ;  /* 0x00020ac000027802 */ /* 0x000fe40000000f00 */
[----:B--2---:R-:W-:Y:S05]  /*20ab0*/  CALL.REL.NOINC `($__internal_15_$__cuda_sm70_shflsync_up_p) ;  /* 0x0000222000007944 */ /* 0x004fea0003c00000 */
[----:B------:R-:W-:Y:S01]  /*20ac0*/  SEL R4, R4, RZ, P4 ;  /* 0x000000ff04047207 */ /* 0x000fe20002000000 */
[----:B------:R-:W-:Y:S01]  /*20ad0*/  IMAD.MOV.U32 R3, RZ, RZ, 0x4 ;  /* 0x00000004ff037424 */ /* 0x000fe200078e00ff */
[----:B------:R-:W-:-:S03]  /*20ae0*/  MOV R2, 0x20b10 ;  /* 0x00020b1000027802 */ /* 0x000fc60000000f00 */
[----:B------:R-:W-:Y:S02]  /*20af0*/  IMAD.IADD R0, R5, 0x1, R4 ;  /* 0x0000000105007824 */ /* 0x000fe400078e0204 */
[----:B------:R-:W-:Y:S05]  /*20b00*/  CALL.REL.NOINC `($__internal_15_$__cuda_sm70_shflsync_up_p) ;  /* 0x000021d000007944 */ /* 0x000fea0003c00000 */
        /* <DEDUP_REMOVED lines=12> */
[----:B------:R-:W-:Y:S02]  /*20bd0*/  MOV R202, 0x1f ;  /* 0x0000001f00ca7802 */ /* 0x000fe40000000f00 */
[----:B------:R-:W-:Y:S01]  /*20be0*/  MOV R3, 0x20c20 ;  /* 0x00020c2000037802 */ /* 0x000fe20000000f00 */
[----:B------:R-:W-:-:S04]  /*20bf0*/  IMAD.IADD R4, R0, 0x1, R4 ;  /* 0x0000000100047824 */ /* 0x000fc800078e0204 */
[----:B------:R-:W-:Y:S02]  /*20c00*/  IMAD.MOV.U32 R0, RZ, RZ, R4 ;  /* 0x000000ffff007224 */ /* 0x000fe400078e0004 */
[----:B------:R-:W-:Y:S05]  /*20c10*/  CALL.REL.NOINC `($__internal_14_$__cuda_sm70_shflsync_idx_p) ;  /* 0x0000204000007944 */ /* 0x000fea0003c00000 */
[----:B-1---5:R-:W-:Y:S05]  /*20c20*/  BRA `(.L_x_974) ;  /* 0xfffdf91000007947 */ /* 0x022fea000383ffff */
.L_x_704:
[----:B------:R-:W-:Y:S02]  /*20c30*/  SEL R0, RZ, 0x1, P0 ;  /* 0x00000001ff007807 */ /* 0x000fe40000000000 */
[----:B------:R-:W-:Y:S02]  /*20c40*/  MOV R2, 0x20c60 ;  /* 0x00020c6000027802 */ /* 0x000fe40000000f00 */
[----:B--2---:R-:W-:Y:S05]  /*20c50*/  CALL.REL.NOINC `($__internal_16_$__cuda_sm70_votesync_ballot) ;  /* 0x000020e000007944 */ /* 0x004fea0003c00000 */
[----:B------:R-:W-:Y:S01]  /*20c60*/  MOV R10, R0 ;  /* 0x00000000000a7202 */ /* 0x000fe20000000f00 */
[----:B------:R-:W-:Y:S05]  /*20c70*/  BRA `(.L_x_975) ;  /* 0xfffdf95000007947 */ /* 0x000fea000383ffff */
.L_x_705:
[----:B------:R-:W-:Y:S01]  /*20c80*/  IMAD.MOV.U32 R0, RZ, RZ, R9 ;  /* 0x000000ffff007224 */ /* 0x000fe200078e0009 */
[----:B------:R-:W-:Y:S01]  /*20c90*/  MOV R2, R5 ;  /* 0x0000000500027202 */ /* 0x000fe20000000f00 */
[----:B------:R-:W-:Y:S01]  /*20ca0*/  IMAD.MOV.U32 R202, RZ, RZ, 0x1f ;  /* 0x0000001fffca7424 */ /* 0x000fe200078e00ff */
[----:B------:R-:W-:Y:S02]  /*20cb0*/  MOV R3, 0x20cd0 ;  /* 0x00020cd000037802 */ /* 0x000fe40000000f00 */
[----:B------:R-:W-:Y:S05]  /*20cc0*/  CALL.REL.NOINC `($__internal_14_$__cuda_sm70_shflsync_idx_p) ;  /* 0x00001f9000007944 */ /* 0x000fea0003c00000 */
[----:B------:R-:W-:Y:S01]  /*20cd0*/  IMAD.MOV.U32 R12, RZ, RZ, R0 ;  /* 0x000000ffff0c7224 */ /* 0x000fe200078e0000 */
[----:B------:R-:W-:Y:S01]  /*20ce0*/  MOV R0, R8 ;  /* 0x0000000800007202 */ /* 0x000fe20000000f00 */
[----:B------:R-:W-:Y:S01]  /*20cf0*/  IMAD.MOV.U32 R6, RZ, RZ, RZ ;  /* 0x000000ffff067224 */ /* 0x000fe200078e00ff */
[----:B------:R-:W-:Y:S01]  /*20d00*/  MOV R2, R5 ;  /* 0x0000000500027202 */ /* 0x000fe20000000f00 */
[----:B------:R-:W-:Y:S01]  /*20d10*/  IMAD.MOV.U32 R202, RZ, RZ, 0x1f ;  /* 0x0000001fffca7424 */ /* 0x000fe200078e00ff */
[----:B------:R-:W-:-:S02]  /*20d20*/  MOV R3, 0x20d40 ;  /* 0x00020d4000037802 */ /* 0x000fc40000000f00 */
[----:B-1---5:R-:W-:Y:S05]  /*20d30*/  CALL.REL.NOINC `($__internal_14_$__cuda_sm70_shflsync_idx_p) ;  /* 0x00001f2000007944 */ /* 0x022fea0003c00000 */
[----:B------:R-:W-:Y:S01]  /*20d40*/  MOV R9, R0 ;  /* 0x0000000000097202 */ /* 0x000fe20000000f00 */
[----:B-1---5:R-:W-:Y:S05]  /*20d50*/  BRA `(.L_x_976) ;  /* 0xfffdf8d000007947 */ /* 0x022fea000383ffff */
.L_x_708:
[----:B------:R-:W-:Y:S01]  /*20d60*/  IMAD.MOV.U32 R0, RZ, RZ, R4 ;  /* 0x000000ffff007224 */ /* 0x000fe200078e0004 */
[----:B------:R-:W-:-:S02]  /*20d70*/  MOV R202, 0x1f ;  /* 0x0000001f00ca7802 */ /* 0x000fc40000000f00 */
[----:B------:R-:W-:Y:S02]  /*20d80*/  MOV R3, 0x20da0 ;  /* 0x00020da000037802 */ /* 0x000fe40000000f00 */
[----:B-123--:R-:W-:Y:S05]  /*20d90*/  CALL.REL.NOINC `($__internal_14_$__cuda_sm70_shflsync_idx_p) ;  /* 0x00001ec000007944 */ /* 0x00efea0003c00000 */
[----:B------:R-:W-:Y:S01]  /*20da0*/  MOV R6, R0 ;  /* 0x0000000000067202 */ /* 0x000fe20000000f00 */
[----:B-1---5:R-:W-:Y:S05]  /*20db0*/  BRA `(.L_x_707) ;  /* 0xfffdf8d000007947 */ /* 0x022fea000383ffff */
.L_x_757:
[----:B------:R-:W-:Y:S01]  /*20dc0*/  IMAD.MOV.U32 R0, RZ, RZ, R5 ;  /* 0x000000ffff007224 */ /* 0x000fe200078e0005 */
[----:B------:R-:W-:Y:S01]  /*20dd0*/  MOV R2, RZ ;  /* 0x000000ff00027202 */ /* 0x000fe20000000f00 */
[----:B------:R-:W-:Y:S01]  /*20de0*/  IMAD.MOV.U32 R202, RZ, RZ, 0x181f ;  /* 0x0000181fffca7424 */ /* 0x000fe200078e00ff */
[----:B------:R-:W-:Y:S02]  /*20df0*/  MOV R3, 0x20e10 ;  /* 0x00020e1000037802 */ /* 0x000fe40000000f00 */
[----:B-----5:R-:W-:Y:S05]  /*20e00*/  CALL.REL.NOINC `($__internal_14_$__cuda_sm70_shflsync_idx_p) ;  /* 0x00001e5000007944 */ /* 0x020fea0003c00000 */
[----:B-----5:R-:W-:Y:S01]  /*20e10*/  MOV R4, R0 ;  /* 0x0000000000047202 */ /* 0x020fe20000000f00 */
[----:B-1----:R-:W-:Y:S05]  /*20e20*/  BRA `(.L_x_977) ;  /* 0xfffe648000007947 */ /* 0x002fea000383ffff */
.L_x_758:
[----:B------:R-:W-:Y:S01]  /*20e30*/  IMAD.MOV.U32 R0, RZ, RZ, R12 ;  /* 0x000000ffff007224 */ /* 0x000fe200078e000c */
[----:B------:R-:W-:Y:S01]  /*20e40*/  MOV R2, RZ ;  /* 0x000000ff00027202 */ /* 0x000fe20000000f00 */
[----:B------:R-:W-:Y:S01]  /*20e50*/  IMAD.MOV.U32 R202, RZ, RZ, 0x181f ;  /* 0x0000181fffca7424 */ /* 0x000fe200078e00ff */
[----:B------:R-:W-:Y:S02]  /*20e60*/  MOV R3, 0x20e80 ;  /* 0x00020e8000037802 */ /* 0x000fe40000000f00 */
[----:B-12--5:R-:W-:Y:S05]  /*20e70*/  CALL.REL.NOINC `($__internal_14_$__cuda_sm70_shflsync_idx_p) ;  /* 0x00001de000007944 */ /* 0x026fea0003c00000 */
[----:B-1---5:R-:W-:Y:S05]  /*20e80*/  BRA `(.L_x_978) ;  /* 0xfffe644000007947 */ /* 0x022fea000383ffff */
.L_x_761:
[----:B----4-:R-:W-:Y:S01]  /*20e90*/  IMAD.MOV.U32 R0, RZ, RZ, R5 ;  /* 0x000000ffff007224 */ /* 0x010fe200078e0005 */
[----:B--2---:R-:W-:Y:S01]  /*20ea0*/  MOV R2, 0x1 ;  /* 0x0000000100027802 */ /* 0x004fe20000000f00 */
[----:B------:R-:W-:Y:S01]  /*20eb0*/  IMAD.MOV.U32 R202, RZ, RZ, 0x181f ;  /* 0x0000181fffca7424 */ /* 0x000fe200078e00ff */
[----:B------:R-:W-:-:S02]  /*20ec0*/  MOV R3, 0x20ee0 ;  /* 0x00020ee000037802 */ /* 0x000fc40000000f00 */
[----:B-1-3-5:R-:W-:Y:S05]  /*20ed0*/  CALL.REL.NOINC `($__internal_14_$__cuda_sm70_shflsync_idx_p) ;  /* 0x00001d8000007944 */ /* 0x02afea0003c00000 */
[----:B-----5:R-:W-:Y:S01]  /*20ee0*/  IMAD.MOV.U32 R4, RZ, RZ, R0 ;  /* 0x000000ffff047224 */ /* 0x020fe200078e0000 */
[----:B------:R-:W-:Y:S01]  /*20ef0*/  MOV R2, 0x1 ;  /* 0x0000000100027802 */ /* 0x000fe20000000f00 */
[----:B------:R-:W-:Y:S01]  /*20f00*/  IMAD.MOV.U32 R0, RZ, RZ, R12 ;  /* 0x000000ffff007224 */ /* 0x000fe200078e000c */
[----:B------:R-:W-:-:S02]  /*20f10*/  MOV R202, 0x181f ;  /* 0x0000181f00ca7802 */ /* 0x000fc40000000f00 */
[----:B------:R-:W-:Y:S02]  /*20f20*/  MOV R3, 0x20f40 ;  /* 0x00020f4000037802 */ /* 0x000fe40000000f00 */
[----:B-1----:R-:W-:Y:S05]  /*20f30*/  CALL.REL.NOINC `($__internal_14_$__cuda_sm70_shflsync_idx_p) ;  /* 0x00001d2000007944 */ /* 0x002fea0003c00000 */
[----:B-1---5:R-:W-:Y:S05]  /*20f40*/  BRA `(.L_x_979) ;  /* 0xfffe651000007947 */ /* 0x022fea000383ffff */
.L_x_764:
[----:B----4-:R-:W-:Y:S01]  /*20f50*/  IMAD.MOV.U32 R0, RZ, RZ, R5 ;  /* 0x000000ffff007224 */ /* 0x010fe200078e0005 */
[----:B-1----:R-:W-:Y:S01]  /*20f60*/  MOV R2, 0x2 ;  /* 0x0000000200027802 */ /* 0x002fe20000000f00 */
[----:B------:R-:W-:Y:S01]  /*20f70*/  IMAD.MOV.U32 R202, RZ, RZ, 0x181f ;  /* 0x0000181fffca7424 */ /* 0x000fe200078e00ff */
[----:B------:R-:W-:Y:S02]  /*20f80*/  MOV R3, 0x20fa0 ;  /* 0x00020fa000037802 */ /* 0x000fe40000000f00 */
[----:B--23-5:R-:W-:Y:S05]  /*20f90*/  CALL.REL.NOINC `($__internal_14_$__cuda_sm70_shflsync_idx_p) ;  /* 0x00001cc000007944 */ /* 0x02cfea0003c00000 */
[----:B-----5:R-:W-:Y:S01]  /*20fa0*/  MOV R4, R0 ;  /* 0x0000000000047202 */ /* 0x020fe20000000f00 */
[----:B-1----:R-:W-:Y:S05]  /*20fb0*/  BRA `(.L_x_980) ;  /* 0xfffe662000007947 */ /* 0x002fea000383ffff */
.L_x_765:
[----:B----4-:R-:W-:Y:S01]  /*20fc0*/  IMAD.MOV.U32 R0, RZ, RZ, R12 ;  /* 0x000000ffff007224 */ /* 0x010fe200078e000c */
[----:B------:R-:W-:Y:S01]  /*20fd0*/  MOV R2, 0x2 ;  /* 0x0000000200027802 */ /* 0x000fe20000000f00 */
[----:B------:R-:W-:Y:S01]  /*20fe0*/  IMAD.MOV.U32 R202, RZ, RZ, 0x181f ;  /* 0x0000181fffca7424 */ /* 0x000fe200078e00ff */
[----:B------:R-:W-:Y:S02]  /*20ff0*/  MOV R3, 0x21010 ;  /* 0x0002101000037802 */ /* 0x000fe40000000f00 */
[----:B-123-5:R-:W-:Y:S05]  /*21000*/  CALL.REL.NOINC `($__internal_14_$__cuda_sm70_shflsync_idx_p) ;  /* 0x00001c5000007944 */ /* 0x02efea0003c00000 */
[----:B-1---5:R-:W-:Y:S05]  /*21010*/  BRA `(.L_x_981) ;  /* 0xfffe65e000007947 */ /* 0x022fea000383ffff */
.L_x_768:
[----:B-1----:R-:W-:Y:S01]  /*21020*/  IMAD.MOV.U32 R0, RZ, RZ, R5 ;  /* 0x000000ffff007224 */ /* 0x002fe200078e0005 */
[----:B------:R-:W-:Y:S01]  /*21030*/  MOV R2, 0x3 ;  /* 0x0000000300027802 */ /* 0x000fe20000000f00 */
[----:B------:R-:W-:Y:S01]  /*21040*/  IMAD.MOV.U32 R202, RZ, RZ, 0x181f ;  /* 0x0000181fffca7424 */ /* 0x000fe200078e00ff */
[----:B------:R-:W-:-:S02]  /*21050*/  MOV R3, 0x21070 ;  /* 0x0002107000037802 */ /* 0x000fc40000000f00 */
[----:B--2345:R-:W-:Y:S05]  /*21060*/  CALL.REL.NOINC `($__internal_14_$__cuda_sm70_shflsync_idx_p) ;  /* 0x00001bf000007944 */ /* 0x03cfea0003c00000 */
[----:B-----5:R-:W-:Y:S01]  /*21070*/  IMAD.MOV.U32 R4, RZ, RZ, R0 ;  /* 0x000000ffff047224 */ /* 0x020fe200078e0000 */
[----:B------:R-:W-:Y:S01]  /*21080*/  MOV R2, 0x3 ;  /* 0x0000000300027802 */ /* 0x000fe20000000f00 */
[----:B------:R-:W-:Y:S01]  /*21090*/  IMAD.MOV.U32 R0, RZ, RZ, R12 ;  /* 0x000000ffff007224 */ /* 0x000fe200078e000c */
[----:B------:R-:W-:-:S02]  /*210a0*/  MOV R202, 0x181f ;  /* 0x0000181f00ca7802 */ /* 0x000fc40000000f00 */
[----:B------:R-:W-:Y:S02]  /*210b0*/  MOV R3, 0x210d0 ;  /* 0x000210d000037802 */ /* 0x000fe40000000f00 */
[----:B-1----:R-:W-:Y:S05]  /*210c0*/  CALL.REL.NOINC `($__internal_14_$__cuda_sm70_shflsync_idx_p) ;  /* 0x00001b9000007944 */ /* 0x002fea0003c00000 */
[----:B-1---5:R-:W-:Y:S05]  /*210d0*/  BRA `(.L_x_982) ;  /* 0xfffe66b000007947 */ /* 0x022fea000383ffff */
.L_x_835:
[----:B------:R-:W-:Y:S01]  /*210e0*/  IMAD.MOV.U32 R2, RZ, RZ, RZ ;  /* 0x000000ffff027224 */ /* 0x000fe200078e00ff */
[----:B------:R-:W-:Y:S02]  /*210f0*/  MOV R202, 0x181f ;  /* 0x0000181f00ca7802 */ /* 0x000fe40000000f00 */
[----:B------:R-:W-:Y:S02]  /*21100*/  MOV R3, 0x21120 ;  /* 0x0002112000037802 */ /* 0x000fe40000000f00 */
[----:B------:R-:W-:Y:S05]  /*21110*/  CALL.REL.NOINC `($__internal_14_$__cuda_sm70_shflsync_idx_p) ;  /* 0x00001b4000007944 */ /* 0x000fea0003c00000 */
[----:B-----5:R-:W-:Y:S01]  /*21120*/  MOV R4, R0 ;  /* 0x0000000000047202 */ /* 0x020fe20000000f00 */
[----:B-1----:R-:W-:Y:S05]  /*21130*/  BRA `(.L_x_983) ;  /* 0xffff087000007947 */ /* 0x002fea000383ffff */
.L_x_836:
[----:B-1----:R-:W-:Y:S01]  /*21140*/  IMAD.MOV.U32 R0, RZ, RZ, R5 ;  /* 0x000000ffff007224 */ /* 0x002fe200078e0005 */
[----:B------:R-:W-:Y:S01]  /*21150*/  MOV R2, RZ ;  /* 0x000000ff00027202 */ /* 0x000fe20000000f00 */
[----:B------:R-:W-:Y:S01]  /*21160*/  IMAD.MOV.U32 R202, RZ, RZ, 0x181f ;  /* 0x0000181fffca7424 */ /* 0x000fe200078e00ff */
[----:B------:R-:W-:Y:S02]  /*21170*/  MOV R3, 0x21190 ;  /* 0x0002119000037802 */ /* 0x000fe40000000f00 */
[----:B--2---:R-:W-:Y:S05]  /*21180*/  CALL.REL.NOINC `($__internal_14_$__cuda_sm70_shflsync_idx_p) ;  /* 0x00001ad000007944 */ /* 0x004fea0003c00000 */
[----:B-1---5:R-:W-:Y:S05]  /*21190*/  BRA `(.L_x_984) ;  /* 0xffff083000007947 */ /* 0x022fea000383ffff */
.L_x_837:
[----:B------:R-:W-:Y:S01]  /*211a0*/  IMAD.MOV.U32 R0, RZ, RZ, R4 ;  /* 0x000000ffff007224 */ /* 0x000fe200078e0004 */
[----:B------:R-:W-:Y:S01]  /*211b0*/  MOV R2, RZ ;  /* 0x000000ff00027202 */ /* 0x000fe20000000f00 */
[----:B------:R-:W-:Y:S01]  /*211c0*/  IMAD.MOV.U32 R202, RZ, RZ, 0x1c1f ;  /* 0x00001c1fffca7424 */ /* 0x000fe200078e00ff */
[----:B------:R-:W-:-:S02]  /*211d0*/  MOV R3, 0x211f0 ;  /* 0x000211f000037802 */ /* 0x000fc40000000f00 */
[----:B------:R-:W-:Y:S05]  /*211e0*/  CALL.REL.NOINC `($__internal_14_$__cuda_sm70_shflsync_idx_p) ;  /* 0x00001a7000007944 */ /* 0x000fea0003c00000 */
[----:B------:R-:W-:Y:S01]  /*211f0*/  MOV R3, R0 ;  /* 0x0000000000037202 */ /* 0x000fe20000000f00 */
[----:B-1---5:R-:W-:Y:S05]  /*21200*/  BRA `(.L_x_985) ;  /* 0xffff0a0000007947 */ /* 0x022fea000383ffff */
.L_x_842:
[----:B------:R-:W-:Y:S01]  /*21210*/  IMAD.MOV.U32 R0, RZ, RZ, R4 ;  /* 0x000000ffff007224 */ /* 0x000fe200078e0004 */
[----:B------:R-:W-:Y:S01]  /*21220*/  MOV R2, 0x1 ;  /* 0x0000000100027802 */ /* 0x000fe20000000f00 */
[----:B------:R-:W-:Y:S01]  /*21230*/  IMAD.MOV.U32 R202, RZ, RZ, 0x1c1f ;  /* 0x00001c1fffca7424 */ /* 0x000fe200078e00ff */
[----:B------:R-:W-:-:S02]  /*21240*/  MOV R3, 0x21260 ;  /* 0x0002126000037802 */ /* 0x000fc40000000f00 */
[----:B-1----:R-:W-:Y:S05]  /*21250*/  CALL.REL.NOINC `($__internal_14_$__cuda_sm70_shflsync_idx_p) ;  /* 0x00001a0000007944 */ /* 0x002fea0003c00000 */
[----:B------:R-:W-:Y:S01]  /*21260*/  MOV R3, R0 ;  /* 0x0000000000037202 */ /* 0x000fe20000000f00 */
[----:B-1---5:R-:W-:Y:S05]  /*21270*/  BRA `(.L_x_986) ;  /* 0xffff0cf000007947 */ /* 0x022fea000383ffff */
.L_x_847:
[----:B------:R-:W-:Y:S02]  /*21280*/  MOV R0, 0x2 ;  /* 0x0000000200007802 */ /* 0x000fe40000000f00 */
[----:B------:R-:W-:-:S02]  /*21290*/  MOV R2, 0x212b0 ;  /* 0x000212b000027802 */ /* 0x000fc40000000f00 */
[----:B------:R-:W-:Y:S05]  /*212a0*/  CALL.REL.NOINC `($__internal_13_$__cuda_sm70_shflsync_bfly_p) ;  /* 0x0000195000007944 */ /* 0x000fea0003c00000 */
[----:B------:R-:W-:Y:S05]  /*212b0*/  BRA `(.L_x_987) ;  /* 0xffff10e000007947 */ /* 0x000fea000383ffff */
.L_x_848:
[----:B------:R-:W-:Y:S02]  /*212c0*/  MOV R0, 0x1 ;  /* 0x0000000100007802 */ /* 0x000fe40000000f00 */
[----:B------:R-:W-:-:S02]  /*212d0*/  MOV R2, 0x212f0 ;  /* 0x000212f000027802 */ /* 0x000fc40000000f00 */
[----:B------:R-:W-:Y:S05]  /*212e0*/  CALL.REL.NOINC `($__internal_13_$__cuda_sm70_shflsync_bfly_p) ;  /* 0x0000191000007944 */ /* 0x000fea0003c00000 */
[----:B------:R-:W-:Y:S01]  /*212f0*/  FMNMX.FTZ R134, R4, R0, !PT ;  /* 0x0000000004867209 */ /* 0x000fe20007810000 */
[----:B------:R-:W-:Y:S01]  /*21300*/  IMAD.MOV.U32 R4, RZ, RZ, R5 ;  /* 0x000000ffff047224 */ /* 0x000fe200078e0005 */
[----:B------:R-:W-:Y:S01]  /*21310*/  MOV R2, 0x21340 ;  /* 0x0002134000027802 */ /* 0x000fe20000000f00 */
[----:B------:R-:W-:-:S02]  /*21320*/  IMAD.MOV.U32 R0, RZ, RZ, 0x2 ;  /* 0x00000002ff007424 */ /* 0x000fc400078e00ff */
[----:B------:R-:W-:Y:S05]  /*21330*/  CALL.REL.NOINC `($__internal_13_$__cuda_sm70_shflsync_bfly_p) ;  /* 0x000018c000007944 */ /* 0x000fea0003c00000 */
[----:B------:R-:W-:Y:S01]  /*21340*/  FMNMX.FTZ R5, R5, R0, !PT ;  /* 0x0000000005057209 */ /* 0x000fe20007810000 */
[----:B------:R-:W-:Y:S01]  /*21350*/  IMAD.MOV.U32 R0, RZ, RZ, 0x1 ;  /* 0x00000001ff007424 */ /* 0x000fe200078e00ff */
[----:B------:R-:W-:-:S03]  /*21360*/  MOV R2, 0x21390 ;  /* 0x0002139000027802 */ /* 0x000fc60000000f00 */
[----:B------:R-:W-:Y:S02]  /*21370*/  IMAD.MOV.U32 R4, RZ, RZ, R5 ;  /* 0x000000ffff047224 */ /* 0x000fe400078e0005 */
[----:B------:R-:W-:Y:S05]  /*21380*/  CALL.REL.NOINC `($__internal_13_$__cuda_sm70_shflsync_bfly_p) ;  /* 0x0000187000007944 */ /* 0x000fea0003c00000 */
[----:B------:R-:W-:Y:S01]  /*21390*/  MOV R3, R0 ;  /* 0x0000000000037202 */ /* 0x000fe20000000f00 */
[----:B------:R-:W-:Y:S05]  /*213a0*/  BRA `(.L_x_988) ;  /* 0xffff106000007947 */ /* 0x000fea000383ffff */
.L_x_856:
[----:B------:R-:W-:Y:S01]  /*213b0*/  MOV R202, 0x181f ;  /* 0x0000181f00ca7802 */ /* 0x000fe20000000f00 */
[----:B------:R-:W-:Y:S01]  /*213c0*/  IMAD.MOV.U32 R2, RZ, RZ, RZ ;  /* 0x000000ffff027224 */ /* 0x000fe200078e00ff */
[----:B------:R-:W-:Y:S02]  /*213d0*/  MOV R3, 0x213f0 ;  /* 0x000213f000037802 */ /* 0x000fe40000000f00 */
[----:B-1234-:R-:W-:Y:S05]  /*213e0*/  CALL.REL.NOINC `($__internal_14_$__cuda_sm70_shflsync_idx_p) ;  /* 0x0000187000007944 */ /* 0x01efea0003c00000 */
[----:B-----5:R-:W-:Y:S01]  /*213f0*/  MOV R4, R0 ;  /* 0x0000000000047202 */ /* 0x020fe20000000f00 */
[----:B-1----:R-:W-:-:S05]  /*21400*/  BRA `(.L_x_989) ;  /* 0xffff1e5000007947 */ /* 0x002fca000383ffff */
.L_x_857:
[----:B------:R-:W-:Y:S01]  /*21410*/  MOV R2, RZ ;  /* 0x000000ff00027202 */ /* 0x000fe20000000f00 */
[----:B----4-:R-:W-:Y:S01]  /*21420*/  IMAD.MOV.U32 R0, RZ, RZ, R5 ;  /* 0x000000ffff007224 */ /* 0x010fe200078e0005 */
[----:B------:R-:W-:Y:S01]  /*21430*/  MOV R3, 0x21460 ;  /* 0x0002146000037802 */ /* 0x000fe20000000f00 */
[----:B------:R-:W-:Y:S02]  /*21440*/  IMAD.MOV.U32 R202, RZ, RZ, 0x181f ;  /* 0x0000181fffca7424 */ /* 0x000fe400078e00ff */
[----:B-123--:R-:W-:Y:S05]  /*21450*/  CALL.REL.NOINC `($__internal_14_$__cuda_sm70_shflsync_idx_p) ;  /* 0x0000180000007944 */ /* 0x00efea0003c00000 */
[----:B-1---5:R-:W-:-:S05]  /*21460*/  BRA `(.L_x_990) ;  /* 0xffff1e1000007947 */ /* 0x022fca000383ffff */
.L_x_860:
[----:B------:R-:W-:Y:S01]  /*21470*/  MOV R202, 0x181f ;  /* 0x0000181f00ca7802 */ /* 0x000fe20000000f00 */
[----:B------:R-:W-:Y:S01]  /*21480*/  IMAD.MOV.U32 R2, RZ, RZ, RZ ;  /* 0x000000ffff027224 */ /* 0x000fe200078e00ff */
[----:B------:R-:W-:Y:S02]  /*21490*/  MOV R3, 0x214b0 ;  /* 0x000214b000037802 */ /* 0x000fe40000000f00 */
[----:B------:R-:W-:Y:S05]  /*214a0*/  CALL.REL.NOINC `($__internal_14_$__cuda_sm70_shflsync_idx_p) ;  /* 0x000017b000007944 */ /* 0x000fea0003c00000 */
[----:B-----5:R-:W-:Y:S01]  /*214b0*/  MOV R4, R0 ;  /* 0x0000000000047202 */ /* 0x020fe20000000f00 */
[----:B-1----:R-:W-:-:S05]  /*214c0*/  BRA `(.L_x_991) ;  /* 0xffff29c000007947 */ /* 0x002fca000383ffff */
.L_x_861:
[----:B------:R-:W-:Y:S01]  /*214d0*/  MOV R2, RZ ;  /* 0x000000ff00027202 */ /* 0x000fe20000000f00 */
[----:B-1----:R-:W-:Y:S01]  /*214e0*/  IMAD.MOV.U32 R0, RZ, RZ, R5 ;  /* 0x000000ffff007224 */ /* 0x002fe200078e0005 */
[----:B------:R-:W-:Y:S01]  /*214f0*/  MOV R3, 0x21520 ;  /* 0x0002152000037802 */ /* 0x000fe20000000f00 */
[----:B------:R-:W-:Y:S02]  /*21500*/  IMAD.MOV.U32 R202, RZ, RZ, 0x181f ;  /* 0x0000181fffca7424 */ /* 0x000fe400078e00ff */
[----:B--2---:R-:W-:Y:S05]  /*21510*/  CALL.REL.NOINC `($__internal_14_$__cuda_sm70_shflsync_idx_p) ;  /* 0x0000174000007944 */ /* 0x004fea0003c00000 */
[----:B-1---5:R-:W-:-:S05]  /*21520*/  BRA `(.L_x_992) ;  /* 0xffff298000007947 */ /* 0x022fca000383ffff */
.L_x_862:
[----:B------:R-:W-:Y:S01]  /*21530*/  MOV R2, RZ ;  /* 0x000000ff00027202 */ /* 0x000fe20000000f00 */
[----:B------:R-:W-:Y:S01]  /*21540*/  IMAD.MOV.U32 R0, RZ, RZ, R4 ;  /* 0x000000ffff007224 */ /* 0x000fe200078e0004 */
[----:B------:R-:W-:Y:S01]  /*21550*/  MOV R3, 0x21580 ;  /* 0x0002158000037802 */ /* 0x000fe20000000f00 */
[----:B------:R-:W-:Y:S02]  /*21560*/  IMAD.MOV.U32 R202, RZ, RZ, 0x1c1f ;  /* 0x00001c1fffca7424 */ /* 0x000fe400078e00ff */
[----:B------:R-:W-:Y:S05]  /*21570*/  CALL.REL.NOINC `($__internal_14_$__cuda_sm70_shflsync_idx_p) ;  /* 0x000016e000007944 */ /* 0x000fea0003c00000 */
[----:B------:R-:W-:Y:S01]  /*21580*/  MOV R3, R0 ;  /* 0x0000000000037202 */ /* 0x000fe20000000f00 */
[----:B-1---5:R-:W-:-:S05]  /*21590*/  BRA `(.L_x_993) ;  /* 0xffff2b3000007947 */ /* 0x022fca000383ffff */
.L_x_867:
[----:B------:R-:W-:Y:S01]  /*215a0*/  MOV R2, 0x1 ;  /* 0x0000000100027802 */ /* 0x000fe20000000f00 */
[----:B------:R-:W-:Y:S01]  /*215b0*/  IMAD.MOV.U32 R0, RZ, RZ, R4 ;  /* 0x000000ffff007224 */ /* 0x000fe200078e0004 */
[----:B------:R-:W-:Y:S01]  /*215c0*/  MOV R3, 0x215f0 ;  /* 0x000215f000037802 */ /* 0x000fe20000000f00 */
[----:B------:R-:W-:Y:S02]  /*215d0*/  IMAD.MOV.U32 R202, RZ, RZ, 0x1c1f ;  /* 0x00001c1fffca7424 */ /* 0x000fe400078e00ff */
[----:B-1----:R-:W-:Y:S05]  /*215e0*/  CALL.REL.NOINC `($__internal_14_$__cuda_sm70_shflsync_idx_p) ;  /* 0x0000167000007944 */ /* 0x002fea0003c00000 */
[----:B------:R-:W-:Y:S01]  /*215f0*/  MOV R3, R0 ;  /* 0x0000000000037202 */ /* 0x000fe20000000f00 */
[----:B-1---5:R-:W-:-:S05]  /*21600*/  BRA `(.L_x_994) ;  /* 0xffff2e5000007947 */ /* 0x022fca000383ffff */
.L_x_872:
[----:B------:R-:W-:Y:S02]  /*21610*/  MOV R0, 0x2 ;  /* 0x0000000200007802 */ /* 0x000fe40000000f00 */
[----:B------:R-:W-:Y:S02]  /*21620*/  MOV R2, 0x21640 ;  /* 0x0002164000027802 */ /* 0x000fe40000000f00 */
[----:B------:R-:W-:Y:S05]  /*21630*/  CALL.REL.NOINC `($__internal_13_$__cuda_sm70_shflsync_bfly_p) ;  /* 0x000015c000007944 */ /* 0x000fea0003c00000 */
[----:B------:R-:W-:-:S05]  /*21640*/  BRA `(.L_x_995) ;  /* 0xffff329000007947 */ /* 0x000fca000383ffff */
.L_x_873:
[----:B------:R-:W-:Y:S02]  /*21650*/  MOV R0, 0x1 ;  /* 0x0000000100007802 */ /* 0x000fe40000000f00 */
[----:B------:R-:W-:Y:S02]  /*21660*/  MOV R2, 0x21680 ;  /* 0x0002168000027802 */ /* 0x000fe40000000f00 */
[----:B------:R-:W-:Y:S05]  /*21670*/  CALL.REL.NOINC `($__internal_13_$__cuda_sm70_shflsync_bfly_p) ;  /* 0x0000158000007944 */ /* 0x000fea0003c00000 */
[----:B------:R-:W-:Y:S01]  /*21680*/  FMNMX.FTZ R134, R4, R0, !PT ;  /* 0x0000000004867209 */ /* 0x000fe20007810000 */
[----:B------:R-:W-:Y:S01]  /*21690*/  IMAD.MOV.U32 R4, RZ, RZ, R5 ;  /* 0x000000ffff047224 */ /* 0x000fe200078e0005 */
[----:B------:R-:W-:Y:S01]  /*216a0*/  MOV R2, 0x216d0 ;  /* 0x000216d000027802 */ /* 0x000fe20000000f00 */
[----:B------:R-:W-:Y:S02]  /*216b0*/  IMAD.MOV.U32 R0, RZ, RZ, 0x2 ;  /* 0x00000002ff007424 */ /* 0x000fe400078e00ff */
[----:B------:R-:W-:Y:S05]  /*216c0*/  CALL.REL.NOINC `($__internal_13_$__cuda_sm70_shflsync_bfly_p) ;  /* 0x0000153000007944 */ /* 0x000fea0003c00000 */
[----:B------:R-:W-:Y:S01]  /*216d0*/  FMNMX.FTZ R4, R5, R0, !PT ;  /* 0x0000000005047209 */ /* 0x000fe20007810000 */
[----:B------:R-:W-:Y:S01]  /*216e0*/  IMAD.MOV.U32 R0, RZ, RZ, 0x1 ;  /* 0x00000001ff007424 */ /* 0x000fe200078e00ff */
[----:B------:R-:W-:Y:S02]  /*216f0*/  MOV R2, 0x21710 ;  /* 0x0002171000027802 */ /* 0x000fe40000000f00 */
[----:B------:R-:W-:Y:S05]  /*21700*/  CALL.REL.NOINC `($__internal_13_$__cuda_sm70_shflsync_bfly_p) ;  /* 0x000014f000007944 */ /* 0x000fea0003c00000 */
[----:B------:R-:W-:-:S05]  /*21710*/  BRA `(.L_x_996) ;  /* 0xffff323000007947 */ /* 0x000fca000383ffff */
.L_x_882:
[----:B------:R-:W-:Y:S01]  /*21720*/  MOV R202, 0x181f ;  /* 0x0000181f00ca7802 */ /* 0x000fe20000000f00 */
[----:B------:R-:W-:Y:S01]  /*21730*/  IMAD.MOV.U32 R2, RZ, RZ, RZ ;  /* 0x000000ffff027224 */ /* 0x000fe200078e00ff */
[----:B------:R-:W-:Y:S02]  /*21740*/  MOV R3, 0x21760 ;  /* 0x0002176000037802 */ /* 0x000fe40000000f00 */
[----:B-1234-:R-:W-:Y:S05]  /*21750*/  CALL.REL.NOINC `($__internal_14_$__cuda_sm70_shflsync_idx_p) ;  /* 0x0000150000007944 */ /* 0x01efea0003c00000 */
[----:B-----5:R-:W-:Y:S01]  /*21760*/  MOV R4, R0 ;  /* 0x0000000000047202 */ /* 0x020fe20000000f00 */
[----:B-1----:R-:W-:-:S05]  /*21770*/  BRA `(.L_x_997) ;  /* 0xffff48c000007947 */ /* 0x002fca000383ffff */
.L_x_883:
[----:B------:R-:W-:Y:S01]  /*21780*/  MOV R2, RZ ;  /* 0x000000ff00027202 */ /* 0x000fe20000000f00 */
[----:B----4-:R-:W-:Y:S01]  /*21790*/  IMAD.MOV.U32 R0, RZ, RZ, R5 ;  /* 0x000000ffff007224 */ /* 0x010fe200078e0005 */
[----:B------:R-:W-:Y:S01]  /*217a0*/  MOV R3, 0x217d0 ;  /* 0x000217d000037802 */ /* 0x000fe20000000f00 */
[----:B------:R-:W-:Y:S02]  /*217b0*/  IMAD.MOV.U32 R202, RZ, RZ, 0x181f ;  /* 0x0000181fffca7424 */ /* 0x000fe400078e00ff */
[----:B-123--:R-:W-:Y:S05]  /*217c0*/  CALL.REL.NOINC `($__internal_14_$__cuda_sm70_shflsync_idx_p) ;  /* 0x0000149000007944 */ /* 0x00efea0003c00000 */
[----:B-1---5:R-:W-:-:S05]  /*217d0*/  BRA `(.L_x_998) ;  /* 0xffff488000007947 */ /* 0x022fca000383ffff */
.L_x_886:
[----:B------:R-:W-:Y:S01]  /*217e0*/  MOV R202, 0x181f ;  /* 0x0000181f00ca7802 */ /* 0x000fe20000000f00 */
[----:B------:R-:W-:Y:S01]  /*217f0*/  IMAD.MOV.U32 R2, RZ, RZ, RZ ;  /* 0x000000ffff027224 */ /* 0x000fe200078e00ff */
[----:B------:R-:W-:Y:S02]  /*21800*/  MOV R3, 0x21820 ;  /* 0x0002182000037802 */ /* 0x000fe40000000f00 */
[----:B------:R-:W-:Y:S05]  /*21810*/  CALL.REL.NOINC `($__internal_14_$__cuda_sm70_shflsync_idx_p) ;  /* 0x0000144000007944 */ /* 0x000fea0003c00000 */
[----:B-----5:R-:W-:Y:S01]  /*21820*/  MOV R4, R0 ;  /* 0x0000000000047202 */ /* 0x020fe20000000f00 */
[----:B-1----:R-:W-:-:S05]  /*21830*/  BRA `(.L_x_999) ;  /* 0xffff546000007947 */ /* 0x002fca000383ffff */
.L_x_887:
[----:B------:R-:W-:Y:S01]  /*21840*/  MOV R2, RZ ;  /* 0x000000ff00027202 */ /* 0x000fe20000000f00 */
[----:B-1----:R-:W-:Y:S01]  /*21850*/  IMAD.MOV.U32 R0, RZ, RZ, R5 ;  /* 0x000000ffff007224 */ /* 0x002fe200078e0005 */
[----:B------:R-:W-:Y:S01]  /*21860*/  MOV R3, 0x21890 ;  /* 0x0002189000037802 */ /* 0x000fe20000000f00 */
[----:B------:R-:W-:Y:S02]  /*21870*/  IMAD.MOV.U32 R202, RZ, RZ, 0x181f ;  /* 0x0000181fffca7424 */ /* 0x000fe400078e00ff */
[----:B--2---:R-:W-:Y:S05]  /*21880*/  CALL.REL.NOINC `($__internal_14_$__cuda_sm70_shflsync_idx_p) ;  /* 0x000013d000007944 */ /* 0x004fea0003c00000 */
[----:B-1---5:R-:W-:-:S05]  /*21890*/  BRA `(.L_x_1000) ;  /* 0xffff542000007947 */ /* 0x022fca000383ffff */
.L_x_888:
[----:B------:R-:W-:Y:S02]  /*218a0*/  MOV R0, 0x2 ;  /* 0x0000000200007802 */ /* 0x000fe40000000f00 */
[----:B------:R-:W-:Y:S02]  /*218b0*/  MOV R2, 0x218d0 ;  /* 0x000218d000027802 */ /* 0x000fe40000000f00 */
[----:B------:R-:W-:Y:S05]  /*218c0*/  CALL.REL.NOINC `($__internal_13_$__cuda_sm70_shflsync_bfly_p) ;  /* 0x0000133000007944 */ /* 0x000fea0003c00000 */
[----:B------:R-:W-:-:S05]  /*218d0*/  BRA `(.L_x_1001) ;  /* 0xffff566000007947 */ /* 0x000fca000383ffff */
.L_x_889:
        /* <DEDUP_REMOVED lines=13> */
.L_x_892:
[----:B------:R-:W-:Y:S01]  /*219b0*/  MOV R202, 0x181f ;  /* 0x0000181f00ca7802 */ /* 0x000fe20000000f00 */
[----:B------:R-:W-:Y:S01]  /*219c0*/  IMAD.MOV.U32 R2, RZ, RZ, RZ ;  /* 0x000000ffff027224 */ /* 0x000fe200078e00ff */
[----:B------:R-:W-:Y:S02]  /*219d0*/  MOV R3, 0x219f0 ;  /* 0x000219f000037802 */ /* 0x000fe40000000f00 */
[----:B-1234-:R-:W-:Y:S05]  /*219e0*/  CALL.REL.NOINC `($__internal_14_$__cuda_sm70_shflsync_idx_p) ;  /* 0x0000127000007944 */ /* 0x01efea0003c00000 */
[----:B-1---5:R-:W-:-:S05]  /*219f0*/  BRA `(.L_x_1003) ;  /* 0xffff69f000007947 */ /* 0x022fca000383ffff */
.L_x_895:
[----:B------:R-:W-:Y:S01]  /*21a00*/  MOV R202, 0x181f ;  /* 0x0000181f00ca7802 */ /* 0x000fe20000000f00 */
[----:B------:R-:W-:Y:S01]  /*21a10*/  IMAD.MOV.U32 R2, RZ, RZ, RZ ;  /* 0x000000ffff027224 */ /* 0x000fe200078e00ff */
[----:B------:R-:W-:Y:S02]  /*21a20*/  MOV R3, 0x21a40 ;  /* 0x00021a4000037802 */ /* 0x000fe40000000f00 */
[----:B-1----:R-:W-:Y:S05]  /*21a30*/  CALL.REL.NOINC `($__internal_14_$__cuda_sm70_shflsync_idx_p) ;  /* 0x0000122000007944 */ /* 0x002fea0003c00000 */
[----:B-----5:R-:W-:Y:S01]  /*21a40*/  MOV R4, R0 ;  /* 0x0000000000047202 */ /* 0x020fe20000000f00 */
[----:B-1----:R-:W-:-:S05]  /*21a50*/  BRA `(.L_x_1004) ;  /* 0xffff75a000007947 */ /* 0x002fca000383ffff */
.L_x_896:
[----:B------:R-:W-:Y:S01]  /*21a60*/  MOV R2, RZ ;  /* 0x000000ff00027202 */ /* 0x000fe20000000f00 */
[----:B--2---:R-:W-:Y:S01]  /*21a70*/  IMAD.MOV.U32 R0, RZ, RZ, R5 ;  /* 0x000000ffff007224 */ /* 0x004fe200078e0005 */
[----:B------:R-:W-:Y:S01]  /*21a80*/  MOV R3, 0x21ab0 ;  /* 0x00021ab000037802 */ /* 0x000fe20000000f00 */
[----:B------:R-:W-:Y:S02]  /*21a90*/  IMAD.MOV.U32 R202, RZ, RZ, 0x181f ;  /* 0x0000181fffca7424 */ /* 0x000fe400078e00ff */
[----:B-1-3--:R-:W-:Y:S05]  /*21aa0*/  CALL.REL.NOINC `($__internal_14_$__cuda_sm70_shflsync_idx_p) ;  /* 0x000011b000007944 */ /* 0x00afea0003c00000 */
[----:B-1---5:R-:W-:-:S05]  /*21ab0*/  BRA `(.L_x_1005) ;  /* 0xffff756000007947 */ /* 0x022fca000383ffff */
.L_x_897:
[----:B------:R-:W-:Y:S01]  /*21ac0*/  MOV R2, RZ ;  /* 0x000000ff00027202 */ /* 0x000fe20000000f00 */
[----:B------:R-:W-:Y:S01]  /*21ad0*/  IMAD.MOV.U32 R0, RZ, RZ, R4 ;  /* 0x000000ffff007224 */ /* 0x000fe200078e0004 */
[----:B------:R-:W-:Y:S01]  /*21ae0*/  MOV R3, 0x21b10 ;  /* 0x00021b1000037802 */ /* 0x000fe20000000f00 */
[----:B------:R-:W-:Y:S02]  /*21af0*/  IMAD.MOV.U32 R202, RZ, RZ, 0x1c1f ;  /* 0x00001c1fffca7424 */ /* 0x000fe400078e00ff */
[----:B-1----:R-:W-:Y:S05]  /*21b00*/  CALL.REL.NOINC `($__internal_14_$__cuda_sm70_shflsync_idx_p) ;  /* 0x0000115000007944 */ /* 0x002fea0003c00000 */
[----:B------:R-:W-:Y:S01]  /*21b10*/  MOV R3, R0 ;  /* 0x0000000000037202 */ /* 0x000fe20000000f00 */
[----:B-1---5:R-:W-:-:S05]  /*21b20*/  BRA `(.L_x_1006) ;  /* 0xffff76d000007947 */ /* 0x022fca000383ffff */
.L_x_902:
[----:B------:R-:W-:Y:S01]  /*21b30*/  MOV R2, 0x1 ;  /* 0x0000000100027802 */ /* 0x000fe20000000f00 */
[----:B------:R-:W-:Y:S01]  /*21b40*/  IMAD.MOV.U32 R0, RZ, RZ, R4 ;  /* 0x000000ffff007224 */ /* 0x000fe200078e0004 */
[----:B------:R-:W-:Y:S01]  /*21b50*/  MOV R3, 0x21b80 ;  /* 0x00021b8000037802 */ /* 0x000fe20000000f00 */
[----:B------:R-:W-:Y:S02]  /*21b60*/  IMAD.MOV.U32 R202, RZ, RZ, 0x1c1f ;  /* 0x00001c1fffca7424 */ /* 0x000fe400078e00ff */
[----:B-12---:R-:W-:Y:S05]  /*21b70*/  CALL.REL.NOINC `($__internal_14_$__cuda_sm70_shflsync_idx_p) ;  /* 0x000010e000007944 */ /* 0x006fea0003c00000 */
[----:B------:R-:W-:Y:S01]  /*21b80*/  MOV R3, R0 ;  /* 0x0000000000037202 */ /* 0x000fe20000000f00 */
[----:B-1---5:R-:W-:-:S05]  /*21b90*/  BRA `(.L_x_1007) ;  /* 0xffff79f000007947 */ /* 0x022fca000383ffff */
.L_x_907:
[----:B------:R-:W-:Y:S02]  /*21ba0*/  MOV R0, 0x2 ;  /* 0x0000000200007802 */ /* 0x000fe40000000f00 */
[----:B------:R-:W-:Y:S02]  /*21bb0*/  MOV R2, 0x21bd0 ;  /* 0x00021bd000027802 */ /* 0x000fe40000000f00 */
[----:B------:R-:W-:Y:S05]  /*21bc0*/  CALL.REL.NOINC `($__internal_13_$__cuda_sm70_shflsync_bfly_p) ;  /* 0x0000103000007944 */ /* 0x000fea0003c00000 */
[----:B------:R-:W-:-:S05]  /*21bd0*/  BRA `(.L_x_1008) ;  /* 0xffff7e3000007947 */ /* 0x000fca000383ffff */
.L_x_908:
        /* <DEDUP_REMOVED lines=13> */
.L_x_910:
[----:B------:R-:W-:Y:S01]  /*21cb0*/  IMAD.MOV.U32 R4, RZ, RZ, R204 ;  /* 0x000000ffff047224 */ /* 0x000fe200078e00cc */
[----:B------:R-:W-:-:S02]  /*21cc0*/  MOV R0, 0x2 ;  /* 0x0000000200007802 */ /* 0x000fc40000000f00 */
[----:B------:R-:W-:Y:S02]  /*21cd0*/  MOV R2, 0x21cf0 ;  /* 0x00021cf000027802 */ /* 0x000fe40000000f00 */
[----:B------:R-:W-:Y:S05]  /*21ce0*/  CALL.REL.NOINC `($__internal_13_$__cuda_sm70_shflsync_bfly_p) ;  /* 0x00000f1000007944 */ /* 0x000fea0003c00000 */
[----:B------:R-:W-:Y:S05]  /*21cf0*/  BRA `(.L_x_1010) ;  /* 0xffff90a000007947 */ /* 0x000fea000383ffff */
.L_x_911:
[----:B------:R-:W-:Y:S01]  /*21d00*/  IMAD.MOV.U32 R4, RZ, RZ, R6 ;  /* 0x000000ffff047224 */ /* 0x000fe200078e0006 */
[----:B------:R-:W-:Y:S02]  /*21d10*/  MOV R0, 0x1 ;  /* 0x0000000100007802 */ /* 0x000fe40000000f00 */
[----:B------:R-:W-:Y:S02]  /*21d20*/  MOV R2, 0x21d40 ;  /* 0x00021d4000027802 */ /* 0x000fe40000000f00 */
[----:B-1----:R-:W-:Y:S05]  /*21d30*/  CALL.REL.NOINC `($__internal_13_$__cuda_sm70_shflsync_bfly_p) ;  /* 0x00000ec000007944 */ /* 0x002fea0003c00000 */
[----:B------:R-:W-:Y:S01]  /*21d40*/  FADD.FTZ R6, R6, R0 ;  /* 0x0000000006067221 */ /* 0x000fe20000010000 */
[----:B------:R-:W-:Y:S02]  /*21d50*/  MOV R4, R203 ;  /* 0x000000cb00047202 */ /* 0x000fe40000000f00 */
[----:B------:R-:W-:Y:S02]  /*21d60*/  MOV R0, 0x2 ;  /* 0x0000000200007802 */ /* 0x000fe40000000f00 */
[----:B------:R-:W-:Y:S02]  /*21d70*/  MOV R2, 0x21d90 ;  /* 0x00021d9000027802 */ /* 0x000fe40000000f00 */
[----:B------:R-:W-:Y:S05]  /*21d80*/  CALL.REL.NOINC `($__internal_13_$__cuda_sm70_shflsync_bfly_p) ;  /* 0x00000e7000007944 */ /* 0x000fea0003c00000 */
[----:B------:R-:W-:Y:S01]  /*21d90*/  FADD.FTZ R4, R203, R0 ;  /* 0x00000000cb047221 */ /* 0x000fe20000010000 */
[----:B------:R-:W-:Y:S02]  /*21da0*/  MOV R0, 0x1 ;  /* 0x0000000100007802 */ /* 0x000fe40000000f00 */
[----:B------:R-:W-:-:S02]  /*21db0*/  MOV R2, 0x21dd0 ;  /* 0x00021dd000027802 */ /* 0x000fc40000000f00 */
[----:B------:R-:W-:Y:S05]  /*21dc0*/  CALL.REL.NOINC `($__internal_13_$__cuda_sm70_shflsync_bfly_p) ;  /* 0x00000e3000007944 */ /* 0x000fea0003c00000 */
[----:B------:R-:W-:Y:S01]  /*21dd0*/  MOV R3, R0 ;  /* 0x0000000000037202 */ /* 0x000fe20000000f00 */
[----:B------:R-:W-:Y:S05]  /*21de0*/  BRA `(.L_x_1011) ;  /* 0xffff902000007947 */ /* 0x000fea000383ffff */
.L_x_918:
[----:B--234-:R-:W-:Y:S01]  /*21df0*/  IMAD.MOV.U32 R0, RZ, RZ, R13 ;  /* 0x000000ffff007224 */ /* 0x01cfe200078e000d */
[----:B------:R-:W-:Y:S01]  /*21e00*/  MOV R2, RZ ;  /* 0x000000ff00027202 */ /* 0x000fe20000000f00 */
[----:B------:R-:W-:Y:S01]  /*21e10*/  IMAD.MOV.U32 R202, RZ, RZ, 0x181f ;  /* 0x0000181fffca7424 */ /* 0x000fe200078e00ff */
[----:B------:R-:W-:-:S02]  /*21e20*/  MOV R3, 0x21e40 ;  /* 0x00021e4000037802 */ /* 0x000fc40000000f00 */
[----:B-1----:R-:W-:Y:S05]  /*21e30*/  CALL.REL.NOINC `($__internal_14_$__cuda_sm70_shflsync_idx_p) ;  /* 0x00000e2000007944 */ /* 0x002fea0003c00000 */
[----:B-----5:R-:W-:Y:S01]  /*21e40*/  MOV R4, R0 ;  /* 0x0000000000047202 */ /* 0x020fe20000000f00 */
[----:B-1----:R-:W-:Y:S05]  /*21e50*/  BRA `(.L_x_1012) ;  /* 0xffffab3000007947 */ /* 0x002fea000383ffff */
.L_x_919:
[----:B------:R-:W-:Y:S01]  /*21e60*/  IMAD.MOV.U32 R0, RZ, RZ, R14 ;  /* 0x000000ffff007224 */ /* 0x000fe200078e000e */
[----:B------:R-:W-:Y:S01]  /*21e70*/  MOV R2, RZ ;  /* 0x000000ff00027202 */ /* 0x000fe20000000f00 */
[----:B------:R-:W-:Y:S01]  /*21e80*/  IMAD.MOV.U32 R202, RZ, RZ, 0x181f ;  /* 0x0000181fffca7424 */ /* 0x000fe200078e00ff */
[----:B------:R-:W-:-:S02]  /*21e90*/  MOV R3, 0x21eb0 ;  /* 0x00021eb000037802 */ /* 0x000fc40000000f00 */
[----:B-123--:R-:W-:Y:S05]  /*21ea0*/  CALL.REL.NOINC `($__internal_14_$__cuda_sm70_shflsync_idx_p) ;  /* 0x00000db000007944 */ /* 0x00efea0003c00000 */
[----:B-1---5:R-:W-:Y:S05]  /*21eb0*/  BRA `(.L_x_1013) ;  /* 0xffffaaf000007947 */ /* 0x022fea000383ffff */
.L_x_922:
[----:B--2---:R-:W-:Y:S01]  /*21ec0*/  IMAD.MOV.U32 R0, RZ, RZ, R13 ;  /* 0x000000ffff007224 */ /* 0x004fe200078e000d */
[----:B------:R-:W-:Y:S01]  /*21ed0*/  MOV R2, 0x1 ;  /* 0x0000000100027802 */ /* 0x000fe20000000f00 */
[----:B------:R-:W-:Y:S01]  /*21ee0*/  IMAD.MOV.U32 R202, RZ, RZ, 0x181f ;  /* 0x0000181fffca7424 */ /* 0x000fe200078e00ff */
[----:B------:R-:W-:-:S02]  /*21ef0*/  MOV R3, 0x21f10 ;  /* 0x00021f1000037802 */ /* 0x000fc40000000f00 */
[----:B-1-34-:R-:W-:Y:S05]  /*21f00*/  CALL.REL.NOINC `($__internal_14_$__cuda_sm70_shflsync_idx_p) ;  /* 0x00000d5000007944 */ /* 0x01afea0003c00000 */
[----:B-----5:R-:W-:Y:S01]  /*21f10*/  IMAD.MOV.U32 R4, RZ, RZ, R0 ;  /* 0x000000ffff047224 */ /* 0x020fe200078e0000 */
[----:B------:R-:W-:Y:S01]  /*21f20*/  MOV R2, 0x1 ;  /* 0x0000000100027802 */ /* 0x000fe20000000f00 */
[----:B------:R-:W-:Y:S01]  /*21f30*/  IMAD.MOV.U32 R0, RZ, RZ, R14 ;  /* 0x000000ffff007224 */ /* 0x000fe200078e000e */
[----:B------:R-:W-:-:S02]  /*21f40*/  MOV R202, 0x181f ;  /* 0x0000181f00ca7802 */ /* 0x000fc40000000f00 */
[----:B------:R-:W-:Y:S02]  /*21f50*/  MOV R3, 0x21f70 ;  /* 0x00021f7000037802 */ /* 0x000fe40000000f00 */
[----:B-1----:R-:W-:Y:S05]  /*21f60*/  CALL.REL.NOINC `($__internal_14_$__cuda_sm70_shflsync_idx_p) ;  /* 0x00000cf000007944 */ /* 0x002fea0003c00000 */
[----:B-1---5:R-:W-:Y:S05]  /*21f70*/  BRA `(.L_x_1014) ;  /* 0xffffaba000007947 */ /* 0x022fea000383ffff */
.L_x_925:
[----:B--2---:R-:W-:Y:S01]  /*21f80*/  IMAD.MOV.U32 R0, RZ, RZ, R13 ;  /* 0x000000ffff007224 */ /* 0x004fe200078e000d */
[----:B------:R-:W-:Y:S01]  /*21f90*/  MOV R2, 0x2 ;  /* 0x0000000200027802 */ /* 0x000fe20000000f00 */
[----:B------:R-:W-:Y:S01]  /*21fa0*/  IMAD.MOV.U32 R202, RZ, RZ, 0x181f ;  /* 0x0000181fffca7424 */ /* 0x000fe200078e00ff */
[----:B------:R-:W-:Y:S02]  /*21fb0*/  MOV R3, 0x21fd0 ;  /* 0x00021fd000037802 */ /* 0x000fe40000000f00 */
[----:B-1-34-:R-:W-:Y:S05]  /*21fc0*/  CALL.REL.NOINC `($__internal_14_$__cuda_sm70_shflsync_idx_p) ;  /* 0x00000c9000007944 */ /* 0x01afea0003c00000 */
[----:B-----5:R-:W-:Y:S01]  /*21fd0*/  MOV R4, R0 ;  /* 0x0000000000047202 */ /* 0x020fe20000000f00 */
[----:B-1----:R-:W-:Y:S05]  /*21fe0*/  BRA `(.L_x_1015) ;  /* 0xffffaca000007947 */ /* 0x002fea000383ffff */
.L_x_926:
[----:B--2---:R-:W-:Y:S01]  /*21ff0*/  IMAD.MOV.U32 R0, RZ, RZ, R14 ;  /* 0x000000ffff007224 */ /* 0x004fe200078e000e */
[----:B------:R-:W-:Y:S01]  /*22000*/  MOV R2, 0x2 ;  /* 0x0000000200027802 */ /* 0x000fe20000000f00 */
[----:B------:R-:W-:Y:S01]  /*22010*/  IMAD.MOV.U32 R202, RZ, RZ, 0x181f ;  /* 0x0000181fffca7424 */ /* 0x000fe200078e00ff */
[----:B------:R-:W-:Y:S02]  /*22020*/  MOV R3, 0x22040 ;  /* 0x0002204000037802 */ /* 0x000fe40000000f00 */
[----:B-1-34-:R-:W-:Y:S05]  /*22030*/  CALL.REL.NOINC `($__internal_14_$__cuda_sm70_shflsync_idx_p) ;  /* 0x00000c2000007944 */ /* 0x01afea0003c00000 */
[----:B-1---5:R-:W-:Y:S05]  /*22040*/  BRA `(.L_x_1016) ;  /* 0xffffac6000007947 */ /* 0x022fea000383ffff */
.L_x_929:
[----:B----4-:R-:W-:Y:S01]  /*22050*/  IMAD.MOV.U32 R0, RZ, RZ, R13 ;  /* 0x000000ffff007224 */ /* 0x010fe200078e000d */
[----:B---3--:R-:W-:Y:S01]  /*22060*/  MOV R2, 0x3 ;  /* 0x0000000300027802 */ /* 0x008fe20000000f00 */
[----:B------:R-:W-:Y:S01]  /*22070*/  IMAD.MOV.U32 R202, RZ, RZ, 0x181f ;  /* 0x0000181fffca7424 */ /* 0x000fe200078e00ff */
[----:B------:R-:W-:-:S02]  /*22080*/  MOV R3, 0x220a0 ;  /* 0x000220a000037802 */ /* 0x000fc40000000f00 */
[----:B-12---:R-:W-:Y:S05]  /*22090*/  CALL.REL.NOINC `($__internal_14_$__cuda_sm70_shflsync_idx_p) ;  /* 0x00000bc000007944 */ /* 0x006fea0003c00000 */
[----:B-----5:R-:W-:Y:S01]  /*220a0*/  IMAD.MOV.U32 R4, RZ, RZ, R0 ;  /* 0x000000ffff047224 */ /* 0x020fe200078e0000 */
[----:B------:R-:W-:Y:S01]  /*220b0*/  MOV R2, 0x3 ;  /* 0x0000000300027802 */ /* 0x000fe20000000f00 */
[----:B------:R-:W-:Y:S01]  /*220c0*/  IMAD.MOV.U32 R0, RZ, RZ, R14 ;  /* 0x000000ffff007224 */ /* 0x000fe200078e000e */
[----:B------:R-:W-:-:S02]  /*220d0*/  MOV R202, 0x181f ;  /* 0x0000181f00ca7802 */ /* 0x000fc40000000f00 */
[----:B------:R-:W-:Y:S02]  /*220e0*/  MOV R3, 0x22100 ;  /* 0x0002210000037802 */ /* 0x000fe40000000f00 */
[----:B-1----:R-:W-:Y:S05]  /*220f0*/  CALL.REL.NOINC `($__internal_14_$__cuda_sm70_shflsync_idx_p) ;  /* 0x00000b6000007944 */ /* 0x002fea0003c00000 */
[----:B-1---5:R-:W-:Y:S05]  /*22100*/  BRA `(.L_x_1017) ;  /* 0xffffad2000007947 */ /* 0x022fea000383ffff */
.L_x_931:
[----:B------:R-:W-:Y:S01]  /*22110*/  IMAD.MOV.U32 R0, RZ, RZ, R5 ;  /* 0x000000ffff007224 */ /* 0x000fe200078e0005 */
[----:B------:R-:W-:Y:S01]  /*22120*/  MOV R2, RZ ;  /* 0x000000ff00027202 */ /* 0x000fe20000000f00 */
[----:B------:R-:W-:Y:S01]  /*22130*/  IMAD.MOV.U32 R202, RZ, RZ, 0x1c1f ;  /* 0x00001c1fffca7424 */ /* 0x000fe200078e00ff */
[----:B------:R-:W-:Y:S02]  /*22140*/  MOV R3, 0x22160 ;  /* 0x0002216000037802 */ /* 0x000fe40000000f00 */
[----:B------:R-:W-:Y:S05]  /*22150*/  CALL.REL.NOINC `($__internal_14_$__cuda_sm70_shflsync_idx_p) ;  /* 0x00000b0000007944 */ /* 0x000fea0003c00000 */
[----:B-----5:R-:W-:Y:S01]  /*22160*/  MOV R4, R0 ;  /* 0x0000000000047202 */ /* 0x020fe20000000f00 */
[----:B-1----:R-:W-:Y:S05]  /*22170*/  BRA `(.L_x_1018) ;  /* 0xffffb01000007947 */ /* 0x002fea000383ffff */
.L_x_932:
[----:B------:R-:W-:Y:S01]  /*22180*/  IMAD.MOV.U32 R0, RZ, RZ, R12 ;  /* 0x000000ffff007224 */ /* 0x000fe200078e000c */
[----:B------:R-:W-:Y:S01]  /*22190*/  MOV R2, RZ ;  /* 0x000000ff00027202 */ /* 0x000fe20000000f00 */
[----:B------:R-:W-:Y:S01]  /*221a0*/  IMAD.MOV.U32 R202, RZ, RZ, 0x1c1f ;  /* 0x00001c1fffca7424 */ /* 0x000fe200078e00ff */
[----:B------:R-:W-:Y:S02]  /*221b0*/  MOV R3, 0x221d0 ;  /* 0x000221d000037802 */ /* 0x000fe40000000f00 */
[----:B-12---:R-:W-:Y:S05]  /*221c0*/  CALL.REL.NOINC `($__internal_14_$__cuda_sm70_shflsync_idx_p) ;  /* 0x00000a9000007944 */ /* 0x006fea0003c00000 */
[----:B-1---5:R-:W-:Y:S05]  /*221d0*/  BRA `(.L_x_1019) ;  /* 0xffffafd000007947 */ /* 0x022fea000383ffff */
.L_x_935:
[----:B----4-:R-:W-:Y:S01]  /*221e0*/  IMAD.MOV.U32 R0, RZ, RZ, R5 ;  /* 0x000000ffff007224 */ /* 0x010fe200078e0005 */
[----:B------:R-:W-:Y:S01]  /*221f0*/  MOV R2, 0x1 ;  /* 0x0000000100027802 */ /* 0x000fe20000000f00 */
[----:B------:R-:W-:Y:S01]  /*22200*/  IMAD.MOV.U32 R202, RZ, RZ, 0x1c1f ;  /* 0x00001c1fffca7424 */ /* 0x000fe200078e00ff */
[----:B------:R-:W-:-:S02]  /*22210*/  MOV R3, 0x22230 ;  /* 0x0002223000037802 */ /* 0x000fc40000000f00 */
[----:B-123--:R-:W-:Y:S05]  /*22220*/  CALL.REL.NOINC `($__internal_14_$__cuda_sm70_shflsync_idx_p) ;  /* 0x00000a3000007944 */ /* 0x00efea0003c00000 */
[----:B-----5:R-:W-:Y:S01]  /*22230*/  IMAD.MOV.U32 R4, RZ, RZ, R0 ;  /* 0x000000ffff047224 */ /* 0x020fe200078e0000 */
[----:B------:R-:W-:Y:S01]  /*22240*/  MOV R2, 0x1 ;  /* 0x0000000100027802 */ /* 0x000fe20000000f00 */
[----:B------:R-:W-:Y:S01]  /*22250*/  IMAD.MOV.U32 R0, RZ, RZ, R12 ;  /* 0x000000ffff007224 */ /* 0x000fe200078e000c */
[----:B------:R-:W-:-:S02]  /*22260*/  MOV R202, 0x1c1f ;  /* 0x00001c1f00ca7802 */ /* 0x000fc40000000f00 */
[----:B------:R-:W-:Y:S02]  /*22270*/  MOV R3, 0x22290 ;  /* 0x0002229000037802 */ /* 0x000fe40000000f00 */
[----:B-1----:R-:W-:Y:S05]  /*22280*/  CALL.REL.NOINC `($__internal_14_$__cuda_sm70_shflsync_idx_p) ;  /* 0x000009d000007944 */ /* 0x002fea0003c00000 */
[----:B-1---5:R-:W-:Y:S05]  /*22290*/  BRA `(.L_x_1020) ;  /* 0xffffbc5000007947 */ /* 0x022fea000383ffff */
.L_x_939:
[----:B------:R-:W-:Y:S01]  /*222a0*/  IMAD.MOV.U32 R0, RZ, RZ, R5 ;  /* 0x000000ffff007224 */ /* 0x000fe200078e0005 */
[----:B------:R-:W-:Y:S01]  /*222b0*/  MOV R2, RZ ;  /* 0x000000ff00027202 */ /* 0x000fe20000000f00 */
[----:B------:R-:W-:Y:S01]  /*222c0*/  IMAD.MOV.U32 R202, RZ, RZ, 0x181f ;  /* 0x0000181fffca7424 */ /* 0x000fe200078e00ff */
[----:B------:R-:W-:Y:S02]  /*222d0*/  MOV R3, 0x222f0 ;  /* 0x000222f000037802 */ /* 0x000fe40000000f00 */
[----:B------:R-:W-:Y:S05]  /*222e0*/  CALL.REL.NOINC `($__internal_14_$__cuda_sm70_shflsync_idx_p) ;  /* 0x0000097000007944 */ /* 0x000fea0003c00000 */
[----:B-----5:R-:W-:Y:S01]  /*222f0*/  MOV R4, R0 ;  /* 0x0000000000047202 */ /* 0x020fe20000000f00 */
[----:B-1----:R-:W-:Y:S05]  /*22300*/  BRA `(.L_x_1021) ;  /* 0xffffd0e000007947 */ /* 0x002fea000383ffff */
.L_x_940:
[----:B------:R-:W-:Y:S01]  /*22310*/  IMAD.MOV.U32 R0, RZ, RZ, R14 ;  /* 0x000000ffff007224 */ /* 0x000fe200078e000e */
[----:B------:R-:W-:Y:S01]  /*22320*/  MOV R2, RZ ;  /* 0x000000ff00027202 */ /* 0x000fe20000000f00 */
[----:B------:R-:W-:Y:S01]  /*22330*/  IMAD.MOV.U32 R202, RZ, RZ, 0x181f ;  /* 0x0000181fffca7424 */ /* 0x000fe200078e00ff */
[----:B------:R-:W-:Y:S02]  /*22340*/  MOV R3, 0x22360 ;  /* 0x0002236000037802 */ /* 0x000fe40000000f00 */
[----:B-12---:R-:W-:Y:S05]  /*22350*/  CALL.REL.NOINC `($__internal_14_$__cuda_sm70_shflsync_idx_p) ;  /* 0x0000090000007944 */ /* 0x006fea0003c00000 */
[----:B-1---5:R-:W-:Y:S05]  /*22360*/  BRA `(.L_x_1022) ;  /* 0xffffd0a000007947 */ /* 0x022fea000383ffff */
.L_x_943:
[----:B----4-:R-:W-:Y:S01]  /*22370*/  IMAD.MOV.U32 R0, RZ, RZ, R5 ;  /* 0x000000ffff007224 */ /* 0x010fe200078e0005 */
[----:B--2---:R-:W-:Y:S01]  /*22380*/  MOV R2, 0x1 ;  /* 0x0000000100027802 */ /* 0x004fe20000000f00 */
[----:B------:R-:W-:Y:S01]  /*22390*/  IMAD.MOV.U32 R202, RZ, RZ, 0x181f ;  /* 0x0000181fffca7424 */ /* 0x000fe200078e00ff */
[----:B------:R-:W-:-:S02]  /*223a0*/  MOV R3, 0x223c0 ;  /* 0x000223c000037802 */ /* 0x000fc40000000f00 */
[----:B-1-3--:R-:W-:Y:S05]  /*223b0*/  CALL.REL.NOINC `($__internal_14_$__cuda_sm70_shflsync_idx_p) ;  /* 0x000008a000007944 */ /* 0x00afea0003c00000 */
[----:B-----5:R-:W-:Y:S01]  /*223c0*/  IMAD.MOV.U32 R4, RZ, RZ, R0 ;  /* 0x000000ffff047224 */ /* 0x020fe200078e0000 */
[----:B------:R-:W-:Y:S01]  /*223d0*/  MOV R2, 0x1 ;  /* 0x0000000100027802 */ /* 0x000fe20000000f00 */
[----:B------:R-:W-:Y:S01]  /*223e0*/  IMAD.MOV.U32 R0, RZ, RZ, R14 ;  /* 0x000000ffff007224 */ /* 0x000fe200078e000e */
[----:B------:R-:W-:-:S02]  /*223f0*/  MOV R202, 0x181f ;  /* 0x0000181f00ca7802 */ /* 0x000fc40000000f00 */
[----:B------:R-:W-:Y:S02]  /*22400*/  MOV R3, 0x22420 ;  /* 0x0002242000037802 */ /* 0x000fe40000000f00 */
[----:B-1----:R-:W-:Y:S05]  /*22410*/  CALL.REL.NOINC `($__internal_14_$__cuda_sm70_shflsync_idx_p) ;  /* 0x0000084000007944 */ /* 0x002fea0003c00000 */
[----:B-1---5:R-:W-:Y:S05]  /*22420*/  BRA `(.L_x_1023) ;  /* 0xffffd16000007947 */ /* 0x022fea000383ffff */
.L_x_946:
[----:B----4-:R-:W-:Y:S01]  /*22430*/  IMAD.MOV.U32 R0, RZ, RZ, R5 ;  /* 0x000000ffff007224 */ /* 0x010fe200078e0005 */
[----:B-1----:R-:W-:Y:S01]  /*22440*/  MOV R2, 0x2 ;  /* 0x0000000200027802 */ /* 0x002fe20000000f00 */
[----:B------:R-:W-:Y:S01]  /*22450*/  IMAD.MOV.U32 R202, RZ, RZ, 0x181f ;  /* 0x0000181fffca7424 */ /* 0x000fe200078e00ff */
[----:B------:R-:W-:Y:S02]  /*22460*/  MOV R3, 0x22480 ;  /* 0x0002248000037802 */ /* 0x000fe40000000f00 */
[----:B--23--:R-:W-:Y:S05]  /*22470*/  CALL.REL.NOINC `($__internal_14_$__cuda_sm70_shflsync_idx_p) ;  /* 0x000007e000007944 */ /* 0x00cfea0003c00000 */
[----:B-----5:R-:W-:Y:S01]  /*22480*/  MOV R4, R0 ;  /* 0x0000000000047202 */ /* 0x020fe20000000f00 */
[----:B-1----:R-:W-:Y:S05]  /*22490*/  BRA `(.L_x_1024) ;  /* 0xffffd26000007947 */ /* 0x002fea000383ffff */
.L_x_947:
[----:B----4-:R-:W-:Y:S01]  /*224a0*/  IMAD.MOV.U32 R0, RZ, RZ, R14 ;  /* 0x000000ffff007224 */ /* 0x010fe200078e000e */
[----:B------:R-:W-:Y:S01]  /*224b0*/  MOV R2, 0x2 ;  /* 0x0000000200027802 */ /* 0x000fe20000000f00 */
[----:B------:R-:W-:Y:S01]  /*224c0*/  IMAD.MOV.U32 R202, RZ, RZ, 0x181f ;  /* 0x0000181fffca7424 */ /* 0x000fe200078e00ff */
[----:B------:R-:W-:Y:S02]  /*224d0*/  MOV R3, 0x224f0 ;  /* 0x000224f000037802 */ /* 0x000fe40000000f00 */
[----:B-123--:R-:W-:Y:S05]  /*224e0*/  CALL.REL.NOINC `($__internal_14_$__cuda_sm70_shflsync_idx_p) ;  /* 0x0000077000007944 */ /* 0x00efea0003c00000 */
[----:B-1---5:R-:W-:Y:S05]  /*224f0*/  BRA `(.L_x_1025) ;  /* 0xffffd22000007947 */ /* 0x022fea000383ffff */
.L_x_950:
[----:B-1----:R-:W-:Y:S01]  /*22500*/  IMAD.MOV.U32 R0, RZ, RZ, R5 ;  /* 0x000000ffff007224 */ /* 0x002fe200078e0005 */
[----:B------:R-:W-:Y:S01]  /*22510*/  MOV R2, 0x3 ;  /* 0x0000000300027802 */ /* 0x000fe20000000f00 */
[----:B------:R-:W-:Y:S01]  /*22520*/  IMAD.MOV.U32 R202, RZ, RZ, 0x181f ;  /* 0x0000181fffca7424 */ /* 0x000fe200078e00ff */
[----:B------:R-:W-:-:S02]  /*22530*/  MOV R3, 0x22550 ;  /* 0x0002255000037802 */ /* 0x000fc40000000f00 */
[----:B--234-:R-:W-:Y:S05]  /*22540*/  CALL.REL.NOINC `($__internal_14_$__cuda_sm70_shflsync_idx_p) ;  /* 0x0000071000007944 */ /* 0x01cfea0003c00000 */
[----:B-----5:R-:W-:Y:S01]  /*22550*/  IMAD.MOV.U32 R4, RZ, RZ, R0 ;  /* 0x000000ffff047224 */ /* 0x020fe200078e0000 */
[----:B------:R-:W-:Y:S01]  /*22560*/  MOV R2, 0x3 ;  /* 0x0000000300027802 */ /* 0x000fe20000000f00 */
[----:B------:R-:W-:Y:S01]  /*22570*/  IMAD.MOV.U32 R0, RZ, RZ, R14 ;  /* 0x000000ffff007224 */ /* 0x000fe200078e000e */
[----:B------:R-:W-:-:S02]  /*22580*/  MOV R202, 0x181f ;  /* 0x0000181f00ca7802 */ /* 0x000fc40000000f00 */
[----:B------:R-:W-:Y:S02]  /*22590*/  MOV R3, 0x225b0 ;  /* 0x000225b000037802 */ /* 0x000fe40000000f00 */
[----:B-1----:R-:W-:Y:S05]  /*225a0*/  CALL.REL.NOINC `($__internal_14_$__cuda_sm70_shflsync_idx_p) ;  /* 0x000006b000007944 */ /* 0x002fea0003c00000 */
[----:B-1---5:R-:W-:Y:S05]  /*225b0*/  BRA `(.L_x_1026) ;  /* 0xffffd2e000007947 */ /* 0x022fea000383ffff */
.L_x_952:
[----:B------:R-:W-:Y:S01]  /*225c0*/  IMAD.MOV.U32 R0, RZ, RZ, R98 ;  /* 0x000000ffff007224 */ /* 0x000fe200078e0062 */
[----:B------:R-:W-:Y:S01]  /*225d0*/  MOV R2, RZ ;  /* 0x000000ff00027202 */ /* 0x000fe20000000f00 */
[----:B------:R-:W-:Y:S01]  /*225e0*/  IMAD.MOV.U32 R202, RZ, RZ, 0x1f ;  /* 0x0000001fffca7424 */ /* 0x000fe200078e00ff */
[----:B------:R-:W-:Y:S02]  /*225f0*/  MOV R3, 0x22610 ;  /* 0x0002261000037802 */ /* 0x000fe40000000f00 */
[----:B-12---:R-:W-:Y:S05]  /*22600*/  CALL.REL.NOINC `($__internal_14_$__cuda_sm70_shflsync_idx_p) ;  /* 0x0000065000007944 */ /* 0x006fea0003c00000 */
[----:B------:R-:W-:Y:S01]  /*22610*/  MOV R9, R0 ;  /* 0x0000000000097202 */ /* 0x000fe20000000f00 */
[----:B-1---5:R-:W-:Y:S05]  /*22620*/  BRA `(.L_x_1027) ;  /* 0xffffd48000007947 */ /* 0x022fea000383ffff */
.L_x_953:
[----:B------:R-:W-:Y:S01]  /*22630*/  IMAD.MOV.U32 R0, RZ, RZ, R98 ;  /* 0x000000ffff007224 */ /* 0x000fe200078e0062 */
[----:B------:R-:W-:Y:S01]  /*22640*/  MOV R2, 0x1 ;  /* 0x0000000100027802 */ /* 0x000fe20000000f00 */
[----:B------:R-:W-:Y:S01]  /*22650*/  IMAD.MOV.U32 R202, RZ, RZ, 0x1f ;  /* 0x0000001fffca7424 */ /* 0x000fe200078e00ff */
[----:B------:R-:W-:Y:S02]  /*22660*/  MOV R3, 0x22680 ;  /* 0x0002268000037802 */ /* 0x000fe40000000f00 */
[----:B-1234-:R-:W-:Y:S05]  /*22670*/  CALL.REL.NOINC `($__internal_14_$__cuda_sm70_shflsync_idx_p) ;  /* 0x000005e000007944 */ /* 0x01efea0003c00000 */
[----:B------:R-:W-:Y:S01]  /*22680*/  MOV R6, R0 ;  /* 0x0000000000067202 */ /* 0x000fe20000000f00 */
[----:B-1---5:R-:W-:Y:S05]  /*22690*/  BRA `(.L_x_1028) ;  /* 0xffffd43000007947 */ /* 0x022fea000383ffff */
.L_x_954:
[----:B------:R-:W-:Y:S02]  /*226a0*/  MOV R3, 0x1 ;  /* 0x0000000100037802 */ /* 0x000fe40000000f00 */
[----:B------:R-:W-:-:S02]  /*226b0*/  MOV R2, 0x226d0 ;  /* 0x000226d000027802 */ /* 0x000fc40000000f00 */
[----:B---34-:R-:W-:Y:S05]  /*226c0*/  CALL.REL.NOINC `($__internal_15_$__cuda_sm70_shflsync_up_p) ;  /* 0x0000061000007944 */ /* 0x018fea0003c00000 */
[----:B------:R-:W-:Y:S05]  /*226d0*/  BRA `(.L_x_1029) ;  /* 0xffffd51000007947 */ /* 0x000fea000383ffff */
.L_x_955:
[----:B------:R-:W-:Y:S02]  /*226e0*/  MOV R3, 0x2 ;  /* 0x0000000200037802 */ /* 0x000fe40000000f00 */
[----:B------:R-:W-:-:S02]  /*226f0*/  MOV R2, 0x22710 ;  /* 0x0002271000027802 */ /* 0x000fc40000000f00 */
[----:B---34-:R-:W-:Y:S05]  /*22700*/  CALL.REL.NOINC `($__internal_15_$__cuda_sm70_shflsync_up_p) ;  /* 0x000005d000007944 */ /* 0x018fea0003c00000 */
[----:B------:R-:W-:Y:S02]  /*22710*/  SEL R3, R4, RZ, P1 ;  /* 0x000000ff04037207 */ /* 0x000fe40000800000 */
[----:B------:R-:W-:-:S03]  /*22720*/  MOV R2, 0x22760 ;  /* 0x0002276000027802 */ /* 0x000fc60000000f00 */
[----:B------:R-:W-:Y:S02]  /*22730*/  IMAD.IADD R0, R0, 0x1, R3 ;  /* 0x0000000100007824 */ /* 0x000fe400078e0203 */
[----:B------:R-:W-:Y:S02]  /*22740*/  IMAD.MOV.U32 R3, RZ, RZ, 0x4 ;  /* 0x00000004ff037424 */ /* 0x000fe400078e00ff */
        /* <DEDUP_REMOVED lines=19> */
.L_x_959:
[----:B------:R-:W-:Y:S02]  /*22880*/  MOV R3, 0x1 ;  /* 0x0000000100037802 */ /* 0x000fe40000000f00 */
[----:B------:R-:W-:Y:S02]  /*22890*/  MOV R2, 0x228b0 ;  /* 0x000228b000027802 */ /* 0x000fe40000000f00 */
[----:B---3--:R-:W-:Y:S05]  /*228a0*/  CALL.REL.NOINC `($__internal_15_$__cuda_sm70_shflsync_up_p) ;  /* 0x0000043000007944 */ /* 0x008fea0003c00000 */
[----:B------:R-:W-:Y:S01]  /*228b0*/  MOV R2, R4 ;  /* 0x0000000400027202 */ /* 0x000fe20000000f00 */
[----:B------:R-:W-:Y:S05]  /*228c0*/  BRA `(.L_x_1031) ;  /* 0xffffd58000007947 */ /* 0x000fea000383ffff */
.L_x_960:
[----:B------:R-:W-:Y:S02]  /*228d0*/  MOV R3, 0x2 ;  /* 0x0000000200037802 */ /* 0x000fe40000000f00 */
[----:B------:R-:W-:Y:S02]  /*228e0*/  MOV R2, 0x22900 ;  /* 0x0002290000027802 */ /* 0x000fe40000000f00 */
[----:B---3--:R-:W-:Y:S05]  /*228f0*/  CALL.REL.NOINC `($__internal_15_$__cuda_sm70_shflsync_up_p) ;  /* 0x000003e000007944 */ /* 0x008fea0003c00000 */
        /* <DEDUP_REMOVED lines=23> */
.L_x_962:
[----:B------:R-:W-:Y:S02]  /*22a70*/  SEL R0, RZ, 0x1, P0 ;  /* 0x00000001ff007807 */ /* 0x000fe40000000000 */
[----:B------:R-:W-:Y:S02]  /*22a80*/  MOV R2, 0x22aa0 ;  /* 0x00022aa000027802 */ /* 0x000fe40000000f00 */
[----:B-1-3--:R-:W-:Y:S05]  /*22a90*/  CALL.REL.NOINC `($__internal_16_$__cuda_sm70_votesync_ballot) ;  /* 0x000002a000007944 */ /* 0x00afea0003c00000 */
[----:B------:R-:W-:Y:S01]  /*22aa0*/  MOV R10, R0 ;  /* 0x00000000000a7202 */ /* 0x000fe20000000f00 */
[----:B------:R-:W-:Y:S05]  /*22ab0*/  BRA `(.L_x_1033) ;  /* 0xffffd52000007947 */ /* 0x000fea000383ffff */
.L_x_963:
[----:B------:R-:W-:Y:S01]  /*22ac0*/  IMAD.MOV.U32 R0, RZ, RZ, R7 ;  /* 0x000000ffff007224 */ /* 0x000fe200078e0007 */
[----:B------:R-:W-:Y:S01]  /*22ad0*/  MOV R2, R6 ;  /* 0x0000000600027202 */ /* 0x000fe20000000f00 */
[----:B------:R-:W-:Y:S01]  /*22ae0*/  IMAD.MOV.U32 R202, RZ, RZ, 0x1f ;  /* 0x0000001fffca7424 */ /* 0x000fe200078e00ff */
[----:B------:R-:W-:Y:S02]  /*22af0*/  MOV R3, 0x22b10 ;  /* 0x00022b1000037802 */ /* 0x000fe40000000f00 */
[----:B-1-3--:R-:W-:Y:S05]  /*22b00*/  CALL.REL.NOINC `($__internal_14_$__cuda_sm70_shflsync_idx_p) ;  /* 0x0000015000007944 */ /* 0x00afea0003c00000 */
[----:B------:R-:W-:Y:S01]  /*22b10*/  IMAD.MOV.U32 R7, RZ, RZ, R0 ;  /* 0x000000ffff077224 */ /* 0x000fe200078e0000 */
[----:B------:R-:W-:Y:S01]  /*22b20*/  MOV R2, R6 ;  /* 0x0000000600027202 */ /* 0x000fe20000000f00 */
[----:B------:R-:W-:Y:S01]  /*22b30*/  IMAD.MOV.U32 R0, RZ, RZ, R8 ;  /* 0x000000ffff007224 */ /* 0x000fe200078e0008 */
[----:B------:R-:W-:Y:S02]  /*22b40*/  MOV R202, 0x1f ;  /* 0x0000001f00ca7802 */ /* 0x000fe40000000f00 */
[----:B------:R-:W-:-:S02]  /*22b50*/  MOV R3, 0x22b70 ;  /* 0x00022b7000037802 */ /* 0x000fc40000000f00 */
[----:B-1---5:R-:W-:Y:S05]  /*22b60*/  CALL.REL.NOINC `($__internal_14_$__cuda_sm70_shflsync_idx_p) ;  /* 0x000000f000007944 */ /* 0x022fea0003c00000 */
[----:B------:R-:W-:Y:S01]  /*22b70*/  MOV R5, R0 ;  /* 0x0000000000057202 */ /* 0x000fe20000000f00 */
[----:B-1---5:R-:W-:Y:S05]  /*22b80*/  BRA `(.L_x_1034) ;  /* 0xffffd4a000007947 */ /* 0x022fea000383ffff */
.L_x_966:
[----:B------:R-:W-:Y:S01]  /*22b90*/  IMAD.MOV.U32 R0, RZ, RZ, R4 ;  /* 0x000000ffff007224 */ /* 0x000fe200078e0004 */
[----:B------:R-:W-:Y:S01]  /*22ba0*/  MOV R2, R6 ;  /* 0x0000000600027202 */ /* 0x000fe20000000f00 */
[----:B------:R-:W-:Y:S01]  /*22bb0*/  IMAD.MOV.U32 R202, RZ, RZ, 0x1f ;  /* 0x0000001fffca7424 */ /* 0x000fe200078e00ff */
[----:B------:R-:W-:-:S02]  /*22bc0*/  MOV R3, 0x22be0 ;  /* 0x00022be000037802 */ /* 0x000fc40000000f00 */
[----:B-1-34-:R-:W-:Y:S05]  /*22bd0*/  CALL.REL.NOINC `($__internal_14_$__cuda_sm70_shflsync_idx_p) ;  /* 0x0000008000007944 */ /* 0x01afea0003c00000 */
[----:B------:R-:W-:Y:S01]  /*22be0*/  MOV R12, R0 ;  /* 0x00000000000c7202 */ /* 0x000fe20000000f00 */
[----:B-1---5:R-:W-:Y:S05]  /*22bf0*/  BRA `(.L_x_965) ;  /* 0xffffd49000007947 */ /* 0x022fea000383ffff */
        .weak           $__internal_13_$__cuda_sm70_shflsync_bfly_p
        .type           $__internal_13_$__cuda_sm70_shflsync_bfly_p,@function
        .size           $__internal_13_$__cuda_sm70_shflsync_bfly_p,($__internal_14_$__cuda_sm70_shflsync_idx_p - $__internal_13_$__cuda_sm70_shflsync_bfly_p)
$__internal_13_$__cuda_sm70_shflsync_bfly_p:
[----:B------:R-:W-:Y:S02]  /*22c00*/  MOV R164, 0xffffffff ;  /* 0xffffffff00a47802 */ /* 0x000fe40000000f00 */
[----:B------:R-:W-:-:S02]  /*22c10*/  MOV R3, 0x1f ;  /* 0x0000001f00037802 */ /* 0x000fc40000000f00 */
[----:B------:R-:W-:Y:S04]  /*22c20*/  WARPSYNC R164 ;  /* 0x000000a400007348 */ /* 0x000fe80003800000 */
[----:B------:R1:W2:Y:S02]  /*22c30*/  SHFL.BFLY PT, R0, R4, R0, R3 ;  /* 0x0c00000004007389 */ /* 0x0002a400000e0003 */
[----:B-1----:R-:W-:-:S04]  /*22c40*/  MOV R3, 0x0 ;  /* 0x0000000000037802 */ /* 0x002fc80000000f00 */
[----:B--2---:R-:W-:Y:S05]  /*22c50*/  RET.REL.NODEC R2 `(_ZN7cutlass13device_kernelIN5flash19enable_sm80_to_sm89INS1_16FlashAttnFwdSm80INS1_25CollectiveMainloopFwdSm80ILi8ELi1ELb0EN4cute5tupleIJNS5_1CILi128EEENS7_ILi32EEENS7_ILi256EEEEEELi256ENS_6half_tEfNS_4arch4Sm80ELb0ELb1ELb1ELb1ELb1ELb1ELb1ELb1EEENS1_21CollectiveEpilogueFwdINS6_IJS8_SA_S9_EEENS6_IJNS7_ILi1EEESI_SI_EEESC_SE_Li256ELb1ELb1ELb1ELb0EEENS1_36VarlenDynamicPersistentTileSchedulerILi128ELi32ELi256ELi256ELb1ELb1ELb0ELb1ELb0ELb1EEEEEEEEEvNT_6ParamsE) ;  /* 0xfffdd3a002007950 */ /* 0x004fea0003c3ffff */
        .weak           $__internal_14_$__cuda_sm70_shflsync_idx_p
        .type           $__internal_14_$__cuda_sm70_shflsync_idx_p,@function
        .size           $__internal_14_$__cuda_sm70_shflsync_idx_p,($__internal_15_$__cuda_sm70_shflsync_up_p - $__internal_14_$__cuda_sm70_shflsync_idx_p)
$__internal_14_$__cuda_sm70_shflsync_idx_p:
[----:B------:R1:W-:Y:S02]  /*22c60*/  STL [R1+0x44], R4 ;  /* 0x0000440401007387 */ /* 0x0003e40000100800 */
[----:B-1----:R-:W-:-:S04]  /*22c70*/  MOV R4, 0xffffffff ;  /* 0xffffffff00047802 */ /* 0x002fc80000000f00 */
[----:B------:R-:W-:Y:S04]  /*22c80*/  WARPSYNC R4 ;  /* 0x0000000400007348 */ /* 0x000fe80003800000 */
[----:B------:R1:W2:Y:S04]  /*22c90*/  SHFL.IDX PT, R0, R0, R2, R202 ;  /* 0x0000000200007389 */ /* 0x0002a800000e00ca */
[----:B-1----:R1:W5:Y:S01]  /*22ca0*/  LDL.LU R4, [R1+0x44] ;  /* 0x0000440001047983 */ /* 0x0023620000300800 */
[----:B------:R-:W-:Y:S02]  /*22cb0*/  MOV R2, R3 ;  /* 0x0000000300027202 */ /* 0x000fe40000000f00 */
[----:B------:R-:W-:-:S04]  /*22cc0*/  MOV R3, 0x0 ;  /* 0x0000000000037802 */ /* 0x000fc80000000f00 */
[----:B--2---:R-:W-:Y:S05]  /*22cd0*/  RET.REL.NODEC R2 `(_ZN7cutlass13device_kernelIN5flash19enable_sm80_to_sm89INS1_16FlashAttnFwdSm80INS1_25CollectiveMainloopFwdSm80ILi8ELi1ELb0EN4cute5tupleIJNS5_1CILi128EEENS7_ILi32EEENS7_ILi256EEEEEELi256ENS_6half_tEfNS_4arch4Sm80ELb0ELb1ELb1ELb1ELb1ELb1ELb1ELb1EEENS1_21CollectiveEpilogueFwdINS6_IJS8_SA_S9_EEENS6_IJNS7_ILi1EEESI_SI_EEESC_SE_Li256ELb1ELb1ELb1ELb0EEENS1_36VarlenDynamicPersistentTileSchedulerILi128ELi32ELi256ELi256ELb1ELb1ELb0ELb1ELb0ELb1EEEEEEEEEvNT_6ParamsE) ;  /* 0xfffdd32002007950 */ /* 0x004fea0003c3ffff */
        .weak           $__internal_15_$__cuda_sm70_shflsync_up_p
        .type           $__internal_15_$__cuda_sm70_shflsync_up_p,@function
        .size           $__internal_15_$__cuda_sm70_shflsync_up_p,($__internal_16_$__cuda_sm70_votesync_ballot - $__internal_15_$__cuda_sm70_shflsync_up_p)
$__internal_15_$__cuda_sm70_shflsync_up_p:
[----:B------:R-:W-:Y:S02]  /*22ce0*/  MOV R4, RZ ;  /* 0x000000ff00047202 */ /* 0x000fe40000000f00 */
[----:B------:R-:W-:-:S04]  /*22cf0*/  MOV R10, 0xffffffff ;  /* 0xffffffff000a7802 */ /* 0x000fc80000000f00 */
[----:B------:R-:W-:Y:S04]  /*22d00*/  WARPSYNC R10 ;  /* 0x0000000a00007348 */ /* 0x000fe80003800000 */
[----:B------:R1:W2:Y:S02]  /*22d10*/  SHFL.UP PT, R4, R0, R3, R4 ;  /* 0x0400000300047389 */ /* 0x0002a400000e0004 */
[----:B-1----:R-:W-:-:S04]  /*22d20*/  MOV R3, 0x0 ;  /* 0x0000000000037802 */ /* 0x002fc80000000f00 */
[----:B--2---:R-:W-:Y:S05]  /*22d30*/  RET.REL.NODEC R2 `(_ZN7cutlass13device_kernelIN5flash19enable_sm80_to_sm89INS1_16FlashAttnFwdSm80INS1_25CollectiveMainloopFwdSm80ILi8ELi1ELb0EN4cute5tupleIJNS5_1CILi128EEENS7_ILi32EEENS7_ILi256EEEEEELi256ENS_6half_tEfNS_4arch4Sm80ELb0ELb1ELb1ELb1ELb1ELb1ELb1ELb1EEENS1_21CollectiveEpilogueFwdINS6_IJS8_SA_S9_EEENS6_IJNS7_ILi1EEESI_SI_EEESC_SE_Li256ELb1ELb1ELb1ELb0EEENS1_36VarlenDynamicPersistentTileSchedulerILi128ELi32ELi256ELi256ELb1ELb1ELb0ELb1ELb0ELb1EEEEEEEEEvNT_6ParamsE) ;  /* 0xfffdd2c002007950 */ /* 0x004fea0003c3ffff */
        .weak           $__internal_16_$__cuda_sm70_votesync_ballot
        .type           $__internal_16_$__cuda_sm70_votesync_ballot,@function
        .size           $__internal_16_$__cuda_sm70_votesync_ballot,(.L_x_3246 - $__internal_16_$__cuda_sm70_votesync_ballot)
$__internal_16_$__cuda_sm70_votesync_ballot:
[----:B------:R-:W-:Y:S01]  /*22d40*/  ISETP.NE.U32.AND P0, PT, R0, 0x1, PT ;  /* 0x000000010000780c */ /* 0x000fe20003f05070 */
[----:B------:R-:W-:-:S04]  /*22d50*/  IMAD.MOV.U32 R3, RZ, RZ, -0x1 ;  /* 0xffffffffff037424 */ /* 0x000fc800078e00ff */
[----:B------:R-:W-:Y:S08]  /*22d60*/  WARPSYNC R3 ;  /* 0x0000000300007348 */ /* 0x000ff00003800000 */
[----:B------:R-:W-:-:S04]  /*22d70*/  VOTE.ANY R0, PT, !P0 ;  /* 0x0000000000007806 */ /* 0x000fc800040e0100 */
[----:B------:R-:W-:Y:S01]  /*22d80*/  LOP3.LUT R0, R0, R3, RZ, 0xc0, !PT ;  /* 0x0000000300007212 */ /* 0x000fe200078ec0ff */
[----:B------:R-:W-:-:S04]  /*22d90*/  IMAD.MOV.U32 R3, RZ, RZ, 0x0 ;  /* 0x00000000ff037424 */ /* 0x000fc800078e00ff */
[----:B------:R-:W-:Y:S05]  /*22da0*/  RET.REL.NODEC R2 `(_ZN7cutlass13device_kernelIN5flash19enable_sm80_to_sm89INS1_16FlashAttnFwdSm80INS1_25CollectiveMainloopFwdSm80ILi8ELi1ELb0EN4cute5tupleIJNS5_1CILi128EEENS7_ILi32EEENS7_ILi256EEEEEELi256ENS_6half_tEfNS_4arch4Sm80ELb0ELb1ELb1ELb1ELb1ELb1ELb1ELb1EEENS1_21CollectiveEpilogueFwdINS6_IJS8_SA_S9_EEENS6_IJNS7_ILi1EEESI_SI_EEESC_SE_Li256ELb1ELb1ELb1ELb0EEENS1_36VarlenDynamicPersistentTileSchedulerILi128ELi32ELi256ELi256ELb1ELb1ELb0ELb1ELb0ELb1EEEEEEEEEvNT_6ParamsE) ;  /* 0xfffdd25002007950 */ /* 0x000fea0003c3ffff */
.L_x_1035:
        /* <DEDUP_REMOVED lines=13> */
.L_x_3246:


//--------------------- .text._ZN7cutlass13device_kernelIN5flash19enable_sm80_to_sm89INS1_16FlashAttnFwdSm80INS1_25CollectiveMainloopFwdSm80ILi8ELi1ELb1EN4cute5tupleIJNS5_1CILi128EEENS7_ILi64EEENS7_ILi256EEEEEELi256ENS_6half_tEfNS_4arch4Sm80ELb1ELb0ELb1ELb0ELb1ELb0ELb1ELb1EEENS1_21CollectiveEpilogueFwdINS6_IJS8_SA_S9_EEENS6_IJNS7_ILi1EEESI_SI_EEESC_SE_Li256ELb0ELb1ELb1ELb0EEENS1_30DynamicPersistentTileSchedulerILi256ELi256ELb1ELb1ELb0EEEEEEEEEvNT_6ParamsE --------------------------
	.section	.text._ZN7cutlass13device_kernelIN5flash19enable_sm80_to_sm89INS1_16FlashAttnFwdSm80INS1_25CollectiveMainloopFwdSm80ILi8ELi1ELb1EN4cute5tupleIJNS5_1CILi128EEENS7_ILi64EEENS7_ILi256EEEEEELi256ENS_6half_tEfNS_4arch4Sm80ELb1ELb0ELb1ELb0ELb1ELb0ELb1ELb1EEENS1_21CollectiveEpilogueFwdINS6_IJS8_SA_S9_EEENS6_IJNS7_ILi1EEESI_SI_EEESC_SE_Li256ELb0ELb1ELb1ELb0EEENS1_30DynamicPersistentTileSchedulerILi256ELi256ELb1ELb1ELb0EEEEEEEEEvNT_6ParamsE,"ax",@progbits
	.sectioninfo	@"SHI_REGISTERS=255"
	.align	128
.text._ZN7cutlass13device_kernelIN5flash19enable_sm80_to_sm89INS1_16FlashAttnFwdSm80INS1_25CollectiveMainloopFwdSm80ILi8ELi1ELb1EN4cute5tupleIJNS5_1CILi128EEENS7_ILi64EEENS7_ILi256EEEEEELi256ENS_6half_tEfNS_4arch4Sm80ELb1ELb0ELb1ELb0ELb1ELb0ELb1ELb1EEENS1_21CollectiveEpilogueFwdINS6_IJS8_SA_S9_EEENS6_IJNS7_ILi1EEESI_SI_EEESC_SE_Li256ELb0ELb1ELb1ELb0EEENS1_30DynamicPersistentTileSchedulerILi256ELi256ELb1ELb1ELb0EEEEEEEEEvNT_6ParamsE:
        .type           _ZN7cutlass13device_kernelIN5flash19enable_sm80_to_sm89INS1_16FlashAttnFwdSm80INS1_25CollectiveMainloopFwdSm80ILi8ELi1ELb1EN4cute5tupleIJNS5_1CILi128EEENS7_ILi64EEENS7_ILi256EEEEEELi256ENS_6half_tEfNS_4arch4Sm80ELb1ELb0ELb1ELb0ELb1ELb0ELb1ELb1EEENS1_21CollectiveEpilogueFwdINS6_IJS8_SA_S9_EEENS6_IJNS7_ILi1EEESI_SI_EEESC_SE_Li256ELb0ELb1ELb1ELb0EEENS1_30DynamicPersistentTileSchedulerILi256ELi256ELb1ELb1ELb0EEEEEEEEEvNT_6ParamsE,@function
        .size           _ZN7cutlass13device_kernelIN5flash19enable_sm80_to_sm89INS1_16FlashAttnFwdSm80INS1_25CollectiveMainloopFwdSm80ILi8ELi1ELb1EN4cute5tupleIJNS5_1CILi128EEENS7_ILi64EEENS7_ILi256EEEEEELi256ENS_6half_tEfNS_4arch4Sm80ELb1ELb0ELb1ELb0ELb1ELb0ELb1ELb1EEENS1_21CollectiveEpilogueFwdINS6_IJS8_SA_S9_EEENS6_IJNS7_ILi1EEESI_SI_EEESC_SE_Li256ELb0ELb1ELb1ELb0EEENS1_30DynamicPersistentTileSchedulerILi256ELi256ELb1ELb1ELb0EEEEEEEEEvNT_6ParamsE,(.L_x_3251 - _ZN7cutlass13device_kernelIN5flash19enable_sm80_to_sm89INS1_16FlashAttnFwdSm80INS1_25CollectiveMainloopFwdSm80ILi8ELi1ELb1EN4cute5tupleIJNS5_1CILi128EEENS7_ILi64EEENS7_ILi256EEEEEELi256ENS_6half_tEfNS_4arch4Sm80ELb1ELb0ELb1ELb0ELb1ELb0ELb1ELb1EEENS1_21CollectiveEpilogueFwdINS6_IJS8_SA_S9_EEENS6_IJNS7_ILi1EEESI_SI_EEESC_SE_Li256ELb0ELb1ELb1ELb0EEENS1_30DynamicPersistentTileSchedulerILi256ELi256ELb1ELb1ELb0EEEEEEEEEvNT_6ParamsE)
        .other          _ZN7cutlass13device_kernelIN5flash19enable_sm80_to_sm89INS1_16FlashAttnFwdSm80INS1_25CollectiveMainloopFwdSm80ILi8ELi1ELb1EN4cute5tupleIJNS5_1CILi128EEENS7_ILi64EEENS7_ILi256EEEEEELi256ENS_6half_tEfNS_4arch4Sm80ELb1ELb0ELb1ELb0ELb1ELb0ELb1ELb1EEENS1_21CollectiveEpilogueFwdINS6_IJS8_SA_S9_EEENS6_IJNS7_ILi1EEESI_SI_EEESC_SE_Li256ELb0ELb1ELb1ELb0EEENS1_30DynamicPersistentTileSchedulerILi256ELi256ELb1ELb1ELb0EEEEEEEEEvNT_6ParamsE,@"STO_CUDA_ENTRY STV_DEFAULT"
_ZN7cutlass13device_kernelIN5flash19enable_sm80_to_sm89INS1_16FlashAttnFwdSm80INS1_25CollectiveMainloopFwdSm80ILi8ELi1ELb1EN4cute5tupleIJNS5_1CILi128EEENS7_ILi64EEENS7_ILi256EEEEEELi256ENS_6half_tEfNS_4arch4Sm80ELb1ELb0ELb1ELb0ELb1ELb0ELb1ELb1EEENS1_21CollectiveEpilogueFwdINS6_IJS8_SA_S9_EEENS6_IJNS7_ILi1EEESI_SI_EEESC_SE_Li256ELb0ELb1ELb1ELb0EEENS1_30DynamicPersistentTileSchedulerILi256ELi256ELb1ELb1ELb0EEEEEEEEEvNT_6ParamsE:
[----:B------:R-:W-:-:S03]  /*0000*/  MOV R1, c[0x0][0x28] ;  /* 0x00000a0000017a02 */ /* 0x000fc60000000f00 */
[----:B------:R-:W1:Y:S01]  /*0010*/  S2R R17, SR_TID.X ;  /* 0x0000000000117919 */ /* 0x000e620000002100 */
[----:B------:R-:W-:-:S03]  /*0020*/  IADD3 R1, R1, -0x210, RZ ;  /* 0xfffffdf001017810 */ /* 0x000fc60007ffe0ff */
[----:B------:R-:W2:Y:S01]  /*0030*/  S2R R13, SR_CTAID.X ;  /* 0x00000000000d7919 */ /* 0x000ea20000002500 */
[----:B-1----:R-:W-:-:S05]  /*0040*/  SHF.R.U32.HI R2, RZ, 0x5, R17 ;  /* 0x00000005ff027819 */ /* 0x002fca0000011611 */
[----:B------:R-:W1:Y:S02]  /*0050*/  SHFL.IDX PT, R0, R2, RZ, 0x1f ;  /* 0x00001fff02007589 */ /* 0x000e6400000e0000 */
[----:B-1----:R-:W-:Y:S02]  /*0060*/  ISETP.GE.AND P0, PT, R0, 0x1, PT ;  /* 0x000000010000780c */ /* 0x002fe40003f06270 */
[----:B------:R1:W-:Y:S11]  /*0070*/  STL [R1+0x204], R0 ;  /* 0x0002040001007387 */ /* 0x0003f60000100800 */
[----:B------:R-:W-:Y:S06]  /*0080*/  @P0 BAR.ARV 0x4, 0x100 ;  /* 0x0104000000000b1d */ /* 0x000fec0000002000 */
[----:B--2---:R-:W-:-:S13]  /*0090*/  ISETP.GE.AND P0, PT, R13, c[0x0][0x538], PT ;  /* 0x00014e000d007a0c */ /* 0x004fda0003f06270 */
[----:B------:R-:W-:Y:S05]  /*00a0*/  @P0 EXIT ;  /* 0x000000000000094d */ /* 0x000fea0003800000 */
[----:B-1----:R-:W-:Y:S01]  /*00b0*/  SHF.R.S32.HI R11, RZ, 0x1f, R17 ;  /* 0x0000001fff0b7819 */ /* 0x002fe20000011411 */
[----:B------:R-:W-:Y:S01]  /*00c0*/  IMAD.MOV.U32 R12, RZ, RZ, 0x10 ;  /* 0x00000010ff0c7424 */ /* 0x000fe200078e00ff */
[----:B------:R-:W-:Y:S02]  /*00d0*/  ULDC.64 UR6, c[0x0][0x118] ;  /* 0x0000460000067ab9 */ /* 0x000fe40000000a00 */
[CC--:B------:R-:W-:Y:S02]  /*00e0*/  LEA.HI R2, R11.reuse, R17.reuse, RZ, 0x4 ;  /* 0x000000110b027211 */ /* 0x0c0fe400078f20ff */
[CC--:B------:R-:W-:Y:S02]  /*00f0*/  LEA.HI R8, R11.reuse, R17.reuse, RZ, 0x3 ;  /* 0x000000110b087211 */ /* 0x0c0fe400078f18ff */
[----:B------:R-:W-:Y:S02]  /*0100*/  SHF.R.S32.HI R3, RZ, 0x4, R2 ;  /* 0x00000004ff037819 */ /* 0x000fe40000011402 */
[----:B------:R-:W-:-:S02]  /*0110*/  LEA.HI R4, R11, R17, RZ, 0x2 ;  /* 0x000000110b047211 */ /* 0x000fc400078f10ff */
[----:B------:R-:W-:Y:S02]  /*0120*/  LEA.HI R0, R2, R3, RZ, 0x1 ;  /* 0x0000000302007211 */ /* 0x000fe400078f08ff */
[----:B------:R-:W-:Y:S02]  /*0130*/  SHF.R.S32.HI R6, RZ, 0x3, R8 ;  /* 0x00000003ff067819 */ /* 0x000fe40000011408 */
[----:B------:R-:W-:Y:S02]  /*0140*/  LOP3.LUT R0, R0, 0xfffffffe, RZ, 0xc0, !PT ;  /* 0xfffffffe00007812 */ /* 0x000fe400078ec0ff */
[----:B------:R-:W-:-:S03]  /*0150*/  LOP3.LUT R5, R8, 0xfffffff8, RZ, 0xc0, !PT ;  /* 0xfffffff808057812 */ /* 0x000fc600078ec0ff */
[----:B------:R-:W-:Y:S01]  /*0160*/  IMAD.IADD R9, R3, 0x1, -R0 ;  /* 0x0000000103097824 */ /* 0x000fe200078e0a00 */
[----:B------:R-:W-:Y:S01]  /*0170*/  LOP3.LUT R3, R4, 0xfffffffc, RZ, 0xc0, !PT ;  /* 0xfffffffc04037812 */ /* 0x000fe200078ec0ff */
[----:B------:R-:W-:Y:S01]  /*0180*/  IMAD.SHL.U32 R4, R6, 0x40, RZ ;  /* 0x0000004006047824 */ /* 0x000fe200078e00ff */
[----:B------:R-:W-:Y:S01]  /*0190*/  LOP3.LUT R0, R2, 0xfffffff0, RZ, 0xc0, !PT ;  /* 0xfffffff002007812 */ /* 0x000fe200078ec0ff */
[C---:B------:R-:W-:Y:S02]  /*01a0*/  IMAD.IADD R5, R17.reuse, 0x1, -R5 ;  /* 0x0000000111057824 */ /* 0x040fe400078e0a05 */
[C---:B------:R-:W-:Y:S02]  /*01b0*/  IMAD.IADD R3, R17.reuse, 0x1, -R3 ;  /* 0x0000000111037824 */ /* 0x040fe400078e0a03 */
[----:B------:R-:W-:Y:S01]  /*01c0*/  IMAD.IADD R2, R17, 0x1, -R0 ;  /* 0x0000000111027824 */ /* 0x000fe200078e0a00 */
[----:B------:R-:W-:Y:S01]  /*01d0*/  LOP3.LUT R0, R4, 0x1c0, RZ, 0xc0, !PT ;  /* 0x000001c004007812 */ /* 0x000fe200078ec0ff */
[----:B------:R-:W-:Y:S01]  /*01e0*/  IMAD.SHL.U32 R16, R5, 0x8, RZ ;  /* 0x0000000805107824 */ /* 0x000fe200078e00ff */
[----:B------:R-:W-:Y:S01]  /*01f0*/  LEA.HI R4, R3, R3, RZ, 0x1 ;  /* 0x0000000303047211 */ /* 0x000fe200078f08ff */
[----:B------:R-:W-:Y:S01]  /*0200*/  IMAD.SHL.U32 R6, R5, 0x40, RZ ;  /* 0x0000004005067824 */ /* 0x000fe200078e00ff */
[----:B------:R-:W-:-:S02]  /*0210*/  SHF.R.S32.HI R250, RZ, 0x1f, R2 ;  /* 0x0000001ffffa7819 */ /* 0x000fc40000011402 */
[----:B------:R-:W-:Y:S01]  /*0220*/  LOP3.LUT R4, R4, 0x1ffffffe, RZ, 0xc0, !PT ;  /* 0x1ffffffe04047812 */ /* 0x000fe200078ec0ff */
[----:B------:R-:W-:Y:S01]  /*0230*/  STL [R1+0x88], R16 ;  /* 0x0000881001007387 */ /* 0x000fe20000100800 */
[----:B------:R-:W-:Y:S02]  /*0240*/  SHF.R.U32.HI R7, RZ, 0x3, R0 ;  /* 0x00000003ff077819 */ /* 0x000fe40000011600 */
[----:B------:R-:W-:Y:S01]  /*0250*/  LOP3.LUT R5, R0, 0x38, R16, 0xf8, !PT ;  /* 0x0000003800057812 */ /* 0x000fe200078ef810 */
[----:B------:R-:W-:Y:S01]  /*0260*/  IMAD.IADD R10, R3, 0x1, -R4 ;  /* 0x00000001030a7824 */ /* 0x000fe200078e0a04 */
[----:B------:R-:W-:Y:S02]  /*0270*/  LEA.HI R250, R250, R2, RZ, 0x3 ;  /* 0x00000002fafa7211 */ /* 0x000fe400078f18ff */
[----:B------:R-:W-:Y:S02]  /*0280*/  LOP3.LUT R0, R6, 0x1c0, RZ, 0xc0, !PT ;  /* 0x000001c006007812 */ /* 0x000fe400078ec0ff */
[----:B------:R-:W-:-:S02]  /*0290*/  LOP3.LUT R7, R5, R7, RZ, 0x3c, !PT ;  /* 0x0000000705077212 */ /* 0x000fc400078e3cff */
[C---:B------:R-:W-:Y:S01]  /*02a0*/  LOP3.LUT R3, R250.reuse, 0xfffffff8, RZ, 0xc0, !PT ;  /* 0xfffffff8fa037812 */ /* 0x040fe200078ec0ff */
[----:B------:R-:W-:Y:S01]  /*02b0*/  IMAD.SHL.U32 R250, R250, 0x40, RZ ;  /* 0x00000040fafa7824 */ /* 0x000fe200078e00ff */
[----:B------:R-:W-:Y:S02]  /*02c0*/  LOP3.LUT R5, R0, 0x8, R8, 0xf8, !PT ;  /* 0x0000000800057812 */ /* 0x000fe400078ef808 */
[CC--:B------:R-:W-:Y:S02]  /*02d0*/  LEA.HI R8, R11.reuse, R17.reuse, RZ, 0x5 ;  /* 0x000000110b087211 */ /* 0x0c0fe400078f28ff */
[----:B------:R-:W-:Y:S01]  /*02e0*/  SHF.R.U32.HI R4, RZ, 0x3, R0 ;  /* 0x00000003ff047819 */ /* 0x000fe20000011600 */
[----:B------:R-:W-:Y:S01]  /*02f0*/  IMAD.IADD R0, R2, 0x1, -R3 ;  /* 0x0000000102007824 */ /* 0x000fe200078e0a03 */
[----:B------:R-:W-:Y:S02]  /*0300*/  LEA.HI R6, R11, R17, RZ, 0x6 ;  /* 0x000000110b067211 */ /* 0x000fe400078f30ff */
[----:B------:R-:W-:-:S02]  /*0310*/  LOP3.LUT R2, R8, 0xffffffe0, RZ, 0xc0, !PT ;  /* 0xffffffe008027812 */ /* 0x000fc400078ec0ff */
[----:B------:R-:W-:Y:S01]  /*0320*/  LOP3.LUT R135, R5, R4, RZ, 0x3c, !PT ;  /* 0x0000000405877212 */ /* 0x000fe200078e3cff */
[----:B------:R-:W-:Y:S01]  /*0330*/  IMAD.SHL.U32 R4, R6, 0x8, RZ ;  /* 0x0000000806047824 */ /* 0x000fe200078e00ff */
[----:B------:R-:W-:Y:S01]  /*0340*/  SHF.R.S32.HI R6, RZ, 0x5, R8 ;  /* 0x00000005ff067819 */ /* 0x000fe20000011408 */
[----:B------:R-:W-:Y:S01]  /*0350*/  IMAD.IADD R15, R17, 0x1, -R2 ;  /* 0x00000001110f7824 */ /* 0x000fe200078e0a02 */
[----:B------:R-:W-:Y:S01]  /*0360*/  SHF.R.S32.HI R3, RZ, 0x1f, R8 ;  /* 0x0000001fff037819 */ /* 0x000fe20000011408 */
[----:B------:R-:W-:Y:S01]  /*0370*/  IMAD.MOV.U32 R8, RZ, RZ, 0x20 ;  /* 0x00000020ff087424 */ /* 0x000fe200078e00ff */
[C---:B------:R-:W-:Y:S01]  /*0380*/  R2P PR, R0.reuse, 0x6 ;  /* 0x0000000600007804 */ /* 0x040fe20000000000 */
[----:B------:R-:W-:Y:S01]  /*0390*/  IMAD.SHL.U32 R0, R0, 0x40, RZ ;  /* 0x0000004000007824 */ /* 0x000fe200078e00ff */
[----:B------:R-:W-:Y:S01]  /*03a0*/  LEA.HI R2, R3, R6, RZ, 0x3 ;  /* 0x0000000603027211 */ /* 0x000fe200078f18ff */
[----:B------:R-:W-:Y:S01]  /*03b0*/  IMAD R135, R9, 0x200, R135 ;  /* 0x0000020009877824 */ /* 0x000fe200078e0287 */
[----:B------:R-:W-:-:S02]  /*03c0*/  SHF.R.S32.HI R5, RZ, 0x1f, R15 ;  /* 0x0000001fff057819 */ /* 0x000fc4000001140f */
[----:B------:R-:W-:Y:S02]  /*03d0*/  LOP3.LUT R2, R2, 0xffffff8, RZ, 0xc0, !PT ;  /* 0x0ffffff802027812 */ /* 0x000fe400078ec0ff */
[----:B------:R-:W-:Y:S02]  /*03e0*/  LEA.HI R5, R5, R15, RZ, 0x2 ;  /* 0x0000000f05057211 */ /* 0x000fe400078f10ff */
[----:B------:R-:W-:Y:S01]  /*03f0*/  LOP3.LUT R7, R7, 0x7ffffe00, R4, 0xf8, !PT ;  /* 0x7ffffe0007077812 */ /* 0x000fe200078ef804 */
[----:B------:R-:W-:Y:S01]  /*0400*/  IMAD.IADD R3, R6, 0x1, -R2 ;  /* 0x0000000106037824 */ /* 0x000fe200078e0a02 */
[----:B------:R-:W-:Y:S01]  /*0410*/  SHF.R.S32.HI R2, RZ, 0x2, R5 ;  /* 0x00000002ff027819 */ /* 0x000fe20000011405 */
[----:B------:R-:W-:Y:S01]  /*0420*/  IMAD.SHL.U32 R4, R9, 0x8, RZ ;  /* 0x0000000809047824 */ /* 0x000fe200078e00ff */
[----:B------:R-:W-:Y:S02]  /*0430*/  LOP3.LUT R0, R0, 0x1c0, RZ, 0xc0, !PT ;  /* 0x000001c000007812 */ /* 0x000fe400078ec0ff */
[----:B------:R-:W-:Y:S01]  /*0440*/  IADD3 R9, R16, 0x80, RZ ;  /* 0x0000008010097810 */ /* 0x000fe20007ffe0ff */
[----:B------:R-:W-:Y:S01]  /*0450*/  IMAD R14, R3, 0x10, R2 ;  /* 0x00000010030e7824 */ /* 0x000fe200078e0202 */
[----:B------:R-:W-:-:S02]  /*0460*/  LOP3.LUT R4, R0, 0x8, R4, 0xf8, !PT ;  /* 0x0000000800047812 */ /* 0x000fc400078ef804 */
[----:B------:R-:W-:Y:S02]  /*0470*/  SEL R2, R12, 0xfffffff0, !P1 ;  /* 0xfffffff00c027807 */ /* 0x000fe40004800000 */
[----:B------:R-:W-:Y:S01]  /*0480*/  SEL R3, R8, 0xffffffe0, !P2 ;  /* 0xffffffe008037807 */ /* 0x000fe20005000000 */
[----:B------:R-:W-:Y:S01]  /*0490*/  STL [R1+0x208], R14 ;  /* 0x0002080e01007387 */ /* 0x000fe20000100800 */
[----:B------:R-:W-:Y:S02]  /*04a0*/  SHF.R.U32.HI R0, RZ, 0x3, R0 ;  /* 0x00000003ff007819 */ /* 0x000fe40000011600 */
[----:B------:R-:W-:Y:S01]  /*04b0*/  LEA R135, R135, 0x10100, 0x1 ;  /* 0x0001010087877811 */ /* 0x000fe200078e08ff */
[----:B------:R-:W-:Y:S01]  /*04c0*/  IMAD.IADD R3, R2, 0x1, R3 ;  /* 0x0000000102037824 */ /* 0x000fe200078e0203 */
[----:B------:R-:W-:Y:S01]  /*04d0*/  LOP3.LUT R0, R4, R0, RZ, 0x3c, !PT ;  /* 0x0000000004007212 */ /* 0x000fe200078e3cff */
[----:B------:R-:W-:Y:S01]  /*04e0*/  STL [R1+0xf4], R13 ;  /* 0x0000f40d01007387 */ /* 0x000fe20000100800 */
[----:B------:R-:W-:Y:S01]  /*04f0*/  LEA.HI R2, R11, R17, RZ, 0x7 ;  /* 0x000000110b027211 */ /* 0x000fe200078f38ff */
[----:B------:R-:W-:Y:S01]  /*0500*/  IMAD.MOV.U32 R4, RZ, RZ, 0x40 ;  /* 0x00000040ff047424 */ /* 0x000fe200078e00ff */
[----:B------:R-:W-:-:S02]  /*0510*/  LOP3.LUT R250, R0, 0x7ffffe00, R250, 0xf8, !PT ;  /* 0x7ffffe0000fa7812 */ /* 0x000fc400078ef8fa */
[----:B------:R-:W-:Y:S02]  /*0520*/  SHF.R.S32.HI R0, RZ, 0x7, R2 ;  /* 0x00000007ff007819 */ /* 0x000fe40000011402 */
[----:B------:R-:W-:Y:S02]  /*0530*/  SHF.R.S32.HI R2, RZ, 0x1f, R16 ;  /* 0x0000001fff027819 */ /* 0x000fe40000011410 */
[----:B------:R-:W-:Y:S02]  /*0540*/  IADD3 R11, R16, 0x40, RZ ;  /* 0x00000040100b7810 */ /* 0x000fe40007ffe0ff */
[----:B------:R-:W-:Y:S01]  /*0550*/  LOP3.LUT R0, R5, 0x7ffffffc, RZ, 0xc0, !PT ;  /* 0x7ffffffc05007812 */ /* 0x000fe200078ec0ff */
[----:B------:R1:W-:Y:S01]  /*0560*/  STL [R1+0x180], R2 ;  /* 0x0001800201007387 */ /* 0x0003e20000100800 */
[----:B------:R-:W-:Y:S02]  /*0570*/  SHF.R.S32.HI R5, RZ, 0x1f, R11 ;  /* 0x0000001fff057819 */ /* 0x000fe4000001140b */
[----:B------:R-:W-:Y:S01]  /*0580*/  LEA R250, R250, 0x100, 0x1 ;  /* 0x00000100fafa7811 */ /* 0x000fe200078e08ff */
[----:B------:R-:W-:Y:S01]  /*0590*/  STL [R1+0x9c], R11 ;  /* 0x00009c0b01007387 */ /* 0x000fe20000100800 */
[----:B------:R-:W-:-:S03]  /*05a0*/  IMAD.IADD R0, R15, 0x1, -R0 ;  /* 0x000000010f007824 */ /* 0x000fc600078e0a00 */
[----:B------:R-:W-:Y:S01]  /*05b0*/  STL [R1+0x98], R9 ;  /* 0x0000980901007387 */ /* 0x000fe20000100800 */
[----:B------:R-:W-:Y:S01]  /*05c0*/  IMAD.SHL.U32 R38, R0, 0x2, RZ ;  /* 0x0000000200267824 */ /* 0x000fe200078e00ff */
[----:B------:R-:W-:Y:S01]  /*05d0*/  SEL R0, R8, 0xffffffe0, !P1 ;  /* 0xffffffe008007807 */ /* 0x000fe20004800000 */
[----:B------:R-:W-:Y:S01]  /*05e0*/  IMAD R3, R3, 0x2, R250 ;  /* 0x0000000203037824 */ /* 0x000fe200078e02fa */
[----:B------:R2:W-:Y:S02]  /*05f0*/  STL [R1+0x17c], R5 ;  /* 0x00017c0501007387 */ /* 0x0005e40000100800 */
[----:B------:R-:W-:Y:S01]  /*0600*/  IADD3 R37, R38, 0x8, RZ ;  /* 0x0000000826257810 */ /* 0x000fe20007ffe0ff */
[----:B------:R-:W-:Y:S01]  /*0610*/  IMAD.IADD R252, R250, 0x1, R0 ;  /* 0x00000001fafc7824 */ /* 0x000fe200078e0200 */
[C---:B------:R-:W-:Y:S02]  /*0620*/  IADD3 R36, R38.reuse, 0x10, RZ ;  /* 0x0000001026247810 */ /* 0x040fe40007ffe0ff */
[----:B------:R-:W-:-:S02]  /*0630*/  IADD3 R35, R38, 0x18, RZ ;  /* 0x0000001826237810 */ /* 0x000fc40007ffe0ff */
[C---:B------:R-:W-:Y:S02]  /*0640*/  IADD3 R34, R38.reuse, 0x20, RZ ;  /* 0x0000002026227810 */ /* 0x040fe40007ffe0ff */
[C---:B------:R-:W-:Y:S02]  /*0650*/  IADD3 R33, R38.reuse, 0x28, RZ ;  /* 0x0000002826217810 */ /* 0x040fe40007ffe0ff */
[----:B------:R-:W-:Y:S02]  /*0660*/  IADD3 R32, R38, 0x30, RZ ;  /* 0x0000003026207810 */ /* 0x000fe40007ffe0ff */
[----:B-1----:R-:W-:Y:S02]  /*0670*/  IADD3 R2, R16, 0xc0, RZ ;  /* 0x000000c010027810 */ /* 0x002fe40007ffe0ff */
[C---:B------:R-:W-:Y:S02]  /*0680*/  IADD3 R31, R38.reuse, 0x38, RZ ;  /* 0x00000038261f7810 */ /* 0x040fe40007ffe0ff */
[C---:B------:R-:W-:Y:S01]  /*0690*/  IADD3 R30, R38.reuse, 0x40, RZ ;  /* 0x00000040261e7810 */ /* 0x040fe20007ffe0ff */
[----:B------:R1:W-:Y:S01]  /*06a0*/  STL [R1+0x94], R2 ;  /* 0x0000940201007387 */ /* 0x0003e20000100800 */
[----:B------:R-:W-:-:S02]  /*06b0*/  IADD3 R29, R38, 0x48, RZ ;  /* 0x00000048261d7810 */ /* 0x000fc40007ffe0ff */
[C---:B------:R-:W-:Y:S02]  /*06c0*/  IADD3 R28, R38.reuse, 0x50, RZ ;  /* 0x00000050261c7810 */ /* 0x040fe40007ffe0ff */
[C---:B------:R-:W-:Y:S02]  /*06d0*/  IADD3 R27, R38.reuse, 0x58, RZ ;  /* 0x00000058261b7810 */ /* 0x040fe40007ffe0ff */
[----:B--2---:R-:W-:Y:S02]  /*06e0*/  SHF.R.S32.HI R5, RZ, 0x1f, R9 ;  /* 0x0000001fff057819 */ /* 0x004fe40000011409 */
[C---:B------:R-:W-:Y:S02]  /*06f0*/  IADD3 R26, R38.reuse, 0x60, RZ ;  /* 0x00000060261a7810 */ /* 0x040fe40007ffe0ff */
[C---:B------:R-:W-:Y:S01]  /*0700*/  IADD3 R25, R38.reuse, 0x68, RZ ;  /* 0x0000006826197810 */ /* 0x040fe20007ffe0ff */
[----:B------:R2:W-:Y:S01]  /*0710*/  STL [R1+0x178], R5 ;  /* 0x0001780501007387 */ /* 0x0005e20000100800 */
[----:B------:R-:W-:-:S02]  /*0720*/  IADD3 R24, R38, 0x70, RZ ;  /* 0x0000007026187810 */ /* 0x000fc40007ffe0ff */
[C---:B------:R-:W-:Y:S02]  /*0730*/  IADD3 R23, R38.reuse, 0x78, RZ ;  /* 0x0000007826177810 */ /* 0x040fe40007ffe0ff */
[C---:B------:R-:W-:Y:S02]  /*0740*/  IADD3 R22, R38.reuse, 0x80, RZ ;  /* 0x0000008026167810 */ /* 0x040fe40007ffe0ff */
[C---:B------:R-:W-:Y:S02]  /*0750*/  IADD3 R21, R38.reuse, 0x88, RZ ;  /* 0x0000008826157810 */ /* 0x040fe40007ffe0ff */
[C---:B------:R-:W-:Y:S02]  /*0760*/  IADD3 R20, R38.reuse, 0x90, RZ ;  /* 0x0000009026147810 */ /* 0x040fe40007ffe0ff */
[----:B------:R-:W-:Y:S02]  /*0770*/  IADD3 R19, R38, 0x98, RZ ;  /* 0x0000009826137810 */ /* 0x000fe40007ffe0ff */
[----:B-1----:R-:W-:-:S02]  /*0780*/  SHF.R.S32.HI R2, RZ, 0x1f, R2 ;  /* 0x0000001fff027819 */ /* 0x002fc40000011402 */
[C---:B------:R-:W-:Y:S02]  /*0790*/  IADD3 R18, R38.reuse, 0xa0, RZ ;  /* 0x000000a026127810 */ /* 0x040fe40007ffe0ff */
[C---:B------:R-:W-:Y:S01]  /*07a0*/  IADD3 R17, R38.reuse, 0xa8, RZ ;  /* 0x000000a826117810 */ /* 0x040fe20007ffe0ff */
[----:B------:R1:W-:Y:S01]  /*07b0*/  STL [R1+0x174], R2 ;  /* 0x0001740201007387 */ /* 0x0003e20000100800 */
[C---:B------:R-:W-:Y:S02]  /*07c0*/  IADD3 R16, R38.reuse, 0xb0, RZ ;  /* 0x000000b026107810 */ /* 0x040fe40007ffe0ff */
[C---:B------:R-:W-:Y:S02]  /*07d0*/  IADD3 R15, R38.reuse, 0xb8, RZ ;  /* 0x000000b8260f7810 */ /* 0x040fe40007ffe0ff */
[C---:B------:R-:W-:Y:S01]  /*07e0*/  IADD3 R13, R38.reuse, 0xc8, RZ ;  /* 0x000000c8260d7810 */ /* 0x040fe20007ffe0ff */
[----:B--2---:R-:W-:Y:S01]  /*07f0*/  IMAD.SHL.U32 R5, R7, 0x2, RZ ;  /* 0x0000000207057824 */ /* 0x004fe200078e00ff */
[----:B------:R-:W-:-:S02]  /*0800*/  IADD3 R12, R38, 0xd0, RZ ;  /* 0x000000d0260c7810 */ /* 0x000fc40007ffe0ff */
[C---:B------:R-:W-:Y:S02]  /*0810*/  IADD3 R11, R38.reuse, 0xd8, RZ ;  /* 0x000000d8260b7810 */ /* 0x040fe40007ffe0ff */
[----:B------:R2:W-:Y:S01]  /*0820*/  STL [R1+0x54], R5 ;  /* 0x0000540501007387 */ /* 0x0005e20000100800 */
[C---:B------:R-:W-:Y:S02]  /*0830*/  IADD3 R9, R38.reuse, 0xe0, RZ ;  /* 0x000000e026097810 */ /* 0x040fe40007ffe0ff */
[----:B------:R-:W-:Y:S02]  /*0840*/  IADD3 R7, R38, 0xe8, RZ ;  /* 0x000000e826077810 */ /* 0x000fe40007ffe0ff */
[----:B------:R-:W-:Y:S01]  /*0850*/  SHF.R.S32.HI R8, RZ, 0x1f, R37 ;  /* 0x0000001fff087819 */ /* 0x000fe20000011425 */
[----:B-1----:R-:W-:Y:S01]  /*0860*/  IMAD R2, R10, 0x8, R14 ;  /* 0x000000080a027824 */ /* 0x002fe200078e020e */
[----:B------:R-:W-:Y:S02]  /*0870*/  IADD3 R14, R38, 0xc0, RZ ;  /* 0x000000c0260e7810 */ /* 0x000fe40007ffe0ff */
[----:B------:R-:W-:-:S02]  /*0880*/  SHF.R.S32.HI R10, RZ, 0x1f, R36 ;  /* 0x0000001fff0a7819 */ /* 0x000fc40000011424 */
[----:B------:R1:W-:Y:S04]  /*0890*/  STL [R1+0x200], R2 ;  /* 0x0002000201007387 */ /* 0x0003e80000100800 */
[----:B------:R-:W-:Y:S01]  /*08a0*/  STL [R1+0xdc], R38 ;  /* 0x0000dc2601007387 */ /* 0x000fe20000100800 */
[----:B--2---:R-:W-:-:S03]  /*08b0*/  IADD3 R5, R38, 0xf0, RZ ;  /* 0x000000f026057810 */ /* 0x004fc60007ffe0ff */
[----:B------:R-:W-:Y:S04]  /*08c0*/  STL [R1+0x170], R37 ;  /* 0x0001702501007387 */ /* 0x000fe80000100800 */
[----:B------:R-:W-:Y:S04]  /*08d0*/  STL [R1+0x16c], R36 ;  /* 0x00016c2401007387 */ /* 0x000fe80000100800 */
[----:B------:R-:W-:Y:S04]  /*08e0*/  STL [R1+0x168], R35 ;  /* 0x0001682301007387 */ /* 0x000fe80000100800 */
[----:B------:R2:W-:Y:S04]  /*08f0*/  STL [R1+0x164], R34 ;  /* 0x0001642201007387 */ /* 0x0005e80000100800 */
[----:B------:R-:W-:Y:S01]  /*0900*/  STL [R1+0x160], R33 ;  /* 0x0001602101007387 */ /* 0x000fe20000100800 */
[----:B-1----:R-:W-:-:S02]  /*0910*/  SEL R2, R4, 0xffffffc0, !P2 ;  /* 0xffffffc004027807 */ /* 0x002fc40005000000 */
[----:B------:R-:W-:Y:S01]  /*0920*/  IADD3 R4, R38, 0xf8, RZ ;  /* 0x000000f826047810 */ /* 0x000fe20007ffe0ff */
[----:B------:R-:W-:Y:S02]  /*0930*/  STL [R1+0x15c], R32 ;  /* 0x00015c2001007387 */ /* 0x000fe40000100800 */
[----:B------:R-:W-:Y:S02]  /*0940*/  IMAD.IADD R251, R250, 0x1, R2 ;  /* 0x00000001fafb7824 */ /* 0x000fe400078e0202 */
[----:B------:R1:W-:Y:S04]  /*0950*/  STL [R1+0x158], R31 ;  /* 0x0001581f01007387 */ /* 0x0003e80000100800 */
[----:B------:R-:W-:Y:S04]  /*0960*/  STL [R1+0x154], R30 ;  /* 0x0001541e01007387 */ /* 0x000fe80000100800 */
[----:B------:R-:W-:Y:S04]  /*0970*/  STL [R1+0x150], R29 ;  /* 0x0001501d01007387 */ /* 0x000fe80000100800 */
[----:B------:R3:W-:Y:S01]  /*0980*/  STL [R1+0x14c], R28 ;  /* 0x00014c1c01007387 */ /* 0x0007e20000100800 */
[----:B--2---:R-:W-:-:S03]  /*0990*/  SHF.R.S32.HI R34, RZ, 0x1f, R34 ;  /* 0x0000001fff227819 */ /* 0x004fc60000011422 */
[----:B------:R-:W-:Y:S04]  /*09a0*/  STL [R1+0x148], R27 ;  /* 0x0001481b01007387 */ /* 0x000fe80000100800 */
[----:B------:R-:W-:Y:S04]  /*09b0*/  STL [R1+0x144], R26 ;  /* 0x0001441a01007387 */ /* 0x000fe80000100800 */
[----:B------:R2:W-:Y:S01]  /*09c0*/  STL [R1+0x140], R25 ;  /* 0x0001401901007387 */ /* 0x0005e20000100800 */
[----:B-1----:R-:W-:-:S03]  /*09d0*/  SHF.R.S32.HI R31, RZ, 0x1f, R31 ;  /* 0x0000001fff1f7819 */ /* 0x002fc6000001141f */
[----:B------:R-:W-:Y:S04]  /*09e0*/  STL [R1+0x13c], R24 ;  /* 0x00013c1801007387 */ /* 0x000fe80000100800 */
[----:B------:R-:W-:Y:S04]  /*09f0*/  STL [R1+0x138], R23 ;  /* 0x0001381701007387 */ /* 0x000fe80000100800 */
[----:B------:R1:W-:Y:S01]  /*0a00*/  STL [R1+0x134], R22 ;  /* 0x0001341601007387 */ /* 0x0003e20000100800 */
[----:B---3--:R-:W-:-:S03]  /*0a10*/  SHF.R.S32.HI R28, RZ, 0x1f, R28 ;  /* 0x0000001fff1c7819 */ /* 0x008fc6000001141c */
        /* <DEDUP_REMOVED lines=17> */
[----:B------:R2:W-:Y:S04]  /*0b30*/  STL [R1+0x1fc], R8 ;  /* 0x0001fc0801007387 */ /* 0x0005e80000100800 */
[----:B------:R-:W-:Y:S01]  /*0b40*/  STL [R1+0xfc], R5 ;  /* 0x0000fc0501007387 */ /* 0x000fe20000100800 */
[----:B-1----:R-:W-:-:S03]  /*0b50*/  SHF.R.S32.HI R13, RZ, 0x1f, R13 ;  /* 0x0000001fff0d7819 */ /* 0x002fc6000001140d */
[----:B------:R1:W-:Y:S04]  /*0b60*/  STL [R1+0x1f8], R10 ;  /* 0x0001f80a01007387 */ /* 0x0003e80000100800 */
[----:B------:R4:W-:Y:S01]  /*0b70*/  STL [R1+0xf8], R4 ;  /* 0x0000f80401007387 */ /* 0x0009e20000100800 */
[----:B---3--:R-:W-:Y:S02]  /*0b80*/  SHF.R.S32.HI R9, RZ, 0x1f, R9 ;  /* 0x0000001fff097819 */ /* 0x008fe40000011409 */
[----:B--2---:R-:W-:-:S05]  /*0b90*/  SHF.R.S32.HI R8, RZ, 0x1f, R35 ;  /* 0x0000001fff087819 */ /* 0x004fca0000011423 */
[----:B------:R2:W-:Y:S01]  /*0ba0*/  STL [R1+0x1f4], R8 ;  /* 0x0001f40801007387 */ /* 0x0005e20000100800 */
[----:B-1----:R-:W-:-:S03]  /*0bb0*/  SHF.R.S32.HI R10, RZ, 0x1f, R33 ;  /* 0x0000001fff0a7819 */ /* 0x002fc60000011421 */
[----:B------:R-:W-:Y:S01]  /*0bc0*/  STL [R1+0x1f0], R34 ;  /* 0x0001f02201007387 */ /* 0x000fe20000100800 */
[----:B----4-:R-:W-:-:S03]  /*0bd0*/  SHF.R.S32.HI R4, RZ, 0x1f, R4 ;  /* 0x0000001fff047819 */ /* 0x010fc60000011404 */
[----:B------:R1:W-:Y:S01]  /*0be0*/  STL [R1+0x1ec], R10 ;  /* 0x0001ec0a01007387 */ /* 0x0003e20000100800 */
[----:B--2---:R-:W-:-:S05]  /*0bf0*/  SHF.R.S32.HI R8, RZ, 0x1f, R32 ;  /* 0x0000001fff087819 */ /* 0x004fca0000011420 */
[----:B------:R2:W-:Y:S01]  /*0c00*/  STL [R1+0x1e8], R8 ;  /* 0x0001e80801007387 */ /* 0x0005e20000100800 */
[----:B-1----:R-:W-:-:S03]  /*0c10*/  SHF.R.S32.HI R10, RZ, 0x1f, R30 ;  /* 0x0000001fff0a7819 */ /* 0x002fc6000001141e */
[----:B------:R-:W-:Y:S04]  /*0c20*/  STL [R1+0x1e4], R31 ;  /* 0x0001e41f01007387 */ /* 0x000fe80000100800 */
        /* <DEDUP_REMOVED lines=30> */
[----:B------:R-:W-:Y:S01]  /*0e10*/  STL [R1+0x198], R10 ;  /* 0x0001980a01007387 */ /* 0x000fe20000100800 */
[----:B--2---:R-:W-:-:S05]  /*0e20*/  SHF.R.S32.HI R8, RZ, 0x1f, R11 ;  /* 0x0000001fff087819 */ /* 0x004fca000001140b */
[----:B------:R1:W-:Y:S04]  /*0e30*/  STL [R1+0x194], R8 ;  /* 0x0001940801007387 */ /* 0x0003e80000100800 */
[----:B------:R-:W-:Y:S01]  /*0e40*/  STL [R1+0x190], R9 ;  /* 0x0001900901007387 */ /* 0x000fe20000100800 */
[----:B-1----:R-:W-:Y:S02]  /*0e50*/  SHF.R.S32.HI R8, RZ, 0x1f, R7 ;  /* 0x0000001fff087819 */ /* 0x002fe40000011407 */
[----:B------:R-:W-:Y:S01]  /*0e60*/  SHF.R.S32.HI R7, RZ, 0x1f, R5 ;  /* 0x0000001fff077819 */ /* 0x000fe20000011405 */
[----:B------:R-:W-:Y:S02]  /*0e70*/  IMAD R5, R6, 0x800, R250 ;  /* 0x0000080006057824 */ /* 0x000fe400078e02fa */
[----:B------:R-:W-:Y:S04]  /*0e80*/  STL [R1+0x18c], R8 ;  /* 0x00018c0801007387 */ /* 0x000fe80000100800 */
[----:B------:R-:W-:Y:S04]  /*0e90*/  STL [R1+0x188], R7 ;  /* 0x0001880701007387 */ /* 0x000fe80000100800 */
[----:B------:R1:W-:Y:S04]  /*0ea0*/  STL [R1+0x184], R4 ;  /* 0x0001840401007387 */ /* 0x0003e80000100800 */
[----:B------:R2:W-:Y:S01]  /*0eb0*/  STL [R1+0x38], R3 ;  /* 0x0000380301007387 */ /* 0x0005e20000100800 */
[--C-:B-1----:R-:W-:Y:S01]  /*0ec0*/  IMAD.IADD R4, R0, 0x1, R5.reuse ;  /* 0x0000000100047824 */ /* 0x102fe200078e0205 */
[C---:B------:R-:W-:Y:S01]  /*0ed0*/  IADD3 R0, R2.reuse, R250, R0 ;  /* 0x000000fa02007210 */ /* 0x040fe20007ffe000 */
[----:B--2---:R-:W-:-:S04]  /*0ee0*/  IMAD.IADD R3, R2, 0x1, R5 ;  /* 0x0000000102037824 */ /* 0x004fc800078e0205 */
[----:B------:R1:W-:Y:S04]  /*0ef0*/  STL [R1], R0 ;  /* 0x0000000001007387 */ /* 0x0003e80000100800 */
[----:B------:R2:W-:Y:S04]  /*0f00*/  STL [R1+0x48], R4 ;  /* 0x0000480401007387 */ /* 0x0005e80000100800 */
[----:B------:R2:W-:Y:S01]  /*0f10*/  STL [R1+0x50], R3 ;  /* 0x0000500301007387 */ /* 0x0005e20000100800 */
[----:B-1----:R-:W-:-:S05]  /*0f20*/  IMAD.IADD R0, R2, 0x1, R4 ;  /* 0x0000000102007824 */ /* 0x002fca00078e0204 */
[----:B------:R2:W-:Y:S02]  /*0f30*/  STL [R1+0x4c], R0 ;  /* 0x00004c0001007387 */ /* 0x0005e40000100800 */
.L_x_1081:
[----:B--2---:R-:W2:Y:S01]  /*0f40*/  LDL R4, [R1+0xf4] ;  /* 0x0000f40001047983 */ /* 0x004ea20000100800 */
[----:B------:R-:W-:Y:S01]  /*0f50*/  IMAD.MOV.U32 R0, RZ, RZ, c[0x0][0x560] ;  /* 0x00015800ff007624 */ /* 0x000fe200078e00ff */
[----:B------:R-:W-:Y:S01]  /*0f60*/  YIELD ;  /* 0x0000000000007946 */ /* 0x000fe20003800000 */
[----:B------:R-:W-:Y:S03]  /*0f70*/  BSSY B0, `(.L_x_1036) ;  /* 0x0000016000007945 */ /* 0x000fe60003800000 */
[----:B------:R-:W-:-:S13]  /*0f80*/  ISETP.NE.AND P0, PT, R0, 0x1, PT ;  /* 0x000000010000780c */ /* 0x000fda0003f05270 */
[----:B--2---:R-:W-:Y:S01]  /*0f90*/  @P0 IMAD.HI.U32 R0, R4, c[0x0][0x564], RZ ;  /* 0x0001590004000a27 */ /* 0x004fe200078e00ff */
[----:B------:R-:W-:-:S04]  /*0fa0*/  MOV R3, R4 ;  /* 0x0000000400037202 */ /* 0x000fc80000000f00 */
[----:B------:R-:W-:-:S04]  /*0fb0*/  @P0 SHF.R.U32.HI R3, RZ, c[0x0][0x568], R0 ;  /* 0x00015a00ff030a19 */ /* 0x000fc80000011600 */
[----:B------:R-:W-:Y:S01]  /*0fc0*/  ISETP.GE.AND P0, PT, R3, c[0x0][0x578], PT ;  /* 0x00015e0003007a0c */ /* 0x000fe20003f06270 */
[----:B------:R-:W-:-:S04]  /*0fd0*/  IMAD.MOV R2, RZ, RZ, -R3 ;  /* 0x000000ffff027224 */ /* 0x000fc800078e0a03 */
[----:B------:R-:W-:-:S08]  /*0fe0*/  IMAD R2, R2, c[0x0][0x560], R4 ;  /* 0x0001580002027a24 */ /* 0x000fd000078e0204 */
[----:B------:R-:W-:Y:S05]  /*0ff0*/  @!P0 BRA `(.L_x_1037) ;  /* 0x0000007000008947 */ /* 0x000fea0003800000 */
[----:B------:R-:W-:-:S04]  /*1000*/  MOV R0, c[0x0][0x56c] ;  /* 0x00015b0000007a02 */ /* 0x000fc80000000f00 */
[----:B------:R-:W-:Y:S02]  /*1010*/  ISETP.NE.AND P0, PT, R0, 0x1, PT ;  /* 0x000000010000780c */ /* 0x000fe40003f05270 */
[----:B------:R-:W-:-:S11]  /*1020*/  MOV R0, R2 ;  /* 0x0000000200007202 */ /* 0x000fd60000000f00 */
[----:B------:R-:W-:-:S05]  /*1030*/  @P0 IMAD.HI.U32 R4, R2, c[0x0][0x570], RZ ;  /* 0x00015c0002040a27 */ /* 0x000fca00078e00ff */
[----:B------:R-:W-:-:S05]  /*1040*/  @P0 SHF.R.U32.HI R0, RZ, c[0x0][0x574], R4 ;  /* 0x00015d00ff000a19 */ /* 0x000fca0000011604 */
[----:B------:R-:W-:Y:S01]  /*1050*/  IMAD R4, R0, c[0x0][0x56c], RZ ;  /* 0x00015b0000047a24 */ /* 0x000fe200078e02ff */
[----:B------:R-:W-:Y:S05]  /*1060*/  BRA `(.L_x_1038) ;  /* 0x0000006000007947 */ /* 0x000fea0003800000 */
.L_x_1037:
[----:B------:R-:W-:-:S04]  /*1070*/  MOV R0, c[0x0][0x554] ;  /* 0x0001550000007a02 */ /* 0x000fc80000000f00 */
[----:B------:R-:W-:Y:S02]  /*1080*/  ISETP.NE.AND P0, PT, R0, 0x1, PT ;  /* 0x000000010000780c */ /* 0x000fe40003f05270 */
[----:B------:R-:W-:-:S11]  /*1090*/  MOV R0, R2 ;  /* 0x0000000200007202 */ /* 0x000fd60000000f00 */
[----:B------:R-:W-:-:S05]  /*10a0*/  @P0 IMAD.HI.U32 R4, R2, c[0x0][0x558], RZ ;  /* 0x0001560002040a27 */ /* 0x000fca00078e00ff */
[----:B------:R-:W-:-:S05]  /*10b0*/  @P0 SHF.R.U32.HI R0, RZ, c[0x0][0x55c], R4 ;  /* 0x00015700ff000a19 */ /* 0x000fca0000011604 */
[----:B------:R-:W-:Y:S02]  /*10c0*/  IMAD R4, R0, c[0x0][0x554], RZ ;  /* 0x0001550000047a24 */ /* 0x000fe400078e02ff */
.L_x_1038:
[----:B------:R-:W-:Y:S05]  /*10d0*/  BSYNC B0 ;  /* 0x0000000000007941 */ /* 0x000fea0003800000 */
.L_x_1036:
[----:B------:R-:W-:Y:S01]  /*10e0*/  IMAD.MOV.U32 R5, RZ, RZ, c[0x0][0x548] ;  /* 0x00015200ff057624 */ /* 0x000fe200078e00ff */
[----:B------:R-:W-:Y:S01]  /*10f0*/  ISETP.NE.U32.AND P0, PT, RZ, c[0x0][0x370], PT ;  /* 0x0000dc00ff007a0c */ /* 0x000fe20003f05070 */
[----:B------:R-:W2:Y:S01]  /*1100*/  LDL.LU R16, [R1+0xec] ;  /* 0x0000ec0001107983 */ /* 0x000ea20000300800 */
[----:B------:R-:W-:Y:S02]  /*1110*/  IMAD.IADD R4, R2, 0x1, -R4 ;  /* 0x0000000102047824 */ /* 0x000fe400078e0a04 */
[----:B------:R-:W-:Y:S01]  /*1120*/  ISETP.NE.AND P1, PT, R5, 0x1, PT ;  /* 0x000000010500780c */ /* 0x000fe20003f25270 */
[----:B------:R-:W-:Y:S01]  /*1130*/  IMAD.MOV.U32 R132, RZ, RZ, RZ ;  /* 0x000000ffff847224 */ /* 0x000fe200078e00ff */
[----:B------:R-:W-:Y:S01]  /*1140*/  ISETP.NE.AND.EX P0, PT, RZ, c[0x0][0x374], PT, P0 ;  /* 0x0000dd00ff007a0c */ /* 0x000fe20003f05300 */
[----:B------:R-:W-:-:S04]  /*1150*/  IMAD R4, R3, c[0x0][0x554], R4 ;  /* 0x0001550003047a24 */ /* 0x000fc800078e0204 */
[----:B------:R-:W-:-:S06]  /*1160*/  IMAD.MOV.U32 R15, RZ, RZ, R4 ;  /* 0x000000ffff0f7224 */ /* 0x000fcc00078e0004 */
[----:B------:R-:W-:-:S04]  /*1170*/  @P1 IMAD.HI.U32 R2, R4, c[0x0][0x54c], RZ ;  /* 0x0001530004021a27 */ /* 0x000fc800078e00ff */
[----:B------:R-:W-:Y:S01]  /*1180*/  @P0 IMAD.MOV.U32 R3, RZ, RZ, 0x4 ;  /* 0x00000004ff030424 */ /* 0x000fe200078e00ff */
[----:B------:R-:W-:-:S05]  /*1190*/  @P1 SHF.R.U32.HI R15, RZ, c[0x0][0x550], R2 ;  /* 0x00015400ff0f1a19 */ /* 0x000fca0000011602 */
[----:B------:R-:W-:Y:S01]  /*11a0*/  @P0 IMAD.WIDE R2, R15, R3, c[0x0][0x370] ;  /* 0x0000dc000f020625 */ /* 0x000fe200078e0203 */
[----:B------:R1:W-:Y:S04]  /*11b0*/  STL [R1+0xe0], R15 ;  /* 0x0000e00f01007387 */ /* 0x0003e80000100800 */
[----:B------:R3:W4:Y:S01]  /*11c0*/  @P0 LDG.E R132, [R2.64] ;  /* 0x0000000602840981 */ /* 0x000722000c1e1900 */
[----:B------:R-:W-:Y:S01]  /*11d0*/  IMAD.MOV.U32 R12, RZ, RZ, R0 ;  /* 0x000000ffff0c7224 */ /* 0x000fe200078e0000 */
[----:B------:R-:W-:Y:S01]  /*11e0*/  BSSY B0, `(.L_x_1039) ;  /* 0x0000047000007945 */ /* 0x000fe20003800000 */
[----:B------:R-:W-:Y:S02]  /*11f0*/  IMAD.MOV.U32 R14, RZ, RZ, c[0x0][0x2c4] ;  /* 0x0000b100ff0e7624 */ /* 0x000fe400078e00ff */
[----:B------:R-:W-:-:S03]  /*1200*/  IMAD.MOV.U32 R28, RZ, RZ, 0x40 ;  /* 0x00000040ff1c7424 */ /* 0x000fc600078e00ff */
[----:B------:R-:W-:Y:S02]  /*1210*/  ISETP.NE.AND P3, PT, R14, 0x1, PT ;  /* 0x000000010e00780c */ /* 0x000fe40003f65270 */
[----:B------:R-:W-:Y:S01]  /*1220*/  IADD3 R5, R28, -c[0x0][0x168], RZ ;  /* 0x80005a001c057a10 */ /* 0x000fe20007ffe0ff */
[----:B---3--:R-:W-:-:S05]  /*1230*/  IMAD.MOV.U32 R2, RZ, RZ, c[0x0][0x53c] ;  /* 0x00014f00ff027624 */ /* 0x008fca00078e00ff */
[----:B------:R-:W-:Y:S02]  /*1240*/  ISETP.NE.AND P0, PT, R2, 0x1, PT ;  /* 0x000000010200780c */ /* 0x000fe40003f05270 */
[----:B------:R-:W-:-:S11]  /*1250*/  LOP3.LUT R2, R0, 0x1ffffff, RZ, 0x3c, !PT ;  /* 0x01ffffff00027812 */ /* 0x000fd600078e3cff */
[----:B------:R-:W-:Y:S01]  /*1260*/  @P0 IMAD.HI.U32 R3, R0, c[0x0][0x540], RZ ;  /* 0x0001500000030a27 */ /* 0x000fe200078e00ff */
[----:B------:R-:W-:-:S03]  /*1270*/  IADD3 R0, R2, c[0x0][0x53c], RZ ;  /* 0x00014f0002007a10 */ /* 0x000fc60007ffe0ff */
[----:B------:R-:W-:Y:S01]  /*1280*/  IMAD.MOV.U32 R2, RZ, RZ, c[0x0][0x2ac] ;  /* 0x0000ab00ff027624 */ /* 0x000fe200078e00ff */
[----:B------:R-:W-:-:S03]  /*1290*/  @P0 SHF.R.U32.HI R12, RZ, c[0x0][0x544], R3 ;  /* 0x00015100ff0c0a19 */ /* 0x000fc60000011603 */
[----:B------:R-:W-:Y:S02]  /*12a0*/  IMAD R169, R2, c[0x0][0x1d0], RZ ;  /* 0x0000740002a97a24 */ /* 0x000fe400078e02ff */
[----:B------:R-:W-:Y:S01]  /*12b0*/  IMAD R0, R12, c[0x0][0x53c], R0 ;  /* 0x00014f000c007a24 */ /* 0x000fe200078e0200 */
[----:B------:R1:W-:Y:S01]  /*12c0*/  STL [R1+0xe8], R12 ;  /* 0x0000e80c01007387 */ /* 0x0003e20000100800 */
[----:B------:R-:W-:Y:S01]  /*12d0*/  IMAD R2, R2, c[0x0][0x1d0], R5 ;  /* 0x0000740002027a24 */ /* 0x000fe200078e0205 */
[----:B------:R-:W-:Y:S01]  /*12e0*/  IADD3 R5, R169, 0x3f, RZ ;  /* 0x0000003fa9057810 */ /* 0x000fe20007ffe0ff */
[----:B------:R-:W-:-:S05]  /*12f0*/  IMAD.SHL.U32 R11, R0, 0x80, RZ ;  /* 0x00000080000b7824 */ /* 0x000fca00078e00ff */
[----:B------:R-:W-:Y:S01]  /*1300*/  IADD3 R0, R11, 0x7f, RZ ;  /* 0x0000007f0b007810 */ /* 0x000fe20007ffe0ff */
[----:B------:R1:W-:Y:S04]  /*1310*/  STL [R1+0xf0], R11 ;  /* 0x0000f00b01007387 */ /* 0x0003e80000100800 */
[----:B------:R-:W-:-:S05]  /*1320*/  @P3 IMAD.HI.U32 R3, R0, c[0x0][0x2c8], RZ ;  /* 0x0000b20000033a27 */ /* 0x000fca00078e00ff */
[----:B------:R-:W-:-:S05]  /*1330*/  @P3 SHF.R.U32.HI R0, RZ, c[0x0][0x2cc], R3 ;  /* 0x0000b300ff003a19 */ /* 0x000fca0000011603 */
[----:B------:R-:W-:Y:S01]  /*1340*/  IMAD.IADD R0, R2, 0x1, R0 ;  /* 0x0000000102007824 */ /* 0x000fe200078e0200 */
[----:B------:R-:W-:-:S04]  /*1350*/  SHF.R.S32.HI R2, RZ, 0x1f, R5 ;  /* 0x0000001fff027819 */ /* 0x000fc80000011405 */
[----:B------:R-:W-:Y:S02]  /*1360*/  SHF.R.S32.HI R3, RZ, 0x1f, R0 ;  /* 0x0000001fff037819 */ /* 0x000fe40000011400 */
[----:B------:R-:W-:Y:S02]  /*1370*/  LEA.HI R2, R2, R5, RZ, 0x6 ;  /* 0x0000000502027211 */ /* 0x000fe400078f30ff */
[----:B------:R-:W-:Y:S02]  /*1380*/  LEA.HI R3, R3, R0, RZ, 0x6 ;  /* 0x0000000003037211 */ /* 0x000fe400078f30ff */
[----:B------:R-:W-:Y:S02]  /*1390*/  SHF.R.S32.HI R0, RZ, 0x6, R2 ;  /* 0x00000006ff007819 */ /* 0x000fe40000011402 */
[----:B------:R-:W-:-:S04]  /*13a0*/  SHF.R.S32.HI R2, RZ, 0x6, R3 ;  /* 0x00000006ff027819 */ /* 0x000fc80000011403 */
[----:B------:R-:W-:Y:S01]  /*13b0*/  IMNMX R7, R0, R2, PT ;  /* 0x0000000200077217 */ /* 0x000fe20003800200 */
[----:B------:R-:W-:Y:S02]  /*13c0*/  IMAD.MOV R0, RZ, RZ, -R15 ;  /* 0x000000ffff007224 */ /* 0x000fe400078e0a0f */
[----:B------:R-:W-:Y:S01]  /*13d0*/  IMAD.MOV.U32 R2, RZ, RZ, RZ ;  /* 0x000000ffff027224 */ /* 0x000fe200078e00ff */
[----:B------:R-:W-:Y:S01]  /*13e0*/  ISETP.GE.AND P0, PT, R7, 0x1, PT ;  /* 0x000000010700780c */ /* 0x000fe20003f06270 */
[----:B------:R-:W-:Y:S01]  /*13f0*/  IMAD R134, R0, c[0x0][0x548], R4 ;  /* 0x0001520000867a24 */ /* 0x000fe200078e0204 */
[----:B--2---:R-:W-:-:S04]  /*1400*/  LOP3.LUT R16, R16, 0xfffffffd, RZ, 0xc0, !PT ;  /* 0xfffffffd10107812 */ /* 0x004fc800078ec0ff */
[----:B------:R-:W-:-:S05]  /*1410*/  @P3 LOP3.LUT R16, R16, 0x2, RZ, 0xfc, !PT ;  /* 0x0000000210103812 */ /* 0x000fca00078efcff */
[----:B------:R1:W-:Y:S04]  /*1420*/  STL [R1+0xec], R16 ;  /* 0x0000ec1001007387 */ /* 0x0003e80000100800 */
[----:B----4-:R1:W-:Y:S04]  /*1430*/  STL [R1+0xb4], R132 ;  /* 0x0000b48401007387 */ /* 0x0103e80000100800 */
[----:B------:R1:W-:Y:S01]  /*1440*/  STL [R1+0xe4], R134 ;  /* 0x0000e48601007387 */ /* 0x0003e20000100800 */
[----:B------:R-:W-:Y:S05]  /*1450*/  @!P0 BRA `(.L_x_1040) ;  /* 0x000001f000008947 */ /* 0x000fea0003800000 */
[----:B------:R-:W-:-:S04]  /*1460*/  SHF.R.U32.HI R0, RZ, 0x10, R12 ;  /* 0x00000010ff007819 */ /* 0x000fc8000001160c */
[----:B------:R-:W-:-:S04]  /*1470*/  ISETP.NE.AND P0, PT, R0, RZ, PT ;  /* 0x000000ff0000720c */ /* 0x000fc80003f05270 */
[----:B------:R-:W-:-:S04]  /*1480*/  SEL R0, R0, c[0x0][0x338], P0 ;  /* 0x0000ce0000007a07 */ /* 0x000fc80000000000 */
[----:B------:R-:W-:Y:S02]  /*1490*/  IABS R3, R0 ;  /* 0x0000000000037213 */ /* 0x000fe40000000000 */
[----:B------:R-:W-:Y:S02]  /*14a0*/  IADD3 R6, R0, -0x1, R7 ;  /* 0xffffffff00067810 */ /* 0x000fe40007ffe007 */
[----:B------:R-:W2:Y:S02]  /*14b0*/  I2F.RP R4, R3 ;  /* 0x0000000300047306 */ /* 0x000ea40000209400 */
[----:B------:R-:W-:Y:S02]  /*14c0*/  IABS R10, R6 ;  /* 0x00000006000a7213 */ /* 0x000fe40000000000 */
[----:B------:R-:W-:-:S04]  /*14d0*/  LOP3.LUT R6, R6, R0, RZ, 0x3c, !PT ;  /* 0x0000000006067212 */ /* 0x000fc800078e3cff */
[----:B------:R-:W-:Y:S01]  /*14e0*/  ISETP.GE.AND P1, PT, R6, RZ, PT ;  /* 0x000000ff0600720c */ /* 0x000fe20003f26270 */
[----:B--2---:R-:W2:Y:S02]  /*14f0*/  MUFU.RCP R4, R4 ;  /* 0x0000000400047308 */ /* 0x004ea40000001000 */
[----:B--2---:R-:W-:-:S06]  /*1500*/  IADD3 R4, R4, 0xffffffe, RZ ;  /* 0x0ffffffe04047810 */ /* 0x004fcc0007ffe0ff */
[----:B------:R-:W2:Y:S02]  /*1510*/  F2I.FTZ.U32.TRUNC.NTZ R5, R4 ;  /* 0x0000000400057305 */ /* 0x000ea4000021f000 */
[----:B--2---:R-:W-:Y:S02]  /*1520*/  IMAD.MOV R2, RZ, RZ, -R5 ;  /* 0x000000ffff027224 */ /* 0x004fe400078e0a05 */
[----:B------:R-:W-:Y:S02]  /*1530*/  IMAD.MOV.U32 R4, RZ, RZ, RZ ;  /* 0x000000ffff047224 */ /* 0x000fe400078e00ff */
        /* <DEDUP_REMOVED lines=13> */
[----:B------:R-:W-:-:S13]  /*1610*/  ISETP.GE.U32.AND P2, PT, R4, R3, PT ;  /* 0x000000030400720c */ /* 0x000fda0003f46070 */
[----:B------:R-:W-:-:S05]  /*1620*/  @P2 IADD3 R2, R2, 0x1, RZ ;  /* 0x0000000102022810 */ /* 0x000fca0007ffe0ff */
[----:B------:R-:W-:Y:S01]  /*1630*/  @!P1 IMAD.MOV R2, RZ, RZ, -R2 ;  /* 0x000000ffff029224 */ /* 0x000fe200078e0a02 */
[----:B------:R-:W-:Y:S02]  /*1640*/  @!P0 LOP3.LUT R2, RZ, R0, RZ, 0x33, !PT ;  /* 0x00000000ff028212 */ /* 0x000fe400078e33ff */
.L_x_1040:
[----:B------:R-:W-:Y:S05]  /*1650*/  BSYNC B0 ;  /* 0x0000000000007941 */ /* 0x000fea0003800000 */
.L_x_1039:
[----:B------:R-:W-:Y:S01]  /*1660*/  LOP3.LUT R0, R12, 0xffff, RZ, 0xc0, !PT ;  /* 0x0000ffff0c007812 */ /* 0x000fe200078ec0ff */
[----:B------:R-:W-:Y:S01]  /*1670*/  CS2R R130, SRZ ;  /* 0x0000000000827805 */ /* 0x000fe2000001ff00 */
[----:B-1----:R-:W-:Y:S01]  /*1680*/  CS2R R12, SRZ ;  /* 0x00000000000c7805 */ /* 0x002fe2000001ff00 */
[----:B------:R-:W-:Y:S01]  /*1690*/  CS2R R128, SRZ ;  /* 0x0000000000807805 */ /* 0x000fe2000001ff00 */
[----:B------:R-:W-:Y:S01]  /*16a0*/  CS2R R126, SRZ ;  /* 0x00000000007e7805 */ /* 0x000fe2000001ff00 */
[----:B------:R-:W-:Y:S01]  /*16b0*/  IMAD R133, R0, R2, RZ ;  /* 0x0000000200857224 */ /* 0x000fe200078e02ff */
[----:B------:R-:W-:Y:S01]  /*16c0*/  PRMT R0, RZ, 0x7610, R0 ;  /* 0x00007610ff007816 */ /* 0x000fe20000000000 */
[----:B------:R-:W-:Y:S01]  /*16d0*/  CS2R R124, SRZ ;  /* 0x00000000007c7805 */ /* 0x000fe2000001ff00 */
        /* <DEDUP_REMOVED lines=66> */
[----:B-1----:R-:W-:-:S04]  /*1b00*/  ISETP.NE.U32.AND P0, PT, RZ, c[0x0][0x340], PT ;  /* 0x0000d000ff007a0c */ /* 0x002fc80003f05070 */
[----:B------:R-:W-:-:S13]  /*1b10*/  ISETP.NE.AND.EX P0, PT, RZ, c[0x0][0x344], PT, P0 ;  /* 0x0000d100ff007a0c */ /* 0x000fda0003f05300 */
[----:B------:R-:W-:-:S04]  /*1b20*/  @P0 IMAD.MOV.U32 R2, RZ, RZ, 0x4 ;  /* 0x00000004ff020424 */ /* 0x000fc800078e00ff */
[----:B------:R-:W-:-:S05]  /*1b30*/  @P0 IMAD.WIDE R2, R15, R2, c[0x0][0x340] ;  /* 0x0000d0000f020625 */ /* 0x000fca00078e0202 */
[----:B------:R1:W5:Y:S01]  /*1b40*/  @P0 LDG.E R0, [R2.64] ;  /* 0x0000000602000981 */ /* 0x000362000c1e1900 */
[----:B------:R-:W-:Y:S01]  /*1b50*/  WARPSYNC 0xffffffff ;  /* 0xffffffff00007948 */ /* 0x000fe20003800000 */
[----:B------:R-:W-:Y:S02]  /*1b60*/  @!P0 MOV R0, R15 ;  /* 0x0000000f00008202 */ /* 0x000fe40000000f00 */
[----:B-1----:R-:W1:Y:S01]  /*1b70*/  S2R R6, SR_TID.X ;  /* 0x0000000000067919 */ /* 0x002e620000002100 */
[----:B------:R-:W-:Y:S01]  /*1b80*/  IMAD.MOV.U32 R87, RZ, RZ, c[0x0][0x2b8] ;  /* 0x0000ae00ff577624 */ /* 0x000fe200078e00ff */
[----:B------:R-:W-:Y:S01]  /*1b90*/  IADD3 R72, R5, -0x1, RZ ;  /* 0xffffffff05487810 */ /* 0x000fe20007ffe0ff */
[----:B------:R-:W-:Y:S01]  /*1ba0*/  IMAD.MOV.U32 R4, RZ, RZ, R16 ;  /* 0x000000ffff047224 */ /* 0x000fe200078e0010 */
[----:B-----5:R-:W-:Y:S01]  /*1bb0*/  SHF.R.S32.HI R3, RZ, 0x1f, R0 ;  /* 0x0000001fff037819 */ /* 0x020fe20000011400 */
[----:B------:R-:W-:Y:S01]  /*1bc0*/  IMAD.WIDE.U32 R88, R0, c[0x0][0x2b0], RZ ;  /* 0x0000ac0000587a25 */ /* 0x000fe200078e00ff */
[----:B------:R-:W-:Y:S01]  /*1bd0*/  ISETP.NE.AND P1, PT, R87, 0x1, PT ;  /* 0x000000015700780c */ /* 0x000fe20003f25270 */
[----:B------:R-:W-:Y:S01]  /*1be0*/  BAR.SYNC.DEFER_BLOCKING 0x0 ;  /* 0x0000000000007b1d */ /* 0x000fe20000010000 */
[----:B------:R-:W-:Y:S01]  /*1bf0*/  LOP3.LUT R4, R4, 0xfffffffe, RZ, 0xc0, !PT ;  /* 0xfffffffe04047812 */ /* 0x000fe200078ec0ff */
[----:B------:R-:W-:-:S10]  /*1c00*/  IMAD.MOV.U32 R36, RZ, RZ, RZ ;  /* 0x000000ffff247224 */ /* 0x000fd400078e00ff */
[----:B------:R-:W-:Y:S02]  /*1c10*/  @P1 LOP3.LUT R4, R4, 0x1, RZ, 0xfc, !PT ;  /* 0x0000000104041812 */ /* 0x000fe400078efcff */
[----:B-1----:R-:W-:-:S03]  /*1c20*/  SHF.R.S32.HI R25, RZ, 0x1f, R6 ;  /* 0x0000001fff197819 */ /* 0x002fc60000011406 */
[----:B------:R1:W-:Y:S01]  /*1c30*/  STL [R1+0xec], R4 ;  /* 0x0000ec0401007387 */ /* 0x0003e20000100800 */
[----:B------:R-:W-:Y:S02]  /*1c40*/  SHF.R.S32.HI R168, RZ, 0x1f, R6 ;  /* 0x0000001fffa87819 */ /* 0x000fe40000011406 */
[-C--:B------:R-:W-:Y:S01]  /*1c50*/  LEA.HI R25, R25, R6.reuse, RZ, 0x3 ;  /* 0x0000000619197211 */ /* 0x080fe200078f18ff */
[----:B------:R-:W-:Y:S01]  /*1c60*/  STL.64 [R1+0xc0], R88 ;  /* 0x0000c05801007387 */ /* 0x000fe20000100a00 */
[----:B------:R-:W-:Y:S02]  /*1c70*/  LEA.HI R168, R168, R6, RZ, 0x3 ;  /* 0x00000006a8a87211 */ /* 0x000fe400078f18ff */
[----:B------:R-:W-:Y:S02]  /*1c80*/  LOP3.LUT R25, R25, 0xfffffff8, RZ, 0xc0, !PT ;  /* 0xfffffff819197812 */ /* 0x000fe400078ec0ff */
[----:B------:R-:W-:-:S03]  /*1c90*/  SHF.R.S32.HI R168, RZ, 0x3, R168 ;  /* 0x00000003ffa87819 */ /* 0x000fc600000114a8 */
[----:B------:R-:W-:-:S04]  /*1ca0*/  IMAD.IADD R25, R6, 0x1, -R25 ;  /* 0x0000000106197824 */ /* 0x000fc800078e0a19 */
[----:B------:R-:W-:-:S04]  /*1cb0*/  IMAD R77, R25, 0x20, R168 ;  /* 0x00000020194d7824 */ /* 0x000fc800078e02a8 */
[----:B------:R-:W-:-:S04]  /*1cc0*/  IMAD R2, R72, 0x40, R77 ;  /* 0x0000004048027824 */ /* 0x000fc800078e024d */
        /* <DEDUP_REMOVED lines=9> */
[----:B------:R-:W-:Y:S01]  /*1d60*/  STL [R1+0xd4], R86 ;  /* 0x0000d45601007387 */ /* 0x000fe20000100800 */
        /* <DEDUP_REMOVED lines=14> */
[----:B------:R-:W-:Y:S01]  /*1e50*/  SHF.R.S32.HI R23, RZ, 0x1f, R134 ;  /* 0x0000001fff177819 */ /* 0x000fe20000011486 */
[----:B-1----:R-:W-:Y:S01]  /*1e60*/  IMAD.IADD R4, R11, 0x1, R77 ;  /* 0x000000010b047824 */ /* 0x002fe200078e024d */
[----:B------:R-:W-:-:S03]  /*1e70*/  SHF.R.S32.HI R6, RZ, 0x1f, R15 ;  /* 0x0000001fff067819 */ /* 0x000fc6000001140f */
[----:B------:R-:W-:Y:S02]  /*1e80*/  IMAD R5, R23, c[0x0][0x1b8], RZ ;  /* 0x00006e0017057a24 */ /* 0x000fe400078e02ff */
[----:B------:R-:W-:-:S04]  /*1e90*/  @P3 IMAD.HI.U32 R7, R4, c[0x0][0x2c8], RZ ;  /* 0x0000b20004073a27 */ /* 0x000fc800078e00ff */
[C---:B------:R-:W-:Y:S02]  /*1ea0*/  IMAD R5, R134.reuse, c[0x0][0x1bc], R5 ;  /* 0x00006f0086057a24 */ /* 0x040fe400078e0205 */
[----:B------:R-:W-:Y:S01]  /*1eb0*/  IMAD.MOV.U32 R0, RZ, RZ, R4 ;  /* 0x000000ffff007224 */ /* 0x000fe200078e0004 */
[----:B------:R-:W-:Y:S01]  /*1ec0*/  @P3 SHF.R.U32.HI R0, RZ, c[0x0][0x2cc], R7 ;  /* 0x0000b300ff003a19 */ /* 0x000fe20000011607 */
[----:B------:R-:W-:-:S04]  /*1ed0*/  IMAD.WIDE.U32 R2, R134, c[0x0][0x1b8], RZ ;  /* 0x00006e0086027a25 */ /* 0x000fc800078e00ff */
[----:B------:R-:W-:Y:S02]  /*1ee0*/  IMAD.IADD R3, R3, 0x1, R5 ;  /* 0x0000000103037824 */ /* 0x000fe400078e0205 */
[----:B------:R-:W-:Y:S01]  /*1ef0*/  IMAD R5, R6, c[0x0][0x1c0], RZ ;  /* 0x0000700006057a24 */ /* 0x000fe200078e02ff */
[----:B------:R-:W-:Y:S01]  /*1f00*/  SHF.R.S32.HI R7, RZ, 0x1f, R0 ;  /* 0x0000001fff077819 */ /* 0x000fe20000011400 */
[----:B------:R-:W-:-:S04]  /*1f10*/  IMAD.WIDE.U32 R2, R15, c[0x0][0x1c0], R2 ;  /* 0x000070000f027a25 */ /* 0x000fc800078e0002 */
[----:B------:R-:W-:Y:S02]  /*1f20*/  IMAD R6, R15, c[0x0][0x1c4], R5 ;  /* 0x000071000f067a24 */ /* 0x000fe400078e0205 */
        /* <DEDUP_REMOVED lines=14> */
[----:B------:R-:W2:Y:S01]  /*2010*/  SHFL.IDX PT, R3, R17, RZ, 0x181f ;  /* 0x00181fff11037589 */ /* 0x000ea200000e0000 */
[----:B------:R-:W-:-:S03]  /*2020*/  IMAD R24, R14, c[0x0][0x168], RZ ;  /* 0x00005a000e187a24 */ /* 0x000fc600078e02ff */
[----:B------:R-:W3:Y:S01]  /*2030*/  SHFL.IDX PT, R4, R16, RZ, 0x181f ;  /* 0x00181fff10047589 */ /* 0x000ee200000e0000 */
[----:B------:R-:W-:-:S05]  /*2040*/  IMAD.IADD R20, R168, 0x1, R11 ;  /* 0x00000001a8147824 */ /* 0x000fca00078e020b */
[C---:B------:R-:W-:Y:S01]  /*2050*/  ISETP.GE.AND P0, PT, R20.reuse, R24, PT ;  /* 0x000000181400720c */ /* 0x040fe20003f06270 */
[----:B------:R-:W1:Y:S01]  /*2060*/  SHFL.IDX PT, R0, R17, 0x1, 0x181f ;  /* 0x00381f0011007f89 */ /* 0x000e6200000e0000 */
[----:B------:R-:W-:-:S03]  /*2070*/  IADD3 R5, R20, 0x20, RZ ;  /* 0x0000002014057810 */ /* 0x000fc60007ffe0ff */
[----:B------:R-:W1:Y:S01]  /*2080*/  SHFL.IDX PT, R2, R16, 0x1, 0x181f ;  /* 0x00381f0010027f89 */ /* 0x000e6200000e0000 */
[----:B------:R-:W-:Y:S01]  /*2090*/  ISETP.GE.AND P1, PT, R5, R24, PT ;  /* 0x000000180500720c */ /* 0x000fe20003f26270 */
[----:B------:R-:W-:-:S06]  /*20a0*/  IMAD.WIDE.U32 R84, R134, c[0x0][0x1e8], RZ ;  /* 0x00007a0086547a25 */ /* 0x000fcc00078e00ff */
[----:B--2---:R-:W-:-:S04]  /*20b0*/  @!P0 LEA R10, P3, R32, R3, 0x1 ;  /* 0x00000003200a8211 */ /* 0x004fc800078608ff */
[-C--:B---3--:R-:W-:Y:S02]  /*20c0*/  @!P0 LEA.HI.X R11, R32, R4.reuse, R35, 0x1, P3 ;  /* 0x00000004200b8211 */ /* 0x088fe400018f0c23 */
[-C--:B----4-:R-:W-:Y:S02]  /*20d0*/  @!P0 LEA R6, P3, R30, R3.reuse, 0x1 ;  /* 0x000000031e068211 */ /* 0x090fe400078608ff */
[----:B------:R-:W-:Y:S02]  /*20e0*/  ISETP.GE.AND P4, PT, R32, c[0x0][0x198], PT ;  /* 0x0000660020007a0c */ /* 0x000fe40003f86270 */
[----:B------:R-:W-:Y:S02]  /*20f0*/  @!P0 LEA.HI.X R7, R30, R4, R33, 0x1, P3 ;  /* 0x000000041e078211 */ /* 0x000fe400018f0c21 */
[C---:B------:R-:W-:Y:S02]  /*2100*/  ISETP.GE.AND P3, PT, R26.reuse, c[0x0][0x198], PT ;  /* 0x000066001a007a0c */ /* 0x040fe40003f66270 */
[----:B------:R-:W-:-:S02]  /*2110*/  @!P0 LEA R12, P2, R26, R3, 0x1 ;  /* 0x000000031a0c8211 */ /* 0x000fc400078408ff */
[C---:B------:R-:W-:Y:S02]  /*2120*/  ISETP.GE.AND P5, PT, R31.reuse, c[0x0][0x198], PT ;  /* 0x000066001f007a0c */ /* 0x040fe40003fa6270 */
        /* <DEDUP_REMOVED lines=18> */
[----:B------:R-:W3:Y:S02]  /*2250*/  SHFL.IDX PT, R0, R17, 0x2, 0x181f ;  /* 0x00581f0011007f89 */ /* 0x000ee400000e0000 */
[----:B------:R-:W-:Y:S02]  /*2260*/  @!P1 LEA.HI.X R5, R30, R2, R33, 0x1, P0 ;  /* 0x000000021e059211 */ /* 0x000fe400000f0c21 */
[----:B------:R-:W4:Y:S01]  /*2270*/  SHFL.IDX PT, R2, R16, 0x2, 0x181f ;  /* 0x00581f0010027f89 */ /* 0x000f2200000e0000 */
[----:B------:R-:W-:-:S03]  /*2280*/  ISETP.GE.AND P0, PT, R3, R24, PT ;  /* 0x000000180300720c */ /* 0x000fc60003f06270 */
[----:B------:R1:W-:Y:S04]  /*2290*/  @!P1 LDGSTS.E.BYPASS.LTC128B.128 [R29+0x9100], [R6.64], !P5 ;  /* 0x09100000061d9fae */ /* 0x0003e8000e901d46 */
[----:B------:R1:W-:Y:S04]  /*22a0*/  @!P1 LDGSTS.E.BYPASS.LTC128B.128 [R29+0xd100], [R4.64], !P6 ;  /* 0x0d100000041d9fae */ /* 0x0003e8000f101d46 */
[----:B------:R-:W1:Y:S02]  /*22b0*/  SHFL.IDX PT, R12, R17, 0x3, 0x181f ;  /* 0x00781f00110c7f89 */ /* 0x000e6400000e0000 */
[----:B---3--:R-:W-:-:S04]  /*22c0*/  @!P0 LEA R10, P1, R32, R0, 0x1 ;  /* 0x00000000200a8211 */ /* 0x008fc800078208ff */
[----:B----4-:R-:W-:Y:S02]  /*22d0*/  @!P0 LEA.HI.X R11, R32, R2, R35, 0x1, P1 ;  /* 0x00000002200b8211 */ /* 0x010fe400008f0c23 */
[CC--:B--2---:R-:W-:Y:S01]  /*22e0*/  @!P0 LEA R8, P1, R31.reuse, R0.reuse, 0x1 ;  /* 0x000000001f088211 */ /* 0x0c4fe200078208ff */
[----:B------:R-:W2:Y:S01]  /*22f0*/  SHFL.IDX PT, R13, R16, 0x3, 0x181f ;  /* 0x00781f00100d7f89 */ /* 0x000ea200000e0000 */
[----:B------:R-:W-:Y:S02]  /*2300*/  @!P0 LEA R14, P2, R26, R0, 0x1 ;  /* 0x000000001a0e8211 */ /* 0x000fe400078408ff */
[----:B------:R-:W-:Y:S02]  /*2310*/  @!P0 LEA.HI.X R9, R31, R2, R34, 0x1, P1 ;  /* 0x000000021f098211 */ /* 0x000fe400008f0c22 */
[----:B------:R-:W-:Y:S02]  /*2320*/  IADD3 R20, R20, 0x60, RZ ;  /* 0x0000006014147810 */ /* 0x000fe40007ffe0ff */
[----:B-1----:R-:W-:Y:S01]  /*2330*/  @!P0 LEA R4, P1, R30, R0, 0x1 ;  /* 0x000000001e048211 */ /* 0x002fe200078208ff */
[----:B------:R-:W-:Y:S01]  /*2340*/  IMAD.MOV R0, RZ, RZ, -R21 ;  /* 0x000000ffff007224 */ /* 0x000fe200078e0a15 */
[----:B------:R-:W-:-:S02]  /*2350*/  @!P0 LEA.HI.X R15, R26, R2, R27, 0x1, P2 ;  /* 0x000000021a0f8211 */ /* 0x000fc400010f0c1b */
[----:B------:R-:W-:Y:S01]  /*2360*/  ISETP.GE.AND P2, PT, R20, R24, PT ;  /* 0x000000181400720c */ /* 0x000fe20003f46270 */
[----:B------:R-:W-:Y:S02]  /*2370*/  IMAD R22, R0, c[0x0][0x2b8], R22 ;  /* 0x0000ae0000167a24 */ /* 0x000fe400078e0216 */
[----:B------:R1:W-:Y:S04]  /*2380*/  @!P0 LDGSTS.E.BYPASS.LTC128B.128 [R29+0x2100], [R14.64], !P3 ;  /* 0x021000000e1d8fae */ /* 0x0003e8000d901d46 */
[----:B------:R3:W-:Y:S04]  /*2390*/  @!P0 LDGSTS.E.BYPASS.LTC128B.128 [R29+0x6100], [R10.64], !P4 ;  /* 0x061000000a1d8fae */ /* 0x0007e8000e101d46 */
[----:B------:R4:W-:Y:S01]  /*23a0*/  @!P0 LDGSTS.E.BYPASS.LTC128B.128 [R29+0xa100], [R8.64], !P5 ;  /* 0x0a100000081d8fae */ /* 0x0009e2000e901d46 */
[----:B------:R-:W-:Y:S01]  /*23b0*/  @!P0 LEA.HI.X R5, R30, R2, R33, 0x1, P1 ;  /* 0x000000021e058211 */ /* 0x000fe200008f0c21 */
[----:B------:R-:W-:Y:S01]  /*23c0*/  IMAD.WIDE.U32 R2, R22, c[0x0][0x1e0], RZ ;  /* 0x0000780016027a25 */ /* 0x000fe200078e00ff */
[----:B------:R-:W-:-:S03]  /*23d0*/  @!P2 LEA R6, P1, R26, R12, 0x1 ;  /* 0x0000000c1a06a211 */ /* 0x000fc600078208ff */
[----:B------:R1:W-:Y:S01]  /*23e0*/  @!P0 LDGSTS.E.BYPASS.LTC128B.128 [R29+0xe100], [R4.64], !P6 ;  /* 0x0e100000041d8fae */ /* 0x0003e2000f101d46 */
[----:B--2---:R-:W-:-:S05]  /*23f0*/  @!P2 LEA.HI.X R7, R26, R13, R27, 0x1, P1 ;  /* 0x0000000d1a07a211 */ /* 0x004fca00008f0c1b */
[----:B------:R2:W-:Y:S01]  /*2400*/  @!P2 LDGSTS.E.BYPASS.LTC128B.128 [R29+0x3100], [R6.64], !P3 ;  /* 0x03100000061dafae */ /* 0x0005e2000d901d46 */
[----:B----4-:R-:W-:-:S05]  /*2410*/  SHF.R.S32.HI R8, RZ, 0x1f, R22 ;  /* 0x0000001fff087819 */ /* 0x010fca0000011416 */
[----:B------:R-:W-:-:S04]  /*2420*/  IMAD R0, R8, c[0x0][0x1e0], RZ ;  /* 0x0000780008007a24 */ /* 0x000fc800078e02ff */
[----:B------:R-:W-:Y:S01]  /*2430*/  IMAD R0, R22, c[0x0][0x1e4], R0 ;  /* 0x0000790016007a24 */ /* 0x000fe200078e0200 */
[----:B-1----:R-:W-:-:S03]  /*2440*/  SHF.R.S32.HI R15, RZ, 0x1f, R36 ;  /* 0x0000001fff0f7819 */ /* 0x002fc60000011424 */
[----:B------:R-:W-:Y:S02]  /*2450*/  IMAD.IADD R3, R3, 0x1, R0 ;  /* 0x0000000103037824 */ /* 0x000fe400078e0200 */
[----:B------:R-:W-:Y:S01]  /*2460*/  IMAD R0, R23, c[0x0][0x1e8], RZ ;  /* 0x00007a0017007a24 */ /* 0x000fe200078e02ff */
[----:B------:R-:W-:Y:S01]  /*2470*/  @!P2 LEA R4, P0, R32, R12, 0x1 ;  /* 0x0000000c2004a211 */ /* 0x000fe200078008ff */
[----:B--2---:R-:W-:Y:S02]  /*2480*/  IMAD R6, R15, c[0x0][0x1f0], RZ ;  /* 0x00007c000f067a24 */ /* 0x004fe400078e02ff */
[----:B------:R-:W-:Y:S02]  /*2490*/  IMAD R0, R134, c[0x0][0x1ec], R0 ;  /* 0x00007b0086007a24 */ /* 0x000fe400078e0200 */
[----:B------:R-:W-:Y:S01]  /*24a0*/  IMAD.WIDE.U32 R2, R36, c[0x0][0x1f0], R2 ;  /* 0x00007c0024027a25 */ /* 0x000fe200078e0002 */
[----:B------:R-:W-:-:S03]  /*24b0*/  @!P2 LEA.HI.X R5, R32, R13, R35, 0x1, P0 ;  /* 0x0000000d2005a211 */ /* 0x000fc600000f0c23 */
[----:B------:R-:W-:Y:S01]  /*24c0*/  IMAD.IADD R83, R85, 0x1, R0 ;  /* 0x0000000155537824 */ /* 0x000fe200078e0200 */
[----:B------:R-:W-:Y:S01]  /*24d0*/  IADD3 R0, P0, R2, R84, RZ ;  /* 0x0000005402007210 */ /* 0x000fe20007f1e0ff */
[----:B------:R-:W-:Y:S01]  /*24e0*/  IMAD R6, R36, c[0x0][0x1f4], R6 ;  /* 0x00007d0024067a24 */ /* 0x000fe200078e0206 */
[----:B------:R1:W-:Y:S04]  /*24f0*/  @!P2 LDGSTS.E.BYPASS.LTC128B.128 [R29+0x7100], [R4.64], !P4 ;  /* 0x07100000041dafae */ /* 0x0003e8000e101d46 */
[----:B------:R-:W-:Y:S02]  /*2500*/  IADD3.X R2, R83, R3, R6, P0, !PT ;  /* 0x0000000353027210 */ /* 0x000fe400007fe406 */
[----:B---3--:R-:W-:-:S04]  /*2510*/  LEA R10, P0, R0, c[0x0][0x1c8], 0x1 ;  /* 0x00007200000a7a11 */ /* 0x008fc800078008ff */
[----:B------:R-:W-:Y:S02]  /*2520*/  LEA.HI.X R11, R0, c[0x0][0x1cc], R2, 0x1, P0 ;  /* 0x00007300000b7a11 */ /* 0x000fe400000f0c02 */
[CC--:B------:R-:W-:Y:S01]  /*2530*/  @!P2 LEA R2, P0, R31.reuse, R12.reuse, 0x1 ;  /* 0x0000000c1f02a211 */ /* 0x0c0fe200078008ff */
[----:B------:R-:W-:Y:S03]  /*2540*/  STL [R1+0x84], R36 ;  /* 0x0000842401007387 */ /* 0x000fe60000100800 */
[----:B------:R-:W-:Y:S01]  /*2550*/  @!P2 LEA.HI.X R3, R31, R13, R34, 0x1, P0 ;  /* 0x0000000d1f03a211 */ /* 0x000fe200000f0c22 */
[----:B------:R-:W-:Y:S04]  /*2560*/  STL [R1+0x8c], R22 ;  /* 0x00008c1601007387 */ /* 0x000fe80000100800 */
[----:B------:R-:W-:Y:S01]  /*2570*/  STL.64 [R1+0xb8], R84 ;  /* 0x0000b85401007387 */ /* 0x000fe20000100a00 */
[----:B-1----:R-:W-:-:S03]  /*2580*/  @!P2 LEA R4, P0, R30, R12, 0x1 ;  /* 0x0000000c1e04a211 */ /* 0x002fc600078008ff */
[----:B------:R-:W-:Y:S01]  /*2590*/  STL [R1+0xd0], R83 ;  /* 0x0000d05301007387 */ /* 0x000fe20000100800 */
[----:B------:R-:W-:-:S03]  /*25a0*/  @!P2 LEA.HI.X R5, R30, R13, R33, 0x1, P0 ;  /* 0x0000000d1e05a211 */ /* 0x000fc600000f0c21 */
[----:B------:R-:W2:Y:S04]  /*25b0*/  LDL R16, [R1+0x48] ;  /* 0x0000480001107983 */ /* 0x000ea80000100800 */
[----:B------:R-:W3:Y:S04]  /*25c0*/  LDL R13, [R1+0x50] ;  /* 0x00005000010d7983 */ /* 0x000ee80000100800 */
[----:B------:R-:W4:Y:S01]  /*25d0*/  LDL R12, [R1+0x4c] ;  /* 0x00004c00010c7983 */ /* 0x000f220000100800 */
[----:B------:R-:W-:-:S03]  /*25e0*/  IMAD R78, R72, -0x40, R169 ;  /* 0xffffffc0484e7824 */ /* 0x000fc600078e02a9 */
[----:B------:R-:W1:Y:S01]  /*25f0*/  SHFL.IDX PT, R0, R10, RZ, 0x181f ;  /* 0x00181fff0a007589 */ /* 0x000e6200000e0000 */
[----:B------:R-:W-:-:S03]  /*2600*/  IMAD.IADD R14, R78, 0x1, -R168 ;  /* 0x000000014e0e7824 */ /* 0x000fc600078e0aa8 */
[----:B------:R-:W1:Y:S02]  /*2610*/  SHFL.IDX PT, R7, R11, RZ, 0x181f ;  /* 0x00181fff0b077589 */ /* 0x000e6400000e0000 */
[----:B------:R-:W-:Y:S02]  /*2620*/  ISETP.GE.AND P1, PT, R14, 0x1, PT ;  /* 0x000000010e00780c */ /* 0x000fe40003f26270 */
[----:B------:R1:W-:Y:S04]  /*2630*/  @!P2 LDGSTS.E.BYPASS.LTC128B.128 [R29+0xb100], [R2.64], !P5 ;  /* 0x0b100000021dafae */ /* 0x0003e8000e901d46 */
[----:B------:R1:W-:Y:S04]  /*2640*/  @!P2 LDGSTS.E.BYPASS.LTC128B.128 [R29+0xf100], [R4.64], !P6 ;  /* 0x0f100000041dafae */ /* 0x0003e8000f101d46 */
[----:B------:R-:W1:Y:S03]  /*2650*/  SHFL.IDX PT, R10, R10, 0x1, 0x181f ;  /* 0x00381f000a0a7f89 */ /* 0x000e6600000e0000 */
[----:B------:R-:W-:Y:S01]  /*2660*/  @P1 ISETP.GE.AND P4, PT, R26, c[0x0][0x1d4], PT ;  /* 0x000075001a001a0c */ /* 0x000fe20003f86270 */
[----:B------:R-:W1:Y:S01]  /*2670*/  SHFL.IDX PT, R11, R11, 0x1, 0x181f ;  /* 0x00381f000b0b7f89 */ /* 0x000e6200000e0000 */
[----:B------:R-:W-:-:S03]  /*2680*/  @P1 ISETP.GE.AND P3, PT, R32, c[0x0][0x1d4], PT ;  /* 0x0000750020001a0c */ /* 0x000fc60003f66270 */
[----:B------:R-:W0:Y:S01]  /*2690*/  LDGDEPBAR ;  /* 0x00000000000079af */ /* 0x000e220000000000 */
[-C--:B-1----:R-:W-:Y:S02]  /*26a0*/  @P1 LEA R2, P0, R26, R0.reuse, 0x1 ;  /* 0x000000001a021211 */ /* 0x082fe400078008ff */
[----:B------:R-:W-:Y:S02]  /*26b0*/  @P1 LEA R4, P2, R32, R0, 0x1 ;  /* 0x0000000020041211 */ /* 0x000fe400078408ff */
[-C--:B------:R-:W-:Y:S02]  /*26c0*/  @P1 LEA.HI.X R3, R26, R7.reuse, R27, 0x1, P0 ;  /* 0x000000071a031211 */ /* 0x080fe400000f0c1b */
[----:B------:R-:W-:-:S03]  /*26d0*/  @P1 LEA.HI.X R5, R32, R7, R35, 0x1, P2 ;  /* 0x0000000720051211 */ /* 0x000fc600010f0c23 */
[----:B------:R1:W-:Y:S01]  /*26e0*/  @P1 LDGSTS.E.BYPASS.LTC128B.128 [R29+0x10100], [R2.64], !P4 ;  /* 0x10100000021d1fae */ /* 0x0003e2000e101d46 */
[C---:B------:R-:W-:Y:S02]  /*26f0*/  @P1 ISETP.GE.AND P4, PT, R31.reuse, c[0x0][0x1d4], PT ;  /* 0x000075001f001a0c */ /* 0x040fe40003f86270 */
[----:B------:R-:W-:Y:S01]  /*2700*/  ISETP.GE.AND P0, PT, R14, 0x21, PT ;  /* 0x000000210e00780c */ /* 0x000fe20003f06270 */
[----:B------:R1:W-:Y:S01]  /*2710*/  @P1 LDGSTS.E.BYPASS.LTC128B.128 [R29+0x12100], [R4.64], !P3 ;  /* 0x12100000041d1fae */ /* 0x0003e2000d901d46 */
[----:B------:R-:W-:Y:S02]  /*2720*/  @P1 ISETP.GE.AND P3, PT, R30, c[0x0][0x1d4], PT ;  /* 0x000075001e001a0c */ /* 0x000fe40003f66270 */
[----:B-1----:R-:W-:-:S04]  /*2730*/  @P1 LEA R2, P2, R31, R0, 0x1 ;  /* 0x000000001f021211 */ /* 0x002fc800078408ff */
[----:B------:R-:W-:Y:S02]  /*2740*/  @P1 LEA.HI.X R3, R31, R7, R34, 0x1, P2 ;  /* 0x000000071f031211 */ /* 0x000fe400010f0c22 */
[----:B------:R-:W-:-:S03]  /*2750*/  @P1 LEA R6, P2, R30, R0, 0x1 ;  /* 0x000000001e061211 */ /* 0x000fc600078408ff */
[----:B------:R1:W-:Y:S01]  /*2760*/  @P1 LDGSTS.E.BYPASS.LTC128B.128 [R29+0x14100], [R2.64], !P4 ;  /* 0x14100000021d1fae */ /* 0x0003e2000e101d46 */
[----:B------:R-:W-:Y:S02]  /*2770*/  @P1 LEA.HI.X R7, R30, R7, R33, 0x1, P2 ;  /* 0x000000071e071211 */ /* 0x000fe400010f0c21 */
[----:B------:R-:W-:-:S03]  /*2780*/  @P0 ISETP.GE.AND P4, PT, R26, c[0x0][0x1d4], PT ;  /* 0x000075001a000a0c */ /* 0x000fc60003f86270 */
[----:B------:R1:W-:Y:S01]  /*2790*/  @P1 LDGSTS.E.BYPASS.LTC128B.128 [R29+0x16100], [R6.64], !P3 ;  /* 0x16100000061d1fae */ /* 0x0003e2000d901d46 */
[----:B------:R-:W-:Y:S01]  /*27a0*/  @P0 ISETP.GE.AND P1, PT, R32, c[0x0][0x1d4], PT ;  /* 0x0000750020000a0c */ /* 0x000fe20003f26270 */
[----:B------:R-:W-:Y:S01]  /*27b0*/  IMAD R0, R8, c[0x0][0x208], RZ ;  /* 0x0000820008007a24 */ /* 0x000fe200078e02ff */
[-C--:B------:R-:W-:Y:S02]  /*27c0*/  @P0 LEA R4, P2, R26, R10.reuse, 0x1 ;  /* 0x0000000a1a040211 */ /* 0x080fe400078408ff */
[----:B------:R-:W-:Y:S02]  /*27d0*/  @P0 LEA R8, P3, R32, R10, 0x1 ;  /* 0x0000000a20080211 */ /* 0x000fe400078608ff */
[----:B------:R-:W-:Y:S02]  /*27e0*/  @P0 ISETP.GE.AND P5, PT, R31, c[0x0][0x1d4], PT ;  /* 0x000075001f000a0c */ /* 0x000fe40003fa6270 */
[-C--:B------:R-:W-:Y:S02]  /*27f0*/  @P0 LEA.HI.X R5, R26, R11.reuse, R27, 0x1, P2 ;  /* 0x0000000b1a050211 */ /* 0x080fe400010f0c1b */
[----:B------:R-:W-:Y:S01]  /*2800*/  @P0 LEA.HI.X R9, R32, R11, R35, 0x1, P3 ;  /* 0x0000000b20090211 */ /* 0x000fe200018f0c23 */
[----:B------:R-:W-:-:S02]  /*2810*/  IMAD R0, R22, c[0x0][0x20c], R0 ;  /* 0x0000830016007a24 */ /* 0x000fc400078e0200 */
[----:B------:R1:W-:Y:S04]  /*2820*/  @P0 LDGSTS.E.BYPASS.LTC128B.128 [R29+0x11100], [R4.64], !P4 ;  /* 0x11100000041d0fae */ /* 0x0003e8000e101d46 */
[----:B------:R2:W-:Y:S01]  /*2830*/  @P0 LDGSTS.E.BYPASS.LTC128B.128 [R29+0x13100], [R8.64], !P1 ;  /* 0x13100000081d0fae */ /* 0x0005e2000c901d46 */
[----:B-1----:R-:W-:Y:S01]  /*2840*/  IMAD.WIDE.U32 R2, R22, c[0x0][0x208], RZ ;  /* 0x0000820016027a25 */ /* 0x002fe200078e00ff */
[----:B------:R-:W-:Y:S02]  /*2850*/  @P0 ISETP.GE.AND P1, PT, R30, c[0x0][0x1d4], PT ;  /* 0x000075001e000a0c */ /* 0x000fe40003f26270 */
[----:B------:R-:W-:Y:S01]  /*2860*/  @P0 LEA R6, P2, R31, R10, 0x1 ;  /* 0x0000000a1f060211 */ /* 0x000fe200078408ff */
[----:B------:R-:W-:-:S03]  /*2870*/  IMAD.IADD R3, R3, 0x1, R0 ;  /* 0x0000000103037824 */ /* 0x000fc600078e0200 */
[----:B------:R-:W-:Y:S01]  /*2880*/  @P0 LEA.HI.X R7, R31, R11, R34, 0x1, P2 ;  /* 0x0000000b1f070211 */ /* 0x000fe200010f0c22 */
[----:B------:R-:W-:-:S04]  /*2890*/  IMAD.WIDE.U32 R18, R134, c[0x0][0x210], RZ ;  /* 0x0000840086127a25 */ /* 0x000fc800078e00ff */
[----:B------:R-:W-:Y:S01]  /*28a0*/  IMAD.WIDE.U32 R2, R36, c[0x0][0x218], R2 ;  /* 0x0000860024027a25 */ /* 0x000fe200078e0002 */
[----:B------:R1:W-:Y:S01]  /*28b0*/  @P0 LDGSTS.E.BYPASS.LTC128B.128 [R29+0x15100], [R6.64], !P5 ;  /* 0x15100000061d0fae */ /* 0x0003e2000e901d46 */
[----:B------:R-:W-:-:S03]  /*28c0*/  @P0 LEA R4, P4, R30, R10, 0x1 ;  /* 0x0000000a1e040211 */ /* 0x000fc600078808ff */
[----:B------:R-:W-:Y:S02]  /*28d0*/  IADD3 R0, P3, R2, R18, RZ ;  /* 0x0000001202007210 */ /* 0x000fe40007f7e0ff */
[----:B------:R-:W-:Y:S01]  /*28e0*/  @P0 LEA.HI.X R5, R30, R11, R33, 0x1, P4 ;  /* 0x0000000b1e050211 */ /* 0x000fe200020f0c21 */
[----:B------:R-:W-:-:S04]  /*28f0*/  IMAD R2, R15, c[0x0][0x218], RZ ;  /* 0x000086000f027a24 */ /* 0x000fc800078e02ff */
[----:B------:R1:W-:Y:S01]  /*2900*/  @P0 LDGSTS.E.BYPASS.LTC128B.128 [R29+0x17100], [R4.64], !P1 ;  /* 0x17100000041d0fae */ /* 0x0003e2000c901d46 */
[----:B------:R-:W-:Y:S02]  /*2910*/  IMAD R2, R36, c[0x0][0x21c], R2 ;  /* 0x0000870024027a24 */ /* 0x000fe400078e0202 */
[----:B-1----:R-:W-:Y:S01]  /*2920*/  IMAD R6, R23, c[0x0][0x210], RZ ;  /* 0x0000840017067a24 */ /* 0x002fe200078e02ff */
[----:B------:R-:W0:Y:S03]  /*2930*/  LDGDEPBAR ;  /* 0x00000000000079af */ /* 0x000e260000000000 */
[----:B------:R-:W-:Y:S01]  /*2940*/  IMAD R6, R134, c[0x0][0x214], R6 ;  /* 0x0000850086067a24 */ /* 0x000fe200078e0206 */
[----:B------:R-:W-:-:S03]  /*2950*/  LEA R10, P2, R0, c[0x0][0x1f8], 0x1 ;  /* 0x00007e00000a7a11 */ /* 0x000fc600078408ff */
[----:B------:R-:W-:-:S05]  /*2960*/  IMAD.IADD R4, R19, 0x1, R6 ;  /* 0x0000000113047824 */ /* 0x000fca00078e0206 */
[----:B------:R-:W-:-:S04]  /*2970*/  IADD3.X R2, R4, R3, R2, P3, !PT ;  /* 0x0000000304027210 */ /* 0x000fc80001ffe402 */
[----:B------:R-:W-:Y:S02]  /*2980*/  LEA.HI.X R0, R0, c[0x0][0x1fc], R2, 0x1, P2 ;  /* 0x00007f0000007a11 */ /* 0x000fe400010f0c02 */
[----:B------:R-:W-:Y:S01]  /*2990*/  R2P PR, R25, 0x6 ;  /* 0x0000000619007804 */ /* 0x000fe20000000000 */
[----:B------:R-:W-:-:S04]  /*29a0*/  DEPBAR.LE SB0, 0x1 ;  /* 0x000080400000791a */ /* 0x000fc80000000000 */
[----:B------:R-:W1:Y:S04]  /*29b0*/  S2R R25, SR_TID.X ;  /* 0x0000000000197919 */ /* 0x000e680000002100 */
[----:B------:R-:W-:Y:S01]  /*29c0*/  BAR.SYNC.DEFER_BLOCKING 0x0 ;  /* 0x0000000000007b1d */ /* 0x000fe20000010000 */
[----:B-1----:R-:W-:-:S04]  /*29d0*/  SHF.R.S32.HI R17, RZ, 0x1f, R25 ;  /* 0x0000001fff117819 */ /* 0x002fc80000011419 */
        /* <DEDUP_REMOVED lines=8> */
[----:B------:R-:W-:Y:S04]  /*2a60*/  STL.64 [R1+0xc8], R18 ;  /* 0x0000c81201007387 */ /* 0x000fe80000100a00 */
[----:B------:R-:W-:Y:S04]  /*2a70*/  STL [R1+0xd8], R4 ;  /* 0x0000d80401007387 */ /* 0x000fe80000100800 */
[----:B--2---:R-:W-:Y:S04]  /*2a80*/  LDSM.16.M88.4 R172, [R16] ;  /* 0x0000000010ac783b */ /* 0x004fe80000000200 */
[----:B---3--:R-:W-:Y:S04]  /*2a90*/  LDSM.16.M88.4 R192, [R13] ;  /* 0x000000000dc0783b */ /* 0x008fe80000000200 */
[----:B----4-:R-:W-:Y:S04]  /*2aa0*/  LDSM.16.M88.4 R196, [R12] ;  /* 0x000000000cc4783b */ /* 0x010fe80000000200 */
[----:B------:R-:W-:Y:S04]  /*2ab0*/  LDSM.16.M88.4 R204, [R16+0x4000] ;  /* 0x0040000010cc783b */ /* 0x000fe80000000200 */
        /* <DEDUP_REMOVED lines=8> */
[----:B------:R-:W-:Y:S06]  /*2b40*/  BAR.SYNC.DEFER_BLOCKING 0x0 ;  /* 0x0000000000007b1d */ /* 0x000fec0000010000 */
[----:B------:R-:W2:Y:S01]  /*2b50*/  SHFL.IDX PT, R4, R0, RZ, 0x181f ;  /* 0x00181fff00047589 */ /* 0x000ea200000e0000 */
[----:B------:R-:W-:-:S04]  /*2b60*/  DEPBAR.LE SB0, 0x0 ;  /* 0x000080000000791a */ /* 0x000fc80000000000 */
[----:B------:R-:W-:Y:S01]  /*2b70*/  BAR.SYNC.DEFER_BLOCKING 0x0 ;  /* 0x0000000000007b1d */ /* 0x000fe20000010000 */
[C---:B------:R-:W-:Y:S01]  /*2b80*/  ISETP.GE.AND P5, PT, R26.reuse, c[0x0][0x1d4], PT ;  /* 0x000075001a007a0c */ /* 0x040fe20003fa6270 */
[----:B------:R-:W-:-:S04]  /*2b90*/  IMAD.SHL.U32 R80, R26, 0x2, RZ ;  /* 0x000000021a507824 */ /* 0x000fc800078e00ff */
[----:B------:R-:W3:Y:S01]  /*2ba0*/  SHFL.IDX PT, R2, R10, 0x1, 0x181f ;  /* 0x00381f000a027f89 */ /* 0x000ee200000e0000 */
[----:B------:R-:W-:-:S03]  /*2bb0*/  ISETP.LT.OR P3, PT, R14, 0x1, P5 ;  /* 0x000000010e00780c */ /* 0x000fc60002f61670 */
[----:B------:R-:W4:Y:S01]  /*2bc0*/  SHFL.IDX PT, R3, R0, 0x1, 0x181f ;  /* 0x00381f0000037f89 */ /* 0x000f2200000e0000 */
[----:B------:R-:W-:Y:S02]  /*2bd0*/  SHF.L.U64.HI R73, R26, 0x1, R27 ;  /* 0x000000011a497819 */ /* 0x000fe4000001021b */
[----:B-1----:R-:W-:Y:S01]  /*2be0*/  IADD3 R8, P0, R7, R80, RZ ;  /* 0x0000005007087210 */ /* 0x002fe20007f1e0ff */
[----:B------:R-:W1:Y:S01]  /*2bf0*/  LDSM.16.M88.4 R20, [R135] ;  /* 0x000000008714783b */ /* 0x000e620000000200 */
[----:B------:R-:W-:-:S03]  /*2c00*/  IADD3 R90, R135, 0x20, RZ ;  /* 0x00000020875a7810 */ /* 0x000fc60007ffe0ff */
[----:B--2---:R-:W-:Y:S01]  /*2c10*/  IMAD.X R9, R4, 0x1, R73, P0 ;  /* 0x0000000104097824 */ /* 0x004fe200000e0649 */
[----:B------:R-:W-:Y:S01]  /*2c20*/  @P1 IADD3 R90, R135, -0x20, RZ ;  /* 0xffffffe0875a1810 */ /* 0x000fe20007ffe0ff */
[----:B------:R-:W-:Y:S01]  /*2c30*/  IMAD.SHL.U32 R79, R32, 0x2, RZ ;  /* 0x00000002204f7824 */ /* 0x000fe200078e00ff */
[----:B------:R-:W2:Y:S01]  /*2c40*/  LDSM.16.M88.4 R24, [R135+0x800] ;  /* 0x000800008718783b */ /* 0x000ea20000000200 */
[----:B------:R-:W-:Y:S02]  /*2c50*/  IMAD.SHL.U32 R81, R31, 0x2, RZ ;  /* 0x000000021f517824 */ /* 0x000fe400078e00ff */
[----:B------:R-:W-:Y:S01]  /*2c60*/  IMAD.SHL.U32 R82, R30, 0x2, RZ ;  /* 0x000000021e527824 */ /* 0x000fe200078e00ff */
[----:B------:R-:W-:Y:S01]  /*2c70*/  LDSM.16.M88.4 R44, [R135+0x1000] ;  /* 0x00100000872c783b */ /* 0x000fe20000000200 */
[----:B------:R-:W-:-:S03]  /*2c80*/  SHF.L.U64.HI R74, R32, 0x1, R35 ;  /* 0x00000001204a7819 */ /* 0x000fc60000010223 */
[----:B------:R-:W-:Y:S01]  /*2c90*/  LDSM.16.M88.4 R64, [R135+0x1800] ;  /* 0x001800008740783b */ /* 0x000fe20000000200 */
[----:B------:R-:W-:-:S03]  /*2ca0*/  SHF.L.U64.HI R75, R31, 0x1, R34 ;  /* 0x000000011f4b7819 */ /* 0x000fc60000010222 */
[----:B------:R-:W1:Y:S01]  /*2cb0*/  LDSM.16.M88.4 R36, [R90] ;  /* 0x000000005a24783b */ /* 0x000e620000000200 */
[----:B------:R-:W-:-:S03]  /*2cc0*/  SHF.L.U64.HI R76, R30, 0x1, R33 ;  /* 0x000000011e4c7819 */ /* 0x000fc60000010221 */
[----:B------:R-:W1:Y:S01]  /*2cd0*/  LDSM.16.M88.4 R40, [R90+0x800] ;  /* 0x000800005a28783b */ /* 0x000e620000000200 */
[----:B------:R-:W-:-:S03]  /*2ce0*/  IADD3 R12, P1, R7, R81, RZ ;  /* 0x00000051070c7210 */ /* 0x000fc60007f3e0ff */
[----:B------:R-:W1:Y:S01]  /*2cf0*/  LDSM.16.M88.4 R52, [R90+0x1000] ;  /* 0x001000005a34783b */ /* 0x000e620000000200 */
[----:B------:R-:W-:-:S03]  /*2d00*/  IADD3 R6, P0, R7, R82, RZ ;  /* 0x0000005207067210 */ /* 0x000fc60007f1e0ff */
[----:B------:R-:W-:Y:S04]  /*2d10*/  LDSM.16.M88.4 R68, [R90+0x1800] ;  /* 0x001800005a44783b */ /* 0x000fe80000000200 */
[----:B------:R-:W-:Y:S01]  /*2d20*/  @!PT LDS RZ, [RZ] ;  /* 0x00000000fffff984 */ /* 0x000fe20000000800 */
[----:B------:R-:W-:Y:S01]  /*2d30*/  @!PT LDS RZ, [RZ] ;  /* 0x00000000fffff984 */ /* 0x000fe20000000800 */
[----:B------:R-:W-:Y:S01]  /*2d40*/  @!PT LDS RZ, [RZ] ;  /* 0x00000000fffff984 */ /* 0x000fe20000000800 */
[----:B------:R2:W-:Y:S01]  /*2d50*/  LDGSTS.E.BYPASS.LTC128B.128 [R29+0x100], [R8.64], !P3 ;  /* 0x00100000081d7fae */ /* 0x0005e2000d901d46 */
[----:B------:R-:W-:Y:S01]  /*2d60*/  IMAD.X R13, R4, 0x1, R75, P1 ;  /* 0x00000001040d7824 */ /* 0x000fe200008e064b */
[----:B------:R-:W-:Y:S02]  /*2d70*/  ISETP.GE.AND P4, PT, R32, c[0x0][0x1d4], PT ;  /* 0x0000750020007a0c */ /* 0x000fe40003f86270 */
[----:B--2---:R-:W-:Y:S01]  /*2d80*/  IADD3 R8, P3, R7, R79, RZ ;  /* 0x0000004f07087210 */ /* 0x004fe20007f7e0ff */
[----:B------:R-:W-:-:S04]  /*2d90*/  IMAD.X R7, R4, 0x1, R76, P0 ;  /* 0x0000000104077824 */ /* 0x000fc800000e064c */
[----:B------:R-:W-:Y:S01]  /*2da0*/  IMAD.X R9, R4, 0x1, R74, P3 ;  /* 0x0000000104097824 */ /* 0x000fe200018e064a */
[----:B---3--:R-:W-:-:S05]  /*2db0*/  IADD3 R4, P0, R2, R79, RZ ;  /* 0x0000004f02047210 */ /* 0x008fca0007f1e0ff */
[----:B----4-:R-:W-:Y:S01]  /*2dc0*/  IMAD.X R5, R3, 0x1, R74, P0 ;  /* 0x0000000103057824 */ /* 0x010fe200000e064a */
[----:B------:R-:W-:Y:S01]  /*2dd0*/  ISETP.LT.OR P0, PT, R14, 0x1, P4 ;  /* 0x000000010e00780c */ /* 0x000fe20002701670 */
[----:B-1----:R-:W-:Y:S01]  /*2de0*/  HMMA.16816.F32 R16, R168, R20, RZ ;  /* 0x00000014a810723c */ /* 0x002fe200000018ff */
[----:B------:R-:W-:-:S04]  /*2df0*/  ISETP.GE.AND P3, PT, R31, c[0x0][0x1d4], PT ;  /* 0x000075001f007a0c */ /* 0x000fc80003f66270 */
[----:B------:R-:W-:Y:S02]  /*2e00*/  ISETP.LT.OR P1, PT, R14, 0x1, P3 ;  /* 0x000000010e00780c */ /* 0x000fe40001f21670 */
[----:B------:R-:W-:-:S05]  /*2e10*/  SEL R0, R28, 0xffffffc0, !P2 ;  /* 0xffffffc01c007807 */ /* 0x000fca0005000000 */
[----:B------:R1:W-:Y:S01]  /*2e20*/  LDGSTS.E.BYPASS.LTC128B.128 [R29+0x2100], [R8.64], !P0 ;  /* 0x02100000081d7fae */ /* 0x0003e2000c101d46 */
[----:B------:R-:W-:Y:S02]  /*2e30*/  IADD3 R10, P2, R2, R80, RZ ;  /* 0x00000050020a7210 */ /* 0x000fe40007f5e0ff */
[----:B------:R-:W-:-:S03]  /*2e40*/  ISETP.LT.OR P5, PT, R14, 0x21, P5 ;  /* 0x000000210e00780c */ /* 0x000fc60002fa1670 */
[----:B------:R-:W-:Y:S01]  /*2e50*/  IMAD.X R11, R3, 0x1, R73, P2 ;  /* 0x00000001030b7824 */ /* 0x000fe200010e0649 */
[C---:B------:R-:W-:Y:S01]  /*2e60*/  ISETP.LT.OR P4, PT, R14.reuse, 0x21, P4 ;  /* 0x000000210e00780c */ /* 0x040fe20002781670 */
[----:B------:R2:W-:Y:S01]  /*2e70*/  LDGSTS.E.BYPASS.LTC128B.128 [R29+0x4100], [R12.64], !P1 ;  /* 0x041000000c1d7fae */ /* 0x0005e2000c901d46 */
[----:B------:R-:W-:Y:S02]  /*2e80*/  ISETP.LT.OR P3, PT, R14, 0x21, P3 ;  /* 0x000000210e00780c */ /* 0x000fe40001f61670 */
[----:B-1----:R-:W-:-:S05]  /*2e90*/  IADD3 R8, P0, R2, R81, RZ ;  /* 0x0000005102087210 */ /* 0x002fca0007f1e0ff */
[----:B------:R-:W-:Y:S01]  /*2ea0*/  IMAD.X R9, R3, 0x1, R75, P0 ;  /* 0x0000000103097824 */ /* 0x000fe200000e064b */
[----:B------:R-:W-:-:S04]  /*2eb0*/  ISETP.GE.AND P0, PT, R30, c[0x0][0x1d4], PT ;  /* 0x000075001e007a0c */ /* 0x000fc80003f06270 */
[C---:B------:R-:W-:Y:S02]  /*2ec0*/  ISETP.LT.OR P2, PT, R14.reuse, 0x1, P0 ;  /* 0x000000010e00780c */ /* 0x040fe40000741670 */
[----:B------:R-:W-:Y:S02]  /*2ed0*/  ISETP.LT.OR P1, PT, R14, 0x21, P0 ;  /* 0x000000210e00780c */ /* 0x000fe40000721670 */
[----:B------:R-:W-:Y:S01]  /*2ee0*/  IADD3 R2, P0, R2, R82, RZ ;  /* 0x0000005202027210 */ /* 0x000fe20007f1e0ff */
[----:B--2---:R-:W-:Y:S01]  /*2ef0*/  HMMA.16816.F32 R12, R168, R24, RZ ;  /* 0x00000018a80c723c */ /* 0x004fe200000018ff */
[----:B------:R-:W-:-:S03]  /*2f00*/  IMAD.IADD R249, R135, 0x1, R0 ;  /* 0x0000000187f97824 */ /* 0x000fc600078e0200 */
[----:B------:R-:W-:-:S04]  /*2f10*/  IMAD.X R3, R3, 0x1, R76, P0 ;  /* 0x0000000103037824 */ /* 0x000fc800000e064c */
[----:B------:R-:W-:Y:S01]  /*2f20*/  HMMA.16816.F32 R48, R172, R36, R16 ;  /* 0x00000024ac30723c */ /* 0x000fe20000001810 */
[----:B------:R1:W-:Y:S04]  /*2f30*/  LDGSTS.E.BYPASS.LTC128B.128 [R29+0x6100], [R6.64], !P2 ;  /* 0x06100000061d7fae */ /* 0x0003e8000d101d46 */
[----:B------:R2:W-:Y:S03]  /*2f40*/  LDGSTS.E.BYPASS.LTC128B.128 [R29+0x1100], [R10.64], !P5 ;  /* 0x011000000a1d7fae */ /* 0x0005e6000e901d46 */
[C---:B------:R-:W-:Y:S01]  /*2f50*/  HMMA.16816.F32 R16, R168.reuse, R22, RZ ;  /* 0x00000016a810723c */ /* 0x040fe200000018ff */
[----:B------:R1:W-:Y:S04]  /*2f60*/  LDGSTS.E.BYPASS.LTC128B.128 [R29+0x3100], [R4.64], !P4 ;  /* 0x03100000041d7fae */ /* 0x0003e8000e101d46 */
[----:B------:R2:W-:Y:S04]  /*2f70*/  LDGSTS.E.BYPASS.LTC128B.128 [R29+0x5100], [R8.64], !P3 ;  /* 0x05100000081d7fae */ /* 0x0005e8000d901d46 */
[----:B------:R2:W-:Y:S04]  /*2f80*/  LDGSTS.E.BYPASS.LTC128B.128 [R29+0x7100], [R2.64], !P1 ;  /* 0x07100000021d7fae */ /* 0x0005e8000c901d46 */
[----:B------:R-:W3:Y:S01]  /*2f90*/  LDSM.16.M88.4 R32, [R249] ;  /* 0x00000000f920783b */ /* 0x000ee20000000200 */
[----:B------:R-:W-:Y:S01]  /*2fa0*/  HMMA.16816.F32 R24, R168, R26, RZ ;  /* 0x0000001aa818723c */ /* 0x000fe200000018ff */
[----:B------:R-:W-:-:S02]  /*2fb0*/  IADD3 R91, R90, 0x6000, RZ ;  /* 0x000060005a5b7810 */ /* 0x000fc40007ffe0ff */
[----:B------:R-:W-:Y:S01]  /*2fc0*/  IADD3 R92, R90, 0x2000, RZ ;  /* 0x000020005a5c7810 */ /* 0x000fe20007ffe0ff */
[----:B------:R-:W-:Y:S04]  /*2fd0*/  STL [R1+0x4], R90 ;  /* 0x0000045a01007387 */ /* 0x000fe80000100800 */
[----:B------:R-:W0:Y:S02]  /*2fe0*/  LDGDEPBAR ;  /* 0x00000000000079af */ /* 0x000e240000000000 */
[C---:B------:R-:W-:Y:S08]  /*2ff0*/  HMMA.16816.F32 R20, R172.reuse, R38, R16 ;  /* 0x00000026ac14723c */ /* 0x040ff00000001810 */
[----:B-1----:R-:W-:Y:S01]  /*3000*/  HMMA.16816.F32 R4, R172, R40, R12 ;  /* 0x00000028ac04723c */ /* 0x002fe2000000180c */
[----:B--2---:R-:W1:Y:S07]  /*3010*/  LDSM.16.M88.4 R28, [R249+0x800] ;  /* 0x00080000f91c783b */ /* 0x004e6e0000000200 */
[C---:B------:R-:W-:Y:S08]  /*3020*/  HMMA.16816.F32 R12, R168.reuse, R44, RZ ;  /* 0x0000002ca80c723c */ /* 0x040ff000000018ff */
[----:B------:R-:W-:Y:S08]  /*3030*/  HMMA.16816.F32 R8, R168, R46, RZ ;  /* 0x0000002ea808723c */ /* 0x000ff000000018ff */
[C---:B------:R-:W-:Y:S08]  /*3040*/  HMMA.16816.F32 R16, R172.reuse, R42, R24 ;  /* 0x0000002aac10723c */ /* 0x040ff00000001818 */
[C---:B------:R-:W-:Y:S08]  /*3050*/  HMMA.16816.F32 R36, R172.reuse, R52, R12 ;  /* 0x00000034ac24723c */ /* 0x040ff0000000180c */
[----:B------:R-:W-:Y:S08]  /*3060*/  HMMA.16816.F32 R24, R172, R54, R8 ;  /* 0x00000036ac18723c */ /* 0x000ff00000001808 */
[----:B---3--:R-:W-:Y:S01]  /*3070*/  HMMA.16816.F32 R52, R192, R34, R20 ;  /* 0x00000022c034723c */ /* 0x008fe20000001814 */
[----:B------:R-:W2:Y:S01]  /*3080*/  LDSM.16.M88.4 R20, [R249+0x1000] ;  /* 0x00100000f914783b */ /* 0x000ea20000000200 */
[----:B------:R-:W-:-:S06]  /*3090*/  IMAD.IADD R248, R91, 0x1, R0 ;  /* 0x000000015bf87824 */ /* 0x000fcc00078e0200 */
[----:B-1----:R-:W-:Y:S08]  /*30a0*/  HMMA.16816.F32 R60, R192, R28, R4 ;  /* 0x0000001cc03c723c */ /* 0x002ff00000001804 */
[C---:B------:R-:W-:Y:S08]  /*30b0*/  HMMA.16816.F32 R4, R168.reuse, R64, RZ ;  /* 0x00000040a804723c */ /* 0x040ff000000018ff */
[----:B------:R-:W-:Y:S08]  /*30c0*/  HMMA.16816.F32 R12, R168, R66, RZ ;  /* 0x00000042a80c723c */ /* 0x000ff000000018ff */
[----:B------:R-:W-:Y:S01]  /*30d0*/  HMMA.16816.F32 R56, R192, R30, R16 ;  /* 0x0000001ec038723c */ /* 0x000fe20000001810 */
[----:B------:R-:W1:Y:S04]  /*30e0*/  LDSM.16.M88.4 R16, [R249+0x1800] ;  /* 0x00180000f910783b */ /* 0x000e680000000200 */
[----:B------:R-:W3:Y:S03]  /*30f0*/  LDSM.16.M88.4 R28, [R248+-0x6000] ;  /* 0xffa00000f81c783b */ /* 0x000ee60000000200 */
[----:B------:R-:W-:Y:S08]  /*3100*/  HMMA.16816.F32 R8, R172, R68, R4 ;  /* 0x00000044ac08723c */ /* 0x000ff00000001804 */
[----:B------:R-:W-:Y:S08]  /*3110*/  HMMA.16816.F32 R48, R192, R32, R48 ;  /* 0x00000020c030723c */ /* 0x000ff00000001830 */
[----:B------:R-:W-:Y:S01]  /*3120*/  HMMA.16816.F32 R4, R172, R70, R12 ;  /* 0x00000046ac04723c */ /* 0x000fe2000000180c */
[----:B------:R-:W-:Y:S07]  /*3130*/  LDSM.16.M88.4 R12, [R135+0x2000] ;  /* 0x00200000870c783b */ /* 0x000fee0000000200 */
[C---:B--2---:R-:W-:Y:S01]  /*3140*/  HMMA.16816.F32 R44, R192.reuse, R20, R36 ;  /* 0x00000014c02c723c */ /* 0x044fe20000001824 */
[----:B------:R-:W2:Y:S07]  /*3150*/  LDSM.16.M88.4 R36, [R248+-0x5800] ;  /* 0xffa80000f824783b */ /* 0x000eae0000000200 */
[C---:B------:R-:W-:Y:S01]  /*3160*/  HMMA.16816.F32 R40, R192.reuse, R22, R24 ;  /* 0x00000016c028723c */ /* 0x040fe20000001818 */
[----:B------:R-:W4:Y:S04]  /*3170*/  LDSM.16.M88.4 R24, [R248+-0x5000] ;  /* 0xffb00000f818783b */ /* 0x000f280000000200 */
[----:B------:R-:W4:Y:S03]  /*3180*/  LDSM.16.M88.4 R20, [R248+-0x4800] ;  /* 0xffb80000f814783b */ /* 0x000f260000000200 */
[C---:B-1----:R-:W-:Y:S08]  /*3190*/  HMMA.16816.F32 R32, R192.reuse, R16, R8 ;  /* 0x00000010c020723c */ /* 0x042ff00000001808 */
[----:B------:R-:W-:Y:S08]  /*31a0*/  HMMA.16816.F32 R16, R192, R18, R4 ;  /* 0x00000012c010723c */ /* 0x000ff00000001804 */
[C---:B---3--:R-:W-:Y:S08]  /*31b0*/  HMMA.16816.F32 R8, R196.reuse, R28, R48 ;  /* 0x0000001cc408723c */ /* 0x048ff00000001830 */
[----:B------:R-:W-:Y:S01]  /*31c0*/  HMMA.16816.F32 R4, R196, R30, R52 ;  /* 0x0000001ec404723c */ /* 0x000fe20000001834 */
[----:B------:R-:W1:Y:S01]  /*31d0*/  LDSM.16.M88.4 R52, [R135+0x2800] ;  /* 0x002800008734783b */ /* 0x000e620000000200 */
[----:B------:R-:W-:-:S06]  /*31e0*/  IADD3 R0, R90, 0x2800, RZ ;  /* 0x000028005a007810 */ /* 0x000fcc0007ffe0ff */
[C---:B--2---:R-:W-:Y:S08]  /*31f0*/  HMMA.16816.F32 R28, R196.reuse, R36, R60 ;  /* 0x00000024c41c723c */ /* 0x044ff0000000183c */
[C---:B------:R-:W-:Y:S08]  /*3200*/  HMMA.16816.F32 R36, R196.reuse, R38, R56 ;  /* 0x00000026c424723c */ /* 0x040ff00000001838 */
[C---:B----4-:R-:W-:Y:S08]  /*3210*/  HMMA.16816.F32 R56, R196.reuse, R24, R44 ;  /* 0x00000018c438723c */ /* 0x050ff0000000182c */
[C---:B------:R-:W-:Y:S08]  /*3220*/  HMMA.16816.F32 R48, R196.reuse, R26, R40 ;  /* 0x0000001ac430723c */ /* 0x040ff00000001828 */
[C---:B------:R-:W-:Y:S01]  /*3230*/  HMMA.16816.F32 R44, R196.reuse, R20, R32 ;  /* 0x00000014c42c723c */ /* 0x040fe20000001820 */
[----:B------:R-:W-:Y:S07]  /*3240*/  LDSM.16.M88.4 R32, [R0] ;  /* 0x000000000020783b */ /* 0x000fee0000000200 */
[----:B------:R-:W-:Y:S08]  /*3250*/  HMMA.16816.F32 R40, R196, R22, R16 ;  /* 0x00000016c428723c */ /* 0x000ff00000001810 */
[C---:B------:R-:W-:Y:S01]  /*3260*/  HMMA.16816.F32 R24, R200.reuse, R12, R8 ;  /* 0x0000000cc818723c */ /* 0x040fe20000001808 */
[----:B------:R-:W2:Y:S07]  /*3270*/  LDSM.16.M88.4 R8, [R135+0x3000] ;  /* 0x003000008708783b */ /* 0x000eae0000000200 */
[C---:B------:R-:W-:Y:S01]  /*3280*/  HMMA.16816.F32 R20, R200.reuse, R14, R4 ;  /* 0x0000000ec814723c */ /* 0x040fe20000001804 */
[----:B------:R-:W3:Y:S04]  /*3290*/  LDSM.16.M88.4 R4, [R135+0x3800] ;  /* 0x003800008704783b */ /* 0x000ee80000000200 */
[----:B------:R-:W4:Y:S03]  /*32a0*/  LDSM.16.M88.4 R12, [R92] ;  /* 0x000000005c0c783b */ /* 0x000f260000000200 */
[C---:B-1----:R-:W-:Y:S01]  /*32b0*/  HMMA.16816.F32 R16, R200.reuse, R52, R28 ;  /* 0x00000034c810723c */ /* 0x042fe2000000181c */
[----:B------:R-:W-:Y:S04]  /*32c0*/  STL [R1+0x8], R91 ;  /* 0x0000085b01007387 */ /* 0x000fe80000100800 */
[----:B------:R-:W-:Y:S04]  /*32d0*/  STL [R1+0x18], R92 ;  /* 0x0000185c01007387 */ /* 0x000fe80000100800 */
[----:B------:R1:W-:Y:S01]  /*32e0*/  STL [R1+0xc], R0 ;  /* 0x00000c0001007387 */ /* 0x0003e20000100800 */
[C---:B------:R-:W-:Y:S08]  /*32f0*/  HMMA.16816.F32 R36, R200.reuse, R54, R36 ;  /* 0x00000036c824723c */ /* 0x040ff00000001824 */
[----:B--2---:R-:W-:Y:S01]  /*3300*/  HMMA.16816.F32 R52, R200, R10, R48 ;  /* 0x0000000ac834723c */ /* 0x004fe20000001830 */
[----:B-1----:R-:W-:-:S07]  /*3310*/  IADD3 R0, R90, 0x3000, RZ ;  /* 0x000030005a007810 */ /* 0x002fce0007ffe0ff */
[C---:B---3--:R-:W-:Y:S01]  /*3320*/  HMMA.16816.F32 R48, R200.reuse, R4, R44 ;  /* 0x00000004c830723c */ /* 0x048fe2000000182c */
[----:B------:R-:W-:Y:S04]  /*3330*/  STL [R1+0x10], R0 ;  /* 0x0000100001007387 */ /* 0x000fe80000100800 */
[----:B------:R1:W2:Y:S03]  /*3340*/  LDSM.16.M88.4 R28, [R0] ;  /* 0x00000000001c783b */ /* 0x0002a60000000200 */
[----:B------:R-:W-:Y:S08]  /*3350*/  HMMA.16816.F32 R44, R200, R6, R40 ;  /* 0x00000006c82c723c */ /* 0x000ff00000001828 */
[----:B----4-:R-:W-:Y:S08]  /*3360*/  HMMA.16816.F32 R40, R204, R12, R24 ;  /* 0x0000000ccc28723c */ /* 0x010ff00000001818 */
[----:B------:R-:W-:Y:S01]  /*3370*/  HMMA.16816.F32 R60, R200, R8, R56 ;  /* 0x00000008c83c723c */ /* 0x000fe20000001838 */
[----:B------:R-:W-:Y:S01]  /*3380*/  LDSM.16.M88.4 R56, [R249+0x3000] ;  /* 0x00300000f938783b */ /* 0x000fe20000000200 */
[----:B-1----:R-:W-:-:S06]  /*3390*/  IADD3 R0, R90, 0x3800, RZ ;  /* 0x000038005a007810 */ /* 0x002fcc0007ffe0ff */
[C---:B------:R-:W-:Y:S01]  /*33a0*/  HMMA.16816.F32 R24, R204.reuse, R14, R20 ;  /* 0x0000000ecc18723c */ /* 0x040fe20000001814 */
[----:B------:R-:W1:Y:S04]  /*33b0*/  LDSM.16.M88.4 R12, [R249+0x2800] ;  /* 0x00280000f90c783b */ /* 0x000e680000000200 */
[----:B------:R-:W3:Y:S03]  /*33c0*/  LDSM.16.M88.4 R20, [R0] ;  /* 0x000000000014783b */ /* 0x000ee60000000200 */
[C---:B------:R-:W-:Y:S01]  /*33d0*/  HMMA.16816.F32 R8, R204.reuse, R32, R16 ;  /* 0x00000020cc08723c */ /* 0x040fe20000001810 */
[----:B------:R-:W4:Y:S07]  /*33e0*/  LDSM.16.M88.4 R16, [R249+0x2000] ;  /* 0x00200000f910783b */ /* 0x000f2e0000000200 */
[C---:B------:R-:W-:Y:S08]  /*33f0*/  HMMA.16816.F32 R4, R204.reuse, R34, R36 ;  /* 0x00000022cc04723c */ /* 0x040ff00000001824 */
[C---:B--2---:R-:W-:Y:S01]  /*3400*/  HMMA.16816.F32 R32, R204.reuse, R28, R60 ;  /* 0x0000001ccc20723c */ /* 0x044fe2000000183c */
[----:B------:R-:W-:Y:S07]  /*3410*/  LDSM.16.M88.4 R60, [R135+0x5800] ;  /* 0x00580000873c783b */ /* 0x000fee0000000200 */
[----:B------:R-:W-:Y:S08]  /*3420*/  HMMA.16816.F32 R52, R204, R30, R52 ;  /* 0x0000001ecc34723c */ /* 0x000ff00000001834 */
[----:B-1----:R-:W-:Y:S08]  /*3430*/  HMMA.16816.F32 R28, R208, R12, R8 ;  /* 0x0000000cd01c723c */ /* 0x002ff00000001808 */
[C---:B---3--:R-:W-:Y:S08]  /*3440*/  HMMA.16816.F32 R48, R204.reuse, R20, R48 ;  /* 0x00000014cc30723c */ /* 0x048ff00000001830 */
[----:B------:R-:W-:Y:S01]  /*3450*/  HMMA.16816.F32 R44, R204, R22, R44 ;  /* 0x00000016cc2c723c */ /* 0x000fe2000000182c */
[----:B------:R-:W1:Y:S07]  /*3460*/  LDSM.16.M88.4 R20, [R249+0x3800] ;  /* 0x00380000f914783b */ /* 0x000e6e0000000200 */
[C---:B----4-:R-:W-:Y:S08]  /*3470*/  HMMA.16816.F32 R40, R208.reuse, R16, R40 ;  /* 0x00000010d028723c */ /* 0x050ff00000001828 */
[C---:B------:R-:W-:Y:S01]  /*3480*/  HMMA.16816.F32 R36, R208.reuse, R18, R24 ;  /* 0x00000012d024723c */ /* 0x040fe20000001818 */
[----:B------:R-:W2:Y:S04]  /*3490*/  LDSM.16.M88.4 R16, [R248+-0x4000] ;  /* 0xffc00000f810783b */ /* 0x000ea80000000200 */
[----:B------:R-:W-:Y:S03]  /*34a0*/  LDSM.16.M88.4 R24, [R248+-0x3000] ;  /* 0xffd00000f818783b */ /* 0x000fe60000000200 */
[C---:B------:R-:W-:Y:S01]  /*34b0*/  HMMA.16816.F32 R8, R208.reuse, R14, R4 ;  /* 0x0000000ed008723c */ /* 0x040fe20000001804 */
[----:B------:R-:W3:Y:S07]  /*34c0*/  LDSM.16.M88.4 R12, [R248+-0x3800] ;  /* 0xffc80000f80c783b */ /* 0x000eee0000000200 */
[C---:B------:R-:W-:Y:S08]  /*34d0*/  HMMA.16816.F32 R4, R208.reuse, R56, R32 ;  /* 0x00000038d004723c */ /* 0x040ff00000001820 */
[C---:B------:R-:W-:Y:S08]  /*34e0*/  HMMA.16816.F32 R32, R208.reuse, R58, R52 ;  /* 0x0000003ad020723c */ /* 0x040ff00000001834 */
[C---:B-1----:R-:W-:Y:S08]  /*34f0*/  HMMA.16816.F32 R56, R208.reuse, R20, R48 ;  /* 0x00000014d038723c */ /* 0x042ff00000001830 */
[----:B------:R-:W-:Y:S01]  /*3500*/  HMMA.16816.F32 R52, R208, R22, R44 ;  /* 0x00000016d034723c */ /* 0x000fe2000000182c */
[----:B------:R-:W-:Y:S07]  /*3510*/  LDSM.16.M88.4 R20, [R135+0x4000] ;  /* 0x004000008714783b */ /* 0x000fee0000000200 */
[C---:B--2---:R-:W-:Y:S08]  /*3520*/  HMMA.16816.F32 R48, R212.reuse, R16, R40 ;  /* 0x00000010d430723c */ /* 0x044ff00000001828 */
[C---:B------:R-:W-:Y:S01]  /*3530*/  HMMA.16816.F32 R44, R212.reuse, R18, R36 ;  /* 0x00000012d42c723c */ /* 0x040fe20000001824 */
[----:B------:R-:W1:Y:S04]  /*3540*/  LDSM.16.M88.4 R16, [R135+0x4800] ;  /* 0x004800008710783b */ /* 0x000e680000000200 */
[----:B------:R-:W2:Y:S03]  /*3550*/  LDSM.16.M88.4 R36, [R248+-0x2800] ;  /* 0xffd80000f824783b */ /* 0x000ea60000000200 */
[C---:B---3--:R-:W-:Y:S08]  /*3560*/  HMMA.16816.F32 R40, R212.reuse, R12, R28 ;  /* 0x0000000cd428723c */ /* 0x048ff0000000181c */
[C---:B------:R-:W-:Y:S01]  /*3570*/  HMMA.16816.F32 R28, R212.reuse, R14, R8 ;  /* 0x0000000ed41c723c */ /* 0x040fe20000001808 */
[----:B------:R-:W3:Y:S07]  /*3580*/  LDSM.16.M88.4 R12, [R135+0x5000] ;  /* 0x00500000870c783b */ /* 0x000eee0000000200 */
[C---:B------:R-:W-:Y:S08]  /*3590*/  HMMA.16816.F32 R8, R212.reuse, R24, R4 ;  /* 0x00000018d408723c */ /* 0x040ff00000001804 */
[----:B------:R-:W-:Y:S01]  /*35a0*/  HMMA.16816.F32 R4, R212, R26, R32 ;  /* 0x0000001ad404723c */ /* 0x000fe20000001820 */
[----:B------:R-:W-:-:S02]  /*35b0*/  IADD3 R2, R90, 0x5000, RZ ;  /* 0x000050005a027810 */ /* 0x000fc40007ffe0ff */
[C---:B------:R-:W-:Y:S02]  /*35c0*/  IADD3 R64, R90.reuse, 0x4000, RZ ;  /* 0x000040005a407810 */ /* 0x040fe40007ffe0ff */
[----:B------:R-:W-:-:S03]  /*35d0*/  IADD3 R3, R90, 0x4800, RZ ;  /* 0x000048005a037810 */ /* 0x000fc60007ffe0ff */
[----:B-1----:R-:W-:Y:S08]  /*35e0*/  HMMA.16816.F32 R32, R216, R18, R28 ;  /* 0x00000012d820723c */ /* 0x002ff0000000181c */
[----:B--2---:R-:W-:Y:S08]  /*35f0*/  HMMA.16816.F32 R24, R212, R36, R56 ;  /* 0x00000024d418723c */ /* 0x004ff00000001838 */
[----:B---3--:R-:W-:Y:S01]  /*3600*/  HMMA.16816.F32 R28, R216, R12, R8 ;  /* 0x0000000cd81c723c */ /* 0x008fe20000001808 */
[----:B------:R-:W1:Y:S07]  /*3610*/  LDSM.16.M88.4 R8, [R2] ;  /* 0x000000000208783b */ /* 0x000e6e0000000200 */
[----:B------:R-:W-:Y:S08]  /*3620*/  HMMA.16816.F32 R56, R212, R38, R52 ;  /* 0x00000026d438723c */ /* 0x000ff00000001834 */
[C---:B------:R-:W-:Y:S01]  /*3630*/  HMMA.16816.F32 R36, R216.reuse, R16, R40 ;  /* 0x00000010d824723c */ /* 0x040fe20000001828 */
[----:B------:R-:W2:Y:S07]  /*3640*/  LDSM.16.M88.4 R16, [R64] ;  /* 0x000000004010783b */ /* 0x000eae0000000200 */
[C---:B------:R-:W-:Y:S01]  /*3650*/  HMMA.16816.F32 R4, R216.reuse, R14, R4 ;  /* 0x0000000ed804723c */ /* 0x040fe20000001804 */
[----:B------:R-:W3:Y:S04]  /*3660*/  LDSM.16.M88.4 R12, [R3] ;  /* 0x00000000030c783b */ /* 0x000ee80000000200 */
[----:B------:R4:W-:Y:S03]  /*3670*/  STL [R1+0x14], R0 ;  /* 0x0000140001007387 */ /* 0x0009e60000100800 */
[C---:B------:R-:W-:Y:S08]  /*3680*/  HMMA.16816.F32 R52, R216.reuse, R20, R48 ;  /* 0x00000014d834723c */ /* 0x040ff00000001830 */
[----:B------:R-:W-:Y:S01]  /*3690*/  HMMA.16816.F32 R44, R216, R22, R44 ;  /* 0x00000016d82c723c */ /* 0x000fe2000000182c */
[----:B----4-:R-:W-:-:S05]  /*36a0*/  IADD3 R0, R90, 0x5800, RZ ;  /* 0x000058005a007810 */ /* 0x010fca0007ffe0ff */
[----:B------:R-:W4:Y:S02]  /*36b0*/  LDSM.16.M88.4 R48, [R0] ;  /* 0x000000000030783b */ /* 0x000f240000000200 */
[----:B------:R-:W-:Y:S08]  /*36c0*/  HMMA.16816.F32 R20, R216, R60, R24 ;  /* 0x0000003cd814723c */ /* 0x000ff00000001818 */
[C---:B-1----:R-:W-:Y:S08]  /*36d0*/  HMMA.16816.F32 R24, R220.reuse, R8, R28 ;  /* 0x00000008dc18723c */ /* 0x042ff0000000181c */
[----:B------:R-:W-:Y:S01]  /*36e0*/  HMMA.16816.F32 R4, R220, R10, R4 ;  /* 0x0000000adc04723c */ /* 0x000fe20000001804 */
[----:B------:R-:W1:Y:S07]  /*36f0*/  LDSM.16.M88.4 R8, [R249+0x5000] ;  /* 0x00500000f908783b */ /* 0x000e6e0000000200 */
[----:B------:R-:W-:Y:S08]  /*3700*/  HMMA.16816.F32 R60, R216, R62, R56 ;  /* 0x0000003ed83c723c */ /* 0x000ff00000001838 */
[C---:B--2---:R-:W-:Y:S01]  /*3710*/  HMMA.16816.F32 R56, R220.reuse, R16, R52 ;  /* 0x00000010dc38723c */ /* 0x044fe20000001834 */
[----:B------:R-:W2:Y:S07]  /*3720*/  LDSM.16.M88.4 R52, [R249+0x5800] ;  /* 0x00580000f934783b */ /* 0x000eae0000000200 */
[C---:B------:R-:W-:Y:S01]  /*3730*/  HMMA.16816.F32 R40, R220.reuse, R18, R44 ;  /* 0x00000012dc28723c */ /* 0x040fe2000000182c */
[----:B------:R-:W2:Y:S07]  /*3740*/  LDSM.16.M88.4 R16, [R249+0x4000] ;  /* 0x00400000f910783b */ /* 0x000eae0000000200 */
[C---:B---3--:R-:W-:Y:S08]  /*3750*/  HMMA.16816.F32 R36, R220.reuse, R12, R36 ;  /* 0x0000000cdc24723c */ /* 0x048ff00000001824 */
[C---:B------:R-:W-:Y:S01]  /*3760*/  HMMA.16816.F32 R32, R220.reuse, R14, R32 ;  /* 0x0000000edc20723c */ /* 0x040fe20000001820 */
[----:B------:R-:W3:Y:S07]  /*3770*/  LDSM.16.M88.4 R12, [R249+0x4800] ;  /* 0x00480000f90c783b */ /* 0x000eee0000000200 */
[----:B----4-:R-:W-:Y:S08]  /*3780*/  HMMA.16816.F32 R20, R220, R48, R20 ;  /* 0x00000030dc14723c */ /* 0x010ff00000001814 */
[C---:B-1----:R-:W-:Y:S08]  /*3790*/  HMMA.16816.F32 R24, R224.reuse, R8, R24 ;  /* 0x00000008e018723c */ /* 0x042ff00000001818 */
[C---:B------:R-:W-:Y:S08]  /*37a0*/  HMMA.16816.F32 R8, R224.reuse, R10, R4 ;  /* 0x0000000ae008723c */ /* 0x040ff00000001804 */
[----:B--2---:R-:W-:Y:S01]  /*37b0*/  HMMA.16816.F32 R4, R224, R52, R20 ;  /* 0x00000034e004723c */ /* 0x004fe20000001814 */
[----:B------:R-:W1:Y:S07]  /*37c0*/  LDSM.16.M88.4 R20, [R248+-0x2000] ;  /* 0xffe00000f814783b */ /* 0x000e6e0000000200 */
[----:B------:R-:W-:Y:S08]  /*37d0*/  HMMA.16816.F32 R60, R220, R50, R60 ;  /* 0x00000032dc3c723c */ /* 0x000ff0000000183c */
[C---:B------:R-:W-:Y:S08]  /*37e0*/  HMMA.16816.F32 R48, R224.reuse, R16, R56 ;  /* 0x00000010e030723c */ /* 0x040ff00000001838 */
[C---:B------:R-:W-:Y:S01]  /*37f0*/  HMMA.16816.F32 R44, R224.reuse, R18, R40 ;  /* 0x00000012e02c723c */ /* 0x040fe20000001828 */
[----:B------:R-:W2:Y:S04]  /*3800*/  LDSM.16.M88.4 R16, [R248+-0x1800] ;  /* 0xffe80000f810783b */ /* 0x000ea80000000200 */
[----:B------:R-:W-:Y:S03]  /*3810*/  LDSM.16.M88.4 R40, [R248+-0x800] ;  /* 0xfff80000f828783b */ /* 0x000fe60000000200 */
[C---:B---3--:R-:W-:Y:S08]  /*3820*/  HMMA.16816.F32 R36, R224.reuse, R12, R36 ;  /* 0x0000000ce024723c */ /* 0x048ff00000001824 */
[C---:B------:R-:W-:Y:S01]  /*3830*/  HMMA.16816.F32 R28, R224.reuse, R14, R32 ;  /* 0x0000000ee01c723c */ /* 0x040fe20000001820 */
[----:B------:R-:W3:Y:S07]  /*3840*/  LDSM.16.M88.4 R12, [R248+-0x1000] ;  /* 0xfff00000f80c783b */ /* 0x000eee0000000200 */
[----:B------:R-:W-:Y:S08]  /*3850*/  HMMA.16816.F32 R56, R224, R54, R60 ;  /* 0x00000036e038723c */ /* 0x000ff0000000183c */
[C---:B-1----:R-:W-:Y:S08]  /*3860*/  HMMA.16816.F32 R52, R228.reuse, R20, R48 ;  /* 0x00000014e434723c */ /* 0x042ff00000001830 */
[C---:B------:R-:W-:Y:S01]  /*3870*/  HMMA.16816.F32 R48, R228.reuse, R22, R44 ;  /* 0x00000016e430723c */ /* 0x040fe2000000182c */
[----:B------:R-:W1:Y:S07]  /*3880*/  LDSM.16.M88.4 R20, [R135+0x6800] ;  /* 0x006800008714783b */ /* 0x000e6e0000000200 */
[C---:B--2---:R-:W-:Y:S08]  /*3890*/  HMMA.16816.F32 R44, R228.reuse, R16, R36 ;  /* 0x00000010e42c723c */ /* 0x044ff00000001824 */
[C---:B------:R-:W-:Y:S01]  /*38a0*/  HMMA.16816.F32 R36, R228.reuse, R18, R28 ;  /* 0x00000012e424723c */ /* 0x040fe2000000181c */
[----:B------:R-:W-:Y:S07]  /*38b0*/  LDSM.16.M88.4 R16, [R135+0x7000] ;  /* 0x007000008710783b */ /* 0x000fee0000000200 */
[C---:B---3--:R-:W-:Y:S01]  /*38c0*/  HMMA.16816.F32 R32, R228.reuse, R12, R24 ;  /* 0x0000000ce420723c */ /* 0x048fe20000001818 */
[----:B------:R-:W2:Y:S07]  /*38d0*/  LDSM.16.M88.4 R24, [R135+0x6000] ;  /* 0x006000008718783b */ /* 0x000eae0000000200 */
[C---:B------:R-:W-:Y:S01]  /*38e0*/  HMMA.16816.F32 R28, R228.reuse, R14, R8 ;  /* 0x0000000ee41c723c */ /* 0x040fe20000001808 */
[----:B------:R-:W3:Y:S07]  /*38f0*/  LDSM.16.M88.4 R12, [R135+0x7800] ;  /* 0x00780000870c783b */ /* 0x000eee0000000200 */
[C---:B------:R-:W-:Y:S08]  /*3900*/  HMMA.16816.F32 R8, R228.reuse, R40, R4 ;  /* 0x00000028e408723c */ /* 0x040ff00000001804 */
[----:B------:R-:W-:Y:S01]  /*3910*/  HMMA.16816.F32 R4, R228, R42, R56 ;  /* 0x0000002ae404723c */ /* 0x000fe20000001838 */
[----:B------:R-:W-:Y:S04]  /*3920*/  STL [R1+0x28], R64 ;  /* 0x0000284001007387 */ /* 0x000fe80000100800 */
[----:B------:R-:W-:Y:S04]  /*3930*/  STL [R1+0x1c], R3 ;  /* 0x00001c0301007387 */ /* 0x000fe80000100800 */
[----:B------:R4:W-:Y:S04]  /*3940*/  STL [R1+0x20], R2 ;  /* 0x0000200201007387 */ /* 0x0009e80000100800 */
[----:B------:R3:W-:Y:S01]  /*3950*/  STL [R1+0x24], R0 ;  /* 0x0000240001007387 */ /* 0x0007e20000100800 */
[C---:B-1----:R-:W-:Y:S08]  /*3960*/  HMMA.16816.F32 R40, R232.reuse, R20, R44 ;  /* 0x00000014e828723c */ /* 0x042ff0000000182c */
[C---:B--2---:R-:W-:Y:S08]  /*3970*/  HMMA.16816.F32 R52, R232.reuse, R24, R52 ;  /* 0x00000018e834723c */ /* 0x044ff00000001834 */
[----:B------:R-:W-:Y:S01]  /*3980*/  HMMA.16816.F32 R48, R232, R26, R48 ;  /* 0x0000001ae830723c */ /* 0x000fe20000001830 */
[----:B----4-:R-:W-:-:S02]  /*3990*/  IADD3 R2, R90, 0x7000, RZ ;  /* 0x000070005a027810 */ /* 0x010fc40007ffe0ff */
[----:B---3--:R-:W-:-:S05]  /*39a0*/  IADD3 R0, R90, 0x7800, RZ ;  /* 0x000078005a007810 */ /* 0x008fca0007ffe0ff */
[C---:B------:R-:W-:Y:S01]  /*39b0*/  HMMA.16816.F32 R36, R232.reuse, R22, R36 ;  /* 0x00000016e824723c */ /* 0x040fe20000001824 */
[----:B------:R-:W1:Y:S07]  /*39c0*/  LDSM.16.M88.4 R20, [R91] ;  /* 0x000000005b14783b */ /* 0x000e6e0000000200 */
[C---:B------:R-:W-:Y:S01]  /*39d0*/  HMMA.16816.F32 R24, R232.reuse, R12, R8 ;  /* 0x0000000ce818723c */ /* 0x040fe20000001808 */
[----:B------:R-:W-:Y:S07]  /*39e0*/  LDSM.16.M88.4 R8, [R0] ;  /* 0x000000000008783b */ /* 0x000fee0000000200 */
[----:B------:R-:W-:Y:S01]  /*39f0*/  HMMA.16816.F32 R4, R232, R14, R4 ;  /* 0x0000000ee804723c */ /* 0x000fe20000001804 */
[----:B------:R-:W2:Y:S01]  /*3a00*/  LDSM.16.M88.4 R12, [R2] ;  /* 0x00000000020c783b */ /* 0x000ea20000000200 */
[----:B------:R-:W-:-:S06]  /*3a10*/  IADD3 R3, R90, 0x6800, RZ ;  /* 0x000068005a037810 */ /* 0x000fcc0007ffe0ff */
[C---:B------:R-:W-:Y:S08]  /*3a20*/  HMMA.16816.F32 R32, R232.reuse, R16, R32 ;  /* 0x00000010e820723c */ /* 0x040ff00000001820 */
[----:B------:R-:W-:Y:S01]  /*3a30*/  HMMA.16816.F32 R28, R232, R18, R28 ;  /* 0x00000012e81c723c */ /* 0x000fe2000000181c */
[----:B------:R-:W3:Y:S07]  /*3a40*/  LDSM.16.M88.4 R16, [R3] ;  /* 0x000000000310783b */ /* 0x000eee0000000200 */
[C---:B-1----:R-:W-:Y:S08]  /*3a50*/  HMMA.16816.F32 R68, R236.reuse, R20, R52 ;  /* 0x00000014ec44723c */ /* 0x042ff00000001834 */
[C---:B------:R-:W-:Y:S08]  /*3a60*/  HMMA.16816.F32 R44, R236.reuse, R22, R48 ;  /* 0x00000016ec2c723c */ /* 0x040ff00000001830 */
[C---:B--2---:R-:W-:Y:S08]  /*3a70*/  HMMA.16816.F32 R32, R236.reuse, R12, R32 ;  /* 0x0000000cec20723c */ /* 0x044ff00000001820 */
[C---:B------:R-:W-:Y:S01]  /*3a80*/  HMMA.16816.F32 R28, R236.reuse, R14, R28 ;  /* 0x0000000eec1c723c */ /* 0x040fe2000000181c */
[----:B------:R-:W1:Y:S07]  /*3a90*/  LDSM.16.M88.4 R12, [R249+0x6000] ;  /* 0x00600000f90c783b */ /* 0x000e6e0000000200 */
[C---:B------:R-:W-:Y:S08]  /*3aa0*/  HMMA.16816.F32 R24, R236.reuse, R8, R24 ;  /* 0x00000008ec18723c */ /* 0x040ff00000001818 */
[C---:B------:R-:W-:Y:S01]  /*3ab0*/  HMMA.16816.F32 R20, R236.reuse, R10, R4 ;  /* 0x0000000aec14723c */ /* 0x040fe20000001804 */
[----:B------:R-:W2:Y:S04]  /*3ac0*/  LDSM.16.M88.4 R8, [R249+0x6800] ;  /* 0x00680000f908783b */ /* 0x000ea80000000200 */
[----:B------:R-:W4:Y:S03]  /*3ad0*/  LDSM.16.M88.4 R4, [R249+0x7000] ;  /* 0x00700000f904783b */ /* 0x000f260000000200 */
        /* <DEDUP_REMOVED lines=9> */
[C---:B----4-:R-:W-:Y:S08]  /*3b70*/  HMMA.16816.F32 R52, R240.reuse, R4, R32 ;  /* 0x00000004f034723c */ /* 0x050ff00000001820 */
[----:B------:R-:W-:Y:S01]  /*3b80*/  HMMA.16816.F32 R48, R240, R6, R28 ;  /* 0x00000006f030723c */ /* 0x000fe2000000181c */
[----:B------:R-:W4:Y:S04]  /*3b90*/  LDSM.16.M88.4 R4, [R248+0x1000] ;  /* 0x00100000f804783b */ /* 0x000f280000000200 */
[----:B------:R-:W4:Y:S01]  /*3ba0*/  LDSM.16.M88.4 R28, [R248+0x1800] ;  /* 0x00180000f81c783b */ /* 0x000f220000000200 */
[----:B------:R-:W-:Y:S01]  /*3bb0*/  ISETP.GT.AND P0, PT, R72, R133, PT ;  /* 0x000000854800720c */ /* 0x000fe20003f04270 */
[----:B------:R-:W-:-:S04]  /*3bc0*/  DEPBAR.LE SB0, 0x0 ;  /* 0x000080000000791a */ /* 0x000fc80000000000 */
[C---:B---3--:R-:W-:Y:S08]  /*3bd0*/  HMMA.16816.F32 R44, R240.reuse, R16, R24 ;  /* 0x00000010f02c723c */ /* 0x048ff00000001818 */
[----:B------:R-:W-:Y:S08]  /*3be0*/  HMMA.16816.F32 R36, R240, R18, R20 ;  /* 0x00000012f024723c */ /* 0x000ff00000001814 */
[C---:B-1----:R-:W-:Y:S08]  /*3bf0*/  HMMA.16816.F32 R40, R244.reuse, R12, R68 ;  /* 0x0000000cf428723c */ /* 0x042ff00000001844 */
[C---:B--2---:R-:W-:Y:S08]  /*3c00*/  HMMA.16816.F32 R24, R244.reuse, R8, R60 ;  /* 0x00000008f418723c */ /* 0x044ff0000000183c */
[C---:B------:R-:W-:Y:S08]  /*3c10*/  HMMA.16816.F32 R32, R244.reuse, R14, R64 ;  /* 0x0000000ef420723c */ /* 0x040ff00000001840 */
[C---:B------:R-:W-:Y:S08]  /*3c20*/  HMMA.16816.F32 R20, R244.reuse, R10, R56 ;  /* 0x0000000af414723c */ /* 0x040ff00000001838 */
[C---:B----4-:R-:W-:Y:S08]  /*3c30*/  HMMA.16816.F32 R16, R244.reuse, R4, R52 ;  /* 0x00000004f410723c */ /* 0x050ff00000001834 */
[C---:B------:R-:W-:Y:S08]  /*3c40*/  HMMA.16816.F32 R12, R244.reuse, R6, R48 ;  /* 0x00000006f40c723c */ /* 0x040ff00000001830 */
[C---:B------:R-:W-:Y:S08]  /*3c50*/  HMMA.16816.F32 R8, R244.reuse, R28, R44 ;  /* 0x0000001cf408723c */ /* 0x040ff0000000182c */
[----:B------:R-:W-:Y:S01]  /*3c60*/  HMMA.16816.F32 R4, R244, R30, R36 ;  /* 0x0000001ef404723c */ /* 0x000fe20000001824 */
[----:B------:R1:W-:Y:S04]  /*3c70*/  STL [R1+0x2c], R3 ;  /* 0x00002c0301007387 */ /* 0x0003e80000100800 */
[----:B------:R2:W-:Y:S04]  /*3c80*/  STL [R1+0x30], R2 ;  /* 0x0000300201007387 */ /* 0x0005e80000100800 */
[----:B------:R3:W-:Y:S01]  /*3c90*/  STL [R1+0x34], R0 ;  /* 0x0000340001007387 */ /* 0x0007e20000100800 */
[----:B------:R-:W-:-:S02]  /*3ca0*/  FMUL.FTZ R40, R40, c[0x0][0x320] ;  /* 0x0000c80028287a20 */ /* 0x000fc40000410000 */
[----:B------:R-:W-:Y:S02]  /*3cb0*/  FMUL.FTZ R42, R42, c[0x0][0x320] ;  /* 0x0000c8002a2a7a20 */ /* 0x000fe40000410000 */
[----:B------:R-:W-:Y:S02]  /*3cc0*/  FMUL.FTZ R43, R43, c[0x0][0x320] ;  /* 0x0000c8002b2b7a20 */ /* 0x000fe40000410000 */
[----:B------:R-:W-:Y:S02]  /*3cd0*/  FMUL.FTZ R24, R24, c[0x0][0x320] ;  /* 0x0000c80018187a20 */ /* 0x000fe40000410000 */
[----:B------:R-:W-:Y:S01]  /*3ce0*/  FMUL.FTZ R25, R25, c[0x0][0x320] ;  /* 0x0000c80019197a20 */ /* 0x000fe20000410000 */
[C---:B-1----:R-:W-:Y:S02]  /*3cf0*/  IADD3 R3, R90.reuse, 0x1800, RZ ;  /* 0x000018005a037810 */ /* 0x042fe40007ffe0ff */
[C---:B--2---:R-:W-:Y:S02]  /*3d00*/  IADD3 R2, R90.reuse, 0x1000, RZ ;  /* 0x000010005a027810 */ /* 0x044fe40007ffe0ff */
[----:B---3--:R-:W-:Y:S01]  /*3d10*/  IADD3 R0, R90, 0x800, RZ ;  /* 0x000008005a007810 */ /* 0x008fe20007ffe0ff */
[----:B------:R1:W-:Y:S01]  /*3d20*/  STL [R1+0x44], R3 ;  /* 0x0000440301007387 */ /* 0x0003e20000100800 */
[----:B------:R-:W-:-:S03]  /*3d30*/  FMUL.FTZ R41, R41, c[0x0][0x320] ;  /* 0x0000c80029297a20 */ /* 0x000fc60000410000 */
[----:B------:R1:W-:Y:S01]  /*3d40*/  STL [R1+0x3c], R0 ;  /* 0x00003c0001007387 */ /* 0x0003e20000100800 */
[----:B------:R-:W-:-:S03]  /*3d50*/  FMUL.FTZ R32, R32, c[0x0][0x320] ;  /* 0x0000c80020207a20 */ /* 0x000fc60000410000 */
[----:B------:R1:W-:Y:S01]  /*3d60*/  STL [R1+0x40], R2 ;  /* 0x0000400201007387 */ /* 0x0003e20000100800 */
[----:B------:R-:W-:Y:S02]  /*3d70*/  FMUL.FTZ R33, R33, c[0x0][0x320] ;  /* 0x0000c80021217a20 */ /* 0x000fe40000410000 */
[----:B------:R-:W-:Y:S02]  /*3d80*/  FMUL.FTZ R34, R34, c[0x0][0x320] ;  /* 0x0000c80022227a20 */ /* 0x000fe40000410000 */
[----:B------:R-:W-:Y:S02]  /*3d90*/  FMUL.FTZ R35, R35, c[0x0][0x320] ;  /* 0x0000c80023237a20 */ /* 0x000fe40000410000 */
[----:B------:R-:W-:Y:S02]  /*3da0*/  FMUL.FTZ R26, R26, c[0x0][0x320] ;  /* 0x0000c8001a1a7a20 */ /* 0x000fe40000410000 */
[----:B------:R-:W-:Y:S02]  /*3db0*/  FMUL.FTZ R27, R27, c[0x0][0x320] ;  /* 0x0000c8001b1b7a20 */ /* 0x000fe40000410000 */
[----:B------:R-:W-:-:S02]  /*3dc0*/  FMUL.FTZ R20, R20, c[0x0][0x320] ;  /* 0x0000c80014147a20 */ /* 0x000fc40000410000 */
        /* <DEDUP_REMOVED lines=18> */
[----:B------:R-:W-:Y:S01]  /*3ef0*/  FMUL.FTZ R7, R7, c[0x0][0x320] ;  /* 0x0000c80007077a20 */ /* 0x000fe20000410000 */
[----:B------:R1:W2:Y:S08]  /*3f00*/  MUFU.TANH R44, R40 ;  /* 0x00000028002c7308 */ /* 0x0002b00000002400 */
[----:B------:R1:W3:Y:S08]  /*3f10*/  MUFU.TANH R49, R42 ;  /* 0x0000002a00317308 */ /* 0x0002f00000002400 */
[----:B------:R1:W4:Y:S08]  /*3f20*/  MUFU.TANH R48, R43 ;  /* 0x0000002b00307308 */ /* 0x0003300000002400 */
[----:B------:R1:W1:Y:S08]  /*3f30*/  MUFU.TANH R31, R24 ;  /* 0x00000018001f7308 */ /* 0x0002700000002400 */
        /* <DEDUP_REMOVED lines=13> */
[----:B------:R-:W1:Y:S08]  /*4010*/  MUFU.TANH R41, R41 ;  /* 0x0000002900297308 */ /* 0x000e700000002400 */
        /* <DEDUP_REMOVED lines=13> */
[----:B------:R1:W1:Y:S01]  /*40f0*/  MUFU.TANH R26, R7 ;  /* 0x00000007001a7308 */ /* 0x0002620000002400 */
[----:B------:R-:W-:Y:S01]  /*4100*/  BSSY B0, `(.L_x_1042) ;  /* 0x000005c000007945 */ /* 0x000fe20003800000 */
[----:B------:R-:W-:Y:S01]  /*4110*/  BAR.SYNC.DEFER_BLOCKING 0x0 ;  /* 0x0000000000007b1d */ /* 0x000fe20000010000 */
[----:B------:R-:W-:-:S05]  /*4120*/  ISETP.GT.AND P6, PT, R77, 0x3f, PT ;  /* 0x0000003f4d00780c */ /* 0x000fca0003fc4270 */
[----:B------:R-:W-:Y:S05]  /*4130*/  @!P0 BRA `(.L_x_1043) ;  /* 0x0000058000008947 */ /* 0x000fea0003800000 */
[----:B--234-:R-:W-:Y:S01]  /*4140*/  ISETP.NE.AND P2, PT, R87, 0x1, PT ;  /* 0x000000015700780c */ /* 0x01cfe20003f45270 */
[----:B-1----:R-:W-:Y:S02]  /*4150*/  IMAD R2, R72, 0x40, R132 ;  /* 0x0000004048027824 */ /* 0x002fe400078e0284 */
[----:B------:R-:W-:-:S03]  /*4160*/  IMAD.MOV.U32 R6, RZ, RZ, RZ ;  /* 0x000000ffff067224 */ /* 0x000fc600078e00ff */
[----:B------:R-:W-:-:S05]  /*4170*/  IADD3 R2, R2, -0x40, R77 ;  /* 0xffffffc002027810 */ /* 0x000fca0007ffe04d */
[----:B------:R-:W-:Y:S02]  /*4180*/  IMAD.MOV.U32 R0, RZ, RZ, R2 ;  /* 0x000000ffff007224 */ /* 0x000fe400078e0002 */
        /* <DEDUP_REMOVED lines=8> */
[----:B------:R-:W-:-:S05]  /*4210*/  IMAD R2, R0, c[0x0][0x2b8], R2 ;  /* 0x0000ae0000027a24 */ /* 0x000fca00078e0202 */
[----:B------:R-:W-:Y:S01]  /*4220*/  SHF.R.S32.HI R0, RZ, 0x1f, R2 ;  /* 0x0000001fff007819 */ /* 0x000fe20000011402 */
[----:B------:R1:W-:Y:S04]  /*4230*/  STL [R1+0x8c], R2 ;  /* 0x00008c0201007387 */ /* 0x0003e80000100800 */
[----:B------:R-:W-:-:S04]  /*4240*/  IMAD R0, R0, c[0x0][0x1e0], RZ ;  /* 0x0000780000007a24 */ /* 0x000fc800078e02ff */
[C---:B------:R-:W-:Y:S02]  /*4250*/  IMAD R0, R2.reuse, c[0x0][0x1e4], R0 ;  /* 0x0000790002007a24 */ /* 0x040fe400078e0200 */
[----:B-1----:R-:W-:-:S04]  /*4260*/  IMAD.WIDE.U32 R2, R2, c[0x0][0x1e0], RZ ;  /* 0x0000780002027a25 */ /* 0x002fc800078e00ff */
[----:B------:R-:W-:Y:S01]  /*4270*/  IMAD.IADD R3, R3, 0x1, R0 ;  /* 0x0000000103037824 */ /* 0x000fe200078e0200 */
[----:B--2---:R1:W-:Y:S01]  /*4280*/  STL [R1+0x84], R6 ;  /* 0x0000840601007387 */ /* 0x0043e20000100800 */
[----:B------:R-:W-:Y:S02]  /*4290*/  SHF.R.S32.HI R0, RZ, 0x1f, R6 ;  /* 0x0000001fff007819 */ /* 0x000fe40000011406 */
[----:B------:R-:W-:-:S04]  /*42a0*/  IMAD.WIDE.U32 R2, R6, c[0x0][0x1f0], R2 ;  /* 0x00007c0006027a25 */ /* 0x000fc800078e0002 */
[----:B------:R-:W-:-:S04]  /*42b0*/  IMAD R0, R0, c[0x0][0x1f0], RZ ;  /* 0x00007c0000007a24 */ /* 0x000fc800078e02ff */
[----:B------:R-:W-:Y:S01]  /*42c0*/  IMAD R5, R6, c[0x0][0x1f4], R0 ;  /* 0x00007d0006057a24 */ /* 0x000fe200078e0200 */
[----:B------:R-:W-:-:S04]  /*42d0*/  IADD3 R0, P0, R84, R2, RZ ;  /* 0x0000000254007210 */ /* 0x000fc80007f1e0ff */
[----:B------:R-:W-:Y:S02]  /*42e0*/  IADD3.X R5, R83, R3, R5, P0, !PT ;  /* 0x0000000353057210 */ /* 0x000fe400007fe405 */
[----:B------:R-:W-:-:S04]  /*42f0*/  LEA R15, P0, R0, c[0x0][0x1c8], 0x1 ;  /* 0x00007200000f7a11 */ /* 0x000fc800078008ff */
[----:B------:R-:W-:Y:S01]  /*4300*/  LEA.HI.X R5, R0, c[0x0][0x1cc], R5, 0x1, P0 ;  /* 0x0000730000057a11 */ /* 0x000fe200000f0c05 */
[----:B------:R-:W-:Y:S06]  /*4310*/  BRA.DIV ~URZ, `(.L_x_1044) ;  /* 0x0000d7a27f007947 */ /* 0x000fec000b800000 */
[----:B------:R2:W3:Y:S02]  /*4320*/  SHFL.IDX PT, R4, R5, RZ, 0x181f ;  /* 0x00181fff05047589 */ /* 0x0004e400000e0000 */
.L_x_1082:
[----:B------:R-:W-:Y:S05]  /*4330*/  BRA.DIV ~URZ, `(.L_x_1045) ;  /* 0x0000d7f27f007947 */ /* 0x000fea000b800000 */
[----:B------:R-:W4:Y:S04]  /*4340*/  LDL R2, [R1+0x88] ;  /* 0x0000880001027983 */ /* 0x000f280000100800 */
[----:B------:R-:W5:Y:S04]  /*4350*/  LDL R51, [R1+0x9c] ;  /* 0x00009c0001337983 */ /* 0x000f680000100800 */
[----:B--2---:R-:W2:Y:S04]  /*4360*/  LDL R50, [R1+0x98] ;  /* 0x0000980001327983 */ /* 0x004ea80000100800 */
[----:B---3--:R-:W3:Y:S04]  /*4370*/  LDL R19, [R1+0x94] ;  /* 0x0000940001137983 */ /* 0x008ee80000100800 */
[----:B------:R-:W3:Y:S04]  /*4380*/  LDL R18, [R1+0x54] ;  /* 0x0000540001127983 */ /* 0x000ee80000100800 */
[----:B------:R-:W1:Y:S02]  /*4390*/  SHFL.IDX PT, R0, R15, RZ, 0x181f ;  /* 0x00181fff0f007589 */ /* 0x000e6400000e0000 */
[----:B-1----:R-:W-:-:S02]  /*43a0*/  IADD3 R10, P1, R0, R80, RZ ;  /* 0x00000050000a7210 */ /* 0x002fc40007f3e0ff */
[C---:B------:R-:W-:Y:S02]  /*43b0*/  IADD3 R8, P0, R0.reuse, R79, RZ ;  /* 0x0000004f00087210 */ /* 0x040fe40007f1e0ff */
[----:B------:R-:W-:Y:S01]  /*43c0*/  IADD3 R6, P5, R0, R81, RZ ;  /* 0x0000005100067210 */ /* 0x000fe20007fbe0ff */
[C---:B------:R-:W-:Y:S02]  /*43d0*/  IMAD.X R11, R4.reuse, 0x1, R73, P1 ;  /* 0x00000001040b7824 */ /* 0x040fe400008e0649 */
[C---:B------:R-:W-:Y:S02]  /*43e0*/  IMAD.X R9, R4.reuse, 0x1, R74, P0 ;  /* 0x0000000104097824 */ /* 0x040fe400000e064a */
[----:B------:R-:W-:Y:S01]  /*43f0*/  IMAD.X R7, R4, 0x1, R75, P5 ;  /* 0x0000000104077824 */ /* 0x000fe200028e064b */
[----:B----4-:R-:W-:Y:S02]  /*4400*/  ISETP.GE.AND P3, PT, R2, c[0x0][0x1d4], PT ;  /* 0x0000750002007a0c */ /* 0x010fe40003f66270 */
[----:B------:R-:W-:-:S02]  /*4410*/  IADD3 R2, P4, R0, R82, RZ ;  /* 0x0000005200027210 */ /* 0x000fc40007f9e0ff */
[----:B-----5:R-:W-:Y:S01]  /*4420*/  ISETP.GE.AND P2, PT, R51, c[0x0][0x1d4], PT ;  /* 0x0000750033007a0c */ /* 0x020fe20003f46270 */
[----:B------:R-:W1:Y:S01]  /*4430*/  SHFL.IDX PT, R0, R15, 0x1, 0x181f ;  /* 0x00381f000f007f89 */ /* 0x000e6200000e0000 */
[----:B------:R-:W-:Y:S01]  /*4440*/  SEL R14, RZ, 0x10, P3 ;  /* 0x00000010ff0e7807 */ /* 0x000fe20001800000 */
[----:B------:R-:W-:Y:S01]  /*4450*/  IMAD.X R3, R4, 0x1, R76, P4 ;  /* 0x0000000104037824 */ /* 0x000fe200020e064c */
[----:B--2---:R-:W-:Y:S01]  /*4460*/  ISETP.GE.AND P1, PT, R50, c[0x0][0x1d4], PT ;  /* 0x0000750032007a0c */ /* 0x004fe20003f26270 */
[----:B------:R2:W4:Y:S01]  /*4470*/  SHFL.IDX PT, R4, R5, 0x1, 0x181f ;  /* 0x00381f0005047f89 */ /* 0x00052200000e0000 */
[----:B------:R-:W-:Y:S02]  /*4480*/  SEL R13, RZ, 0x10, P2 ;  /* 0x00000010ff0d7807 */ /* 0x000fe40001000000 */
[----:B---3--:R-:W-:Y:S02]  /*4490*/  ISETP.GE.AND P0, PT, R19, c[0x0][0x1d4], PT ;  /* 0x0000750013007a0c */ /* 0x008fe40003f06270 */
[----:B------:R-:W-:Y:S01]  /*44a0*/  SEL R12, RZ, 0x10, P1 ;  /* 0x00000010ff0c7807 */ /* 0x000fe20000800000 */
[----:B------:R3:W-:Y:S04]  /*44b0*/  LDGSTS.E.BYPASS.LTC128B.128 [R18+0x10100], [R10.64], !P3 ;  /* 0x101000000a127fae */ /* 0x0007e8000d901d46 */
[----:B------:R3:W-:Y:S04]  /*44c0*/  LDGSTS.E.BYPASS.LTC128B.128 [R18+0x12100], [R8.64], !P2 ;  /* 0x1210000008127fae */ /* 0x0007e8000d101d46 */
[----:B------:R3:W-:Y:S04]  /*44d0*/  LDGSTS.E.BYPASS.LTC128B.128 [R18+0x14100], [R6.64], !P1 ;  /* 0x1410000006127fae */ /* 0x0007e8000c901d46 */
[----:B------:R3:W-:Y:S01]  /*44e0*/  LDGSTS.E.BYPASS.LTC128B.128 [R18+0x16100], [R2.64], !P0 ;  /* 0x1610000002127fae */ /* 0x0007e2000c101d46 */
[----:B--2---:R-:W-:-:S03]  /*44f0*/  SEL R5, RZ, 0x10, P0 ;  /* 0x00000010ff057807 */ /* 0x004fc60000000000 */
.L_x_1083:
[----:B-1----:R-:W2:Y:S01]  /*4500*/  LDL R15, [R1+0x54] ;  /* 0x00005400010f7983 */ /* 0x002ea20000100800 */
[----:B---3--:R-:W-:-:S02]  /*4510*/  IADD3 R2, -R13, 0x10, RZ ;  /* 0x000000100d027810 */ /* 0x008fc40007ffe1ff */
[----:B------:R-:W-:Y:S02]  /*4520*/  IADD3 R10, -R14, 0x10, RZ ;  /* 0x000000100e0a7810 */ /* 0x000fe40007ffe1ff */
[----:B------:R-:W-:Y:S02]  /*4530*/  LOP3.LUT R2, R2, 0xf, RZ, 0xc0, !PT ;  /* 0x0000000f02027812 */ /* 0x000fe400078ec0ff */
[----:B------:R-:W-:Y:S02]  /*4540*/  IADD3 R6, -R12, 0x10, RZ ;  /* 0x000000100c067810 */ /* 0x000fe40007ffe1ff */
[----:B------:R-:W-:Y:S02]  /*4550*/  LOP3.LUT R10, R10, 0xf, RZ, 0xc0, !PT ;  /* 0x0000000f0a0a7812 */ /* 0x000fe400078ec0ff */
[----:B------:R-:W-:Y:S02]  /*4560*/  IADD3 R8, P5, P4, R2, R0, R79 ;  /* 0x0000000002087210 */ /* 0x000fe40007cbe04f */
[----:B------:R-:W-:-:S02]  /*4570*/  IADD3 R2, -R5, 0x10, RZ ;  /* 0x0000001005027810 */ /* 0x000fc40007ffe1ff */
[----:B------:R-:W-:Y:S02]  /*4580*/  LOP3.LUT R6, R6, 0xf, RZ, 0xc0, !PT ;  /* 0x0000000f06067812 */ /* 0x000fe400078ec0ff */
[-C--:B------:R-:W-:Y:S02]  /*4590*/  IADD3 R10, P1, P0, R10, R0.reuse, R80 ;  /* 0x000000000a0a7210 */ /* 0x080fe4000783e050 */
[----:B------:R-:W-:Y:S02]  /*45a0*/  LOP3.LUT R2, R2, 0xf, RZ, 0xc0, !PT ;  /* 0x0000000f02027812 */ /* 0x000fe400078ec0ff */
[----:B------:R-:W-:Y:S02]  /*45b0*/  IADD3 R6, P3, P2, R6, R0, R81 ;  /* 0x0000000006067210 */ /* 0x000fe40007a7e051 */
[----:B----4-:R-:W-:Y:S02]  /*45c0*/  IADD3.X R11, RZ, R4, R73, P1, P0 ;  /* 0x00000004ff0b7210 */ /* 0x010fe40000fe0449 */
[----:B------:R-:W-:-:S02]  /*45d0*/  IADD3 R2, P1, P0, R2, R0, R82 ;  /* 0x0000000002027210 */ /* 0x000fc4000783e052 */
[-C--:B------:R-:W-:Y:S02]  /*45e0*/  IADD3.X R7, RZ, R4.reuse, R75, P3, P2 ;  /* 0x00000004ff077210 */ /* 0x080fe40001fe444b */
[----:B------:R-:W-:Y:S02]  /*45f0*/  ISETP.NE.U32.AND P3, PT, R14, RZ, PT ;  /* 0x000000ff0e00720c */ /* 0x000fe40003f65070 */
[----:B------:R-:W-:Y:S02]  /*4600*/  ISETP.NE.U32.AND P2, PT, R13, RZ, PT ;  /* 0x000000ff0d00720c */ /* 0x000fe40003f45070 */
[----:B------:R-:W-:Y:S02]  /*4610*/  IADD3.X R3, RZ, R4, R76, P1, P0 ;  /* 0x00000004ff037210 */ /* 0x000fe40000fe044c */
[----:B------:R-:W-:Y:S02]  /*4620*/  ISETP.NE.U32.AND P1, PT, R12, RZ, PT ;  /* 0x000000ff0c00720c */ /* 0x000fe40003f25070 */
[----:B------:R-:W-:-:S02]  /*4630*/  ISETP.NE.U32.AND P0, PT, R5, RZ, PT ;  /* 0x000000ff0500720c */ /* 0x000fc40003f05070 */
[----:B------:R-:W-:-:S03]  /*4640*/  IADD3.X R9, RZ, R4, R74, P5, P4 ;  /* 0x00000004ff097210 */ /* 0x000fc60002fe844a */
[----:B------:R-:W-:Y:S01]  /*4650*/  @!PT LDS RZ, [RZ] ;  /* 0x00000000fffff984 */ /* 0x000fe20000000800 */
[----:B------:R-:W-:Y:S01]  /*4660*/  @!PT LDS RZ, [RZ] ;  /* 0x00000000fffff984 */ /* 0x000fe20000000800 */
[----:B------:R-:W-:Y:S01]  /*4670*/  @!PT LDS RZ, [RZ] ;  /* 0x00000000fffff984 */ /* 0x000fe20000000800 */
[----:B--2---:R1:W-:Y:S04]  /*4680*/  LDGSTS.E.BYPASS.LTC128B.128.ZFILL [R15+0x11100], [R10.64], P3 ;  /* 0x111000000a0f7fae */ /* 0x0043e80009941d46 */
[----:B------:R1:W-:Y:S04]  /*4690*/  LDGSTS.E.BYPASS.LTC128B.128.ZFILL [R15+0x13100], [R8.64], P2 ;  /* 0x13100000080f7fae */ /* 0x0003e80009141d46 */
[----:B------:R1:W-:Y:S04]  /*46a0*/  LDGSTS.E.BYPASS.LTC128B.128.ZFILL [R15+0x15100], [R6.64], P1 ;  /* 0x15100000060f7fae */ /* 0x0003e80008941d46 */
[----:B------:R1:W-:Y:S02]  /*46b0*/  LDGSTS.E.BYPASS.LTC128B.128.ZFILL [R15+0x17100], [R2.64], P0 ;  /* 0x17100000020f7fae */ /* 0x0003e40008141d46 */
.L_x_1043:
[----:B--234-:R-:W-:Y:S05]  /*46c0*/  BSYNC B0 ;  /* 0x0000000000007941 */ /* 0x01cfea0003800000 */
.L_x_1042:
[----:B-1----:R-:W2:Y:S04]  /*46d0*/  LDL R3, [R1+0xf0] ;  /* 0x0000f00001037983 */ /* 0x002ea80000100800 */
[----:B------:R-:W2:Y:S01]  /*46e0*/  LDL R2, [R1+0x200] ;  /* 0x0002000001027983 */ /* 0x000ea20000100800 */
[----:B------:R-:W-:-:S03]  /*46f0*/  MOV R4, c[0x0][0x2c4] ;  /* 0x0000b10000047a02 */ /* 0x000fc60000000f00 */
[----:B------:R-:W3:Y:S01]  /*4700*/  LDL R5, [R1+0xdc] ;  /* 0x0000dc0001057983 */ /* 0x000ee20000100800 */
[----:B------:R-:W-:Y:S02]  /*4710*/  ISETP.NE.AND P0, PT, R4, 0x1, PT ;  /* 0x000000010400780c */ /* 0x000fe40003f05270 */
[----:B------:R-:W-:Y:S01]  /*4720*/  MOV R0, 0x1 ;  /* 0x0000000100007802 */ /* 0x000fe20000000f00 */
[----:B------:R-:W0:Y:S04]  /*4730*/  LDGDEPBAR ;  /* 0x00000000000079af */ /* 0x000e280000000000 */
[----:B------:R-:W-:Y:S02]  /*4740*/  IMAD R0, R72, -0x40, R0 ;  /* 0xffffffc048007824 */ /* 0x000fe400078e0200 */
[----:B--2---:R-:W-:Y:S01]  /*4750*/  IMAD.IADD R4, R2, 0x1, R3 ;  /* 0x0000000102047824 */ /* 0x004fe200078e0203 */
[----:B------:R-:W-:-:S03]  /*4760*/  MOV R3, c[0x0][0x2ac] ;  /* 0x0000ab0000037a02 */ /* 0x000fc60000000f00 */
[----:B------:R-:W-:Y:S01]  /*4770*/  @P0 IMAD.HI.U32 R2, R4, c[0x0][0x2c8], RZ ;  /* 0x0000b20004020a27 */ /* 0x000fe200078e00ff */
[----:B------:R1:W-:Y:S03]  /*4780*/  STL [R1+0xac], R4 ;  /* 0x0000ac0401007387 */ /* 0x0003e60000100800 */
[----:B------:R-:W-:Y:S02]  /*4790*/  IMAD R0, R3, c[0x0][0x1d0], R0 ;  /* 0x0000740003007a24 */ /* 0x000fe400078e0200 */
[----:B---3--:R-:W-:-:S03]  /*47a0*/  IMAD.IADD R6, R78, 0x1, -R5 ;  /* 0x000000014e067824 */ /* 0x008fc600078e0a05 */
[----:B------:R-:W-:Y:S02]  /*47b0*/  IADD3 R5, R0, -c[0x0][0x168], -R5 ;  /* 0x80005a0000057a10 */ /* 0x000fe40007ffe805 */
[----:B-1----:R-:W-:Y:S01]  /*47c0*/  @P0 SHF.R.U32.HI R4, RZ, c[0x0][0x2cc], R2 ;  /* 0x0000b300ff040a19 */ /* 0x002fe20000011602 */
[----:B------:R-:W-:Y:S05]  /*47d0*/  BRA.DIV ~URZ, `(.L_x_1046) ;  /* 0x0000d6227f007947 */ /* 0x000fea000b800000 */
[----:B------:R1:W2:Y:S02]  /*47e0*/  SHFL.IDX PT, R0, R4, RZ, 0x1c1f ;  /* 0x001c1fff04007589 */ /* 0x0002a400000e0000 */
.L_x_1084:
[----:B--2---:R-:W-:-:S05]  /*47f0*/  IMAD.IADD R0, R5, 0x1, R0 ;  /* 0x0000000105007824 */ /* 0x004fca00078e0200 */
[----:B------:R-:W-:-:S04]  /*4800*/  IMNMX R0, R6, R0, PT ;  /* 0x0000000006007217 */ /* 0x000fc80003800200 */
[C---:B------:R-:W-:Y:S02]  /*4810*/  ISETP.GT.AND P0, PT, R0.reuse, RZ, PT ;  /* 0x000000ff0000720c */ /* 0x040fe40003f04270 */
[----:B------:R-:W-:Y:S02]  /*4820*/  ISETP.GT.AND P2, PT, R0, 0x1, PT ;  /* 0x000000010000780c */ /* 0x000fe40003f44270 */
[----:B------:R-:W-:Y:S02]  /*4830*/  FSEL R13, R44, -INF , P0 ;  /* 0xff8000002c0d7808 */ /* 0x000fe40000000000 */
[C---:B------:R-:W-:Y:S02]  /*4840*/  ISETP.GT.AND P3, PT, R0.reuse, 0x8, PT ;  /* 0x000000080000780c */ /* 0x040fe40003f64270 */
[C---:B------:R-:W-:Y:S02]  /*4850*/  ISETP.GT.AND P4, PT, R0.reuse, 0x9, PT ;  /* 0x000000090000780c */ /* 0x040fe40003f84270 */
[----:B------:R-:W-:-:S02]  /*4860*/  ISETP.GT.AND P1, PT, R0, 0x10, PT ;  /* 0x000000100000780c */ /* 0x000fc40003f24270 */
[----:B------:R-:W-:Y:S02]  /*4870*/  ISETP.GT.AND P0, PT, R0, 0x11, PT ;  /* 0x000000110000780c */ /* 0x000fe40003f04270 */
[----:B------:R-:W-:Y:S02]  /*4880*/  FSEL R12, R41, -INF , P2 ;  /* 0xff800000290c7808 */ /* 0x000fe40001000000 */
        /* <DEDUP_REMOVED lines=11> */
[----:B------:R-:W-:Y:S02]  /*4940*/  FSEL R87, R25, -INF , P2 ;  /* 0xff80000019577808 */ /* 0x000fe40001000000 */
[----:B------:R-:W-:Y:S02]  /*4950*/  FSEL R86, R24, -INF , P1 ;  /* 0xff80000018567808 */ /* 0x000fe40000800000 */
[----:B------:R-:W-:Y:S02]  /*4960*/  FSEL R85, R23, -INF , P0 ;  /* 0xff80000017557808 */ /* 0x000fe40000000000 */
[C---:B------:R-:W-:Y:S02]  /*4970*/  ISETP.GT.AND P4, PT, R0.reuse, 0x29, PT ;  /* 0x000000290000780c */ /* 0x040fe40003f84270 */
[----:B------:R-:W-:-:S02]  /*4980*/  ISETP.GT.AND P3, PT, R0, 0x30, PT ;  /* 0x000000300000780c */ /* 0x000fc40003f64270 */
[C---:B------:R-:W-:Y:S02]  /*4990*/  ISETP.GT.AND P2, PT, R0.reuse, 0x31, PT ;  /* 0x000000310000780c */ /* 0x040fe40003f44270 */
[C---:B------:R-:W-:Y:S02]  /*49a0*/  ISETP.GT.AND P1, PT, R0.reuse, 0x38, PT ;  /* 0x000000380000780c */ /* 0x040fe40003f24270 */
[----:B------:R-:W-:Y:S02]  /*49b0*/  ISETP.GT.AND P0, PT, R0, 0x39, PT ;  /* 0x000000390000780c */ /* 0x000fe40003f04270 */
[----:B------:R-:W-:Y:S02]  /*49c0*/  FSEL R84, R22, -INF , P4 ;  /* 0xff80000016547808 */ /* 0x000fe40002000000 */
[----:B------:R-:W-:Y:S02]  /*49d0*/  FSEL R83, R21, -INF , P3 ;  /* 0xff80000015537808 */ /* 0x000fe40001800000 */
[----:B------:R-:W-:-:S02]  /*49e0*/  FSEL R82, R20, -INF , P2 ;  /* 0xff80000014527808 */ /* 0x000fc40001000000 */
[----:B------:R-:W-:Y:S02]  /*49f0*/  FSEL R81, R17, -INF , P1 ;  /* 0xff80000011517808 */ /* 0x000fe40000800000 */
[----:B------:R-:W-:Y:S01]  /*4a00*/  FSEL R80, R16, -INF , P0 ;  /* 0xff80000010507808 */ /* 0x000fe20000000000 */
[----:B------:R-:W-:Y:S05]  /*4a10*/  BRA.DIV ~URZ, `(.L_x_1047) ;  /* 0x0000d4427f007947 */ /* 0x000fea000b800000 */
[----:B------:R-:W2:Y:S01]  /*4a20*/  SHFL.IDX PT, R0, R4, 0x1, 0x1c1f ;  /* 0x003c1f0004007f89 */ /* 0x000ea200000e0000 */
[----:B------:R-:W-:-:S04]  /*4a30*/  FMNMX.FTZ R2, R13, R12, !PT ;  /* 0x0000000c0d027209 */ /* 0x000fc80007810000 */
[----:B------:R-:W-:-:S04]  /*4a40*/  FMNMX.FTZ R2, R14, R2, !PT ;  /* 0x000000020e027209 */ /* 0x000fc80007810000 */
[----:B------:R-:W-:-:S04]  /*4a50*/  FMNMX.FTZ R2, R15, R2, !PT ;  /* 0x000000020f027209 */ /* 0x000fc80007810000 */
[----:B------:R-:W-:-:S04]  /*4a60*/  FMNMX.FTZ R2, R18, R2, !PT ;  /* 0x0000000212027209 */ /* 0x000fc80007810000 */
[----:B------:R-:W-:-:S04]  /*4a70*/  FMNMX.FTZ R2, R19, R2, !PT ;  /* 0x0000000213027209 */ /* 0x000fc80007810000 */
[----:B------:R-:W-:Y:S01]  /*4a80*/  FMNMX.FTZ R2, R28, R2, !PT ;  /* 0x000000021c027209 */ /* 0x000fe20007810000 */
[----:B--2---:R-:W-:-:S03]  /*4a90*/  IMAD.IADD R0, R5, 0x1, R0 ;  /* 0x0000000105007824 */ /* 0x004fc600078e0200 */
[----:B------:R-:W-:Y:S02]  /*4aa0*/  FMNMX.FTZ R2, R29, R2, !PT ;  /* 0x000000021d027209 */ /* 0x000fe40007810000 */
[----:B------:R-:W-:Y:S02]  /*4ab0*/  IMNMX R0, R6, R0, PT ;  /* 0x0000000006007217 */ /* 0x000fe40003800200 */
[----:B------:R-:W-:Y:S02]  /*4ac0*/  FMNMX.FTZ R2, R87, R2, !PT ;  /* 0x0000000257027209 */ /* 0x000fe40007810000 */
[C---:B------:R-:W-:Y:S02]  /*4ad0*/  ISETP.GT.AND P1, PT, R0.reuse, RZ, PT ;  /* 0x000000ff0000720c */ /* 0x040fe40003f24270 */
[C---:B------:R-:W-:Y:S02]  /*4ae0*/  ISETP.GT.AND P0, PT, R0.reuse, 0x1, PT ;  /* 0x000000010000780c */ /* 0x040fe40003f04270 */
[----:B------:R-:W-:-:S02]  /*4af0*/  ISETP.GT.AND P2, PT, R0, 0x8, PT ;  /* 0x000000080000780c */ /* 0x000fc40003f44270 */
[----:B------:R-:W-:Y:S02]  /*4b00*/  FSEL R6, R49, -INF , P1 ;  /* 0xff80000031067808 */ /* 0x000fe40000800000 */
[----:B------:R-:W-:Y:S02]  /*4b10*/  FSEL R5, R48, -INF , P0 ;  /* 0xff80000030057808 */ /* 0x000fe40000000000 */
[----:B------:R-:W-:Y:S02]  /*4b20*/  ISETP.GT.AND P0, PT, R0, 0x9, PT ;  /* 0x000000090000780c */ /* 0x000fe40003f04270 */
[----:B------:R-:W-:Y:S02]  /*4b30*/  FSEL R8, R46, -INF , P2 ;  /* 0xff8000002e087808 */ /* 0x000fe40001000000 */
[----:B------:R-:W-:Y:S02]  /*4b40*/  FMNMX.FTZ R3, R6, R5, !PT ;  /* 0x0000000506037209 */ /* 0x000fe40007810000 */
[----:B------:R-:W-:-:S02]  /*4b50*/  ISETP.GT.AND P1, PT, R0, 0x10, PT ;  /* 0x000000100000780c */ /* 0x000fc40003f24270 */
[----:B------:R-:W-:Y:S02]  /*4b60*/  FSEL R7, R47, -INF , P0 ;  /* 0xff8000002f077808 */ /* 0x000fe40000000000 */
[----:B------:R-:W-:Y:S02]  /*4b70*/  FMNMX.FTZ R3, R8, R3, !PT ;  /* 0x0000000308037209 */ /* 0x000fe40007810000 */
[C---:B------:R-:W-:Y:S02]  /*4b80*/  ISETP.GT.AND P0, PT, R0.reuse, 0x11, PT ;  /* 0x000000110000780c */ /* 0x040fe40003f04270 */
[----:B------:R-:W-:Y:S02]  /*4b90*/  FSEL R17, R43, -INF , P1 ;  /* 0xff8000002b117808 */ /* 0x000fe40000800000 */
[----:B------:R-:W-:Y:S02]  /*4ba0*/  FMNMX.FTZ R3, R7, R3, !PT ;  /* 0x0000000307037209 */ /* 0x000fe40007810000 */
[----:B------:R-:W-:-:S02]  /*4bb0*/  ISETP.GT.AND P1, PT, R0, 0x18, PT ;  /* 0x000000180000780c */ /* 0x000fc40003f24270 */
[----:B------:R-:W-:Y:S02]  /*4bc0*/  FSEL R11, R45, -INF , P0 ;  /* 0xff8000002d0b7808 */ /* 0x000fe40000000000 */
[----:B------:R-:W-:Y:S02]  /*4bd0*/  FMNMX.FTZ R3, R17, R3, !PT ;  /* 0x0000000311037209 */ /* 0x000fe40007810000 */
[----:B------:R-:W-:Y:S02]  /*4be0*/  ISETP.GT.AND P0, PT, R0, 0x19, PT ;  /* 0x000000190000780c */ /* 0x000fe40003f04270 */
        /* <DEDUP_REMOVED lines=8> */
[----:B------:R-:W-:-:S02]  /*4c70*/  FMNMX.FTZ R2, R86, R2, !PT ;  /* 0x0000000256027209 */ /* 0x000fc40007810000 */
[----:B------:R-:W-:Y:S02]  /*4c80*/  ISETP.GT.AND P1, PT, R0, 0x28, PT ;  /* 0x000000280000780c */ /* 0x000fe40003f24270 */
[----:B------:R-:W-:Y:S02]  /*4c90*/  FSEL R78, R38, -INF , P0 ;  /* 0xff800000264e7808 */ /* 0x000fe40000000000 */
[----:B------:R-:W-:Y:S02]  /*4ca0*/  FMNMX.FTZ R3, R79, R3, !PT ;  /* 0x000000034f037209 */ /* 0x000fe40007810000 */
[----:B------:R-:W-:Y:S02]  /*4cb0*/  FMNMX.FTZ R2, R85, R2, !PT ;  /* 0x0000000255027209 */ /* 0x000fe40007810000 */
[----:B------:R-:W-:Y:S02]  /*4cc0*/  ISETP.GT.AND P0, PT, R0, 0x29, PT ;  /* 0x000000290000780c */ /* 0x000fe40003f04270 */
[----:B------:R-:W-:-:S02]  /*4cd0*/  FSEL R77, R35, -INF , P1 ;  /* 0xff800000234d7808 */ /* 0x000fc40000800000 */
[----:B------:R-:W-:Y:S02]  /*4ce0*/  FMNMX.FTZ R3, R78, R3, !PT ;  /* 0x000000034e037209 */ /* 0x000fe40007810000 */
        /* <DEDUP_REMOVED lines=17> */
[----:B------:R-:W-:Y:S02]  /*4e00*/  FSEL R72, R26, -INF , P0 ;  /* 0xff8000001a487808 */ /* 0x000fe40000000000 */
[----:B------:R-:W-:Y:S02]  /*4e10*/  FMNMX.FTZ R2, R73, R3, !PT ;  /* 0x0000000349027209 */ /* 0x000fe40007810000 */
[----:B------:R-:W2:Y:S02]  /*4e20*/  SHFL.BFLY PT, R3, R0, 0x2, 0x1f ;  /* 0x0c401f0000037f89 */ /* 0x000ea400000e0000 */
[----:B------:R-:W-:-:S05]  /*4e30*/  FMNMX.FTZ R2, R72, R2, !PT ;  /* 0x0000000248027209 */ /* 0x000fca0007810000 */
[----:B------:R-:W3:Y:S01]  /*4e40*/  SHFL.BFLY PT, R16, R2, 0x2, 0x1f ;  /* 0x0c401f0002107f89 */ /* 0x000ee200000e0000 */
[----:B--2---:R-:W-:-:S05]  /*4e50*/  FMNMX.FTZ R0, R3, R0, !PT ;  /* 0x0000000003007209 */ /* 0x004fca0007810000 */
[----:B------:R-:W2:Y:S01]  /*4e60*/  SHFL.BFLY PT, R132, R0, 0x1, 0x1f ;  /* 0x0c201f0000847f89 */ /* 0x000ea200000e0000 */
[----:B---3--:R-:W-:-:S05]  /*4e70*/  FMNMX.FTZ R16, R2, R16, !PT ;  /* 0x0000001002107209 */ /* 0x008fca0007810000 */
[----:B------:R3:W4:Y:S01]  /*4e80*/  SHFL.BFLY PT, R3, R16, 0x1, 0x1f ;  /* 0x0c201f0010037f89 */ /* 0x00072200000e0000 */
[----:B--2---:R-:W-:-:S03]  /*4e90*/  FMNMX.FTZ R132, R0, R132, !PT ;  /* 0x0000008400847209 */ /* 0x004fc60007810000 */
.L_x_1085:
[----:B------:R-:W2:Y:S04]  /*4ea0*/  LDL R56, [R1+0x38] ;  /* 0x0000380001387983 */ /* 0x000ea80000100800 */
[----:B------:R-:W5:Y:S01]  /*4eb0*/  LDL R93, [R1] ;  /* 0x00000000015d7983 */ /* 0x000f620000100800 */
[C---:B------:R-:W-:Y:S01]  /*4ec0*/  FMUL.FTZ R2, R132.reuse, c[0x0][0x2d0] ;  /* 0x0000b40084027a20 */ /* 0x040fe20000410000 */
[----:B------:R-:W-:Y:S01]  /*4ed0*/  FSETP.NEU.FTZ.AND P0, PT, R132, -INF , PT ;  /* 0xff8000008400780b */ /* 0x000fe20003f1d000 */
[----:B------:R-:W-:Y:S01]  /*4ee0*/  WARPSYNC 0xffffffff ;  /* 0xffffffff00007948 */ /* 0x000fe20003800000 */
[----:B---34-:R-:W-:Y:S01]  /*4ef0*/  FMNMX.FTZ R16, R3, R16, !PT ;  /* 0x0000001003107209 */ /* 0x018fe20007810000 */
[----:B------:R-:W3:Y:S01]  /*4f00*/  LDSM.16.MT88.4 R24, [R250] ;  /* 0x00000000fa18783b */ /* 0x000ee20000004200 */
[----:B------:R-:W-:-:S02]  /*4f10*/  FSEL R2, R2, RZ, P0 ;  /* 0x000000ff02027208 */ /* 0x000fc40000000000 */
[C---:B------:R-:W-:Y:S01]  /*4f20*/  FSETP.NEU.FTZ.AND P0, PT, R16.reuse, -INF , PT ;  /* 0xff8000001000780b */ /* 0x040fe20003f1d000 */
[----:B------:R-:W-:Y:S01]  /*4f30*/  FMUL.FTZ R0, R16, c[0x0][0x2d0] ;  /* 0x0000b40010007a20 */ /* 0x000fe20000410000 */
[----:B------:R-:W4:Y:S01]  /*4f40*/  LDSM.16.MT88.4 R20, [R252] ;  /* 0x00000000fc14783b */ /* 0x000f220000004200 */
[--C-:B------:R-:W-:Y:S02]  /*4f50*/  FFMA.FTZ R3, R14, c[0x0][0x2d0], -R2.reuse ;  /* 0x0000b4000e037a23 */ /* 0x100fe40000010802 */
[--C-:B------:R-:W-:Y:S01]  /*4f60*/  FFMA.FTZ R13, R13, c[0x0][0x2d0], -R2.reuse ;  /* 0x0000b4000d0d7a23 */ /* 0x100fe20000010802 */
[----:B------:R-:W-:Y:S01]  /*4f70*/  FSEL R0, R0, RZ, P0 ;  /* 0x000000ff00007208 */ /* 0x000fe20000000000 */
[----:B------:R1:W-:Y:S01]  /*4f80*/  MUFU.EX2 R117, R3 ;  /* 0x0000000300757308 */ /* 0x0003e20000000800 */
[----:B------:R-:W-:Y:S01]  /*4f90*/  FFMA.FTZ R12, R12, c[0x0][0x2d0], -R2 ;  /* 0x0000b4000c0c7a23 */ /* 0x000fe20000010802 */
[----:B------:R-:W-:Y:S02]  /*4fa0*/  LDSM.16.MT88.4 R44, [R250+0x800] ;  /* 0x00080000fa2c783b */ /* 0x000fe40000004200 */
[----:B------:R-:W-:-:S02]  /*4fb0*/  FFMA.FTZ R6, R6, c[0x0][0x2d0], -R0 ;  /* 0x0000b40006067a23 */ /* 0x000fc40000010800 */
[----:B------:R-:W-:Y:S02]  /*4fc0*/  LDSM.16.MT88.4 R40, [R252+0x800] ;  /* 0x00080000fc28783b */ /* 0x000fe40000004200 */
[----:B------:R-:W-:Y:S02]  /*4fd0*/  MUFU.EX2 R118, R13 ;  /* 0x0000000d00767308 */ /* 0x000fe40000000800 */
[----:B------:R-:W-:Y:S04]  /*4fe0*/  LDSM.16.MT88.4 R32, [R251+0x800] ;  /* 0x00080000fb20783b */ /* 0x000fe80000004200 */
[----:B------:R-:W-:Y:S01]  /*4ff0*/  LDSM.16.MT88.4 R64, [R252+0x2000] ;  /* 0x00200000fc40783b */ /* 0x000fe20000004200 */
[----:B-1----:R-:W-:Y:S01]  /*5000*/  FFMA.FTZ R3, R15, c[0x0][0x2d0], -R2 ;  /* 0x0000b4000f037a23 */ /* 0x002fe20000010802 */
[----:B------:R-:W1:Y:S02]  /*5010*/  MUFU.EX2 R116, R12 ;  /* 0x0000000c00747308 */ /* 0x000e640000000800 */
[----:B------:R-:W-:Y:S04]  /*5020*/  LDSM.16.MT88.4 R60, [R251+0x2800] ;  /* 0x00280000fb3c783b */ /* 0x000fe80000004200 */
[----:B------:R-:W-:Y:S02]  /*5030*/  LDSM.16.MT88.4 R68, [R250+0x4000] ;  /* 0x00400000fa44783b */ /* 0x000fe40000004200 */
[----:B------:R3:W3:Y:S08]  /*5040*/  MUFU.EX2 R121, R3 ;  /* 0x0000000300797308 */ /* 0x0006f00000000800 */
[----:B------:R-:W-:Y:S01]  /*5050*/  MUFU.EX2 R120, R6 ;  /* 0x0000000600787308 */ /* 0x000fe20000000800 */
[----:B-1----:R-:W-:Y:S01]  /*5060*/  F2FP.PACK_AB R12, R116, R118 ;  /* 0x00000076740c723e */ /* 0x002fe200000000ff */
[----:B---3--:R-:W-:Y:S01]  /*5070*/  FFMA.FTZ R3, R5, c[0x0][0x2d0], -R0 ;  /* 0x0000b40005037a23 */ /* 0x008fe20000010800 */
[----:B------:R-:W-:-:S05]  /*5080*/  F2FP.PACK_AB R14, R121, R117 ;  /* 0x00000075790e723e */ /* 0x000fca00000000ff */
[----:B------:R1:W3:Y:S02]  /*5090*/  MUFU.EX2 R119, R3 ;  /* 0x0000000300777308 */ /* 0x0002e40000000800 */
[----:B-1----:R-:W-:Y:S01]  /*50a0*/  FFMA.FTZ R3, R8, c[0x0][0x2d0], -R0 ;  /* 0x0000b40008037a23 */ /* 0x002fe20000010800 */
[----:B---3--:R-:W-:-:S05]  /*50b0*/  F2FP.PACK_AB R13, R119, R120 ;  /* 0x00000078770d723e */ /* 0x008fca00000000ff */
[----:B------:R1:W-:Y:S02]  /*50c0*/  MUFU.EX2 R123, R3 ;  /* 0x00000003007b7308 */ /* 0x0003e40000000800 */
[----:B-1----:R-:W-:Y:S02]  /*50d0*/  FFMA.FTZ R3, R7, c[0x0][0x2d0], -R0 ;  /* 0x0000b40007037a23 */ /* 0x002fe40000010800 */
[----:B------:R-:W1:Y:S04]  /*50e0*/  LDSM.16.MT88.4 R4, [R251] ;  /* 0x00000000fb04783b */ /* 0x000e680000004200 */
[----:B------:R3:W3:Y:S02]  /*50f0*/  MUFU.EX2 R128, R3 ;  /* 0x0000000300807308 */ /* 0x0006e40000000800 */
[----:B---3--:R-:W-:Y:S01]  /*5100*/  FFMA.FTZ R3, R18, c[0x0][0x2d0], -R2 ;  /* 0x0000b40012037a23 */ /* 0x008fe20000010802 */
[----:B------:R-:W-:-:S05]  /*5110*/  F2FP.PACK_AB R15, R128, R123 ;  /* 0x0000007b800f723e */ /* 0x000fca00000000ff */
[----:B------:R3:W-:Y:S02]  /*5120*/  MUFU.EX2 R18, R3 ;  /* 0x0000000300127308 */ /* 0x0007e40000000800 */
[C---:B------:R-:W-:Y:S08]  /*5130*/  HMMA.16816.F32 R48, R12.reuse, R26, RZ ;  /* 0x0000001a0c30723c */ /* 0x040ff000000018ff */
[----:B------:R-:W-:Y:S01]  /*5140*/  HMMA.16816.F32 R52, R12, R24, RZ ;  /* 0x000000180c34723c */ /* 0x000fe200000018ff */
[----:B---3--:R-:W-:-:S04]  /*5150*/  FFMA.FTZ R3, R19, c[0x0][0x2d0], -R2 ;  /* 0x0000b40013037a23 */ /* 0x008fc80000010802 */
[----:B------:R3:W1:Y:S03]  /*5160*/  MUFU.EX2 R129, R3 ;  /* 0x0000000300817308 */ /* 0x0006660000000800 */
[----:B----4-:R-:W-:Y:S01]  /*5170*/  HMMA.16816.F32 R36, R12, R20, RZ ;  /* 0x000000140c24723c */ /* 0x010fe200000018ff */
[----:B---3--:R-:W-:Y:S01]  /*5180*/  FFMA.FTZ R3, R28, c[0x0][0x2d0], -R2 ;  /* 0x0000b4001c037a23 */ /* 0x008fe20000010802 */
[----:B-1----:R-:W-:-:S03]  /*5190*/  F2FP.PACK_AB R8, R129, R18 ;  /* 0x000000128108723e */ /* 0x002fc600000000ff */
[----:B------:R1:W-:Y:S02]  /*51a0*/  MUFU.EX2 R133, R3 ;  /* 0x0000000300857308 */ /* 0x0003e40000000800 */
[----:B-1----:R-:W-:Y:S02]  /*51b0*/  FFMA.FTZ R3, R29, c[0x0][0x2d0], -R2 ;  /* 0x0000b4001d037a23 */ /* 0x002fe40000010802 */
[C---:B------:R-:W-:Y:S04]  /*51c0*/  HMMA.16816.F32 R28, R12.reuse, R22, RZ ;  /* 0x000000160c1c723c */ /* 0x040fe800000018ff */
[----:B------:R1:W3:Y:S04]  /*51d0*/  MUFU.EX2 R92, R3 ;  /* 0x00000003005c7308 */ /* 0x0002e80000000800 */
[C---:B------:R-:W-:Y:S08]  /*51e0*/  HMMA.16816.F32 R20, R12.reuse, R4, RZ ;  /* 0x000000040c14723c */ /* 0x040ff000000018ff */
[----:B------:R-:W-:Y:S01]  /*51f0*/  HMMA.16816.F32 R4, R12, R6, RZ ;  /* 0x000000060c04723c */ /* 0x000fe200000018ff */
[----:B-1----:R-:W-:-:S04]  /*5200*/  FFMA.FTZ R3, R17, c[0x0][0x2d0], -R0 ;  /* 0x0000b40011037a23 */ /* 0x002fc80000010800 */
[----:B------:R1:W-:Y:S02]  /*5210*/  MUFU.EX2 R122, R3 ;  /* 0x00000003007a7308 */ /* 0x0003e40000000800 */
[----:B-1----:R-:W-:-:S06]  /*5220*/  FFMA.FTZ R3, R11, c[0x0][0x2d0], -R0 ;  /* 0x0000b4000b037a23 */ /* 0x002fcc0000010800 */
[----:B------:R1:W4:Y:S02]  /*5230*/  MUFU.EX2 R130, R3 ;  /* 0x0000000300827308 */ /* 0x0003240000000800 */
[----:B-1----:R-:W-:Y:S01]  /*5240*/  FFMA.FTZ R3, R10, c[0x0][0x2d0], -R0 ;  /* 0x0000b4000a037a23 */ /* 0x002fe20000010800 */
[----:B---3--:R-:W-:-:S05]  /*5250*/  F2FP.PACK_AB R10, R92, R133 ;  /* 0x000000855c0a723e */ /* 0x008fca00000000ff */
[----:B------:R1:W-:Y:S02]  /*5260*/  MUFU.EX2 R134, R3 ;  /* 0x0000000300867308 */ /* 0x0003e40000000800 */
[----:B-1----:R-:W-:Y:S01]  /*5270*/  FFMA.FTZ R3, R9, c[0x0][0x2d0], -R0 ;  /* 0x0000b40009037a23 */ /* 0x002fe20000010800 */
[----:B----4-:R-:W-:-:S05]  /*5280*/  F2FP.PACK_AB R9, R130, R122 ;  /* 0x0000007a8209723e */ /* 0x010fca00000000ff */
[----:B------:R-:W1:Y:S02]  /*5290*/  MUFU.EX2 R131, R3 ;  /* 0x0000000300837308 */ /* 0x000e640000000800 */
[----:B-1----:R-:W-:-:S07]  /*52a0*/  F2FP.PACK_AB R11, R131, R134 ;  /* 0x00000086830b723e */ /* 0x002fce00000000ff */
[C---:B------:R-:W-:Y:S08]  /*52b0*/  HMMA.16816.F32 R48, R8.reuse, R46, R48 ;  /* 0x0000002e0830723c */ /* 0x040ff00000001830 */
[C---:B------:R-:W-:Y:S01]  /*52c0*/  HMMA.16816.F32 R164, R8.reuse, R44, R52 ;  /* 0x0000002c08a4723c */ /* 0x040fe20000001834 */
[----:B--2---:R-:W1:Y:S07]  /*52d0*/  LDSM.16.MT88.4 R24, [R56] ;  /* 0x000000003818783b */ /* 0x004e6e0000004200 */
[C---:B------:R-:W-:Y:S01]  /*52e0*/  HMMA.16816.F32 R28, R8.reuse, R42, R28 ;  /* 0x0000002a081c723c */ /* 0x040fe2000000181c */
[----:B------:R-:W2:Y:S04]  /*52f0*/  LDSM.16.MT88.4 R56, [R250+0x2000] ;  /* 0x00200000fa38783b */ /* 0x000ea80000004200 */
[----:B-----5:R-:W3:Y:S03]  /*5300*/  LDSM.16.MT88.4 R52, [R93+0x800] ;  /* 0x000800005d34783b */ /* 0x020ee60000004200 */
[----:B------:R-:W-:Y:S01]  /*5310*/  MOV R98, R51 ;  /* 0x0000003300627202 */ /* 0x000fe20000000f00 */
[----:B------:R-:W-:Y:S01]  /*5320*/  IMAD.MOV.U32 R95, RZ, RZ, R49 ;  /* 0x000000ffff5f7224 */ /* 0x000fe200078e0031 */
[----:B------:R-:W-:Y:S01]  /*5330*/  MOV R97, R48 ;  /* 0x0000003000617202 */ /* 0x000fe20000000f00 */
[----:B------:R-:W-:Y:S01]  /*5340*/  HMMA.16816.F32 R148, R8, R32, R20 ;  /* 0x000000200894723c */ /* 0x000fe20000001814 */
[----:B------:R-:W-:-:S02]  /*5350*/  MOV R96, R50 ;  /* 0x0000003200607202 */ /* 0x000fc40000000f00 */
[----:B------:R-:W4:Y:S05]  /*5360*/  LDSM.16.MT88.4 R48, [R251+0x2000] ;  /* 0x00200000fb30783b */ /* 0x000f2a0000004200 */
[C---:B------:R-:W-:Y:S05]  /*5370*/  HMMA.16816.F32 R4, R8.reuse, R34, R4 ;  /* 0x000000220804723c */ /* 0x040fea0000001804 */
[----:B------:R-:W-:Y:S01]  /*5380*/  MOV R94, R31 ;  /* 0x0000001f005e7202 */ /* 0x000fe20000000f00 */
[----:B------:R-:W-:Y:S01]  /*5390*/  IMAD.MOV.U32 R89, RZ, RZ, R29 ;  /* 0x000000ffff597224 */ /* 0x000fe200078e001d */
[----:B------:R-:W-:Y:S01]  /*53a0*/  MOV R91, R28 ;  /* 0x0000001c005b7202 */ /* 0x000fe20000000f00 */
[----:B------:R-:W-:Y:S01]  /*53b0*/  HMMA.16816.F32 R156, R8, R40, R36 ;  /* 0x00000028089c723c */ /* 0x000fe20000001824 */
[----:B------:R-:W5:Y:S01]  /*53c0*/  LDSM.16.MT88.4 R40, [R250+0x2800] ;  /* 0x00280000fa28783b */ /* 0x000f620000004200 */
[----:B------:R-:W-:-:S03]  /*53d0*/  MOV R90, R30 ;  /* 0x0000001e005a7202 */ /* 0x000fc60000000f00 */
[----:B------:R-:W3:Y:S03]  /*53e0*/  LDSM.16.MT88.4 R36, [R252+0x2800] ;  /* 0x00280000fc24783b */ /* 0x000ee60000004200 */
[C---:B------:R-:W-:Y:S08]  /*53f0*/  HMMA.16816.F32 R20, R12.reuse, R64, RZ ;  /* 0x000000400c14723c */ /* 0x040ff000000018ff */
[----:B-1----:R-:W-:Y:S01]  /*5400*/  HMMA.16816.F32 R32, R12, R26, RZ ;  /* 0x0000001a0c20723c */ /* 0x002fe200000018ff */
[----:B------:R-:W-:Y:S01]  /*5410*/  MOV R88, R4 ;  /* 0x0000000400587202 */ /* 0x000fe20000000f00 */
[----:B------:R-:W-:Y:S01]  /*5420*/  IMAD.MOV.U32 R3, RZ, RZ, R5 ;  /* 0x000000ffff037224 */ /* 0x000fe200078e0005 */
[----:B------:R-:W-:-:S02]  /*5430*/  MOV R19, R6 ;  /* 0x0000000600137202 */ /* 0x000fc40000000f00 */
[----:B------:R-:W-:-:S03]  /*5440*/  MOV R17, R7 ;  /* 0x0000000700117202 */ /* 0x000fc60000000f00 */
[C---:B------:R-:W-:Y:S08]  /*5450*/  HMMA.16816.F32 R44, R12.reuse, R24, RZ ;  /* 0x000000180c2c723c */ /* 0x040ff000000018ff */
[C---:B--2---:R-:W-:Y:S08]  /*5460*/  HMMA.16816.F32 R28, R12.reuse, R56, RZ ;  /* 0x000000380c1c723c */ /* 0x044ff000000018ff */
[----:B------:R-:W-:Y:S01]  /*5470*/  HMMA.16816.F32 R24, R12, R58, RZ ;  /* 0x0000003a0c18723c */ /* 0x000fe200000018ff */
[----:B------:R-:W1:Y:S07]  /*5480*/  LDSM.16.MT88.4 R56, [R93+0x2000] ;  /* 0x002000005d38783b */ /* 0x000e6e0000004200 */
[----:B---3--:R-:W-:Y:S08]  /*5490*/  HMMA.16816.F32 R100, R8, R54, R32 ;  /* 0x000000360864723c */ /* 0x008ff00000001820 */
[----:B------:R-:W-:Y:S01]  /*54a0*/  HMMA.16816.F32 R4, R12, R66, RZ ;  /* 0x000000420c04723c */ /* 0x000fe200000018ff */
[----:B------:R-:W2:Y:S07]  /*54b0*/  LDSM.16.MT88.4 R64, [R93+0x2800] ;  /* 0x002800005d40783b */ /* 0x000eae0000004200 */
[----:B------:R-:W-:Y:S08]  /*54c0*/  HMMA.16816.F32 R140, R8, R52, R44 ;  /* 0x00000034088c723c */ /* 0x000ff0000000182c */
[----:B----4-:R-:W-:Y:S01]  /*54d0*/  HMMA.16816.F32 R44, R12, R48, RZ ;  /* 0x000000300c2c723c */ /* 0x010fe200000018ff */
[----:B------:R-:W-:Y:S01]  /*54e0*/  MOV R35, R103 ;  /* 0x0000006700237202 */ /* 0x000fe20000000f00 */
[----:B------:R-:W-:Y:S01]  /*54f0*/  IMAD.MOV.U32 R32, RZ, RZ, R101 ;  /* 0x000000ffff207224 */ /* 0x000fe200078e0065 */
[----:B------:R-:W-:-:S02]  /*5500*/  MOV R34, R100 ;  /* 0x0000006400227202 */ /* 0x000fc40000000f00 */
[----:B------:R-:W-:-:S03]  /*5510*/  MOV R33, R102 ;  /* 0x0000006600217202 */ /* 0x000fc60000000f00 */
[C---:B-----5:R-:W-:Y:S08]  /*5520*/  HMMA.16816.F32 R100, R8.reuse, R42, R24 ;  /* 0x0000002a0864723c */ /* 0x060ff00000001818 */
[----:B------:R-:W-:Y:S08]  /*5530*/  HMMA.16816.F32 R188, R8, R38, R4 ;  /* 0x0000002608bc723c */ /* 0x000ff00000001804 */
[----:B-1----:R-:W-:Y:S07]  /*5540*/  HMMA.16816.F32 R4, R12, R56, RZ ;  /* 0x000000380c04723c */ /* 0x002fee00000018ff */
[----:B------:R-:W-:Y:S01]  /*5550*/  MOV R56, R35 ;  /* 0x0000002300387202 */ /* 0x000fe20000000f00 */
[C---:B------:R-:W-:Y:S01]  /*5560*/  HMMA.16816.F32 R52, R8.reuse, R40, R28 ;  /* 0x000000280834723c */ /* 0x040fe2000000181c */
[----:B------:R-:W-:Y:S01]  /*5570*/  IMAD.MOV.U32 R57, RZ, RZ, R34 ;  /* 0x000000ffff397224 */ /* 0x000fe200078e0022 */
[----:B------:R-:W-:Y:S01]  /*5580*/  LDSM.16.MT88.4 R40, [R250+0x4800] ;  /* 0x00480000fa28783b */ /* 0x000fe20000004200 */
[----:B------:R-:W-:Y:S01]  /*5590*/  MOV R25, R102 ;  /* 0x0000006600197202 */ /* 0x000fe20000000f00 */
[----:B------:R-:W-:Y:S01]  /*55a0*/  IMAD.MOV.U32 R48, RZ, RZ, R100 ;  /* 0x000000ffff307224 */ /* 0x000fe200078e0064 */
[----:B------:R-:W-:Y:S01]  /*55b0*/  MOV R24, R101 ;  /* 0x0000006500187202 */ /* 0x000fe20000000f00 */
[----:B------:R-:W-:Y:S01]  /*55c0*/  LDSM.16.MT88.4 R28, [R252+0x4800] ;  /* 0x00480000fc1c783b */ /* 0x000fe20000004200 */
[----:B------:R-:W-:Y:S01]  /*55d0*/  MOV R49, R103 ;  /* 0x0000006700317202 */ /* 0x000fe20000000f00 */
[C---:B------:R-:W-:Y:S07]  /*55e0*/  HMMA.16816.F32 R160, R8.reuse, R60, R44 ;  /* 0x0000003c08a0723c */ /* 0x040fee000000182c */
[----:B------:R-:W-:Y:S01]  /*55f0*/  MOV R60, R33 ;  /* 0x00000021003c7202 */ /* 0x000fe20000000f00 */
[----:B------:R-:W-:Y:S01]  /*5600*/  HMMA.16816.F32 R184, R8, R36, R20 ;  /* 0x0000002408b8723c */ /* 0x000fe20000001814 */
[----:B------:R-:W-:Y:S01]  /*5610*/  MOV R61, R32 ;  /* 0x00000020003d7202 */ /* 0x000fe20000000f00 */
[----:B------:R-:W-:Y:S04]  /*5620*/  LDSM.16.MT88.4 R36, [R251+0x4000] ;  /* 0x00400000fb24783b */ /* 0x000fe80000004200 */
[----:B------:R-:W1:Y:S02]  /*5630*/  LDSM.16.MT88.4 R32, [R252+0x4000] ;  /* 0x00400000fc20783b */ /* 0x000e640000004200 */
[----:B------:R-:W-:Y:S07]  /*5640*/  HMMA.16816.F32 R20, R12, R50, RZ ;  /* 0x000000320c14723c */ /* 0x000fee00000018ff */
[----:B------:R-:W-:Y:S01]  /*5650*/  MOV R51, R25 ;  /* 0x0000001900337202 */ /* 0x000fe20000000f00 */
[----:B--2---:R-:W-:Y:S01]  /*5660*/  HMMA.16816.F32 R144, R8, R64, R4 ;  /* 0x000000400890723c */ /* 0x004fe20000001804 */
[----:B------:R-:W-:-:S06]  /*5670*/  MOV R50, R24 ;  /* 0x0000001800327202 */ /* 0x000fcc0000000f00 */
[----:B------:R-:W-:Y:S01]  /*5680*/  MOV R65, R91 ;  /* 0x0000005b00417202 */ /* 0x000fe20000000f00 */
[----:B------:R-:W-:Y:S01]  /*5690*/  HMMA.16816.F32 R24, R12, R58, RZ ;  /* 0x0000003a0c18723c */ /* 0x000fe200000018ff */
[----:B------:R-:W-:-:S06]  /*56a0*/  MOV R64, R94 ;  /* 0x0000005e00407202 */ /* 0x000fcc0000000f00 */
[----:B------:R-:W-:Y:S01]  /*56b0*/  MOV R58, R98 ;  /* 0x00000062003a7202 */ /* 0x000fe20000000f00 */
[----:B------:R-:W-:Y:S01]  /*56c0*/  HMMA.16816.F32 R4, R12, R68, RZ ;  /* 0x000000440c04723c */ /* 0x000fe200000018ff */
[----:B------:R-:W-:-:S06]  /*56d0*/  IMAD.MOV.U32 R59, RZ, RZ, R97 ;  /* 0x000000ffff3b7224 */ /* 0x000fcc00078e0061 */
[----:B------:R-:W-:Y:S01]  /*56e0*/  MOV R68, R88 ;  /* 0x0000005800447202 */ /* 0x000fe20000000f00 */
[----:B------:R-:W-:Y:S01]  /*56f0*/  HMMA.16816.F32 R152, R8, R62, R20 ;  /* 0x0000003e0898723c */ /* 0x000fe20000001814 */
[----:B------:R-:W-:Y:S02]  /*5700*/  IMAD.MOV.U32 R69, RZ, RZ, R3 ;  /* 0x000000ffff457224 */ /* 0x000fe400078e0003 */
[----:B------:R-:W-:-:S04]  /*5710*/  FADD.FTZ R3, R118, R116 ;  /* 0x0000007476037221 */ /* 0x000fc80000010000 */
[----:B------:R-:W-:Y:S01]  /*5720*/  MOV R63, R96 ;  /* 0x00000060003f7202 */ /* 0x000fe20000000f00 */
[----:B------:R-:W-:Y:S01]  /*5730*/  HMMA.16816.F32 R136, R8, R66, R24 ;  /* 0x000000420888723c */ /* 0x000fe20000001818 */
[----:B------:R-:W-:Y:S01]  /*5740*/  MOV R62, R95 ;  /* 0x0000005f003e7202 */ /* 0x000fe20000000f00 */
[----:B------:R-:W-:-:S04]  /*5750*/  FADD.FTZ R3, R117, R3 ;  /* 0x0000000375037221 */ /* 0x000fc80000010000 */
[----:B------:R-:W-:Y:S01]  /*5760*/  FADD.FTZ R3, R121, R3 ;  /* 0x0000000379037221 */ /* 0x000fe20000010000 */
[----:B------:R-:W-:Y:S01]  /*5770*/  MOV R66, R89 ;  /* 0x0000005900427202 */ /* 0x000fe20000000f00 */
[----:B------:R-:W-:Y:S01]  /*5780*/  IMAD.MOV.U32 R67, RZ, RZ, R90 ;  /* 0x000000ffff437224 */ /* 0x000fe200078e005a */
[----:B-1----:R-:W-:Y:S01]  /*5790*/  HMMA.16816.F32 R20, R12, R32, RZ ;  /* 0x000000200c14723c */ /* 0x002fe200000018ff */
[----:B------:R-:W-:Y:S02]  /*57a0*/  FADD.FTZ R3, R18, R3 ;  /* 0x0000000312037221 */ /* 0x000fe40000010000 */
[----:B------:R-:W-:-:S05]  /*57b0*/  FFMA.FTZ R18, R87, c[0x0][0x2d0], -R2 ;  /* 0x0000b40057127a23 */ /* 0x000fca0000010802 */
[----:B------:R-:W-:Y:S07]  /*57c0*/  HMMA.16816.F32 R88, R8, R40, R4 ;  /* 0x000000280858723c */ /* 0x000fee0000001804 */
[----:B------:R-:W-:Y:S01]  /*57d0*/  MOV R41, R17 ;  /* 0x0000001100297202 */ /* 0x000fe20000000f00 */
[----:B------:R-:W-:Y:S01]  /*57e0*/  HMMA.16816.F32 R4, R12, R34, RZ ;  /* 0x000000220c04723c */ /* 0x000fe200000018ff */
[----:B------:R-:W-:Y:S01]  /*57f0*/  FADD.FTZ R17, R120, R119 ;  /* 0x0000007778117221 */ /* 0x000fe20000010000 */
[----:B------:R-:W-:Y:S01]  /*5800*/  MOV R40, R19 ;  /* 0x0000001300287202 */ /* 0x000fe20000000f00 */
[----:B------:R-:W-:-:S05]  /*5810*/  FFMA.FTZ R19, R85, c[0x0][0x2d0], -R2 ;  /* 0x0000b40055137a23 */ /* 0x000fca0000010802 */
[----:B------:R-:W-:Y:S07]  /*5820*/  HMMA.16816.F32 R24, R12, R70, RZ ;  /* 0x000000460c18723c */ /* 0x000fee00000018ff */
[----:B------:R-:W-:Y:S01]  /*5830*/  MOV R71, R93 ;  /* 0x0000005d00477202 */ /* 0x000fe20000000f00 */
[----:B------:R-:W-:Y:S01]  /*5840*/  HMMA.16816.F32 R96, R8, R28, R20 ;  /* 0x0000001c0860723c */ /* 0x000fe20000001814 */
[----:B------:R-:W-:-:S03]  /*5850*/  MOV R70, R92 ;  /* 0x0000005c00467202 */ /* 0x000fc60000000f00 */
[----:B------:R-:W1:Y:S04]  /*5860*/  LDSM.16.MT88.4 R44, [R71+0x4000] ;  /* 0x00400000472c783b */ /* 0x000e680000004200 */
[C---:B------:R-:W-:Y:S01]  /*5870*/  HMMA.16816.F32 R100, R8.reuse, R30, R4 ;  /* 0x0000001e0864723c */ /* 0x040fe20000001804 */
[----:B------:R-:W2:Y:S04]  /*5880*/  LDSM.16.MT88.4 R28, [R251+0x4800] ;  /* 0x00480000fb1c783b */ /* 0x000ea80000004200 */
[----:B------:R-:W3:Y:S03]  /*5890*/  LDSM.16.MT88.4 R32, [R71+0x4800] ;  /* 0x004800004720783b */ /* 0x000ee60000004200 */
[----:B------:R-:W-:Y:S07]  /*58a0*/  HMMA.16816.F32 R92, R8, R42, R24 ;  /* 0x0000002a085c723c */ /* 0x000fee0000001818 */
[----:B------:R-:W-:Y:S01]  /*58b0*/  MOV R42, R67 ;  /* 0x00000043002a7202 */ /* 0x000fe20000000f00 */
[----:B------:R-:W-:Y:S01]  /*58c0*/  HMMA.16816.F32 R24, R12, R36, RZ ;  /* 0x000000240c18723c */ /* 0x000fe200000018ff */
[----:B------:R-:W-:-:S06]  /*58d0*/  MOV R43, R64 ;  /* 0x00000040002b7202 */ /* 0x000fcc0000000f00 */
[--C-:B------:R-:W-:Y:S01]  /*58e0*/  FFMA.FTZ R37, R82, c[0x0][0x2d0], -R2.reuse ;  /* 0x0000b40052257a23 */ /* 0x100fe20000010802 */
[----:B------:R-:W-:Y:S01]  /*58f0*/  HMMA.16816.F32 R20, R12, R38, RZ ;  /* 0x000000260c14723c */ /* 0x000fe200000018ff */
[----:B------:R-:W-:-:S06]  /*5900*/  FFMA.FTZ R36, R81, c[0x0][0x2d0], -R2 ;  /* 0x0000b40051247a23 */ /* 0x000fcc0000010802 */
[----:B------:R-:W-:Y:S01]  /*5910*/  FFMA.FTZ R38, R83, c[0x0][0x2d0], -R2 ;  /* 0x0000b40053267a23 */ /* 0x000fe20000010802 */
[----:B------:R-:W-:Y:S02]  /*5920*/  MOV R39, R58 ;  /* 0x0000003a00277202 */ /* 0x000fe40000000f00 */
[----:B------:R-:W-:Y:S01]  /*5930*/  MOV R58, R51 ;  /* 0x00000033003a7202 */ /* 0x000fe20000000f00 */
[----:B-1----:R-:W-:Y:S07]  /*5940*/  HMMA.16816.F32 R4, R12, R44, RZ ;  /* 0x0000002c0c04723c */ /* 0x002fee00000018ff */
[----:B------:R-:W-:Y:S01]  /*5950*/  IMAD.MOV.U32 R45, RZ, RZ, R62 ;  /* 0x000000ffff2d7224 */ /* 0x000fe200078e003e */
[----:B--2---:R-:W-:Y:S01]  /*5960*/  HMMA.16816.F32 R104, R8, R28, R24 ;  /* 0x0000001c0868723c */ /* 0x004fe20000001818 */
[----:B------:R-:W1:Y:S01]  /*5970*/  LDSM.16.MT88.4 R24, [R250+0x6000] ;  /* 0x00600000fa18783b */ /* 0x000e620000004200 */
[----:B------:R-:W-:-:S02]  /*5980*/  MOV R62, R60 ;  /* 0x0000003c003e7202 */ /* 0x000fc40000000f00 */
[----:B------:R-:W-:Y:S02]  /*5990*/  MOV R44, R59 ;  /* 0x0000003b002c7202 */ /* 0x000fe40000000f00 */
[----:B------:R-:W-:Y:S01]  /*59a0*/  MOV R60, R57 ;  /* 0x00000039003c7202 */ /* 0x000fe20000000f00 */
[----:B------:R-:W-:Y:S01]  /*59b0*/  FFMA.FTZ R28, R84, c[0x0][0x2d0], -R2 ;  /* 0x0000b400541c7a23 */ /* 0x000fe20000010802 */
[----:B------:R-:W-:Y:S01]  /*59c0*/  HMMA.16816.F32 R108, R8, R30, R20 ;  /* 0x0000001e086c723c */ /* 0x000fe20000001814 */
[----:B------:R-:W2:Y:S01]  /*59d0*/  LDSM.16.MT88.4 R20, [R250+0x6800] ;  /* 0x00680000fa14783b */ /* 0x000ea20000004200 */
[----:B------:R-:W-:Y:S02]  /*59e0*/  MOV R57, R50 ;  /* 0x0000003200397202 */ /* 0x000fe40000000f00 */
[----:B------:R-:W-:-:S04]  /*59f0*/  MOV R59, R49 ;  /* 0x00000031003b7202 */ /* 0x000fc80000000f00 */
[----:B---3--:R-:W-:Y:S07]  /*5a00*/  HMMA.16816.F32 R112, R8, R32, R4 ;  /* 0x000000200870723c */ /* 0x008fee0000001804 */
[--C-:B------:R-:W-:Y:S01]  /*5a10*/  FFMA.FTZ R33, R75, c[0x0][0x2d0], -R0.reuse ;  /* 0x0000b4004b217a23 */ /* 0x100fe20000010800 */
[----:B------:R-:W-:Y:S01]  /*5a20*/  HMMA.16816.F32 R4, R12, R46, RZ ;  /* 0x0000002e0c04723c */ /* 0x000fe200000018ff */
[----:B------:R-:W-:-:S06]  /*5a30*/  FFMA.FTZ R32, R74, c[0x0][0x2d0], -R0 ;  /* 0x0000b4004a207a23 */ /* 0x000fcc0000010800 */
[----:B------:R-:W-:Y:S01]  /*5a40*/  MOV R47, R63 ;  /* 0x0000003f002f7202 */ /* 0x000fe20000000f00 */
[----:B------:R-:W-:Y:S02]  /*5a50*/  IMAD.MOV.U32 R63, RZ, RZ, R56 ;  /* 0x000000ffff3f7224 */ /* 0x000fe400078e0038 */
[----:B------:R-:W-:Y:S01]  /*5a60*/  IMAD.MOV.U32 R56, RZ, RZ, R48 ;  /* 0x000000ffff387224 */ /* 0x000fe200078e0030 */
[----:B------:R-:W-:Y:S02]  /*5a70*/  MOV R46, R47 ;  /* 0x0000002f002e7202 */ /* 0x000fe40000000f00 */
[----:B------:R-:W-:-:S11]  /*5a80*/  MOV R47, R39 ;  /* 0x00000027002f7202 */ /* 0x000fd60000000f00 */
[----:B------:R-:W-:Y:S07]  /*5a90*/  HMMA.16816.F32 R180, R8, R34, R4 ;  /* 0x0000002208b4723c */ /* 0x000fee0000001804 */
[----:B------:R-:W-:Y:S01]  /*5aa0*/  FFMA.FTZ R34, R80, c[0x0][0x2d0], -R2 ;  /* 0x0000b40050227a23 */ /* 0x000fe20000010802 */
[----:B-1----:R-:W-:Y:S01]  /*5ab0*/  HMMA.16816.F32 R4, R12, R24, RZ ;  /* 0x000000180c04723c */ /* 0x002fe200000018ff */
[----:B------:R-:W-:Y:S11]  /*5ac0*/  FFMA.FTZ R35, R72, c[0x0][0x2d0], -R0 ;  /* 0x0000b40048237a23 */ /* 0x000ff60000010800 */
[----:B------:R-:W-:Y:S11]  /*5ad0*/  @!UPT UIADD3 URZ, URZ, URZ, URZ ;  /* 0x0000003f3f3ff290 */ /* 0x000ff6000fffe03f */
[----:B------:R-:W-:Y:S01]  /*5ae0*/  @!UPT UIADD3 URZ, URZ, URZ, URZ ;  /* 0x0000003f3f3ff290 */ /* 0x000fe2000fffe03f */
[----:B--2---:R-:W-:Y:S08]  /*5af0*/  HMMA.16816.F32 R176, R8, R20, R4 ;  /* 0x0000001408b0723c */ /* 0x004ff00000001804 */
[----:B------:R-:W-:Y:S01]  /*5b00*/  HMMA.16816.F32 R4, R12, R26, RZ ;  /* 0x0000001a0c04723c */ /* 0x000fe200000018ff */
[----:B------:R-:W-:Y:S11]  /*5b10*/  LDSM.16.MT88.4 R24, [R252+0x6800] ;  /* 0x00680000fc18783b */ /* 0x000ff60000004200 */
[----:B------:R-:W-:Y:S11]  /*5b20*/  @!UPT UIADD3 URZ, URZ, URZ, URZ ;  /* 0x0000003f3f3ff290 */ /* 0x000ff6000fffe03f */
[----:B------:R-:W-:Y:S01]  /*5b30*/  @!UPT UIADD3 URZ, URZ, URZ, URZ ;  /* 0x0000003f3f3ff290 */ /* 0x000fe2000fffe03f */
[----:B------:R-:W-:Y:S01]  /*5b40*/  HMMA.16816.F32 R124, R8, R22, R4 ;  /* 0x00000016087c723c */ /* 0x000fe20000001804 */
[----:B------:R-:W1:Y:S06]  /*5b50*/  LDSM.16.MT88.4 R20, [R252+0x6000] ;  /* 0x00600000fc14783b */ /* 0x000e6c0000004200 */
[----:B------:R-:W-:Y:S02]  /*5b60*/  FADD.FTZ R4, R123, R17 ;  /* 0x000000117b047221 */ /* 0x000fe40000010000 */
[----:B------:R-:W-:Y:S02]  /*5b70*/  FFMA.FTZ R17, R86, c[0x0][0x2d0], -R2 ;  /* 0x0000b40056117a23 */ /* 0x000fe40000010802 */
[----:B------:R-:W-:-:S02]  /*5b80*/  FADD.FTZ R4, R128, R4 ;  /* 0x0000000480047221 */ /* 0x000fc40000010000 */
[----:B------:R-:W-:Y:S02]  /*5b90*/  FADD.FTZ R2, R129, R3 ;  /* 0x0000000381027221 */ /* 0x000fe40000010000 */
[----:B------:R-:W-:Y:S02]  /*5ba0*/  FADD.FTZ R3, R122, R4 ;  /* 0x000000047a037221 */ /* 0x000fe40000010000 */
[----:B------:R-:W-:Y:S01]  /*5bb0*/  FADD.FTZ R2, R133, R2 ;  /* 0x0000000285027221 */ /* 0x000fe20000010000 */
[----:B------:R-:W-:Y:S01]  /*5bc0*/  MOV R133, R71 ;  /* 0x0000004700857202 */ /* 0x000fe20000000f00 */
[----:B------:R-:W-:Y:S01]  /*5bd0*/  IMAD.MOV.U32 R71, RZ, RZ, R41 ;  /* 0x000000ffff477224 */ /* 0x000fe200078e0029 */
[----:B------:R-:W-:Y:S01]  /*5be0*/  MOV R41, R66 ;  /* 0x0000004200297202 */ /* 0x000fe20000000f00 */
[----:B------:R-:W-:Y:S01]  /*5bf0*/  FADD.FTZ R3, R130, R3 ;  /* 0x0000000382037221 */ /* 0x000fe20000010000 */
[----:B-1----:R-:W-:Y:S01]  /*5c00*/  HMMA.16816.F32 R4, R12, R20, RZ ;  /* 0x000000140c04723c */ /* 0x002fe200000018ff */
[----:B------:R1:W-:Y:S08]  /*5c10*/  MUFU.EX2 R21, R17 ;  /* 0x0000001100157308 */ /* 0x0003f00000000800 */
[----:B------:R2:W-:Y:S01]  /*5c20*/  MUFU.EX2 R20, R19 ;  /* 0x0000001300147308 */ /* 0x0005e20000000800 */
[--C-:B-1----:R-:W-:Y:S11]  /*5c30*/  FFMA.FTZ R17, R79, c[0x0][0x2d0], -R0.reuse ;  /* 0x0000b4004f117a23 */ /* 0x102ff60000010800 */
[----:B------:R-:W-:Y:S03]  /*5c40*/  @!UPT UIADD3 URZ, URZ, URZ, URZ ;  /* 0x0000003f3f3ff290 */ /* 0x000fe6000fffe03f */
[----:B------:R-:W-:Y:S01]  /*5c50*/  HMMA.16816.F32 R120, R8, R24, R4 ;  /* 0x000000180878723c */ /* 0x000fe20000001804 */
[----:B--2---:R-:W-:-:S06]  /*5c60*/  FFMA.FTZ R19, R73, c[0x0][0x2d0], -R0 ;  /* 0x0000b40049137a23 */ /* 0x004fcc0000010800 */
[----:B------:R-:W-:Y:S01]  /*5c70*/  MUFU.EX2 R19, R19 ;  /* 0x0000001300137308 */ /* 0x000fe20000000800 */
[----:B------:R-:W-:Y:S07]  /*5c80*/  HMMA.16816.F32 R4, R12, R22, RZ ;  /* 0x000000160c04723c */ /* 0x000fee00000018ff */
[----:B------:R1:W2:Y:S02]  /*5c90*/  MUFU.EX2 R22, R18 ;  /* 0x0000001200167308 */ /* 0x0002a40000000800 */
[--C-:B-1----:R-:W-:Y:S11]  /*5ca0*/  FFMA.FTZ R18, R76, c[0x0][0x2d0], -R0.reuse ;  /* 0x0000b4004c127a23 */ /* 0x102ff60000010800 */
[----:B------:R-:W-:Y:S04]  /*5cb0*/  @!UPT UIADD3 URZ, URZ, URZ, URZ ;  /* 0x0000003f3f3ff290 */ /* 0x000fe8000fffe03f */
[----:B------:R-:W-:Y:S01]  /*5cc0*/  HMMA.16816.F32 R116, R8, R26, R4 ;  /* 0x0000001a0874723c */ /* 0x000fe20000001804 */
[----:B------:R1:W3:Y:S01]  /*5cd0*/  MUFU.EX2 R6, R28 ;  /* 0x0000001c00067308 */ /* 0x0002e20000000800 */
[----:B------:R-:W-:Y:S05]  /*5ce0*/  LDSM.16.MT88.4 R24, [R251+0x6800] ;  /* 0x00680000fb18783b */ /* 0x000fea0000004200 */
[--C-:B------:R-:W-:Y:S01]  /*5cf0*/  FFMA.FTZ R7, R78, c[0x0][0x2d0], -R0.reuse ;  /* 0x0000b4004e077a23 */ /* 0x100fe20000010800 */
[----:B--2---:R-:W-:Y:S01]  /*5d00*/  F2FP.PACK_AB R4, R21, R22 ;  /* 0x000000161504723e */ /* 0x004fe200000000ff */
[----:B------:R-:W-:Y:S02]  /*5d10*/  FFMA.FTZ R5, R77, c[0x0][0x2d0], -R0 ;  /* 0x0000b4004d057a23 */ /* 0x000fe40000010800 */
[----:B------:R-:W-:Y:S01]  /*5d20*/  FADD.FTZ R0, R70, R2 ;  /* 0x0000000246007221 */ /* 0x000fe20000010000 */
[----:B------:R-:W-:Y:S01]  /*5d30*/  MOV R70, R40 ;  /* 0x0000002800467202 */ /* 0x000fe20000000f00 */
[----:B------:R-:W-:Y:S01]  /*5d40*/  MUFU.EX2 R7, R7 ;  /* 0x0000000700077308 */ /* 0x000fe20000000800 */
[----:B------:R-:W-:Y:S01]  /*5d50*/  MOV R40, R65 ;  /* 0x0000004100287202 */ /* 0x000fe20000000f00 */
[----:B------:R-:W-:Y:S01]  /*5d60*/  FADD.FTZ R0, R22, R0 ;  /* 0x0000000016007221 */ /* 0x000fe20000010000 */
[----:B-1----:R-:W1:Y:S01]  /*5d70*/  LDSM.16.MT88.4 R28, [R251+0x6000] ;  /* 0x00600000fb1c783b */ /* 0x002e620000004200 */
[----:B------:R-:W-:-:S02]  /*5d80*/  FADD.FTZ R2, R134, R3 ;  /* 0x0000000386027221 */ /* 0x000fc40000010000 */
[----:B------:R-:W-:Y:S02]  /*5d90*/  FADD.FTZ R0, R21, R0 ;  /* 0x0000000015007221 */ /* 0x000fe40000010000 */
[----:B------:R-:W-:Y:S01]  /*5da0*/  MUFU.EX2 R3, R18 ;  /* 0x0000001200037308 */ /* 0x000fe20000000800 */
[----:B------:R-:W-:Y:S02]  /*5db0*/  FADD.FTZ R2, R131, R2 ;  /* 0x0000000283027221 */ /* 0x000fe40000010000 */
[----:B------:R-:W-:-:S04]  /*5dc0*/  FADD.FTZ R0, R20, R0 ;  /* 0x0000000014007221 */ /* 0x000fc80000010000 */
[C---:B---3--:R-:W-:Y:S01]  /*5dd0*/  FADD.FTZ R0, R6.reuse, R0 ;  /* 0x0000000006007221 */ /* 0x048fe20000010000 */
[----:B------:R-:W-:Y:S02]  /*5de0*/  F2FP.PACK_AB R6, R6, R20 ;  /* 0x000000140606723e */ /* 0x000fe400000000ff */
[----:B-1----:R-:W-:Y:S01]  /*5df0*/  HMMA.16816.F32 R20, R12, R28, RZ ;  /* 0x0000001c0c14723c */ /* 0x002fe200000018ff */
[----:B------:R-:W1:Y:S08]  /*5e00*/  MUFU.EX2 R29, R17 ;  /* 0x00000011001d7308 */ /* 0x000e700000000800 */
[----:B------:R-:W-:Y:S08]  /*5e10*/  MUFU.EX2 R28, R34 ;  /* 0x00000022001c7308 */ /* 0x000ff00000000800 */
[----:B------:R2:W3:Y:S01]  /*5e20*/  MUFU.EX2 R17, R5 ;  /* 0x0000000500117308 */ /* 0x0004e20000000800 */
[----:B-1----:R-:W-:-:S04]  /*5e30*/  FADD.FTZ R2, R29, R2 ;  /* 0x000000021d027221 */ /* 0x002fc80000010000 */
[C---:B------:R-:W-:Y:S02]  /*5e40*/  FADD.FTZ R2, R7.reuse, R2 ;  /* 0x0000000207027221 */ /* 0x040fe40000010000 */
[----:B------:R-:W-:Y:S01]  /*5e50*/  HMMA.16816.F32 R64, R8, R24, R20 ;  /* 0x000000180840723c */ /* 0x000fe20000001814 */
[----:B------:R-:W1:Y:S07]  /*5e60*/  MUFU.EX2 R25, R38 ;  /* 0x0000002600197308 */ /* 0x000e6e0000000800 */
[----:B------:R-:W-:Y:S01]  /*5e70*/  HMMA.16816.F32 R20, R12, R30, RZ ;  /* 0x0000001e0c14723c */ /* 0x000fe200000018ff */
[----:B------:R-:W4:Y:S01]  /*5e80*/  MUFU.EX2 R24, R37 ;  /* 0x0000002500187308 */ /* 0x000f220000000800 */
[----:B--2---:R-:W-:-:S02]  /*5e90*/  F2FP.PACK_AB R5, R7, R29 ;  /* 0x0000001d0705723e */ /* 0x004fc400000000ff */
[----:B---3--:R-:W-:Y:S01]  /*5ea0*/  F2FP.PACK_AB R7, R3, R17 ;  /* 0x000000110307723e */ /* 0x008fe200000000ff */
[----:B-1----:R-:W-:-:S04]  /*5eb0*/  FADD.FTZ R0, R25, R0 ;  /* 0x0000000019007221 */ /* 0x002fc80000010000 */
[----:B------:R-:W1:Y:S01]  /*5ec0*/  MUFU.EX2 R30, R36 ;  /* 0x00000024001e7308 */ /* 0x000e620000000800 */
[C---:B----4-:R-:W-:Y:S01]  /*5ed0*/  FADD.FTZ R0, R24.reuse, R0 ;  /* 0x0000000018007221 */ /* 0x050fe20000010000 */
[----:B------:R-:W-:Y:S11]  /*5ee0*/  F2FP.PACK_AB R128, R24, R25 ;  /* 0x000000191880723e */ /* 0x000ff600000000ff */
[----:B------:R-:W-:Y:S02]  /*5ef0*/  @!UPT UIADD3 URZ, URZ, URZ, URZ ;  /* 0x0000003f3f3ff290 */ /* 0x000fe4000fffe03f */
[----:B------:R-:W-:Y:S01]  /*5f00*/  HMMA.16816.F32 R48, R8, R26, R20 ;  /* 0x0000001a0830723c */ /* 0x000fe20000001814 */
[----:B------:R-:W2:Y:S01]  /*5f10*/  LDSM.16.MT88.4 R20, [R133+0x6000] ;  /* 0x006000008514783b */ /* 0x000ea20000004200 */
[----:B-1----:R-:W-:Y:S01]  /*5f20*/  FADD.FTZ R0, R30, R0 ;  /* 0x000000001e007221 */ /* 0x002fe20000010000 */
[----:B------:R-:W-:-:S03]  /*5f30*/  F2FP.PACK_AB R130, R28, R30 ;  /* 0x0000001e1c82723e */ /* 0x000fc600000000ff */
[----:B------:R-:W-:-:S05]  /*5f40*/  FADD.FTZ R0, R28, R0 ;  /* 0x000000001c007221 */ /* 0x000fca0000010000 */
[----:B------:R1:W-:Y:S02]  /*5f50*/  STL [R1+0xa4], R0 ;  /* 0x0000a40001007387 */ /* 0x0003e40000100800 */
[----:B-1----:R-:W-:Y:S02]  /*5f60*/  FADD.FTZ R0, R17, R2 ;  /* 0x0000000211007221 */ /* 0x002fe40000010000 */
[----:B------:R-:W1:Y:S02]  /*5f70*/  MUFU.EX2 R17, R33 ;  /* 0x0000002100117308 */ /* 0x000e640000000800 */
[----:B------:R-:W-:Y:S01]  /*5f80*/  FADD.FTZ R0, R3, R0 ;  /* 0x0000000003007221 */ /* 0x000fe20000010000 */
[C---:B--2---:R-:W-:Y:S05]  /*5f90*/  HMMA.16816.F32 R24, R12.reuse, R20, RZ ;  /* 0x000000140c18723c */ /* 0x044fea00000018ff */
[----:B------:R-:W2:Y:S03]  /*5fa0*/  MUFU.EX2 R3, R32 ;  /* 0x0000002000037308 */ /* 0x000ea60000000800 */
[----:B------:R-:W-:Y:S01]  /*5fb0*/  HMMA.16816.F32 R20, R12, R22, RZ ;  /* 0x000000160c14723c */ /* 0x000fe200000018ff */
[----:B------:R-:W3:Y:S04]  /*5fc0*/  LDSM.16.MT88.4 R12, [R133+0x6800] ;  /* 0x00680000850c783b */ /* 0x000ee80000004200 */
[----:B------:R-:W4:Y:S01]  /*5fd0*/  MUFU.EX2 R2, R35 ;  /* 0x0000002300027308 */ /* 0x000f220000000800 */
[----:B-1----:R-:W-:-:S04]  /*5fe0*/  FADD.FTZ R0, R17, R0 ;  /* 0x0000000011007221 */ /* 0x002fc80000010000 */
[C---:B--2---:R-:W-:Y:S01]  /*5ff0*/  FADD.FTZ R0, R3.reuse, R0 ;  /* 0x0000000003007221 */ /* 0x044fe20000010000 */
[----:B------:R-:W-:-:S03]  /*6000*/  F2FP.PACK_AB R129, R3, R17 ;  /* 0x000000110381723e */ /* 0x000fc600000000ff */
[----:B------:R-:W-:-:S04]  /*6010*/  FADD.FTZ R0, R19, R0 ;  /* 0x0000000013007221 */ /* 0x000fc80000010000 */
[C---:B----4-:R-:W-:Y:S01]  /*6020*/  FADD.FTZ R0, R2.reuse, R0 ;  /* 0x0000000002007221 */ /* 0x050fe20000010000 */
[----:B------:R-:W-:-:S04]  /*6030*/  F2FP.PACK_AB R131, R2, R19 ;  /* 0x000000130283723e */ /* 0x000fc800000000ff */
[----:B------:R1:W-:Y:S01]  /*6040*/  STL [R1+0xa0], R0 ;  /* 0x0000a00001007387 */ /* 0x0003e20000100800 */
[C---:B---3--:R-:W-:Y:S08]  /*6050*/  HMMA.16816.F32 R32, R8.reuse, R12, R24 ;  /* 0x0000000c0820723c */ /* 0x048ff00000001818 */
[----:B------:R-:W-:Y:S01]  /*6060*/  HMMA.16816.F32 R24, R8, R14, R20 ;  /* 0x0000000e0818723c */ /* 0x000fe20000001814 */
[----:B------:R-:W2:Y:S04]  /*6070*/  LDSM.16.MT88.4 R12, [R252+0x1000] ;  /* 0x00100000fc0c783b */ /* 0x000ea80000004200 */
[----:B------:R-:W3:Y:S04]  /*6080*/  LDSM.16.MT88.4 R8, [R250+0x1000] ;  /* 0x00100000fa08783b */ /* 0x000ee80000004200 */
[----:B-1----:R-:W4:Y:S04]  /*6090*/  LDL R0, [R1+0xf0] ;  /* 0x0000f00001007983 */ /* 0x002f280000100800 */
[----:B------:R-:W5:Y:S04]  /*60a0*/  LDL.LU R3, [R1+0x7c] ;  /* 0x00007c0001037983 */ /* 0x000f680000300800 */
[----:B------:R-:W4:Y:S04]  /*60b0*/  LDL R17, [R1+0xa8] ;  /* 0x0000a80001117983 */ /* 0x000f280000100800 */
[----:B------:R-:W-:Y:S01]  /*60c0*/  LDSM.16.MT88.4 R20, [R252+0x7000] ;  /* 0x00700000fc14783b */ /* 0x000fe20000004200 */
[C---:B--2---:R-:W-:Y:S08]  /*60d0*/  HMMA.16816.F32 R156, R4.reuse, R12, R156 ;  /* 0x0000000c049c723c */ /* 0x044ff0000000189c */
        /* <DEDUP_REMOVED lines=16> */
[----:B------:R-:W-:Y:S07]  /*61e0*/  LDSM.16.MT88.4 R8, [R251+0x3000] ;  /* 0x00300000fb08783b */ /* 0x000fee0000004200 */
[C---:B-1----:R-:W-:Y:S01]  /*61f0*/  HMMA.16816.F32 R80, R4.reuse, R12, R144 ;  /* 0x0000000c0450723c */ /* 0x042fe20000001890 */
[----:B------:R-:W-:Y:S07]  /*6200*/  LDSM.16.MT88.4 R144, [R251+0x1800] ;  /* 0x00180000fb90783b */ /* 0x000fee0000004200 */
[C---:B------:R-:W-:Y:S01]  /*6210*/  HMMA.16816.F32 R84, R4.reuse, R14, R136 ;  /* 0x0000000e0454723c */ /* 0x040fe20000001888 */
[----:B------:R-:W1:Y:S04]  /*6220*/  LDSM.16.MT88.4 R12, [R252+0x5000] ;  /* 0x00500000fc0c783b */ /* 0x000e680000004200 */
[----:B------:R-:W-:Y:S03]  /*6230*/  LDSM.16.MT88.4 R136, [R133+0x1800] ;  /* 0x001800008588783b */ /* 0x000fe60000004200 */
[C---:B-1----:R-:W-:Y:S08]  /*6240*/  HMMA.16816.F32 R96, R4.reuse, R12, R96 ;  /* 0x0000000c0460723c */ /* 0x042ff00000001860 */
[C---:B------:R-:W-:Y:S01]  /*6250*/  HMMA.16816.F32 R100, R4.reuse, R14, R100 ;  /* 0x0000000e0464723c */ /* 0x040fe20000001864 */
[----:B------:R-:W1:Y:S07]  /*6260*/  LDSM.16.MT88.4 R12, [R133+0x5000] ;  /* 0x00500000850c783b */ /* 0x000e6e0000004200 */
[C---:B-1----:R-:W-:Y:S08]  /*6270*/  HMMA.16816.F32 R112, R4.reuse, R12, R112 ;  /* 0x0000000c0470723c */ /* 0x042ff00000001870 */
[C---:B------:R-:W-:Y:S01]  /*6280*/  HMMA.16816.F32 R180, R4.reuse, R14, R180 ;  /* 0x0000000e04b4723c */ /* 0x040fe200000018b4 */
[----:B------:R-:W1:Y:S07]  /*6290*/  LDSM.16.MT88.4 R12, [R251+0x7000] ;  /* 0x00700000fb0c783b */ /* 0x000e6e0000004200 */
[C---:B------:R-:W-:Y:S01]  /*62a0*/  HMMA.16816.F32 R76, R4.reuse, R10, R152 ;  /* 0x0000000a044c723c */ /* 0x040fe20000001898 */
[----:B------:R-:W2:Y:S07]  /*62b0*/  LDSM.16.MT88.4 R152, [R252+0x1800] ;  /* 0x00180000fc98783b */ /* 0x000eae0000004200 */
[----:B------:R-:W-:Y:S08]  /*62c0*/  HMMA.16816.F32 R120, R4, R20, R120 ;  /* 0x000000140478723c */ /* 0x000ff00000001878 */
[----:B------:R-:W-:Y:S08]  /*62d0*/  HMMA.16816.F32 R148, R128, R144, R148 ;  /* 0x000000908094723c */ /* 0x000ff00000001894 */
[----:B------:R-:W-:Y:S08]  /*62e0*/  HMMA.16816.F32 R20, R4, R22, R116 ;  /* 0x000000160414723c */ /* 0x000ff00000001874 */
[----:B------:R-:W-:Y:S01]  /*62f0*/  HMMA.16816.F32 R144, R128, R146, R40 ;  /* 0x000000928090723c */ /* 0x000fe20000001828 */
[----:B------:R-:W3:Y:S07]  /*6300*/  LDSM.16.MT88.4 R40, [R250+0x3800] ;  /* 0x00380000fa28783b */ /* 0x000eee0000004200 */
[C---:B-1----:R-:W-:Y:S01]  /*6310*/  HMMA.16816.F32 R116, R4.reuse, R12, R64 ;  /* 0x0000000c0474723c */ /* 0x042fe20000001840 */
[----:B------:R-:W-:Y:S07]  /*6320*/  LDSM.16.MT88.4 R64, [R133+0x3800] ;  /* 0x003800008540783b */ /* 0x000fee0000004200 */
[C---:B------:R-:W-:Y:S01]  /*6330*/  HMMA.16816.F32 R12, R4.reuse, R14, R48 ;  /* 0x0000000e040c723c */ /* 0x040fe20000001830 */
[----:B------:R-:W1:Y:S07]  /*6340*/  LDSM.16.MT88.4 R48, [R252+0x3800] ;  /* 0x00380000fc30783b */ /* 0x000e6e0000004200 */
[----:B------:R-:W-:Y:S01]  /*6350*/  HMMA.16816.F32 R72, R4, R8, R160 ;  /* 0x000000080448723c */ /* 0x000fe200000018a0 */
[----:B------:R-:W1:Y:S01]  /*6360*/  LDSM.16.MT88.4 R8, [R250+0x5000] ;  /* 0x00500000fa08783b */ /* 0x000e620000004200 */
[----:B------:R-:W-:-:S02]  /*6370*/  MOV R2, c[0x0][0x2c4] ;  /* 0x0000b10000027a02 */ /* 0x000fc40000000f00 */
[----:B------:R-:W-:Y:S01]  /*6380*/  MOV R18, c[0x0][0x2ac] ;  /* 0x0000ab0000127a02 */ /* 0x000fe20000000f00 */
[----:B------:R-:W-:Y:S03]  /*6390*/  LDSM.16.MT88.4 R160, [R250+0x1800] ;  /* 0x00180000faa0783b */ /* 0x000fe60000004200 */
[C---:B--2---:R-:W-:Y:S08]  /*63a0*/  HMMA.16816.F32 R156, R128.reuse, R152, R156 ;  /* 0x00000098809c723c */ /* 0x044ff0000000189c */
[C---:B------:R-:W-:Y:S08]  /*63b0*/  HMMA.16816.F32 R152, R128.reuse, R154, R36 ;  /* 0x0000009a8098723c */ /* 0x040ff00000001824 */
[C---:B------:R-:W-:Y:S08]  /*63c0*/  HMMA.16816.F32 R140, R128.reuse, R136, R140 ;  /* 0x00000088808c723c */ /* 0x040ff0000000188c */
[C---:B---3--:R-:W-:Y:S08]  /*63d0*/  HMMA.16816.F32 R36, R128.reuse, R40, R52 ;  /* 0x000000288024723c */ /* 0x048ff00000001834 */
[C---:B------:R-:W-:Y:S08]  /*63e0*/  HMMA.16816.F32 R136, R128.reuse, R138, R44 ;  /* 0x0000008a8088723c */ /* 0x040ff0000000182c */
[C---:B------:R-:W-:Y:S01]  /*63f0*/  HMMA.16816.F32 R40, R128.reuse, R42, R56 ;  /* 0x0000002a8028723c */ /* 0x040fe20000001838 */
[----:B------:R-:W2:Y:S07]  /*6400*/  LDSM.16.MT88.4 R56, [R251+0x3800] ;  /* 0x00380000fb38783b */ /* 0x000eae0000004200 */
[C---:B-1----:R-:W-:Y:S08]  /*6410*/  HMMA.16816.F32 R44, R128.reuse, R48, R60 ;  /* 0x00000030802c723c */ /* 0x042ff0000000183c */
[----:B------:R-:W-:Y:S01]  /*6420*/  HMMA.16816.F32 R60, R128, R64, R80 ;  /* 0x00000040803c723c */ /* 0x000fe20000001850 */
[----:B------:R-:W1:Y:S07]  /*6430*/  LDSM.16.MT88.4 R80, [R252+0x5800] ;  /* 0x00580000fc50783b */ /* 0x000e6e0000004200 */
[C---:B------:R-:W-:Y:S08]  /*6440*/  HMMA.16816.F32 R88, R4.reuse, R8, R88 ;  /* 0x000000080458723c */ /* 0x040ff00000001858 */
[----:B------:R-:W-:Y:S01]  /*6450*/  HMMA.16816.F32 R92, R4, R10, R92 ;  /* 0x0000000a045c723c */ /* 0x000fe2000000185c */
[----:B------:R-:W3:Y:S07]  /*6460*/  LDSM.16.MT88.4 R8, [R251+0x5000] ;  /* 0x00500000fb08783b */ /* 0x000eee0000004200 */
[C---:B--2---:R-:W-:Y:S01]  /*6470*/  HMMA.16816.F32 R52, R128.reuse, R56, R72 ;  /* 0x000000388034723c */ /* 0x044fe20000001848 */
[----:B------:R-:W2:Y:S07]  /*6480*/  LDSM.16.MT88.4 R72, [R250+0x5800] ;  /* 0x00580000fa48783b */ /* 0x000eae0000004200 */
[C---:B------:R-:W-:Y:S08]  /*6490*/  HMMA.16816.F32 R56, R128.reuse, R58, R76 ;  /* 0x0000003a8038723c */ /* 0x040ff0000000184c */
[----:B-1----:R-:W-:Y:S01]  /*64a0*/  HMMA.16816.F32 R76, R128, R80, R96 ;  /* 0x00000050804c723c */ /* 0x002fe20000001860 */
[----:B------:R-:W1:Y:S07]  /*64b0*/  LDSM.16.MT88.4 R96, [R133+0x5800] ;  /* 0x005800008560783b */ /* 0x000e6e0000004200 */
[C---:B---3--:R-:W-:Y:S08]  /*64c0*/  HMMA.16816.F32 R104, R4.reuse, R8, R104 ;  /* 0x000000080468723c */ /* 0x048ff00000001868 */
[----:B------:R-:W-:Y:S01]  /*64d0*/  HMMA.16816.F32 R108, R4, R10, R108 ;  /* 0x0000000a046c723c */ /* 0x000fe2000000186c */
[----:B------:R-:W3:Y:S07]  /*64e0*/  LDSM.16.MT88.4 R8, [R250+0x7000] ;  /* 0x00700000fa08783b */ /* 0x000eee0000004200 */
[C---:B------:R-:W-:Y:S08]  /*64f0*/  HMMA.16816.F32 R48, R128.reuse, R50, R68 ;  /* 0x000000328030723c */ /* 0x040ff00000001844 */
[C---:B--2---:R-:W-:Y:S01]  /*6500*/  HMMA.16816.F32 R68, R128.reuse, R72, R88 ;  /* 0x000000488044723c */ /* 0x044fe20000001858 */
[----:B------:R-:W2:Y:S07]  /*6510*/  LDSM.16.MT88.4 R88, [R251+0x5800] ;  /* 0x00580000fb58783b */ /* 0x000eae0000004200 */
[C---:B------:R-:W-:Y:S08]  /*6520*/  HMMA.16816.F32 R72, R128.reuse, R74, R92 ;  /* 0x0000004a8048723c */ /* 0x040ff0000000185c */
[----:B-1----:R-:W-:Y:S01]  /*6530*/  HMMA.16816.F32 R92, R128, R96, R112 ;  /* 0x00000060805c723c */ /* 0x002fe20000001870 */
[----:B------:R-:W1:Y:S07]  /*6540*/  LDSM.16.MT88.4 R112, [R252+0x7800] ;  /* 0x00780000fc70783b */ /* 0x000e6e0000004200 */
[C---:B---3--:R-:W-:Y:S08]  /*6550*/  HMMA.16816.F32 R176, R4.reuse, R8, R176 ;  /* 0x0000000804b0723c */ /* 0x048ff000000018b0 */
[----:B------:R-:W-:Y:S01]  /*6560*/  HMMA.16816.F32 R124, R4, R10, R124 ;  /* 0x0000000a047c723c */ /* 0x000fe2000000187c */
[----:B------:R-:W3:Y:S01]  /*6570*/  LDSM.16.MT88.4 R8, [R133+0x7000] ;  /* 0x007000008508783b */ /* 0x000ee20000004200 */
[----:B------:R-:W-:Y:S01]  /*6580*/  ISETP.NE.AND P1, PT, R2, 0x1, PT ;  /* 0x000000010200780c */ /* 0x000fe20003f25270 */
[----:B------:R-:W-:-:S05]  /*6590*/  IMAD R18, R18, c[0x0][0x1d0], RZ ;  /* 0x0000740012127a24 */ /* 0x000fca00078e02ff */
[C---:B------:R-:W-:Y:S07]  /*65a0*/  HMMA.16816.F32 R64, R128.reuse, R66, R84 ;  /* 0x000000428040723c */ /* 0x040fee0000001854 */
[----:B----4-:R-:W-:Y:S01]  /*65b0*/  @P1 IMAD.HI.U32 R2, R0, c[0x0][0x2c8], RZ ;  /* 0x0000b20000021a27 */ /* 0x010fe200078e00ff */
[----:B--2---:R-:W-:Y:S01]  /*65c0*/  HMMA.16816.F32 R84, R128, R88, R104 ;  /* 0x000000588054723c */ /* 0x004fe20000001868 */
[----:B------:R-:W2:Y:S03]  /*65d0*/  LDSM.16.MT88.4 R104, [R250+0x7800] ;  /* 0x00780000fa68783b */ /* 0x000ea60000004200 */
[----:B------:R-:W-:-:S04]  /*65e0*/  @P1 SHF.R.U32.HI R0, RZ, c[0x0][0x2cc], R2 ;  /* 0x0000b300ff001a19 */ /* 0x000fc80000011602 */
[----:B------:R-:W-:Y:S01]  /*65f0*/  HMMA.16816.F32 R88, R128, R90, R108 ;  /* 0x0000005a8058723c */ /* 0x000fe2000000186c */
[----:B------:R-:W-:-:S07]  /*6600*/  IADD3 R0, R0, -c[0x0][0x168], R18 ;  /* 0x80005a0000007a10 */ /* 0x000fce0007ffe012 */
[----:B-1----:R-:W-:Y:S01]  /*6610*/  HMMA.16816.F32 R108, R128, R112, R120 ;  /* 0x00000070806c723c */ /* 0x002fe20000001878 */
[----:B------:R-:W1:Y:S07]  /*6620*/  LDSM.16.MT88.4 R120, [R251+0x7800] ;  /* 0x00780000fb78783b */ /* 0x000e6e0000004200 */
[C---:B---3--:R-:W-:Y:S08]  /*6630*/  HMMA.16816.F32 R32, R4.reuse, R8, R32 ;  /* 0x000000080420723c */ /* 0x048ff00000001820 */
[----:B------:R-:W-:Y:S01]  /*6640*/  HMMA.16816.F32 R24, R4, R10, R24 ;  /* 0x0000000a0418723c */ /* 0x000fe20000001818 */
[----:B------:R-:W3:Y:S01]  /*6650*/  LDSM.16.MT88.4 R4, [R133+0x7800] ;  /* 0x007800008504783b */ /* 0x000ee20000004200 */
[----:B------:R-:W-:-:S04]  /*6660*/  SHF.R.S32.HI R2, RZ, 0x1f, R0 ;  /* 0x0000001fff027819 */ /* 0x000fc80000011400 */
[----:B------:R-:W-:-:S04]  /*6670*/  LEA.HI R0, R2, R0, RZ, 0x6 ;  /* 0x0000000002007211 */ /* 0x000fc800078f30ff */
[----:B------:R-:W-:Y:S02]  /*6680*/  SHF.R.S32.HI R0, RZ, 0x6, R0 ;  /* 0x00000006ff007819 */ /* 0x000fe40000011400 */
[----:B-----5:R-:W-:Y:S02]  /*6690*/  IADD3 R3, R3, -0x2, RZ ;  /* 0xfffffffe03037810 */ /* 0x020fe40007ffe0ff */
[----:B------:R-:W-:-:S03]  /*66a0*/  IMNMX R0, R17, R0, !PT ;  /* 0x0000000011007217 */ /* 0x000fc60007800200 */
[----:B------:R4:W-:Y:S04]  /*66b0*/  STL [R1+0x68], R3 ;  /* 0x0000680301007387 */ /* 0x0009e80000100800 */
[----:B------:R4:W-:Y:S01]  /*66c0*/  STL [R1+0xb0], R0 ;  /* 0x0000b00001007387 */ /* 0x0009e20000100800 */
[----:B------:R-:W-:Y:S01]  /*66d0*/  ISETP.GE.AND P0, PT, R3, R0, PT ;  /* 0x000000000300720c */ /* 0x000fe20003f06270 */
[C---:B------:R-:W-:Y:S08]  /*66e0*/  HMMA.16816.F32 R80, R128.reuse, R82, R100 ;  /* 0x000000528050723c */ /* 0x040ff00000001864 */
[C---:B--2---:R-:W-:Y:S08]  /*66f0*/  HMMA.16816.F32 R100, R128.reuse, R104, R176 ;  /* 0x000000688064723c */ /* 0x044ff000000018b0 */
[C---:B------:R-:W-:Y:S08]  /*6700*/  HMMA.16816.F32 R164, R128.reuse, R160, R164 ;  /* 0x000000a080a4723c */ /* 0x040ff000000018a4 */
[C---:B------:R-:W-:Y:S08]  /*6710*/  HMMA.16816.F32 R104, R128.reuse, R106, R124 ;  /* 0x0000006a8068723c */ /* 0x040ff0000000187c */
[C---:B-1----:R-:W-:Y:S08]  /*6720*/  HMMA.16816.F32 R116, R128.reuse, R120, R116 ;  /* 0x000000788074723c */ /* 0x042ff00000001874 */
[C---:B------:R-:W-:Y:S08]  /*6730*/  HMMA.16816.F32 R160, R128.reuse, R162, R28 ;  /* 0x000000a280a0723c */ /* 0x040ff0000000181c */
[C---:B------:R-:W-:Y:S08]  /*6740*/  HMMA.16816.F32 R96, R128.reuse, R98, R180 ;  /* 0x000000628060723c */ /* 0x040ff000000018b4 */
[C---:B------:R-:W-:Y:S08]  /*6750*/  HMMA.16816.F32 R112, R128.reuse, R114, R20 ;  /* 0x000000728070723c */ /* 0x040ff00000001814 */
[C---:B------:R-:W-:Y:S08]  /*6760*/  HMMA.16816.F32 R120, R128.reuse, R122, R12 ;  /* 0x0000007a8078723c */ /* 0x040ff0000000180c */
[C---:B---3--:R-:W-:Y:S08]  /*6770*/  HMMA.16816.F32 R124, R128.reuse, R4, R32 ;  /* 0x00000004807c723c */ /* 0x048ff00000001820 */
[----:B------:R-:W-:Y:S01]  /*6780*/  HMMA.16816.F32 R128, R128, R6, R24 ;  /* 0x000000068080723c */ /* 0x000fe20000001818 */
[----:B------:R-:W-:Y:S01]  /*6790*/  @!UPT UIADD3 URZ, URZ, URZ, URZ ;  /* 0x0000003f3f3ff290 */ /* 0x000fe2000fffe03f */
[----:B------:R-:W-:Y:S11]  /*67a0*/  @!P0 BRA `(.L_x_1048) ;  /* 0x0000482000008947 */ /* 0x000ff60003800000 */
[----:B----4-:R-:W-:Y:S02]  /*67b0*/  MOV R0, R3 ;  /* 0x0000000300007202 */ /* 0x010fe40000000f00 */
[----:B------:R-:W-:-:S02]  /*67c0*/  MOV R134, R16 ;  /* 0x0000001000867202 */ /* 0x000fc40000000f00 */
[----:B------:R-:W-:Y:S01]  /*67d0*/  MOV R133, R132 ;  /* 0x0000008400857202 */ /* 0x000fe20000000f00 */
[----:B------:R1:W-:Y:S06]  /*67e0*/  STL [R1+0x90], R0 ;  /* 0x0000900001007387 */ /* 0x0003ec0000100800 */
.L_x_1059:
[----:B------:R-:W2:Y:S01]  /*67f0*/  LDL R6, [R1+0x4] ;  /* 0x0000040001067983 */ /* 0x000ea20000100800 */
[----:B------:R-:W-:Y:S04]  /*6800*/  DEPBAR.LE SB0, 0x0 ;  /* 0x000080000000791a */ /* 0x000fe80000000000 */
[----:B------:R-:W3:Y:S01]  /*6810*/  LDL R2, [R1+0x90] ;  /* 0x0000900001027983 */ /* 0x000ee20000100800 */
[----:B------:R-:W-:Y:S01]  /*6820*/  WARPSYNC 0xffffffff ;  /* 0xffffffff00007948 */ /* 0x000fe20003800000 */
[----:B------:R-:W-:Y:S02]  /*6830*/  BSSY B0, `(.L_x_1049) ;  /* 0x0000072000007945 */ /* 0x000fe40003800000 */
[----:B------:R-:W4:Y:S04]  /*6840*/  LDL R5, [R1+0x3c] ;  /* 0x00003c0001057983 */ /* 0x000f280000100800 */
[----:B-1----:R-:W3:Y:S04]  /*6850*/  LDL R0, [R1+0xa8] ;  /* 0x0000a80001007983 */ /* 0x002ee80000100800 */
[----:B------:R-:W5:Y:S04]  /*6860*/  LDL R4, [R1+0x40] ;  /* 0x0000400001047983 */ /* 0x000f680000100800 */
[----:B------:R-:W5:Y:S04]  /*6870*/  LDL R3, [R1+0x44] ;  /* 0x0000440001037983 */ /* 0x000f680000100800 */
[----:B------:R-:W-:Y:S06]  /*6880*/  BAR.SYNC.DEFER_BLOCKING 0x0 ;  /* 0x0000000000007b1d */ /* 0x000fec0000010000 */
[----:B------:R1:W1:Y:S04]  /*6890*/  LDSM.16.M88.4 R8, [R135] ;  /* 0x000000008708783b */ /* 0x0002680000000200 */
[----:B------:R1:W1:Y:S04]  /*68a0*/  LDSM.16.M88.4 R16, [R135+0x800] ;  /* 0x000800008710783b */ /* 0x0002680000000200 */
[----:B------:R1:W1:Y:S04]  /*68b0*/  LDSM.16.M88.4 R24, [R135+0x1000] ;  /* 0x001000008718783b */ /* 0x0002680000000200 */
[----:B------:R1:W1:Y:S04]  /*68c0*/  LDSM.16.M88.4 R32, [R135+0x1800] ;  /* 0x001800008720783b */ /* 0x0002680000000200 */
[----:B--2---:R2:W1:Y:S04]  /*68d0*/  LDSM.16.M88.4 R176, [R6] ;  /* 0x0000000006b0783b */ /* 0x0044680000000200 */
[----:B----4-:R2:W4:Y:S01]  /*68e0*/  LDSM.16.M88.4 R180, [R5] ;  /* 0x0000000005b4783b */ /* 0x0105220000000200 */
[----:B---3--:R-:W-:Y:S03]  /*68f0*/  ISETP.GT.AND P0, PT, R0, R2, PT ;  /* 0x000000020000720c */ /* 0x008fe60003f04270 */
[----:B-----5:R2:W3:Y:S04]  /*6900*/  LDSM.16.M88.4 R184, [R4] ;  /* 0x0000000004b8783b */ /* 0x0204e80000000200 */
[----:B------:R2:W1:Y:S06]  /*6910*/  LDSM.16.M88.4 R188, [R3] ;  /* 0x0000000003bc783b */ /* 0x00046c0000000200 */
[----:B------:R-:W-:-:S05]  /*6920*/  @P0 BRA `(.L_x_1050) ;  /* 0x0000062000000947 */ /* 0x000fca0003800000 */
[----:B--2---:R-:W2:Y:S04]  /*6930*/  LDL R4, [R1+0x8c] ;  /* 0x00008c0001047983 */ /* 0x004ea80000100800 */
[----:B------:R-:W5:Y:S04]  /*6940*/  LDL R28, [R1+0x84] ;  /* 0x00008400011c7983 */ /* 0x000f680000100800 */
[----:B----4-:R-:W4:Y:S04]  /*6950*/  LDL.64 R22, [R1+0xc8] ;  /* 0x0000c80001167983 */ /* 0x010f280000100a00 */
[----:B---3--:R-:W3:Y:S04]  /*6960*/  LDL R5, [R1+0x94] ;  /* 0x0000940001057983 */ /* 0x008ee80000100800 */
[----:B------:R-:W3:Y:S04]  /*6970*/  LDL R21, [R1+0xd8] ;  /* 0x0000d80001157983 */ /* 0x000ee80000100800 */
[----:B------:R-:W3:Y:S04]  /*6980*/  LDL R20, [R1+0x174] ;  /* 0x0001740001147983 */ /* 0x000ee80000100800 */
[----:B------:R-:W4:Y:S04]  /*6990*/  LDL R15, [R1+0x178] ;  /* 0x00017800010f7983 */ /* 0x000f280000100800 */
[----:B------:R-:W4:Y:S04]  /*69a0*/  LDL R14, [R1+0x98] ;  /* 0x00009800010e7983 */ /* 0x000f280000100800 */
[----:B------:R-:W4:Y:S04]  /*69b0*/  LDL R13, [R1+0x17c] ;  /* 0x00017c00010d7983 */ /* 0x000f280000100800 */
[----:B------:R-:W4:Y:S04]  /*69c0*/  LDL R12, [R1+0x9c] ;  /* 0x00009c00010c7983 */ /* 0x000f280000100800 */
[----:B------:R-:W4:Y:S04]  /*69d0*/  LDL R7, [R1+0x180] ;  /* 0x0001800001077983 */ /* 0x000f280000100800 */
[----:B------:R-:W4:Y:S01]  /*69e0*/  LDL R6, [R1+0x88] ;  /* 0x0000880001067983 */ /* 0x000f220000100800 */
[----:B--2---:R-:W-:Y:S01]  /*69f0*/  SHF.R.S32.HI R0, RZ, 0x1f, R4 ;  /* 0x0000001fff007819 */ /* 0x004fe20000011404 */
[----:B------:R-:W-:Y:S04]  /*6a00*/  IMAD.WIDE.U32 R2, R4, c[0x0][0x208], RZ ;  /* 0x0000820004027a25 */ /* 0x000fe800078e00ff */
[----:B------:R-:W-:Y:S04]  /*6a10*/  IMAD R0, R0, c[0x0][0x208], RZ ;  /* 0x0000820000007a24 */ /* 0x000fe800078e02ff */
[----:B------:R-:W-:Y:S01]  /*6a20*/  IMAD R0, R4, c[0x0][0x20c], R0 ;  /* 0x0000830004007a24 */ /* 0x000fe200078e0200 */
[----:B-----5:R-:W-:Y:S03]  /*6a30*/  SHF.R.S32.HI R4, RZ, 0x1f, R28 ;  /* 0x0000001fff047819 */ /* 0x020fe6000001141c */
[----:B------:R-:W-:Y:S02]  /*6a40*/  IMAD.IADD R3, R3, 0x1, R0 ;  /* 0x0000000103037824 */ /* 0x000fe400078e0200 */
[----:B------:R-:W-:Y:S02]  /*6a50*/  IMAD R4, R4, c[0x0][0x218], RZ ;  /* 0x0000860004047a24 */ /* 0x000fe400078e02ff */
[C---:B------:R-:W-:Y:S01]  /*6a60*/  IMAD.WIDE.U32 R2, R28.reuse, c[0x0][0x218], R2 ;  /* 0x000086001c027a25 */ /* 0x040fe200078e0002 */
[C---:B---3--:R-:W-:Y:S03]  /*6a70*/  SHF.L.U64.HI R29, R5.reuse, 0x1, R20 ;  /* 0x00000001051d7819 */ /* 0x048fe60000010214 */
[----:B------:R-:W-:Y:S01]  /*6a80*/  IMAD R4, R28, c[0x0][0x21c], R4 ;  /* 0x000087001c047a24 */ /* 0x000fe200078e0204 */
[----:B----4-:R-:W-:Y:S01]  /*6a90*/  IADD3 R0, P0, R22, R2, RZ ;  /* 0x0000000216007210 */ /* 0x010fe20007f1e0ff */
[----:B------:R-:W-:Y:S03]  /*6aa0*/  IMAD.SHL.U32 R2, R5, 0x2, RZ ;  /* 0x0000000205027824 */ /* 0x000fe600078e00ff */
[----:B------:R-:W-:Y:S02]  /*6ab0*/  IADD3.X R4, R21, R3, R4, P0, !PT ;  /* 0x0000000315047210 */ /* 0x000fe400007fe404 */
[----:B------:R-:W-:Y:S01]  /*6ac0*/  LEA R21, P0, R0, c[0x0][0x1f8], 0x1 ;  /* 0x00007e0000157a11 */ /* 0x000fe200078008ff */
[----:B------:R2:W-:Y:S01]  /*6ad0*/  STL [R1+0x58], R2 ;  /* 0x0000580201007387 */ /* 0x0005e20000100800 */
[----:B------:R-:W-:Y:S02]  /*6ae0*/  SHF.L.U64.HI R28, R14, 0x1, R15 ;  /* 0x000000010e1c7819 */ /* 0x000fe4000001020f */
[----:B------:R-:W-:Y:S02]  /*6af0*/  LEA.HI.X R5, R0, c[0x0][0x1fc], R4, 0x1, P0 ;  /* 0x00007f0000057a11 */ /* 0x000fe400000f0c04 */
[----:B------:R-:W-:Y:S02]  /*6b00*/  SHF.L.U32 R132, R14, 0x1, RZ ;  /* 0x000000010e847819 */ /* 0x000fe400000006ff */
[C---:B------:R-:W-:Y:S01]  /*6b10*/  SHF.L.U64.HI R23, R12.reuse, 0x1, R13 ;  /* 0x000000010c177819 */ /* 0x040fe2000001020d */
[----:B------:R-:W-:Y:S01]  /*6b20*/  IMAD.SHL.U32 R31, R12, 0x2, RZ ;  /* 0x000000020c1f7824 */ /* 0x000fe200078e00ff */
[C---:B------:R-:W-:Y:S02]  /*6b30*/  SHF.L.U64.HI R22, R6.reuse, 0x1, R7 ;  /* 0x0000000106167819 */ /* 0x040fe40000010207 */
[----:B------:R-:W-:Y:S01]  /*6b40*/  SHF.L.U32 R30, R6, 0x1, RZ ;  /* 0x00000001061e7819 */ /* 0x000fe200000006ff */
[----:B------:R-:W-:-:S05]  /*6b50*/  BRA.DIV ~URZ, `(.L_x_1051) ;  /* 0x0000b8a27f007947 */ /* 0x000fca000b800000 */
[----:B------:R3:W4:Y:S02]  /*6b60*/  SHFL.IDX PT, R4, R5, RZ, 0x181f ;  /* 0x00181fff05047589 */ /* 0x00072400000e0000 */
.L_x_1086:
[----:B------:R-:W-:-:S05]  /*6b70*/  BRA.DIV ~URZ, `(.L_x_1052) ;  /* 0x0000b8f27f007947 */ /* 0x000fca000b800000 */
[----:B--2---:R-:W2:Y:S04]  /*6b80*/  LDL R2, [R1+0x88] ;  /* 0x0000880001027983 */ /* 0x004ea80000100800 */
[----:B------:R-:W5:Y:S04]  /*6b90*/  LDL R14, [R1+0x54] ;  /* 0x00005400010e7983 */ /* 0x000f680000100800 */
[----:B---3--:R-:W3:Y:S04]  /*6ba0*/  LDL R7, [R1+0x9c] ;  /* 0x00009c0001077983 */ /* 0x008ee80000100800 */
[----:B----4-:R-:W4:Y:S04]  /*6bb0*/  LDL R20, [R1+0x98] ;  /* 0x0000980001147983 */ /* 0x010f280000100800 */
[----:B------:R-:W2:Y:S04]  /*6bc0*/  LDL R15, [R1+0x94] ;  /* 0x00009400010f7983 */ /* 0x000ea80000100800 */
[----:B------:R-:W2:Y:S04]  /*6bd0*/  LDL R6, [R1+0x58] ;  /* 0x0000580001067983 */ /* 0x000ea80000100800 */
[----:B------:R-:W2:Y:S02]  /*6be0*/  SHFL.IDX PT, R0, R21, RZ, 0x181f ;  /* 0x00181fff15007589 */ /* 0x000ea400000e0000 */
[----:B--2---:R-:W-:Y:S02]  /*6bf0*/  IADD3 R6, P2, R0, R6, RZ ;  /* 0x0000000600067210 */ /* 0x004fe40007f5e0ff */
[----:B------:R-:W-:Y:S02]  /*6c00*/  ISETP.GE.AND P4, PT, R2, c[0x0][0x1d4], PT ;  /* 0x0000750002007a0c */ /* 0x000fe40003f86270 */
[----:B------:R-:W-:Y:S02]  /*6c10*/  IADD3 R2, P0, R0, R30, RZ ;  /* 0x0000001e00027210 */ /* 0x000fe40007f1e0ff */
[----:B---3--:R-:W-:Y:S01]  /*6c20*/  ISETP.GE.AND P3, PT, R7, c[0x0][0x1d4], PT ;  /* 0x0000750007007a0c */ /* 0x008fe20003f66270 */
[----:B------:R-:W-:Y:S01]  /*6c30*/  IMAD.X R7, R4, 0x1, R29, P2 ;  /* 0x0000000104077824 */ /* 0x000fe200010e061d */
[----:B----4-:R-:W-:Y:S01]  /*6c40*/  ISETP.GE.AND P1, PT, R20, c[0x0][0x1d4], PT ;  /* 0x0000750014007a0c */ /* 0x010fe20003f26270 */
[----:B------:R-:W-:Y:S01]  /*6c50*/  IMAD.X R3, R4, 0x1, R22, P0 ;  /* 0x0000000104037824 */ /* 0x000fe200000e0616 */
[----:B------:R-:W-:Y:S02]  /*6c60*/  IADD3 R12, P0, R0, R31, RZ ;  /* 0x0000001f000c7210 */ /* 0x000fe40007f1e0ff */
[----:B------:R-:W-:Y:S03]  /*6c70*/  SEL R20, RZ, 0x10, P3 ;  /* 0x00000010ff147807 */ /* 0x000fe60001800000 */
[----:B------:R-:W-:Y:S01]  /*6c80*/  @!PT LDS RZ, [RZ] ;  /* 0x00000000fffff984 */ /* 0x000fe20000000800 */
[----:B------:R-:W-:Y:S01]  /*6c90*/  @!PT LDS RZ, [RZ] ;  /* 0x00000000fffff984 */ /* 0x000fe20000000800 */
[----:B-----5:R2:W-:Y:S01]  /*6ca0*/  LDGSTS.E.BYPASS.LTC128B.128 [R14+0x100], [R2.64], !P4 ;  /* 0x00100000020e7fae */ /* 0x0205e2000e101d46 */
[----:B------:R-:W-:Y:S05]  /*6cb0*/  IMAD.X R13, R4, 0x1, R23, P0 ;  /* 0x00000001040d7824 */ /* 0x000fea00000e0617 */
[----:B------:R3:W-:Y:S01]  /*6cc0*/  LDGSTS.E.BYPASS.LTC128B.128 [R14+0x2100], [R12.64], !P3 ;  /* 0x021000000c0e7fae */ /* 0x0007e2000d901d46 */
[----:B--2---:R-:W-:Y:S03]  /*6cd0*/  IADD3 R2, P0, R0, R132, RZ ;  /* 0x0000008400027210 */ /* 0x004fe60007f1e0ff */
[----:B------:R-:W2:Y:S02]  /*6ce0*/  SHFL.IDX PT, R0, R21, 0x1, 0x181f ;  /* 0x00381f0015007f89 */ /* 0x000ea400000e0000 */
[----:B------:R-:W-:Y:S01]  /*6cf0*/  IMAD.X R3, R4, 0x1, R28, P0 ;  /* 0x0000000104037824 */ /* 0x000fe200000e061c */
[----:B------:R-:W-:Y:S01]  /*6d00*/  ISETP.GE.AND P0, PT, R15, c[0x0][0x1d4], PT ;  /* 0x000075000f007a0c */ /* 0x000fe20003f06270 */
[----:B------:R4:W1:Y:S01]  /*6d10*/  SHFL.IDX PT, R4, R5, 0x1, 0x181f ;  /* 0x00381f0005047f89 */ /* 0x00086200000e0000 */
[----:B------:R-:W-:Y:S03]  /*6d20*/  SEL R15, RZ, 0x10, P1 ;  /* 0x00000010ff0f7807 */ /* 0x000fe60000800000 */
[----:B------:R3:W-:Y:S08]  /*6d30*/  LDGSTS.E.BYPASS.LTC128B.128 [R14+0x4100], [R2.64], !P1 ;  /* 0x04100000020e7fae */ /* 0x0007f0000c901d46 */
[----:B------:R3:W-:Y:S01]  /*6d40*/  LDGSTS.E.BYPASS.LTC128B.128 [R14+0x6100], [R6.64], !P0 ;  /* 0x06100000060e7fae */ /* 0x0007e2000c101d46 */
[----:B----4-:R-:W-:Y:S02]  /*6d50*/  SEL R5, RZ, 0x10, P4 ;  /* 0x00000010ff057807 */ /* 0x010fe40002000000 */
[----:B---3--:R-:W-:Y:S02]  /*6d60*/  SEL R14, RZ, 0x10, P0 ;  /* 0x00000010ff0e7807 */ /* 0x008fe40000000000 */
.L_x_1087:
[C---:B-12---:R-:W-:Y:S01]  /*6d70*/  ISETP.NE.U32.AND P2, PT, R5.reuse, RZ, PT ;  /* 0x000000ff0500720c */ /* 0x046fe20003f45070 */
[----:B------:R-:W2:Y:S01]  /*6d80*/  LDL R21, [R1+0x54] ;  /* 0x0000540001157983 */ /* 0x000ea20000100800 */
[----:B------:R-:W-:Y:S02]  /*6d90*/  IADD3 R5, -R5, 0x10, RZ ;  /* 0x0000001005057810 */ /* 0x000fe40007ffe1ff */
[----:B------:R-:W-:Y:S02]  /*6da0*/  IADD3 R6, -R15, 0x10, RZ ;  /* 0x000000100f067810 */ /* 0x000fe40007ffe1ff */
[----:B------:R-:W-:Y:S02]  /*6db0*/  LOP3.LUT R5, R5, 0xf, RZ, 0xc0, !PT ;  /* 0x0000000f05057812 */ /* 0x000fe400078ec0ff */
[----:B------:R-:W-:Y:S02]  /*6dc0*/  IADD3 R12, -R20, 0x10, RZ ;  /* 0x00000010140c7810 */ /* 0x000fe40007ffe1ff */
[----:B------:R-:W-:Y:S02]  /*6dd0*/  IADD3 R2, P1, P0, R5, R0, R30 ;  /* 0x0000000005027210 */ /* 0x000fe4000783e01e */
[----:B------:R-:W-:Y:S01]  /*6de0*/  LOP3.LUT R6, R6, 0xf, RZ, 0xc0, !PT ;  /* 0x0000000f06067812 */ /* 0x000fe200078ec0ff */
[----:B------:R-:W3:Y:S01]  /*6df0*/  LDL.LU R30, [R1+0x58] ;  /* 0x00005800011e7983 */ /* 0x000ee20000300800 */
[----:B------:R-:W-:Y:S02]  /*6e00*/  IADD3.X R3, RZ, R4, R22, P1, P0 ;  /* 0x00000004ff037210 */ /* 0x000fe40000fe0416 */
[----:B------:R-:W-:Y:S04]  /*6e10*/  LOP3.LUT R12, R12, 0xf, RZ, 0xc0, !PT ;  /* 0x0000000f0c0c7812 */ /* 0x000fe800078ec0ff */
[----:B------:R-:W-:Y:S04]  /*6e20*/  IADD3 R12, P1, P0, R12, R0, R31 ;  /* 0x000000000c0c7210 */ /* 0x000fe8000783e01f */
[----:B------:R-:W-:Y:S01]  /*6e30*/  IADD3.X R13, RZ, R4, R23, P1, P0 ;  /* 0x00000004ff0d7210 */ /* 0x000fe20000fe0417 */
[----:B------:R-:W-:Y:S01]  /*6e40*/  @!PT LDS RZ, [RZ] ;  /* 0x00000000fffff984 */ /* 0x000fe20000000800 */
[----:B------:R-:W-:Y:S01]  /*6e50*/  @!PT LDS RZ, [RZ] ;  /* 0x00000000fffff984 */ /* 0x000fe20000000800 */
[----:B------:R-:W-:Y:S01]  /*6e60*/  @!PT LDS RZ, [RZ] ;  /* 0x00000000fffff984 */ /* 0x000fe20000000800 */
[----:B--2---:R1:W-:Y:S01]  /*6e70*/  LDGSTS.E.BYPASS.LTC128B.128.ZFILL [R21+0x1100], [R2.64], P2 ;  /* 0x0110000002157fae */ /* 0x0043e20009141d46 */
[----:B------:R-:W-:Y:S04]  /*6e80*/  IADD3 R6, P3, P2, R6, R0, R132 ;  /* 0x0000000006067210 */ /* 0x000fe80007a7e084 */
[----:B------:R-:W-:Y:S02]  /*6e90*/  IADD3.X R7, RZ, R4, R28, P3, P2 ;  /* 0x00000004ff077210 */ /* 0x000fe40001fe441c */
[----:B------:R-:W-:Y:S02]  /*6ea0*/  ISETP.NE.U32.AND P3, PT, R20, RZ, PT ;  /* 0x000000ff1400720c */ /* 0x000fe40003f65070 */
[----:B------:R-:W-:Y:S11]  /*6eb0*/  ISETP.NE.U32.AND P2, PT, R15, RZ, PT ;  /* 0x000000ff0f00720c */ /* 0x000ff60003f45070 */
[----:B------:R2:W-:Y:S04]  /*6ec0*/  LDGSTS.E.BYPASS.LTC128B.128.ZFILL [R21+0x3100], [R12.64], P3 ;  /* 0x031000000c157fae */ /* 0x0005e80009941d46 */
[----:B------:R2:W-:Y:S01]  /*6ed0*/  LDGSTS.E.BYPASS.LTC128B.128.ZFILL [R21+0x5100], [R6.64], P2 ;  /* 0x0510000006157fae */ /* 0x0005e20009141d46 */
[----:B-1----:R-:W-:Y:S04]  /*6ee0*/  IADD3 R2, -R14, 0x10, RZ ;  /* 0x000000100e027810 */ /* 0x002fe80007ffe1ff */
[----:B------:R-:W-:Y:S04]  /*6ef0*/  LOP3.LUT R2, R2, 0xf, RZ, 0xc0, !PT ;  /* 0x0000000f02027812 */ /* 0x000fe800078ec0ff */
[----:B---3--:R-:W-:Y:S04]  /*6f00*/  IADD3 R2, P1, P0, R2, R0, R30 ;  /* 0x0000000002027210 */ /* 0x008fe8000783e01e */
[----:B------:R-:W-:Y:S02]  /*6f10*/  IADD3.X R3, RZ, R4, R29, P1, P0 ;  /* 0x00000004ff037210 */ /* 0x000fe40000fe041d */
[----:B------:R-:W-:Y:S11]  /*6f20*/  ISETP.NE.U32.AND P0, PT, R14, RZ, PT ;  /* 0x000000ff0e00720c */ /* 0x000ff60003f05070 */
[----:B------:R-:W-:Y:S02]  /*6f30*/  @!UPT UIADD3 URZ, URZ, URZ, URZ ;  /* 0x0000003f3f3ff290 */ /* 0x000fe4000fffe03f */
[----:B------:R2:W-:Y:S02]  /*6f40*/  LDGSTS.E.BYPASS.LTC128B.128.ZFILL [R21+0x7100], [R2.64], P0 ;  /* 0x0710000002157fae */ /* 0x0005e40008141d46 */
.L_x_1050:
[----:B------:R-:W-:Y:S05]  /*6f50*/  BSYNC B0 ;  /* 0x0000000000007941 */ /* 0x000fea0003800000 */
.L_x_1049:
[----:B------:R-:W5:Y:S04]  /*6f60*/  LDL R132, [R1+0x18] ;  /* 0x0000180001847983 */ /* 0x000f680000100800 */
[----:B--2---:R-:W2:Y:S04]  /*6f70*/  LDL R3, [R1+0xc] ;  /* 0x00000c0001037983 */ /* 0x004ea80000100800 */
[----:B----4-:R-:W4:Y:S04]  /*6f80*/  LDL R2, [R1+0x10] ;  /* 0x0000100001027983 */ /* 0x010f280000100800 */
[----:B------:R-:W0:Y:S01]  /*6f90*/  LDGDEPBAR ;  /* 0x00000000000079af */ /* 0x000e220000000000 */
[----:B------:R-:W-:Y:S01]  /*6fa0*/  WARPSYNC 0xffffffff ;  /* 0xffffffff00007948 */ /* 0x000fe20003800000 */
[C---:B-1----:R-:W-:Y:S01]  /*6fb0*/  HMMA.16816.F32 R4, R168.reuse, R8, RZ ;  /* 0x00000008a804723c */ /* 0x042fe200000018ff */
[----:B------:R-:W-:Y:S05]  /*6fc0*/  BSSY B0, `(.L_x_1053) ;  /* 0x000018d000007945 */ /* 0x000fea0003800000 */
[----:B---3--:R-:W3:Y:S02]  /*6fd0*/  LDL R0, [R1+0x14] ;  /* 0x0000140001007983 */ /* 0x008ee40000100800 */
[C---:B------:R-:W-:Y:S08]  /*6fe0*/  HMMA.16816.F32 R8, R168.reuse, R10, RZ ;  /* 0x0000000aa808723c */ /* 0x040ff000000018ff */
[C---:B------:R-:W-:Y:S08]  /*6ff0*/  HMMA.16816.F32 R12, R168.reuse, R16, RZ ;  /* 0x00000010a80c723c */ /* 0x040ff000000018ff */
        /* <DEDUP_REMOVED lines=10> */
[----:B------:R-:W1:Y:S07]  /*70a0*/  LDSM.16.M88.4 R180, [R249+0x800] ;  /* 0x00080000f9b4783b */ /* 0x000e6e0000000200 */
[C---:B------:R-:W-:Y:S08]  /*70b0*/  HMMA.16816.F32 R20, R172.reuse, R184, R20 ;  /* 0x000000b8ac14723c */ /* 0x040ff00000001814 */
[C---:B------:R-:W-:Y:S01]  /*70c0*/  HMMA.16816.F32 R24, R172.reuse, R186, R24 ;  /* 0x000000baac18723c */ /* 0x040fe20000001818 */
[----:B------:R-:W1:Y:S07]  /*70d0*/  LDSM.16.M88.4 R184, [R249+0x1000] ;  /* 0x00100000f9b8783b */ /* 0x000e6e0000000200 */
[C---:B------:R-:W-:Y:S08]  /*70e0*/  HMMA.16816.F32 R28, R172.reuse, R188, R28 ;  /* 0x000000bcac1c723c */ /* 0x040ff0000000181c */
[----:B------:R-:W-:Y:S01]  /*70f0*/  HMMA.16816.F32 R32, R172, R190, R32 ;  /* 0x000000beac20723c */ /* 0x000fe20000001820 */
[----:B------:R-:W1:Y:S07]  /*7100*/  LDSM.16.M88.4 R188, [R249+0x1800] ;  /* 0x00180000f9bc783b */ /* 0x000e6e0000000200 */
[C---:B-1----:R-:W-:Y:S08]  /*7110*/  HMMA.16816.F32 R4, R192.reuse, R176, R4 ;  /* 0x000000b0c004723c */ /* 0x042ff00000001804 */
[C---:B------:R-:W-:Y:S01]  /*7120*/  HMMA.16816.F32 R8, R192.reuse, R178, R8 ;  /* 0x000000b2c008723c */ /* 0x040fe20000001808 */
[----:B------:R-:W1:Y:S07]  /*7130*/  LDSM.16.M88.4 R176, [R248+-0x6000] ;  /* 0xffa00000f8b0783b */ /* 0x000e6e0000000200 */
[C---:B------:R-:W-:Y:S08]  /*7140*/  HMMA.16816.F32 R12, R192.reuse, R180, R12 ;  /* 0x000000b4c00c723c */ /* 0x040ff0000000180c */
[C---:B------:R-:W-:Y:S01]  /*7150*/  HMMA.16816.F32 R16, R192.reuse, R182, R16 ;  /* 0x000000b6c010723c */ /* 0x040fe20000001810 */
[----:B------:R-:W1:Y:S07]  /*7160*/  LDSM.16.M88.4 R180, [R248+-0x5800] ;  /* 0xffa80000f8b4783b */ /* 0x000e6e0000000200 */
[C---:B------:R-:W-:Y:S08]  /*7170*/  HMMA.16816.F32 R20, R192.reuse, R184, R20 ;  /* 0x000000b8c014723c */ /* 0x040ff00000001814 */
[C---:B------:R-:W-:Y:S01]  /*7180*/  HMMA.16816.F32 R24, R192.reuse, R186, R24 ;  /* 0x000000bac018723c */ /* 0x040fe20000001818 */
[----:B------:R-:W1:Y:S07]  /*7190*/  LDSM.16.M88.4 R184, [R248+-0x5000] ;  /* 0xffb00000f8b8783b */ /* 0x000e6e0000000200 */
[C---:B------:R-:W-:Y:S08]  /*71a0*/  HMMA.16816.F32 R28, R192.reuse, R188, R28 ;  /* 0x000000bcc01c723c */ /* 0x040ff0000000181c */
[----:B------:R-:W-:Y:S01]  /*71b0*/  HMMA.16816.F32 R32, R192, R190, R32 ;  /* 0x000000bec020723c */ /* 0x000fe20000001820 */
[----:B------:R-:W1:Y:S07]  /*71c0*/  LDSM.16.M88.4 R188, [R248+-0x4800] ;  /* 0xffb80000f8bc783b */ /* 0x000e6e0000000200 */
[C---:B-1----:R-:W-:Y:S08]  /*71d0*/  HMMA.16816.F32 R4, R196.reuse, R176, R4 ;  /* 0x000000b0c404723c */ /* 0x042ff00000001804 */
[C---:B------:R-:W-:Y:S01]  /*71e0*/  HMMA.16816.F32 R8, R196.reuse, R178, R8 ;  /* 0x000000b2c408723c */ /* 0x040fe20000001808 */
[----:B------:R-:W1:Y:S07]  /*71f0*/  LDSM.16.M88.4 R176, [R135+0x2000] ;  /* 0x0020000087b0783b */ /* 0x000e6e0000000200 */
[C---:B------:R-:W-:Y:S08]  /*7200*/  HMMA.16816.F32 R12, R196.reuse, R180, R12 ;  /* 0x000000b4c40c723c */ /* 0x040ff0000000180c */
[C---:B------:R-:W-:Y:S01]  /*7210*/  HMMA.16816.F32 R16, R196.reuse, R182, R16 ;  /* 0x000000b6c410723c */ /* 0x040fe20000001810 */
[----:B------:R-:W1:Y:S07]  /*7220*/  LDSM.16.M88.4 R180, [R135+0x2800] ;  /* 0x0028000087b4783b */ /* 0x000e6e0000000200 */
[C---:B------:R-:W-:Y:S08]  /*7230*/  HMMA.16816.F32 R20, R196.reuse, R184, R20 ;  /* 0x000000b8c414723c */ /* 0x040ff00000001814 */
[C---:B------:R-:W-:Y:S01]  /*7240*/  HMMA.16816.F32 R24, R196.reuse, R186, R24 ;  /* 0x000000bac418723c */ /* 0x040fe20000001818 */
[----:B------:R-:W5:Y:S07]  /*7250*/  LDSM.16.M88.4 R184, [R135+0x3000] ;  /* 0x0030000087b8783b */ /* 0x000f6e0000000200 */
[C---:B------:R-:W-:Y:S08]  /*7260*/  HMMA.16816.F32 R28, R196.reuse, R188, R28 ;  /* 0x000000bcc41c723c */ /* 0x040ff0000000181c */
[----:B------:R-:W-:Y:S01]  /*7270*/  HMMA.16816.F32 R32, R196, R190, R32 ;  /* 0x000000bec420723c */ /* 0x000fe20000001820 */
[----:B------:R-:W2:Y:S07]  /*7280*/  LDSM.16.M88.4 R188, [R135+0x3800] ;  /* 0x0038000087bc783b */ /* 0x000eae0000000200 */
[C---:B-1----:R-:W-:Y:S08]  /*7290*/  HMMA.16816.F32 R4, R200.reuse, R176, R4 ;  /* 0x000000b0c804723c */ /* 0x042ff00000001804 */
[C---:B------:R-:W-:Y:S08]  /*72a0*/  HMMA.16816.F32 R8, R200.reuse, R178, R8 ;  /* 0x000000b2c808723c */ /* 0x040ff00000001808 */
[C---:B------:R-:W-:Y:S08]  /*72b0*/  HMMA.16816.F32 R12, R200.reuse, R180, R12 ;  /* 0x000000b4c80c723c */ /* 0x040ff0000000180c */
[C---:B------:R-:W-:Y:S01]  /*72c0*/  HMMA.16816.F32 R16, R200.reuse, R182, R16 ;  /* 0x000000b6c810723c */ /* 0x040fe20000001810 */
[----:B-----5:R1:W2:Y:S07]  /*72d0*/  LDSM.16.M88.4 R176, [R132] ;  /* 0x0000000084b0783b */ /* 0x0202ae0000000200 */
[C---:B------:R-:W-:Y:S01]  /*72e0*/  HMMA.16816.F32 R20, R200.reuse, R184, R20 ;  /* 0x000000b8c814723c */ /* 0x040fe20000001814 */
[----:B--2---:R2:W2:Y:S07]  /*72f0*/  LDSM.16.M88.4 R180, [R3] ;  /* 0x0000000003b4783b */ /* 0x0044ae0000000200 */
[C---:B------:R-:W-:Y:S01]  /*7300*/  HMMA.16816.F32 R24, R200.reuse, R186, R24 ;  /* 0x000000bac818723c */ /* 0x040fe20000001818 */
[----:B----4-:R4:W2:Y:S07]  /*7310*/  LDSM.16.M88.4 R184, [R2] ;  /* 0x0000000002b8783b */ /* 0x0108ae0000000200 */
[C---:B------:R-:W-:Y:S01]  /*7320*/  HMMA.16816.F32 R28, R200.reuse, R188, R28 ;  /* 0x000000bcc81c723c */ /* 0x040fe2000000181c */
[----:B-1----:R-:W5:Y:S07]  /*7330*/  LDL R132, [R1+0x28] ;  /* 0x0000280001847983 */ /* 0x002f6e0000100800 */
[----:B------:R-:W-:Y:S01]  /*7340*/  HMMA.16816.F32 R32, R200, R190, R32 ;  /* 0x000000bec820723c */ /* 0x000fe20000001820 */
[----:B---3--:R1:W3:Y:S08]  /*7350*/  LDSM.16.M88.4 R188, [R0] ;  /* 0x0000000000bc783b */ /* 0x0082f00000000200 */
[----:B--2---:R-:W2:Y:S01]  /*7360*/  LDL R3, [R1+0x1c] ;  /* 0x00001c0001037983 */ /* 0x004ea20000100800 */
[C---:B------:R-:W-:Y:S03]  /*7370*/  HMMA.16816.F32 R4, R204.reuse, R176, R4 ;  /* 0x000000b0cc04723c */ /* 0x040fe60000001804 */
[----:B----4-:R-:W4:Y:S05]  /*7380*/  LDL R2, [R1+0x20] ;  /* 0x0000200001027983 */ /* 0x010f2a0000100800 */
[C---:B------:R-:W-:Y:S01]  /*7390*/  HMMA.16816.F32 R8, R204.reuse, R178, R8 ;  /* 0x000000b2cc08723c */ /* 0x040fe20000001808 */
[----:B------:R-:W3:Y:S07]  /*73a0*/  LDSM.16.M88.4 R176, [R249+0x2000] ;  /* 0x00200000f9b0783b */ /* 0x000eee0000000200 */
[C---:B------:R-:W-:Y:S01]  /*73b0*/  HMMA.16816.F32 R12, R204.reuse, R180, R12 ;  /* 0x000000b4cc0c723c */ /* 0x040fe2000000180c */
[----:B-1----:R-:W4:Y:S07]  /*73c0*/  LDL R0, [R1+0x24] ;  /* 0x0000240001007983 */ /* 0x002f2e0000100800 */
[C---:B------:R-:W-:Y:S01]  /*73d0*/  HMMA.16816.F32 R16, R204.reuse, R182, R16 ;  /* 0x000000b6cc10723c */ /* 0x040fe20000001810 */
[----:B------:R-:W1:Y:S07]  /*73e0*/  LDSM.16.M88.4 R180, [R249+0x2800] ;  /* 0x00280000f9b4783b */ /* 0x000e6e0000000200 */
[C---:B------:R-:W-:Y:S08]  /*73f0*/  HMMA.16816.F32 R20, R204.reuse, R184, R20 ;  /* 0x000000b8cc14723c */ /* 0x040ff00000001814 */
[C---:B------:R-:W-:Y:S01]  /*7400*/  HMMA.16816.F32 R24, R204.reuse, R186, R24 ;  /* 0x000000bacc18723c */ /* 0x040fe20000001818 */
[----:B------:R-:W1:Y:S07]  /*7410*/  LDSM.16.M88.4 R184, [R249+0x3000] ;  /* 0x00300000f9b8783b */ /* 0x000e6e0000000200 */
[C---:B---3--:R-:W-:Y:S08]  /*7420*/  HMMA.16816.F32 R28, R204.reuse, R188, R28 ;  /* 0x000000bccc1c723c */ /* 0x048ff0000000181c */
[----:B------:R-:W-:Y:S01]  /*7430*/  HMMA.16816.F32 R32, R204, R190, R32 ;  /* 0x000000becc20723c */ /* 0x000fe20000001820 */
[----:B------:R-:W3:Y:S07]  /*7440*/  LDSM.16.M88.4 R188, [R249+0x3800] ;  /* 0x00380000f9bc783b */ /* 0x000eee0000000200 */
[C---:B------:R-:W-:Y:S08]  /*7450*/  HMMA.16816.F32 R4, R208.reuse, R176, R4 ;  /* 0x000000b0d004723c */ /* 0x040ff00000001804 */
[C---:B------:R-:W-:Y:S01]  /*7460*/  HMMA.16816.F32 R8, R208.reuse, R178, R8 ;  /* 0x000000b2d008723c */ /* 0x040fe20000001808 */
[----:B------:R-:W3:Y:S07]  /*7470*/  LDSM.16.M88.4 R176, [R248+-0x4000] ;  /* 0xffc00000f8b0783b */ /* 0x000eee0000000200 */
[C---:B-1----:R-:W-:Y:S08]  /*7480*/  HMMA.16816.F32 R12, R208.reuse, R180, R12 ;  /* 0x000000b4d00c723c */ /* 0x042ff0000000180c */
[C---:B------:R-:W-:Y:S01]  /*7490*/  HMMA.16816.F32 R16, R208.reuse, R182, R16 ;  /* 0x000000b6d010723c */ /* 0x040fe20000001810 */
[----:B------:R-:W1:Y:S07]  /*74a0*/  LDSM.16.M88.4 R180, [R248+-0x3800] ;  /* 0xffc80000f8b4783b */ /* 0x000e6e0000000200 */
[C---:B------:R-:W-:Y:S08]  /*74b0*/  HMMA.16816.F32 R20, R208.reuse, R184, R20 ;  /* 0x000000b8d014723c */ /* 0x040ff00000001814 */
[C---:B------:R-:W-:Y:S01]  /*74c0*/  HMMA.16816.F32 R24, R208.reuse, R186, R24 ;  /* 0x000000bad018723c */ /* 0x040fe20000001818 */
[----:B------:R-:W1:Y:S07]  /*74d0*/  LDSM.16.M88.4 R184, [R248+-0x3000] ;  /* 0xffd00000f8b8783b */ /* 0x000e6e0000000200 */
[C---:B---3--:R-:W-:Y:S08]  /*74e0*/  HMMA.16816.F32 R28, R208.reuse, R188, R28 ;  /* 0x000000bcd01c723c */ /* 0x048ff0000000181c */
[----:B------:R-:W-:Y:S01]  /*74f0*/  HMMA.16816.F32 R32, R208, R190, R32 ;  /* 0x000000bed020723c */ /* 0x000fe20000001820 */
[----:B------:R-:W-:Y:S07]  /*7500*/  LDSM.16.M88.4 R188, [R135+0x4000] ;  /* 0x0040000087bc783b */ /* 0x000fee0000000200 */
[C---:B------:R-:W-:Y:S08]  /*7510*/  HMMA.16816.F32 R4, R212.reuse, R176, R4 ;  /* 0x000000b0d404723c */ /* 0x040ff00000001804 */
[C---:B------:R-:W-:Y:S01]  /*7520*/  HMMA.16816.F32 R8, R212.reuse, R178, R8 ;  /* 0x000000b2d408723c */ /* 0x040fe20000001808 */
[----:B------:R-:W3:Y:S07]  /*7530*/  LDSM.16.M88.4 R176, [R248+-0x2800] ;  /* 0xffd80000f8b0783b */ /* 0x000eee0000000200 */
[C---:B-1----:R-:W-:Y:S08]  /*7540*/  HMMA.16816.F32 R12, R212.reuse, R180, R12 ;  /* 0x000000b4d40c723c */ /* 0x042ff0000000180c */
[C---:B------:R-:W-:Y:S01]  /*7550*/  HMMA.16816.F32 R16, R212.reuse, R182, R16 ;  /* 0x000000b6d410723c */ /* 0x040fe20000001810 */
[----:B------:R-:W1:Y:S07]  /*7560*/  LDSM.16.M88.4 R180, [R135+0x4800] ;  /* 0x0048000087b4783b */ /* 0x000e6e0000000200 */
[C---:B------:R-:W-:Y:S08]  /*7570*/  HMMA.16816.F32 R20, R212.reuse, R184, R20 ;  /* 0x000000b8d414723c */ /* 0x040ff00000001814 */
[C---:B------:R-:W-:Y:S01]  /*7580*/  HMMA.16816.F32 R24, R212.reuse, R186, R24 ;  /* 0x000000bad418723c */ /* 0x040fe20000001818 */
[----:B------:R-:W-:Y:S07]  /*7590*/  LDSM.16.M88.4 R184, [R135+0x5800] ;  /* 0x0058000087b8783b */ /* 0x000fee0000000200 */
[C---:B---3--:R-:W-:Y:S08]  /*75a0*/  HMMA.16816.F32 R28, R212.reuse, R176, R28 ;  /* 0x000000b0d41c723c */ /* 0x048ff0000000181c */
[----:B------:R-:W-:Y:S01]  /*75b0*/  HMMA.16816.F32 R32, R212, R178, R32 ;  /* 0x000000b2d420723c */ /* 0x000fe20000001820 */
[----:B------:R-:W3:Y:S07]  /*75c0*/  LDSM.16.M88.4 R176, [R135+0x5000] ;  /* 0x0050000087b0783b */ /* 0x000eee0000000200 */
[C---:B------:R-:W-:Y:S08]  /*75d0*/  HMMA.16816.F32 R4, R216.reuse, R188, R4 ;  /* 0x000000bcd804723c */ /* 0x040ff00000001804 */
[C---:B------:R-:W-:Y:S08]  /*75e0*/  HMMA.16816.F32 R8, R216.reuse, R190, R8 ;  /* 0x000000bed808723c */ /* 0x040ff00000001808 */
[C---:B-1----:R-:W-:Y:S08]  /*75f0*/  HMMA.16816.F32 R12, R216.reuse, R180, R12 ;  /* 0x000000b4d80c723c */ /* 0x042ff0000000180c */
[C---:B------:R-:W-:Y:S08]  /*7600*/  HMMA.16816.F32 R16, R216.reuse, R182, R16 ;  /* 0x000000b6d810723c */ /* 0x040ff00000001810 */
[C---:B---3--:R-:W-:Y:S08]  /*7610*/  HMMA.16816.F32 R20, R216.reuse, R176, R20 ;  /* 0x000000b0d814723c */ /* 0x048ff00000001814 */
[C---:B------:R-:W-:Y:S08]  /*7620*/  HMMA.16816.F32 R24, R216.reuse, R178, R24 ;  /* 0x000000b2d818723c */ /* 0x040ff00000001818 */
[C---:B------:R-:W-:Y:S08]  /*7630*/  HMMA.16816.F32 R28, R216.reuse, R184, R28 ;  /* 0x000000b8d81c723c */ /* 0x040ff0000000181c */
[----:B------:R-:W-:Y:S01]  /*7640*/  HMMA.16816.F32 R32, R216, R186, R32 ;  /* 0x000000bad820723c */ /* 0x000fe20000001820 */
[----:B-----5:R1:W3:Y:S08]  /*7650*/  LDSM.16.M88.4 R188, [R132] ;  /* 0x0000000084bc783b */ /* 0x0202f00000000200 */
[----:B--2---:R2:W2:Y:S08]  /*7660*/  LDSM.16.M88.4 R176, [R3] ;  /* 0x0000000003b0783b */ /* 0x0044b00000000200 */
[----:B----4-:R4:W2:Y:S08]  /*7670*/  LDSM.16.M88.4 R180, [R2] ;  /* 0x0000000002b4783b */ /* 0x0108b00000000200 */
[----:B-1----:R-:W5:Y:S04]  /*7680*/  LDL R132, [R1+0x8] ;  /* 0x0000080001847983 */ /* 0x002f680000100800 */
[----:B------:R1:W2:Y:S01]  /*7690*/  LDSM.16.M88.4 R184, [R0] ;  /* 0x0000000000b8783b */ /* 0x0002a20000000200 */
[C---:B---3--:R-:W-:Y:S07]  /*76a0*/  HMMA.16816.F32 R4, R220.reuse, R188, R4 ;  /* 0x000000bcdc04723c */ /* 0x048fee0000001804 */
[----:B--2---:R-:W2:Y:S04]  /*76b0*/  LDL R3, [R1+0x2c] ;  /* 0x00002c0001037983 */ /* 0x004ea80000100800 */
[----:B----4-:R-:W3:Y:S01]  /*76c0*/  LDL R2, [R1+0x30] ;  /* 0x0000300001027983 */ /* 0x010ee20000100800 */
[C---:B------:R-:W-:Y:S03]  /*76d0*/  HMMA.16816.F32 R8, R220.reuse, R190, R8 ;  /* 0x000000bedc08723c */ /* 0x040fe60000001808 */
[----:B------:R-:W-:Y:S05]  /*76e0*/  LDSM.16.M88.4 R188, [R249+0x4800] ;  /* 0x00480000f9bc783b */ /* 0x000fea0000000200 */
[C---:B------:R-:W-:Y:S03]  /*76f0*/  HMMA.16816.F32 R12, R220.reuse, R176, R12 ;  /* 0x000000b0dc0c723c */ /* 0x040fe6000000180c */
[----:B-1----:R-:W4:Y:S05]  /*7700*/  LDL R0, [R1+0x34] ;  /* 0x0000340001007983 */ /* 0x002f2a0000100800 */
[C---:B------:R-:W-:Y:S01]  /*7710*/  HMMA.16816.F32 R16, R220.reuse, R178, R16 ;  /* 0x000000b2dc10723c */ /* 0x040fe20000001810 */
[----:B------:R-:W1:Y:S07]  /*7720*/  LDSM.16.M88.4 R176, [R249+0x4000] ;  /* 0x00400000f9b0783b */ /* 0x000e6e0000000200 */
[C---:B------:R-:W-:Y:S08]  /*7730*/  HMMA.16816.F32 R20, R220.reuse, R180, R20 ;  /* 0x000000b4dc14723c */ /* 0x040ff00000001814 */
[C---:B------:R-:W-:Y:S01]  /*7740*/  HMMA.16816.F32 R24, R220.reuse, R182, R24 ;  /* 0x000000b6dc18723c */ /* 0x040fe20000001818 */
[----:B------:R-:W1:Y:S07]  /*7750*/  LDSM.16.M88.4 R180, [R249+0x5000] ;  /* 0x00500000f9b4783b */ /* 0x000e6e0000000200 */
[C---:B------:R-:W-:Y:S08]  /*7760*/  HMMA.16816.F32 R28, R220.reuse, R184, R28 ;  /* 0x000000b8dc1c723c */ /* 0x040ff0000000181c */
[----:B------:R-:W-:Y:S01]  /*7770*/  HMMA.16816.F32 R32, R220, R186, R32 ;  /* 0x000000badc20723c */ /* 0x000fe20000001820 */
[----:B------:R-:W-:Y:S07]  /*7780*/  LDSM.16.M88.4 R184, [R248+-0x2000] ;  /* 0xffe00000f8b8783b */ /* 0x000fee0000000200 */
[C---:B-1----:R-:W-:Y:S08]  /*7790*/  HMMA.16816.F32 R4, R224.reuse, R176, R4 ;  /* 0x000000b0e004723c */ /* 0x042ff00000001804 */
[C---:B------:R-:W-:Y:S01]  /*77a0*/  HMMA.16816.F32 R8, R224.reuse, R178, R8 ;  /* 0x000000b2e008723c */ /* 0x040fe20000001808 */
[----:B------:R-:W1:Y:S07]  /*77b0*/  LDSM.16.M88.4 R176, [R249+0x5800] ;  /* 0x00580000f9b0783b */ /* 0x000e6e0000000200 */
[C---:B------:R-:W-:Y:S08]  /*77c0*/  HMMA.16816.F32 R12, R224.reuse, R188, R12 ;  /* 0x000000bce00c723c */ /* 0x040ff0000000180c */
[C---:B------:R-:W-:Y:S01]  /*77d0*/  HMMA.16816.F32 R16, R224.reuse, R190, R16 ;  /* 0x000000bee010723c */ /* 0x040fe20000001810 */
[----:B------:R-:W1:Y:S07]  /*77e0*/  LDSM.16.M88.4 R188, [R248+-0x1800] ;  /* 0xffe80000f8bc783b */ /* 0x000e6e0000000200 */
[C---:B------:R-:W-:Y:S08]  /*77f0*/  HMMA.16816.F32 R20, R224.reuse, R180, R20 ;  /* 0x000000b4e014723c */ /* 0x040ff00000001814 */
[C---:B------:R-:W-:Y:S01]  /*7800*/  HMMA.16816.F32 R24, R224.reuse, R182, R24 ;  /* 0x000000b6e018723c */ /* 0x040fe20000001818 */
[----:B------:R-:W-:Y:S07]  /*7810*/  LDSM.16.M88.4 R180, [R248+-0x800] ;  /* 0xfff80000f8b4783b */ /* 0x000fee0000000200 */
[C---:B-1----:R-:W-:Y:S08]  /*7820*/  HMMA.16816.F32 R28, R224.reuse, R176, R28 ;  /* 0x000000b0e01c723c */ /* 0x042ff0000000181c */
[----:B------:R-:W-:Y:S01]  /*7830*/  HMMA.16816.F32 R32, R224, R178, R32 ;  /* 0x000000b2e020723c */ /* 0x000fe20000001820 */
[----:B------:R-:W1:Y:S07]  /*7840*/  LDSM.16.M88.4 R176, [R248+-0x1000] ;  /* 0xfff00000f8b0783b */ /* 0x000e6e0000000200 */
[C---:B------:R-:W-:Y:S08]  /*7850*/  HMMA.16816.F32 R4, R228.reuse, R184, R4 ;  /* 0x000000b8e404723c */ /* 0x040ff00000001804 */
[C---:B------:R-:W-:Y:S01]  /*7860*/  HMMA.16816.F32 R8, R228.reuse, R186, R8 ;  /* 0x000000bae408723c */ /* 0x040fe20000001808 */
        /* <DEDUP_REMOVED lines=9> */
[----:B------:R-:W1:Y:S07]  /*7900*/  LDSM.16.M88.4 R180, [R135+0x7800] ;  /* 0x0078000087b4783b */ /* 0x000e6e0000000200 */
        /* <DEDUP_REMOVED lines=8> */
[----:B------:R-:W-:Y:S08]  /*7990*/  LDSM.16.M88.4 R180, [R249+0x6000] ;  /* 0x00600000f9b4783b */ /* 0x000ff00000000200 */
[----:B-----5:R-:W1:Y:S08]  /*79a0*/  LDSM.16.M88.4 R176, [R132] ;  /* 0x0000000084b0783b */ /* 0x020e700000000200 */
[----:B--2---:R-:W2:Y:S08]  /*79b0*/  LDSM.16.M88.4 R184, [R3] ;  /* 0x0000000003b8783b */ /* 0x004eb00000000200 */
[----:B---3--:R-:W3:Y:S01]  /*79c0*/  LDSM.16.M88.4 R188, [R2] ;  /* 0x0000000002bc783b */ /* 0x008ee20000000200 */
[C---:B-1----:R-:W-:Y:S08]  /*79d0*/  HMMA.16816.F32 R4, R236.reuse, R176, R4 ;  /* 0x000000b0ec04723c */ /* 0x042ff00000001804 */
[C---:B------:R-:W-:Y:S01]  /*79e0*/  HMMA.16816.F32 R8, R236.reuse, R178, R8 ;  /* 0x000000b2ec08723c */ /* 0x040fe20000001808 */
[----:B----4-:R-:W1:Y:S07]  /*79f0*/  LDSM.16.M88.4 R176, [R0] ;  /* 0x0000000000b0783b */ /* 0x010e6e0000000200 */
[C---:B--2---:R-:W-:Y:S08]  /*7a00*/  HMMA.16816.F32 R12, R236.reuse, R184, R12 ;  /* 0x000000b8ec0c723c */ /* 0x044ff0000000180c */
[C---:B------:R-:W-:Y:S01]  /*7a10*/  HMMA.16816.F32 R16, R236.reuse, R186, R16 ;  /* 0x000000baec10723c */ /* 0x040fe20000001810 */
[----:B------:R-:W2:Y:S07]  /*7a20*/  LDSM.16.M88.4 R184, [R249+0x6800] ;  /* 0x00680000f9b8783b */ /* 0x000eae0000000200 */
[C---:B---3--:R-:W-:Y:S08]  /*7a30*/  HMMA.16816.F32 R20, R236.reuse, R188, R20 ;  /* 0x000000bcec14723c */ /* 0x048ff00000001814 */
[C---:B------:R-:W-:Y:S01]  /*7a40*/  HMMA.16816.F32 R24, R236.reuse, R190, R24 ;  /* 0x000000beec18723c */ /* 0x040fe20000001818 */
[----:B------:R-:W-:Y:S07]  /*7a50*/  LDSM.16.M88.4 R188, [R248] ;  /* 0x00000000f8bc783b */ /* 0x000fee0000000200 */
[C---:B-1----:R-:W-:Y:S08]  /*7a60*/  HMMA.16816.F32 R28, R236.reuse, R176, R28 ;  /* 0x000000b0ec1c723c */ /* 0x042ff0000000181c */
[----:B------:R-:W-:Y:S01]  /*7a70*/  HMMA.16816.F32 R32, R236, R178, R32 ;  /* 0x000000b2ec20723c */ /* 0x000fe20000001820 */
[----:B------:R-:W1:Y:S07]  /*7a80*/  LDSM.16.M88.4 R176, [R249+0x7000] ;  /* 0x00700000f9b0783b */ /* 0x000e6e0000000200 */
[C---:B------:R-:W-:Y:S08]  /*7a90*/  HMMA.16816.F32 R4, R240.reuse, R180, R4 ;  /* 0x000000b4f004723c */ /* 0x040ff00000001804 */
[C---:B------:R-:W-:Y:S01]  /*7aa0*/  HMMA.16816.F32 R8, R240.reuse, R182, R8 ;  /* 0x000000b6f008723c */ /* 0x040fe20000001808 */
[----:B------:R-:W3:Y:S07]  /*7ab0*/  LDSM.16.M88.4 R180, [R249+0x7800] ;  /* 0x00780000f9b4783b */ /* 0x000eee0000000200 */
[C---:B--2---:R-:W-:Y:S08]  /*7ac0*/  HMMA.16816.F32 R12, R240.reuse, R184, R12 ;  /* 0x000000b8f00c723c */ /* 0x044ff0000000180c */
[C---:B------:R-:W-:Y:S08]  /*7ad0*/  HMMA.16816.F32 R16, R240.reuse, R186, R16 ;  /* 0x000000baf010723c */ /* 0x040ff00000001810 */
[C---:B-1----:R-:W-:Y:S08]  /*7ae0*/  HMMA.16816.F32 R20, R240.reuse, R176, R20 ;  /* 0x000000b0f014723c */ /* 0x042ff00000001814 */
[C---:B------:R-:W-:Y:S01]  /*7af0*/  HMMA.16816.F32 R24, R240.reuse, R178, R24 ;  /* 0x000000b2f018723c */ /* 0x040fe20000001818 */
[----:B------:R-:W1:Y:S07]  /*7b00*/  LDSM.16.M88.4 R176, [R248+0x800] ;  /* 0x00080000f8b0783b */ /* 0x000e6e0000000200 */
[C---:B---3--:R-:W-:Y:S08]  /*7b10*/  HMMA.16816.F32 R28, R240.reuse, R180, R28 ;  /* 0x000000b4f01c723c */ /* 0x048ff0000000181c */
[----:B------:R-:W-:Y:S08]  /*7b20*/  HMMA.16816.F32 R32, R240, R182, R32 ;  /* 0x000000b6f020723c */ /* 0x000ff00000001820 */
[C---:B------:R-:W-:Y:S08]  /*7b30*/  HMMA.16816.F32 R4, R244.reuse, R188, R4 ;  /* 0x000000bcf404723c */ /* 0x040ff00000001804 */
[C---:B------:R-:W-:Y:S08]  /*7b40*/  HMMA.16816.F32 R8, R244.reuse, R190, R8 ;  /* 0x000000bef408723c */ /* 0x040ff00000001808 */
[C---:B-1----:R-:W-:Y:S08]  /*7b50*/  HMMA.16816.F32 R12, R244.reuse, R176, R12 ;  /* 0x000000b0f40c723c */ /* 0x042ff0000000180c */
[----:B------:R-:W-:Y:S01]  /*7b60*/  FMUL.FTZ R4, R4, c[0x0][0x320] ;  /* 0x0000c80004047a20 */ /* 0x000fe20000410000 */
[C---:B------:R-:W-:Y:S03]  /*7b70*/  HMMA.16816.F32 R16, R244.reuse, R178, R16 ;  /* 0x000000b2f410723c */ /* 0x040fe60000001810 */
[----:B------:R-:W1:Y:S01]  /*7b80*/  MUFU.TANH R2, R4 ;  /* 0x0000000400027308 */ /* 0x000e620000002400 */
[----:B------:R-:W-:Y:S02]  /*7b90*/  FMUL.FTZ R5, R5, c[0x0][0x320] ;  /* 0x0000c80005057a20 */ /* 0x000fe40000410000 */
[----:B------:R-:W-:Y:S02]  /*7ba0*/  FMUL.FTZ R6, R6, c[0x0][0x320] ;  /* 0x0000c80006067a20 */ /* 0x000fe40000410000 */
[----:B------:R-:W-:Y:S04]  /*7bb0*/  FMUL.FTZ R7, R7, c[0x0][0x320] ;  /* 0x0000c80007077a20 */ /* 0x000fe80000410000 */
[----:B------:R-:W-:Y:S01]  /*7bc0*/  FMUL.FTZ R10, R10, c[0x0][0x320] ;  /* 0x0000c8000a0a7a20 */ /* 0x000fe20000410000 */
[----:B------:R-:W2:Y:S01]  /*7bd0*/  MUFU.TANH R0, R5 ;  /* 0x0000000500007308 */ /* 0x000ea20000002400 */
[----:B------:R-:W-:Y:S02]  /*7be0*/  FMUL.FTZ R11, R11, c[0x0][0x320] ;  /* 0x0000c8000b0b7a20 */ /* 0x000fe40000410000 */
[----:B------:R-:W-:Y:S02]  /*7bf0*/  FMUL.FTZ R14, R14, c[0x0][0x320] ;  /* 0x0000c8000e0e7a20 */ /* 0x000fe40000410000 */
[----:B------:R-:W-:Y:S02]  /*7c00*/  FMUL.FTZ R8, R8, c[0x0][0x320] ;  /* 0x0000c80008087a20 */ /* 0x000fe40000410000 */
[----:B------:R-:W-:Y:S02]  /*7c10*/  FMUL.FTZ R9, R9, c[0x0][0x320] ;  /* 0x0000c80009097a20 */ /* 0x000fe40000410000 */
[----:B------:R-:W-:Y:S01]  /*7c20*/  FMUL.FTZ R15, R15, c[0x0][0x320] ;  /* 0x0000c8000f0f7a20 */ /* 0x000fe20000410000 */
[----:B------:R-:W-:Y:S01]  /*7c30*/  MUFU.TANH R190, R8 ;  /* 0x0000000800be7308 */ /* 0x000fe20000002400 */
[----:B------:R-:W-:Y:S02]  /*7c40*/  FMUL.FTZ R18, R18, c[0x0][0x320] ;  /* 0x0000c80012127a20 */ /* 0x000fe40000410000 */
[----:B------:R-:W-:Y:S01]  /*7c50*/  FMUL.FTZ R12, R12, c[0x0][0x320] ;  /* 0x0000c8000c0c7a20 */ /* 0x000fe20000410000 */
[----:B-1----:R1:W-:Y:S01]  /*7c60*/  STL [R1+0x70], R2 ;  /* 0x0000700201007387 */ /* 0x0023e20000100800 */
[----:B------:R-:W-:Y:S02]  /*7c70*/  FMUL.FTZ R13, R13, c[0x0][0x320] ;  /* 0x0000c8000d0d7a20 */ /* 0x000fe40000410000 */
[----:B------:R-:W-:Y:S02]  /*7c80*/  FMUL.FTZ R16, R16, c[0x0][0x320] ;  /* 0x0000c80010107a20 */ /* 0x000fe40000410000 */
[----:B------:R-:W-:Y:S01]  /*7c90*/  FMUL.FTZ R17, R17, c[0x0][0x320] ;  /* 0x0000c80011117a20 */ /* 0x000fe20000410000 */
[----:B------:R-:W-:Y:S01]  /*7ca0*/  MUFU.TANH R189, R9 ;  /* 0x0000000900bd7308 */ /* 0x000fe20000002400 */
[----:B------:R-:W-:Y:S01]  /*7cb0*/  FMUL.FTZ R19, R19, c[0x0][0x320] ;  /* 0x0000c80013137a20 */ /* 0x000fe20000410000 */
[----:B--2---:R2:W-:Y:S08]  /*7cc0*/  STL [R1+0x6c], R0 ;  /* 0x00006c0001007387 */ /* 0x0045f00000100800 */
[----:B------:R-:W-:Y:S10]  /*7cd0*/  MUFU.TANH R3, R15 ;  /* 0x0000000f00037308 */ /* 0x000ff40000002400 */
[----:B-1----:R-:W1:Y:S10]  /*7ce0*/  MUFU.TANH R2, R6 ;  /* 0x0000000600027308 */ /* 0x002e740000002400 */
[----:B--2---:R-:W2:Y:S10]  /*7cf0*/  MUFU.TANH R0, R7 ;  /* 0x0000000700007308 */ /* 0x004eb40000002400 */
[----:B------:R-:W-:Y:S01]  /*7d00*/  MUFU.TANH R188, R18 ;  /* 0x0000001200bc7308 */ /* 0x000fe20000002400 */
[----:B-1----:R1:W-:Y:S09]  /*7d10*/  STL [R1+0x80], R2 ;  /* 0x0000800201007387 */ /* 0x0023f20000100800 */
[----:B------:R-:W-:Y:S01]  /*7d20*/  MUFU.TANH R186, R12 ;  /* 0x0000000c00ba7308 */ /* 0x000fe20000002400 */
[----:B--2---:R2:W-:Y:S04]  /*7d30*/  STL [R1+0x7c], R0 ;  /* 0x00007c0001007387 */ /* 0x0045e80000100800 */
[----:B------:R-:W3:Y:S05]  /*7d40*/  LDSM.16.M88.4 R4, [R248+0x1000] ;  /* 0x00100000f804783b */ /* 0x000eea0000000200 */
[----:B------:R-:W-:Y:S10]  /*7d50*/  MUFU.TANH R185, R13 ;  /* 0x0000000d00b97308 */ /* 0x000ff40000002400 */
[----:B-1----:R-:W1:Y:S10]  /*7d60*/  MUFU.TANH R2, R10 ;  /* 0x0000000a00027308 */ /* 0x002e740000002400 */
[----:B--2---:R-:W2:Y:S10]  /*7d70*/  MUFU.TANH R0, R11 ;  /* 0x0000000b00007308 */ /* 0x004eb40000002400 */
[----:B------:R-:W-:Y:S01]  /*7d80*/  MUFU.TANH R182, R16 ;  /* 0x0000001000b67308 */ /* 0x000fe20000002400 */
[----:B-1----:R-:W-:Y:S01]  /*7d90*/  STL [R1+0x78], R2 ;  /* 0x0000780201007387 */ /* 0x002fe20000100800 */
[C---:B---3--:R-:W-:Y:S08]  /*7da0*/  HMMA.16816.F32 R20, R244.reuse, R4, R20 ;  /* 0x00000004f414723c */ /* 0x048ff00000001814 */
[----:B------:R-:W-:Y:S01]  /*7db0*/  MUFU.TANH R181, R17 ;  /* 0x0000001100b57308 */ /* 0x000fe20000002400 */
[----:B--2---:R1:W-:Y:S01]  /*7dc0*/  STL [R1+0x74], R0 ;  /* 0x0000740001007387 */ /* 0x0043e20000100800 */
[C---:B------:R-:W-:Y:S03]  /*7dd0*/  HMMA.16816.F32 R24, R244.reuse, R6, R24 ;  /* 0x00000006f418723c */ /* 0x040fe60000001818 */
[----:B------:R-:W2:Y:S01]  /*7de0*/  LDSM.16.M88.4 R8, [R248+0x1800] ;  /* 0x00180000f808783b */ /* 0x000ea20000000200 */
[----:B------:R-:W-:Y:S04]  /*7df0*/  DEPBAR.LE SB0, 0x0 ;  /* 0x000080000000791a */ /* 0x000fe80000000000 */
[----:B------:R-:W-:Y:S03]  /*7e00*/  MUFU.TANH R187, R19 ;  /* 0x0000001300bb7308 */ /* 0x000fe60000002400 */
[----:B------:R-:W-:Y:S03]  /*7e10*/  BAR.SYNC.DEFER_BLOCKING 0x0 ;  /* 0x0000000000007b1d */ /* 0x000fe60000010000 */
[----:B------:R-:W-:Y:S02]  /*7e20*/  FMUL.FTZ R18, R20, c[0x0][0x320] ;  /* 0x0000c80014127a20 */ /* 0x000fe40000410000 */
[----:B------:R-:W-:Y:S02]  /*7e30*/  FMUL.FTZ R21, R21, c[0x0][0x320] ;  /* 0x0000c80015157a20 */ /* 0x000fe40000410000 */
[----:B------:R-:W-:Y:S02]  /*7e40*/  FMUL.FTZ R22, R22, c[0x0][0x320] ;  /* 0x0000c80016167a20 */ /* 0x000fe40000410000 */
[----:B------:R-:W-:Y:S01]  /*7e50*/  MUFU.TANH R18, R18 ;  /* 0x0000001200127308 */ /* 0x000fe20000002400 */
[----:B------:R-:W-:Y:S03]  /*7e60*/  FMUL.FTZ R23, R23, c[0x0][0x320] ;  /* 0x0000c80017177a20 */ /* 0x000fe60000410000 */
[----:B------:R-:W-:Y:S02]  /*7e70*/  FMUL.FTZ R26, R26, c[0x0][0x320] ;  /* 0x0000c8001a1a7a20 */ /* 0x000fe40000410000 */
[----:B------:R-:W-:Y:S02]  /*7e80*/  FMUL.FTZ R27, R27, c[0x0][0x320] ;  /* 0x0000c8001b1b7a20 */ /* 0x000fe40000410000 */
[----:B------:R-:W-:Y:S02]  /*7e90*/  FMUL.FTZ R24, R24, c[0x0][0x320] ;  /* 0x0000c80018187a20 */ /* 0x000fe40000410000 */
[----:B------:R-:W-:Y:S01]  /*7ea0*/  FMUL.FTZ R25, R25, c[0x0][0x320] ;  /* 0x0000c80019197a20 */ /* 0x000fe20000410000 */
[----:B-1----:R-:W1:Y:S10]  /*7eb0*/  MUFU.TANH R0, R14 ;  /* 0x0000000e00007308 */ /* 0x002e740000002400 */
[----:B------:R-:W-:Y:S01]  /*7ec0*/  MUFU.TANH R180, R26 ;  /* 0x0000001a00b47308 */ /* 0x000fe20000002400 */
[C---:B--2---:R-:W-:Y:S08]  /*7ed0*/  HMMA.16816.F32 R28, R244.reuse, R8, R28 ;  /* 0x00000008f41c723c */ /* 0x044ff0000000181c */
[----:B------:R-:W-:Y:S01]  /*7ee0*/  HMMA.16816.F32 R32, R244, R10, R32 ;  /* 0x0000000af420723c */ /* 0x000fe20000001820 */
[----:B------:R2:W-:Y:S01]  /*7ef0*/  MUFU.TANH R179, R27 ;  /* 0x0000001b00b37308 */ /* 0x0005e20000002400 */
[----:B-1----:R1:W-:Y:S04]  /*7f00*/  STL [R1+0x68], R0 ;  /* 0x0000680001007387 */ /* 0x0023e80000100800 */
[----:B------:R-:W3:Y:S05]  /*7f10*/  LDL R2, [R1+0x90] ;  /* 0x0000900001027983 */ /* 0x000eea0000100800 */
[----:B------:R-:W-:Y:S05]  /*7f20*/  MUFU.TANH R178, R21 ;  /* 0x0000001500b27308 */ /* 0x000fea0000002400 */
[----:B------:R-:W-:Y:S02]  /*7f30*/  FMUL.FTZ R30, R30, c[0x0][0x320] ;  /* 0x0000c8001e1e7a20 */ /* 0x000fe40000410000 */
[----:B------:R-:W-:Y:S02]  /*7f40*/  FMUL.FTZ R31, R31, c[0x0][0x320] ;  /* 0x0000c8001f1f7a20 */ /* 0x000fe40000410000 */
[----:B------:R-:W-:Y:S01]  /*7f50*/  FMUL.FTZ R28, R28, c[0x0][0x320] ;  /* 0x0000c8001c1c7a20 */ /* 0x000fe20000410000 */
[----:B------:R-:W4:Y:S03]  /*7f60*/  MUFU.TANH R4, R30 ;  /* 0x0000001e00047308 */ /* 0x000f260000002400 */
[----:B------:R-:W-:Y:S02]  /*7f70*/  FMUL.FTZ R35, R35, c[0x0][0x320] ;  /* 0x0000c80023237a20 */ /* 0x000fe40000410000 */
[----:B--2---:R-:W-:Y:S02]  /*7f80*/  FMUL.FTZ R27, R32, c[0x0][0x320] ;  /* 0x0000c800201b7a20 */ /* 0x004fe40000410000 */
[----:B------:R-:W-:Y:S01]  /*7f90*/  FMUL.FTZ R26, R33, c[0x0][0x320] ;  /* 0x0000c800211a7a20 */ /* 0x000fe20000410000 */
[----:B-1----:R-:W3:Y:S02]  /*7fa0*/  LDL R0, [R1+0xa8] ;  /* 0x0000a80001007983 */ /* 0x002ee40000100800 */
[----:B------:R1:W-:Y:S01]  /*7fb0*/  MUFU.TANH R132, R28 ;  /* 0x0000001c00847308 */ /* 0x0003e20000002400 */
[----:B------:R-:W-:Y:S01]  /*7fc0*/  FMUL.FTZ R34, R34, c[0x0][0x320] ;  /* 0x0000c80022227a20 */ /* 0x000fe20000410000 */
[----:B------:R2:W-:Y:S08]  /*7fd0*/  STL [R1+0x64], R3 ;  /* 0x0000640301007387 */ /* 0x0005f00000100800 */
[----:B------:R-:W-:Y:S01]  /*7fe0*/  MUFU.TANH R184, R22 ;  /* 0x0000001600b87308 */ /* 0x000fe20000002400 */
[----:B----4-:R-:W-:Y:S09]  /*7ff0*/  STL [R1+0x58], R4 ;  /* 0x0000580401007387 */ /* 0x010ff20000100800 */
[----:B------:R-:W-:Y:S01]  /*8000*/  MUFU.TANH R183, R23 ;  /* 0x0000001700b77308 */ /* 0x000fe20000002400 */
[----:B-1----:R-:W-:Y:S09]  /*8010*/  FMUL.FTZ R28, R29, c[0x0][0x320] ;  /* 0x0000c8001d1c7a20 */ /* 0x002ff20000410000 */
[----:B--2---:R-:W1:Y:S10]  /*8020*/  MUFU.TANH R3, R31 ;  /* 0x0000001f00037308 */ /* 0x004e740000002400 */
[----:B------:R-:W-:Y:S10]  /*8030*/  MUFU.TANH R177, R24 ;  /* 0x0000001800b17308 */ /* 0x000ff40000002400 */
[----:B------:R-:W-:Y:S01]  /*8040*/  MUFU.TANH R176, R25 ;  /* 0x0000001900b07308 */ /* 0x000fe20000002400 */
[----:B-1----:R1:W-:Y:S09]  /*8050*/  STL [R1+0x60], R3 ;  /* 0x0000600301007387 */ /* 0x0023f20000100800 */
[----:B------:R-:W-:Y:S10]  /*8060*/  MUFU.TANH R28, R28 ;  /* 0x0000001c001c7308 */ /* 0x000ff40000002400 */
[----:B------:R-:W-:Y:S10]  /*8070*/  MUFU.TANH R27, R27 ;  /* 0x0000001b001b7308 */ /* 0x000ff40000002400 */
[----:B-1----:R-:W1:Y:S10]  /*8080*/  MUFU.TANH R3, R35 ;  /* 0x0000002300037308 */ /* 0x002e740000002400 */
[----:B------:R-:W2:Y:S10]  /*8090*/  MUFU.TANH R26, R26 ;  /* 0x0000001a001a7308 */ /* 0x000eb40000002400 */
[----:B------:R4:W2:Y:S01]  /*80a0*/  MUFU.TANH R191, R34 ;  /* 0x0000002200bf7308 */ /* 0x0008a20000002400 */
[----:B-1----:R4:W-:Y:S01]  /*80b0*/  STL [R1+0x5c], R3 ;  /* 0x00005c0301007387 */ /* 0x0029e20000100800 */
[----:B---3--:R-:W-:Y:S11]  /*80c0*/  ISETP.GT.AND P0, PT, R2, R0, PT ;  /* 0x000000000200720c */ /* 0x008ff60003f04270 */
[----:B------:R-:W-:Y:S02]  /*80d0*/  @!UPT UIADD3 URZ, URZ, URZ, URZ ;  /* 0x0000003f3f3ff290 */ /* 0x000fe4000fffe03f */
[----:B------:R-:W-:-:S05]  /*80e0*/  @!P0 BRA `(.L_x_1054) ;  /* 0x000007a000008947 */ /* 0x000fca0003800000 */
[----:B--2-4-:R-:W2:Y:S01]  /*80f0*/  LDL R3, [R1+0xb4] ;  /* 0x0000b40001037983 */ /* 0x014ea20000100800 */
[----:B------:R-:W-:Y:S03]  /*8100*/  IMAD.MOV.U32 R11, RZ, RZ, RZ ;  /* 0x000000ffff0b7224 */ /* 0x000fe600078e00ff */
[----:B------:R-:W3:Y:S04]  /*8110*/  LDL.64 R22, [R1+0xc0] ;  /* 0x0000c00001167983 */ /* 0x000ee80000100a00 */
[----:B------:R-:W4:Y:S04]  /*8120*/  LDL R4, [R1+0xd4] ;  /* 0x0000d40001047983 */ /* 0x000f280000100800 */
[----:B------:R-:W1:Y:S04]  /*8130*/  S2R R13, SR_TID.X ;  /* 0x00000000000d7919 */ /* 0x000e680000002100 */
[----:B------:R-:W5:Y:S04]  /*8140*/  LDL.64 R20, [R1+0xb8] ;  /* 0x0000b80001147983 */ /* 0x000f680000100a00 */
[----:B------:R-:W4:Y:S04]  /*8150*/  LDL R10, [R1+0xd0] ;  /* 0x0000d000010a7983 */ /* 0x000f280000100800 */
[----:B------:R-:W5:Y:S04]  /*8160*/  LDL R9, [R1+0x174] ;  /* 0x0001740001097983 */ /* 0x000f680000100800 */
[----:B------:R-:W5:Y:S04]  /*8170*/  LDL R16, [R1+0x94] ;  /* 0x0000940001107983 */ /* 0x000f680000100800 */
[----:B------:R-:W5:Y:S01]  /*8180*/  LDL R8, [R1+0x178] ;  /* 0x0001780001087983 */ /* 0x000f620000100800 */
[--C-:B-1----:R-:W-:Y:S03]  /*8190*/  SHF.R.S32.HI R0, RZ, 0x1f, R13.reuse ;  /* 0x0000001fff007819 */ /* 0x102fe6000001140d */
[----:B------:R-:W5:Y:S01]  /*81a0*/  LDL R15, [R1+0x98] ;  /* 0x00009800010f7983 */ /* 0x000f620000100800 */
[----:B------:R-:W-:Y:S02]  /*81b0*/  SHF.R.S32.HI R12, RZ, 0x1f, R13 ;  /* 0x0000001fff0c7819 */ /* 0x000fe4000001140d */
[-C--:B------:R-:W-:Y:S01]  /*81c0*/  LEA.HI R0, R0, R13.reuse, RZ, 0x3 ;  /* 0x0000000d00007211 */ /* 0x080fe200078f18ff */
[----:B------:R-:W5:Y:S01]  /*81d0*/  LDL R7, [R1+0x17c] ;  /* 0x00017c0001077983 */ /* 0x000f620000100800 */
[----:B------:R-:W-:Y:S02]  /*81e0*/  LEA.HI R12, R12, R13, RZ, 0x3 ;  /* 0x0000000d0c0c7211 */ /* 0x000fe400078f18ff */
[----:B------:R-:W-:Y:S01]  /*81f0*/  LOP3.LUT R0, R0, 0xfffffff8, RZ, 0xc0, !PT ;  /* 0xfffffff800007812 */ /* 0x000fe200078ec0ff */
[----:B------:R-:W5:Y:S01]  /*8200*/  LDL R14, [R1+0x9c] ;  /* 0x00009c00010e7983 */ /* 0x000f620000100800 */
[----:B------:R-:W-:Y:S03]  /*8210*/  SHF.R.S32.HI R12, RZ, 0x3, R12 ;  /* 0x00000003ff0c7819 */ /* 0x000fe6000001140c */
[----:B------:R-:W-:Y:S01]  /*8220*/  IMAD.IADD R0, R13, 0x1, -R0 ;  /* 0x000000010d007824 */ /* 0x000fe200078e0a00 */
[----:B------:R-:W5:Y:S01]  /*8230*/  LDL R6, [R1+0x180] ;  /* 0x0001800001067983 */ /* 0x000f620000100800 */
[----:B------:R-:W-:Y:S02]  /*8240*/  IMAD.MOV.U32 R13, RZ, RZ, c[0x0][0x2b8] ;  /* 0x0000ae00ff0d7624 */ /* 0x000fe400078e00ff */
[----:B------:R-:W-:Y:S02]  /*8250*/  IMAD R0, R0, 0x20, R12 ;  /* 0x0000002000007824 */ /* 0x000fe400078e020c */
[----:B------:R-:W5:Y:S01]  /*8260*/  LDL R12, [R1+0x88] ;  /* 0x00008800010c7983 */ /* 0x000f620000100800 */
[----:B------:R-:W-:Y:S01]  /*8270*/  ISETP.NE.AND P1, PT, R13, 0x1, PT ;  /* 0x000000010d00780c */ /* 0x000fe20003f25270 */
[----:B--2---:R-:W-:Y:S05]  /*8280*/  IMAD R2, R2, 0x40, R3 ;  /* 0x0000004002027824 */ /* 0x004fea00078e0203 */
[----:B------:R-:W-:Y:S07]  /*8290*/  IADD3 R2, R2, -0x40, R0 ;  /* 0xffffffc002027810 */ /* 0x000fee0007ffe000 */
[----:B------:R-:W-:Y:S04]  /*82a0*/  @P1 IMAD.HI.U32 R3, R2, c[0x0][0x2bc], RZ ;  /* 0x0000af0002031a27 */ /* 0x000fe800078e00ff */
[----:B------:R-:W-:Y:S01]  /*82b0*/  IMAD.MOV.U32 R0, RZ, RZ, R2 ;  /* 0x000000ffff007224 */ /* 0x000fe200078e0002 */
[----:B------:R-:W-:Y:S04]  /*82c0*/  @P1 SHF.R.U32.HI R0, RZ, c[0x0][0x2c0], R3 ;  /* 0x0000b000ff001a19 */ /* 0x000fe80000011603 */
[C---:B---3--:R-:W-:Y:S04]  /*82d0*/  @!P6 IADD3 R3, P0, R0.reuse, R22, RZ ;  /* 0x000000160003e210 */ /* 0x048fe80007f1e0ff */
[----:B----4-:R-:W-:Y:S01]  /*82e0*/  @!P6 LEA.HI.X.SX32 R5, R0, R4, 0x1, P0 ;  /* 0x000000040005e211 */ /* 0x010fe200000f0eff */
[----:B------:R-:W-:Y:S01]  /*82f0*/  IMAD.MOV R0, RZ, RZ, -R0 ;  /* 0x000000ffff007224 */ /* 0x000fe200078e0a00 */
[C---:B------:R-:W-:Y:S03]  /*8300*/  @!P6 LEA R4, P0, R3.reuse, c[0x0][0x2a0], 0x2 ;  /* 0x0000a8000304ea11 */ /* 0x040fe600078010ff */
[----:B------:R-:W-:Y:S01]  /*8310*/  IMAD R13, R0, c[0x0][0x2b8], R2 ;  /* 0x0000ae00000d7a24 */ /* 0x000fe200078e0202 */
[----:B------:R-:W-:Y:S01]  /*8320*/  @!P6 LEA.HI.X R5, R3, c[0x0][0x2a4], R5, 0x2, P0 ;  /* 0x0000a9000305ea11 */ /* 0x000fe200000f1405 */
[C---:B-----5:R-:W-:Y:S01]  /*8330*/  IMAD.SHL.U32 R22, R16.reuse, 0x2, RZ ;  /* 0x0000000210167824 */ /* 0x060fe200078e00ff */
[----:B------:R-:W-:Y:S01]  /*8340*/  SHF.L.U64.HI R17, R16, 0x1, R9 ;  /* 0x0000000110117819 */ /* 0x000fe20000010209 */
[----:B------:R-:W-:Y:S01]  /*8350*/  IMAD.WIDE.U32 R2, R13, c[0x0][0x1e0], RZ ;  /* 0x000078000d027a25 */ /* 0x000fe200078e00ff */
[----:B------:R-:W-:Y:S01]  /*8360*/  SHF.R.S32.HI R0, RZ, 0x1f, R13 ;  /* 0x0000001fff007819 */ /* 0x000fe2000001140d */
[----:B------:R-:W2:Y:S02]  /*8370*/  @!P6 LDG.E R11, [R4.64] ;  /* 0x00000006040be981 */ /* 0x000ea4000c1e1900 */
[C---:B------:R-:W-:Y:S02]  /*8380*/  IMAD.SHL.U32 R21, R15.reuse, 0x2, RZ ;  /* 0x000000020f157824 */ /* 0x040fe400078e00ff */
[----:B------:R1:W-:Y:S01]  /*8390*/  STL [R1+0x8c], R13 ;  /* 0x00008c0d01007387 */ /* 0x0003e20000100800 */
[----:B------:R-:W-:Y:S01]  /*83a0*/  IMAD R0, R0, c[0x0][0x1e0], RZ ;  /* 0x0000780000007a24 */ /* 0x000fe200078e02ff */
[----:B------:R-:W-:Y:S03]  /*83b0*/  SHF.L.U64.HI R16, R15, 0x1, R8 ;  /* 0x000000010f107819 */ /* 0x000fe60000010208 */
[----:B------:R-:W-:Y:S01]  /*83c0*/  IMAD R0, R13, c[0x0][0x1e4], R0 ;  /* 0x000079000d007a24 */ /* 0x000fe200078e0200 */
[----:B------:R-:W-:Y:S03]  /*83d0*/  SHF.L.U64.HI R15, R14, 0x1, R7 ;  /* 0x000000010e0f7819 */ /* 0x000fe60000010207 */
[----:B------:R-:W-:Y:S02]  /*83e0*/  IMAD.IADD R3, R3, 0x1, R0 ;  /* 0x0000000103037824 */ /* 0x000fe400078e0200 */
[----:B------:R-:W-:Y:S01]  /*83f0*/  IMAD.SHL.U32 R19, R12, 0x2, RZ ;  /* 0x000000020c137824 */ /* 0x000fe200078e00ff */
[----:B--2---:R-:W-:Y:S01]  /*8400*/  SHF.R.S32.HI R5, RZ, 0x1f, R11 ;  /* 0x0000001fff057819 */ /* 0x004fe2000001140b */
[----:B------:R2:W-:Y:S01]  /*8410*/  STL [R1+0x84], R11 ;  /* 0x0000840b01007387 */ /* 0x0005e20000100800 */
[----:B------:R-:W-:Y:S04]  /*8420*/  IMAD.WIDE.U32 R2, R11, c[0x0][0x1f0], R2 ;  /* 0x00007c000b027a25 */ /* 0x000fe800078e0002 */
[----:B------:R-:W-:Y:S01]  /*8430*/  IMAD R5, R5, c[0x0][0x1f0], RZ ;  /* 0x00007c0005057a24 */ /* 0x000fe200078e02ff */
[----:B------:R-:W-:Y:S01]  /*8440*/  IADD3 R0, P0, R20, R2, RZ ;  /* 0x0000000214007210 */ /* 0x000fe20007f1e0ff */
[----:B------:R-:W-:Y:S01]  /*8450*/  IMAD.SHL.U32 R20, R14, 0x2, RZ ;  /* 0x000000020e147824 */ /* 0x000fe200078e00ff */
[----:B------:R-:W-:Y:S01]  /*8460*/  SHF.L.U64.HI R14, R12, 0x1, R6 ;  /* 0x000000010c0e7819 */ /* 0x000fe20000010206 */
[----:B------:R-:W-:Y:S05]  /*8470*/  IMAD R5, R11, c[0x0][0x1f4], R5 ;  /* 0x00007d000b057a24 */ /* 0x000fea00078e0205 */
[----:B------:R-:W-:Y:S02]  /*8480*/  IADD3.X R5, R10, R3, R5, P0, !PT ;  /* 0x000000030a057210 */ /* 0x000fe400007fe405 */
[C---:B-1----:R-:W-:Y:S04]  /*8490*/  LEA R13, P0, R0.reuse, c[0x0][0x1c8], 0x1 ;  /* 0x00007200000d7a11 */ /* 0x042fe800078008ff */
[----:B------:R-:W-:Y:S01]  /*84a0*/  LEA.HI.X R5, R0, c[0x0][0x1cc], R5, 0x1, P0 ;  /* 0x0000730000057a11 */ /* 0x000fe200000f0c05 */
[----:B------:R-:W-:-:S06]  /*84b0*/  BRA.DIV ~URZ, `(.L_x_1055) ;  /* 0x0000a2927f007947 */ /* 0x000fcc000b800000 */
[----:B------:R1:W3:Y:S02]  /*84c0*/  SHFL.IDX PT, R4, R5, RZ, 0x181f ;  /* 0x00181fff05047589 */ /* 0x0002e400000e0000 */
.L_x_1088:
[----:B------:R-:W-:-:S05]  /*84d0*/  BRA.DIV ~URZ, `(.L_x_1056) ;  /* 0x0000a2e27f007947 */ /* 0x000fca000b800000 */
[----:B------:R-:W4:Y:S04]  /*84e0*/  LDL R2, [R1+0x88] ;  /* 0x0000880001027983 */ /* 0x000f280000100800 */
[----:B------:R-:W5:Y:S04]  /*84f0*/  LDL R23, [R1+0x54] ;  /* 0x0000540001177983 */ /* 0x000f680000100800 */
[----:B--2---:R-:W2:Y:S04]  /*8500*/  LDL R6, [R1+0x9c] ;  /* 0x00009c0001067983 */ /* 0x004ea80000100800 */
[----:B---3--:R-:W3:Y:S04]  /*8510*/  LDL R25, [R1+0x98] ;  /* 0x0000980001197983 */ /* 0x008ee80000100800 */
[----:B------:R-:W5:Y:S04]  /*8520*/  LDL R24, [R1+0x94] ;  /* 0x0000940001187983 */ /* 0x000f680000100800 */
[----:B------:R-:W1:Y:S01]  /*8530*/  SHFL.IDX PT, R0, R13, RZ, 0x181f ;  /* 0x00181fff0d007589 */ /* 0x000e6200000e0000 */
[----:B----4-:R-:W-:Y:S02]  /*8540*/  ISETP.GE.AND P4, PT, R2, c[0x0][0x1d4], PT ;  /* 0x0000750002007a0c */ /* 0x010fe40003f86270 */
[----:B-1----:R-:W-:Y:S05]  /*8550*/  IADD3 R2, P0, R0, R19, RZ ;  /* 0x0000001300027210 */ /* 0x002fea0007f1e0ff */
[----:B------:R-:W-:Y:S01]  /*8560*/  IMAD.X R3, R4, 0x1, R14, P0 ;  /* 0x0000000104037824 */ /* 0x000fe200000e060e */
[----:B------:R-:W-:Y:S02]  /*8570*/  IADD3 R8, P0, R0, R20, RZ ;  /* 0x0000001400087210 */ /* 0x000fe40007f1e0ff */
[----:B--2---:R-:W-:Y:S02]  /*8580*/  ISETP.GE.AND P3, PT, R6, c[0x0][0x1d4], PT ;  /* 0x0000750006007a0c */ /* 0x004fe40003f66270 */
[----:B---3--:R-:W-:Y:S01]  /*8590*/  ISETP.GE.AND P1, PT, R25, c[0x0][0x1d4], PT ;  /* 0x0000750019007a0c */ /* 0x008fe20003f26270 */
[----:B------:R-:W-:Y:S01]  /*85a0*/  @!PT LDS RZ, [RZ] ;  /* 0x00000000fffff984 */ /* 0x000fe20000000800 */
[----:B------:R-:W-:Y:S01]  /*85b0*/  @!PT LDS RZ, [RZ] ;  /* 0x00000000fffff984 */ /* 0x000fe20000000800 */
[----:B-----5:R1:W-:Y:S01]  /*85c0*/  LDGSTS.E.BYPASS.LTC128B.128 [R23+0x10100], [R2.64], !P4 ;  /* 0x1010000002177fae */ /* 0x0203e2000e101d46 */
[----:B------:R-:W-:Y:S01]  /*85d0*/  IMAD.X R9, R4, 0x1, R15, P0 ;  /* 0x0000000104097824 */ /* 0x000fe200000e060f */
[----:B------:R-:W-:Y:S02]  /*85e0*/  IADD3 R6, P2, R0, R22, RZ ;  /* 0x0000001600067210 */ /* 0x000fe40007f5e0ff */
[----:B------:R-:W-:Y:S02]  /*85f0*/  SEL R12, RZ, 0x10, P3 ;  /* 0x00000010ff0c7807 */ /* 0x000fe40001800000 */
[----:B------:R-:W-:Y:S01]  /*8600*/  SEL R11, RZ, 0x10, P1 ;  /* 0x00000010ff0b7807 */ /* 0x000fe20000800000 */
[----:B------:R-:W-:Y:S03]  /*8610*/  IMAD.X R7, R4, 0x1, R17, P2 ;  /* 0x0000000104077824 */ /* 0x000fe600010e0611 */
[----:B------:R2:W-:Y:S01]  /*8620*/  LDGSTS.E.BYPASS.LTC128B.128 [R23+0x12100], [R8.64], !P3 ;  /* 0x1210000008177fae */ /* 0x0005e2000d901d46 */
[----:B-1----:R-:W-:Y:S03]  /*8630*/  IADD3 R2, P0, R0, R21, RZ ;  /* 0x0000001500027210 */ /* 0x002fe60007f1e0ff */
[----:B------:R-:W1:Y:S02]  /*8640*/  SHFL.IDX PT, R0, R13, 0x1, 0x181f ;  /* 0x00381f000d007f89 */ /* 0x000e6400000e0000 */
[----:B------:R-:W-:Y:S01]  /*8650*/  IMAD.X R3, R4, 0x1, R16, P0 ;  /* 0x0000000104037824 */ /* 0x000fe200000e0610 */
[----:B------:R-:W-:Y:S01]  /*8660*/  ISETP.GE.AND P0, PT, R24, c[0x0][0x1d4], PT ;  /* 0x0000750018007a0c */ /* 0x000fe20003f06270 */
[----:B------:R3:W4:Y:S03]  /*8670*/  SHFL.IDX PT, R4, R5, 0x1, 0x181f ;  /* 0x00381f0005047f89 */ /* 0x00072600000e0000 */
[----:B------:R-:W-:Y:S01]  /*8680*/  SEL R10, RZ, 0x10, P0 ;  /* 0x00000010ff0a7807 */ /* 0x000fe20000000000 */
[----:B------:R2:W-:Y:S08]  /*8690*/  LDGSTS.E.BYPASS.LTC128B.128 [R23+0x14100], [R2.64], !P1 ;  /* 0x1410000002177fae */ /* 0x0005f0000c901d46 */
[----:B------:R2:W-:Y:S01]  /*86a0*/  LDGSTS.E.BYPASS.LTC128B.128 [R23+0x16100], [R6.64], !P0 ;  /* 0x1610000006177fae */ /* 0x0005e2000c101d46 */
[----:B---3--:R-:W-:Y:S04]  /*86b0*/  SEL R5, RZ, 0x10, P4 ;  /* 0x00000010ff057807 */ /* 0x008fe80002000000 */
.L_x_1089:
[C---:B-1----:R-:W-:Y:S01]  /*86c0*/  ISETP.NE.U32.AND P2, PT, R5.reuse, RZ, PT ;  /* 0x000000ff0500720c */ /* 0x042fe20003f45070 */
[----:B------:R-:W3:Y:S01]  /*86d0*/  LDL R13, [R1+0x54] ;  /* 0x00005400010d7983 */ /* 0x000ee20000100800 */
[----:B------:R-:W-:Y:S02]  /*86e0*/  IADD3 R5, -R5, 0x10, RZ ;  /* 0x0000001005057810 */ /* 0x000fe40007ffe1ff */
[----:B--2---:R-:W-:Y:S02]  /*86f0*/  IADD3 R6, -R11, 0x10, RZ ;  /* 0x000000100b067810 */ /* 0x004fe40007ffe1ff */
[----:B------:R-:W-:Y:S02]  /*8700*/  LOP3.LUT R5, R5, 0xf, RZ, 0xc0, !PT ;  /* 0x0000000f05057812 */ /* 0x000fe400078ec0ff */
[----:B------:R-:W-:Y:S02]  /*8710*/  IADD3 R8, -R12, 0x10, RZ ;  /* 0x000000100c087810 */ /* 0x000fe40007ffe1ff */
[----:B------:R-:W-:Y:S02]  /*8720*/  IADD3 R2, P1, P0, R5, R0, R19 ;  /* 0x0000000005027210 */ /* 0x000fe4000783e013 */
[----:B------:R-:W-:Y:S02]  /*8730*/  LOP3.LUT R6, R6, 0xf, RZ, 0xc0, !PT ;  /* 0x0000000f06067812 */ /* 0x000fe400078ec0ff */
[----:B----4-:R-:W-:Y:S02]  /*8740*/  IADD3.X R3, RZ, R4, R14, P1, P0 ;  /* 0x00000004ff037210 */ /* 0x010fe40000fe040e */
[----:B------:R-:W-:Y:S04]  /*8750*/  LOP3.LUT R8, R8, 0xf, RZ, 0xc0, !PT ;  /* 0x0000000f08087812 */ /* 0x000fe800078ec0ff */
[----:B------:R-:W-:Y:S04]  /*8760*/  IADD3 R8, P1, P0, R8, R0, R20 ;  /* 0x0000000008087210 */ /* 0x000fe8000783e014 */
[----:B------:R-:W-:Y:S01]  /*8770*/  IADD3.X R9, RZ, R4, R15, P1, P0 ;  /* 0x00000004ff097210 */ /* 0x000fe20000fe040f */
[----:B------:R-:W-:Y:S01]  /*8780*/  @!PT LDS RZ, [RZ] ;  /* 0x00000000fffff984 */ /* 0x000fe20000000800 */
[----:B------:R-:W-:Y:S01]  /*8790*/  @!PT LDS RZ, [RZ] ;  /* 0x00000000fffff984 */ /* 0x000fe20000000800 */
[----:B------:R-:W-:Y:S01]  /*87a0*/  @!PT LDS RZ, [RZ] ;  /* 0x00000000fffff984 */ /* 0x000fe20000000800 */
[----:B---3--:R1:W-:Y:S01]  /*87b0*/  LDGSTS.E.BYPASS.LTC128B.128.ZFILL [R13+0x11100], [R2.64], P2 ;  /* 0x11100000020d7fae */ /* 0x0083e20009141d46 */
        /* <DEDUP_REMOVED lines=8> */
[----:B------:R-:W-:Y:S04]  /*8840*/  IADD3 R2, P1, P0, R2, R0, R22 ;  /* 0x0000000002027210 */ /* 0x000fe8000783e016 */
[----:B------:R-:W-:Y:S02]  /*8850*/  IADD3.X R3, RZ, R4, R17, P1, P0 ;  /* 0x00000004ff037210 */ /* 0x000fe40000fe0411 */
[----:B------:R-:W-:Y:S11]  /*8860*/  ISETP.NE.U32.AND P0, PT, R10, RZ, PT ;  /* 0x000000ff0a00720c */ /* 0x000ff60003f05070 */
[----:B------:R-:W-:Y:S02]  /*8870*/  @!UPT UIADD3 URZ, URZ, URZ, URZ ;  /* 0x0000003f3f3ff290 */ /* 0x000fe4000fffe03f */
[----:B------:R2:W-:Y:S02]  /*8880*/  LDGSTS.E.BYPASS.LTC128B.128.ZFILL [R13+0x17100], [R2.64], P0 ;  /* 0x17100000020d7fae */ /* 0x0005e40008141d46 */
.L_x_1054:
[----:B--2-4-:R-:W-:Y:S05]  /*8890*/  BSYNC B0 ;  /* 0x0000000000007941 */ /* 0x014fea0003800000 */
.L_x_1053:
[----:B------:R-:W2:Y:S01]  /*88a0*/  LDL R4, [R1+0xac] ;  /* 0x0000ac0001047983 */ /* 0x000ea20000100800 */
[----:B------:R-:W-:Y:S02]  /*88b0*/  IMAD.MOV.U32 R0, RZ, RZ, c[0x0][0x2c4] ;  /* 0x0000b100ff007624 */ /* 0x000fe400078e00ff */
[----:B------:R-:W-:Y:S01]  /*88c0*/  IMAD.MOV.U32 R5, RZ, RZ, 0x1 ;  /* 0x00000001ff057424 */ /* 0x000fe200078e00ff */
[----:B------:R-:W3:Y:S02]  /*88d0*/  LDL R3, [R1+0x90] ;  /* 0x0000900001037983 */ /* 0x000ee40000100800 */
[----:B------:R-:W-:Y:S02]  /*88e0*/  ISETP.NE.AND P0, PT, R0, 0x1, PT ;  /* 0x000000010000780c */ /* 0x000fe40003f05270 */
[----:B------:R-:W4:Y:S04]  /*88f0*/  LDL R2, [R1+0xdc] ;  /* 0x0000dc0001027983 */ /* 0x000f280000100800 */
[----:B------:R-:W0:Y:S07]  /*8900*/  LDGDEPBAR ;  /* 0x00000000000079af */ /* 0x000e2e0000000000 */
[----:B--2---:R-:W-:Y:S04]  /*8910*/  @P0 IMAD.HI.U32 R0, R4, c[0x0][0x2c8], RZ ;  /* 0x0000b20004000a27 */ /* 0x004fe800078e00ff */
[----:B---3--:R-:W-:Y:S01]  /*8920*/  IMAD R5, R3, -0x40, R5 ;  /* 0xffffffc003057824 */ /* 0x008fe200078e0205 */
[----:B------:R-:W-:Y:S02]  /*8930*/  @P0 SHF.R.U32.HI R4, RZ, c[0x0][0x2cc], R0 ;  /* 0x0000b300ff040a19 */ /* 0x000fe40000011600 */
[----:B------:R-:W-:Y:S02]  /*8940*/  MOV R0, c[0x0][0x2ac] ;  /* 0x0000ab0000007a02 */ /* 0x000fe40000000f00 */
[----:B----4-:R-:W-:Y:S05]  /*8950*/  IADD3 R5, -R2, R5, RZ ;  /* 0x0000000502057210 */ /* 0x010fea0007ffe1ff */
[----:B------:R-:W-:Y:S05]  /*8960*/  IMAD R5, R0, c[0x0][0x1d0], R5 ;  /* 0x0000740000057a24 */ /* 0x000fea00078e0205 */
[----:B------:R-:W-:Y:S01]  /*8970*/  IADD3 R5, R5, -c[0x0][0x168], RZ ;  /* 0x80005a0005057a10 */ /* 0x000fe20007ffe0ff */
[----:B------:R-:W-:-:S05]  /*8980*/  BRA.DIV ~URZ, `(.L_x_1057) ;  /* 0x0000a1027f007947 */ /* 0x000fca000b800000 */
[----:B------:R1:W2:Y:S02]  /*8990*/  SHFL.IDX PT, R0, R4, RZ, 0x1c1f ;  /* 0x001c1fff04007589 */ /* 0x0002a400000e0000 */
.L_x_1090:
[----:B------:R-:W3:Y:S01]  /*89a0*/  LDL.LU R3, [R1+0x70] ;  /* 0x0000700001037983 */ /* 0x000ee20000300800 */
[----:B--2---:R-:W-:Y:S03]  /*89b0*/  IMAD.IADD R0, R5, 0x1, R0 ;  /* 0x0000000105007824 */ /* 0x004fe600078e0200 */
[----:B------:R-:W2:Y:S02]  /*89c0*/  LDL.LU R2, [R1+0x6c] ;  /* 0x00006c0001027983 */ /* 0x000ea40000300800 */
[C---:B------:R-:W-:Y:S02]  /*89d0*/  ISETP.GT.AND P0, PT, R0.reuse, RZ, PT ;  /* 0x000000ff0000720c */ /* 0x040fe40003f04270 */
[C---:B------:R-:W-:Y:S02]  /*89e0*/  ISETP.GT.AND P2, PT, R0.reuse, 0x1, PT ;  /* 0x000000010000780c */ /* 0x040fe40003f44270 */
[C---:B------:R-:W-:Y:S02]  /*89f0*/  ISETP.GT.AND P3, PT, R0.reuse, 0x8, PT ;  /* 0x000000080000780c */ /* 0x040fe40003f64270 */
[C---:B------:R-:W-:Y:S02]  /*8a00*/  ISETP.GT.AND P4, PT, R0.reuse, 0x9, PT ;  /* 0x000000090000780c */ /* 0x040fe40003f84270 */
[----:B------:R-:W-:Y:S02]  /*8a10*/  ISETP.GT.AND P1, PT, R0, 0x10, PT ;  /* 0x000000100000780c */ /* 0x000fe40003f24270 */
[----:B------:R-:W-:Y:S02]  /*8a20*/  FSEL R24, R190, -INF , P3 ;  /* 0xff800000be187808 */ /* 0x000fe40001800000 */
[C---:B------:R-:W-:Y:S02]  /*8a30*/  ISETP.GT.AND P3, PT, R0.reuse, 0x18, PT ;  /* 0x000000180000780c */ /* 0x040fe40003f64270 */
[----:B------:R-:W-:Y:S02]  /*8a40*/  FSEL R23, R189, -INF , P4 ;  /* 0xff800000bd177808 */ /* 0x000fe40002000000 */
[----:B------:R-:W-:Y:S02]  /*8a50*/  ISETP.GT.AND P4, PT, R0, 0x19, PT ;  /* 0x000000190000780c */ /* 0x000fe40003f84270 */
[----:B------:R-:W-:Y:S02]  /*8a60*/  FSEL R22, R186, -INF , P1 ;  /* 0xff800000ba167808 */ /* 0x000fe40000800000 */
[----:B------:R-:W-:Y:S02]  /*8a70*/  ISETP.GT.AND P1, PT, R0, 0x21, PT ;  /* 0x000000210000780c */ /* 0x000fe40003f24270 */
[----:B------:R-:W-:Y:S02]  /*8a80*/  FSEL R20, R182, -INF , P3 ;  /* 0xff800000b6147808 */ /* 0x000fe40001800000 */
[----:B------:R-:W-:Y:S02]  /*8a90*/  FSEL R19, R181, -INF , P4 ;  /* 0xff800000b5137808 */ /* 0x000fe40002000000 */
[C---:B------:R-:W-:Y:S02]  /*8aa0*/  ISETP.GT.AND P4, PT, R0.reuse, 0x29, PT ;  /* 0x000000290000780c */ /* 0x040fe40003f84270 */
[----:B------:R-:W-:Y:S02]  /*8ab0*/  ISETP.GT.AND P3, PT, R0, 0x30, PT ;  /* 0x000000300000780c */ /* 0x000fe40003f64270 */
[----:B------:R-:W-:Y:S02]  /*8ac0*/  FSEL R17, R178, -INF , P1 ;  /* 0xff800000b2117808 */ /* 0x000fe40000800000 */
[----:B------:R-:W-:Y:S02]  /*8ad0*/  ISETP.GT.AND P1, PT, R0, 0x38, PT ;  /* 0x000000380000780c */ /* 0x000fe40003f24270 */
[----:B------:R-:W-:Y:S02]  /*8ae0*/  FSEL R15, R176, -INF , P4 ;  /* 0xff800000b00f7808 */ /* 0x000fe40002000000 */
[----:B------:R-:W-:Y:S02]  /*8af0*/  FSEL R14, R132, -INF , P3 ;  /* 0xff800000840e7808 */ /* 0x000fe40001800000 */
[----:B------:R-:W-:Y:S02]  /*8b00*/  FSEL R12, R27, -INF , P1 ;  /* 0xff8000001b0c7808 */ /* 0x000fe40000800000 */
[----:B---3--:R-:W-:Y:S02]  /*8b10*/  FSEL R6, R3, -INF , P0 ;  /* 0xff80000003067808 */ /* 0x008fe40000000000 */
[----:B------:R-:W-:Y:S02]  /*8b20*/  ISETP.GT.AND P0, PT, R0, 0x11, PT ;  /* 0x000000110000780c */ /* 0x000fe40003f04270 */
[----:B--2---:R-:W-:Y:S02]  /*8b30*/  FSEL R25, R2, -INF , P2 ;  /* 0xff80000002197808 */ /* 0x004fe40001000000 */
[C---:B------:R-:W-:Y:S02]  /*8b40*/  ISETP.GT.AND P2, PT, R0.reuse, 0x20, PT ;  /* 0x000000200000780c */ /* 0x040fe40003f44270 */
[----:B------:R-:W-:Y:S02]  /*8b50*/  FSEL R21, R185, -INF , P0 ;  /* 0xff800000b9157808 */ /* 0x000fe40000000000 */
[----:B------:R-:W-:Y:S02]  /*8b60*/  ISETP.GT.AND P0, PT, R0, 0x28, PT ;  /* 0x000000280000780c */ /* 0x000fe40003f04270 */
[----:B------:R-:W-:Y:S02]  /*8b70*/  FSEL R18, R18, -INF , P2 ;  /* 0xff80000012127808 */ /* 0x000fe40001000000 */
[C---:B------:R-:W-:Y:S02]  /*8b80*/  ISETP.GT.AND P2, PT, R0.reuse, 0x31, PT ;  /* 0x000000310000780c */ /* 0x040fe40003f44270 */
[----:B------:R-:W-:Y:S02]  /*8b90*/  FSEL R16, R177, -INF , P0 ;  /* 0xff800000b1107808 */ /* 0x000fe40000000000 */
[----:B------:R-:W-:Y:S02]  /*8ba0*/  ISETP.GT.AND P0, PT, R0, 0x39, PT ;  /* 0x000000390000780c */ /* 0x000fe40003f04270 */
[----:B------:R-:W-:Y:S02]  /*8bb0*/  FSEL R13, R28, -INF , P2 ;  /* 0xff8000001c0d7808 */ /* 0x000fe40001000000 */
[----:B------:R-:W-:Y:S01]  /*8bc0*/  FSEL R11, R26, -INF , P0 ;  /* 0xff8000001a0b7808 */ /* 0x000fe20000000000 */
[----:B------:R-:W-:-:S05]  /*8bd0*/  BRA.DIV ~URZ, `(.L_x_1058) ;  /* 0x00009f127f007947 */ /* 0x000fca000b800000 */
[----:B------:R-:W2:Y:S04]  /*8be0*/  LDL.LU R182, [R1+0x80] ;  /* 0x0000800001b67983 */ /* 0x000ea80000300800 */
[----:B------:R-:W3:Y:S04]  /*8bf0*/  LDL.LU R181, [R1+0x7c] ;  /* 0x00007c0001b57983 */ /* 0x000ee80000300800 */
[----:B------:R-:W4:Y:S04]  /*8c00*/  LDL.LU R178, [R1+0x78] ;  /* 0x0000780001b27983 */ /* 0x000f280000300800 */
[----:B------:R-:W5:Y:S04]  /*8c10*/  LDL.LU R176, [R1+0x74] ;  /* 0x0000740001b07983 */ /* 0x000f680000300800 */
[----:B------:R-:W5:Y:S04]  /*8c20*/  LDL.LU R3, [R1+0x68] ;  /* 0x0000680001037983 */ /* 0x000f680000300800 */
[----:B------:R-:W5:Y:S04]  /*8c30*/  LDL.LU R2, [R1+0x64] ;  /* 0x0000640001027983 */ /* 0x000f680000300800 */
[----:B------:R1:W1:Y:S04]  /*8c40*/  SHFL.IDX PT, R0, R4, 0x1, 0x1c1f ;  /* 0x003c1f0004007f89 */ /* 0x00026800000e0000 */
[----:B------:R-:W5:Y:S04]  /*8c50*/  LDL.LU R7, [R1+0x58] ;  /* 0x0000580001077983 */ /* 0x000f680000300800 */
[----:B-1----:R-:W5:Y:S01]  /*8c60*/  LDL.LU R4, [R1+0x60] ;  /* 0x0000600001047983 */ /* 0x002f620000300800 */
[----:B------:R-:W-:Y:S05]  /*8c70*/  IMAD.IADD R0, R5, 0x1, R0 ;  /* 0x0000000105007824 */ /* 0x000fea00078e0200 */
[C---:B------:R-:W-:Y:S02]  /*8c80*/  ISETP.GT.AND P1, PT, R0.reuse, 0x10, PT ;  /* 0x000000100000780c */ /* 0x040fe40003f24270 */
[C---:B------:R-:W-:Y:S02]  /*8c90*/  ISETP.GT.AND P0, PT, R0.reuse, RZ, PT ;  /* 0x000000ff0000720c */ /* 0x040fe40003f04270 */
[C---:B------:R-:W-:Y:S02]  /*8ca0*/  ISETP.GT.AND P2, PT, R0.reuse, 0x1, PT ;  /* 0x000000010000780c */ /* 0x040fe40003f44270 */
[C---:B------:R-:W-:Y:S02]  /*8cb0*/  ISETP.GT.AND P3, PT, R0.reuse, 0x8, PT ;  /* 0x000000080000780c */ /* 0x040fe40003f64270 */
[----:B------:R-:W-:Y:S02]  /*8cc0*/  ISETP.GT.AND P4, PT, R0, 0x9, PT ;  /* 0x000000090000780c */ /* 0x000fe40003f84270 */
[----:B--2---:R-:W-:Y:S02]  /*8cd0*/  FSEL R5, R182, -INF , P0 ;  /* 0xff800000b6057808 */ /* 0x004fe40000000000 */
[C---:B------:R-:W-:Y:S02]  /*8ce0*/  ISETP.GT.AND P0, PT, R0.reuse, 0x11, PT ;  /* 0x000000110000780c */ /* 0x040fe40003f04270 */
[----:B---3--:R-:W-:Y:S02]  /*8cf0*/  FSEL R177, R181, -INF , P2 ;  /* 0xff800000b5b17808 */ /* 0x008fe40001000000 */
[----:B------:R-:W-:Y:S02]  /*8d00*/  ISETP.GT.AND P2, PT, R0, 0x20, PT ;  /* 0x000000200000780c */ /* 0x000fe40003f44270 */
[----:B----4-:R-:W-:Y:S02]  /*8d10*/  FSEL R35, R178, -INF , P3 ;  /* 0xff800000b2237808 */ /* 0x010fe40001800000 */
[----:B------:R-:W-:Y:S02]  /*8d20*/  ISETP.GT.AND P3, PT, R0, 0x18, PT ;  /* 0x000000180000780c */ /* 0x000fe40003f64270 */
[----:B-----5:R-:W-:Y:S02]  /*8d30*/  FSEL R34, R176, -INF , P4 ;  /* 0xff800000b0227808 */ /* 0x020fe40002000000 */
[C---:B------:R-:W-:Y:S02]  /*8d40*/  ISETP.GT.AND P4, PT, R0.reuse, 0x19, PT ;  /* 0x000000190000780c */ /* 0x040fe40003f84270 */
[----:B------:R-:W-:Y:S02]  /*8d50*/  FSEL R33, R3, -INF , P1 ;  /* 0xff80000003217808 */ /* 0x000fe40000800000 */
[----:B------:R-:W-:Y:S01]  /*8d60*/  ISETP.GT.AND P1, PT, R0, 0x21, PT ;  /* 0x000000210000780c */ /* 0x000fe20003f24270 */
[----:B------:R-:W2:Y:S01]  /*8d70*/  LDL.LU R3, [R1+0x5c] ;  /* 0x00005c0001037983 */ /* 0x000ea20000300800 */
[----:B------:R-:W-:Y:S02]  /*8d80*/  FSEL R32, R2, -INF , P0 ;  /* 0xff80000002207808 */ /* 0x000fe40000000000 */
[----:B------:R-:W-:Y:S02]  /*8d90*/  ISETP.GT.AND P0, PT, R0, 0x28, PT ;  /* 0x000000280000780c */ /* 0x000fe40003f04270 */
[----:B------:R-:W-:Y:S02]  /*8da0*/  FSEL R31, R188, -INF , P3 ;  /* 0xff800000bc1f7808 */ /* 0x000fe40001800000 */
[----:B------:R-:W-:Y:S02]  /*8db0*/  FSEL R30, R187, -INF , P4 ;  /* 0xff800000bb1e7808 */ /* 0x000fe40002000000 */
[----:B------:R-:W-:Y:S02]  /*8dc0*/  ISETP.GT.AND P4, PT, R0, 0x29, PT ;  /* 0x000000290000780c */ /* 0x000fe40003f84270 */
[----:B------:R-:W-:Y:S02]  /*8dd0*/  FSEL R29, R184, -INF , P2 ;  /* 0xff800000b81d7808 */ /* 0x000fe40001000000 */
[C---:B------:R-:W-:Y:S02]  /*8de0*/  ISETP.GT.AND P3, PT, R0.reuse, 0x30, PT ;  /* 0x000000300000780c */ /* 0x040fe40003f64270 */
[----:B------:R-:W-:Y:S02]  /*8df0*/  FSEL R28, R183, -INF , P1 ;  /* 0xff800000b71c7808 */ /* 0x000fe40000800000 */
[----:B------:R-:W-:Y:S02]  /*8e00*/  ISETP.GT.AND P2, PT, R0, 0x31, PT ;  /* 0x000000310000780c */ /* 0x000fe40003f44270 */
[----:B------:R-:W-:Y:S02]  /*8e10*/  FSEL R27, R180, -INF , P0 ;  /* 0xff800000b41b7808 */ /* 0x000fe40000000000 */
[C---:B------:R-:W-:Y:S02]  /*8e20*/  ISETP.GT.AND P1, PT, R0.reuse, 0x38, PT ;  /* 0x000000380000780c */ /* 0x040fe40003f24270 */
[----:B------:R-:W-:Y:S02]  /*8e30*/  ISETP.GT.AND P0, PT, R0, 0x39, PT ;  /* 0x000000390000780c */ /* 0x000fe40003f04270 */
[----:B------:R-:W-:Y:S02]  /*8e40*/  FMNMX.FTZ R0, R6, R133, !PT ;  /* 0x0000008506007209 */ /* 0x000fe40007810000 */
[----:B------:R-:W-:Y:S02]  /*8e50*/  FSEL R26, R179, -INF , P4 ;  /* 0xff800000b31a7808 */ /* 0x000fe40002000000 */
[----:B------:R-:W-:Y:S02]  /*8e60*/  FMNMX.FTZ R0, R25, R0, !PT ;  /* 0x0000000019007209 */ /* 0x000fe40007810000 */
[----:B------:R-:W-:Y:S02]  /*8e70*/  FSEL R10, R7, -INF , P3 ;  /* 0xff800000070a7808 */ /* 0x000fe40001800000 */
[----:B------:R-:W-:Y:S02]  /*8e80*/  FMNMX.FTZ R0, R24, R0, !PT ;  /* 0x0000000018007209 */ /* 0x000fe40007810000 */
[----:B------:R-:W-:Y:S02]  /*8e90*/  FSEL R9, R4, -INF , P2 ;  /* 0xff80000004097808 */ /* 0x000fe40001000000 */
[----:B------:R-:W-:Y:S02]  /*8ea0*/  FMNMX.FTZ R0, R23, R0, !PT ;  /* 0x0000000017007209 */ /* 0x000fe40007810000 */
[----:B------:R-:W-:Y:S02]  /*8eb0*/  FSEL R8, R191, -INF , P1 ;  /* 0xff800000bf087808 */ /* 0x000fe40000800000 */
        /* <DEDUP_REMOVED lines=13> */
[----:B-1----:R-:W-:Y:S05]  /*8f90*/  FMNMX.FTZ R0, R2, R0, !PT ;  /* 0x0000000002007209 */ /* 0x002fea0007810000 */
[----:B------:R-:W1:Y:S02]  /*8fa0*/  SHFL.BFLY PT, R132, R0, 0x1, 0x1f ;  /* 0x0c201f0000847f89 */ /* 0x000e6400000e0000 */
[----:B-1----:R-:W-:Y:S02]  /*8fb0*/  FMNMX.FTZ R132, R0, R132, !PT ;  /* 0x0000008400847209 */ /* 0x002fe40007810000 */
        /* <DEDUP_REMOVED lines=15> */
[----:B--2---:R-:W-:Y:S04]  /*90b0*/  FSEL R7, R3, -INF , P0 ;  /* 0xff80000003077808 */ /* 0x004fe80000000000 */
[----:B------:R-:W-:Y:S05]  /*90c0*/  FMNMX.FTZ R4, R7, R4, !PT ;  /* 0x0000000407047209 */ /* 0x000fea0007810000 */
[----:B------:R-:W1:Y:S02]  /*90d0*/  SHFL.BFLY PT, R0, R4, 0x2, 0x1f ;  /* 0x0c401f0004007f89 */ /* 0x000e6400000e0000 */
[----:B-1----:R-:W-:Y:S05]  /*90e0*/  FMNMX.FTZ R4, R4, R0, !PT ;  /* 0x0000000004047209 */ /* 0x002fea0007810000 */
[----:B------:R1:W2:Y:S02]  /*90f0*/  SHFL.BFLY PT, R0, R4, 0x1, 0x1f ;  /* 0x0c201f0004007f89 */ /* 0x0002a400000e0000 */
.L_x_1091:
[----:B------:R-:W3:Y:S01]  /*9100*/  LDL.LU R178, [R1+0xa4] ;  /* 0x0000a40001b27983 */ /* 0x000ee20000300800 */
[C---:B------:R-:W-:Y:S01]  /*9110*/  FSETP.NEU.FTZ.AND P0, PT, R132.reuse, -INF , PT ;  /* 0xff8000008400780b */ /* 0x040fe20003f1d000 */
[----:B------:R-:W-:Y:S01]  /*9120*/  FMUL.FTZ R2, R132, c[0x0][0x2d0] ;  /* 0x0000b40084027a20 */ /* 0x000fe20000410000 */
[----:B--2---:R-:W-:Y:S01]  /*9130*/  FMNMX.FTZ R3, R0, R4, !PT ;  /* 0x0000000400037209 */ /* 0x004fe20007810000 */
[----:B------:R-:W-:Y:S01]  /*9140*/  WARPSYNC 0xffffffff ;  /* 0xffffffff00007948 */ /* 0x000fe20003800000 */
[----:B------:R-:W-:Y:S02]  /*9150*/  FSEL R0, R132, RZ, P0 ;  /* 0x000000ff84007208 */ /* 0x000fe40000000000 */
[----:B------:R-:W-:Y:S01]  /*9160*/  FSEL R2, R2, RZ, P0 ;  /* 0x000000ff02027208 */ /* 0x000fe20000000000 */
[C---:B-1----:R-:W-:Y:S01]  /*9170*/  FMUL.FTZ R4, R3.reuse, c[0x0][0x2d0] ;  /* 0x0000b40003047a20 */ /* 0x042fe20000410000 */
[----:B------:R-:W-:Y:S01]  /*9180*/  FSETP.NEU.FTZ.AND P0, PT, R3, -INF , PT ;  /* 0xff8000000300780b */ /* 0x000fe20003f1d000 */
[----:B------:R-:W-:Y:S02]  /*9190*/  FADD.FTZ R0, -R0, R133 ;  /* 0x0000008500007221 */ /* 0x000fe40000010100 */
[--C-:B------:R-:W-:Y:S01]  /*91a0*/  FFMA.FTZ R6, R6, c[0x0][0x2d0], -R2.reuse ;  /* 0x0000b40006067a23 */ /* 0x100fe20000010802 */
[----:B------:R-:W-:Y:S01]  /*91b0*/  FSEL R4, R4, RZ, P0 ;  /* 0x000000ff04047208 */ /* 0x000fe20000000000 */
[----:B------:R-:W-:Y:S02]  /*91c0*/  FMUL.FTZ R0, R0, c[0x0][0x2d0] ;  /* 0x0000b40000007a20 */ /* 0x000fe40000410000 */
[----:B------:R-:W-:Y:S01]  /*91d0*/  FFMA.FTZ R25, R25, c[0x0][0x2d0], -R2 ;  /* 0x0000b40019197a23 */ /* 0x000fe20000010802 */
[----:B------:R-:W-:Y:S01]  /*91e0*/  MUFU.EX2 R176, R6 ;  /* 0x0000000600b07308 */ /* 0x000fe20000000800 */
[----:B------:R-:W-:Y:S02]  /*91f0*/  FFMA.FTZ R181, R32, c[0x0][0x2d0], -R4 ;  /* 0x0000b40020b57a23 */ /* 0x000fe40000010804 */
        /* <DEDUP_REMOVED lines=8> */
[--C-:B------:R-:W-:Y:S02]  /*9280*/  FFMA.FTZ R17, R17, c[0x0][0x2d0], -R2.reuse ;  /* 0x0000b40011117a23 */ /* 0x100fe40000010802 */
[--C-:B------:R-:W-:Y:S01]  /*9290*/  FFMA.FTZ R16, R16, c[0x0][0x2d0], -R2.reuse ;  /* 0x0000b40010107a23 */ /* 0x100fe20000010802 */
[----:B------:R-:W1:Y:S01]  /*92a0*/  MUFU.EX2 R25, R25 ;  /* 0x0000001900197308 */ /* 0x000e620000000800 */
[--C-:B------:R-:W-:Y:S02]  /*92b0*/  FFMA.FTZ R15, R15, c[0x0][0x2d0], -R2.reuse ;  /* 0x0000b4000f0f7a23 */ /* 0x100fe40000010802 */
[--C-:B------:R-:W-:Y:S02]  /*92c0*/  FFMA.FTZ R19, R12, c[0x0][0x2d0], -R2.reuse ;  /* 0x0000b4000c137a23 */ /* 0x100fe40000010802 */
[--C-:B------:R-:W-:Y:S02]  /*92d0*/  FFMA.FTZ R11, R11, c[0x0][0x2d0], -R2.reuse ;  /* 0x0000b4000b0b7a23 */ /* 0x100fe40000010802 */
[--C-:B------:R-:W-:Y:S02]  /*92e0*/  FFMA.FTZ R24, R24, c[0x0][0x2d0], -R2.reuse ;  /* 0x0000b40018187a23 */ /* 0x100fe40000010802 */
[----:B------:R-:W-:Y:S01]  /*92f0*/  FFMA.FTZ R18, R18, c[0x0][0x2d0], -R2 ;  /* 0x0000b40012127a23 */ /* 0x000fe20000010802 */
[----:B------:R-:W-:Y:S01]  /*9300*/  MUFU.EX2 R23, R23 ;  /* 0x0000001700177308 */ /* 0x000fe20000000800 */
[--C-:B------:R-:W-:Y:S02]  /*9310*/  FFMA.FTZ R10, R10, c[0x0][0x2d0], -R4.reuse ;  /* 0x0000b4000a0a7a23 */ /* 0x100fe40000010804 */
[--C-:B------:R-:W-:Y:S01]  /*9320*/  FFMA.FTZ R133, R35, c[0x0][0x2d0], -R4.reuse ;  /* 0x0000b40023857a23 */ /* 0x100fe20000010804 */
[----:B------:R-:W-:Y:S01]  /*9330*/  MOV R35, R15 ;  /* 0x0000000f00237202 */ /* 0x000fe20000000f00 */
[--C-:B------:R-:W-:Y:S02]  /*9340*/  FFMA.FTZ R15, R9, c[0x0][0x2d0], -R4.reuse ;  /* 0x0000b400090f7a23 */ /* 0x100fe40000010804 */
[--C-:B------:R-:W-:Y:S02]  /*9350*/  FFMA.FTZ R5, R5, c[0x0][0x2d0], -R4.reuse ;  /* 0x0000b40005057a23 */ /* 0x100fe40000010804 */
[--C-:B------:R-:W-:Y:S01]  /*9360*/  FFMA.FTZ R182, R33, c[0x0][0x2d0], -R4.reuse ;  /* 0x0000b40021b67a23 */ /* 0x100fe20000010804 */
[----:B------:R-:W2:Y:S01]  /*9370*/  MUFU.EX2 R24, R24 ;  /* 0x0000001800187308 */ /* 0x000ea20000000800 */
[----:B------:R-:W-:Y:S01]  /*9380*/  MOV R33, R17 ;  /* 0x0000001100217202 */ /* 0x000fe20000000f00 */
[--C-:B------:R-:W-:Y:S02]  /*9390*/  FFMA.FTZ R177, R177, c[0x0][0x2d0], -R4.reuse ;  /* 0x0000b400b1b17a23 */ /* 0x100fe40000010804 */
[--C-:B------:R-:W-:Y:S02]  /*93a0*/  FFMA.FTZ R183, R31, c[0x0][0x2d0], -R4.reuse ;  /* 0x0000b4001fb77a23 */ /* 0x100fe40000010804 */
[--C-:B------:R-:W-:Y:S02]  /*93b0*/  FFMA.FTZ R184, R30, c[0x0][0x2d0], -R4.reuse ;  /* 0x0000b4001eb87a23 */ /* 0x100fe40000010804 */
[--C-:B------:R-:W-:Y:S02]  /*93c0*/  FFMA.FTZ R191, R27, c[0x0][0x2d0], -R4.reuse ;  /* 0x0000b4001bbf7a23 */ /* 0x100fe40000010804 */
[----:B------:R4:W-:Y:S01]  /*93d0*/  MUFU.EX2 R179, R5 ;  /* 0x0000000500b37308 */ /* 0x0009e20000000800 */
[--C-:B------:R-:W-:Y:S02]  /*93e0*/  FFMA.FTZ R26, R26, c[0x0][0x2d0], -R4.reuse ;  /* 0x0000b4001a1a7a23 */ /* 0x100fe40000010804 */
[--C-:B------:R-:W-:Y:S02]  /*93f0*/  FFMA.FTZ R190, R29, c[0x0][0x2d0], -R4.reuse ;  /* 0x0000b4001dbe7a23 */ /* 0x100fe40000010804 */
[--C-:B------:R-:W-:Y:S02]  /*9400*/  FFMA.FTZ R189, R28, c[0x0][0x2d0], -R4.reuse ;  /* 0x0000b4001cbd7a23 */ /* 0x100fe40000010804 */
[----:B------:R-:W-:Y:S03]  /*9410*/  FFMA.FTZ R7, R7, c[0x0][0x2d0], -R4 ;  /* 0x0000b40007077a23 */ /* 0x000fe60000010804 */
[----:B------:R-:W-:Y:S10]  /*9420*/  MUFU.EX2 R190, R190 ;  /* 0x000000be00be7308 */ /* 0x000ff40000000800 */
[----:B------:R-:W-:Y:S10]  /*9430*/  MUFU.EX2 R189, R189 ;  /* 0x000000bd00bd7308 */ /* 0x000ff40000000800 */
[----:B------:R-:W-:Y:S10]  /*9440*/  MUFU.EX2 R191, R191 ;  /* 0x000000bf00bf7308 */ /* 0x000ff40000000800 */
[----:B------:R-:W-:Y:S01]  /*9450*/  MUFU.EX2 R184, R184 ;  /* 0x000000b800b87308 */ /* 0x000fe20000000800 */
[C---:B---3--:R-:W-:Y:S01]  /*9460*/  FFMA.FTZ R2, R0.reuse, R178, R176 ;  /* 0x000000b200027223 */ /* 0x048fe200000100b0 */
[----:B-1----:R-:W-:Y:S01]  /*9470*/  F2FP.PACK_AB R176, R25, R176 ;  /* 0x000000b019b0723e */ /* 0x002fe200000000ff */
[C---:B------:R-:W-:Y:S01]  /*9480*/  FMUL.FTZ R32, R0.reuse, R136 ;  /* 0x0000008800207220 */ /* 0x040fe20000410000 */
[----:B--2---:R-:W-:Y:S01]  /*9490*/  F2FP.PACK_AB R178, R23, R24 ;  /* 0x0000001817b2723e */ /* 0x004fe200000000ff */
[----:B------:R-:W2:Y:S01]  /*94a0*/  LDL.LU R136, [R1+0xa0] ;  /* 0x0000a00001887983 */ /* 0x000ea20000300800 */
[----:B------:R-:W-:Y:S01]  /*94b0*/  FADD.FTZ R6, R25, R2 ;  /* 0x0000000219067221 */ /* 0x000fe20000010000 */
[----:B------:R-:W-:Y:S01]  /*94c0*/  FSEL R2, R3, RZ, P0 ;  /* 0x000000ff03027208 */ /* 0x000fe20000000000 */
[C---:B------:R-:W-:Y:S01]  /*94d0*/  FMUL.FTZ R9, R0.reuse, R161 ;  /* 0x000000a100097220 */ /* 0x040fe20000410000 */
[----:B------:R-:W-:Y:S01]  /*94e0*/  MOV R161, R10 ;  /* 0x0000000a00a17202 */ /* 0x000fe20000000f00 */
[----:B------:R-:W-:Y:S01]  /*94f0*/  FMUL.FTZ R20, R0, R148 ;  /* 0x0000009400147220 */ /* 0x000fe20000410000 */
[----:B------:R-:W-:Y:S01]  /*9500*/  MOV R25, R18 ;  /* 0x0000001200197202 */ /* 0x000fe20000000f00 */
[----:B------:R-:W-:Y:S02]  /*9510*/  FADD.FTZ R2, -R2, R134 ;  /* 0x0000008602027221 */ /* 0x000fe40000010100 */
[--C-:B------:R-:W-:Y:S01]  /*9520*/  FFMA.FTZ R134, R34, c[0x0][0x2d0], -R4.reuse ;  /* 0x0000b40022867a23 */ /* 0x100fe20000010804 */
[----:B------:R-:W-:Y:S01]  /*9530*/  MOV R34, R16 ;  /* 0x0000001000227202 */ /* 0x000fe20000000f00 */
[----:B------:R-:W-:Y:S02]  /*9540*/  FMUL.FTZ R2, R2, c[0x0][0x2d0] ;  /* 0x0000b40002027a20 */ /* 0x000fe40000410000 */
[C---:B------:R-:W-:Y:S01]  /*9550*/  FMUL.FTZ R16, R0.reuse, R152 ;  /* 0x0000009800107220 */ /* 0x040fe20000410000 */
[----:B------:R-:W-:Y:S01]  /*9560*/  MOV R148, R34 ;  /* 0x0000002200947202 */ /* 0x000fe20000000f00 */
[----:B------:R-:W-:Y:S01]  /*9570*/  FMUL.FTZ R28, R0, R140 ;  /* 0x0000008c001c7220 */ /* 0x000fe20000410000 */
[----:B------:R-:W-:Y:S01]  /*9580*/  MOV R140, R35 ;  /* 0x00000023008c7202 */ /* 0x000fe20000000f00 */
[----:B------:R-:W1:Y:S01]  /*9590*/  MUFU.EX2 R2, R2 ;  /* 0x0000000200027308 */ /* 0x000e620000000800 */
[----:B------:R-:W-:Y:S02]  /*95a0*/  FFMA.FTZ R18, R8, c[0x0][0x2d0], -R4 ;  /* 0x0000b40008127a23 */ /* 0x000fe40000010804 */
[----:B------:R-:W-:Y:S02]  /*95b0*/  FADD.FTZ R4, R24, R6 ;  /* 0x0000000618047221 */ /* 0x000fe40000010000 */
        /* <DEDUP_REMOVED lines=9> */
[----:B------:R-:W-:Y:S02]  /*9650*/  FADD.FTZ R180, R23, R4 ;  /* 0x0000000417b47221 */ /* 0x000fe40000010000 */
[C---:B------:R-:W-:Y:S01]  /*9660*/  FMUL.FTZ R4, R0.reuse, R164 ;  /* 0x000000a400047220 */ /* 0x040fe20000410000 */
[----:B------:R-:W3:Y:S01]  /*9670*/  MUFU.EX2 R153, R177 ;  /* 0x000000b100997308 */ /* 0x000ee20000000800 */
[C---:B----4-:R-:W-:Y:S01]  /*9680*/  FMUL.FTZ R5, R0.reuse, R165 ;  /* 0x000000a500057220 */ /* 0x050fe20000410000 */
[----:B------:R-:W-:Y:S01]  /*9690*/  MOV R164, R7 ;  /* 0x0000000700a47202 */ /* 0x000fe20000000f00 */
[----:B------:R-:W-:Y:S01]  /*96a0*/  FMUL.FTZ R21, R0, R149 ;  /* 0x0000009500157220 */ /* 0x000fe20000410000 */
[----:B------:R-:W-:Y:S01]  /*96b0*/  MOV R149, R14 ;  /* 0x0000000e00957202 */ /* 0x000fe20000000f00 */
[C---:B-1----:R-:W-:Y:S01]  /*96c0*/  FMUL.FTZ R10, R2.reuse, R162 ;  /* 0x000000a2020a7220 */ /* 0x042fe20000410000 */
[----:B------:R-:W-:Y:S01]  /*96d0*/  MOV R165, R18 ;  /* 0x0000001200a57202 */ /* 0x000fe20000000f00 */
[----:B------:R-:W4:Y:S01]  /*96e0*/  LDL R162, [R1+0x38] ;  /* 0x0000380001a27983 */ /* 0x000f220000100800 */
[C---:B------:R-:W-:Y:S02]  /*96f0*/  FMUL.FTZ R34, R2.reuse, R138 ;  /* 0x0000008a02227220 */ /* 0x040fe40000410000 */
[C---:B------:R-:W-:Y:S01]  /*9700*/  FMUL.FTZ R35, R2.reuse, R139 ;  /* 0x0000008b02237220 */ /* 0x040fe20000410000 */
[----:B------:R-:W-:Y:S01]  /*9710*/  MUFU.EX2 R156, R133 ;  /* 0x00000085009c7308 */ /* 0x000fe20000000800 */
[C---:B------:R-:W-:Y:S01]  /*9720*/  FMUL.FTZ R6, R2.reuse, R166 ;  /* 0x000000a602067220 */ /* 0x040fe20000410000 */
[----:B------:R-:W-:Y:S01]  /*9730*/  MOV R166, R19 ;  /* 0x0000001300a67202 */ /* 0x000fe20000000f00 */
[C---:B------:R-:W-:Y:S01]  /*9740*/  FMUL.FTZ R7, R2.reuse, R167 ;  /* 0x000000a702077220 */ /* 0x040fe20000410000 */
[----:B------:R-:W-:Y:S01]  /*9750*/  MOV R167, R22 ;  /* 0x0000001600a77202 */ /* 0x000fe20000000f00 */
[----:B------:R-:W-:Y:S02]  /*9760*/  FMUL.FTZ R14, R2, R158 ;  /* 0x0000009e020e7220 */ /* 0x000fe40000410000 */
[----:B------:R-:W5:Y:S01]  /*9770*/  LDL R158, [R1] ;  /* 0x00000000019e7983 */ /* 0x000f620000100800 */
[C---:B------:R-:W-:Y:S01]  /*9780*/  FMUL.FTZ R8, R0.reuse, R160 ;  /* 0x000000a000087220 */ /* 0x040fe20000410000 */
[----:B------:R-:W-:Y:S01]  /*9790*/  MOV R160, R15 ;  /* 0x0000000f00a07202 */ /* 0x000fe20000000f00 */
[----:B------:R-:W1:Y:S01]  /*97a0*/  MUFU.EX2 R157, R134 ;  /* 0x00000086009d7308 */ /* 0x000e620000000800 */
[C---:B------:R-:W-:Y:S01]  /*97b0*/  FMUL.FTZ R29, R0.reuse, R141 ;  /* 0x0000008d001d7220 */ /* 0x040fe20000410000 */
[----:B------:R-:W-:Y:S01]  /*97c0*/  MOV R141, R26 ;  /* 0x0000001a008d7202 */ /* 0x000fe20000000f00 */
[C---:B------:R-:W-:Y:S01]  /*97d0*/  FMUL.FTZ R36, R0.reuse, R36 ;  /* 0x0000002400247220 */ /* 0x040fe20000410000 */
[----:B---3--:R-:W-:Y:S01]  /*97e0*/  F2FP.PACK_AB R177, R153, R179 ;  /* 0x000000b399b1723e */ /* 0x008fe200000000ff */
[C---:B------:R-:W-:Y:S02]  /*97f0*/  FMUL.FTZ R37, R0.reuse, R37 ;  /* 0x0000002500257220 */ /* 0x040fe40000410000 */
[C---:B------:R-:W-:Y:S02]  /*9800*/  FMUL.FTZ R40, R0.reuse, R40 ;  /* 0x0000002800287220 */ /* 0x040fe40000410000 */
[C---:B------:R-:W-:Y:S01]  /*9810*/  FMUL.FTZ R41, R0.reuse, R41 ;  /* 0x0000002900297220 */ /* 0x040fe20000410000 */
[----:B------:R3:W1:Y:S01]  /*9820*/  MUFU.EX2 R133, R188 ;  /* 0x000000bc00857308 */ /* 0x0006620000000800 */
        /* <DEDUP_REMOVED lines=13> */
[C---:B------:R-:W-:Y:S01]  /*9900*/  FMUL.FTZ R65, R0.reuse, R65 ;  /* 0x0000004100417220 */ /* 0x040fe20000410000 */
[----:B---3--:R-:W3:Y:S01]  /*9910*/  LDL.LU R188, [R1+0x90] ;  /* 0x0000900001bc7983 */ /* 0x008ee20000300800 */
        /* <DEDUP_REMOVED lines=49> */
[C---:B------:R-:W-:Y:S01]  /*9c30*/  FMUL.FTZ R38, R2.reuse, R38 ;  /* 0x0000002602267220 */ /* 0x040fe20000410000 */
[----:B------:R-:W-:Y:S01]  /*9c40*/  LDSM.16.MT88.4 R140, [R250+0x800] ;  /* 0x00080000fa8c783b */ /* 0x000fe20000004200 */
        /* <DEDUP_REMOVED lines=50> */
[----:B--2---:R-:W-:Y:S01]  /*9f70*/  FFMA.FTZ R152, R2, R136, R179 ;  /* 0x0000008802987223 */ /* 0x004fe200000100b3 */
[----:B------:R-:W-:Y:S01]  /*9f80*/  F2FP.PACK_AB R179, R157, R156 ;  /* 0x0000009c9db3723e */ /* 0x000fe200000000ff */
[----:B------:R-:W1:Y:S01]  /*9f90*/  LDSM.16.MT88.4 R136, [R250] ;  /* 0x00000000fa88783b */ /* 0x000e620000004200 */
[----:B------:R-:W2:Y:S10]  /*9fa0*/  MUFU.EX2 R2, R187 ;  /* 0x000000bb00027308 */ /* 0x000eb40000000800 */
[----:B------:R-:W1:Y:S10]  /*9fb0*/  MUFU.EX2 R187, R182 ;  /* 0x000000b600bb7308 */ /* 0x000e740000000800 */
[----:B------:R-:W2:Y:S01]  /*9fc0*/  MUFU.EX2 R182, R160 ;  /* 0x000000a000b67308 */ /* 0x000ea20000000800 */
        /* <DEDUP_REMOVED lines=8> */
[----:B----4-:R1:W4:Y:S03]  /*a050*/  LDSM.16.MT88.4 R136, [R162] ;  /* 0x00000000a288783b */ /* 0x0103260000004200 */
[----:B-1----:R-:W-:Y:S02]  /*a060*/  MOV R162, R167 ;  /* 0x000000a700a27202 */ /* 0x002fe40000000f00 */
[----:B------:R-:W-:Y:S02]  /*a070*/  MOV R167, R166 ;  /* 0x000000a600a77202 */ /* 0x000fe40000000f00 */
[----:B------:R-:W-:Y:S01]  /*a080*/  MOV R166, R0 ;  /* 0x0000000000a67202 */ /* 0x000fe20000000f00 */
[----:B------:R-:W-:Y:S02]  /*a090*/  FADD.FTZ R0, R133, R180 ;  /* 0x000000b485007221 */ /* 0x000fe40000010000 */
[----:B------:R-:W-:Y:S02]  /*a0a0*/  MUFU.EX2 R180, R165 ;  /* 0x000000a500b47308 */ /* 0x000fe40000000800 */
[----:B--2---:R-:W-:Y:S04]  /*a0b0*/  FADD.FTZ R0, R2, R0 ;  /* 0x0000000002007221 */ /* 0x004fe80000010000 */
[----:B------:R-:W-:Y:S01]  /*a0c0*/  FADD.FTZ R0, R144, R0 ;  /* 0x0000000090007221 */ /* 0x000fe20000010000 */
[C---:B----4-:R-:W-:Y:S03]  /*a0d0*/  HMMA.16816.F32 R28, R176.reuse, R136, R28 ;  /* 0x00000088b01c723c */ /* 0x050fe6000000181c */
[----:B------:R-:W-:Y:S05]  /*a0e0*/  FADD.FTZ R0, R134, R0 ;  /* 0x0000000086007221 */ /* 0x000fea0000010000 */
        /* <DEDUP_REMOVED lines=10> */
[----:B-----5:R-:W1:Y:S07]  /*a190*/  LDSM.16.MT88.4 R136, [R158+0x2000] ;  /* 0x002000009e88783b */ /* 0x020e6e0000004200 */
        /* <DEDUP_REMOVED lines=30> */
[----:B------:R-:W2:Y:S02]  /*a380*/  LDSM.16.MT88.4 R144, [R252+0x800] ;  /* 0x00080000fc90783b */ /* 0x000ea40000004200 */
[----:B------:R-:W4:Y:S01]  /*a390*/  MUFU.EX2 R2, R154 ;  /* 0x0000009a00027308 */ /* 0x000f220000000800 */
[----:B------:R-:W-:Y:S02]  /*a3a0*/  F2FP.PACK_AB R139, R184, R185 ;  /* 0x000000b9b88b723e */ /* 0x000fe400000000ff */
[----:B------:R-:W-:Y:S05]  /*a3b0*/  F2FP.PACK_AB R177, R182, R181 ;  /* 0x000000b5b6b1723e */ /* 0x000fea00000000ff */
[C---:B------:R-:W-:Y:S02]  /*a3c0*/  HMMA.16816.F32 R4, R136.reuse, R140, R4 ;  /* 0x0000008c8804723c */ /* 0x040fe40000001804 */
[----:B------:R-:W-:Y:S03]  /*a3d0*/  MUFU.EX2 R176, R162 ;  /* 0x000000a200b07308 */ /* 0x000fe60000000800 */
[----:B-1----:R-:W-:Y:S03]  /*a3e0*/  FADD.FTZ R0, R133, R0 ;  /* 0x0000000085007221 */ /* 0x002fe60000010000 */
[C---:B------:R-:W-:Y:S01]  /*a3f0*/  HMMA.16816.F32 R8, R136.reuse, R142, R8 ;  /* 0x0000008e8808723c */ /* 0x040fe20000001808 */
[----:B------:R-:W1:Y:S03]  /*a400*/  LDSM.16.MT88.4 R140, [R251+0x800] ;  /* 0x00080000fb8c783b */ /* 0x000e660000004200 */
[----:B------:R-:W5:Y:S01]  /*a410*/  MUFU.EX2 R134, R159 ;  /* 0x0000009f00867308 */ /* 0x000f620000000800 */
[----:B----4-:R-:W-:Y:S04]  /*a420*/  FADD.FTZ R0, R2, R0 ;  /* 0x0000000002007221 */ /* 0x010fe80000010000 */
[----:B------:R-:W-:Y:S05]  /*a430*/  FADD.FTZ R0, R148, R0 ;  /* 0x0000000094007221 */ /* 0x000fea0000010000 */
[----:B------:R-:W-:Y:S01]  /*a440*/  MUFU.EX2 R178, R166 ;  /* 0x000000a600b27308 */ /* 0x000fe20000000800 */
[C---:B--2---:R-:W-:Y:S03]  /*a450*/  HMMA.16816.F32 R12, R136.reuse, R144, R12 ;  /* 0x00000090880c723c */ /* 0x044fe6000000180c */
[C---:B-----5:R-:W-:Y:S05]  /*a460*/  FADD.FTZ R0, R134.reuse, R0 ;  /* 0x0000000086007221 */ /* 0x060fea0000010000 */
        /* <DEDUP_REMOVED lines=45> */
[----:B------:R-:W4:Y:S01]  /*a740*/  LDSM.16.MT88.4 R148, [R251+0x1000] ;  /* 0x00100000fb94783b */ /* 0x000f220000004200 */
[----:B------:R-:W5:Y:S02]  /*a750*/  MUFU.EX2 R134, R164 ;  /* 0x000000a400867308 */ /* 0x000f640000000800 */
[----:B------:R-:W-:Y:S02]  /*a760*/  F2FP.PACK_AB R136, R2, R133 ;  /* 0x000000850288723e */ /* 0x000fe400000000ff */
[----:B------:R-:W-:Y:S02]  /*a770*/  F2FP.PACK_AB R137, R189, R190 ;  /* 0x000000bebd89723e */ /* 0x000fe400000000ff */
[----:B------:R-:W-:Y:S04]  /*a780*/  F2FP.PACK_AB R139, R183, R191 ;  /* 0x000000bfb78b723e */ /* 0x000fe800000000ff */
[----:B------:R3:W3:Y:S03]  /*a790*/  MUFU.EX2 R2, R163 ;  /* 0x000000a300027308 */ /* 0x0006e60000000800 */
[C---:B-1----:R-:W-:Y:S07]  /*a7a0*/  HMMA.16816.F32 R4, R136.reuse, R140, R4 ;  /* 0x0000008c8804723c */ /* 0x042fee0000001804 */
[----:B------:R-:W1:Y:S01]  /*a7b0*/  MUFU.EX2 R133, R167 ;  /* 0x000000a700857308 */ /* 0x000e620000000800 */
[C---:B------:R-:W-:Y:S01]  /*a7c0*/  HMMA.16816.F32 R8, R136.reuse, R142, R8 ;  /* 0x0000008e8808723c */ /* 0x040fe20000001808 */
[----:B------:R-:W1:Y:S03]  /*a7d0*/  LDSM.16.MT88.4 R140, [R158+0x1000] ;  /* 0x001000009e8c783b */ /* 0x000e660000004200 */
[----:B-----5:R-:W-:Y:S04]  /*a7e0*/  F2FP.PACK_AB R179, R134, R180 ;  /* 0x000000b486b3723e */ /* 0x020fe800000000ff */
[C---:B--2---:R-:W-:Y:S01]  /*a7f0*/  HMMA.16816.F32 R12, R136.reuse, R144, R12 ;  /* 0x00000090880c723c */ /* 0x044fe2000000180c */
[----:B---3--:R-:W-:Y:S03]  /*a800*/  LDSM.16.MT88.4 R160, [R250+0x1800] ;  /* 0x00180000faa0783b */ /* 0x008fe60000004200 */
[----:B------:R-:W-:Y:S04]  /*a810*/  FADD.FTZ R0, R2, R0 ;  /* 0x0000000002007221 */ /* 0x000fe80000010000 */
[C---:B------:R-:W-:Y:S01]  /*a820*/  HMMA.16816.F32 R16, R136.reuse, R146, R16 ;  /* 0x000000928810723c */ /* 0x040fe20000001810 */
[----:B------:R-:W2:Y:S03]  /*a830*/  LDSM.16.MT88.4 R144, [R250+0x3000] ;  /* 0x00300000fa90783b */ /* 0x000ea60000004200 */
[C---:B------:R-:W-:Y:S01]  /*a840*/  FADD.FTZ R0, R176.reuse, R0 ;  /* 0x00000000b0007221 */ /* 0x040fe20000010000 */
[----:B------:R-:W-:Y:S01]  /*a850*/  F2FP.PACK_AB R176, R176, R2 ;  /* 0x00000002b0b0723e */ /* 0x000fe200000000ff */
[----:B------:R-:W-:Y:S02]  /*a860*/  FADD.FTZ R2, R153, R152 ;  /* 0x0000009899027221 */ /* 0x000fe40000010000 */
[C---:B----4-:R-:W-:Y:S01]  /*a870*/  HMMA.16816.F32 R20, R136.reuse, R148, R20 ;  /* 0x000000948814723c */ /* 0x050fe20000001814 */
[----:B------:R-:W-:Y:S03]  /*a880*/  LDSM.16.MT88.4 R152, [R252+0x1800] ;  /* 0x00180000fc98783b */ /* 0x000fe60000004200 */
[----:B-1----:R-:W-:Y:S04]  /*a890*/  FADD.FTZ R0, R133, R0 ;  /* 0x0000000085007221 */ /* 0x002fe80000010000 */
[C---:B------:R-:W-:Y:S01]  /*a8a0*/  HMMA.16816.F32 R24, R136.reuse, R150, R24 ;  /* 0x000000968818723c */ /* 0x040fe20000001818 */
[----:B------:R-:W1:Y:S03]  /*a8b0*/  LDSM.16.MT88.4 R148, [R252+0x3000] ;  /* 0x00300000fc94783b */ /* 0x000e660000004200 */
[C---:B------:R-:W-:Y:S01]  /*a8c0*/  FADD.FTZ R0, R178.reuse, R0 ;  /* 0x00000000b2007221 */ /* 0x040fe20000010000 */
[----:B------:R-:W-:Y:S03]  /*a8d0*/  F2FP.PACK_AB R178, R178, R133 ;  /* 0x00000085b2b2723e */ /* 0x000fe600000000ff */
[C---:B------:R-:W-:Y:S01]  /*a8e0*/  HMMA.16816.F32 R28, R136.reuse, R140, R28 ;  /* 0x0000008c881c723c */ /* 0x040fe2000000181c */
[----:B------:R3:W-:Y:S04]  /*a8f0*/  STL [R1+0xa4], R0 ;  /* 0x0000a40001007387 */ /* 0x0007e80000100800 */
[----:B------:R-:W4:Y:S03]  /*a900*/  LDL R133, [R1+0xb0] ;  /* 0x0000b00001857983 */ /* 0x000f260000100800 */
[C---:B------:R-:W-:Y:S01]  /*a910*/  HMMA.16816.F32 R32, R136.reuse, R142, R32 ;  /* 0x0000008e8820723c */ /* 0x040fe20000001820 */
[----:B------:R-:W5:Y:S07]  /*a920*/  LDSM.16.MT88.4 R140, [R251+0x3000] ;  /* 0x00300000fb8c783b */ /* 0x000f6e0000004200 */
[C---:B--2---:R-:W-:Y:S08]  /*a930*/  HMMA.16816.F32 R36, R136.reuse, R144, R36 ;  /* 0x000000908824723c */ /* 0x044ff00000001824 */
[C---:B------:R-:W-:Y:S01]  /*a940*/  HMMA.16816.F32 R40, R136.reuse, R146, R40 ;  /* 0x000000928828723c */ /* 0x040fe20000001828 */
[----:B------:R-:W2:Y:S03]  /*a950*/  LDSM.16.MT88.4 R144, [R158+0x3000] ;  /* 0x003000009e90783b */ /* 0x000ea60000004200 */
[----:B---3--:R-:W-:Y:S01]  /*a960*/  FADD.FTZ R0, R156, R2 ;  /* 0x000000029c007221 */ /* 0x008fe20000010000 */
[----:B------:R-:W-:Y:S03]  /*a970*/  MOV R2, R157 ;  /* 0x0000009d00027202 */ /* 0x000fe60000000f00 */
[C---:B-1----:R-:W-:Y:S04]  /*a980*/  HMMA.16816.F32 R44, R136.reuse, R148, R44 ;  /* 0x00000094882c723c */ /* 0x042fe8000000182c */
[----:B------:R-:W-:Y:S01]  /*a990*/  FADD.FTZ R0, R2, R0 ;  /* 0x0000000002007221 */ /* 0x000fe20000010000 */
[----:B------:R-:W-:Y:S03]  /*a9a0*/  IADD3 R2, R188, -0x1, RZ ;  /* 0xffffffffbc027810 */ /* 0x000fe60007ffe0ff */
[C---:B------:R-:W-:Y:S01]  /*a9b0*/  HMMA.16816.F32 R48, R136.reuse, R150, R48 ;  /* 0x000000968830723c */ /* 0x040fe20000001830 */
[----:B------:R-:W1:Y:S03]  /*a9c0*/  LDSM.16.MT88.4 R148, [R250+0x5000] ;  /* 0x00500000fa94783b */ /* 0x000e660000004200 */
[----:B------:R-:W-:Y:S04]  /*a9d0*/  FADD.FTZ R0, R187, R0 ;  /* 0x00000000bb007221 */ /* 0x000fe80000010000 */
[C---:B-----5:R-:W-:Y:S01]  /*a9e0*/  HMMA.16816.F32 R52, R136.reuse, R140, R52 ;  /* 0x0000008c8834723c */ /* 0x060fe20000001834 */
[----:B------:R-:W-:Y:S03]  /*a9f0*/  STL [R1+0x68], R2 ;  /* 0x0000680201007387 */ /* 0x000fe60000100800 */
[----:B------:R-:W-:Y:S04]  /*aa00*/  FADD.FTZ R0, R186, R0 ;  /* 0x00000000ba007221 */ /* 0x000fe80000010000 */
[C---:B------:R-:W-:Y:S01]  /*aa10*/  HMMA.16816.F32 R56, R136.reuse, R142, R56 ;  /* 0x0000008e8838723c */ /* 0x040fe20000001838 */
[----:B------:R-:W3:Y:S03]  /*aa20*/  LDSM.16.MT88.4 R140, [R252+0x5000] ;  /* 0x00500000fc8c783b */ /* 0x000ee60000004200 */
[----:B------:R-:W-:Y:S04]  /*aa30*/  FADD.FTZ R0, R185, R0 ;  /* 0x00000000b9007221 */ /* 0x000fe80000010000 */
[----:B------:R-:W-:Y:S01]  /*aa40*/  FADD.FTZ R0, R184, R0 ;  /* 0x00000000b8007221 */ /* 0x000fe20000010000 */
[C---:B--2---:R-:W-:Y:S03]  /*aa50*/  HMMA.16816.F32 R60, R136.reuse, R144, R60 ;  /* 0x00000090883c723c */ /* 0x044fe6000000183c */
[----:B------:R-:W-:Y:S04]  /*aa60*/  FADD.FTZ R0, R190, R0 ;  /* 0x00000000be007221 */ /* 0x000fe80000010000 */
[----:B------:R-:W-:Y:S01]  /*aa70*/  FADD.FTZ R0, R189, R0 ;  /* 0x00000000bd007221 */ /* 0x000fe20000010000 */
[C---:B------:R-:W-:Y:S01]  /*aa80*/  HMMA.16816.F32 R64, R136.reuse, R146, R64 ;  /* 0x000000928840723c */ /* 0x040fe20000001840 */
[----:B------:R-:W2:Y:S03]  /*aa90*/  LDSM.16.MT88.4 R144, [R251+0x5000] ;  /* 0x00500000fb90783b */ /* 0x000ea60000004200 */
[----:B------:R-:W-:Y:S04]  /*aaa0*/  FADD.FTZ R0, R191, R0 ;  /* 0x00000000bf007221 */ /* 0x000fe80000010000 */
[C---:B-1----:R-:W-:Y:S04]  /*aab0*/  HMMA.16816.F32 R68, R136.reuse, R148, R68 ;  /* 0x000000948844723c */ /* 0x042fe80000001844 */
[----:B------:R-:W-:Y:S04]  /*aac0*/  FADD.FTZ R0, R183, R0 ;  /* 0x00000000b7007221 */ /* 0x000fe80000010000 */
[C---:B------:R-:W-:Y:S01]  /*aad0*/  HMMA.16816.F32 R72, R136.reuse, R150, R72 ;  /* 0x000000968848723c */ /* 0x040fe20000001848 */
[----:B------:R-:W1:Y:S03]  /*aae0*/  LDSM.16.MT88.4 R148, [R158+0x5000] ;  /* 0x005000009e94783b */ /* 0x000e660000004200 */
[----:B------:R-:W-:Y:S04]  /*aaf0*/  FADD.FTZ R0, R181, R0 ;  /* 0x00000000b5007221 */ /* 0x000fe80000010000 */
[C---:B---3--:R-:W-:Y:S04]  /*ab00*/  HMMA.16816.F32 R76, R136.reuse, R140, R76 ;  /* 0x0000008c884c723c */ /* 0x048fe8000000184c */
[----:B------:R-:W-:Y:S04]  /*ab10*/  FADD.FTZ R0, R182, R0 ;  /* 0x00000000b6007221 */ /* 0x000fe80000010000 */
[C---:B------:R-:W-:Y:S01]  /*ab20*/  HMMA.16816.F32 R80, R136.reuse, R142, R80 ;  /* 0x0000008e8850723c */ /* 0x040fe20000001850 */
[----:B------:R-:W3:Y:S03]  /*ab30*/  LDSM.16.MT88.4 R140, [R250+0x7000] ;  /* 0x00700000fa8c783b */ /* 0x000ee60000004200 */
[----:B------:R-:W-:Y:S04]  /*ab40*/  FADD.FTZ R0, R180, R0 ;  /* 0x00000000b4007221 */ /* 0x000fe80000010000 */
[----:B------:R-:W-:Y:S01]  /*ab50*/  FADD.FTZ R0, R134, R0 ;  /* 0x0000000086007221 */ /* 0x000fe20000010000 */
[C---:B--2---:R-:W-:Y:S03]  /*ab60*/  HMMA.16816.F32 R84, R136.reuse, R144, R84 ;  /* 0x000000908854723c */ /* 0x044fe60000001854 */
[----:B------:R-:W-:Y:S01]  /*ab70*/  MOV R134, R3 ;  /* 0x0000000300867202 */ /* 0x000fe20000000f00 */
[----:B------:R2:W-:Y:S04]  /*ab80*/  STL [R1+0xa0], R0 ;  /* 0x0000a00001007387 */ /* 0x0005e80000100800 */
[C---:B------:R-:W-:Y:S01]  /*ab90*/  HMMA.16816.F32 R88, R136.reuse, R146, R88 ;  /* 0x000000928858723c */ /* 0x040fe20000001858 */
[----:B------:R-:W5:Y:S07]  /*aba0*/  LDSM.16.MT88.4 R144, [R252+0x7000] ;  /* 0x00700000fc90783b */ /* 0x000f6e0000004200 */
[C---:B-1----:R-:W-:Y:S08]  /*abb0*/  HMMA.16816.F32 R92, R136.reuse, R148, R92 ;  /* 0x00000094885c723c */ /* 0x042ff0000000185c */
[C---:B------:R-:W-:Y:S01]  /*abc0*/  HMMA.16816.F32 R96, R136.reuse, R150, R96 ;  /* 0x000000968860723c */ /* 0x040fe20000001860 */
[----:B------:R-:W1:Y:S03]  /*abd0*/  LDSM.16.MT88.4 R148, [R251+0x7000] ;  /* 0x00700000fb94783b */ /* 0x000e660000004200 */
[----:B--2---:R-:W-:Y:S04]  /*abe0*/  MOV R0, R2 ;  /* 0x0000000200007202 */ /* 0x004fe80000000f00 */
[C---:B---3--:R-:W-:Y:S01]  /*abf0*/  HMMA.16816.F32 R100, R136.reuse, R140, R100 ;  /* 0x0000008c8864723c */ /* 0x048fe20000001864 */
[----:B------:R-:W-:Y:S07]  /*ac00*/  STL [R1+0x90], R0 ;  /* 0x0000900001007387 */ /* 0x000fee0000100800 */
[C---:B------:R-:W-:Y:S01]  /*ac10*/  HMMA.16816.F32 R104, R136.reuse, R142, R104 ;  /* 0x0000008e8868723c */ /* 0x040fe20000001868 */
[----:B------:R-:W2:Y:S07]  /*ac20*/  LDSM.16.MT88.4 R140, [R158+0x7000] ;  /* 0x007000009e8c783b */ /* 0x000eae0000004200 */
[C---:B-----5:R-:W-:Y:S08]  /*ac30*/  HMMA.16816.F32 R108, R136.reuse, R144, R108 ;  /* 0x00000090886c723c */ /* 0x060ff0000000186c */
[C---:B------:R-:W-:Y:S01]  /*ac40*/  HMMA.16816.F32 R112, R136.reuse, R146, R112 ;  /* 0x000000928870723c */ /* 0x040fe20000001870 */
[----:B------:R-:W3:Y:S07]  /*ac50*/  LDSM.16.MT88.4 R144, [R251+0x1800] ;  /* 0x00180000fb90783b */ /* 0x000eee0000004200 */
[C---:B-1----:R-:W-:Y:S08]  /*ac60*/  HMMA.16816.F32 R116, R136.reuse, R148, R116 ;  /* 0x000000948874723c */ /* 0x042ff00000001874 */
[C---:B------:R-:W-:Y:S08]  /*ac70*/  HMMA.16816.F32 R120, R136.reuse, R150, R120 ;  /* 0x000000968878723c */ /* 0x040ff00000001878 */
[C---:B--2---:R-:W-:Y:S07]  /*ac80*/  HMMA.16816.F32 R124, R136.reuse, R140, R124 ;  /* 0x0000008c887c723c */ /* 0x044fee000000187c */
[----:B------:R-:W-:Y:S01]  /*ac90*/  MOV R141, R158 ;  /* 0x0000009e008d7202 */ /* 0x000fe20000000f00 */
[----:B------:R-:W-:Y:S04]  /*aca0*/  HMMA.16816.F32 R128, R136, R142, R128 ;  /* 0x0000008e8880723c */ /* 0x000fe80000001880 */
[----:B------:R-:W1:Y:S04]  /*acb0*/  LDSM.16.MT88.4 R136, [R141+0x1800] ;  /* 0x001800008d88783b */ /* 0x000e680000004200 */
[C---:B------:R-:W-:Y:S04]  /*acc0*/  HMMA.16816.F32 R164, R176.reuse, R160, R4 ;  /* 0x000000a0b0a4723c */ /* 0x040fe80000001804 */
[----:B------:R-:W2:Y:S04]  /*acd0*/  LDSM.16.MT88.4 R4, [R250+0x3800] ;  /* 0x00380000fa04783b */ /* 0x000ea80000004200 */
[C---:B------:R-:W-:Y:S04]  /*ace0*/  HMMA.16816.F32 R160, R176.reuse, R162, R8 ;  /* 0x000000a2b0a0723c */ /* 0x040fe80000001808 */
[----:B------:R-:W5:Y:S04]  /*acf0*/  LDSM.16.MT88.4 R8, [R252+0x3800] ;  /* 0x00380000fc08783b */ /* 0x000f680000004200 */
[C---:B------:R-:W-:Y:S04]  /*ad00*/  HMMA.16816.F32 R156, R176.reuse, R152, R12 ;  /* 0x00000098b09c723c */ /* 0x040fe8000000180c */
[----:B------:R-:W2:Y:S04]  /*ad10*/  LDSM.16.MT88.4 R12, [R251+0x3800] ;  /* 0x00380000fb0c783b */ /* 0x000ea80000004200 */
[C---:B------:R-:W-:Y:S08]  /*ad20*/  HMMA.16816.F32 R152, R176.reuse, R154, R16 ;  /* 0x0000009ab098723c */ /* 0x040ff00000001810 */
[C---:B---3--:R-:W-:Y:S07]  /*ad30*/  HMMA.16816.F32 R148, R176.reuse, R144, R20 ;  /* 0x00000090b094723c */ /* 0x048fee0000001814 */
[----:B------:R-:W-:Y:S01]  /*ad40*/  MOV R23, R141 ;  /* 0x0000008d00177202 */ /* 0x000fe20000000f00 */
[C---:B------:R-:W-:Y:S04]  /*ad50*/  HMMA.16816.F32 R144, R176.reuse, R146, R24 ;  /* 0x00000092b090723c */ /* 0x040fe80000001818 */
[----:B------:R-:W3:Y:S04]  /*ad60*/  LDSM.16.MT88.4 R16, [R23+0x3800] ;  /* 0x003800001710783b */ /* 0x000ee80000004200 */
[C---:B-1----:R-:W-:Y:S08]  /*ad70*/  HMMA.16816.F32 R140, R176.reuse, R136, R28 ;  /* 0x00000088b08c723c */ /* 0x042ff0000000181c */
[C---:B------:R-:W-:Y:S08]  /*ad80*/  HMMA.16816.F32 R136, R176.reuse, R138, R32 ;  /* 0x0000008ab088723c */ /* 0x040ff00000001820 */
[C---:B--2---:R-:W-:Y:S08]  /*ad90*/  HMMA.16816.F32 R36, R176.reuse, R4, R36 ;  /* 0x00000004b024723c */ /* 0x044ff00000001824 */
[C---:B------:R-:W-:Y:S01]  /*ada0*/  HMMA.16816.F32 R40, R176.reuse, R6, R40 ;  /* 0x00000006b028723c */ /* 0x040fe20000001828 */
[----:B------:R-:W1:Y:S07]  /*adb0*/  LDSM.16.MT88.4 R4, [R250+0x5800] ;  /* 0x00580000fa04783b */ /* 0x000e6e0000004200 */
[C---:B-----5:R-:W-:Y:S08]  /*adc0*/  HMMA.16816.F32 R44, R176.reuse, R8, R44 ;  /* 0x00000008b02c723c */ /* 0x060ff0000000182c */
[C---:B------:R-:W-:Y:S01]  /*add0*/  HMMA.16816.F32 R48, R176.reuse, R10, R48 ;  /* 0x0000000ab030723c */ /* 0x040fe20000001830 */
[----:B------:R-:W2:Y:S02]  /*ade0*/  LDSM.16.MT88.4 R8, [R252+0x5800] ;  /* 0x00580000fc08783b */ /* 0x000ea40000004200 */
[----:B----4-:R-:W-:Y:S02]  /*adf0*/  ISETP.GT.AND P0, PT, R188, R133, PT ;  /* 0x00000085bc00720c */ /* 0x010fe40003f04270 */
[----:B------:R-:W-:Y:S03]  /*ae00*/  MOV R133, R132 ;  /* 0x0000008400857202 */ /* 0x000fe60000000f00 */
[C---:B------:R-:W-:Y:S08]  /*ae10*/  HMMA.16816.F32 R52, R176.reuse, R12, R52 ;  /* 0x0000000cb034723c */ /* 0x040ff00000001834 */
[C---:B------:R-:W-:Y:S01]  /*ae20*/  HMMA.16816.F32 R56, R176.reuse, R14, R56 ;  /* 0x0000000eb038723c */ /* 0x040fe20000001838 */
[----:B------:R-:W4:Y:S07]  /*ae30*/  LDSM.16.MT88.4 R12, [R251+0x5800] ;  /* 0x00580000fb0c783b */ /* 0x000f2e0000004200 */
        /* <DEDUP_REMOVED lines=9> */
[C---:B----4-:R-:W-:Y:S08]  /*aed0*/  HMMA.16816.F32 R84, R176.reuse, R12, R84 ;  /* 0x0000000cb054723c */ /* 0x050ff00000001854 */
[C---:B------:R-:W-:Y:S01]  /*aee0*/  HMMA.16816.F32 R88, R176.reuse, R14, R88 ;  /* 0x0000000eb058723c */ /* 0x040fe20000001858 */
[----:B------:R-:W4:Y:S07]  /*aef0*/  LDSM.16.MT88.4 R12, [R251+0x7800] ;  /* 0x00780000fb0c783b */ /* 0x000f2e0000004200 */
[C---:B---3--:R-:W-:Y:S08]  /*af00*/  HMMA.16816.F32 R92, R176.reuse, R16, R92 ;  /* 0x00000010b05c723c */ /* 0x048ff0000000185c */
[C---:B------:R-:W-:Y:S01]  /*af10*/  HMMA.16816.F32 R96, R176.reuse, R18, R96 ;  /* 0x00000012b060723c */ /* 0x040fe20000001860 */
[----:B------:R-:W3:Y:S07]  /*af20*/  LDSM.16.MT88.4 R16, [R23+0x7800] ;  /* 0x007800001710783b */ /* 0x000eee0000004200 */
[C---:B-1----:R-:W-:Y:S08]  /*af30*/  HMMA.16816.F32 R100, R176.reuse, R4, R100 ;  /* 0x00000004b064723c */ /* 0x042ff00000001864 */
[C---:B------:R-:W-:Y:S08]  /*af40*/  HMMA.16816.F32 R104, R176.reuse, R6, R104 ;  /* 0x00000006b068723c */ /* 0x040ff00000001868 */
[C---:B--2---:R-:W-:Y:S08]  /*af50*/  HMMA.16816.F32 R108, R176.reuse, R8, R108 ;  /* 0x00000008b06c723c */ /* 0x044ff0000000186c */
[C---:B------:R-:W-:Y:S08]  /*af60*/  HMMA.16816.F32 R112, R176.reuse, R10, R112 ;  /* 0x0000000ab070723c */ /* 0x040ff00000001870 */
[C---:B----4-:R-:W-:Y:S08]  /*af70*/  HMMA.16816.F32 R116, R176.reuse, R12, R116 ;  /* 0x0000000cb074723c */ /* 0x050ff00000001874 */
[C---:B------:R-:W-:Y:S08]  /*af80*/  HMMA.16816.F32 R120, R176.reuse, R14, R120 ;  /* 0x0000000eb078723c */ /* 0x040ff00000001878 */
[C---:B---3--:R-:W-:Y:S07]  /*af90*/  HMMA.16816.F32 R124, R176.reuse, R16, R124 ;  /* 0x00000010b07c723c */ /* 0x048fee000000187c */
[----:B------:R-:W-:Y:S01]  /*afa0*/  MOV R16, R3 ;  /* 0x0000000300107202 */ /* 0x000fe20000000f00 */
[----:B------:R-:W-:Y:S01]  /*afb0*/  HMMA.16816.F32 R128, R176, R18, R128 ;  /* 0x00000012b080723c */ /* 0x000fe20000001880 */
[----:B------:R-:W-:-:S07]  /*afc0*/  @P0 BRA `(.L_x_1059) ;  /* 0xffffb82000000947 */ /* 0x000fce000383ffff */
.L_x_1048:
[----:B----4-:R-:W2:Y:S04]  /*afd0*/  LDL R2, [R1+0xa8] ;  /* 0x0000a80001027983 */ /* 0x010ea80000100800 */
[----:B------:R-:W2:Y:S02]  /*afe0*/  LDL R0, [R1+0x68] ;  /* 0x0000680001007983 */ /* 0x000ea40000100800 */
[----:B--2---:R-:W-:-:S13]  /*aff0*/  ISETP.GE.AND P0, PT, R0, R2, PT ;  /* 0x000000020000720c */ /* 0x004fda0003f06270 */
[----:B------:R-:W-:Y:S05]  /*b000*/  @!P0 BRA `(.L_x_1060) ;  /* 0x00003fe000008947 */ /* 0x000fea0003800000 */
[----:B------:R-:W-:Y:S02]  /*b010*/  MOV R134, R16 ;  /* 0x0000001000867202 */ /* 0x000fe40000000f00 */
[----:B------:R-:W-:Y:S02]  /*b020*/  MOV R133, R132 ;  /* 0x0000008400857202 */ /* 0x000fe40000000f00 */
.L_x_1067:
[----:B------:R-:W2:Y:S01]  /*b030*/  LDL R6, [R1+0x8c] ;  /* 0x00008c0001067983 */ /* 0x000ea20000100800 */
[----:B------:R-:W-:Y:S04]  /*b040*/  DEPBAR.LE SB0, 0x0 ;  /* 0x000080000000791a */ /* 0x000fe80000000000 */
[----:B------:R-:W3:Y:S01]  /*b050*/  LDL R12, [R1+0x4] ;  /* 0x00000400010c7983 */ /* 0x000ee20000100800 */
[----:B------:R-:W-:Y:S03]  /*b060*/  WARPSYNC 0xffffffff ;  /* 0xffffffff00007948 */ /* 0x000fe60003800000 */
[----:B------:R-:W4:Y:S04]  /*b070*/  LDL R28, [R1+0x84] ;  /* 0x00008400011c7983 */ /* 0x000f280000100800 */
[----:B------:R-:W5:Y:S04]  /*b080*/  LDL R7, [R1+0x3c] ;  /* 0x00003c0001077983 */ /* 0x000f680000100800 */
[----:B------:R-:W4:Y:S04]  /*b090*/  LDL.64 R22, [R1+0xc8] ;  /* 0x0000c80001167983 */ /* 0x000f280000100a00 */
[----:B------:R-:W4:Y:S04]  /*b0a0*/  LDL R4, [R1+0x44] ;  /* 0x0000440001047983 */ /* 0x000f280000100800 */
[----:B------:R-:W4:Y:S04]  /*b0b0*/  LDL R20, [R1+0x94] ;  /* 0x0000940001147983 */ /* 0x000f280000100800 */
[----:B------:R-:W4:Y:S04]  /*b0c0*/  LDL R5, [R1+0x40] ;  /* 0x0000400001057983 */ /* 0x000f280000100800 */
[----:B------:R-:W4:Y:S04]  /*b0d0*/  LDL R21, [R1+0x174] ;  /* 0x0001740001157983 */ /* 0x000f280000100800 */
[----:B------:R-:W4:Y:S04]  /*b0e0*/  LDL R15, [R1+0x178] ;  /* 0x00017800010f7983 */ /* 0x000f280000100800 */
[----:B------:R-:W4:Y:S04]  /*b0f0*/  LDL R14, [R1+0x98] ;  /* 0x00009800010e7983 */ /* 0x000f280000100800 */
[----:B------:R-:W4:Y:S04]  /*b100*/  LDL R13, [R1+0x17c] ;  /* 0x00017c00010d7983 */ /* 0x000f280000100800 */
[----:B------:R-:W-:Y:S06]  /*b110*/  BAR.SYNC.DEFER_BLOCKING 0x0 ;  /* 0x0000000000007b1d */ /* 0x000fec0000010000 */
[----:B------:R-:W1:Y:S04]  /*b120*/  LDSM.16.M88.4 R8, [R135] ;  /* 0x000000008708783b */ /* 0x000e680000000200 */
[----:B------:R-:W1:Y:S04]  /*b130*/  LDSM.16.M88.4 R16, [R135+0x800] ;  /* 0x000800008710783b */ /* 0x000e680000000200 */
[----:B------:R-:W1:Y:S04]  /*b140*/  LDSM.16.M88.4 R24, [R135+0x1000] ;  /* 0x001000008718783b */ /* 0x000e680000000200 */
[----:B------:R-:W1:Y:S04]  /*b150*/  LDSM.16.M88.4 R32, [R135+0x1800] ;  /* 0x001800008720783b */ /* 0x000e680000000200 */
[----:B---3--:R3:W1:Y:S01]  /*b160*/  LDSM.16.M88.4 R176, [R12] ;  /* 0x000000000cb0783b */ /* 0x0086620000000200 */
[----:B--2---:R-:W-:Y:S01]  /*b170*/  SHF.R.S32.HI R0, RZ, 0x1f, R6 ;  /* 0x0000001fff007819 */ /* 0x004fe20000011406 */
[----:B------:R-:W-:Y:S04]  /*b180*/  IMAD.WIDE.U32 R2, R6, c[0x0][0x208], RZ ;  /* 0x0000820006027a25 */ /* 0x000fe800078e00ff */
[----:B------:R-:W-:Y:S01]  /*b190*/  IMAD R0, R0, c[0x0][0x208], RZ ;  /* 0x0000820000007a24 */ /* 0x000fe200078e02ff */
[----:B-----5:R2:W1:Y:S03]  /*b1a0*/  LDSM.16.M88.4 R180, [R7] ;  /* 0x0000000007b4783b */ /* 0x0204660000000200 */
[----:B------:R-:W-:Y:S02]  /*b1b0*/  IMAD R0, R6, c[0x0][0x20c], R0 ;  /* 0x0000830006007a24 */ /* 0x000fe400078e0200 */
[----:B------:R-:W5:Y:S02]  /*b1c0*/  LDL R6, [R1+0xd8] ;  /* 0x0000d80001067983 */ /* 0x000f640000100800 */
[----:B------:R-:W-:Y:S02]  /*b1d0*/  IMAD.IADD R3, R3, 0x1, R0 ;  /* 0x0000000103037824 */ /* 0x000fe400078e0200 */
[----:B----4-:R4:W1:Y:S02]  /*b1e0*/  LDSM.16.M88.4 R188, [R4] ;  /* 0x0000000004bc783b */ /* 0x0108640000000200 */
[----:B------:R-:W-:Y:S05]  /*b1f0*/  IMAD.WIDE.U32 R2, R28, c[0x0][0x218], R2 ;  /* 0x000086001c027a25 */ /* 0x000fea00078e0002 */
[----:B------:R-:W-:Y:S01]  /*b200*/  IADD3 R0, P0, R22, R2, RZ ;  /* 0x0000000216007210 */ /* 0x000fe20007f1e0ff */
[----:B---3--:R-:W3:Y:S01]  /*b210*/  LDL R12, [R1+0x9c] ;  /* 0x00009c00010c7983 */ /* 0x008ee20000100800 */
[----:B------:R-:W-:Y:S03]  /*b220*/  SHF.L.U64.HI R29, R20, 0x1, R21 ;  /* 0x00000001141d7819 */ /* 0x000fe60000010215 */
[----:B------:R1:W3:Y:S04]  /*b230*/  LDSM.16.M88.4 R184, [R5] ;  /* 0x0000000005b8783b */ /* 0x0002e80000000200 */
[----:B--2---:R-:W2:Y:S01]  /*b240*/  LDL R7, [R1+0x180] ;  /* 0x0001800001077983 */ /* 0x004ea20000100800 */
[----:B------:R-:W-:Y:S03]  /*b250*/  SHF.L.U32 R31, R14, 0x1, RZ ;  /* 0x000000010e1f7819 */ /* 0x000fe600000006ff */
[----:B----4-:R-:W2:Y:S01]  /*b260*/  LDL R4, [R1+0x88] ;  /* 0x0000880001047983 */ /* 0x010ea20000100800 */
[----:B-1----:R-:W-:Y:S05]  /*b270*/  SHF.R.S32.HI R5, RZ, 0x1f, R28 ;  /* 0x0000001fff057819 */ /* 0x002fea000001141c */
[----:B------:R-:W-:Y:S04]  /*b280*/  IMAD R5, R5, c[0x0][0x218], RZ ;  /* 0x0000860005057a24 */ /* 0x000fe800078e02ff */
[----:B------:R-:W-:Y:S01]  /*b290*/  IMAD R5, R28, c[0x0][0x21c], R5 ;  /* 0x000087001c057a24 */ /* 0x000fe200078e0205 */
[----:B------:R-:W-:Y:S04]  /*b2a0*/  SHF.L.U64.HI R28, R14, 0x1, R15 ;  /* 0x000000010e1c7819 */ /* 0x000fe8000001020f */
[----:B-----5:R-:W-:Y:S02]  /*b2b0*/  IADD3.X R5, R6, R3, R5, P0, !PT ;  /* 0x0000000306057210 */ /* 0x020fe400007fe405 */
[C---:B------:R-:W-:Y:S04]  /*b2c0*/  LEA R6, P0, R0.reuse, c[0x0][0x1f8], 0x1 ;  /* 0x00007e0000067a11 */ /* 0x040fe800078008ff */
[----:B------:R-:W-:Y:S01]  /*b2d0*/  LEA.HI.X R5, R0, c[0x0][0x1fc], R5, 0x1, P0 ;  /* 0x00007f0000057a11 */ /* 0x000fe200000f0c05 */
[----:B------:R-:W-:Y:S01]  /*b2e0*/  IMAD.SHL.U32 R0, R20, 0x2, RZ ;  /* 0x0000000214007824 */ /* 0x000fe200078e00ff */
[C---:B---3--:R-:W-:Y:S04]  /*b2f0*/  SHF.L.U64.HI R15, R12.reuse, 0x1, R13 ;  /* 0x000000010c0f7819 */ /* 0x048fe8000001020d */
[----:B------:R1:W-:Y:S01]  /*b300*/  STL [R1+0x58], R0 ;  /* 0x0000580001007387 */ /* 0x0003e20000100800 */
[----:B------:R-:W-:Y:S01]  /*b310*/  IMAD.SHL.U32 R23, R12, 0x2, RZ ;  /* 0x000000020c177824 */ /* 0x000fe200078e00ff */
[C---:B--2---:R-:W-:Y:S02]  /*b320*/  SHF.L.U64.HI R14, R4.reuse, 0x1, R7 ;  /* 0x00000001040e7819 */ /* 0x044fe40000010207 */
[----:B------:R-:W-:Y:S01]  /*b330*/  SHF.L.U32 R20, R4, 0x1, RZ ;  /* 0x0000000104147819 */ /* 0x000fe200000006ff */
[----:B------:R-:W-:-:S05]  /*b340*/  BRA.DIV ~URZ, `(.L_x_1061) ;  /* 0x00007da27f007947 */ /* 0x000fca000b800000 */
[----:B-1----:R1:W2:Y:S02]  /*b350*/  SHFL.IDX PT, R0, R5, RZ, 0x181f ;  /* 0x00181fff05007589 */ /* 0x0022a400000e0000 */
.L_x_1092:
[----:B------:R-:W3:Y:S01]  /*b360*/  LDL R2, [R1+0x88] ;  /* 0x0000880001027983 */ /* 0x000ee20000100800 */
[----:B------:R-:W-:Y:S04]  /*b370*/  BSSY B0, `(.L_x_1062) ;  /* 0x00001b2000007945 */ /* 0x000fe80003800000 */
[----:B------:R-:W4:Y:S05]  /*b380*/  LDL R12, [R1+0x9c] ;  /* 0x00009c00010c7983 */ /* 0x000f2a0000100800 */
[----:B--2---:R-:W2:Y:S05]  /*b390*/  LDL R7, [R1+0x98] ;  /* 0x0000980001077983 */ /* 0x004eaa0000100800 */
[----:B------:R-:W2:Y:S05]  /*b3a0*/  LDL R22, [R1+0x94] ;  /* 0x0000940001167983 */ /* 0x000eaa0000100800 */
[----:B------:R-:W2:Y:S05]  /*b3b0*/  LDL.LU R21, [R1+0x58] ;  /* 0x0000580001157983 */ /* 0x000eaa0000300800 */
[----:B------:R1:W-:Y:S05]  /*b3c0*/  STL [R1+0x20c], R36 ;  /* 0x00020c2401007387 */ /* 0x0003ea0000100800 */
[----:B------:R-:W3:Y:S05]  /*b3d0*/  SHFL.IDX PT, R4, R6, RZ, 0x181f ;  /* 0x00181fff06047589 */ /* 0x000eea00000e0000 */
[----:B-1----:R-:W2:Y:S01]  /*b3e0*/  LDL R36, [R1+0x54] ;  /* 0x0000540001247983 */ /* 0x002ea20000100800 */
[----:B---3--:R-:W-:Y:S02]  /*b3f0*/  ISETP.GE.AND P1, PT, R2, c[0x0][0x1d4], PT ;  /* 0x0000750002007a0c */ /* 0x008fe40003f26270 */
[----:B------:R-:W-:Y:S02]  /*b400*/  IADD3 R2, P0, R4, R20, RZ ;  /* 0x0000001404027210 */ /* 0x000fe40007f1e0ff */
[----:B------:R-:W-:Y:S02]  /*b410*/  SEL R132, RZ, 0x10, P1 ;  /* 0x00000010ff847807 */ /* 0x000fe40000800000 */
[----:B----4-:R-:W-:Y:S01]  /*b420*/  ISETP.GE.AND P5, PT, R12, c[0x0][0x1d4], PT ;  /* 0x000075000c007a0c */ /* 0x010fe20003fa6270 */
[----:B------:R-:W-:Y:S01]  /*b430*/  IMAD.X R3, R0, 0x1, R14, P0 ;  /* 0x0000000100037824 */ /* 0x000fe200000e060e */
[----:B------:R-:W-:Y:S02]  /*b440*/  IADD3 R12, P0, R4, R23, RZ ;  /* 0x00000017040c7210 */ /* 0x000fe40007f1e0ff */
[----:B--2---:R-:W-:Y:S02]  /*b450*/  ISETP.GE.AND P4, PT, R7, c[0x0][0x1d4], PT ;  /* 0x0000750007007a0c */ /* 0x004fe40003f86270 */
[----:B------:R-:W-:Y:S02]  /*b460*/  IADD3.X R13, R0, R15, RZ, P0, !PT ;  /* 0x0000000f000d7210 */ /* 0x000fe400007fe4ff */
[----:B------:R-:W-:Y:S01]  /*b470*/  ISETP.GE.AND P3, PT, R22, c[0x0][0x1d4], PT ;  /* 0x0000750016007a0c */ /* 0x000fe20003f66270 */
[----:B------:R-:W-:Y:S01]  /*b480*/  @!PT LDS RZ, [RZ] ;  /* 0x00000000fffff984 */ /* 0x000fe20000000800 */
[----:B------:R-:W-:Y:S01]  /*b490*/  @!PT LDS RZ, [RZ] ;  /* 0x00000000fffff984 */ /* 0x000fe20000000800 */
[----:B------:R1:W-:Y:S05]  /*b4a0*/  LDGSTS.E.BYPASS.LTC128B.128 [R36+0x100], [R2.64], !P1 ;  /* 0x0010000002247fae */ /* 0x0003ea000c901d46 */
[----:B------:R2:W-:Y:S05]  /*b4b0*/  LDGSTS.E.BYPASS.LTC128B.128 [R36+0x2100], [R12.64], !P5 ;  /* 0x021000000c247fae */ /* 0x0005ea000e901d46 */
[----:B-1----:R1:W3:Y:S05]  /*b4c0*/  SHFL.IDX PT, R2, R6, 0x1, 0x181f ;  /* 0x00381f0006027f89 */ /* 0x0022ea00000e0000 */
[----:B------:R4:W3:Y:S01]  /*b4d0*/  SHFL.IDX PT, R3, R5, 0x1, 0x181f ;  /* 0x00381f0005037f89 */ /* 0x0008e200000e0000 */
[----:B--2---:R-:W-:Y:S04]  /*b4e0*/  IADD3 R12, -R132, 0x10, RZ ;  /* 0x00000010840c7810 */ /* 0x004fe80007ffe1ff */
[----:B------:R-:W-:Y:S02]  /*b4f0*/  LOP3.LUT R12, R12, 0xf, RZ, 0xc0, !PT ;  /* 0x0000000f0c0c7812 */ /* 0x000fe400078ec0ff */
[----:B-1----:R-:W-:Y:S05]  /*b500*/  IADD3 R6, P0, R4, R31, RZ ;  /* 0x0000001f04067210 */ /* 0x002fea0007f1e0ff */
[----:B------:R-:W-:Y:S01]  /*b510*/  IMAD.X R7, R0, 0x1, R28, P0 ;  /* 0x0000000100077824 */ /* 0x000fe200000e061c */
[----:B------:R-:W-:Y:S04]  /*b520*/  IADD3 R4, P0, R4, R21, RZ ;  /* 0x0000001504047210 */ /* 0x000fe80007f1e0ff */
[----:B------:R1:W-:Y:S01]  /*b530*/  LDGSTS.E.BYPASS.LTC128B.128 [R36+0x4100], [R6.64], !P4 ;  /* 0x0410000006247fae */ /* 0x0003e2000e101d46 */
[----:B----4-:R-:W-:Y:S02]  /*b540*/  IADD3.X R5, R0, R29, RZ, P0, !PT ;  /* 0x0000001d00057210 */ /* 0x010fe400007fe4ff */
[----:B------:R-:W-:Y:S02]  /*b550*/  SEL R0, RZ, 0x10, P5 ;  /* 0x00000010ff007807 */ /* 0x000fe40002800000 */
[-C--:B---3--:R-:W-:Y:S01]  /*b560*/  IADD3 R12, P1, P0, R12, R2.reuse, R20 ;  /* 0x000000020c0c7210 */ /* 0x088fe2000783e014 */
[----:B------:R2:W-:Y:S01]  /*b570*/  LDGSTS.E.BYPASS.LTC128B.128 [R36+0x6100], [R4.64], !P3 ;  /* 0x0610000004247fae */ /* 0x0005e2000d901d46 */
[----:B------:R-:W-:Y:S02]  /*b580*/  IADD3 R22, -R0, 0x10, RZ ;  /* 0x0000001000167810 */ /* 0x000fe40007ffe1ff */
[----:B------:R-:W-:Y:S02]  /*b590*/  SEL R20, RZ, 0x10, P3 ;  /* 0x00000010ff147807 */ /* 0x000fe40001800000 */
[----:B------:R-:W-:Y:S02]  /*b5a0*/  LOP3.LUT R22, R22, 0xf, RZ, 0xc0, !PT ;  /* 0x0000000f16167812 */ /* 0x000fe400078ec0ff */
[-C--:B------:R-:W-:Y:S02]  /*b5b0*/  IADD3.X R13, RZ, R3.reuse, R14, P1, P0 ;  /* 0x00000003ff0d7210 */ /* 0x080fe40000fe040e */
[-C--:B------:R-:W-:Y:S04]  /*b5c0*/  IADD3 R22, P1, P0, R22, R2.reuse, R23 ;  /* 0x0000000216167210 */ /* 0x080fe8000783e017 */
[-C--:B------:R-:W-:Y:S01]  /*b5d0*/  IADD3.X R23, RZ, R3.reuse, R15, P1, P0 ;  /* 0x00000003ff177210 */ /* 0x080fe20000fe040f */
[----:B-1----:R-:W-:Y:S01]  /*b5e0*/  IMAD.MOV.U32 R7, RZ, RZ, R21 ;  /* 0x000000ffff077224 */ /* 0x002fe200078e0015 */
[----:B------:R-:W-:Y:S04]  /*b5f0*/  SEL R21, RZ, 0x10, P4 ;  /* 0x00000010ff157807 */ /* 0x000fe80002000000 */
[C---:B------:R-:W-:Y:S02]  /*b600*/  IADD3 R30, -R21.reuse, 0x10, RZ ;  /* 0x00000010151e7810 */ /* 0x040fe40007ffe1ff */
[----:B--2---:R-:W-:Y:S02]  /*b610*/  IADD3 R4, -R20, 0x10, RZ ;  /* 0x0000001014047810 */ /* 0x004fe40007ffe1ff */
[----:B------:R-:W-:Y:S02]  /*b620*/  LOP3.LUT R30, R30, 0xf, RZ, 0xc0, !PT ;  /* 0x0000000f1e1e7812 */ /* 0x000fe400078ec0ff */
[----:B------:R-:W-:Y:S02]  /*b630*/  LOP3.LUT R4, R4, 0xf, RZ, 0xc0, !PT ;  /* 0x0000000f04047812 */ /* 0x000fe400078ec0ff */
[-C--:B------:R-:W-:Y:S04]  /*b640*/  IADD3 R30, P1, P0, R30, R2.reuse, R31 ;  /* 0x000000021e1e7210 */ /* 0x080fe8000783e01f */
[-C--:B------:R-:W-:Y:S02]  /*b650*/  IADD3.X R31, RZ, R3.reuse, R28, P1, P0 ;  /* 0x00000003ff1f7210 */ /* 0x080fe40000fe041c */
[----:B------:R-:W-:Y:S02]  /*b660*/  IADD3 R2, P1, P0, R4, R2, R7 ;  /* 0x0000000204027210 */ /* 0x000fe4000783e007 */
[C---:B------:R-:W-:Y:S03]  /*b670*/  HMMA.16816.F32 R4, R168.reuse, R8, RZ ;  /* 0x00000008a804723c */ /* 0x040fe600000018ff */
[----:B------:R-:W-:Y:S02]  /*b680*/  IADD3.X R3, RZ, R3, R29, P1, P0 ;  /* 0x00000003ff037210 */ /* 0x000fe40000fe041d */
[----:B------:R-:W-:Y:S02]  /*b690*/  ISETP.NE.U32.AND P1, PT, R132, RZ, PT ;  /* 0x000000ff8400720c */ /* 0x000fe40003f25070 */
[----:B------:R-:W-:Y:S01]  /*b6a0*/  ISETP.NE.U32.AND P0, PT, R0, RZ, PT ;  /* 0x000000ff0000720c */ /* 0x000fe20003f05070 */
[C---:B------:R-:W-:Y:S10]  /*b6b0*/  HMMA.16816.F32 R8, R168.reuse, R10, RZ ;  /* 0x0000000aa808723c */ /* 0x040ff400000018ff */
[----:B------:R1:W-:Y:S01]  /*b6c0*/  LDGSTS.E.BYPASS.LTC128B.128.ZFILL [R36+0x1100], [R12.64], P1 ;  /* 0x011000000c247fae */ /* 0x0003e20008941d46 */
[----:B------:R-:W-:Y:S04]  /*b6d0*/  ISETP.NE.U32.AND P1, PT, R21, RZ, PT ;  /* 0x000000ff1500720c */ /* 0x000fe80003f25070 */
[----:B------:R2:W-:Y:S01]  /*b6e0*/  LDGSTS.E.BYPASS.LTC128B.128.ZFILL [R36+0x3100], [R22.64], P0 ;  /* 0x0310000016247fae */ /* 0x0005e20008141d46 */
[----:B------:R-:W-:Y:S08]  /*b6f0*/  ISETP.NE.U32.AND P0, PT, R20, RZ, PT ;  /* 0x000000ff1400720c */ /* 0x000ff00003f05070 */
[----:B------:R3:W-:Y:S05]  /*b700*/  LDGSTS.E.BYPASS.LTC128B.128.ZFILL [R36+0x5100], [R30.64], P1 ;  /* 0x051000001e247fae */ /* 0x0007ea0008941d46 */
[----:B------:R3:W-:Y:S05]  /*b710*/  LDGSTS.E.BYPASS.LTC128B.128.ZFILL [R36+0x7100], [R2.64], P0 ;  /* 0x0710000002247fae */ /* 0x0007ea0008141d46 */
[----:B------:R-:W0:Y:S01]  /*b720*/  LDGDEPBAR ;  /* 0x00000000000079af */ /* 0x000e220000000000 */
[C---:B-1----:R-:W-:Y:S08]  /*b730*/  HMMA.16816.F32 R12, R168.reuse, R16, RZ ;  /* 0x00000010a80c723c */ /* 0x042ff000000018ff */
[C---:B------:R-:W-:Y:S08]  /*b740*/  HMMA.16816.F32 R16, R168.reuse, R18, RZ ;  /* 0x00000012a810723c */ /* 0x040ff000000018ff */
[C---:B--2---:R-:W-:Y:S01]  /*b750*/  HMMA.16816.F32 R20, R168.reuse, R24, RZ ;  /* 0x00000018a814723c */ /* 0x044fe200000018ff */
[----:B---3--:R1:W5:Y:S07]  /*b760*/  LDL.LU R36, [R1+0x20c] ;  /* 0x00020c0001247983 */ /* 0x00836e0000300800 */
[C---:B------:R-:W-:Y:S01]  /*b770*/  HMMA.16816.F32 R24, R168.reuse, R26, RZ ;  /* 0x0000001aa818723c */ /* 0x040fe200000018ff */
[----:B------:R-:W2:Y:S05]  /*b780*/  LDL R2, [R1+0xc] ;  /* 0x00000c0001027983 */ /* 0x000eaa0000100800 */
[----:B------:R-:W3:Y:S02]  /*b790*/  LDL R3, [R1+0x10] ;  /* 0x0000100001037983 */ /* 0x000ee40000100800 */
[C---:B------:R-:W-:Y:S03]  /*b7a0*/  HMMA.16816.F32 R28, R168.reuse, R32, RZ ;  /* 0x00000020a81c723c */ /* 0x040fe600000018ff */
[----:B------:R-:W3:Y:S05]  /*b7b0*/  LDL R0, [R1+0x14] ;  /* 0x0000140001007983 */ /* 0x000eea0000100800 */
        /* <DEDUP_REMOVED lines=37> */
[C---:B-1----:R-:W-:Y:S01]  /*ba10*/  HMMA.16816.F32 R4, R200.reuse, R176, R4 ;  /* 0x000000b0c804723c */ /* 0x042fe20000001804 */
[----:B------:R-:W4:Y:S07]  /*ba20*/  LDL R177, [R1+0x18] ;  /* 0x0000180001b17983 */ /* 0x000f2e0000100800 */
[C---:B------:R-:W-:Y:S08]  /*ba30*/  HMMA.16816.F32 R8, R200.reuse, R178, R8 ;  /* 0x000000b2c808723c */ /* 0x040ff00000001808 */
[C---:B------:R-:W-:Y:S08]  /*ba40*/  HMMA.16816.F32 R12, R200.reuse, R180, R12 ;  /* 0x000000b4c80c723c */ /* 0x040ff0000000180c */
[C---:B------:R-:W-:Y:S08]  /*ba50*/  HMMA.16816.F32 R16, R200.reuse, R182, R16 ;  /* 0x000000b6c810723c */ /* 0x040ff00000001810 */
[C---:B------:R-:W-:Y:S08]  /*ba60*/  HMMA.16816.F32 R20, R200.reuse, R184, R20 ;  /* 0x000000b8c814723c */ /* 0x040ff00000001814 */
[C---:B------:R-:W-:Y:S08]  /*ba70*/  HMMA.16816.F32 R24, R200.reuse, R186, R24 ;  /* 0x000000bac818723c */ /* 0x040ff00000001818 */
[C---:B------:R-:W-:Y:S08]  /*ba80*/  HMMA.16816.F32 R28, R200.reuse, R188, R28 ;  /* 0x000000bcc81c723c */ /* 0x040ff0000000181c */
[----:B------:R-:W-:Y:S01]  /*ba90*/  HMMA.16816.F32 R32, R200, R190, R32 ;  /* 0x000000bec820723c */ /* 0x000fe20000001820 */
[----:B--2---:R1:W-:Y:S05]  /*baa0*/  LDSM.16.M88.4 R180, [R2] ;  /* 0x0000000002b4783b */ /* 0x0043ea0000000200 */
[----:B---3--:R2:W-:Y:S05]  /*bab0*/  LDSM.16.M88.4 R184, [R3] ;  /* 0x0000000003b8783b */ /* 0x0085ea0000000200 */
[----:B------:R3:W-:Y:S05]  /*bac0*/  LDSM.16.M88.4 R188, [R0] ;  /* 0x0000000000bc783b */ /* 0x0007ea0000000200 */
[----:B-1----:R-:W4:Y:S05]  /*bad0*/  LDL R2, [R1+0x20] ;  /* 0x0000200001027983 */ /* 0x002f2a0000100800 */
[----:B--2---:R-:W2:Y:S05]  /*bae0*/  LDL R3, [R1+0x1c] ;  /* 0x00001c0001037983 */ /* 0x004eaa0000100800 */
[----:B---3--:R-:W3:Y:S05]  /*baf0*/  LDL R0, [R1+0x24] ;  /* 0x0000240001007983 */ /* 0x008eea0000100800 */
[----:B----4-:R-:W1:Y:S02]  /*bb00*/  LDSM.16.M88.4 R176, [R177] ;  /* 0x00000000b1b0783b */ /* 0x010e640000000200 */
[C---:B-1----:R-:W-:Y:S08]  /*bb10*/  HMMA.16816.F32 R4, R204.reuse, R176, R4 ;  /* 0x000000b0cc04723c */ /* 0x042ff00000001804 */
[C---:B------:R-:W-:Y:S01]  /*bb20*/  HMMA.16816.F32 R8, R204.reuse, R178, R8 ;  /* 0x000000b2cc08723c */ /* 0x040fe20000001808 */
[----:B------:R-:W1:Y:S07]  /*bb30*/  LDSM.16.M88.4 R176, [R249+0x2000] ;  /* 0x00200000f9b0783b */ /* 0x000e6e0000000200 */
[C---:B------:R-:W-:Y:S08]  /*bb40*/  HMMA.16816.F32 R12, R204.reuse, R180, R12 ;  /* 0x000000b4cc0c723c */ /* 0x040ff0000000180c */
[C---:B------:R-:W-:Y:S01]  /*bb50*/  HMMA.16816.F32 R16, R204.reuse, R182, R16 ;  /* 0x000000b6cc10723c */ /* 0x040fe20000001810 */
[----:B------:R-:W4:Y:S07]  /*bb60*/  LDSM.16.M88.4 R180, [R249+0x2800] ;  /* 0x00280000f9b4783b */ /* 0x000f2e0000000200 */
        /* <DEDUP_REMOVED lines=8> */
[----:B------:R-:W1:Y:S07]  /*bbf0*/  LDSM.16.M88.4 R176, [R248+-0x4000] ;  /* 0xffc00000f8b0783b */ /* 0x000e6e0000000200 */
[C---:B----4-:R-:W-:Y:S08]  /*bc00*/  HMMA.16816.F32 R12, R208.reuse, R180, R12 ;  /* 0x000000b4d00c723c */ /* 0x050ff0000000180c */
[C---:B------:R-:W-:Y:S01]  /*bc10*/  HMMA.16816.F32 R16, R208.reuse, R182, R16 ;  /* 0x000000b6d010723c */ /* 0x040fe20000001810 */
[----:B------:R-:W4:Y:S07]  /*bc20*/  LDSM.16.M88.4 R180, [R248+-0x3800] ;  /* 0xffc80000f8b4783b */ /* 0x000f2e0000000200 */
[C---:B--2---:R-:W-:Y:S08]  /*bc30*/  HMMA.16816.F32 R20, R208.reuse, R184, R20 ;  /* 0x000000b8d014723c */ /* 0x044ff00000001814 */
[C---:B------:R-:W-:Y:S01]  /*bc40*/  HMMA.16816.F32 R24, R208.reuse, R186, R24 ;  /* 0x000000bad018723c */ /* 0x040fe20000001818 */
[----:B------:R-:W2:Y:S07]  /*bc50*/  LDSM.16.M88.4 R184, [R248+-0x3000] ;  /* 0xffd00000f8b8783b */ /* 0x000eae0000000200 */
[C---:B---3--:R-:W-:Y:S08]  /*bc60*/  HMMA.16816.F32 R28, R208.reuse, R188, R28 ;  /* 0x000000bcd01c723c */ /* 0x048ff0000000181c */
[----:B------:R-:W-:Y:S01]  /*bc70*/  HMMA.16816.F32 R32, R208, R190, R32 ;  /* 0x000000bed020723c */ /* 0x000fe20000001820 */
[----:B------:R-:W-:Y:S07]  /*bc80*/  LDSM.16.M88.4 R188, [R135+0x4000] ;  /* 0x0040000087bc783b */ /* 0x000fee0000000200 */
[C---:B-1----:R-:W-:Y:S08]  /*bc90*/  HMMA.16816.F32 R4, R212.reuse, R176, R4 ;  /* 0x000000b0d404723c */ /* 0x042ff00000001804 */
[C---:B------:R-:W-:Y:S01]  /*bca0*/  HMMA.16816.F32 R8, R212.reuse, R178, R8 ;  /* 0x000000b2d408723c */ /* 0x040fe20000001808 */
[----:B------:R-:W1:Y:S07]  /*bcb0*/  LDSM.16.M88.4 R176, [R248+-0x2800] ;  /* 0xffd80000f8b0783b */ /* 0x000e6e0000000200 */
[C---:B----4-:R-:W-:Y:S08]  /*bcc0*/  HMMA.16816.F32 R12, R212.reuse, R180, R12 ;  /* 0x000000b4d40c723c */ /* 0x050ff0000000180c */
[C---:B------:R-:W-:Y:S01]  /*bcd0*/  HMMA.16816.F32 R16, R212.reuse, R182, R16 ;  /* 0x000000b6d410723c */ /* 0x040fe20000001810 */
[----:B------:R-:W3:Y:S07]  /*bce0*/  LDSM.16.M88.4 R180, [R135+0x4800] ;  /* 0x0048000087b4783b */ /* 0x000eee0000000200 */
[C---:B--2---:R-:W-:Y:S08]  /*bcf0*/  HMMA.16816.F32 R20, R212.reuse, R184, R20 ;  /* 0x000000b8d414723c */ /* 0x044ff00000001814 */
[C---:B------:R-:W-:Y:S01]  /*bd00*/  HMMA.16816.F32 R24, R212.reuse, R186, R24 ;  /* 0x000000bad418723c */ /* 0x040fe20000001818 */
[----:B------:R-:W-:Y:S07]  /*bd10*/  LDSM.16.M88.4 R184, [R135+0x5800] ;  /* 0x0058000087b8783b */ /* 0x000fee0000000200 */
[C---:B-1----:R-:W-:Y:S08]  /*bd20*/  HMMA.16816.F32 R28, R212.reuse, R176, R28 ;  /* 0x000000b0d41c723c */ /* 0x042ff0000000181c */
[----:B------:R-:W-:Y:S01]  /*bd30*/  HMMA.16816.F32 R32, R212, R178, R32 ;  /* 0x000000b2d420723c */ /* 0x000fe20000001820 */
[----:B------:R-:W1:Y:S07]  /*bd40*/  LDSM.16.M88.4 R176, [R135+0x5000] ;  /* 0x0050000087b0783b */ /* 0x000e6e0000000200 */
[C---:B------:R-:W-:Y:S01]  /*bd50*/  HMMA.16816.F32 R4, R216.reuse, R188, R4 ;  /* 0x000000bcd804723c */ /* 0x040fe20000001804 */
[----:B------:R-:W2:Y:S07]  /*bd60*/  LDL R189, [R1+0x28] ;  /* 0x0000280001bd7983 */ /* 0x000eae0000100800 */
[C---:B------:R-:W-:Y:S08]  /*bd70*/  HMMA.16816.F32 R8, R216.reuse, R190, R8 ;  /* 0x000000bed808723c */ /* 0x040ff00000001808 */
[C---:B---3--:R-:W-:Y:S08]  /*bd80*/  HMMA.16816.F32 R12, R216.reuse, R180, R12 ;  /* 0x000000b4d80c723c */ /* 0x048ff0000000180c */
[C---:B------:R-:W-:Y:S01]  /*bd90*/  HMMA.16816.F32 R16, R216.reuse, R182, R16 ;  /* 0x000000b6d810723c */ /* 0x040fe20000001810 */
[----:B------:R3:W-:Y:S07]  /*bda0*/  LDSM.16.M88.4 R180, [R2] ;  /* 0x0000000002b4783b */ /* 0x0007ee0000000200 */
[C---:B-1----:R-:W-:Y:S08]  /*bdb0*/  HMMA.16816.F32 R20, R216.reuse, R176, R20 ;  /* 0x000000b0d814723c */ /* 0x042ff00000001814 */
[C---:B------:R-:W-:Y:S01]  /*bdc0*/  HMMA.16816.F32 R24, R216.reuse, R178, R24 ;  /* 0x000000b2d818723c */ /* 0x040fe20000001818 */
[----:B------:R1:W-:Y:S05]  /*bdd0*/  LDSM.16.M88.4 R176, [R3] ;  /* 0x0000000003b0783b */ /* 0x0003ea0000000200 */
[----:B---3--:R-:W3:Y:S02]  /*bde0*/  LDL R2, [R1+0x30] ;  /* 0x0000300001027983 */ /* 0x008ee40000100800 */
[C---:B------:R-:W-:Y:S08]  /*bdf0*/  HMMA.16816.F32 R28, R216.reuse, R184, R28 ;  /* 0x000000b8d81c723c */ /* 0x040ff0000000181c */
[----:B------:R-:W-:Y:S01]  /*be00*/  HMMA.16816.F32 R32, R216, R186, R32 ;  /* 0x000000bad820723c */ /* 0x000fe20000001820 */
[----:B------:R4:W-:Y:S05]  /*be10*/  LDSM.16.M88.4 R184, [R0] ;  /* 0x0000000000b8783b */ /* 0x0009ea0000000200 */
[----:B-1----:R-:W3:Y:S05]  /*be20*/  LDL R3, [R1+0x2c] ;  /* 0x00002c0001037983 */ /* 0x002eea0000100800 */
[----:B----4-:R-:W4:Y:S05]  /*be30*/  LDL R0, [R1+0x34] ;  /* 0x0000340001007983 */ /* 0x010f2a0000100800 */
[----:B--2---:R-:W1:Y:S02]  /*be40*/  LDSM.16.M88.4 R188, [R189] ;  /* 0x00000000bdbc783b */ /* 0x004e640000000200 */
[C---:B-1----:R-:W-:Y:S08]  /*be50*/  HMMA.16816.F32 R4, R220.reuse, R188, R4 ;  /* 0x000000bcdc04723c */ /* 0x042ff00000001804 */
[C---:B------:R-:W-:Y:S01]  /*be60*/  HMMA.16816.F32 R8, R220.reuse, R190, R8 ;  /* 0x000000bedc08723c */ /* 0x040fe20000001808 */
[----:B------:R-:W-:Y:S07]  /*be70*/  LDSM.16.M88.4 R188, [R249+0x4800] ;  /* 0x00480000f9bc783b */ /* 0x000fee0000000200 */
[C---:B------:R-:W-:Y:S08]  /*be80*/  HMMA.16816.F32 R12, R220.reuse, R176, R12 ;  /* 0x000000b0dc0c723c */ /* 0x040ff0000000180c */
[C---:B------:R-:W-:Y:S01]  /*be90*/  HMMA.16816.F32 R16, R220.reuse, R178, R16 ;  /* 0x000000b2dc10723c */ /* 0x040fe20000001810 */
[----:B------:R-:W1:Y:S07]  /*bea0*/  LDSM.16.M88.4 R176, [R249+0x4000] ;  /* 0x00400000f9b0783b */ /* 0x000e6e0000000200 */
[C---:B------:R-:W-:Y:S08]  /*beb0*/  HMMA.16816.F32 R20, R220.reuse, R180, R20 ;  /* 0x000000b4dc14723c */ /* 0x040ff00000001814 */
[C---:B------:R-:W-:Y:S01]  /*bec0*/  HMMA.16816.F32 R24, R220.reuse, R182, R24 ;  /* 0x000000b6dc18723c */ /* 0x040fe20000001818 */
[----:B------:R-:W2:Y:S07]  /*bed0*/  LDSM.16.M88.4 R180, [R249+0x5000] ;  /* 0x00500000f9b4783b */ /* 0x000eae0000000200 */
        /* <DEDUP_REMOVED lines=8> */
[----:B------:R-:W3:Y:S07]  /*bf60*/  LDSM.16.M88.4 R188, [R248+-0x1800] ;  /* 0xffe80000f8bc783b */ /* 0x000eee0000000200 */
[C---:B--2---:R-:W-:Y:S08]  /*bf70*/  HMMA.16816.F32 R20, R224.reuse, R180, R20 ;  /* 0x000000b4e014723c */ /* 0x044ff00000001814 */
[C---:B------:R-:W-:Y:S01]  /*bf80*/  HMMA.16816.F32 R24, R224.reuse, R182, R24 ;  /* 0x000000b6e018723c */ /* 0x040fe20000001818 */
[----:B------:R-:W-:Y:S07]  /*bf90*/  LDSM.16.M88.4 R180, [R248+-0x800] ;  /* 0xfff80000f8b4783b */ /* 0x000fee0000000200 */
[C---:B-1----:R-:W-:Y:S08]  /*bfa0*/  HMMA.16816.F32 R28, R224.reuse, R176, R28 ;  /* 0x000000b0e01c723c */ /* 0x042ff0000000181c */
[----:B------:R-:W-:Y:S01]  /*bfb0*/  HMMA.16816.F32 R32, R224, R178, R32 ;  /* 0x000000b2e020723c */ /* 0x000fe20000001820 */
[----:B------:R-:W1:Y:S07]  /*bfc0*/  LDSM.16.M88.4 R176, [R248+-0x1000] ;  /* 0xfff00000f8b0783b */ /* 0x000e6e0000000200 */
[C---:B------:R-:W-:Y:S08]  /*bfd0*/  HMMA.16816.F32 R4, R228.reuse, R184, R4 ;  /* 0x000000b8e404723c */ /* 0x040ff00000001804 */
[C---:B------:R-:W-:Y:S01]  /*bfe0*/  HMMA.16816.F32 R8, R228.reuse, R186, R8 ;  /* 0x000000bae408723c */ /* 0x040fe20000001808 */
[----:B------:R-:W2:Y:S07]  /*bff0*/  LDSM.16.M88.4 R184, [R135+0x6000] ;  /* 0x0060000087b8783b */ /* 0x000eae0000000200 */
[C---:B---3--:R-:W-:Y:S08]  /*c000*/  HMMA.16816.F32 R12, R228.reuse, R188, R12 ;  /* 0x000000bce40c723c */ /* 0x048ff0000000180c */
[C---:B------:R-:W-:Y:S01]  /*c010*/  HMMA.16816.F32 R16, R228.reuse, R190, R16 ;  /* 0x000000bee410723c */ /* 0x040fe20000001810 */
[----:B------:R-:W-:Y:S07]  /*c020*/  LDSM.16.M88.4 R188, [R135+0x7000] ;  /* 0x0070000087bc783b */ /* 0x000fee0000000200 */
[C---:B-1----:R-:W-:Y:S08]  /*c030*/  HMMA.16816.F32 R20, R228.reuse, R176, R20 ;  /* 0x000000b0e414723c */ /* 0x042ff00000001814 */
[C---:B------:R-:W-:Y:S01]  /*c040*/  HMMA.16816.F32 R24, R228.reuse, R178, R24 ;  /* 0x000000b2e418723c */ /* 0x040fe20000001818 */
[----:B------:R-:W1:Y:S07]  /*c050*/  LDSM.16.M88.4 R176, [R135+0x6800] ;  /* 0x0068000087b0783b */ /* 0x000e6e0000000200 */
[C---:B------:R-:W-:Y:S08]  /*c060*/  HMMA.16816.F32 R28, R228.reuse, R180, R28 ;  /* 0x000000b4e41c723c */ /* 0x040ff0000000181c */
[----:B------:R-:W-:Y:S01]  /*c070*/  HMMA.16816.F32 R32, R228, R182, R32 ;  /* 0x000000b6e420723c */ /* 0x000fe20000001820 */
[----:B------:R-:W3:Y:S07]  /*c080*/  LDSM.16.M88.4 R180, [R135+0x7800] ;  /* 0x0078000087b4783b */ /* 0x000eee0000000200 */
[C---:B--2---:R-:W-:Y:S01]  /*c090*/  HMMA.16816.F32 R4, R232.reuse, R184, R4 ;  /* 0x000000b8e804723c */ /* 0x044fe20000001804 */
[----:B------:R-:W2:Y:S07]  /*c0a0*/  LDL R185, [R1+0x8] ;  /* 0x0000080001b97983 */ /* 0x000eae0000100800 */
[C---:B------:R-:W-:Y:S08]  /*c0b0*/  HMMA.16816.F32 R8, R232.reuse, R186, R8 ;  /* 0x000000bae808723c */ /* 0x040ff00000001808 */
[C---:B-1----:R-:W-:Y:S08]  /*c0c0*/  HMMA.16816.F32 R12, R232.reuse, R176, R12 ;  /* 0x000000b0e80c723c */ /* 0x042ff0000000180c */
[C---:B------:R-:W-:Y:S08]  /*c0d0*/  HMMA.16816.F32 R16, R232.reuse, R178, R16 ;  /* 0x000000b2e810723c */ /* 0x040ff00000001810 */
[C---:B------:R-:W-:Y:S08]  /*c0e0*/  HMMA.16816.F32 R20, R232.reuse, R188, R20 ;  /* 0x000000bce814723c */ /* 0x040ff00000001814 */
[C---:B------:R-:W-:Y:S01]  /*c0f0*/  HMMA.16816.F32 R24, R232.reuse, R190, R24 ;  /* 0x000000bee818723c */ /* 0x040fe20000001818 */
[----:B------:R-:W-:Y:S07]  /*c100*/  LDSM.16.M88.4 R188, [R2] ;  /* 0x0000000002bc783b */ /* 0x000fee0000000200 */
[C---:B---3--:R-:W-:Y:S08]  /*c110*/  HMMA.16816.F32 R28, R232.reuse, R180, R28 ;  /* 0x000000b4e81c723c */ /* 0x048ff0000000181c */
[----:B------:R-:W-:Y:S01]  /*c120*/  HMMA.16816.F32 R32, R232, R182, R32 ;  /* 0x000000b6e820723c */ /* 0x000fe20000001820 */
[----:B------:R-:W-:Y:S05]  /*c130*/  LDSM.16.M88.4 R180, [R249+0x6000] ;  /* 0x00600000f9b4783b */ /* 0x000fea0000000200 */
[----:B--2---:R-:W1:Y:S05]  /*c140*/  LDSM.16.M88.4 R176, [R185] ;  /* 0x00000000b9b0783b */ /* 0x004e6a0000000200 */
[----:B------:R-:W2:Y:S01]  /*c150*/  LDSM.16.M88.4 R184, [R3] ;  /* 0x0000000003b8783b */ /* 0x000ea20000000200 */
[C---:B-1----:R-:W-:Y:S08]  /*c160*/  HMMA.16816.F32 R4, R236.reuse, R176, R4 ;  /* 0x000000b0ec04723c */ /* 0x042ff00000001804 */
[C---:B------:R-:W-:Y:S01]  /*c170*/  HMMA.16816.F32 R8, R236.reuse, R178, R8 ;  /* 0x000000b2ec08723c */ /* 0x040fe20000001808 */
[----:B----4-:R-:W1:Y:S07]  /*c180*/  LDSM.16.M88.4 R176, [R0] ;  /* 0x0000000000b0783b */ /* 0x010e6e0000000200 */
[C---:B--2---:R-:W-:Y:S08]  /*c190*/  HMMA.16816.F32 R12, R236.reuse, R184, R12 ;  /* 0x000000b8ec0c723c */ /* 0x044ff0000000180c */
[C---:B------:R-:W-:Y:S01]  /*c1a0*/  HMMA.16816.F32 R16, R236.reuse, R186, R16 ;  /* 0x000000baec10723c */ /* 0x040fe20000001810 */
[----:B------:R-:W2:Y:S07]  /*c1b0*/  LDSM.16.M88.4 R184, [R249+0x6800] ;  /* 0x00680000f9b8783b */ /* 0x000eae0000000200 */
[C---:B------:R-:W-:Y:S08]  /*c1c0*/  HMMA.16816.F32 R20, R236.reuse, R188, R20 ;  /* 0x000000bcec14723c */ /* 0x040ff00000001814 */
        /* <DEDUP_REMOVED lines=43> */
[----:B------:R-:W3:Y:S10]  /*c480*/  MUFU.TANH R3, R10 ;  /* 0x0000000a00037308 */ /* 0x000ef40000002400 */
[----:B------:R4:W3:Y:S01]  /*c490*/  MUFU.TANH R190, R11 ;  /* 0x0000000b00be7308 */ /* 0x0008e20000002400 */
[----:B-1----:R1:W-:Y:S05]  /*c4a0*/  STL [R1+0x64], R0 ;  /* 0x0000640001007387 */ /* 0x0023ea0000100800 */
[----:B--2---:R-:W2:Y:S04]  /*c4b0*/  LDL R2, [R1+0x68] ;  /* 0x0000680001027983 */ /* 0x004ea80000100800 */
[----:B------:R-:W2:Y:S01]  /*c4c0*/  MUFU.TANH R184, R13 ;  /* 0x0000000d00b87308 */ /* 0x000ea20000002400 */
[----:B------:R-:W3:Y:S09]  /*c4d0*/  LDSM.16.M88.4 R4, [R248+0x1000] ;  /* 0x00100000f804783b */ /* 0x000ef20000000200 */
[----:B------:R-:W2:Y:S01]  /*c4e0*/  MUFU.TANH R187, R14 ;  /* 0x0000000e00bb7308 */ /* 0x000ea20000002400 */
[----:B----4-:R-:W4:Y:S01]  /*c4f0*/  LDSM.16.M88.4 R8, [R248+0x1800] ;  /* 0x00180000f808783b */ /* 0x010f220000000200 */
[----:B------:R-:W-:Y:S04]  /*c500*/  DEPBAR.LE SB0, 0x0 ;  /* 0x000080000000791a */ /* 0x000fe80000000000 */
[----:B-1----:R-:W2:Y:S04]  /*c510*/  LDL R0, [R1+0xa8] ;  /* 0x0000a80001007983 */ /* 0x002ea80000100800 */
[----:B------:R-:W1:Y:S01]  /*c520*/  MUFU.TANH R186, R15 ;  /* 0x0000000f00ba7308 */ /* 0x000e620000002400 */
[----:B---3--:R3:W-:Y:S09]  /*c530*/  STL [R1+0x5c], R3 ;  /* 0x00005c0301007387 */ /* 0x0087f20000100800 */
[----:B------:R-:W1:Y:S01]  /*c540*/  MUFU.TANH R183, R16 ;  /* 0x0000001000b77308 */ /* 0x000e620000002400 */
[----:B------:R-:W-:Y:S09]  /*c550*/  BAR.SYNC.DEFER_BLOCKING 0x0 ;  /* 0x0000000000007b1d */ /* 0x000ff20000010000 */
[----:B------:R1:W1:Y:S01]  /*c560*/  MUFU.TANH R180, R17 ;  /* 0x0000001100b47308 */ /* 0x0002620000002400 */
[C---:B------:R-:W-:Y:S09]  /*c570*/  HMMA.16816.F32 R20, R244.reuse, R4, R20 ;  /* 0x00000004f414723c */ /* 0x040ff20000001814 */
[----:B------:R-:W1:Y:S01]  /*c580*/  MUFU.TANH R182, R18 ;  /* 0x0000001200b67308 */ /* 0x000e620000002400 */
[C---:B------:R-:W-:Y:S09]  /*c590*/  HMMA.16816.F32 R24, R244.reuse, R6, R24 ;  /* 0x00000006f418723c */ /* 0x040ff20000001818 */
[----:B------:R1:W1:Y:S01]  /*c5a0*/  MUFU.TANH R181, R19 ;  /* 0x0000001300b57308 */ /* 0x0002620000002400 */
[C---:B----4-:R-:W-:Y:S04]  /*c5b0*/  HMMA.16816.F32 R28, R244.reuse, R8, R28 ;  /* 0x00000008f41c723c */ /* 0x050fe8000000181c */
[----:B------:R-:W-:Y:S04]  /*c5c0*/  FMUL.FTZ R20, R20, c[0x0][0x320] ;  /* 0x0000c80014147a20 */ /* 0x000fe80000410000 */
[----:B------:R-:W-:Y:S01]  /*c5d0*/  HMMA.16816.F32 R32, R244, R10, R32 ;  /* 0x0000000af420723c */ /* 0x000fe20000001820 */
[----:B------:R-:W4:Y:S03]  /*c5e0*/  MUFU.TANH R185, R12 ;  /* 0x0000000c00b97308 */ /* 0x000f260000002400 */
[----:B------:R-:W-:Y:S02]  /*c5f0*/  FMUL.FTZ R21, R21, c[0x0][0x320] ;  /* 0x0000c80015157a20 */ /* 0x000fe40000410000 */
[----:B------:R-:W-:Y:S02]  /*c600*/  FMUL.FTZ R22, R22, c[0x0][0x320] ;  /* 0x0000c80016167a20 */ /* 0x000fe40000410000 */
[----:B------:R-:W-:Y:S03]  /*c610*/  FMUL.FTZ R23, R23, c[0x0][0x320] ;  /* 0x0000c80017177a20 */ /* 0x000fe60000410000 */
[----:B------:R3:W2:Y:S05]  /*c620*/  MUFU.TANH R179, R20 ;  /* 0x0000001400b37308 */ /* 0x0006aa0000002400 */
[----:B-1----:R-:W-:Y:S02]  /*c630*/  FMUL.FTZ R17, R29, c[0x0][0x320] ;  /* 0x0000c8001d117a20 */ /* 0x002fe40000410000 */
[----:B------:R-:W-:Y:S02]  /*c640*/  FMUL.FTZ R19, R30, c[0x0][0x320] ;  /* 0x0000c8001e137a20 */ /* 0x000fe40000410000 */
[----:B------:R-:W-:Y:S01]  /*c650*/  FMUL.FTZ R18, R31, c[0x0][0x320] ;  /* 0x0000c8001f127a20 */ /* 0x000fe20000410000 */
[----:B------:R1:W1:Y:S03]  /*c660*/  MUFU.TANH R176, R21 ;  /* 0x0000001500b07308 */ /* 0x0002660000002400 */
[----:B------:R-:W-:Y:S02]  /*c670*/  FMUL.FTZ R14, R32, c[0x0][0x320] ;  /* 0x0000c800200e7a20 */ /* 0x000fe40000410000 */
[----:B------:R-:W-:Y:S02]  /*c680*/  FMUL.FTZ R13, R33, c[0x0][0x320] ;  /* 0x0000c800210d7a20 */ /* 0x000fe40000410000 */
[----:B------:R-:W-:Y:S02]  /*c690*/  FMUL.FTZ R16, R34, c[0x0][0x320] ;  /* 0x0000c80022107a20 */ /* 0x000fe40000410000 */
[----:B------:R-:W-:Y:S01]  /*c6a0*/  FMUL.FTZ R15, R35, c[0x0][0x320] ;  /* 0x0000c800230f7a20 */ /* 0x000fe20000410000 */
[----:B------:R4:W2:Y:S01]  /*c6b0*/  MUFU.TANH R178, R22 ;  /* 0x0000001600b27308 */ /* 0x0008a20000002400 */
[----:B---3--:R-:W-:Y:S09]  /*c6c0*/  FMUL.FTZ R20, R28, c[0x0][0x320] ;  /* 0x0000c8001c147a20 */ /* 0x008ff20000410000 */
[----:B------:R3:W2:Y:S01]  /*c6d0*/  MUFU.TANH R177, R23 ;  /* 0x0000001700b17308 */ /* 0x0006a20000002400 */
[----:B-1----:R-:W-:Y:S09]  /*c6e0*/  FMUL.FTZ R21, R25, c[0x0][0x320] ;  /* 0x0000c80019157a20 */ /* 0x002ff20000410000 */
[----:B------:R-:W1:Y:S01]  /*c6f0*/  MUFU.TANH R21, R21 ;  /* 0x0000001500157308 */ /* 0x000e620000002400 */
[----:B----4-:R-:W-:Y:S02]  /*c700*/  FMUL.FTZ R22, R24, c[0x0][0x320] ;  /* 0x0000c80018167a20 */ /* 0x010fe40000410000 */
[----:B------:R-:W-:Y:S07]  /*c710*/  FMUL.FTZ R24, R26, c[0x0][0x320] ;  /* 0x0000c8001a187a20 */ /* 0x000fee0000410000 */
[----:B------:R-:W4:Y:S01]  /*c720*/  MUFU.TANH R22, R22 ;  /* 0x0000001600167308 */ /* 0x000f220000002400 */
[----:B---3--:R-:W-:Y:S09]  /*c730*/  FMUL.FTZ R23, R27, c[0x0][0x320] ;  /* 0x0000c8001b177a20 */ /* 0x008ff20000410000 */
[----:B------:R-:W3:Y:S10]  /*c740*/  MUFU.TANH R24, R24 ;  /* 0x0000001800187308 */ /* 0x000ef40000002400 */
        /* <DEDUP_REMOVED lines=9> */
[----:B--2---:R-:W-:Y:S11]  /*c7e0*/  ISETP.GT.AND P0, PT, R2, R0, PT ;  /* 0x000000000200720c */ /* 0x004ff60003f04270 */
[----:B------:R-:W-:Y:S02]  /*c7f0*/  @!UPT UIADD3 URZ, URZ, URZ, URZ ;  /* 0x0000003f3f3ff290 */ /* 0x000fe4000fffe03f */
[----:B------:R-:W-:-:S05]  /*c800*/  @!P0 BRA `(.L_x_1063) ;  /* 0x0000068000008947 */ /* 0x000fca0003800000 */
[----:B-1-34-:R-:W1:Y:S01]  /*c810*/  S2R R12, SR_TID.X ;  /* 0x00000000000c7919 */ /* 0x01ae620000002100 */
[----:B------:R-:W-:Y:S03]  /*c820*/  IMAD.MOV.U32 R6, RZ, RZ, c[0x0][0x2b8] ;  /* 0x0000ae00ff067624 */ /* 0x000fe600078e00ff */
[----:B------:R-:W2:Y:S02]  /*c830*/  LDL R3, [R1+0xb4] ;  /* 0x0000b40001037983 */ /* 0x000ea40000100800 */
[----:B------:R-:W-:Y:S02]  /*c840*/  ISETP.NE.AND P2, PT, R6, 0x1, PT ;  /* 0x000000010600780c */ /* 0x000fe40003f45270 */
[----:B------:R-:W3:Y:S04]  /*c850*/  LDL.64 R4, [R1+0xc0] ;  /* 0x0000c00001047983 */ /* 0x000ee80000100a00 */
[----:B------:R-:W4:Y:S04]  /*c860*/  LDL.64 R28, [R1+0xb8] ;  /* 0x0000b800011c7983 */ /* 0x000f280000100a00 */
[----:B------:R-:W3:Y:S04]  /*c870*/  LDL R8, [R1+0xd0] ;  /* 0x0000d00001087983 */ /* 0x000ee80000100800 */
[----:B------:R-:W3:Y:S04]  /*c880*/  LDL R11, [R1+0x174] ;  /* 0x00017400010b7983 */ /* 0x000ee80000100800 */
[----:B------:R-:W4:Y:S01]  /*c890*/  LDL R26, [R1+0x94] ;  /* 0x00009400011a7983 */ /* 0x000f220000100800 */
[--C-:B-1----:R-:W-:Y:S02]  /*c8a0*/  SHF.R.S32.HI R0, RZ, 0x1f, R12.reuse ;  /* 0x0000001fff007819 */ /* 0x102fe4000001140c */
[----:B------:R-:W-:Y:S01]  /*c8b0*/  SHF.R.S32.HI R7, RZ, 0x1f, R12 ;  /* 0x0000001fff077819 */ /* 0x000fe2000001140c */
[----:B------:R-:W4:Y:S01]  /*c8c0*/  LDL R10, [R1+0x178] ;  /* 0x00017800010a7983 */ /* 0x000f220000100800 */
[-C--:B------:R-:W-:Y:S02]  /*c8d0*/  LEA.HI R0, R0, R12.reuse, RZ, 0x3 ;  /* 0x0000000c00007211 */ /* 0x080fe400078f18ff */
[----:B------:R-:W-:Y:S01]  /*c8e0*/  LEA.HI R7, R7, R12, RZ, 0x3 ;  /* 0x0000000c07077211 */ /* 0x000fe200078f18ff */
[----:B------:R-:W4:Y:S01]  /*c8f0*/  LDL R25, [R1+0x98] ;  /* 0x0000980001197983 */ /* 0x000f220000100800 */
[----:B------:R-:W-:Y:S02]  /*c900*/  LOP3.LUT R0, R0, 0xfffffff8, RZ, 0xc0, !PT ;  /* 0xfffffff800007812 */ /* 0x000fe400078ec0ff */
[----:B------:R-:W-:Y:S01]  /*c910*/  SHF.R.S32.HI R7, RZ, 0x3, R7 ;  /* 0x00000003ff077819 */ /* 0x000fe20000011407 */
[----:B------:R-:W4:Y:S02]  /*c920*/  LDL R6, [R1+0x9c] ;  /* 0x00009c0001067983 */ /* 0x000f240000100800 */
[----:B------:R-:W-:Y:S02]  /*c930*/  IMAD.IADD R0, R12, 0x1, -R0 ;  /* 0x000000010c007824 */ /* 0x000fe400078e0a00 */
[----:B------:R-:W4:Y:S02]  /*c940*/  LDL R12, [R1+0xd4] ;  /* 0x0000d400010c7983 */ /* 0x000f240000100800 */
[----:B------:R-:W-:Y:S02]  /*c950*/  IMAD R0, R0, 0x20, R7 ;  /* 0x0000002000007824 */ /* 0x000fe400078e0207 */
[----:B------:R-:W4:Y:S04]  /*c960*/  LDL R7, [R1+0x88] ;  /* 0x0000880001077983 */ /* 0x000f280000100800 */
[----:B------:R-:W4:Y:S01]  /*c970*/  LDL R9, [R1+0x17c] ;  /* 0x00017c0001097983 */ /* 0x000f220000100800 */
[----:B--2---:R-:W-:Y:S05]  /*c980*/  IMAD R2, R2, 0x40, R3 ;  /* 0x0000004002027824 */ /* 0x004fea00078e0203 */
[----:B------:R-:W-:Y:S05]  /*c990*/  IADD3 R2, R2, -0x40, R0 ;  /* 0xffffffc002027810 */ /* 0x000fea0007ffe000 */
[----:B------:R-:W-:Y:S04]  /*c9a0*/  @P2 IMAD.HI.U32 R3, R2, c[0x0][0x2bc], RZ ;  /* 0x0000af0002032a27 */ /* 0x000fe800078e00ff */
[----:B------:R-:W-:Y:S01]  /*c9b0*/  IMAD.MOV.U32 R0, RZ, RZ, R2 ;  /* 0x000000ffff007224 */ /* 0x000fe200078e0002 */
[----:B------:R-:W-:Y:S04]  /*c9c0*/  @P2 SHF.R.U32.HI R0, RZ, c[0x0][0x2c0], R3 ;  /* 0x0000b000ff002a19 */ /* 0x000fe80000011603 */
[C---:B---3--:R-:W-:Y:S04]  /*c9d0*/  @!P6 IADD3 R3, P0, R0.reuse, R4, RZ ;  /* 0x000000040003e210 */ /* 0x048fe80007f1e0ff */
[----:B----4-:R-:W-:Y:S01]  /*c9e0*/  @!P6 LEA.HI.X.SX32 R5, R0, R12, 0x1, P0 ;  /* 0x0000000c0005e211 */ /* 0x010fe200000f0eff */
[----:B------:R-:W-:Y:S01]  /*c9f0*/  IMAD.MOV.U32 R12, RZ, RZ, RZ ;  /* 0x000000ffff0c7224 */ /* 0x000fe200078e00ff */
[C---:B------:R-:W-:Y:S01]  /*ca00*/  @!P6 LEA R4, P0, R3.reuse, c[0x0][0x2a0], 0x2 ;  /* 0x0000a8000304ea11 */ /* 0x040fe200078010ff */
[----:B------:R-:W-:Y:S03]  /*ca10*/  IMAD.MOV R0, RZ, RZ, -R0 ;  /* 0x000000ffff007224 */ /* 0x000fe600078e0a00 */
[----:B------:R-:W-:Y:S01]  /*ca20*/  @!P6 LEA.HI.X R5, R3, c[0x0][0x2a4], R5, 0x2, P0 ;  /* 0x0000a9000305ea11 */ /* 0x000fe200000f1405 */
[----:B------:R-:W-:Y:S04]  /*ca30*/  IMAD R27, R0, c[0x0][0x2b8], R2 ;  /* 0x0000ae00001b7a24 */ /* 0x000fe800078e0202 */
[C---:B------:R-:W-:Y:S01]  /*ca40*/  IMAD.WIDE.U32 R2, R27.reuse, c[0x0][0x1e0], RZ ;  /* 0x000078001b027a25 */ /* 0x040fe200078e00ff */
[----:B------:R1:W2:Y:S01]  /*ca50*/  @!P6 LDG.E R12, [R4.64] ;  /* 0x00000006040ce981 */ /* 0x0002a2000c1e1900 */
[----:B------:R-:W-:Y:S03]  /*ca60*/  SHF.R.S32.HI R0, RZ, 0x1f, R27 ;  /* 0x0000001fff007819 */ /* 0x000fe6000001141b */
[----:B------:R3:W-:Y:S02]  /*ca70*/  STL [R1+0x8c], R27 ;  /* 0x00008c1b01007387 */ /* 0x0007e40000100800 */
[----:B------:R-:W-:Y:S04]  /*ca80*/  IMAD R0, R0, c[0x0][0x1e0], RZ ;  /* 0x0000780000007a24 */ /* 0x000fe800078e02ff */
[----:B------:R-:W-:Y:S04]  /*ca90*/  IMAD R0, R27, c[0x0][0x1e4], R0 ;  /* 0x000079001b007a24 */ /* 0x000fe800078e0200 */
[----:B------:R-:W-:Y:S01]  /*caa0*/  IMAD.IADD R3, R3, 0x1, R0 ;  /* 0x0000000103037824 */ /* 0x000fe200078e0200 */
[----:B-1----:R-:W4:Y:S01]  /*cab0*/  LDL R4, [R1+0x180] ;  /* 0x0001800001047983 */ /* 0x002f220000100800 */
[----:B---3--:R-:W-:Y:S01]  /*cac0*/  IMAD.SHL.U32 R27, R25, 0x2, RZ ;  /* 0x00000002191b7824 */ /* 0x008fe200078e00ff */
[----:B--2---:R-:W-:Y:S02]  /*cad0*/  SHF.R.S32.HI R5, RZ, 0x1f, R12 ;  /* 0x0000001fff057819 */ /* 0x004fe4000001140c */
[----:B------:R1:W-:Y:S01]  /*cae0*/  STL [R1+0x84], R12 ;  /* 0x0000840c01007387 */ /* 0x0003e20000100800 */
[----:B------:R-:W-:Y:S04]  /*caf0*/  IMAD.WIDE.U32 R2, R12, c[0x0][0x1f0], R2 ;  /* 0x00007c000c027a25 */ /* 0x000fe800078e0002 */
[----:B------:R-:W-:Y:S01]  /*cb00*/  IMAD R5, R5, c[0x0][0x1f0], RZ ;  /* 0x00007c0005057a24 */ /* 0x000fe200078e02ff */
[----:B------:R-:W-:Y:S01]  /*cb10*/  IADD3 R0, P0, R28, R2, RZ ;  /* 0x000000021c007210 */ /* 0x000fe20007f1e0ff */
[----:B------:R-:W-:Y:S02]  /*cb20*/  IMAD.SHL.U32 R28, R26, 0x2, RZ ;  /* 0x000000021a1c7824 */ /* 0x000fe400078e00ff */
[----:B------:R-:W-:Y:S05]  /*cb30*/  IMAD R5, R12, c[0x0][0x1f4], R5 ;  /* 0x00007d000c057a24 */ /* 0x000fea00078e0205 */
[----:B------:R-:W-:Y:S02]  /*cb40*/  IADD3.X R5, R8, R3, R5, P0, !PT ;  /* 0x0000000308057210 */ /* 0x000fe400007fe405 */
[C---:B------:R-:W-:Y:S04]  /*cb50*/  LEA R8, P0, R0.reuse, c[0x0][0x1c8], 0x1 ;  /* 0x0000720000087a11 */ /* 0x040fe800078008ff */
[----:B------:R-:W-:Y:S02]  /*cb60*/  LEA.HI.X R5, R0, c[0x0][0x1cc], R5, 0x1, P0 ;  /* 0x0000730000057a11 */ /* 0x000fe400000f0c05 */
[----:B-1----:R-:W-:Y:S01]  /*cb70*/  SHF.L.U64.HI R12, R26, 0x1, R11 ;  /* 0x000000011a0c7819 */ /* 0x002fe2000001020b */
[C---:B------:R-:W-:Y:S01]  /*cb80*/  IMAD.SHL.U32 R26, R6.reuse, 0x2, RZ ;  /* 0x00000002061a7824 */ /* 0x040fe200078e00ff */
[----:B------:R-:W-:Y:S01]  /*cb90*/  SHF.L.U64.HI R11, R25, 0x1, R10 ;  /* 0x00000001190b7819 */ /* 0x000fe2000001020a */
[C---:B------:R-:W-:Y:S01]  /*cba0*/  IMAD.SHL.U32 R25, R7.reuse, 0x2, RZ ;  /* 0x0000000207197824 */ /* 0x040fe200078e00ff */
[----:B------:R-:W-:Y:S02]  /*cbb0*/  SHF.L.U64.HI R10, R6, 0x1, R9 ;  /* 0x00000001060a7819 */ /* 0x000fe40000010209 */
[----:B----4-:R-:W-:Y:S01]  /*cbc0*/  SHF.L.U64.HI R9, R7, 0x1, R4 ;  /* 0x0000000107097819 */ /* 0x010fe20000010204 */
[----:B------:R-:W-:-:S05]  /*cbd0*/  BRA.DIV ~URZ, `(.L_x_1064) ;  /* 0x000065727f007947 */ /* 0x000fca000b800000 */
[----:B------:R1:W2:Y:S02]  /*cbe0*/  SHFL.IDX PT, R4, R5, RZ, 0x181f ;  /* 0x00181fff05047589 */ /* 0x0002a400000e0000 */
.L_x_1093:
[----:B------:R-:W-:-:S05]  /*cbf0*/  BRA.DIV ~URZ, `(.L_x_1065) ;  /* 0x000065c27f007947 */ /* 0x000fca000b800000 */
[----:B------:R-:W3:Y:S01]  /*cc00*/  LDL R29, [R1+0x54] ;  /* 0x00005400011d7983 */ /* 0x000ee20000100800 */
[----:B------:R-:W-:Y:S03]  /*cc10*/  IADD3 R2, -R132, 0x10, RZ ;  /* 0x0000001084027810 */ /* 0x000fe60007ffe1ff */
[----:B------:R-:W4:Y:S01]  /*cc20*/  SHFL.IDX PT, R0, R8, RZ, 0x181f ;  /* 0x00181fff08007589 */ /* 0x000f2200000e0000 */
[----:B------:R-:W-:Y:S04]  /*cc30*/  LOP3.LUT R2, R2, 0xf, RZ, 0xc0, !PT ;  /* 0x0000000f02027812 */ /* 0x000fe800078ec0ff */
[----:B----4-:R-:W-:Y:S04]  /*cc40*/  IADD3 R2, P1, P0, R2, R0, R25 ;  /* 0x0000000002027210 */ /* 0x010fe8000783e019 */
[----:B--2---:R-:W-:Y:S02]  /*cc50*/  IADD3.X R3, RZ, R4, R9, P1, P0 ;  /* 0x00000004ff037210 */ /* 0x004fe40000fe0409 */
[----:B------:R-:W-:Y:S11]  /*cc60*/  ISETP.NE.U32.AND P0, PT, R132, RZ, PT ;  /* 0x000000ff8400720c */ /* 0x000ff60003f05070 */
[----:B------:R-:W-:Y:S02]  /*cc70*/  @!UPT UIADD3 URZ, URZ, URZ, URZ ;  /* 0x0000003f3f3ff290 */ /* 0x000fe4000fffe03f */
[----:B------:R-:W-:Y:S01]  /*cc80*/  @!PT LDS RZ, [RZ] ;  /* 0x00000000fffff984 */ /* 0x000fe20000000800 */
[----:B------:R-:W-:Y:S01]  /*cc90*/  @!PT LDS RZ, [RZ] ;  /* 0x00000000fffff984 */ /* 0x000fe20000000800 */
[----:B---3--:R2:W-:Y:S02]  /*cca0*/  LDGSTS.E.BYPASS.LTC128B.128.ZFILL [R29+0x10100], [R2.64], P0 ;  /* 0x10100000021d7fae */ /* 0x0085e40008141d46 */
[----:B--2---:R-:W-:Y:S05]  /*ccb0*/  IADD3 R2, P0, R0, R26, RZ ;  /* 0x0000001a00027210 */ /* 0x004fea0007f1e0ff */
[----:B------:R-:W-:Y:S05]  /*ccc0*/  IMAD.X R3, R4, 0x1, R10, P0 ;  /* 0x0000000104037824 */ /* 0x000fea00000e060a */
[----:B------:R2:W-:Y:S02]  /*ccd0*/  LDGSTS.E.BYPASS.LTC128B.128 [R29+0x12100], [R2.64], !P5 ;  /* 0x12100000021d7fae */ /* 0x0005e4000e901d46 */
[----:B--2---:R-:W-:Y:S05]  /*cce0*/  IADD3 R2, P0, R0, R27, RZ ;  /* 0x0000001b00027210 */ /* 0x004fea0007f1e0ff */
[----:B------:R-:W-:Y:S01]  /*ccf0*/  IMAD.X R3, R4, 0x1, R11, P0 ;  /* 0x0000000104037824 */ /* 0x000fe200000e060b */
[----:B------:R-:W-:Y:S02]  /*cd00*/  IADD3 R6, P0, R0, R28, RZ ;  /* 0x0000001c00067210 */ /* 0x000fe40007f1e0ff */
[----:B------:R2:W3:Y:S03]  /*cd10*/  SHFL.IDX PT, R0, R8, 0x1, 0x181f ;  /* 0x00381f0008007f89 */ /* 0x0004e600000e0000 */
[----:B------:R-:W-:Y:S01]  /*cd20*/  IMAD.X R7, R4, 0x1, R12, P0 ;  /* 0x0000000104077824 */ /* 0x000fe200000e060c */
[----:B------:R2:W-:Y:S04]  /*cd30*/  LDGSTS.E.BYPASS.LTC128B.128 [R29+0x14100], [R2.64], !P4 ;  /* 0x14100000021d7fae */ /* 0x0005e8000e101d46 */
[----:B------:R2:W4:Y:S04]  /*cd40*/  SHFL.IDX PT, R4, R5, 0x1, 0x181f ;  /* 0x00381f0005047f89 */ /* 0x00052800000e0000 */
[----:B------:R2:W-:Y:S02]  /*cd50*/  LDGSTS.E.BYPASS.LTC128B.128 [R29+0x16100], [R6.64], !P3 ;  /* 0x16100000061d7fae */ /* 0x0005e4000d901d46 */
.L_x_1094:
[----:B-12---:R-:W2:Y:S01]  /*cd60*/  LDL R5, [R1+0x54] ;  /* 0x0000540001057983 */ /* 0x006ea20000100800 */
[C---:B------:R-:W-:Y:S02]  /*cd70*/  IADD3 R2, -R132.reuse, 0x10, RZ ;  /* 0x0000001084027810 */ /* 0x040fe40007ffe1ff */
[----:B------:R-:W-:Y:S02]  /*cd80*/  ISETP.NE.U32.AND P0, PT, R132, RZ, PT ;  /* 0x000000ff8400720c */ /* 0x000fe40003f05070 */
[----:B------:R-:W-:Y:S04]  /*cd90*/  LOP3.LUT R2, R2, 0xf, RZ, 0xc0, !PT ;  /* 0x0000000f02027812 */ /* 0x000fe800078ec0ff */
[----:B---3--:R-:W-:Y:S04]  /*cda0*/  IADD3 R2, P2, P1, R2, R0, R25 ;  /* 0x0000000002027210 */ /* 0x008fe8000795e019 */
[----:B----4-:R-:W-:Y:S02]  /*cdb0*/  IADD3.X R3, RZ, R4, R9, P2, P1 ;  /* 0x00000004ff037210 */ /* 0x010fe400017e2409 */
[----:B------:R-:W-:Y:S05]  /*cdc0*/  IADD3 R6, P1, R0, R27, RZ ;  /* 0x0000001b00067210 */ /* 0x000fea0007f3e0ff */
[----:B------:R-:W-:Y:S01]  /*cdd0*/  IMAD.X R7, R4, 0x1, R11, P1 ;  /* 0x0000000104077824 */ /* 0x000fe200008e060b */
[----:B------:R-:W-:Y:S01]  /*cde0*/  @!PT LDS RZ, [RZ] ;  /* 0x00000000fffff984 */ /* 0x000fe20000000800 */
[----:B------:R-:W-:Y:S01]  /*cdf0*/  @!PT LDS RZ, [RZ] ;  /* 0x00000000fffff984 */ /* 0x000fe20000000800 */
[----:B------:R-:W-:Y:S01]  /*ce00*/  @!PT LDS RZ, [RZ] ;  /* 0x00000000fffff984 */ /* 0x000fe20000000800 */
[----:B--2---:R1:W-:Y:S01]  /*ce10*/  LDGSTS.E.BYPASS.LTC128B.128.ZFILL [R5+0x11100], [R2.64], P0 ;  /* 0x1110000002057fae */ /* 0x0043e20008141d46 */
[----:B------:R-:W-:Y:S05]  /*ce20*/  IADD3 R8, P0, R0, R26, RZ ;  /* 0x0000001a00087210 */ /* 0x000fea0007f1e0ff */
[----:B------:R-:W-:Y:S05]  /*ce30*/  IMAD.X R9, R4, 0x1, R10, P0 ;  /* 0x0000000104097824 */ /* 0x000fea00000e060a */
[----:B------:R2:W-:Y:S04]  /*ce40*/  LDGSTS.E.BYPASS.LTC128B.128 [R5+0x13100], [R8.64], !P5 ;  /* 0x1310000008057fae */ /* 0x0005e8000e901d46 */
[----:B------:R2:W-:Y:S01]  /*ce50*/  LDGSTS.E.BYPASS.LTC128B.128 [R5+0x15100], [R6.64], !P4 ;  /* 0x1510000006057fae */ /* 0x0005e2000e101d46 */
[----:B-1----:R-:W-:Y:S05]  /*ce60*/  IADD3 R2, P0, R0, R28, RZ ;  /* 0x0000001c00027210 */ /* 0x002fea0007f1e0ff */
[----:B------:R-:W-:Y:S05]  /*ce70*/  IMAD.X R3, R4, 0x1, R12, P0 ;  /* 0x0000000104037824 */ /* 0x000fea00000e060c */
[----:B------:R2:W-:Y:S03]  /*ce80*/  LDGSTS.E.BYPASS.LTC128B.128 [R5+0x17100], [R2.64], !P3 ;  /* 0x1710000002057fae */ /* 0x0005e6000d901d46 */
.L_x_1063:
[----:B-1-34-:R-:W-:Y:S05]  /*ce90*/  BSYNC B0 ;  /* 0x0000000000007941 */ /* 0x01afea0003800000 */
.L_x_1062:
[----:B--2---:R-:W-:Y:S01]  /*cea0*/  FMNMX.FTZ R2, R188, R133, !PT ;  /* 0x00000085bc027209 */ /* 0x004fe20007810000 */
[----:B------:R-:W2:Y:S04]  /*ceb0*/  LDL R0, [R1+0x58] ;  /* 0x0000580001007983 */ /* 0x000ea80000100800 */
[----:B------:R-:W3:Y:S04]  /*cec0*/  LDL R5, [R1+0x60] ;  /* 0x0000600001057983 */ /* 0x000ee80000100800 */
[----:B------:R-:W4:Y:S04]  /*ced0*/  LDL R4, [R1+0x64] ;  /* 0x0000640001047983 */ /* 0x000f280000100800 */
[----:B------:R-:W4:Y:S04]  /*cee0*/  LDL R3, [R1+0x5c] ;  /* 0x00005c0001037983 */ /* 0x000f280000100800 */
[----:B------:R-:W0:Y:S01]  /*cef0*/  LDGDEPBAR ;  /* 0x00000000000079af */ /* 0x000e220000000000 */
[----:B--2---:R-:W-:Y:S02]  /*cf00*/  FMNMX.FTZ R0, R0, R134, !PT ;  /* 0x0000008600007209 */ /* 0x004fe40007810000 */
[----:B---3--:R-:W-:Y:S02]  /*cf10*/  FMNMX.FTZ R2, R5, R2, !PT ;  /* 0x0000000205027209 */ /* 0x008fe40007810000 */
[----:B----4-:R-:W-:Y:S02]  /*cf20*/  FMNMX.FTZ R0, R4, R0, !PT ;  /* 0x0000000004007209 */ /* 0x010fe40007810000 */
        /* <DEDUP_REMOVED lines=36> */
.L_x_1095:
[----:B------:R-:W3:Y:S01]  /*d170*/  LDL.LU R2, [R1+0x60] ;  /* 0x0000600001027983 */ /* 0x000ee20000300800 */
[----:B--2---:R-:W-:Y:S01]  /*d180*/  FMNMX.FTZ R3, R0, R4, !PT ;  /* 0x0000000400037209 */ /* 0x004fe20007810000 */
[C---:B-1----:R-:W-:Y:S01]  /*d190*/  FMUL.FTZ R4, R132.reuse, c[0x0][0x2d0] ;  /* 0x0000b40084047a20 */ /* 0x042fe20000410000 */
[----:B------:R-:W-:Y:S01]  /*d1a0*/  WARPSYNC 0xffffffff ;  /* 0xffffffff00007948 */ /* 0x000fe20003800000 */
[----:B------:R-:W2:Y:S01]  /*d1b0*/  LDL.LU R32, [R1+0xa4] ;  /* 0x0000a40001207983 */ /* 0x000ea20000300800 */
[----:B------:R-:W-:Y:S02]  /*d1c0*/  FADD.FTZ R0, -R132, R133 ;  /* 0x0000008584007221 */ /* 0x000fe40000010100 */
[--C-:B------:R-:W-:Y:S01]  /*d1d0*/  FFMA.FTZ R7, R188, c[0x0][0x2d0], -R4.reuse ;  /* 0x0000b400bc077a23 */ /* 0x100fe20000010804 */
[----:B------:R-:W4:Y:S01]  /*d1e0*/  LDL.LU R31, [R1+0x58] ;  /* 0x00005800011f7983 */ /* 0x000f220000300800 */
[----:B------:R-:W-:Y:S02]  /*d1f0*/  FMUL.FTZ R0, R0, c[0x0][0x2d0] ;  /* 0x0000b40000007a20 */ /* 0x000fe40000410000 */
[--C-:B------:R-:W-:Y:S01]  /*d200*/  FFMA.FTZ R29, R176, c[0x0][0x2d0], -R4.reuse ;  /* 0x0000b400b01d7a23 */ /* 0x100fe20000010804 */
[----:B------:R-:W2:Y:S01]  /*d210*/  LDL.LU R30, [R1+0x64] ;  /* 0x00006400011e7983 */ /* 0x000ea20000300800 */
[----:B------:R-:W-:Y:S01]  /*d220*/  MUFU.EX2 R7, R7 ;  /* 0x0000000700077308 */ /* 0x000fe20000000800 */
[--C-:B------:R-:W-:Y:S02]  /*d230*/  FFMA.FTZ R10, R20, c[0x0][0x2d0], -R4.reuse ;  /* 0x0000b400140a7a23 */ /* 0x100fe40000010804 */
[----:B------:R-:W2:Y:S01]  /*d240*/  LDL.LU R27, [R1+0x5c] ;  /* 0x00005c00011b7983 */ /* 0x000ea20000300800 */
[--C-:B------:R-:W-:Y:S02]  /*d250*/  FFMA.FTZ R28, R21, c[0x0][0x2d0], -R4.reuse ;  /* 0x0000b400151c7a23 */ /* 0x100fe40000010804 */
[--C-:B------:R-:W-:Y:S02]  /*d260*/  FFMA.FTZ R5, R191, c[0x0][0x2d0], -R4.reuse ;  /* 0x0000b400bf057a23 */ /* 0x100fe40000010804 */
[--C-:B------:R-:W-:Y:S02]  /*d270*/  FFMA.FTZ R183, R183, c[0x0][0x2d0], -R4.reuse ;  /* 0x0000b400b7b77a23 */ /* 0x100fe40000010804 */
[----:B------:R4:W-:Y:S01]  /*d280*/  MUFU.EX2 R9, R5 ;  /* 0x0000000500097308 */ /* 0x0009e20000000800 */
[--C-:B------:R-:W-:Y:S02]  /*d290*/  FFMA.FTZ R14, R14, c[0x0][0x2d0], -R4.reuse ;  /* 0x0000b4000e0e7a23 */ /* 0x100fe40000010804 */
[--C-:B------:R-:W-:Y:S02]  /*d2a0*/  FFMA.FTZ R26, R13, c[0x0][0x2d0], -R4.reuse ;  /* 0x0000b4000d1a7a23 */ /* 0x100fe40000010804 */
        /* <DEDUP_REMOVED lines=8> */
[----:B---3--:R-:W-:Y:S03]  /*d330*/  FFMA.FTZ R6, R2, c[0x0][0x2d0], -R4 ;  /* 0x0000b40002067a23 */ /* 0x008fe60000010804 */
[----:B------:R-:W1:Y:S01]  /*d340*/  MUFU.EX2 R2, R0 ;  /* 0x0000000000027308 */ /* 0x000e620000000800 */
[----:B------:R-:W-:Y:S04]  /*d350*/  FMUL.FTZ R4, R3, c[0x0][0x2d0] ;  /* 0x0000b40003047a20 */ /* 0x000fe80000410000 */
[--C-:B------:R-:W-:Y:S02]  /*d360*/  FFMA.FTZ R189, R177, c[0x0][0x2d0], -R4.reuse ;  /* 0x0000b400b1bd7a23 */ /* 0x100fe40000010804 */
[--C-:B----4-:R-:W-:Y:S02]  /*d370*/  FFMA.FTZ R5, R31, c[0x0][0x2d0], -R4.reuse ;  /* 0x0000b4001f057a23 */ /* 0x110fe40000010804 */
[--C-:B------:R-:W-:Y:S01]  /*d380*/  FFMA.FTZ R22, R16, c[0x0][0x2d0], -R4.reuse ;  /* 0x0000b40010167a23 */ /* 0x100fe20000010804 */
[----:B------:R-:W3:Y:S01]  /*d390*/  MUFU.EX2 R176, R6 ;  /* 0x0000000600b07308 */ /* 0x000ee20000000800 */
[--C-:B------:R-:W-:Y:S02]  /*d3a0*/  FFMA.FTZ R190, R190, c[0x0][0x2d0], -R4.reuse ;  /* 0x0000b400bebe7a23 */ /* 0x100fe40000010804 */
[--C-:B------:R-:W-:Y:S02]  /*d3b0*/  FFMA.FTZ R182, R182, c[0x0][0x2d0], -R4.reuse ;  /* 0x0000b400b6b67a23 */ /* 0x100fe40000010804 */
[--C-:B--2---:R-:W-:Y:S02]  /*d3c0*/  FFMA.FTZ R133, R27, c[0x0][0x2d0], -R4.reuse ;  /* 0x0000b4001b857a23 */ /* 0x104fe40000010804 */
[--C-:B------:R-:W-:Y:S02]  /*d3d0*/  FFMA.FTZ R181, R181, c[0x0][0x2d0], -R4.reuse ;  /* 0x0000b400b5b57a23 */ /* 0x100fe40000010804 */
[--C-:B------:R-:W-:Y:S01]  /*d3e0*/  FFMA.FTZ R27, R24, c[0x0][0x2d0], -R4.reuse ;  /* 0x0000b400181b7a23 */ /* 0x100fe20000010804 */
[----:B------:R2:W-:Y:S01]  /*d3f0*/  MUFU.EX2 R177, R5 ;  /* 0x0000000500b17308 */ /* 0x0005e20000000800 */
[--C-:B------:R-:W-:Y:S02]  /*d400*/  FFMA.FTZ R23, R23, c[0x0][0x2d0], -R4.reuse ;  /* 0x0000b40017177a23 */ /* 0x100fe40000010804 */
[----:B------:R-:W-:Y:S02]  /*d410*/  FFMA.FTZ R19, R19, c[0x0][0x2d0], -R4 ;  /* 0x0000b40013137a23 */ /* 0x000fe40000010804 */
[C---:B-1----:R-:W-:Y:S02]  /*d420*/  FFMA.FTZ R0, R2.reuse, R32, R7 ;  /* 0x0000002002007223 */ /* 0x042fe40000010007 */
[C---:B------:R-:W-:Y:S02]  /*d430*/  FMUL.FTZ R32, R2.reuse, R136 ;  /* 0x0000008802207220 */ /* 0x040fe40000410000 */
[----:B------:R-:W4:Y:S01]  /*d440*/  LDL.LU R136, [R1+0xa0] ;  /* 0x0000a00001887983 */ /* 0x000f220000300800 */
[C---:B------:R-:W-:Y:S01]  /*d450*/  FMUL.FTZ R21, R2.reuse, R149 ;  /* 0x0000009502157220 */ /* 0x040fe20000410000 */
[----:B------:R-:W-:Y:S01]  /*d460*/  MOV R149, R10 ;  /* 0x0000000a00957202 */ /* 0x000fe20000000f00 */
[----:B------:R-:W-:Y:S01]  /*d470*/  FMUL.FTZ R33, R2, R137 ;  /* 0x0000008902217220 */ /* 0x000fe20000410000 */
[----:B------:R-:W-:Y:S01]  /*d480*/  MUFU.EX2 R189, R189 ;  /* 0x000000bd00bd7308 */ /* 0x000fe20000000800 */
[C---:B---3--:R-:W-:Y:S01]  /*d490*/  FADD.FTZ R6, R176.reuse, R0 ;  /* 0x00000000b0067221 */ /* 0x048fe20000010000 */
[----:B------:R-:W-:Y:S01]  /*d4a0*/  F2FP.PACK_AB R176, R176, R7 ;  /* 0x00000007b0b0723e */ /* 0x000fe200000000ff */
[----:B------:R-:W-:Y:S01]  /*d4b0*/  FADD.FTZ R0, -R3, R134 ;  /* 0x0000008603007221 */ /* 0x000fe20000010100 */
[----:B------:R-:W-:Y:S01]  /*d4c0*/  MOV R134, R12 ;  /* 0x0000000c00867202 */ /* 0x000fe20000000f00 */
[----:B------:R-:W-:Y:S02]  /*d4d0*/  FMUL.FTZ R16, R2, R152 ;  /* 0x0000009802107220 */ /* 0x000fe40000410000 */
[----:B------:R-:W-:Y:S02]  /*d4e0*/  FMUL.FTZ R0, R0, c[0x0][0x2d0] ;  /* 0x0000b40000007a20 */ /* 0x000fe40000410000 */
[----:B------:R-:W-:Y:S02]  /*d4f0*/  FFMA.FTZ R7, R30, c[0x0][0x2d0], -R4 ;  /* 0x0000b4001e077a23 */ /* 0x000fe40000010804 */
[C---:B------:R-:W-:Y:S02]  /*d500*/  FMUL.FTZ R12, R2.reuse, R156 ;  /* 0x0000009c020c7220 */ /* 0x040fe40000410000 */
[----:B------:R-:W1:Y:S01]  /*d510*/  MUFU.EX2 R0, R0 ;  /* 0x0000000000007308 */ /* 0x000e620000000800 */
[C---:B------:R-:W-:Y:S02]  /*d520*/  FMUL.FTZ R13, R2.reuse, R157 ;  /* 0x0000009d020d7220 */ /* 0x040fe40000410000 */
[----:B------:R-:W-:Y:S02]  /*d530*/  FMUL.FTZ R17, R2, R153 ;  /* 0x0000009902117220 */ /* 0x000fe40000410000 */
[----:B------:R-:W-:Y:S02]  /*d540*/  FADD.FTZ R6, R9, R6 ;  /* 0x0000000609067221 */ /* 0x000fe40000010000 */
[----:B------:R-:W-:Y:S02]  /*d550*/  FFMA.FTZ R18, R18, c[0x0][0x2d0], -R4 ;  /* 0x0000b40012127a23 */ /* 0x000fe40000010804 */
[----:B------:R-:W-:Y:S01]  /*d560*/  FADD.FTZ R188, R8, R6 ;  /* 0x0000000608bc7221 */ /* 0x000fe20000010000 */
[----:B------:R3:W-:Y:S01]  /*d570*/  MUFU.EX2 R153, R7 ;  /* 0x0000000700997308 */ /* 0x0007e20000000800 */
[----:B--2---:R-:W-:Y:S01]  /*d580*/  FMUL.FTZ R5, R2, R165 ;  /* 0x000000a502057220 */ /* 0x004fe20000410000 */
[----:B------:R-:W-:Y:S01]  /*d590*/  MOV R165, R22 ;  /* 0x0000001600a57202 */ /* 0x000fe20000000f00 */
[--C-:B------:R-:W-:Y:S02]  /*d5a0*/  FFMA.FTZ R187, R187, c[0x0][0x2d0], -R4.reuse ;  /* 0x0000b400bbbb7a23 */ /* 0x100fe40000010804 */
[--C-:B------:R-:W-:Y:S02]  /*d5b0*/  FFMA.FTZ R186, R186, c[0x0][0x2d0], -R4.reuse ;  /* 0x0000b400baba7a23 */ /* 0x100fe40000010804 */
[--C-:B------:R-:W-:Y:S01]  /*d5c0*/  FFMA.FTZ R191, R178, c[0x0][0x2d0], -R4.reuse ;  /* 0x0000b400b2bf7a23 */ /* 0x100fe20000010804 */
[----:B------:R-:W-:Y:S01]  /*d5d0*/  F2FP.PACK_AB R178, R8, R9 ;  /* 0x0000000908b2723e */ /* 0x000fe200000000ff */
[----:B------:R-:W-:Y:S01]  /*d5e0*/  FFMA.FTZ R15, R15, c[0x0][0x2d0], -R4 ;  /* 0x0000b4000f0f7a23 */ /* 0x000fe20000010804 */
[----:B------:R-:W-:Y:S01]  /*d5f0*/  MUFU.EX2 R156, R133 ;  /* 0x00000085009c7308 */ /* 0x000fe20000000800 */
[C---:B------:R-:W-:Y:S02]  /*d600*/  FMUL.FTZ R4, R2.reuse, R164 ;  /* 0x000000a402047220 */ /* 0x040fe40000410000 */
[----:B------:R-:W-:Y:S01]  /*d610*/  FMUL.FTZ R8, R2, R160 ;  /* 0x000000a002087220 */ /* 0x000fe20000410000 */
[----:B------:R-:W-:Y:S01]  /*d620*/  MOV R164, R15 ;  /* 0x0000000f00a47202 */ /* 0x000fe20000000f00 */
[C---:B-1----:R-:W-:Y:S01]  /*d630*/  FMUL.FTZ R10, R0.reuse, R162 ;  /* 0x000000a2000a7220 */ /* 0x042fe20000410000 */
[----:B------:R-:W-:Y:S01]  /*d640*/  MOV R160, R18 ;  /* 0x0000001200a07202 */ /* 0x000fe20000000f00 */
[----:B------:R-:W2:Y:S01]  /*d650*/  LDL R162, [R1+0x38] ;  /* 0x0000380001a27983 */ /* 0x000ea20000100800 */
[C---:B------:R-:W-:Y:S02]  /*d660*/  FMUL.FTZ R34, R0.reuse, R138 ;  /* 0x0000008a00227220 */ /* 0x040fe40000410000 */
[C---:B------:R-:W-:Y:S01]  /*d670*/  FMUL.FTZ R35, R0.reuse, R139 ;  /* 0x0000008b00237220 */ /* 0x040fe20000410000 */
[----:B------:R-:W1:Y:S01]  /*d680*/  MUFU.EX2 R157, R190 ;  /* 0x000000be009d7308 */ /* 0x000e620000000800 */
[C---:B------:R-:W-:Y:S01]  /*d690*/  FMUL.FTZ R6, R0.reuse, R166 ;  /* 0x000000a600067220 */ /* 0x040fe20000410000 */
[----:B------:R-:W-:Y:S01]  /*d6a0*/  MOV R166, R14 ;  /* 0x0000000e00a67202 */ /* 0x000fe20000000f00 */
[C---:B---3--:R-:W-:Y:S01]  /*d6b0*/  FMUL.FTZ R7, R0.reuse, R167 ;  /* 0x000000a700077220 */ /* 0x048fe20000410000 */
[----:B------:R-:W-:Y:S01]  /*d6c0*/  MOV R167, R11 ;  /* 0x0000000b00a77202 */ /* 0x000fe20000000f00 */
[----:B------:R-:W-:Y:S02]  /*d6d0*/  FMUL.FTZ R14, R0, R158 ;  /* 0x0000009e000e7220 */ /* 0x000fe40000410000 */
[----:B------:R-:W3:Y:S01]  /*d6e0*/  LDL R158, [R1] ;  /* 0x00000000019e7983 */ /* 0x000ee20000100800 */
[----:B------:R-:W-:Y:S01]  /*d6f0*/  FMUL.FTZ R9, R2, R161 ;  /* 0x000000a102097220 */ /* 0x000fe20000410000 */
[----:B------:R-:W-:Y:S01]  /*d700*/  MOV R161, R19 ;  /* 0x0000001300a17202 */ /* 0x000fe20000000f00 */
[C---:B------:R-:W-:Y:S01]  /*d710*/  FMUL.FTZ R11, R0.reuse, R163 ;  /* 0x000000a3000b7220 */ /* 0x040fe20000410000 */
[----:B------:R-:W4:Y:S01]  /*d720*/  MUFU.EX2 R133, R185 ;  /* 0x000000b900857308 */ /* 0x000f220000000800 */
[C---:B------:R-:W-:Y:S02]  /*d730*/  FMUL.FTZ R15, R0.reuse, R159 ;  /* 0x0000009f000f7220 */ /* 0x040fe40000410000 */
[C---:B------:R-:W-:Y:S02]  /*d740*/  FMUL.FTZ R18, R0.reuse, R154 ;  /* 0x0000009a00127220 */ /* 0x040fe40000410000 */
[----:B------:R-:W-:Y:S02]  /*d750*/  FMUL.FTZ R19, R0, R155 ;  /* 0x0000009b00137220 */ /* 0x000fe40000410000 */
[C---:B------:R-:W-:Y:S01]  /*d760*/  FMUL.FTZ R20, R2.reuse, R148 ;  /* 0x0000009402147220 */ /* 0x040fe20000410000 */
[----:B------:R-:W-:Y:S01]  /*d770*/  MOV R148, R25 ;  /* 0x0000001900947202 */ /* 0x000fe20000000f00 */
[C---:B------:R-:W-:Y:S01]  /*d780*/  FMUL.FTZ R24, R2.reuse, R144 ;  /* 0x0000009002187220 */ /* 0x040fe20000410000 */
[----:B------:R-:W-:Y:S01]  /*d790*/  MOV R144, R29 ;  /* 0x0000001d00907202 */ /* 0x000fe20000000f00 */
[----:B------:R-:W-:Y:S01]  /*d7a0*/  FMUL.FTZ R29, R2, R141 ;  /* 0x0000008d021d7220 */ /* 0x000fe20000410000 */
[----:B------:R-:W-:Y:S01]  /*d7b0*/  MOV R141, R23 ;  /* 0x00000017008d7202 */ /* 0x000fe20000000f00 */
[C---:B------:R-:W-:Y:S01]  /*d7c0*/  FMUL.FTZ R23, R0.reuse, R151 ;  /* 0x0000009700177220 */ /* 0x040fe20000410000 */
[----:B-1----:R-:W-:Y:S01]  /*d7d0*/  F2FP.PACK_AB R179, R157, R156 ;  /* 0x0000009c9db3723e */ /* 0x002fe200000000ff */
[----:B------:R-:W-:Y:S01]  /*d7e0*/  FMUL.FTZ R22, R0, R150 ;  /* 0x0000009600167220 */ /* 0x000fe20000410000 */
[----:B------:R-:W-:Y:S01]  /*d7f0*/  MOV R155, R144 ;  /* 0x00000090009b7202 */ /* 0x000fe20000000f00 */
[C---:B------:R-:W-:Y:S01]  /*d800*/  FMUL.FTZ R25, R2.reuse, R145 ;  /* 0x0000009102197220 */ /* 0x040fe20000410000 */
[----:B------:R-:W-:Y:S01]  /*d810*/  MOV R145, R28 ;  /* 0x0000001c00917202 */ /* 0x000fe20000000f00 */
[----:B------:R-:W-:Y:S01]  /*d820*/  FMUL.FTZ R28, R2, R140 ;  /* 0x0000008c021c7220 */ /* 0x000fe20000410000 */
[----:B------:R-:W-:Y:S01]  /*d830*/  MOV R140, R27 ;  /* 0x0000001b008c7202 */ /* 0x000fe20000000f00 */
[----:B------:R-:W-:Y:S01]  /*d840*/  FMUL.FTZ R27, R0, R147 ;  /* 0x00000093001b7220 */ /* 0x000fe20000410000 */
[----:B------:R-:W-:Y:S01]  /*d850*/  MOV R150, R134 ;  /* 0x0000008600967202 */ /* 0x000fe20000000f00 */
[C---:B-----5:R-:W-:Y:S01]  /*d860*/  FMUL.FTZ R36, R2.reuse, R36 ;  /* 0x0000002402247220 */ /* 0x060fe20000410000 */
[----:B------:R-:W-:Y:S01]  /*d870*/  MUFU.EX2 R144, R183 ;  /* 0x000000b700907308 */ /* 0x000fe20000000800 */
[C---:B------:R-:W-:Y:S01]  /*d880*/  FMUL.FTZ R37, R2.reuse, R37 ;  /* 0x0000002502257220 */ /* 0x040fe20000410000 */
[----:B------:R-:W-:Y:S01]  /*d890*/  MOV R163, R141 ;  /* 0x0000008d00a37202 */ /* 0x000fe20000000f00 */
[C---:B------:R-:W-:Y:S01]  /*d8a0*/  FMUL.FTZ R40, R2.reuse, R40 ;  /* 0x0000002802287220 */ /* 0x040fe20000410000 */
[----:B------:R-:W-:Y:S01]  /*d8b0*/  MOV R159, R140 ;  /* 0x0000008c009f7202 */ /* 0x000fe20000000f00 */
[C---:B------:R-:W-:Y:S01]  /*d8c0*/  FMUL.FTZ R41, R2.reuse, R41 ;  /* 0x0000002902297220 */ /* 0x040fe20000410000 */
[----:B------:R-:W-:Y:S01]  /*d8d0*/  MOV R154, R145 ;  /* 0x00000091009a7202 */ /* 0x000fe20000000f00 */
        /* <DEDUP_REMOVED lines=41> */
[----:B-1----:R-:W-:Y:S01]  /*db70*/  MOV R163, R149 ;  /* 0x0000009500a37202 */ /* 0x002fe20000000f00 */
        /* <DEDUP_REMOVED lines=12> */
[----:B------:R-:W-:Y:S01]  /*dc40*/  MOV R2, R26 ;  /* 0x0000001a00027202 */ /* 0x000fe20000000f00 */
        /* <DEDUP_REMOVED lines=54> */
[----:B----4-:R-:W-:Y:S01]  /*dfb0*/  FFMA.FTZ R152, R0, R136, R177 ;  /* 0x0000008800987223 */ /* 0x010fe200000100b1 */
[----:B------:R-:W-:Y:S01]  /*dfc0*/  F2FP.PACK_AB R177, R153, R177 ;  /* 0x000000b199b1723e */ /* 0x000fe200000000ff */
[----:B------:R-:W1:Y:S01]  /*dfd0*/  LDSM.16.MT88.4 R136, [R250] ;  /* 0x00000000fa88783b */ /* 0x000e620000004200 */
[----:B------:R-:W-:Y:S07]  /*dfe0*/  FADD.FTZ R0, R133, R188 ;  /* 0x000000bc85007221 */ /* 0x000fee0000010000 */
[----:B------:R-:W4:Y:S01]  /*dff0*/  LDL.LU R188, [R1+0x68] ;  /* 0x0000680001bc7983 */ /* 0x000f220000300800 */
        /* <DEDUP_REMOVED lines=9> */
[----:B-1----:R-:W-:Y:S02]  /*e090*/  MOV R162, R167 ;  /* 0x000000a700a27202 */ /* 0x002fe40000000f00 */
[----:B------:R-:W-:Y:S02]  /*e0a0*/  MOV R167, R166 ;  /* 0x000000a600a77202 */ /* 0x000fe40000000f00 */
[----:B------:R-:W-:Y:S02]  /*e0b0*/  MOV R166, R2 ;  /* 0x0000000200a67202 */ /* 0x000fe40000000f00 */
[----:B------:R-:W1:Y:S10]  /*e0c0*/  MUFU.EX2 R2, R184 ;  /* 0x000000b800027308 */ /* 0x000e740000000800 */
[----:B------:R-:W-:Y:S01]  /*e0d0*/  MUFU.EX2 R184, R159 ;  /* 0x0000009f00b87308 */ /* 0x000fe20000000800 */
[C---:B--2---:R-:W-:Y:S08]  /*e0e0*/  HMMA.16816.F32 R28, R176.reuse, R136, R28 ;  /* 0x00000088b01c723c */ /* 0x044ff0000000181c */
[C---:B------:R-:W-:Y:S01]  /*e0f0*/  HMMA.16816.F32 R32, R176.reuse, R138, R32 ;  /* 0x0000008ab020723c */ /* 0x040fe20000001820 */
[----:B------:R-:W2:Y:S03]  /*e100*/  LDSM.16.MT88.4 R136, [R250+0x2000] ;  /* 0x00200000fa88783b */ /* 0x000ea60000004200 */
[----:B-1----:R-:W-:Y:S04]  /*e110*/  FADD.FTZ R0, R2, R0 ;  /* 0x0000000002007221 */ /* 0x002fe80000010000 */
[----:B------:R-:W-:Y:S04]  /*e120*/  FADD.FTZ R0, R144, R0 ;  /* 0x0000000090007221 */ /* 0x000fe80000010000 */
[----:B------:R-:W-:Y:S01]  /*e130*/  FADD.FTZ R0, R134, R0 ;  /* 0x0000000086007221 */ /* 0x000fe20000010000 */
        /* <DEDUP_REMOVED lines=8> */
[----:B---3--:R-:W1:Y:S07]  /*e1c0*/  LDSM.16.MT88.4 R136, [R158+0x2000] ;  /* 0x002000009e88783b */ /* 0x008e6e0000004200 */
        /* <DEDUP_REMOVED lines=31> */
[----:B------:R-:W3:Y:S01]  /*e3c0*/  MUFU.EX2 R2, R155 ;  /* 0x0000009b00027308 */ /* 0x000ee20000000800 */
[----:B------:R-:W-:Y:S02]  /*e3d0*/  F2FP.PACK_AB R139, R185, R186 ;  /* 0x000000bab98b723e */ /* 0x000fe400000000ff */
[----:B------:R-:W-:Y:S05]  /*e3e0*/  F2FP.PACK_AB R177, R182, R181 ;  /* 0x000000b5b6b1723e */ /* 0x000fea00000000ff */
[C---:B------:R-:W-:Y:S02]  /*e3f0*/  HMMA.16816.F32 R4, R136.reuse, R140, R4 ;  /* 0x0000008c8804723c */ /* 0x040fe40000001804 */
[----:B------:R-:W4:Y:S03]  /*e400*/  MUFU.EX2 R134, R154 ;  /* 0x0000009a00867308 */ /* 0x000f260000000800 */
[----:B-1----:R-:W-:Y:S03]  /*e410*/  FADD.FTZ R0, R133, R0 ;  /* 0x0000000085007221 */ /* 0x002fe60000010000 */
[C---:B------:R-:W-:Y:S01]  /*e420*/  HMMA.16816.F32 R8, R136.reuse, R142, R8 ;  /* 0x0000008e8808723c */ /* 0x040fe20000001808 */
[----:B------:R-:W1:Y:S03]  /*e430*/  LDSM.16.MT88.4 R140, [R251+0x800] ;  /* 0x00080000fb8c783b */ /* 0x000e660000004200 */
[----:B------:R-:W-:Y:S01]  /*e440*/  MUFU.EX2 R176, R162 ;  /* 0x000000a200b07308 */ /* 0x000fe20000000800 */
[----:B---3--:R-:W-:Y:S04]  /*e450*/  FADD.FTZ R0, R2, R0 ;  /* 0x0000000002007221 */ /* 0x008fe80000010000 */
[----:B------:R-:W-:Y:S05]  /*e460*/  FADD.FTZ R0, R148, R0 ;  /* 0x0000000094007221 */ /* 0x000fea0000010000 */
[----:B------:R-:W-:Y:S01]  /*e470*/  MUFU.EX2 R178, R166 ;  /* 0x000000a600b27308 */ /* 0x000fe20000000800 */
[C---:B----4-:R-:W-:Y:S01]  /*e480*/  FADD.FTZ R0, R134.reuse, R0 ;  /* 0x0000000086007221 */ /* 0x050fe20000010000 */
        /* <DEDUP_REMOVED lines=47> */
[----:B------:R-:W4:Y:S02]  /*e780*/  MUFU.EX2 R134, R164 ;  /* 0x000000a400867308 */ /* 0x000f240000000800 */
[----:B------:R-:W-:Y:S02]  /*e790*/  F2FP.PACK_AB R136, R2, R133 ;  /* 0x000000850288723e */ /* 0x000fe400000000ff */
[----:B------:R-:W-:Y:S02]  /*e7a0*/  F2FP.PACK_AB R137, R189, R191 ;  /* 0x000000bfbd89723e */ /* 0x000fe400000000ff */
[----:B------:R-:W-:Y:S04]  /*e7b0*/  F2FP.PACK_AB R139, R183, R184 ;  /* 0x000000b8b78b723e */ /* 0x000fe800000000ff */
[----:B------:R2:W2:Y:S03]  /*e7c0*/  MUFU.EX2 R2, R163 ;  /* 0x000000a300027308 */ /* 0x0004a60000000800 */
[C---:B-1----:R-:W-:Y:S07]  /*e7d0*/  HMMA.16816.F32 R4, R136.reuse, R140, R4 ;  /* 0x0000008c8804723c */ /* 0x042fee0000001804 */
[----:B------:R-:W1:Y:S01]  /*e7e0*/  MUFU.EX2 R133, R167 ;  /* 0x000000a700857308 */ /* 0x000e620000000800 */
[C---:B------:R-:W-:Y:S01]  /*e7f0*/  HMMA.16816.F32 R8, R136.reuse, R142, R8 ;  /* 0x0000008e8808723c */ /* 0x040fe20000001808 */
[----:B------:R-:W1:Y:S03]  /*e800*/  LDSM.16.MT88.4 R140, [R158+0x1000] ;  /* 0x001000009e8c783b */ /* 0x000e660000004200 */
[----:B----4-:R-:W-:Y:S04]  /*e810*/  F2FP.PACK_AB R179, R134, R180 ;  /* 0x000000b486b3723e */ /* 0x010fe800000000ff */
[C---:B--2---:R-:W-:Y:S01]  /*e820*/  HMMA.16816.F32 R12, R136.reuse, R144, R12 ;  /* 0x00000090880c723c */ /* 0x044fe2000000180c */
[----:B------:R-:W-:Y:S03]  /*e830*/  LDSM.16.MT88.4 R160, [R250+0x1800] ;  /* 0x00180000faa0783b */ /* 0x000fe60000004200 */
[----:B------:R-:W-:Y:S04]  /*e840*/  FADD.FTZ R0, R2, R0 ;  /* 0x0000000002007221 */ /* 0x000fe80000010000 */
[C---:B------:R-:W-:Y:S01]  /*e850*/  HMMA.16816.F32 R16, R136.reuse, R146, R16 ;  /* 0x000000928810723c */ /* 0x040fe20000001810 */
[----:B------:R-:W2:Y:S03]  /*e860*/  LDSM.16.MT88.4 R144, [R250+0x3000] ;  /* 0x00300000fa90783b */ /* 0x000ea60000004200 */
[C---:B------:R-:W-:Y:S01]  /*e870*/  FADD.FTZ R0, R176.reuse, R0 ;  /* 0x00000000b0007221 */ /* 0x040fe20000010000 */
[----:B------:R-:W-:Y:S01]  /*e880*/  F2FP.PACK_AB R176, R176, R2 ;  /* 0x00000002b0b0723e */ /* 0x000fe200000000ff */
[----:B------:R-:W-:Y:S02]  /*e890*/  FADD.FTZ R2, R153, R152 ;  /* 0x0000009899027221 */ /* 0x000fe40000010000 */
[C---:B---3--:R-:W-:Y:S01]  /*e8a0*/  HMMA.16816.F32 R20, R136.reuse, R148, R20 ;  /* 0x000000948814723c */ /* 0x048fe20000001814 */
        /* <DEDUP_REMOVED lines=10> */
[----:B------:R-:W1:Y:S07]  /*e950*/  LDSM.16.MT88.4 R140, [R251+0x3000] ;  /* 0x00300000fb8c783b */ /* 0x000e6e0000004200 */
[C---:B--2---:R-:W-:Y:S08]  /*e960*/  HMMA.16816.F32 R36, R136.reuse, R144, R36 ;  /* 0x000000908824723c */ /* 0x044ff00000001824 */
[C---:B------:R-:W-:Y:S01]  /*e970*/  HMMA.16816.F32 R40, R136.reuse, R146, R40 ;  /* 0x000000928828723c */ /* 0x040fe20000001828 */
[----:B------:R-:W2:Y:S03]  /*e980*/  LDSM.16.MT88.4 R144, [R158+0x3000] ;  /* 0x003000009e90783b */ /* 0x000ea60000004200 */
[----:B---3--:R-:W-:Y:S01]  /*e990*/  FADD.FTZ R0, R156, R2 ;  /* 0x000000029c007221 */ /* 0x008fe20000010000 */
[----:B------:R-:W-:Y:S03]  /*e9a0*/  MOV R2, R157 ;  /* 0x0000009d00027202 */ /* 0x000fe60000000f00 */
[C---:B-1----:R-:W-:Y:S04]  /*e9b0*/  HMMA.16816.F32 R44, R136.reuse, R148, R44 ;  /* 0x00000094882c723c */ /* 0x042fe8000000182c */
[----:B------:R-:W-:Y:S04]  /*e9c0*/  FADD.FTZ R0, R2, R0 ;  /* 0x0000000002007221 */ /* 0x000fe80000010000 */
[C---:B------:R-:W-:Y:S01]  /*e9d0*/  HMMA.16816.F32 R48, R136.reuse, R150, R48 ;  /* 0x000000968830723c */ /* 0x040fe20000001830 */
[----:B------:R-:W1:Y:S03]  /*e9e0*/  LDSM.16.MT88.4 R148, [R250+0x5000] ;  /* 0x00500000fa94783b */ /* 0x000e660000004200 */
[----:B------:R-:W-:Y:S04]  /*e9f0*/  FADD.FTZ R0, R190, R0 ;  /* 0x00000000be007221 */ /* 0x000fe80000010000 */
[C---:B------:R-:W-:Y:S04]  /*ea00*/  HMMA.16816.F32 R52, R136.reuse, R140, R52 ;  /* 0x0000008c8834723c */ /* 0x040fe80000001834 */
        /* <DEDUP_REMOVED lines=20> */
[----:B------:R-:W-:Y:S01]  /*eb50*/  FADD.FTZ R2, R180, R0 ;  /* 0x00000000b4027221 */ /* 0x000fe20000010000 */
[----:B------:R-:W-:Y:S03]  /*eb60*/  IADD3 R0, R188, -0x1, RZ ;  /* 0xffffffffbc007810 */ /* 0x000fe60007ffe0ff */
[----:B------:R-:W-:Y:S01]  /*eb70*/  FADD.FTZ R2, R134, R2 ;  /* 0x0000000286027221 */ /* 0x000fe20000010000 */
[C---:B--2---:R-:W-:Y:S01]  /*eb80*/  HMMA.16816.F32 R84, R136.reuse, R144, R84 ;  /* 0x000000908854723c */ /* 0x044fe20000001854 */
[----:B------:R-:W-:Y:S02]  /*eb90*/  STL [R1+0x68], R0 ;  /* 0x0000680001007387 */ /* 0x000fe40000100800 */
[----:B------:R-:W-:Y:S02]  /*eba0*/  MOV R134, R3 ;  /* 0x0000000300867202 */ /* 0x000fe40000000f00 */
[----:B------:R-:W-:Y:S03]  /*ebb0*/  STL [R1+0xa0], R2 ;  /* 0x0000a00201007387 */ /* 0x000fe60000100800 */
        /* <DEDUP_REMOVED lines=12> */
[C---:B------:R-:W-:Y:S08]  /*ec80*/  HMMA.16816.F32 R120, R136.reuse, R150, R120 ;  /* 0x000000968878723c */ /* 0x040ff00000001878 */
[C---:B---3--:R-:W-:Y:S07]  /*ec90*/  HMMA.16816.F32 R124, R136.reuse, R140, R124 ;  /* 0x0000008c887c723c */ /* 0x048fee000000187c */
[----:B------:R-:W-:Y:S01]  /*eca0*/  MOV R141, R158 ;  /* 0x0000009e008d7202 */ /* 0x000fe20000000f00 */
[----:B------:R-:W-:Y:S04]  /*ecb0*/  HMMA.16816.F32 R128, R136, R142, R128 ;  /* 0x0000008e8880723c */ /* 0x000fe80000001880 */
[----:B------:R-:W1:Y:S04]  /*ecc0*/  LDSM.16.MT88.4 R136, [R141+0x1800] ;  /* 0x001800008d88783b */ /* 0x000e680000004200 */
[C---:B------:R-:W-:Y:S04]  /*ecd0*/  HMMA.16816.F32 R164, R176.reuse, R160, R4 ;  /* 0x000000a0b0a4723c */ /* 0x040fe80000001804 */
[----:B------:R-:W3:Y:S04]  /*ece0*/  LDSM.16.MT88.4 R4, [R250+0x3800] ;  /* 0x00380000fa04783b */ /* 0x000ee80000004200 */
[C---:B------:R-:W-:Y:S04]  /*ecf0*/  HMMA.16816.F32 R160, R176.reuse, R162, R8 ;  /* 0x000000a2b0a0723c */ /* 0x040fe80000001808 */
[----:B------:R-:W3:Y:S04]  /*ed00*/  LDSM.16.MT88.4 R8, [R252+0x3800] ;  /* 0x00380000fc08783b */ /* 0x000ee80000004200 */
[C---:B------:R-:W-:Y:S04]  /*ed10*/  HMMA.16816.F32 R156, R176.reuse, R152, R12 ;  /* 0x00000098b09c723c */ /* 0x040fe8000000180c */
[----:B------:R-:W3:Y:S04]  /*ed20*/  LDSM.16.MT88.4 R12, [R251+0x3800] ;  /* 0x00380000fb0c783b */ /* 0x000ee80000004200 */
[C---:B------:R-:W-:Y:S08]  /*ed30*/  HMMA.16816.F32 R152, R176.reuse, R154, R16 ;  /* 0x0000009ab098723c */ /* 0x040ff00000001810 */
[C---:B--2---:R-:W-:Y:S07]  /*ed40*/  HMMA.16816.F32 R148, R176.reuse, R144, R20 ;  /* 0x00000090b094723c */ /* 0x044fee0000001814 */
[----:B------:R-:W-:Y:S01]  /*ed50*/  MOV R23, R141 ;  /* 0x0000008d00177202 */ /* 0x000fe20000000f00 */
[C---:B------:R-:W-:Y:S04]  /*ed60*/  HMMA.16816.F32 R144, R176.reuse, R146, R24 ;  /* 0x00000092b090723c */ /* 0x040fe80000001818 */
[----:B------:R-:W2:Y:S04]  /*ed70*/  LDSM.16.MT88.4 R16, [R23+0x3800] ;  /* 0x003800001710783b */ /* 0x000ea80000004200 */
[C---:B-1----:R-:W-:Y:S08]  /*ed80*/  HMMA.16816.F32 R140, R176.reuse, R136, R28 ;  /* 0x00000088b08c723c */ /* 0x042ff0000000181c */
[C---:B------:R-:W-:Y:S08]  /*ed90*/  HMMA.16816.F32 R136, R176.reuse, R138, R32 ;  /* 0x0000008ab088723c */ /* 0x040ff00000001820 */
[C---:B---3--:R-:W-:Y:S08]  /*eda0*/  HMMA.16816.F32 R36, R176.reuse, R4, R36 ;  /* 0x00000004b024723c */ /* 0x048ff00000001824 */
[C---:B------:R-:W-:Y:S01]  /*edb0*/  HMMA.16816.F32 R40, R176.reuse, R6, R40 ;  /* 0x00000006b028723c */ /* 0x040fe20000001828 */
[----:B------:R-:W1:Y:S07]  /*edc0*/  LDSM.16.MT88.4 R4, [R250+0x5800] ;  /* 0x00580000fa04783b */ /* 0x000e6e0000004200 */
[C---:B------:R-:W-:Y:S08]  /*edd0*/  HMMA.16816.F32 R44, R176.reuse, R8, R44 ;  /* 0x00000008b02c723c */ /* 0x040ff0000000182c */
[C---:B------:R-:W-:Y:S01]  /*ede0*/  HMMA.16816.F32 R48, R176.reuse, R10, R48 ;  /* 0x0000000ab030723c */ /* 0x040fe20000001830 */
[----:B------:R-:W3:Y:S02]  /*edf0*/  LDSM.16.MT88.4 R8, [R252+0x5800] ;  /* 0x00580000fc08783b */ /* 0x000ee40000004200 */
[----:B----4-:R-:W-:Y:S02]  /*ee00*/  ISETP.GT.AND P0, PT, R188, R133, PT ;  /* 0x00000085bc00720c */ /* 0x010fe40003f04270 */
[----:B------:R-:W-:Y:S03]  /*ee10*/  MOV R133, R132 ;  /* 0x0000008400857202 */ /* 0x000fe60000000f00 */
[C---:B------:R-:W-:Y:S08]  /*ee20*/  HMMA.16816.F32 R52, R176.reuse, R12, R52 ;  /* 0x0000000cb034723c */ /* 0x040ff00000001834 */
[C---:B------:R-:W-:Y:S01]  /*ee30*/  HMMA.16816.F32 R56, R176.reuse, R14, R56 ;  /* 0x0000000eb038723c */ /* 0x040fe20000001838 */
[----:B------:R-:W4:Y:S07]  /*ee40*/  LDSM.16.MT88.4 R12, [R251+0x5800] ;  /* 0x00580000fb0c783b */ /* 0x000f2e0000004200 */
        /* <DEDUP_REMOVED lines=9> */
[C---:B----4-:R-:W-:Y:S08]  /*eee0*/  HMMA.16816.F32 R84, R176.reuse, R12, R84 ;  /* 0x0000000cb054723c */ /* 0x050ff00000001854 */
[C---:B------:R-:W-:Y:S01]  /*eef0*/  HMMA.16816.F32 R88, R176.reuse, R14, R88 ;  /* 0x0000000eb058723c */ /* 0x040fe20000001858 */
[----:B------:R-:W4:Y:S07]  /*ef00*/  LDSM.16.MT88.4 R12, [R251+0x7800] ;  /* 0x00780000fb0c783b */ /* 0x000f2e0000004200 */
[C---:B--2---:R-:W-:Y:S08]  /*ef10*/  HMMA.16816.F32 R92, R176.reuse, R16, R92 ;  /* 0x00000010b05c723c */ /* 0x044ff0000000185c */
[C---:B------:R-:W-:Y:S01]  /*ef20*/  HMMA.16816.F32 R96, R176.reuse, R18, R96 ;  /* 0x00000012b060723c */ /* 0x040fe20000001860 */
[----:B------:R-:W2:Y:S07]  /*ef30*/  LDSM.16.MT88.4 R16, [R23+0x7800] ;  /* 0x007800001710783b */ /* 0x000eae0000004200 */
[C---:B-1----:R-:W-:Y:S08]  /*ef40*/  HMMA.16816.F32 R100, R176.reuse, R4, R100 ;  /* 0x00000004b064723c */ /* 0x042ff00000001864 */
[C---:B------:R-:W-:Y:S08]  /*ef50*/  HMMA.16816.F32 R104, R176.reuse, R6, R104 ;  /* 0x00000006b068723c */ /* 0x040ff00000001868 */
[C---:B---3--:R-:W-:Y:S08]  /*ef60*/  HMMA.16816.F32 R108, R176.reuse, R8, R108 ;  /* 0x00000008b06c723c */ /* 0x048ff0000000186c */
[C---:B------:R-:W-:Y:S08]  /*ef70*/  HMMA.16816.F32 R112, R176.reuse, R10, R112 ;  /* 0x0000000ab070723c */ /* 0x040ff00000001870 */
[C---:B----4-:R-:W-:Y:S08]  /*ef80*/  HMMA.16816.F32 R116, R176.reuse, R12, R116 ;  /* 0x0000000cb074723c */ /* 0x050ff00000001874 */
[C---:B------:R-:W-:Y:S08]  /*ef90*/  HMMA.16816.F32 R120, R176.reuse, R14, R120 ;  /* 0x0000000eb078723c */ /* 0x040ff00000001878 */
[C---:B--2---:R-:W-:Y:S07]  /*efa0*/  HMMA.16816.F32 R124, R176.reuse, R16, R124 ;  /* 0x00000010b07c723c */ /* 0x044fee000000187c */
[----:B------:R-:W-:Y:S01]  /*efb0*/  MOV R16, R3 ;  /* 0x0000000300107202 */ /* 0x000fe20000000f00 */
[----:B------:R-:W-:Y:S01]  /*efc0*/  HMMA.16816.F32 R128, R176, R18, R128 ;  /* 0x00000012b080723c */ /* 0x000fe20000001880 */
[----:B------:R-:W-:Y:S07]  /*efd0*/  @!UPT UIADD3 URZ, URZ, URZ, URZ ;  /* 0x0000003f3f3ff290 */ /* 0x000fee000fffe03f */
[----:B------:R-:W-:-:S11]  /*efe0*/  @P0 BRA `(.L_x_1067) ;  /* 0xffffc04000000947 */ /* 0x000fd6000383ffff */
.L_x_1060:
[----:B------:R-:W-:Y:S05]  /*eff0*/  BRA.DIV ~URZ, `(.L_x_1068) ;  /* 0x000045227f007947 */ /* 0x000fea000b800000 */
[----:B------:R-:W2:Y:S04]  /*f000*/  LDL R0, [R1+0xa4] ;  /* 0x0000a40001007983 */ /* 0x000ea80000100800 */
[----:B--2---:R1:W2:Y:S02]  /*f010*/  SHFL.BFLY PT, R5, R0, 0x2, 0x1f ;  /* 0x0c401f0000057f89 */ /* 0x0042a400000e0000 */
.L_x_1096:
[----:B-1----:R-:W3:Y:S02]  /*f020*/  LDL.LU R0, [R1+0xa4] ;  /* 0x0000a40001007983 */ /* 0x002ee40000300800 */
[----:B--23--:R-:W-:Y:S01]  /*f030*/  FADD.FTZ R5, R5, R0 ;  /* 0x0000000005057221 */ /* 0x00cfe20000010000 */
[----:B------:R-:W-:Y:S05]  /*f040*/  BRA.DIV ~URZ, `(.L_x_1069) ;  /* 0x000045327f007947 */ /* 0x000fea000b800000 */
[----:B------:R-:W2:Y:S04]  /*f050*/  LDL.LU R2, [R1+0xa0] ;  /* 0x0000a00001027983 */ /* 0x000ea80000300800 */
[----:B------:R-:W1:Y:S02]  /*f060*/  SHFL.BFLY PT, R0, R5, 0x1, 0x1f ;  /* 0x0c201f0005007f89 */ /* 0x000e6400000e0000 */
[----:B-1----:R-:W-:-:S02]  /*f070*/  FADD.FTZ R5, R5, R0 ;  /* 0x0000000005057221 */ /* 0x002fc40000010000 */
[----:B--2---:R-:W1:Y:S02]  /*f080*/  SHFL.BFLY PT, R4, R2, 0x2, 0x1f ;  /* 0x0c401f0002047f89 */ /* 0x004e6400000e0000 */
[----:B-1----:R-:W-:-:S05]  /*f090*/  FADD.FTZ R4, R4, R2 ;  /* 0x0000000204047221 */ /* 0x002fca0000010000 */
[----:B------:R1:W2:Y:S02]  /*f0a0*/  SHFL.BFLY PT, R3, R4, 0x1, 0x1f ;  /* 0x0c201f0004037f89 */ /* 0x0002a400000e0000 */
.L_x_1097:
[----:B------:R-:W-:Y:S01]  /*f0b0*/  FSETP.NE.FTZ.AND P1, PT, R5, RZ, PT ;  /* 0x000000ff0500720b */ /* 0x000fe20003f35000 */
[----:B--2---:R-:W-:Y:S01]  /*f0c0*/  FADD.FTZ R3, R3, R4 ;  /* 0x0000000403037221 */ /* 0x004fe20000010000 */
[----:B------:R-:W-:Y:S02]  /*f0d0*/  MOV R2, RZ ;  /* 0x000000ff00027202 */ /* 0x000fe40000000f00 */
[----:B------:R-:W-:Y:S02]  /*f0e0*/  MOV R0, RZ ;  /* 0x000000ff00007202 */ /* 0x000fe40000000f00 */
[----:B------:R-:W-:Y:S02]  /*f0f0*/  FSETP.NE.FTZ.AND P0, PT, R3, RZ, PT ;  /* 0x000000ff0300720b */ /* 0x000fe40003f15000 */
[----:B------:R-:W-:Y:S02]  /*f100*/  MOV R13, 0xff800000 ;  /* 0xff800000000d7802 */ /* 0x000fe40000000f00 */
[----:B------:R-:W-:-:S03]  /*f110*/  MOV R12, 0xff800000 ;  /* 0xff800000000c7802 */ /* 0x000fc60000000f00 */
[----:B------:R-:W2:Y:S01]  /*f120*/  @P1 MUFU.RCP R2, R5 ;  /* 0x0000000500021308 */ /* 0x000ea20000001000 */
[----:B-1----:R-:W-:-:S05]  /*f130*/  @P1 MOV R4, 0x3f317218 ;  /* 0x3f31721800041802 */ /* 0x002fca0000000f00 */
[----:B------:R-:W-:Y:S02]  /*f140*/  @P1 FMUL.FTZ R4, R4, c[0x0][0x2d0] ;  /* 0x0000b40004041a20 */ /* 0x000fe40000410000 */
[----:B------:R-:W1:Y:S01]  /*f150*/  @P1 MUFU.LG2 R6, R5 ;  /* 0x0000000500061308 */ /* 0x000e620000000c00 */
[----:B--2---:R-:W-:-:S07]  /*f160*/  FMUL.FTZ R164, R2, R164 ;  /* 0x000000a402a47220 */ /* 0x004fce0000410000 */
[----:B------:R-:W2:Y:S01]  /*f170*/  @P0 MUFU.RCP R0, R3 ;  /* 0x0000000300000308 */ /* 0x000ea20000001000 */
        /* <DEDUP_REMOVED lines=63> */
[----:B------:R3:W4:Y:S01]  /*f570*/  @P0 MUFU.LG2 R2, R3 ;  /* 0x0000000300020308 */ /* 0x0007220000000c00 */
[----:B-1----:R-:W-:Y:S02]  /*f580*/  @P1 FMUL.FTZ R6, R6, 0.69314718246459960938 ;  /* 0x3f31721806061820 */ /* 0x002fe40000410000 */
[----:B--2---:R-:W-:Y:S02]  /*f590*/  FMUL.FTZ R166, R0, R166 ;  /* 0x000000a600a67220 */ /* 0x004fe40000410000 */
[----:B------:R-:W-:Y:S01]  /*f5a0*/  @P1 FFMA.FTZ R13, R4, R132, R6 ;  /* 0x00000084040d1223 */ /* 0x000fe20000010006 */
[----:B------:R-:W-:Y:S01]  /*f5b0*/  MOV R4, 0x1 ;  /* 0x0000000100047802 */ /* 0x000fe20000000f00 */
[----:B------:R-:W-:-:S02]  /*f5c0*/  FMUL.FTZ R167, R0, R167 ;  /* 0x000000a700a77220 */ /* 0x000fc40000410000 */
[C---:B------:R-:W-:Y:S02]  /*f5d0*/  FMUL.FTZ R162, R0.reuse, R162 ;  /* 0x000000a200a27220 */ /* 0x040fe40000410000 */
[C---:B------:R-:W-:Y:S02]  /*f5e0*/  FMUL.FTZ R163, R0.reuse, R163 ;  /* 0x000000a300a37220 */ /* 0x040fe40000410000 */
[C---:B------:R-:W-:Y:S02]  /*f5f0*/  FMUL.FTZ R158, R0.reuse, R158 ;  /* 0x0000009e009e7220 */ /* 0x040fe40000410000 */
[----:B------:R-:W-:Y:S01]  /*f600*/  FMUL.FTZ R159, R0, R159 ;  /* 0x0000009f009f7220 */ /* 0x000fe20000410000 */
[----:B---3--:R-:W-:Y:S01]  /*f610*/  @P0 MOV R3, 0x3f317218 ;  /* 0x3f31721800030802 */ /* 0x008fe20000000f00 */
[----:B----4-:R-:W-:Y:S02]  /*f620*/  @P0 FMUL.FTZ R2, R2, 0.69314718246459960938 ;  /* 0x3f31721802020820 */ /* 0x010fe40000410000 */
[----:B------:R-:W-:-:S02]  /*f630*/  FMUL.FTZ R154, R0, R154 ;  /* 0x0000009a009a7220 */ /* 0x000fc40000410000 */
[----:B------:R-:W-:Y:S02]  /*f640*/  @P0 FMUL.FTZ R3, R3, c[0x0][0x2d0] ;  /* 0x0000b40003030a20 */ /* 0x000fe40000410000 */
        /* <DEDUP_REMOVED lines=57> */
[----:B------:R-:W-:Y:S01]  /*f9e0*/  PRMT R0, R4, 0x7610, R0 ;  /* 0x0000761004007816 */ /* 0x000fe20000000000 */
[----:B------:R-:W-:Y:S02]  /*f9f0*/  @P0 FFMA.FTZ R12, R3, R16, R2 ;  /* 0x00000010030c0223 */ /* 0x000fe40000010002 */
.L_x_1041:
[----:B-1----:R-:W2:Y:S04]  /*fa00*/  LDL.LU R2, [R1+0xec] ;  /* 0x0000ec0001027983 */ /* 0x002ea80000300800 */
[----:B------:R-:W1:Y:S04]  /*fa10*/  S2R R6, SR_TID.X ;  /* 0x0000000000067919 */ /* 0x000e680000002100 */
[----:B------:R3:W5:Y:S01]  /*fa20*/  LDL R7, [R1+0xf4] ;  /* 0x0000f40001077983 */ /* 0x0007620000100800 */
[----:B------:R-:W-:Y:S01]  /*fa30*/  BSSY B0, `(.L_x_1070) ;  /* 0x0000014000007945 */ /* 0x000fe20003800000 */
[----:B-1----:R-:W-:-:S02]  /*fa40*/  LOP3.LUT P0, RZ, R6, 0xff, RZ, 0xc0, !PT ;  /* 0x000000ff06ff7812 */ /* 0x002fc4000780c0ff */
[----:B--2---:R-:W-:-:S11]  /*fa50*/  LOP3.LUT R2, R2, 0xfffffffd, RZ, 0xc0, !PT ;  /* 0xfffffffd02027812 */ /* 0x004fd600078ec0ff */
[----:B------:R-:W-:-:S05]  /*fa60*/  @P0 LOP3.LUT R2, R2, 0x2, RZ, 0xfc, !PT ;  /* 0x0000000202020812 */ /* 0x000fca00078efcff */
[----:B------:R3:W-:Y:S01]  /*fa70*/  STL [R1+0xec], R2 ;  /* 0x0000ec0201007387 */ /* 0x0007e20000100800 */
[----:B------:R-:W-:Y:S05]  /*fa80*/  @P0 BRA `(.L_x_1071) ;  /* 0x000000e000000947 */ /* 0x000fea0003800000 */
[----:B------:R-:W1:Y:S01]  /*fa90*/  S2R R4, SR_LANEID ;  /* 0x0000000000047919 */ /* 0x000e620000000000 */
[----:B------:R-:W-:Y:S01]  /*faa0*/  VOTEU.ANY UR4, UPT, PT ;  /* 0x0000000000047886 */ /* 0x000fe200038e0100 */
[----:B------:R-:W-:Y:S01]  /*fab0*/  IMAD.MOV.U32 R5, RZ, RZ, c[0x0][0x584] ;  /* 0x00016100ff057624 */ /* 0x000fe200078e00ff */
[----:B------:R-:W1:Y:S08]  /*fac0*/  FLO.U32 R3, UR4 ;  /* 0x0000000400037d00 */ /* 0x000e7000080e0000 */
[----:B---3--:R-:W2:Y:S01]  /*fad0*/  POPC R2, UR4 ;  /* 0x0000000400027d09 */ /* 0x008ea20008000000 */
[----:B-1----:R-:W-:Y:S01]  /*fae0*/  ISETP.EQ.U32.AND P0, PT, R3, R4, PT ;  /* 0x000000040300720c */ /* 0x002fe20003f02070 */
[----:B------:R-:W-:-:S12]  /*faf0*/  IMAD.MOV.U32 R4, RZ, RZ, c[0x0][0x580] ;  /* 0x00016000ff047624 */ /* 0x000fd800078e00ff */
[----:B--2---:R1:W2:Y:S04]  /*fb00*/  @P0 ATOMG.E.ADD.STRONG.GPU PT, R2, [R4.64], R2 ;  /* 0x00000002040209a8 */ /* 0x0042a800081ee1c6 */
[----:B-1----:R-:W1:Y:S04]  /*fb10*/  S2R R4, SR_LTMASK ;  /* 0x0000000000047919 */ /* 0x002e680000003900 */
[----:B--2---:R1:W2:Y:S02]  /*fb20*/  SHFL.IDX PT, R3, R2, R3, 0x1f ;  /* 0x00001f0302037589 */ /* 0x0042a400000e0000 */
[----:B-1----:R-:W-:-:S06]  /*fb30*/  LOP3.LUT R2, R4, UR4, RZ, 0xc0, !PT ;  /* 0x0000000404027c12 */ /* 0x002fcc000f8ec0ff */
[----:B------:R-:W2:Y:S02]  /*fb40*/  POPC R2, R2 ;  /* 0x0000000200027309 */ /* 0x000ea40000000000 */
[----:B--2--5:R-:W-:-:S05]  /*fb50*/  IADD3 R7, R3, c[0x0][0xc], R2 ;  /* 0x0000030003077a10 */ /* 0x024fca0007ffe002 */
[----:B------:R1:W-:Y:S02]  /*fb60*/  STL [R1+0xf4], R7 ;  /* 0x0000f40701007387 */ /* 0x0003e40000100800 */
.L_x_1071:
[----:B------:R-:W-:Y:S05]  /*fb70*/  BSYNC B0 ;  /* 0x0000000000007941 */ /* 0x000fea0003800000 */
.L_x_1070:
[----:B------:R-:W-:Y:S01]  /*fb80*/  PRMT R0, R0, 0x9910, RZ ;  /* 0x0000991000007816 */ /* 0x000fe200000000ff */
[----:B------:R-:W-:Y:S01]  /*fb90*/  BSSY B1, `(.L_x_1072) ;  /* 0x00001dc000017945 */ /* 0x000fe20003800000 */
[----:B-----5:R-:W-:Y:S02]  /*fba0*/  IMAD.MOV.U32 R14, RZ, RZ, R7 ;  /* 0x000000ffff0e7224 */ /* 0x020fe400078e0007 */
[----:B------:R-:W-:-:S13]  /*fbb0*/  ISETP.NE.AND P0, PT, R0, RZ, PT ;  /* 0x000000ff0000720c */ /* 0x000fda0003f05270 */
[----:B------:R-:W-:Y:S05]  /*fbc0*/  @!P0 BRA `(.L_x_1073) ;  /* 0x00001ac000008947 */ /* 0x000fea0003800000 */
[----:B------:R-:W-:Y:S01]  /*fbd0*/  WARPSYNC 0xffffffff ;  /* 0xffffffff00007948 */ /* 0x000fe20003800000 */
[----:B------:R-:W-:Y:S06]  /*fbe0*/  BAR.SYNC.DEFER_BLOCKING 0x1, 0x100 ;  /* 0x0044000000007b1d */ /* 0x000fec0000010000 */
[----:B------:R-:W-:Y:S05]  /*fbf0*/  BRA.CONV ~URZ, `(.L_x_1074) ;  /* 0x000000837f007947 */ /* 0x000fea000b800000 */
[----:B---3--:R-:W-:Y:S01]  /*fc00*/  SHF.R.S32.HI R2, RZ, 0x1f, R6 ;  /* 0x0000001fff027819 */ /* 0x008fe20000011406 */
[----:B-1----:R-:W-:Y:S02]  /*fc10*/  IMAD.MOV.U32 R7, RZ, RZ, RZ ;  /* 0x000000ffff077224 */ /* 0x002fe400078e00ff */
[----:B------:R-:W-:Y:S01]  /*fc20*/  IMAD.MOV.U32 R3, RZ, RZ, 0x1f ;  /* 0x0000001fff037424 */ /* 0x000fe200078e00ff */
[----:B------:R-:W-:-:S04]  /*fc30*/  LEA.HI R2, R2, R6, RZ, 0x7 ;  /* 0x0000000602027211 */ /* 0x000fc800078f38ff */
[----:B------:R-:W-:-:S05]  /*fc40*/  SHF.R.S32.HI R2, RZ, 0x7, R2 ;  /* 0x00000007ff027819 */ /* 0x000fca0000011402 */
[----:B------:R-:W-:Y:S01]  /*fc50*/  IMAD.MOV.U32 R0, RZ, RZ, R2 ;  /* 0x000000ffff007224 */ /* 0x000fe200078e0002 */
[----:B------:R-:W-:Y:S02]  /*fc60*/  MOV R2, 0xfc80 ;  /* 0x0000fc8000027802 */ /* 0x000fe40000000f00 */
[----:B------:R-:W-:Y:S05]  /*fc70*/  CALL.REL.NOINC `($__internal_18_$__cuda_sm70_shflsync_idx_p) ;  /* 0x00003ae000007944 */ /* 0x000fea0003c00000 */
.L_x_1074:
[----:B------:R-:W2:Y:S04]  /*fc80*/  LDL R6, [R1+0x200] ;  /* 0x0002000001067983 */ /* 0x000ea80000100800 */
[----:B------:R-:W4:Y:S04]  /*fc90*/  LDL.LU R18, [R1+0xe4] ;  /* 0x0000e40001127983 */ /* 0x000f280000300800 */
[----:B---3--:R-:W3:Y:S04]  /*fca0*/  LDL.LU R16, [R1+0xe0] ;  /* 0x0000e00001107983 */ /* 0x008ee80000300800 */
[----:B------:R-:W2:Y:S04]  /*fcb0*/  LDL.LU R15, [R1+0xe8] ;  /* 0x0000e800010f7983 */ /* 0x000ea80000300800 */
[----:B------:R-:W2:Y:S01]  /*fcc0*/  LDL.LU R17, [R1+0xf0] ;  /* 0x0000f00001117983 */ /* 0x000ea20000300800 */
[----:B------:R-:W-:-:S03]  /*fcd0*/  MOV R5, 0x1 ;  /* 0x0000000100057802 */ /* 0x000fc60000000f00 */
[----:B------:R1:W5:Y:S01]  /*fce0*/  LDL R206, [R1+0xdc] ;  /* 0x0000dc0001ce7983 */ /* 0x0003620000100800 */
[----:B------:R-:W-:-:S03]  /*fcf0*/  ISETP.NE.AND P0, PT, R5, c[0x0][0x4e8], PT ;  /* 0x00013a0005007a0c */ /* 0x000fc60003f05270 */
[----:B------:R1:W5:Y:S04]  /*fd00*/  LDL R205, [R1+0x1fc] ;  /* 0x0001fc0001cd7983 */ /* 0x0003680000100800 */
        /* <DEDUP_REMOVED lines=56> */
[----:B------:R1:W5:Y:S02]  /*10090*/  LDL R19, [R1+0x100] ;  /* 0x0001000001137983 */ /* 0x0003640000100800 */
[----:B-1--4-:R-:W-:Y:S01]  /*100a0*/  SHF.R.S32.HI R7, RZ, 0x1f, R18 ;  /* 0x0000001fff077819 */ /* 0x012fe20000011412 */
[----:B------:R-:W-:Y:S01]  /*100b0*/  IMAD.WIDE.U32 R2, R18, c[0x0][0x4d0], RZ ;  /* 0x0001340012027a25 */ /* 0x000fe200078e00ff */
[----:B---3--:R-:W-:-:S03]  /*100c0*/  SHF.R.S32.HI R10, RZ, 0x1f, R16 ;  /* 0x0000001fff0a7819 */ /* 0x008fc60000011410 */
[----:B------:R-:W-:Y:S01]  /*100d0*/  IMAD R0, R7, c[0x0][0x4d0], RZ ;  /* 0x0001340007007a24 */ /* 0x000fe200078e02ff */
[----:B--2---:R-:W-:-:S03]  /*100e0*/  SHF.R.S32.HI R11, RZ, 0x1f, R15 ;  /* 0x0000001fff0b7819 */ /* 0x004fc6000001140f */
[----:B------:R-:W-:Y:S02]  /*100f0*/  IMAD R0, R18, c[0x0][0x4d4], R0 ;  /* 0x0001350012007a24 */ /* 0x000fe400078e0200 */
[----:B-----5:R-:W-:Y:S01]  /*10100*/  IMAD R4, R10, c[0x0][0x4d8], RZ ;  /* 0x000136000a047a24 */ /* 0x020fe200078e02ff */
[----:B------:R-:W-:Y:S02]  /*10110*/  IADD3 R6, R6, R17, RZ ;  /* 0x0000001106067210 */ /* 0x000fe40007ffe0ff */
[----:B------:R-:W-:Y:S01]  /*10120*/  IADD3 R3, R3, R0, RZ ;  /* 0x0000000003037210 */ /* 0x000fe20007ffe0ff */
[C---:B------:R-:W-:Y:S02]  /*10130*/  IMAD R4, R16.reuse, c[0x0][0x4dc], R4 ;  /* 0x0001370010047a24 */ /* 0x040fe400078e0204 */
[----:B------:R-:W-:Y:S02]  /*10140*/  IMAD.MOV.U32 R0, RZ, RZ, R6 ;  /* 0x000000ffff007224 */ /* 0x000fe400078e0006 */
[----:B------:R-:W-:-:S04]  /*10150*/  IMAD.WIDE.U32 R2, R16, c[0x0][0x4d8], R2 ;  /* 0x0001360010027a25 */ /* 0x000fc800078e0002 */
[----:B------:R-:W-:Y:S02]  /*10160*/  IMAD.IADD R3, R3, 0x1, R4 ;  /* 0x0000000103037824 */ /* 0x000fe400078e0204 */
[----:B------:R-:W-:-:S04]  /*10170*/  @P0 IMAD.HI.U32 R4, R6, c[0x0][0x4ec], RZ ;  /* 0x00013b0006040a27 */ /* 0x000fc800078e00ff */
[----:B------:R-:W-:Y:S01]  /*10180*/  IMAD.WIDE.U32 R2, R15, c[0x0][0x4e0], R2 ;  /* 0x000138000f027a25 */ /* 0x000fe200078e0002 */
[----:B------:R-:W-:-:S03]  /*10190*/  @P0 SHF.R.U32.HI R0, RZ, c[0x0][0x4f0], R4 ;  /* 0x00013c00ff000a19 */ /* 0x000fc60000011604 */
[----:B------:R-:W-:Y:S01]  /*101a0*/  IMAD R4, R11, c[0x0][0x4e0], RZ ;  /* 0x000138000b047a24 */ /* 0x000fe200078e02ff */
[----:B------:R-:W-:Y:S02]  /*101b0*/  SHF.R.S32.HI R5, RZ, 0x1f, R0 ;  /* 0x0000001fff057819 */ /* 0x000fe40000011400 */
[----:B------:R-:W-:Y:S01]  /*101c0*/  IADD3 R8, P1, R0, R2, RZ ;  /* 0x0000000200087210 */ /* 0x000fe20007f3e0ff */
[----:B------:R-:W-:Y:S02]  /*101d0*/  IMAD R4, R15, c[0x0][0x4e4], R4 ;  /* 0x000139000f047a24 */ /* 0x000fe400078e0204 */
[----:B------:R-:W-:-:S03]  /*101e0*/  IMAD R2, R7, c[0x0][0x438], RZ ;  /* 0x00010e0007027a24 */ /* 0x000fc600078e02ff */
[----:B------:R-:W-:Y:S01]  /*101f0*/  IADD3.X R9, R5, R3, R4, P1, !PT ;  /* 0x0000000305097210 */ /* 0x000fe20000ffe404 */
[C---:B------:R-:W-:Y:S02]  /*10200*/  IMAD R4, R18.reuse, c[0x0][0x43c], R2 ;  /* 0x00010f0012047a24 */ /* 0x040fe400078e0202 */
[----:B------:R-:W-:-:S05]  /*10210*/  IMAD.WIDE.U32 R2, R18, c[0x0][0x438], RZ ;  /* 0x00010e0012027a25 */ /* 0x000fca00078e00ff */
[----:B------:R-:W-:Y:S01]  /*10220*/  IADD3 R3, R3, R4, RZ ;  /* 0x0000000403037210 */ /* 0x000fe20007ffe0ff */
[----:B------:R-:W-:-:S04]  /*10230*/  IMAD R4, R10, c[0x0][0x440], RZ ;  /* 0x000110000a047a24 */ /* 0x000fc800078e02ff */
[C---:B------:R-:W-:Y:S01]  /*10240*/  IMAD R5, R16.reuse, c[0x0][0x444], R4 ;  /* 0x0001110010057a24 */ /* 0x040fe200078e0204 */
[----:B------:R-:W1:Y:S01]  /*10250*/  S2R R18, SR_TID.X ;  /* 0x0000000000127919 */ /* 0x000e620000002100 */
[----:B------:R-:W-:Y:S01]  /*10260*/  IMAD.WIDE.U32 R2, R16, c[0x0][0x440], R2 ;  /* 0x0001100010027a25 */ /* 0x000fe200078e0002 */
[----:B------:R-:W-:Y:S02]  /*10270*/  IADD3 R4, -R0, RZ, RZ ;  /* 0x000000ff00047210 */ /* 0x000fe40007ffe1ff */
[----:B------:R-:W2:Y:S01]  /*10280*/  LDL R16, [R1+0x208] ;  /* 0x0002080001107983 */ /* 0x000ea20000100800 */
[----:B------:R-:W-:Y:S01]  /*10290*/  IMAD.IADD R3, R3, 0x1, R5 ;  /* 0x0000000103037824 */ /* 0x000fe200078e0205 */
[----:B------:R-:W-:Y:S01]  /*102a0*/  MOV R0, R6 ;  /* 0x0000000600007202 */ /* 0x000fe20000000f00 */
[----:B------:R-:W-:Y:S01]  /*102b0*/  IMAD R4, R4, c[0x0][0x4e8], R6 ;  /* 0x00013a0004047a24 */ /* 0x000fe200078e0206 */
[----:B------:R-:W-:Y:S01]  /*102c0*/  ULDC UR5, c[0x0][0x4e8] ;  /* 0x00013a0000057ab9 */ /* 0x000fe20000000800 */
[----:B------:R-:W-:Y:S01]  /*102d0*/  IMAD R7, R11, c[0x0][0x448], RZ ;  /* 0x000112000b077a24 */ /* 0x000fe200078e02ff */
[----:B------:R-:W-:Y:S01]  /*102e0*/  ULDC UR4, c[0x0][0x388] ;  /* 0x0000e20000047ab9 */ /* 0x000fe20000000800 */
[----:B------:R-:W-:Y:S01]  /*102f0*/  @P0 IMAD.HI.U32 R5, R6, c[0x0][0x4ec], RZ ;  /* 0x00013b0006050a27 */ /* 0x000fe200078e00ff */
[----:B------:R-:W-:Y:S01]  /*10300*/  SHF.R.S32.HI R10, RZ, 0x1f, R4 ;  /* 0x0000001fff0a7819 */ /* 0x000fe20000011404 */
[----:B------:R-:W-:-:S02]  /*10310*/  UIMAD UR4, UR5, UR4, URZ ;  /* 0x00000004050472a4 */ /* 0x000fc4000f8e023f */
[C---:B------:R-:W-:Y:S01]  /*10320*/  IMAD R7, R15.reuse, c[0x0][0x44c], R7 ;  /* 0x000113000f077a24 */ /* 0x040fe200078e0207 */
[----:B------:R-:W-:Y:S01]  /*10330*/  @P0 SHF.R.U32.HI R0, RZ, c[0x0][0x4f0], R5 ;  /* 0x00013c00ff000a19 */ /* 0x000fe20000011605 */
[----:B------:R-:W-:-:S03]  /*10340*/  IMAD.WIDE.U32 R2, R15, c[0x0][0x448], R2 ;  /* 0x000112000f027a25 */ /* 0x000fc600078e0002 */
[----:B------:R-:W-:Y:S01]  /*10350*/  SHF.R.S32.HI R11, RZ, 0x1f, R0 ;  /* 0x0000001fff0b7819 */ /* 0x000fe20000011400 */
[----:B------:R-:W-:Y:S02]  /*10360*/  IMAD R10, R10, c[0x0][0x4c8], RZ ;  /* 0x000132000a0a7a24 */ /* 0x000fe400078e02ff */
[----:B------:R-:W-:Y:S01]  /*10370*/  IMAD.IADD R3, R3, 0x1, R7 ;  /* 0x0000000103037824 */ /* 0x000fe200078e0207 */
[----:B-1----:R-:W-:Y:S01]  /*10380*/  SHF.R.S32.HI R15, RZ, 0x1f, R18 ;  /* 0x0000001fff0f7819 */ /* 0x002fe20000011412 */
[C---:B------:R-:W-:Y:S02]  /*10390*/  IMAD R10, R4.reuse, c[0x0][0x4cc], R10 ;  /* 0x00013300040a7a24 */ /* 0x040fe400078e020a */
[----:B------:R-:W-:Y:S01]  /*103a0*/  IMAD.WIDE.U32 R4, R4, c[0x0][0x4c8], R8 ;  /* 0x0001320004047a25 */ /* 0x000fe200078e0008 */
[----:B------:R-:W-:Y:S02]  /*103b0*/  LEA.HI R15, R15, R18, RZ, 0x5 ;  /* 0x000000120f0f7211 */ /* 0x000fe400078f28ff */
[C---:B------:R-:W-:Y:S01]  /*103c0*/  IADD3 R8, -R0.reuse, RZ, RZ ;  /* 0x000000ff00087210 */ /* 0x040fe20007ffe1ff */
[----:B------:R-:W-:Y:S01]  /*103d0*/  IMAD.WIDE.U32 R2, R0, c[0x0][0x430], R2 ;  /* 0x00010c0000027a25 */ /* 0x000fe200078e0002 */
[----:B------:R-:W-:-:S02]  /*103e0*/  LOP3.LUT R15, R15, 0xffffffe0, RZ, 0xc0, !PT ;  /* 0xffffffe00f0f7812 */ /* 0x000fc400078ec0ff */
[----:B------:R-:W-:Y:S01]  /*103f0*/  IADD3 R7, R5, R10, RZ ;  /* 0x0000000a05077210 */ /* 0x000fe20007ffe0ff */
[----:B------:R-:W-:Y:S01]  /*10400*/  IMAD R5, R11, c[0x0][0x430], RZ ;  /* 0x00010c000b057a24 */ /* 0x000fe200078e02ff */
[----:B------:R-:W-:Y:S01]  /*10410*/  LEA R9, P0, R4, c[0x0][0x4a8], 0x2 ;  /* 0x00012a0004097a11 */ /* 0x000fe200078010ff */
[----:B------:R-:W-:Y:S01]  /*10420*/  IMAD R8, R8, c[0x0][0x4e8], R6 ;  /* 0x00013a0008087a24 */ /* 0x000fe200078e0206 */
[----:B------:R-:W-:Y:S01]  /*10430*/  IADD3 R15, -R15, R18, RZ ;  /* 0x000000120f0f7210 */ /* 0x000fe20007ffe1ff */
[----:B------:R-:W-:Y:S01]  /*10440*/  IMAD R10, R0, c[0x0][0x434], R5 ;  /* 0x00010d00000a7a24 */ /* 0x000fe200078e0205 */
[----:B------:R-:W-:Y:S01]  /*10450*/  LEA.HI.X R7, R4, c[0x0][0x4ac], R7, 0x2, P0 ;  /* 0x00012b0004077a11 */ /* 0x000fe200000f1407 */
[----:B------:R1:W5:Y:S01]  /*10460*/  LDL R18, [R1+0x188] ;  /* 0x0001880001127983 */ /* 0x0003620000100800 */
[----:B------:R-:W-:Y:S01]  /*10470*/  LOP3.LUT P0, RZ, R15, 0x3, RZ, 0xc0, !PT ;  /* 0x000000030fff7812 */ /* 0x000fe2000780c0ff */
[----:B------:R-:W-:Y:S02]  /*10480*/  IMAD.IADD R3, R3, 0x1, R10 ;  /* 0x0000000103037824 */ /* 0x000fe400078e020a */
[----:B------:R1:W5:Y:S04]  /*10490*/  LDL R15, [R1+0xf8] ;  /* 0x0000f800010f7983 */ /* 0x0003680000100800 */
[----:B------:R-:W-:Y:S04]  /*104a0*/  SHFL.IDX PT, R4, R9, RZ, 0x1c1f ;  /* 0x001c1fff09047589 */ /* 0x000fe800000e0000 */
[----:B------:R3:W-:Y:S04]  /*104b0*/  SHFL.IDX PT, R6, R9, 0x1, 0x1c1f ;  /* 0x003c1f0009067f89 */ /* 0x0007e800000e0000 */
[----:B------:R-:W4:Y:S04]  /*104c0*/  SHFL.IDX PT, R5, R7, RZ, 0x1c1f ;  /* 0x001c1fff07057589 */ /* 0x000f2800000e0000 */
[----:B------:R-:W1:Y:S01]  /*104d0*/  SHFL.IDX PT, R7, R7, 0x1, 0x1c1f ;  /* 0x003c1f0007077f89 */ /* 0x000e6200000e0000 */
[----:B--2---:R-:W-:-:S03]  /*104e0*/  IADD3 R0, R16, R17, RZ ;  /* 0x0000001110007210 */ /* 0x004fc60007ffe0ff */
[----:B------:R2:W5:Y:S01]  /*104f0*/  LDL R17, [R1+0xfc] ;  /* 0x0000fc0001117983 */ /* 0x0005620000100800 */
[----:B---3--:R-:W-:-:S03]  /*10500*/  SHF.R.S32.HI R9, RZ, 0x1f, R8 ;  /* 0x0000001fff097819 */ /* 0x008fc60000011408 */
[----:B------:R2:W5:Y:S02]  /*10510*/  LDL R16, [R1+0x184] ;  /* 0x0001840001107983 */ /* 0x0005640000100800 */
[----:B------:R-:W-:Y:S01]  /*10520*/  IMAD R10, R9, c[0x0][0x428], RZ ;  /* 0x00010a00090a7a24 */ /* 0x000fe200078e02ff */
[----:B------:R-:W-:Y:S01]  /*10530*/  IADD3 R9, R0, 0x8, RZ ;  /* 0x0000000800097810 */ /* 0x000fe20007ffe0ff */
[----:B------:R-:W-:-:S04]  /*10540*/  IMAD.WIDE.U32 R2, R8, c[0x0][0x428], R2 ;  /* 0x00010a0008027a25 */ /* 0x000fc800078e0002 */
[----:B------:R-:W-:Y:S01]  /*10550*/  IMAD R10, R8, c[0x0][0x42c], R10 ;  /* 0x00010b00080a7a24 */ /* 0x000fe200078e020a */
[----:B------:R-:W-:Y:S02]  /*10560*/  ISETP.GE.OR P2, PT, R0, UR4, P0 ;  /* 0x0000000400007c0c */ /* 0x000fe40008746670 */
[----:B------:R-:W-:Y:S02]  /*10570*/  ISETP.GE.OR P1, PT, R9, UR4, P0 ;  /* 0x0000000409007c0c */ /* 0x000fe40008726670 */
[----:B------:R-:W-:Y:S02]  /*10580*/  IADD3 R3, R3, R10, RZ ;  /* 0x0000000a03037210 */ /* 0x000fe40007ffe0ff */
[----:B------:R-:W-:-:S04]  /*10590*/  LEA R11, P0, R2, c[0x0][0x400], 0x2 ;  /* 0x00010000020b7a11 */ /* 0x000fc800078010ff */
[----:B------:R-:W-:Y:S02]  /*105a0*/  LEA.HI.X R10, R2, c[0x0][0x404], R3, 0x2, P0 ;  /* 0x00010100020a7a11 */ /* 0x000fe400000f1403 */
[----:B------:R-:W-:Y:S01]  /*105b0*/  ISETP.GE.AND P0, PT, R0, UR4, PT ;  /* 0x0000000400007c0c */ /* 0x000fe2000bf06270 */
[----:B----4-:R2:W-:Y:S01]  /*105c0*/  @!P2 ST.E [R4.64], R13 ;  /* 0x0000000d0400a985 */ /* 0x0105e2000c101906 */
[----:B------:R-:W-:Y:S03]  /*105d0*/  BSSY B0, `(.L_x_1075) ;  /* 0x0000086000007945 */ /* 0x000fe60003800000 */
[----:B-1----:R2:W-:Y:S01]  /*105e0*/  @!P1 ST.E [R6.64], R12 ;  /* 0x0000000c06009985 */ /* 0x0025e2000c101906 */
[----:B------:R-:W-:-:S03]  /*105f0*/  ISETP.GE.AND P1, PT, R9, UR4, PT ;  /* 0x0000000409007c0c */ /* 0x000fc6000bf26270 */
[----:B------:R2:W1:Y:S01]  /*10600*/  SHFL.IDX PT, R2, R11, RZ, 0x1c1f ;  /* 0x001c1fff0b027589 */ /* 0x00046200000e0000 */
[----:B------:R-:W-:-:S03]  /*10610*/  P2R R0, PR, RZ, 0x2 ;  /* 0x00000002ff007803 */ /* 0x000fc60000000000 */
[----:B------:R2:W3:Y:S01]  /*10620*/  SHFL.IDX PT, R3, R10, RZ, 0x1c1f ;  /* 0x001c1fff0a037589 */ /* 0x0004e200000e0000 */
[----:B------:R-:W-:Y:S05]  /*10630*/  @P0 BRA `(.L_x_1076) ;  /* 0x000007f000000947 */ /* 0x000fea0003800000 */
[----:B------:R-:W-:Y:S02]  /*10640*/  ISETP.GE.AND P1, PT, R204, c[0x0][0x3c8], PT ;  /* 0x0000f200cc007a0c */ /* 0x000fe40003f26270 */
[----:B------:R-:W-:Y:S02]  /*10650*/  ISETP.GE.AND P0, PT, R206, c[0x0][0x3c8], PT ;  /* 0x0000f200ce007a0c */ /* 0x000fe40003f06270 */
[----:B------:R-:W-:Y:S02]  /*10660*/  ISETP.GE.AND P2, PT, R202, c[0x0][0x3c8], PT ;  /* 0x0000f200ca007a0c */ /* 0x000fe40003f46270 */
[----:B------:R-:W-:Y:S02]  /*10670*/  ISETP.GE.AND P4, PT, R200, c[0x0][0x3c8], PT ;  /* 0x0000f200c8007a0c */ /* 0x000fe40003f86270 */
[----:B------:R-:W-:Y:S02]  /*10680*/  ISETP.GE.AND P5, PT, R196, c[0x0][0x3c8], PT ;  /* 0x0000f200c4007a0c */ /* 0x000fe40003fa6270 */
[----:B------:R-:W-:-:S03]  /*10690*/  ISETP.GE.AND P6, PT, R21, c[0x0][0x3c8], PT ;  /* 0x0000f20015007a0c */ /* 0x000fc60003fc6270 */
[----:B-12---:R-:W-:Y:S02]  /*106a0*/  @!P1 LEA R4, P3, R204, R2, 0x2 ;  /* 0x00000002cc049211 */ /* 0x006fe400078610ff */
[----:B---3--:R-:W-:Y:S02]  /*106b0*/  @!P0 IMAD.WIDE R6, R206, 0x4, R2 ;  /* 0x00000004ce068825 */ /* 0x008fe400078e0202 */
[----:B------:R-:W-:Y:S02]  /*106c0*/  @!P1 LEA.HI.X R5, R204, R3, R205, 0x2, P3 ;  /* 0x00000003cc059211 */ /* 0x000fe400018f14cd */
[----:B------:R-:W-:Y:S01]  /*106d0*/  ISETP.GE.AND P3, PT, R198, c[0x0][0x3c8], PT ;  /* 0x0000f200c6007a0c */ /* 0x000fe20003f66270 */
[----:B------:R1:W-:Y:S04]  /*106e0*/  @!P0 ST.E.64 [R6.64], R164 ;  /* 0x000000a406008985 */ /* 0x0003e8000c101b06 */
[----:B------:R2:W-:Y:S01]  /*106f0*/  @!P1 ST.E.64 [R4.64], R160 ;  /* 0x000000a004009985 */ /* 0x0005e2000c101b06 */
[----:B------:R-:W-:-:S02]  /*10700*/  ISETP.GE.AND P1, PT, R194, c[0x0][0x3c8], PT ;  /* 0x0000f200c2007a0c */ /* 0x000fc40003f26270 */
[----:B-1----:R-:W-:-:S04]  /*10710*/  @!P2 LEA R6, P0, R202, R2, 0x2 ;  /* 0x00000002ca06a211 */ /* 0x002fc800078010ff */
[----:B------:R-:W-:Y:S02]  /*10720*/  @!P2 LEA.HI.X R7, R202, R3, R203, 0x2, P0 ;  /* 0x00000003ca07a211 */ /* 0x000fe400000f14cb */
[----:B--2---:R-:W-:-:S03]  /*10730*/  @!P4 LEA R4, P0, R200, R2, 0x2 ;  /* 0x00000002c804c211 */ /* 0x004fc600078010ff */
[----:B------:R1:W-:Y:S01]  /*10740*/  @!P2 ST.E.64 [R6.64], R156 ;  /* 0x0000009c0600a985 */ /* 0x0003e2000c101b06 */
[----:B------:R-:W-:Y:S02]  /*10750*/  @!P4 LEA.HI.X R5, R200, R3, R201, 0x2, P0 ;  /* 0x00000003c805c211 */ /* 0x000fe400000f14c9 */
[----:B------:R-:W-:-:S03]  /*10760*/  ISETP.GE.AND P2, PT, R190, c[0x0][0x3c8], PT ;  /* 0x0000f200be007a0c */ /* 0x000fc60003f46270 */
[----:B------:R2:W-:Y:S01]  /*10770*/  @!P4 ST.E.64 [R4.64], R152 ;  /* 0x000000980400c985 */ /* 0x0005e2000c101b06 */
[----:B------:R-:W-:Y:S02]  /*10780*/  ISETP.GE.AND P4, PT, R192, c[0x0][0x3c8], PT ;  /* 0x0000f200c0007a0c */ /* 0x000fe40003f86270 */
        /* <DEDUP_REMOVED lines=12> */
[----:B------:R-:W-:Y:S02]  /*10850*/  ISETP.GE.AND P1, PT, R186, c[0x0][0x3c8], PT ;  /* 0x0000f200ba007a0c */ /* 0x000fe40003f26270 */
[----:B------:R-:W-:-:S05]  /*10860*/  @!P4 LEA.HI.X R5, R192, R3, R193, 0x2, P0 ;  /* 0x00000003c005c211 */ /* 0x000fca00000f14c1 */
        /* <DEDUP_REMOVED lines=72> */
[----:B-1----:R-:W-:-:S04]  /*10cf0*/  @!P2 LEA R6, P1, R25, R2, 0x2 ;  /* 0x000000021906a211 */ /* 0x002fc800078210ff */
[-C--:B------:R-:W-:Y:S02]  /*10d00*/  @!P2 LEA.HI.X R7, R25, R3.reuse, R26, 0x2, P1 ;  /* 0x000000031907a211 */ /* 0x080fe400008f141a */
[----:B-----5:R-:W-:Y:S02]  /*10d10*/  ISETP.GE.AND P1, PT, R15, c[0x0][0x3c8], PT ;  /* 0x0000f2000f007a0c */ /* 0x020fe40003f26270 */
[-C--:B--2---:R-:W-:Y:S01]  /*10d20*/  @!P5 LEA R4, P0, R23, R2.reuse, 0x2 ;  /* 0x000000021704d211 */ /* 0x084fe200078010ff */
[----:B------:R1:W-:Y:S01]  /*10d30*/  @!P2 ST.E.64 [R6.64], R108 ;  /* 0x0000006c0600a985 */ /* 0x0003e2000c101b06 */
[----:B------:R-:W-:Y:S02]  /*10d40*/  ISETP.GE.AND P2, PT, R17, c[0x0][0x3c8], PT ;  /* 0x0000f20011007a0c */ /* 0x000fe40003f46270 */
[----:B------:R-:W-:Y:S02]  /*10d50*/  @!P5 LEA.HI.X R5, R23, R3, R24, 0x2, P0 ;  /* 0x000000031705d211 */ /* 0x000fe400000f1418 */
[----:B------:R-:W-:-:S03]  /*10d60*/  @!P6 LEA R8, P0, R21, R2, 0x2 ;  /* 0x000000021508e211 */ /* 0x000fc600078010ff */
[----:B------:R2:W-:Y:S01]  /*10d70*/  @!P5 ST.E.64 [R4.64], R112 ;  /* 0x000000700400d985 */ /* 0x0005e2000c101b06 */
[----:B------:R-:W-:-:S05]  /*10d80*/  @!P6 LEA.HI.X R9, R21, R3, R22, 0x2, P0 ;  /* 0x000000031509e211 */ /* 0x000fca00000f1416 */
[----:B------:R3:W-:Y:S01]  /*10d90*/  @!P6 ST.E.64 [R8.64], R116 ;  /* 0x000000740800e985 */ /* 0x0007e2000c101b06 */
[----:B-1----:R-:W-:-:S04]  /*10da0*/  @!P3 LEA R6, P0, R19, R2, 0x2 ;  /* 0x000000021306b211 */ /* 0x002fc800078010ff */
[----:B------:R-:W-:Y:S02]  /*10db0*/  @!P3 LEA.HI.X R7, R19, R3, R20, 0x2, P0 ;  /* 0x000000031307b211 */ /* 0x000fe400000f1414 */
[----:B--2---:R-:W-:-:S03]  /*10dc0*/  @!P2 LEA R4, P0, R17, R2, 0x2 ;  /* 0x000000021104a211 */ /* 0x004fc600078010ff */
[----:B------:R3:W-:Y:S01]  /*10dd0*/  @!P3 ST.E.64 [R6.64], R120 ;  /* 0x000000780600b985 */ /* 0x0007e2000c101b06 */
[----:B------:R-:W-:Y:S02]  /*10de0*/  @!P2 LEA.HI.X R5, R17, R3, R18, 0x2, P0 ;  /* 0x000000031105a211 */ /* 0x000fe400000f1412 */
[----:B------:R-:W-:-:S03]  /*10df0*/  @!P1 LEA R2, P0, R15, R2, 0x2 ;  /* 0x000000020f029211 */ /* 0x000fc600078010ff */
[----:B------:R3:W-:Y:S01]  /*10e00*/  @!P2 ST.E.64 [R4.64], R124 ;  /* 0x0000007c0400a985 */ /* 0x0007e2000c101b06 */
[----:B------:R-:W-:-:S05]  /*10e10*/  @!P1 LEA.HI.X R3, R15, R3, R16, 0x2, P0 ;  /* 0x000000030f039211 */ /* 0x000fca00000f1410 */
[----:B------:R3:W-:Y:S04]  /*10e20*/  @!P1 ST.E.64 [R2.64], R128 ;  /* 0x0000008002009985 */ /* 0x0007e8000c101b06 */
.L_x_1076:
[----:B------:R-:W-:Y:S05]  /*10e30*/  BSYNC B0 ;  /* 0x0000000000007941 */ /* 0x000fea0003800000 */
.L_x_1075:
[----:B------:R-:W-:Y:S01]  /*10e40*/  ISETP.NE.AND P0, PT, R0, RZ, PT ;  /* 0x000000ff0000720c */ /* 0x000fe20003f05270 */
[----:B---3--:R3:W4:Y:S04]  /*10e50*/  SHFL.IDX PT, R3, R10, 0x1, 0x1c1f ;  /* 0x003c1f000a037f89 */ /* 0x00872800000e0000 */
[----:B-1----:R3:W1:Y:S08]  /*10e60*/  SHFL.IDX PT, R2, R11, 0x1, 0x1c1f ;  /* 0x003c1f000b027f89 */ /* 0x00267000000e0000 */
[----:B------:R-:W-:Y:S05]  /*10e70*/  @P0 BRA `(.L_x_1077) ;  /* 0x00000ad000000947 */ /* 0x000fea0003800000 */
[----:B------:R-:W-:Y:S02]  /*10e80*/  ISETP.GE.AND P0, PT, R206, c[0x0][0x3c8], PT ;  /* 0x0000f200ce007a0c */ /* 0x000fe40003f06270 */
[----:B------:R-:W-:-:S02]  /*10e90*/  ISETP.GE.AND P1, PT, R204, c[0x0][0x3c8], PT ;  /* 0x0000f200cc007a0c */ /* 0x000fc40003f26270 */
[----:B------:R-:W-:Y:S02]  /*10ea0*/  ISETP.GE.AND P2, PT, R202, c[0x0][0x3c8], PT ;  /* 0x0000f200ca007a0c */ /* 0x000fe40003f46270 */
[----:B------:R-:W-:Y:S02]  /*10eb0*/  ISETP.GE.AND P4, PT, R200, c[0x0][0x3c8], PT ;  /* 0x0000f200c8007a0c */ /* 0x000fe40003f86270 */
[----:B------:R-:W-:-:S05]  /*10ec0*/  ISETP.GE.AND P6, PT, R27, c[0x0][0x3c8], PT ;  /* 0x0000f2001b007a0c */ /* 0x000fca0003fc6270 */
[----:B-12-4-:R-:W-:Y:S02]  /*10ed0*/  @!P0 IMAD.WIDE R6, R206, 0x4, R2 ;  /* 0x00000004ce068825 */ /* 0x016fe400078e0202 */
[----:B------:R-:W-:-:S03]  /*10ee0*/  @!P1 LEA R4, P5, R204, R2, 0x2 ;  /* 0x00000002cc049211 */ /* 0x000fc600078a10ff */
[----:B------:R1:W-:Y:S01]  /*10ef0*/  @!P0 ST.E.64 [R6.64], R166 ;  /* 0x000000a606008985 */ /* 0x0003e2000c101b06 */
[----:B------:R-:W-:Y:S02]  /*10f00*/  ISETP.GE.AND P0, PT, R198, c[0x0][0x3c8], PT ;  /* 0x0000f200c6007a0c */ /* 0x000fe40003f06270 */
[----:B------:R-:W-:-:S05]  /*10f10*/  @!P1 LEA.HI.X R5, R204, R3, R205, 0x2, P5 ;  /* 0x00000003cc059211 */ /* 0x000fca00028f14cd */
[----:B------:R2:W-:Y:S01]  /*10f20*/  @!P1 ST.E.64 [R4.64], R162 ;  /* 0x000000a204009985 */ /* 0x0005e2000c101b06 */
[----:B------:R-:W-:Y:S02]  /*10f30*/  ISETP.GE.AND P1, PT, R196, c[0x0][0x3c8], PT ;  /* 0x0000f200c4007a0c */ /* 0x000fe40003f26270 */
[----:B-1----:R-:W-:-:S04]  /*10f40*/  @!P2 LEA R6, P3, R202, R2, 0x2 ;  /* 0x00000002ca06a211 */ /* 0x002fc800078610ff */
[-C--:B------:R-:W-:Y:S02]  /*10f50*/  @!P2 LEA.HI.X R7, R202, R3.reuse, R203, 0x2, P3 ;  /* 0x00000003ca07a211 */ /* 0x080fe400018f14cb */
[----:B------:R-:W-:Y:S02]  /*10f60*/  ISETP.GE.AND P3, PT, R194, c[0x0][0x3c8], PT ;  /* 0x0000f200c2007a0c */ /* 0x000fe40003f66270 */
[C---:B--2---:R-:W-:Y:S01]  /*10f70*/  @!P4 LEA R4, P5, R200.reuse, R2, 0x2 ;  /* 0x00000002c804c211 */ /* 0x044fe200078a10ff */
[----:B------:R1:W-:Y:S03]  /*10f80*/  @!P2 ST.E.64 [R6.64], R158 ;  /* 0x0000009e0600a985 */ /* 0x0003e6000c101b06 */
        /* <DEDUP_REMOVED lines=12> */
[----:B------:R-:W-:Y:S02]  /*11050*/  ISETP.GE.AND P2, PT, R188, c[0x0][0x3c8], PT ;  /* 0x0000f200bc007a0c */ /* 0x000fe40003f46270 */
[----:B--2---:R-:W-:Y:S01]  /*11060*/  @!P4 LEA R4, P5, R192, R2, 0x2 ;  /* 0x00000002c004c211 */ /* 0x004fe200078a10ff */
        /* <DEDUP_REMOVED lines=48> */
[CC--:B--2---:R-:W-:Y:S01]  /*11370*/  @!P4 LEA R4, P5, R168.reuse, R2.reuse, 0x2 ;  /* 0x00000002a804c211 */ /* 0x0c4fe200078a10ff */
[----:B------:R1:W-:Y:S01]  /*11380*/  @!P0 ST.E.64 [R6.64], R78 ;  /* 0x0000004e06008985 */ /* 0x0003e2000c101b06 */
[C---:B------:R-:W-:Y:S02]  /*11390*/  @!P3 LEA R8, P0, R133.reuse, R2, 0x2 ;  /* 0x000000028508b211 */ /* 0x040fe400078010ff */
[-C--:B------:R-:W-:Y:S02]  /*113a0*/  @!P4 LEA.HI.X R5, R168, R3.reuse, R169, 0x2, P5 ;  /* 0x00000003a805c211 */ /* 0x080fe400028f14a9 */
[----:B------:R-:W-:-:S02]  /*113b0*/  @!P3 LEA.HI.X R9, R133, R3, R134, 0x2, P0 ;  /* 0x000000038509b211 */ /* 0x000fc400000f1486 */
[----:B------:R-:W-:Y:S01]  /*113c0*/  ISETP.GE.AND P0, PT, R31, c[0x0][0x3c8], PT ;  /* 0x0000f2001f007a0c */ /* 0x000fe20003f06270 */
[----:B------:R2:W-:Y:S01]  /*113d0*/  @!P4 ST.E.64 [R4.64], R82 ;  /* 0x000000520400c985 */ /* 0x0005e2000c101b06 */
[----:B------:R-:W-:-:S03]  /*113e0*/  ISETP.GE.AND P4, PT, R29, c[0x0][0x3c8], PT ;  /* 0x0000f2001d007a0c */ /* 0x000fc60003f86270 */
[----:B------:R4:W-:Y:S01]  /*113f0*/  @!P3 ST.E.64 [R8.64], R86 ;  /* 0x000000560800b985 */ /* 0x0009e2000c101b06 */
[----:B-1----:R-:W-:-:S04]  /*11400*/  @!P2 LEA R6, P5, R35, R2, 0x2 ;  /* 0x000000022306a211 */ /* 0x002fc800078a10ff */
[-C--:B------:R-:W-:Y:S02]  /*11410*/  @!P2 LEA.HI.X R7, R35, R3.reuse, R132, 0x2, P5 ;  /* 0x000000032307a211 */ /* 0x080fe400028f1484 */
[----:B------:R-:W-:Y:S02]  /*11420*/  ISETP.GE.AND P5, PT, R25, c[0x0][0x3c8], PT ;  /* 0x0000f20019007a0c */ /* 0x000fe40003fa6270 */
[-C--:B--2---:R-:W-:Y:S01]  /*11430*/  @!P1 LEA R4, P3, R33, R2.reuse, 0x2 ;  /* 0x0000000221049211 */ /* 0x084fe200078610ff */
[----:B------:R1:W-:Y:S01]  /*11440*/  @!P2 ST.E.64 [R6.64], R90 ;  /* 0x0000005a0600a985 */ /* 0x0003e2000c101b06 */
[----:B----4-:R-:W-:Y:S02]  /*11450*/  @!P0 LEA R8, P2, R31, R2, 0x2 ;  /* 0x000000021f088211 */ /* 0x010fe400078410ff */
[-C--:B------:R-:W-:Y:S02]  /*11460*/  @!P1 LEA.HI.X R5, R33, R3.reuse, R34, 0x2, P3 ;  /* 0x0000000321059211 */ /* 0x080fe400018f1422 */
[----:B------:R-:W-:-:S02]  /*11470*/  @!P0 LEA.HI.X R9, R31, R3, R32, 0x2, P2 ;  /* 0x000000031f098211 */ /* 0x000fc400010f1420 */
[----:B------:R-:W-:Y:S01]  /*11480*/  ISETP.GE.AND P3, PT, R23, c[0x0][0x3c8], PT ;  /* 0x0000f20017007a0c */ /* 0x000fe20003f66270 */
[----:B------:R2:W-:Y:S04]  /*11490*/  @!P1 ST.E.64 [R4.64], R94 ;  /* 0x0000005e04009985 */ /* 0x0005e8000c101b06 */
[----:B------:R-:W-:Y:S01]  /*114a0*/  @!P0 ST.E.64 [R8.64], R98 ;  /* 0x0000006208008985 */ /* 0x000fe2000c101b06 */
[----:B-----5:R-:W-:Y:S02]  /*114b0*/  ISETP.GE.AND P0, PT, R17, c[0x0][0x3c8], PT ;  /* 0x0000f20011007a0c */ /* 0x020fe40003f06270 */
[----:B-1----:R-:W-:-:S04]  /*114c0*/  @!P6 LEA R6, P2, R27, R2, 0x2 ;  /* 0x000000021b06e211 */ /* 0x002fc800078410ff */
[----:B------:R-:W-:Y:S02]  /*114d0*/  @!P6 LEA.HI.X R7, R27, R3, R28, 0x2, P2 ;  /* 0x000000031b07e211 */ /* 0x000fe400010f141c */
[----:B------:R-:W-:Y:S02]  /*114e0*/  ISETP.GE.AND P2, PT, R21, c[0x0][0x3c8], PT ;  /* 0x0000f20015007a0c */ /* 0x000fe40003f46270 */
[----:B--2---:R-:W-:-:S04]  /*114f0*/  @!P4 LEA R4, P1, R29, R2, 0x2 ;  /* 0x000000021d04c211 */ /* 0x004fc800078210ff */
[----:B------:R-:W-:Y:S02]  /*11500*/  @!P4 LEA.HI.X R5, R29, R3, R30, 0x2, P1 ;  /* 0x000000031d05c211 */ /* 0x000fe400008f141e */
[----:B------:R-:W-:-:S03]  /*11510*/  ISETP.GE.AND P1, PT, R19, c[0x0][0x3c8], PT ;  /* 0x0000f20013007a0c */ /* 0x000fc60003f26270 */
[----:B------:R1:W-:Y:S04]  /*11520*/  @!P4 ST.E.64 [R4.64], R102 ;  /* 0x000000660400c985 */ /* 0x0003e8000c101b06 */
[----:B------:R2:W-:Y:S01]  /*11530*/  @!P6 ST.E.64 [R6.64], R106 ;  /* 0x0000006a0600e985 */ /* 0x0005e2000c101b06 */
[----:B---3--:R-:W-:-:S04]  /*11540*/  @!P3 LEA R10, P6, R23, R2, 0x2 ;  /* 0x00000002170ab211 */ /* 0x008fc800078c10ff */
[----:B------:R-:W-:Y:S02]  /*11550*/  @!P3 LEA.HI.X R11, R23, R3, R24, 0x2, P6 ;  /* 0x00000003170bb211 */ /* 0x000fe400030f1418 */
[----:B-1----:R-:W-:-:S04]  /*11560*/  @!P5 LEA R4, P4, R25, R2, 0x2 ;  /* 0x000000021904d211 */ /* 0x002fc800078810ff */
[----:B------:R-:W-:Y:S02]  /*11570*/  @!P5 LEA.HI.X R5, R25, R3, R26, 0x2, P4 ;  /* 0x000000031905d211 */ /* 0x000fe400020f141a */
[----:B------:R-:W-:-:S03]  /*11580*/  @!P2 LEA R8, P4, R21, R2, 0x2 ;  /* 0x000000021508a211 */ /* 0x000fc600078810ff */
[----:B------:R1:W-:Y:S01]  /*11590*/  @!P5 ST.E.64 [R4.64], R110 ;  /* 0x0000006e0400d985 */ /* 0x0003e2000c101b06 */
[----:B--2---:R-:W-:Y:S02]  /*115a0*/  @!P1 LEA R6, P5, R19, R2, 0x2 ;  /* 0x0000000213069211 */ /* 0x004fe400078a10ff */
[-C--:B------:R-:W-:Y:S01]  /*115b0*/  @!P2 LEA.HI.X R9, R21, R3.reuse, R22, 0x2, P4 ;  /* 0x000000031509a211 */ /* 0x080fe200020f1416 */
[----:B------:R2:W-:Y:S01]  /*115c0*/  @!P3 ST.E.64 [R10.64], R114 ;  /* 0x000000720a00b985 */ /* 0x0005e2000c101b06 */
[----:B------:R-:W-:-:S03]  /*115d0*/  @!P1 LEA.HI.X R7, R19, R3, R20, 0x2, P5 ;  /* 0x0000000313079211 */ /* 0x000fc600028f1414 */
[----:B------:R2:W-:Y:S04]  /*115e0*/  @!P2 ST.E.64 [R8.64], R118 ;  /* 0x000000760800a985 */ /* 0x0005e8000c101b06 */
[----:B------:R2:W-:Y:S01]  /*115f0*/  @!P1 ST.E.64 [R6.64], R122 ;  /* 0x0000007a06009985 */ /* 0x0005e2000c101b06 */
[----:B-1----:R-:W-:-:S04]  /*11600*/  @!P0 LEA R4, P4, R17, R2, 0x2 ;  /* 0x0000000211048211 */ /* 0x002fc800078810ff */
[----:B------:R-:W-:-:S05]  /*11610*/  @!P0 LEA.HI.X R5, R17, R3, R18, 0x2, P4 ;  /* 0x0000000311058211 */ /* 0x000fca00020f1412 */
[----:B------:R2:W-:Y:S01]  /*11620*/  @!P0 ST.E.64 [R4.64], R126 ;  /* 0x0000007e04008985 */ /* 0x0005e2000c101b06 */
[----:B------:R-:W-:-:S13]  /*11630*/  ISETP.GE.AND P0, PT, R15, c[0x0][0x3c8], PT ;  /* 0x0000f2000f007a0c */ /* 0x000fda0003f06270 */
[----:B------:R-:W-:Y:S05]  /*11640*/  @P0 BRA `(.L_x_1077) ;  /* 0x0000030000000947 */ /* 0x000fea0003800000 */
[----:B------:R-:W-:-:S04]  /*11650*/  LEA R2, P0, R15, R2, 0x2 ;  /* 0x000000020f027211 */ /* 0x000fc800078010ff */
[----:B------:R-:W-:-:S05]  /*11660*/  LEA.HI.X R3, R15, R3, R16, 0x2, P0 ;  /* 0x000000030f037211 */ /* 0x000fca00000f1410 */
[----:B------:R1:W-:Y:S01]  /*11670*/  ST.E.64 [R2.64], R130 ;  /* 0x0000008202007985 */ /* 0x0003e2000c101b06 */
[----:B------:R-:W-:Y:S05]  /*11680*/  BRA `(.L_x_1077) ;  /* 0x000002c000007947 */ /* 0x000fea0003800000 */
.L_x_1073:
[----:B------:R-:W2:Y:S02]  /*11690*/  S2R R4, SR_TID.X ;  /* 0x0000000000047919 */ /* 0x000ea40000002100 */
[----:B--2---:R-:W-:-:S13]  /*116a0*/  ISETP.GT.AND P0, PT, R4, 0x7f, PT ;  /* 0x0000007f0400780c */ /* 0x004fda0003f04270 */
[----:B------:R-:W-:Y:S05]  /*116b0*/  @P0 BRA `(.L_x_1077) ;  /* 0x0000029000000947 */ /* 0x000fea0003800000 */
[----:B------:R-:W2:Y:S01]  /*116c0*/  LDL.LU R3, [R1+0xf0] ;  /* 0x0000f00001037983 */ /* 0x000ea20000300800 */
[----:B---3--:R-:W-:-:S05]  /*116d0*/  MOV R2, c[0x0][0x4e8] ;  /* 0x00013a0000027a02 */ /* 0x008fca0000000f00 */
[----:B------:R-:W-:Y:S01]  /*116e0*/  IMAD R0, R2, c[0x0][0x388], RZ ;  /* 0x0000e20002007a24 */ /* 0x000fe200078e02ff */
[----:B--2---:R-:W-:-:S04]  /*116f0*/  IADD3 R6, R3, R4, RZ ;  /* 0x0000000403067210 */ /* 0x004fc80007ffe0ff */
[----:B------:R-:W-:-:S13]  /*11700*/  ISETP.GE.AND P0, PT, R6, R0, PT ;  /* 0x000000000600720c */ /* 0x000fda0003f06270 */
[----:B------:R-:W-:Y:S05]  /*11710*/  @P0 BRA `(.L_x_1077) ;  /* 0x0000023000000947 */ /* 0x000fea0003800000 */
[----:B------:R-:W2:Y:S04]  /*11720*/  LDL.LU R3, [R1+0xe4] ;  /* 0x0000e40001037983 */ /* 0x000ea80000300800 */
[----:B------:R-:W3:Y:S04]  /*11730*/  LDL.LU R9, [R1+0xe0] ;  /* 0x0000e00001097983 */ /* 0x000ee80000300800 */
[----:B------:R-:W4:Y:S01]  /*11740*/  LDL.LU R8, [R1+0xe8] ;  /* 0x0000e80001087983 */ /* 0x000f220000300800 */
[----:B------:R-:W-:-:S13]  /*11750*/  ISETP.NE.AND P0, PT, R2, 0x1, PT ;  /* 0x000000010200780c */ /* 0x000fda0003f05270 */
[----:B-1----:R-:W-:Y:S01]  /*11760*/  @P0 IMAD.HI.U32 R7, R6, c[0x0][0x4ec], RZ ;  /* 0x00013b0006070a27 */ /* 0x002fe200078e00ff */
[----:B--2---:R-:W-:Y:S02]  /*11770*/  SHF.R.S32.HI R0, RZ, 0x1f, R3 ;  /* 0x0000001fff007819 */ /* 0x004fe40000011403 */
[----:B---3--:R-:W-:-:S03]  /*11780*/  SHF.R.S32.HI R5, RZ, 0x1f, R9 ;  /* 0x0000001fff057819 */ /* 0x008fc60000011409 */
[----:B------:R-:W-:-:S04]  /*11790*/  IMAD R0, R0, c[0x0][0x4d0], RZ ;  /* 0x0001340000007a24 */ /* 0x000fc800078e02ff */
[C---:B------:R-:W-:Y:S01]  /*117a0*/  IMAD R4, R3.reuse, c[0x0][0x4d4], R0 ;  /* 0x0001350003047a24 */ /* 0x040fe200078e0200 */
[----:B------:R-:W-:Y:S01]  /*117b0*/  MOV R0, R6 ;  /* 0x0000000600007202 */ /* 0x000fe20000000f00 */
[----:B------:R-:W-:Y:S01]  /*117c0*/  IMAD.WIDE.U32 R2, R3, c[0x0][0x4d0], RZ ;  /* 0x0001340003027a25 */ /* 0x000fe200078e00ff */
[----:B------:R-:W-:-:S03]  /*117d0*/  @P0 SHF.R.U32.HI R0, RZ, c[0x0][0x4f0], R7 ;  /* 0x00013c00ff000a19 */ /* 0x000fc60000011607 */
[----:B------:R-:W-:Y:S01]  /*117e0*/  IMAD R5, R5, c[0x0][0x4d8], RZ ;  /* 0x0001360005057a24 */ /* 0x000fe200078e02ff */
[----:B------:R-:W-:Y:S02]  /*117f0*/  IADD3 R3, R3, R4, RZ ;  /* 0x0000000403037210 */ /* 0x000fe40007ffe0ff */
[----:B----4-:R-:W-:Y:S01]  /*11800*/  SHF.R.S32.HI R4, RZ, 0x1f, R8 ;  /* 0x0000001fff047819 */ /* 0x010fe20000011408 */
[C---:B------:R-:W-:Y:S01]  /*11810*/  IMAD R7, R9.reuse, c[0x0][0x4dc], R5 ;  /* 0x0001370009077a24 */ /* 0x040fe200078e0205 */
[----:B------:R-:W-:Y:S01]  /*11820*/  IADD3 R5, -R0, RZ, RZ ;  /* 0x000000ff00057210 */ /* 0x000fe20007ffe1ff */
[----:B------:R-:W-:-:S05]  /*11830*/  IMAD.WIDE.U32 R2, R9, c[0x0][0x4d8], R2 ;  /* 0x0001360009027a25 */ /* 0x000fca00078e0002 */
[----:B------:R-:W-:Y:S01]  /*11840*/  IADD3 R3, R3, R7, RZ ;  /* 0x0000000703037210 */ /* 0x000fe20007ffe0ff */
[----:B------:R-:W-:Y:S02]  /*11850*/  IMAD R7, R4, c[0x0][0x4e0], RZ ;  /* 0x0001380004077a24 */ /* 0x000fe400078e02ff */
[----:B------:R-:W-:Y:S02]  /*11860*/  IMAD R4, R5, c[0x0][0x4e8], R6 ;  /* 0x00013a0005047a24 */ /* 0x000fe400078e0206 */
[----:B------:R-:W-:-:S03]  /*11870*/  IMAD.WIDE.U32 R2, R8, c[0x0][0x4e0], R2 ;  /* 0x0001380008027a25 */ /* 0x000fc600078e0002 */
[----:B------:R-:W-:Y:S01]  /*11880*/  SHF.R.S32.HI R5, RZ, 0x1f, R4 ;  /* 0x0000001fff057819 */ /* 0x000fe20000011404 */
[----:B------:R-:W-:Y:S01]  /*11890*/  IMAD R6, R8, c[0x0][0x4e4], R7 ;  /* 0x0001390008067a24 */ /* 0x000fe200078e0207 */
[----:B------:R-:W-:Y:S02]  /*118a0*/  SHF.R.S32.HI R7, RZ, 0x1f, R0 ;  /* 0x0000001fff077819 */ /* 0x000fe40000011400 */
[----:B------:R-:W-:Y:S01]  /*118b0*/  IADD3 R2, P0, R0, R2, RZ ;  /* 0x0000000200027210 */ /* 0x000fe20007f1e0ff */
[----:B------:R-:W-:-:S03]  /*118c0*/  IMAD R0, R5, c[0x0][0x4c8], RZ ;  /* 0x0001320005007a24 */ /* 0x000fc600078e02ff */
[----:B------:R-:W-:Y:S01]  /*118d0*/  IADD3.X R3, R7, R3, R6, P0, !PT ;  /* 0x0000000307037210 */ /* 0x000fe200007fe406 */
[----:B------:R-:W-:-:S04]  /*118e0*/  IMAD R0, R4, c[0x0][0x4cc], R0 ;  /* 0x0001330004007a24 */ /* 0x000fc800078e0200 */
[----:B------:R-:W-:-:S05]  /*118f0*/  IMAD.WIDE.U32 R2, R4, c[0x0][0x4c8], R2 ;  /* 0x0001320004027a25 */ /* 0x000fca00078e0002 */
[----:B------:R-:W-:Y:S02]  /*11900*/  IADD3 R0, R3, R0, RZ ;  /* 0x0000000003007210 */ /* 0x000fe40007ffe0ff */
[----:B------:R-:W-:-:S04]  /*11910*/  LEA R4, P0, R2, c[0x0][0x4a8], 0x2 ;  /* 0x00012a0002047a11 */ /* 0x000fc800078010ff */
[----:B------:R-:W-:Y:S02]  /*11920*/  LEA.HI.X R5, R2, c[0x0][0x4ac], R0, 0x2, P0 ;  /* 0x00012b0002057a11 */ /* 0x000fe400000f1400 */
[----:B------:R-:W-:-:S05]  /*11930*/  MOV R0, 0xff800000 ;  /* 0xff80000000007802 */ /* 0x000fca0000000f00 */
[----:B------:R1:W-:Y:S02]  /*11940*/  STG.E [R4.64], R0 ;  /* 0x0000000004007986 */ /* 0x0003e4000c101906 */
.L_x_1077:
[----:B------:R-:W-:Y:S05]  /*11950*/  BSYNC B1 ;  /* 0x0000000000017941 */ /* 0x000fea0003800000 */
.L_x_1072:
[----:B-12---:R-:W2:Y:S02]  /*11960*/  LDL R0, [R1+0x204] ;  /* 0x0002040001007983 */ /* 0x006ea40000100800 */
[----:B--2---:R-:W-:-:S13]  /*11970*/  ISETP.NE.AND P0, PT, R0, RZ, PT ;  /* 0x000000ff0000720c */ /* 0x004fda0003f05270 */
[----:B------:R-:W-:Y:S01]  /*11980*/  @P0 WARPSYNC 0xffffffff ;  /* 0xffffffff00000948 */ /* 0x000fe20003800000 */
[----:B------:R-:W-:Y:S06]  /*11990*/  @P0 BAR.SYNC.DEFER_BLOCKING 0x5, 0x100 ;  /* 0x0144000000000b1d */ /* 0x000fec0000010000 */
[----:B------:R-:W1:Y:S04]  /*119a0*/  @P0 LDS R0, [0x18100] ;  /* 0x01810000ff000984 */ /* 0x000e680000000800 */
[----:B-1----:R1:W-:Y:S04]  /*119b0*/  @P0 STL [R1+0xf4], R0 ;  /* 0x0000f40001000387 */ /* 0x0023e80000100800 */
[----:B------:R-:W-:Y:S06]  /*119c0*/  @P0 BAR.ARV 0x4, 0x100 ;  /* 0x0104000000000b1d */ /* 0x000fec0000002000 */
[----:B------:R-:W-:Y:S05]  /*119d0*/  @P0 BRA `(.L_x_1078) ;  /* 0x0000009000000947 */ /* 0x000fea0003800000 */
[----:B------:R-:W-:Y:S05]  /*119e0*/  BRA.DIV ~URZ, `(.L_x_1079) ;  /* 0x00001c927f007947 */ /* 0x000fea000b800000 */
[----:B-1----:R1:W2:Y:S02]  /*119f0*/  SHFL.IDX PT, R0, R14, RZ, 0x1f ;  /* 0x00001fff0e007589 */ /* 0x0022a400000e0000 */
.L_x_1098:
[----:B---3--:R-:W3:Y:S01]  /*11a00*/  S2R R2, SR_TID.X ;  /* 0x0000000000027919 */ /* 0x008ee20000002100 */
[----:B------:R-:W-:Y:S03]  /*11a10*/  WARPSYNC 0xffffffff ;  /* 0xffffffff00007948 */ /* 0x000fe60003800000 */
[----:B------:R-:W-:Y:S06]  /*11a20*/  BAR.SYNC.DEFER_BLOCKING 0x4, 0x100 ;  /* 0x0104000000007b1d */ /* 0x000fec0000010000 */
[----:B--2---:R2:W-:Y:S01]  /*11a30*/  STL [R1+0xf4], R0 ;  /* 0x0000f40001007387 */ /* 0x0045e20000100800 */
[----:B---3--:R-:W-:-:S13]  /*11a40*/  LOP3.LUT P0, RZ, R2, 0xff, RZ, 0xc0, !PT ;  /* 0x000000ff02ff7812 */ /* 0x008fda000780c0ff */
[----:B------:R2:W-:Y:S04]  /*11a50*/  @!P0 STS [0x18100], R14 ;  /* 0x0181000eff008388 */ /* 0x0005e80000000800 */
[----:B------:R-:W-:Y:S06]  /*11a60*/  BAR.ARV 0x5, 0x100 ;  /* 0x0144000000007b1d */ /* 0x000fec0000002000 */
.L_x_1078:
[----:B-12---:R-:W2:Y:S02]  /*11a70*/  LDL R0, [R1+0xf4] ;  /* 0x0000f40001007983 */ /* 0x006ea40000100800 */
[----:B--2---:R-:W-:-:S13]  /*11a80*/  ISETP.GE.AND P0, PT, R0, c[0x0][0x538], PT ;  /* 0x00014e0000007a0c */ /* 0x004fda0003f06270 */
[----:B---345:R-:W-:Y:S01]  /*11a90*/  @P0 CALL.REL.NOINC `(.L_x_1080) ;  /* 0x0000001000000944 */ /* 0x038fe20003c00000 */
[----:B------:R-:W-:Y:S05]  /*11aa0*/  BRA `(.L_x_1081) ;  /* 0xfffef49000007947 */ /* 0x000fea000383ffff */
.L_x_1080:
[----:B------:R-:W-:Y:S05]  /*11ab0*/  EXIT ;  /* 0x000000000000794d */ /* 0x000fea0003800000 */
.L_x_1044:
[----:B------:R-:W-:Y:S01]  /*11ac0*/  IMAD.MOV.U32 R0, RZ, RZ, R5 ;  /* 0x000000ffff007224 */ /* 0x000fe200078e0005 */
[----:B------:R-:W-:Y:S01]  /*11ad0*/  MOV R7, RZ ;  /* 0x000000ff00077202 */ /* 0x000fe20000000f00 */
[----:B------:R-:W-:Y:S01]  /*11ae0*/  IMAD.MOV.U32 R3, RZ, RZ, 0x181f ;  /* 0x0000181fff037424 */ /* 0x000fe200078e00ff */
[----:B------:R-:W-:Y:S02]  /*11af0*/  MOV R2, 0x11b10 ;  /* 0x00011b1000027802 */ /* 0x000fe40000000f00 */
[----:B-1----:R-:W-:Y:S05]  /*11b00*/  CALL.REL.NOINC `($__internal_18_$__cuda_sm70_shflsync_idx_p) ;  /* 0x00001c5000007944 */ /* 0x002fea0003c00000 */
[----:B-----5:R-:W-:Y:S01]  /*11b10*/  MOV R4, R0 ;  /* 0x0000000000047202 */ /* 0x020fe20000000f00 */
[----:B-1----:R-:W-:Y:S05]  /*11b20*/  BRA `(.L_x_1082) ;  /* 0xffff280000007947 */ /* 0x002fea000383ffff */
.L_x_1045:
[----:B------:R-:W-:Y:S01]  /*11b30*/  IMAD.MOV.U32 R0, RZ, RZ, R15 ;  /* 0x000000ffff007224 */ /* 0x000fe200078e000f */
[----:B------:R-:W-:Y:S01]  /*11b40*/  MOV R7, RZ ;  /* 0x000000ff00077202 */ /* 0x000fe20000000f00 */
[----:B------:R-:W-:Y:S01]  /*11b50*/  IMAD.MOV.U32 R3, RZ, RZ, 0x181f ;  /* 0x0000181fff037424 */ /* 0x000fe200078e00ff */
[----:B------:R-:W-:Y:S02]  /*11b60*/  MOV R2, 0x11b80 ;  /* 0x00011b8000027802 */ /* 0x000fe40000000f00 */
[----:B-123--:R-:W-:Y:S05]  /*11b70*/  CALL.REL.NOINC `($__internal_18_$__cuda_sm70_shflsync_idx_p) ;  /* 0x00001be000007944 */ /* 0x00efea0003c00000 */
[----:B------:R-:W2:Y:S04]  /*11b80*/  LDL R2, [R1+0x88] ;  /* 0x0000880001027983 */ /* 0x000ea80000100800 */
[----:B------:R-:W3:Y:S04]  /*11b90*/  LDL R9, [R1+0x9c] ;  /* 0x00009c0001097983 */ /* 0x000ee80000100800 */
[----:B------:R-:W4:Y:S04]  /*11ba0*/  LDL R6, [R1+0x54] ;  /* 0x0000540001067983 */ /* 0x000f280000100800 */
[----:B------:R-:W4:Y:S04]  /*11bb0*/  LDL R8, [R1+0x98] ;  /* 0x0000980001087983 */ /* 0x000f280000100800 */
[----:B------:R-:W4:Y:S01]  /*11bc0*/  LDL R7, [R1+0x94] ;  /* 0x0000940001077983 */ /* 0x000f220000100800 */
[----:B--2---:R-:W-:-:S02]  /*11bd0*/  ISETP.GE.AND P3, PT, R2, c[0x0][0x1d4], PT ;  /* 0x0000750002007a0c */ /* 0x004fc40003f66270 */
[----:B------:R-:W-:Y:S02]  /*11be0*/  IADD3 R2, P0, R0, R80, RZ ;  /* 0x0000005000027210 */ /* 0x000fe40007f1e0ff */
[----:B---3--:R-:W-:-:S03]  /*11bf0*/  ISETP.GE.AND P2, PT, R9, c[0x0][0x1d4], PT ;  /* 0x0000750009007a0c */ /* 0x008fc60003f46270 */
[----:B-----5:R-:W-:-:S06]  /*11c00*/  IMAD.X R3, R4, 0x1, R73, P0 ;  /* 0x0000000104037824 */ /* 0x020fcc00000e0649 */
[----:B------:R-:W-:Y:S01]  /*11c10*/  @!PT LDS RZ, [RZ] ;  /* 0x00000000fffff984 */ /* 0x000fe20000000800 */
[----:B------:R-:W-:Y:S01]  /*11c20*/  @!PT LDS RZ, [RZ] ;  /* 0x00000000fffff984 */ /* 0x000fe20000000800 */
[----:B------:R-:W-:Y:S01]  /*11c30*/  @!PT LDS RZ, [RZ] ;  /* 0x00000000fffff984 */ /* 0x000fe20000000800 */
[----:B----4-:R2:W-:Y:S01]  /*11c40*/  LDGSTS.E.BYPASS.LTC128B.128 [R6+0x10100], [R2.64], !P3 ;  /* 0x1010000002067fae */ /* 0x0105e2000d901d46 */
[----:B------:R-:W-:Y:S02]  /*11c50*/  ISETP.GE.AND P1, PT, R8, c[0x0][0x1d4], PT ;  /* 0x0000750008007a0c */ /* 0x000fe40003f26270 */
[----:B--2---:R-:W-:-:S05]  /*11c60*/  IADD3 R2, P0, R0, R79, RZ ;  /* 0x0000004f00027210 */ /* 0x004fca0007f1e0ff */
[----:B------:R-:W-:-:S05]  /*11c70*/  IMAD.X R3, R4, 0x1, R74, P0 ;  /* 0x0000000104037824 */ /* 0x000fca00000e064a */
[----:B------:R2:W-:Y:S02]  /*11c80*/  LDGSTS.E.BYPASS.LTC128B.128 [R6+0x12100], [R2.64], !P2 ;  /* 0x1210000002067fae */ /* 0x0005e4000d101d46 */
[----:B--2---:R-:W-:-:S05]  /*11c90*/  IADD3 R2, P0, R0, R81, RZ ;  /* 0x0000005100027210 */ /* 0x004fca0007f1e0ff */
[----:B------:R-:W-:-:S05]  /*11ca0*/  IMAD.X R3, R4, 0x1, R75, P0 ;  /* 0x0000000104037824 */ /* 0x000fca00000e064b */
[----:B------:R2:W-:Y:S01]  /*11cb0*/  LDGSTS.E.BYPASS.LTC128B.128 [R6+0x14100], [R2.64], !P1 ;  /* 0x1410000002067fae */ /* 0x0005e2000c901d46 */
[----:B------:R-:W-:Y:S02]  /*11cc0*/  SEL R14, RZ, 0x10, P3 ;  /* 0x00000010ff0e7807 */ /* 0x000fe40001800000 */
[----:B------:R-:W-:Y:S02]  /*11cd0*/  SEL R13, RZ, 0x10, P2 ;  /* 0x00000010ff0d7807 */ /* 0x000fe40001000000 */
[----:B------:R-:W-:Y:S02]  /*11ce0*/  SEL R12, RZ, 0x10, P1 ;  /* 0x00000010ff0c7807 */ /* 0x000fe40000800000 */
[----:B--2---:R-:W-:-:S05]  /*11cf0*/  IADD3 R2, P0, R0, R82, RZ ;  /* 0x0000005200027210 */ /* 0x004fca0007f1e0ff */
[----:B------:R-:W-:Y:S01]  /*11d00*/  IMAD.X R3, R4, 0x1, R76, P0 ;  /* 0x0000000104037824 */ /* 0x000fe200000e064c */
[----:B------:R-:W-:Y:S01]  /*11d10*/  ISETP.GE.AND P0, PT, R7, c[0x0][0x1d4], PT ;  /* 0x0000750007007a0c */ /* 0x000fe20003f06270 */
[----:B------:R-:W-:Y:S02]  /*11d20*/  IMAD.MOV.U32 R0, RZ, RZ, R5 ;  /* 0x000000ffff007224 */ /* 0x000fe400078e0005 */
[----:B------:R-:W-:Y:S01]  /*11d30*/  IMAD.MOV.U32 R7, RZ, RZ, 0x1 ;  /* 0x00000001ff077424 */ /* 0x000fe200078e00ff */
[----:B------:R-:W-:-:S09]  /*11d40*/  SEL R5, RZ, 0x10, P0 ;  /* 0x00000010ff057807 */ /* 0x000fd20000000000 */
[----:B------:R2:W-:Y:S02]  /*11d50*/  LDGSTS.E.BYPASS.LTC128B.128 [R6+0x16100], [R2.64], !P0 ;  /* 0x1610000002067fae */ /* 0x0005e4000c101d46 */
[----:B--2---:R-:W-:Y:S01]  /*11d60*/  IMAD.MOV.U32 R3, RZ, RZ, 0x181f ;  /* 0x0000181fff037424 */ /* 0x004fe200078e00ff */
[----:B------:R-:W-:Y:S02]  /*11d70*/  MOV R2, 0x11d90 ;  /* 0x00011d9000027802 */ /* 0x000fe40000000f00 */
[----:B-1----:R-:W-:Y:S05]  /*11d80*/  CALL.REL.NOINC `($__internal_18_$__cuda_sm70_shflsync_idx_p) ;  /* 0x000019d000007944 */ /* 0x002fea0003c00000 */
[----:B-----5:R-:W-:Y:S01]  /*11d90*/  IMAD.MOV.U32 R4, RZ, RZ, R0 ;  /* 0x000000ffff047224 */ /* 0x020fe200078e0000 */
[----:B------:R-:W-:Y:S01]  /*11da0*/  MOV R7, 0x1 ;  /* 0x0000000100077802 */ /* 0x000fe20000000f00 */
[----:B------:R-:W-:Y:S01]  /*11db0*/  IMAD.MOV.U32 R0, RZ, RZ, R15 ;  /* 0x000000ffff007224 */ /* 0x000fe200078e000f */
[----:B------:R-:W-:Y:S02]  /*11dc0*/  MOV R3, 0x181f ;  /* 0x0000181f00037802 */ /* 0x000fe40000000f00 */
[----:B------:R-:W-:Y:S02]  /*11dd0*/  MOV R2, 0x11df0 ;  /* 0x00011df000027802 */ /* 0x000fe40000000f00 */
[----:B-1----:R-:W-:Y:S05]  /*11de0*/  CALL.REL.NOINC `($__internal_18_$__cuda_sm70_shflsync_idx_p) ;  /* 0x0000197000007944 */ /* 0x002fea0003c00000 */
[----:B-1---5:R-:W-:Y:S05]  /*11df0*/  BRA `(.L_x_1083) ;  /* 0xffff270000007947 */ /* 0x022fea000383ffff */
.L_x_1046:
[----:B------:R-:W-:Y:S01]  /*11e00*/  IMAD.MOV.U32 R0, RZ, RZ, R4 ;  /* 0x000000ffff007224 */ /* 0x000fe200078e0004 */
[----:B------:R-:W-:Y:S01]  /*11e10*/  MOV R7, RZ ;  /* 0x000000ff00077202 */ /* 0x000fe20000000f00 */
[----:B------:R-:W-:Y:S01]  /*11e20*/  IMAD.MOV.U32 R3, RZ, RZ, 0x1c1f ;  /* 0x00001c1fff037424 */ /* 0x000fe200078e00ff */
[----:B------:R-:W-:-:S02]  /*11e30*/  MOV R2, 0x11e50 ;  /* 0x00011e5000027802 */ /* 0x000fc40000000f00 */
[----:B------:R-:W-:Y:S05]  /*11e40*/  CALL.REL.NOINC `($__internal_18_$__cuda_sm70_shflsync_idx_p) ;  /* 0x0000191000007944 */ /* 0x000fea0003c00000 */
[----:B-1---5:R-:W-:Y:S05]  /*11e50*/  BRA `(.L_x_1084) ;  /* 0xffff299000007947 */ /* 0x022fea000383ffff */
.L_x_1047:
[----:B------:R-:W-:Y:S01]  /*11e60*/  IMAD.MOV.U32 R0, RZ, RZ, R4 ;  /* 0x000000ffff007224 */ /* 0x000fe200078e0004 */
[----:B------:R-:W-:Y:S01]  /*11e70*/  MOV R7, 0x1 ;  /* 0x0000000100077802 */ /* 0x000fe20000000f00 */
[----:B------:R-:W-:Y:S01]  /*11e80*/  IMAD.MOV.U32 R3, RZ, RZ, 0x1c1f ;  /* 0x00001c1fff037424 */ /* 0x000fe200078e00ff */
[----:B------:R-:W-:-:S02]  /*11e90*/  MOV R2, 0x11eb0 ;  /* 0x00011eb000027802 */ /* 0x000fc40000000f00 */
[----:B-1----:R-:W-:Y:S05]  /*11ea0*/  CALL.REL.NOINC `($__internal_18_$__cuda_sm70_shflsync_idx_p) ;  /* 0x000018b000007944 */ /* 0x002fea0003c00000 */
[----:B------:R-:W-:-:S05]  /*11eb0*/  IMAD.IADD R0, R5, 0x1, R0 ;  /* 0x0000000105007824 */ /* 0x000fca00078e0200 */
[----:B------:R-:W-:-:S04]  /*11ec0*/  IMNMX R0, R6, R0, PT ;  /* 0x0000000006007217 */ /* 0x000fc80003800200 */
[C---:B------:R-:W-:Y:S02]  /*11ed0*/  ISETP.GT.AND P0, PT, R0.reuse, RZ, PT ;  /* 0x000000ff0000720c */ /* 0x040fe40003f04270 */
[C---:B------:R-:W-:Y:S02]  /*11ee0*/  ISETP.GT.AND P2, PT, R0.reuse, 0x1, PT ;  /* 0x000000010000780c */ /* 0x040fe40003f44270 */
        /* <DEDUP_REMOVED lines=44> */
[----:B------:R-:W-:Y:S02]  /*121b0*/  FSEL R76, R34, -INF , P4 ;  /* 0xff800000224c7808 */ /* 0x000fe40002000000 */
[----:B------:R-:W-:-:S02]  /*121c0*/  FMNMX.FTZ R0, R84, R0, !PT ;  /* 0x0000000054007209 */ /* 0x000fc40007810000 */
[----:B------:R-:W-:Y:S02]  /*121d0*/  FMNMX.FTZ R3, R77, R2, !PT ;  /* 0x000000024d037209 */ /* 0x000fe40007810000 */
[----:B------:R-:W-:Y:S02]  /*121e0*/  FMNMX.FTZ R0, R83, R0, !PT ;  /* 0x0000000053007209 */ /* 0x000fe40007810000 */
[----:B------:R-:W-:Y:S02]  /*121f0*/  FSEL R75, R33, -INF , P3 ;  /* 0xff800000214b7808 */ /* 0x000fe40001800000 */
[----:B------:R-:W-:Y:S02]  /*12200*/  FMNMX.FTZ R16, R76, R3, !PT ;  /* 0x000000034c107209 */ /* 0x000fe40007810000 */
[----:B------:R-:W-:Y:S02]  /*12210*/  FMNMX.FTZ R0, R82, R0, !PT ;  /* 0x0000000052007209 */ /* 0x000fe40007810000 */
[----:B------:R-:W-:-:S02]  /*12220*/  FSEL R74, R32, -INF , P2 ;  /* 0xff800000204a7808 */ /* 0x000fc40001000000 */
[----:B------:R-:W-:Y:S02]  /*12230*/  FMNMX.FTZ R16, R75, R16, !PT ;  /* 0x000000104b107209 */ /* 0x000fe40007810000 */
[----:B------:R-:W-:Y:S02]  /*12240*/  FMNMX.FTZ R0, R81, R0, !PT ;  /* 0x0000000051007209 */ /* 0x000fe40007810000 */
[----:B------:R-:W-:Y:S02]  /*12250*/  FSEL R73, R27, -INF , P1 ;  /* 0xff8000001b497808 */ /* 0x000fe40000800000 */
[----:B------:R-:W-:Y:S02]  /*12260*/  FMNMX.FTZ R16, R74, R16, !PT ;  /* 0x000000104a107209 */ /* 0x000fe40007810000 */
[----:B------:R-:W-:Y:S01]  /*12270*/  FMNMX.FTZ R132, R80, R0, !PT ;  /* 0x0000000050847209 */ /* 0x000fe20007810000 */
[----:B------:R-:W-:Y:S01]  /*12280*/  IMAD.MOV.U32 R0, RZ, RZ, 0x2 ;  /* 0x00000002ff007424 */ /* 0x000fe200078e00ff */
[----:B------:R-:W-:-:S02]  /*12290*/  FSEL R72, R26, -INF , P0 ;  /* 0xff8000001a487808 */ /* 0x000fc40000000000 */
[----:B------:R-:W-:Y:S01]  /*122a0*/  FMNMX.FTZ R16, R73, R16, !PT ;  /* 0x0000001049107209 */ /* 0x000fe20007810000 */
[----:B-----5:R-:W-:Y:S01]  /*122b0*/  IMAD.MOV.U32 R4, RZ, RZ, R132 ;  /* 0x000000ffff047224 */ /* 0x020fe200078e0084 */
[----:B------:R-:W-:Y:S02]  /*122c0*/  MOV R2, 0x122f0 ;  /* 0x000122f000027802 */ /* 0x000fe40000000f00 */
[----:B------:R-:W-:Y:S02]  /*122d0*/  FMNMX.FTZ R16, R72, R16, !PT ;  /* 0x0000001048107209 */ /* 0x000fe40007810000 */
[----:B-1----:R-:W-:Y:S05]  /*122e0*/  CALL.REL.NOINC `($__internal_17_$__cuda_sm70_shflsync_bfly_p) ;  /* 0x000013f000007944 */ /* 0x002fea0003c00000 */
[----:B------:R-:W-:Y:S01]  /*122f0*/  FMNMX.FTZ R132, R132, R0, !PT ;  /* 0x0000000084847209 */ /* 0x000fe20007810000 */
[----:B------:R-:W-:Y:S01]  /*12300*/  IMAD.MOV.U32 R0, RZ, RZ, 0x1 ;  /* 0x00000001ff007424 */ /* 0x000fe200078e00ff */
[----:B------:R-:W-:-:S03]  /*12310*/  MOV R2, 0x12340 ;  /* 0x0001234000027802 */ /* 0x000fc60000000f00 */
[----:B------:R-:W-:Y:S02]  /*12320*/  IMAD.MOV.U32 R4, RZ, RZ, R132 ;  /* 0x000000ffff047224 */ /* 0x000fe400078e0084 */
[----:B-1---5:R-:W-:Y:S05]  /*12330*/  CALL.REL.NOINC `($__internal_17_$__cuda_sm70_shflsync_bfly_p) ;  /* 0x000013a000007944 */ /* 0x022fea0003c00000 */
[----:B------:R-:W-:Y:S01]  /*12340*/  FMNMX.FTZ R132, R132, R0, !PT ;  /* 0x0000000084847209 */ /* 0x000fe20007810000 */
[----:B------:R-:W-:Y:S01]  /*12350*/  IMAD.MOV.U32 R4, RZ, RZ, R16 ;  /* 0x000000ffff047224 */ /* 0x000fe200078e0010 */
[----:B------:R-:W-:Y:S01]  /*12360*/  MOV R2, 0x12390 ;  /* 0x0001239000027802 */ /* 0x000fe20000000f00 */
[----:B------:R-:W-:Y:S02]  /*12370*/  IMAD.MOV.U32 R0, RZ, RZ, 0x2 ;  /* 0x00000002ff007424 */ /* 0x000fe400078e00ff */
[----:B-1---5:R-:W-:Y:S05]  /*12380*/  CALL.REL.NOINC `($__internal_17_$__cuda_sm70_shflsync_bfly_p) ;  /* 0x0000135000007944 */ /* 0x022fea0003c00000 */
[----:B------:R-:W-:Y:S01]  /*12390*/  FMNMX.FTZ R16, R16, R0, !PT ;  /* 0x0000000010107209 */ /* 0x000fe20007810000 */
[----:B------:R-:W-:Y:S01]  /*123a0*/  IMAD.MOV.U32 R0, RZ, RZ, 0x1 ;  /* 0x00000001ff007424 */ /* 0x000fe200078e00ff */
[----:B------:R-:W-:-:S03]  /*123b0*/  MOV R2, 0x123e0 ;  /* 0x000123e000027802 */ /* 0x000fc60000000f00 */
[----:B------:R-:W-:Y:S02]  /*123c0*/  IMAD.MOV.U32 R4, RZ, RZ, R16 ;  /* 0x000000ffff047224 */ /* 0x000fe400078e0010 */
[----:B-1---5:R-:W-:Y:S05]  /*123d0*/  CALL.REL.NOINC `($__internal_17_$__cuda_sm70_shflsync_bfly_p) ;  /* 0x0000130000007944 */ /* 0x022fea0003c00000 */
[----:B------:R-:W-:Y:S01]  /*123e0*/  MOV R3, R0 ;  /* 0x0000000000037202 */ /* 0x000fe20000000f00 */
[----:B-1---5:R-:W-:Y:S05]  /*123f0*/  BRA `(.L_x_1085) ;  /* 0xffff2aa000007947 */ /* 0x022fea000383ffff */
.L_x_1051:
[----:B------:R-:W-:Y:S01]  /*12400*/  MOV R7, RZ ;  /* 0x000000ff00077202 */ /* 0x000fe20000000f00 */
[----:B------:R-:W-:Y:S01]  /*12410*/  IMAD.MOV.U32 R0, RZ, RZ, R5 ;  /* 0x000000ffff007224 */ /* 0x000fe200078e0005 */
[----:B--2---:R-:W-:Y:S01]  /*12420*/  MOV R2, 0x12450 ;  /* 0x0001245000027802 */ /* 0x004fe20000000f00 */
[----:B------:R-:W-:Y:S02]  /*12430*/  IMAD.MOV.U32 R3, RZ, RZ, 0x181f ;  /* 0x0000181fff037424 */ /* 0x000fe400078e00ff */
[----:B-1----:R-:W-:Y:S05]  /*12440*/  CALL.REL.NOINC `($__internal_18_$__cuda_sm70_shflsync_idx_p) ;  /* 0x0000131000007944 */ /* 0x002fea0003c00000 */
[----:B-----5:R-:W-:Y:S01]  /*12450*/  MOV R4, R0 ;  /* 0x0000000000047202 */ /* 0x020fe20000000f00 */
[----:B-1----:R-:W-:-:S05]  /*12460*/  BRA `(.L_x_1086) ;  /* 0xffff470000007947 */ /* 0x002fca000383ffff */
.L_x_1052:
[----:B------:R-:W-:Y:S01]  /*12470*/  MOV R7, RZ ;  /* 0x000000ff00077202 */ /* 0x000fe20000000f00 */
[----:B------:R-:W-:Y:S01]  /*12480*/  IMAD.MOV.U32 R0, RZ, RZ, R21 ;  /* 0x000000ffff007224 */ /* 0x000fe200078e0015 */
[----:B--2---:R-:W-:Y:S01]  /*12490*/  MOV R2, 0x124c0 ;  /* 0x000124c000027802 */ /* 0x004fe20000000f00 */
[----:B------:R-:W-:Y:S02]  /*124a0*/  IMAD.MOV.U32 R3, RZ, RZ, 0x181f ;  /* 0x0000181fff037424 */ /* 0x000fe400078e00ff */
[----:B-1-34-:R-:W-:Y:S05]  /*124b0*/  CALL.REL.NOINC `($__internal_18_$__cuda_sm70_shflsync_idx_p) ;  /* 0x000012a000007944 */ /* 0x01afea0003c00000 */
[----:B------:R-:W2:Y:S01]  /*124c0*/  LDL R3, [R1+0x88] ;  /* 0x0000880001037983 */ /* 0x000ea20000100800 */
[----:B------:R-:W-:Y:S03]  /*124d0*/  IADD3 R6, P0, R0, R30, RZ ;  /* 0x0000001e00067210 */ /* 0x000fe60007f1e0ff */
[----:B------:R-:W3:Y:S02]  /*124e0*/  LDL R2, [R1+0x9c] ;  /* 0x00009c0001027983 */ /* 0x000ee40000100800 */
[----:B-----5:R-:W-:Y:S02]  /*124f0*/  IMAD.X R7, R4, 0x1, R22, P0 ;  /* 0x0000000104077824 */ /* 0x020fe400000e0616 */
[----:B------:R-:W4:Y:S04]  /*12500*/  LDL R12, [R1+0x54] ;  /* 0x00005400010c7983 */ /* 0x000f280000100800 */
[----:B------:R-:W4:Y:S04]  /*12510*/  LDL R15, [R1+0x98] ;  /* 0x00009800010f7983 */ /* 0x000f280000100800 */
[----:B------:R-:W4:Y:S04]  /*12520*/  LDL R14, [R1+0x58] ;  /* 0x00005800010e7983 */ /* 0x000f280000100800 */
[----:B------:R-:W4:Y:S01]  /*12530*/  LDL R13, [R1+0x94] ;  /* 0x00009400010d7983 */ /* 0x000f220000100800 */
[----:B--2---:R-:W-:Y:S02]  /*12540*/  ISETP.GE.AND P3, PT, R3, c[0x0][0x1d4], PT ;  /* 0x0000750003007a0c */ /* 0x004fe40003f66270 */
[----:B---3--:R-:W-:Y:S02]  /*12550*/  ISETP.GE.AND P2, PT, R2, c[0x0][0x1d4], PT ;  /* 0x0000750002007a0c */ /* 0x008fe40003f46270 */
[----:B------:R-:W-:Y:S02]  /*12560*/  IADD3 R2, P0, R0, R31, RZ ;  /* 0x0000001f00027210 */ /* 0x000fe40007f1e0ff */
[----:B------:R-:W-:Y:S03]  /*12570*/  SEL R20, RZ, 0x10, P2 ;  /* 0x00000010ff147807 */ /* 0x000fe60001000000 */
[----:B------:R-:W-:Y:S01]  /*12580*/  IMAD.X R3, R4, 0x1, R23, P0 ;  /* 0x0000000104037824 */ /* 0x000fe200000e0617 */
[----:B----4-:R-:W-:Y:S03]  /*12590*/  ISETP.GE.AND P1, PT, R15, c[0x0][0x1d4], PT ;  /* 0x000075000f007a0c */ /* 0x010fe60003f26270 */
[----:B------:R-:W-:Y:S01]  /*125a0*/  @!PT LDS RZ, [RZ] ;  /* 0x00000000fffff984 */ /* 0x000fe20000000800 */
[----:B------:R-:W-:Y:S01]  /*125b0*/  @!PT LDS RZ, [RZ] ;  /* 0x00000000fffff984 */ /* 0x000fe20000000800 */
[----:B------:R-:W-:Y:S01]  /*125c0*/  @!PT LDS RZ, [RZ] ;  /* 0x00000000fffff984 */ /* 0x000fe20000000800 */
[----:B------:R2:W-:Y:S01]  /*125d0*/  LDGSTS.E.BYPASS.LTC128B.128 [R12+0x100], [R6.64], !P3 ;  /* 0x00100000060c7fae */ /* 0x0005e2000d901d46 */
[----:B------:R-:W-:Y:S03]  /*125e0*/  SEL R15, RZ, 0x10, P1 ;  /* 0x00000010ff0f7807 */ /* 0x000fe60000800000 */
[----:B------:R3:W-:Y:S01]  /*125f0*/  LDGSTS.E.BYPASS.LTC128B.128 [R12+0x2100], [R2.64], !P2 ;  /* 0x02100000020c7fae */ /* 0x0007e2000d101d46 */
[----:B--2---:R-:W-:Y:S01]  /*12600*/  IMAD.MOV.U32 R7, RZ, RZ, 0x1 ;  /* 0x00000001ff077424 */ /* 0x004fe200078e00ff */
[----:B---3--:R-:W-:Y:S05]  /*12610*/  IADD3 R2, P0, R0, R132, RZ ;  /* 0x0000008400027210 */ /* 0x008fea0007f1e0ff */
[----:B------:R-:W-:Y:S05]  /*12620*/  IMAD.X R3, R4, 0x1, R28, P0 ;  /* 0x0000000104037824 */ /* 0x000fea00000e061c */
[----:B------:R2:W-:Y:S02]  /*12630*/  LDGSTS.E.BYPASS.LTC128B.128 [R12+0x4100], [R2.64], !P1 ;  /* 0x04100000020c7fae */ /* 0x0005e4000c901d46 */
[----:B--2---:R-:W-:Y:S01]  /*12640*/  IADD3 R2, P0, R0, R14, RZ ;  /* 0x0000000e00027210 */ /* 0x004fe20007f1e0ff */
[----:B------:R-:W-:Y:S01]  /*12650*/  IMAD.MOV.U32 R0, RZ, RZ, R5 ;  /* 0x000000ffff007224 */ /* 0x000fe200078e0005 */
[----:B------:R-:W-:Y:S03]  /*12660*/  SEL R5, RZ, 0x10, P3 ;  /* 0x00000010ff057807 */ /* 0x000fe60001800000 */
[----:B------:R-:W-:Y:S01]  /*12670*/  IMAD.X R3, R4, 0x1, R29, P0 ;  /* 0x0000000104037824 */ /* 0x000fe200000e061d */
[----:B------:R-:W-:Y:S04]  /*12680*/  ISETP.GE.AND P0, PT, R13, c[0x0][0x1d4], PT ;  /* 0x000075000d007a0c */ /* 0x000fe80003f06270 */
[----:B------:R-:W-:Y:S09]  /*12690*/  SEL R14, RZ, 0x10, P0 ;  /* 0x00000010ff0e7807 */ /* 0x000ff20000000000 */
[----:B------:R2:W-:Y:S02]  /*126a0*/  LDGSTS.E.BYPASS.LTC128B.128 [R12+0x6100], [R2.64], !P0 ;  /* 0x06100000020c7fae */ /* 0x0005e4000c101d46 */
[----:B--2---:R-:W-:Y:S01]  /*126b0*/  MOV R2, 0x126e0 ;  /* 0x000126e000027802 */ /* 0x004fe20000000f00 */
[----:B------:R-:W-:Y:S02]  /*126c0*/  IMAD.MOV.U32 R3, RZ, RZ, 0x181f ;  /* 0x0000181fff037424 */ /* 0x000fe400078e00ff */
[----:B-1----:R-:W-:Y:S05]  /*126d0*/  CALL.REL.NOINC `($__internal_18_$__cuda_sm70_shflsync_idx_p) ;  /* 0x0000108000007944 */ /* 0x002fea0003c00000 */
[----:B------:R-:W-:Y:S01]  /*126e0*/  MOV R7, 0x1 ;  /* 0x0000000100077802 */ /* 0x000fe20000000f00 */
[----:B-----5:R-:W-:Y:S01]  /*126f0*/  IMAD.MOV.U32 R4, RZ, RZ, R0 ;  /* 0x000000ffff047224 */ /* 0x020fe200078e0000 */
[----:B------:R-:W-:Y:S01]  /*12700*/  MOV R3, 0x181f ;  /* 0x0000181f00037802 */ /* 0x000fe20000000f00 */
[----:B------:R-:W-:Y:S01]  /*12710*/  IMAD.MOV.U32 R0, RZ, RZ, R21 ;  /* 0x000000ffff007224 */ /* 0x000fe200078e0015 */
[----:B------:R-:W-:Y:S02]  /*12720*/  MOV R2, 0x12740 ;  /* 0x0001274000027802 */ /* 0x000fe40000000f00 */
[----:B-1----:R-:W-:Y:S05]  /*12730*/  CALL.REL.NOINC `($__internal_18_$__cuda_sm70_shflsync_idx_p) ;  /* 0x0000102000007944 */ /* 0x002fea0003c00000 */
[----:B-1---5:R-:W-:-:S05]  /*12740*/  BRA `(.L_x_1087) ;  /* 0xffff462000007947 */ /* 0x022fca000383ffff */
.L_x_1055:
[----:B------:R-:W-:Y:S01]  /*12750*/  MOV R7, RZ ;  /* 0x000000ff00077202 */ /* 0x000fe20000000f00 */
[----:B------:R-:W-:Y:S01]  /*12760*/  IMAD.MOV.U32 R0, RZ, RZ, R5 ;  /* 0x000000ffff007224 */ /* 0x000fe200078e0005 */
[----:B------:R-:W-:Y:S01]  /*12770*/  MOV R2, 0x127a0 ;  /* 0x000127a000027802 */ /* 0x000fe20000000f00 */
[----:B------:R-:W-:Y:S02]  /*12780*/  IMAD.MOV.U32 R3, RZ, RZ, 0x181f ;  /* 0x0000181fff037424 */ /* 0x000fe400078e00ff */
[----:B--2---:R-:W-:Y:S05]  /*12790*/  CALL.REL.NOINC `($__internal_18_$__cuda_sm70_shflsync_idx_p) ;  /* 0x00000fc000007944 */ /* 0x004fea0003c00000 */
[----:B-----5:R-:W-:Y:S01]  /*127a0*/  MOV R4, R0 ;  /* 0x0000000000047202 */ /* 0x020fe20000000f00 */
[----:B-1----:R-:W-:-:S05]  /*127b0*/  BRA `(.L_x_1088) ;  /* 0xffff5d1000007947 */ /* 0x002fca000383ffff */
.L_x_1056:
[----:B------:R-:W-:Y:S01]  /*127c0*/  MOV R7, RZ ;  /* 0x000000ff00077202 */ /* 0x000fe20000000f00 */
[----:B------:R-:W-:Y:S01]  /*127d0*/  IMAD.MOV.U32 R0, RZ, RZ, R13 ;  /* 0x000000ffff007224 */ /* 0x000fe200078e000d */
[----:B------:R-:W-:Y:S01]  /*127e0*/  MOV R2, 0x12810 ;  /* 0x0001281000027802 */ /* 0x000fe20000000f00 */
[----:B------:R-:W-:Y:S02]  /*127f0*/  IMAD.MOV.U32 R3, RZ, RZ, 0x181f ;  /* 0x0000181fff037424 */ /* 0x000fe400078e00ff */
[----:B-123--:R-:W-:Y:S05]  /*12800*/  CALL.REL.NOINC `($__internal_18_$__cuda_sm70_shflsync_idx_p) ;  /* 0x00000f5000007944 */ /* 0x00efea0003c00000 */
[----:B------:R-:W2:Y:S01]  /*12810*/  LDL R3, [R1+0x88] ;  /* 0x0000880001037983 */ /* 0x000ea20000100800 */
[----:B------:R-:W-:Y:S03]  /*12820*/  IADD3 R6, P0, R0, R19, RZ ;  /* 0x0000001300067210 */ /* 0x000fe60007f1e0ff */
[----:B------:R-:W3:Y:S02]  /*12830*/  LDL R2, [R1+0x9c] ;  /* 0x00009c0001027983 */ /* 0x000ee40000100800 */
[----:B-----5:R-:W-:Y:S02]  /*12840*/  IMAD.X R7, R4, 0x1, R14, P0 ;  /* 0x0000000104077824 */ /* 0x020fe400000e060e */
        /* <DEDUP_REMOVED lines=36> */
.L_x_1057:
[----:B------:R-:W-:Y:S01]  /*12a90*/  MOV R7, RZ ;  /* 0x000000ff00077202 */ /* 0x000fe20000000f00 */
[----:B------:R-:W-:Y:S01]  /*12aa0*/  IMAD.MOV.U32 R0, RZ, RZ, R4 ;  /* 0x000000ffff007224 */ /* 0x000fe200078e0004 */
[----:B------:R-:W-:Y:S01]  /*12ab0*/  MOV R2, 0x12ae0 ;  /* 0x00012ae000027802 */ /* 0x000fe20000000f00 */
[----:B------:R-:W-:Y:S02]  /*12ac0*/  IMAD.MOV.U32 R3, RZ, RZ, 0x1c1f ;  /* 0x00001c1fff037424 */ /* 0x000fe400078e00ff */
[----:B------:R-:W-:Y:S05]  /*12ad0*/  CALL.REL.NOINC `($__internal_18_$__cuda_sm70_shflsync_idx_p) ;  /* 0x00000c8000007944 */ /* 0x000fea0003c00000 */
[----:B-1---5:R-:W-:-:S05]  /*12ae0*/  BRA `(.L_x_1090) ;  /* 0xffff5eb000007947 */ /* 0x022fca000383ffff */
.L_x_1058:
[----:B------:R-:W-:Y:S01]  /*12af0*/  MOV R7, 0x1 ;  /* 0x0000000100077802 */ /* 0x000fe20000000f00 */
[----:B------:R-:W-:Y:S01]  /*12b00*/  IMAD.MOV.U32 R0, RZ, RZ, R4 ;  /* 0x000000ffff007224 */ /* 0x000fe200078e0004 */
[----:B------:R-:W-:Y:S01]  /*12b10*/  MOV R2, 0x12b40 ;  /* 0x00012b4000027802 */ /* 0x000fe20000000f00 */
[----:B------:R-:W-:Y:S02]  /*12b20*/  IMAD.MOV.U32 R3, RZ, RZ, 0x1c1f ;  /* 0x00001c1fff037424 */ /* 0x000fe400078e00ff */
[----:B-1----:R-:W-:Y:S05]  /*12b30*/  CALL.REL.NOINC `($__internal_18_$__cuda_sm70_shflsync_idx_p) ;  /* 0x00000c2000007944 */ /* 0x002fea0003c00000 */
[----:B------:R-:W2:Y:S01]  /*12b40*/  LDL.LU R9, [R1+0x80] ;  /* 0x0000800001097983 */ /* 0x000ea20000300800 */
[----:B------:R-:W-:Y:S03]  /*12b50*/  IMAD.IADD R0, R5, 0x1, R0 ;  /* 0x0000000105007824 */ /* 0x000fe600078e0200 */
[----:B------:R-:W3:Y:S02]  /*12b60*/  LDL.LU R8, [R1+0x7c] ;  /* 0x00007c0001087983 */ /* 0x000ee40000300800 */
[C---:B------:R-:W-:Y:S02]  /*12b70*/  ISETP.GT.AND P4, PT, R0.reuse, 0x9, PT ;  /* 0x000000090000780c */ /* 0x040fe40003f84270 */
[C---:B------:R-:W-:Y:S01]  /*12b80*/  ISETP.GT.AND P3, PT, R0.reuse, 0x8, PT ;  /* 0x000000080000780c */ /* 0x040fe20003f64270 */
[----:B------:R-:W4:Y:S01]  /*12b90*/  LDL.LU R7, [R1+0x78] ;  /* 0x0000780001077983 */ /* 0x000f220000300800 */
[C---:B------:R-:W-:Y:S02]  /*12ba0*/  ISETP.GT.AND P1, PT, R0.reuse, 0x10, PT ;  /* 0x000000100000780c */ /* 0x040fe40003f24270 */
[C---:B------:R-:W-:Y:S01]  /*12bb0*/  ISETP.GT.AND P0, PT, R0.reuse, RZ, PT ;  /* 0x000000ff0000720c */ /* 0x040fe20003f04270 */
[----:B-----5:R-:W4:Y:S01]  /*12bc0*/  LDL.LU R4, [R1+0x74] ;  /* 0x0000740001047983 */ /* 0x020f220000300800 */
[C---:B------:R-:W-:Y:S03]  /*12bd0*/  ISETP.GT.AND P2, PT, R0.reuse, 0x1, PT ;  /* 0x000000010000780c */ /* 0x040fe60003f44270 */
[----:B------:R-:W4:Y:S04]  /*12be0*/  LDL.LU R3, [R1+0x68] ;  /* 0x0000680001037983 */ /* 0x000f280000300800 */
[----:B------:R-:W4:Y:S01]  /*12bf0*/  LDL.LU R2, [R1+0x64] ;  /* 0x0000640001027983 */ /* 0x000f220000300800 */
[----:B--2---:R-:W-:Y:S02]  /*12c00*/  FSEL R5, R9, -INF , P0 ;  /* 0xff80000009057808 */ /* 0x004fe40000000000 */
[----:B------:R-:W-:Y:S02]  /*12c10*/  ISETP.GT.AND P0, PT, R0, 0x11, PT ;  /* 0x000000110000780c */ /* 0x000fe40003f04270 */
[----:B---3--:R-:W-:Y:S02]  /*12c20*/  FSEL R177, R8, -INF , P2 ;  /* 0xff80000008b17808 */ /* 0x008fe40001000000 */
[C---:B------:R-:W-:Y:S02]  /*12c30*/  ISETP.GT.AND P2, PT, R0.reuse, 0x20, PT ;  /* 0x000000200000780c */ /* 0x040fe40003f44270 */
[----:B----4-:R-:W-:Y:S02]  /*12c40*/  FSEL R35, R7, -INF , P3 ;  /* 0xff80000007237808 */ /* 0x010fe40001800000 */
[----:B------:R-:W-:Y:S02]  /*12c50*/  ISETP.GT.AND P3, PT, R0, 0x18, PT ;  /* 0x000000180000780c */ /* 0x000fe40003f64270 */
[----:B------:R-:W-:Y:S02]  /*12c60*/  FSEL R34, R4, -INF , P4 ;  /* 0xff80000004227808 */ /* 0x000fe40002000000 */
[C---:B------:R-:W-:Y:S01]  /*12c70*/  ISETP.GT.AND P4, PT, R0.reuse, 0x19, PT ;  /* 0x000000190000780c */ /* 0x040fe20003f84270 */
[----:B------:R-:W2:Y:S01]  /*12c80*/  LDL.LU R4, [R1+0x58] ;  /* 0x0000580001047983 */ /* 0x000ea20000300800 */
[----:B------:R-:W-:Y:S02]  /*12c90*/  FSEL R33, R3, -INF , P1 ;  /* 0xff80000003217808 */ /* 0x000fe40000800000 */
[----:B------:R-:W-:Y:S01]  /*12ca0*/  ISETP.GT.AND P1, PT, R0, 0x21, PT ;  /* 0x000000210000780c */ /* 0x000fe20003f24270 */
[----:B------:R-:W3:Y:S01]  /*12cb0*/  LDL.LU R7, [R1+0x60] ;  /* 0x0000600001077983 */ /* 0x000ee20000300800 */
[----:B------:R-:W-:Y:S02]  /*12cc0*/  FSEL R32, R2, -INF , P0 ;  /* 0xff80000002207808 */ /* 0x000fe40000000000 */
[----:B------:R-:W-:Y:S01]  /*12cd0*/  ISETP.GT.AND P0, PT, R0, 0x28, PT ;  /* 0x000000280000780c */ /* 0x000fe20003f04270 */
[----:B------:R-:W4:Y:S01]  /*12ce0*/  LDL.LU R3, [R1+0x5c] ;  /* 0x00005c0001037983 */ /* 0x000f220000300800 */
        /* <DEDUP_REMOVED lines=30> */
[----:B------:R-:W-:Y:S02]  /*12ed0*/  FSEL R26, R179, -INF , P4 ;  /* 0xff800000b31a7808 */ /* 0x000fe40002000000 */
[----:B------:R-:W-:Y:S02]  /*12ee0*/  FMNMX.FTZ R0, R16, R0, !PT ;  /* 0x0000000010007209 */ /* 0x000fe40007810000 */
[----:B------:R-:W-:Y:S02]  /*12ef0*/  FMNMX.FTZ R2, R27, R2, !PT ;  /* 0x000000021b027209 */ /* 0x000fe40007810000 */
[----:B------:R-:W-:Y:S02]  /*12f00*/  FMNMX.FTZ R0, R15, R0, !PT ;  /* 0x000000000f007209 */ /* 0x000fe40007810000 */
[----:B------:R-:W-:Y:S02]  /*12f10*/  FMNMX.FTZ R176, R26, R2, !PT ;  /* 0x000000021ab07209 */ /* 0x000fe40007810000 */
[----:B------:R-:W-:Y:S02]  /*12f20*/  FSEL R8, R191, -INF , P1 ;  /* 0xff800000bf087808 */ /* 0x000fe40000800000 */
[----:B------:R-:W-:Y:S02]  /*12f30*/  MOV R2, 0x13010 ;  /* 0x0001301000027802 */ /* 0x000fe40000000f00 */
[----:B--2---:R-:W-:Y:S02]  /*12f40*/  FSEL R10, R4, -INF , P3 ;  /* 0xff800000040a7808 */ /* 0x004fe40001800000 */
[----:B------:R-:W-:Y:S01]  /*12f50*/  FMNMX.FTZ R4, R14, R0, !PT ;  /* 0x000000000e047209 */ /* 0x000fe20007810000 */
[----:B------:R-:W-:Y:S01]  /*12f60*/  IMAD.MOV.U32 R0, RZ, RZ, 0x2 ;  /* 0x00000002ff007424 */ /* 0x000fe200078e00ff */
[----:B---3--:R-:W-:Y:S02]  /*12f70*/  FSEL R9, R7, -INF , P2 ;  /* 0xff80000007097808 */ /* 0x008fe40001000000 */
[----:B------:R-:W-:Y:S02]  /*12f80*/  FMNMX.FTZ R176, R10, R176, !PT ;  /* 0x000000b00ab07209 */ /* 0x000fe40007810000 */
[----:B------:R-:W-:Y:S02]  /*12f90*/  FMNMX.FTZ R4, R13, R4, !PT ;  /* 0x000000040d047209 */ /* 0x000fe40007810000 */
[----:B------:R-:W-:Y:S02]  /*12fa0*/  FMNMX.FTZ R176, R9, R176, !PT ;  /* 0x000000b009b07209 */ /* 0x000fe40007810000 */
[----:B------:R-:W-:Y:S02]  /*12fb0*/  FMNMX.FTZ R4, R12, R4, !PT ;  /* 0x000000040c047209 */ /* 0x000fe40007810000 */
[----:B----4-:R-:W-:Y:S02]  /*12fc0*/  FSEL R7, R3, -INF , P0 ;  /* 0xff80000003077808 */ /* 0x010fe40000000000 */
[----:B------:R-:W-:Y:S02]  /*12fd0*/  FMNMX.FTZ R176, R8, R176, !PT ;  /* 0x000000b008b07209 */ /* 0x000fe40007810000 */
[----:B------:R-:W-:Y:S02]  /*12fe0*/  FMNMX.FTZ R4, R11, R4, !PT ;  /* 0x000000040b047209 */ /* 0x000fe40007810000 */
[----:B------:R-:W-:Y:S02]  /*12ff0*/  FMNMX.FTZ R176, R7, R176, !PT ;  /* 0x000000b007b07209 */ /* 0x000fe40007810000 */
[----:B-1----:R-:W-:Y:S05]  /*13000*/  CALL.REL.NOINC `($__internal_17_$__cuda_sm70_shflsync_bfly_p) ;  /* 0x000006d000007944 */ /* 0x002fea0003c00000 */
[----:B------:R-:W-:Y:S01]  /*13010*/  FMNMX.FTZ R4, R4, R0, !PT ;  /* 0x0000000004047209 */ /* 0x000fe20007810000 */
[----:B------:R-:W-:Y:S01]  /*13020*/  IMAD.MOV.U32 R0, RZ, RZ, 0x1 ;  /* 0x00000001ff007424 */ /* 0x000fe200078e00ff */
[----:B------:R-:W-:Y:S02]  /*13030*/  MOV R2, 0x13050 ;  /* 0x0001305000027802 */ /* 0x000fe40000000f00 */
        /* <DEDUP_REMOVED lines=8> */
[----:B------:R-:W-:Y:S02]  /*130c0*/  MOV R2, 0x130e0 ;  /* 0x000130e000027802 */ /* 0x000fe40000000f00 */
[----:B-1---5:R-:W-:Y:S05]  /*130d0*/  CALL.REL.NOINC `($__internal_17_$__cuda_sm70_shflsync_bfly_p) ;  /* 0x0000060000007944 */ /* 0x022fea0003c00000 */
[----:B-1---5:R-:W-:-:S05]  /*130e0*/  BRA `(.L_x_1091) ;  /* 0xffff601000007947 */ /* 0x022fca000383ffff */
.L_x_1061:
[----:B------:R-:W-:Y:S01]  /*130f0*/  MOV R7, RZ ;  /* 0x000000ff00077202 */ /* 0x000fe20000000f00 */
[----:B-1----:R-:W-:Y:S01]  /*13100*/  IMAD.MOV.U32 R0, RZ, RZ, R5 ;  /* 0x000000ffff007224 */ /* 0x002fe200078e0005 */
[----:B------:R-:W-:Y:S01]  /*13110*/  MOV R2, 0x13140 ;  /* 0x0001314000027802 */ /* 0x000fe20000000f00 */
[----:B------:R-:W-:Y:S02]  /*13120*/  IMAD.MOV.U32 R3, RZ, RZ, 0x181f ;  /* 0x0000181fff037424 */ /* 0x000fe400078e00ff */
[----:B------:R-:W-:Y:S05]  /*13130*/  CALL.REL.NOINC `($__internal_18_$__cuda_sm70_shflsync_idx_p) ;  /* 0x0000062000007944 */ /* 0x000fea0003c00000 */
[----:B-1---5:R-:W-:-:S05]  /*13140*/  BRA `(.L_x_1092) ;  /* 0xffff821000007947 */ /* 0x022fca000383ffff */
.L_x_1064:
[----:B------:R-:W-:Y:S01]  /*13150*/  MOV R7, RZ ;  /* 0x000000ff00077202 */ /* 0x000fe20000000f00 */
[----:B------:R-:W-:Y:S01]  /*13160*/  IMAD.MOV.U32 R0, RZ, RZ, R5 ;  /* 0x000000ffff007224 */ /* 0x000fe200078e0005 */
[----:B------:R-:W-:Y:S01]  /*13170*/  MOV R2, 0x131a0 ;  /* 0x000131a000027802 */ /* 0x000fe20000000f00 */
[----:B------:R-:W-:Y:S02]  /*13180*/  IMAD.MOV.U32 R3, RZ, RZ, 0x181f ;  /* 0x0000181fff037424 */ /* 0x000fe400078e00ff */
[----:B-----5:R-:W-:Y:S05]  /*13190*/  CALL.REL.NOINC `($__internal_18_$__cuda_sm70_shflsync_idx_p) ;  /* 0x000005c000007944 */ /* 0x020fea0003c00000 */
[----:B-----5:R-:W-:Y:S01]  /*131a0*/  MOV R4, R0 ;  /* 0x0000000000047202 */ /* 0x020fe20000000f00 */
[----:B-1----:R-:W-:-:S05]  /*131b0*/  BRA `(.L_x_1093) ;  /* 0xffff9a3000007947 */ /* 0x002fca000383ffff */
.L_x_1065:
[----:B------:R-:W-:Y:S01]  /*131c0*/  MOV R7, RZ ;  /* 0x000000ff00077202 */ /* 0x000fe20000000f00 */
[----:B------:R-:W-:Y:S01]  /*131d0*/  IMAD.MOV.U32 R0, RZ, RZ, R8 ;  /* 0x000000ffff007224 */ /* 0x000fe200078e0008 */
[----:B------:R-:W-:Y:S01]  /*131e0*/  MOV R2, 0x13210 ;  /* 0x0001321000027802 */ /* 0x000fe20000000f00 */
[----:B------:R-:W-:Y:S02]  /*131f0*/  IMAD.MOV.U32 R3, RZ, RZ, 0x181f ;  /* 0x0000181fff037424 */ /* 0x000fe400078e00ff */
[----:B-12--5:R-:W-:Y:S05]  /*13200*/  CALL.REL.NOINC `($__internal_18_$__cuda_sm70_shflsync_idx_p) ;  /* 0x0000055000007944 */ /* 0x026fea0003c00000 */
[----:B------:R-:W2:Y:S01]  /*13210*/  LDL R29, [R1+0x54] ;  /* 0x00005400011d7983 */ /* 0x000ea20000100800 */
[----:B------:R-:W-:Y:S04]  /*13220*/  IADD3 R2, -R132, 0x10, RZ ;  /* 0x0000001084027810 */ /* 0x000fe80007ffe1ff */
[----:B------:R-:W-:Y:S04]  /*13230*/  LOP3.LUT R2, R2, 0xf, RZ, 0xc0, !PT ;  /* 0x0000000f02027812 */ /* 0x000fe800078ec0ff */
[----:B------:R-:W-:Y:S04]  /*13240*/  IADD3 R2, P1, P0, R2, R0, R25 ;  /* 0x0000000002027210 */ /* 0x000fe8000783e019 */
[----:B-----5:R-:W-:Y:S02]  /*13250*/  IADD3.X R3, RZ, R4, R9, P1, P0 ;  /* 0x00000004ff037210 */ /* 0x020fe40000fe0409 */
[----:B------:R-:W-:Y:S11]  /*13260*/  ISETP.NE.U32.AND P0, PT, R132, RZ, PT ;  /* 0x000000ff8400720c */ /* 0x000ff60003f05070 */
[----:B------:R-:W-:Y:S02]  /*13270*/  @!UPT UIADD3 URZ, URZ, URZ, URZ ;  /* 0x0000003f3f3ff290 */ /* 0x000fe4000fffe03f */
[----:B------:R-:W-:Y:S01]  /*13280*/  @!PT LDS RZ, [RZ] ;  /* 0x00000000fffff984 */ /* 0x000fe20000000800 */
[----:B------:R-:W-:Y:S01]  /*13290*/  @!PT LDS RZ, [RZ] ;  /* 0x00000000fffff984 */ /* 0x000fe20000000800 */
[----:B------:R-:W-:Y:S01]  /*132a0*/  @!PT LDS RZ, [RZ] ;  /* 0x00000000fffff984 */ /* 0x000fe20000000800 */
[----:B--2---:R2:W-:Y:S02]  /*132b0*/  LDGSTS.E.BYPASS.LTC128B.128.ZFILL [R29+0x10100], [R2.64], P0 ;  /* 0x10100000021d7fae */ /* 0x0045e40008141d46 */
[----:B--2---:R-:W-:Y:S05]  /*132c0*/  IADD3 R2, P0, R0, R26, RZ ;  /* 0x0000001a00027210 */ /* 0x004fea0007f1e0ff */
[----:B------:R-:W-:Y:S01]  /*132d0*/  IMAD.X R3, R4, 0x1, R10, P0 ;  /* 0x0000000104037824 */ /* 0x000fe200000e060a */
[----:B------:R-:W-:Y:S04]  /*132e0*/  IADD3 R6, P0, R0, R27, RZ ;  /* 0x0000001b00067210 */ /* 0x000fe80007f1e0ff */
[----:B------:R2:W-:Y:S01]  /*132f0*/  LDGSTS.E.BYPASS.LTC128B.128 [R29+0x12100], [R2.64], !P5 ;  /* 0x12100000021d7fae */ /* 0x0005e2000e901d46 */
[----:B------:R-:W-:Y:S05]  /*13300*/  IMAD.X R7, R4, 0x1, R11, P0 ;  /* 0x0000000104077824 */ /* 0x000fea00000e060b */
[----:B------:R3:W-:Y:S01]  /*13310*/  LDGSTS.E.BYPASS.LTC128B.128 [R29+0x14100], [R6.64], !P4 ;  /* 0x14100000061d7fae */ /* 0x0007e2000e101d46 */
[----:B--2---:R-:W-:Y:S01]  /*13320*/  IADD3 R2, P0, R0, R28, RZ ;  /* 0x0000001c00027210 */ /* 0x004fe20007f1e0ff */
[----:B------:R-:W-:Y:S04]  /*13330*/  IMAD.MOV.U32 R0, RZ, RZ, R5 ;  /* 0x000000ffff007224 */ /* 0x000fe800078e0005 */
[----:B------:R-:W-:Y:S02]  /*13340*/  IMAD.X R3, R4, 0x1, R12, P0 ;  /* 0x0000000104037824 */ /* 0x000fe400000e060c */
[----:B---3--:R-:W-:Y:S03]  /*13350*/  IMAD.MOV.U32 R7, RZ, RZ, 0x1 ;  /* 0x00000001ff077424 */ /* 0x008fe600078e00ff */
        /* <DEDUP_REMOVED lines=11> */
.L_x_1066:
[----:B------:R-:W-:Y:S02]  /*13410*/  MOV R0, 0x2 ;  /* 0x0000000200007802 */ /* 0x000fe40000000f00 */
[----:B------:R-:W-:Y:S02]  /*13420*/  MOV R2, 0x13440 ;  /* 0x0001344000027802 */ /* 0x000fe40000000f00 */
[----:B-----5:R-:W-:Y:S05]  /*13430*/  CALL.REL.NOINC `($__internal_17_$__cuda_sm70_shflsync_bfly_p) ;  /* 0x000002a000007944 */ /* 0x020fea0003c00000 */
[----:B------:R-:W-:Y:S01]  /*13440*/  FMNMX.FTZ R4, R4, R0, !PT ;  /* 0x0000000004047209 */ /* 0x000fe20007810000 */
[----:B------:R-:W-:Y:S01]  /*13450*/  IMAD.MOV.U32 R0, RZ, RZ, 0x1 ;  /* 0x00000001ff007424 */ /* 0x000fe200078e00ff */
[----:B------:R-:W-:Y:S02]  /*13460*/  MOV R2, 0x13480 ;  /* 0x0001348000027802 */ /* 0x000fe40000000f00 */
[----:B-1---5:R-:W-:Y:S05]  /*13470*/  CALL.REL.NOINC `($__internal_17_$__cuda_sm70_shflsync_bfly_p) ;  /* 0x0000026000007944 */ /* 0x022fea0003c00000 */
[----:B------:R-:W-:Y:S01]  /*13480*/  FMNMX.FTZ R132, R4, R0, !PT ;  /* 0x0000000004847209 */ /* 0x000fe20007810000 */
[----:B-----5:R-:W-:Y:S01]  /*13490*/  IMAD.MOV.U32 R4, RZ, RZ, R5 ;  /* 0x000000ffff047224 */ /* 0x020fe200078e0005 */
[----:B------:R-:W-:Y:S01]  /*134a0*/  MOV R2, 0x134d0 ;  /* 0x000134d000027802 */ /* 0x000fe20000000f00 */
[----:B------:R-:W-:Y:S02]  /*134b0*/  IMAD.MOV.U32 R0, RZ, RZ, 0x2 ;  /* 0x00000002ff007424 */ /* 0x000fe400078e00ff */
[----:B-1----:R-:W-:Y:S05]  /*134c0*/  CALL.REL.NOINC `($__internal_17_$__cuda_sm70_shflsync_bfly_p) ;  /* 0x0000021000007944 */ /* 0x002fea0003c00000 */
[----:B-----5:R-:W-:Y:S01]  /*134d0*/  FMNMX.FTZ R4, R5, R0, !PT ;  /* 0x0000000005047209 */ /* 0x020fe20007810000 */
[----:B------:R-:W-:Y:S01]  /*134e0*/  IMAD.MOV.U32 R0, RZ, RZ, 0x1 ;  /* 0x00000001ff007424 */ /* 0x000fe200078e00ff */
[----:B------:R-:W-:Y:S02]  /*134f0*/  MOV R2, 0x13510 ;  /* 0x0001351000027802 */ /* 0x000fe40000000f00 */
[----:B-1----:R-:W-:Y:S05]  /*13500*/  CALL.REL.NOINC `($__internal_17_$__cuda_sm70_shflsync_bfly_p) ;  /* 0x000001d000007944 */ /* 0x002fea0003c00000 */
[----:B-1---5:R-:W-:-:S05]  /*13510*/  BRA `(.L_x_1095) ;  /* 0xffff9c5000007947 */ /* 0x022fca000383ffff */
.L_x_1068:
[----:B------:R1:W5:Y:S01]  /*13520*/  LDL R4, [R1+0xa4] ;  /* 0x0000a40001047983 */ /* 0x0003620000100800 */
[----:B------:R-:W-:-:S02]  /*13530*/  MOV R0, 0x2 ;  /* 0x0000000200007802 */ /* 0x000fc40000000f00 */
[----:B------:R-:W-:Y:S02]  /*13540*/  MOV R2, 0x13560 ;  /* 0x0001356000027802 */ /* 0x000fe40000000f00 */
[----:B-1---5:R-:W-:Y:S05]  /*13550*/  CALL.REL.NOINC `($__internal_17_$__cuda_sm70_shflsync_bfly_p) ;  /* 0x0000018000007944 */ /* 0x022fea0003c00000 */
[----:B-----5:R-:W-:Y:S01]  /*13560*/  MOV R5, R0 ;  /* 0x0000000000057202 */ /* 0x020fe20000000f00 */
[----:B-1----:R-:W-:Y:S05]  /*13570*/  BRA `(.L_x_1096) ;  /* 0xffffbaa000007947 */ /* 0x002fea000383ffff */
.L_x_1069:
[----:B------:R-:W-:Y:S01]  /*13580*/  IMAD.MOV.U32 R4, RZ, RZ, R5 ;  /* 0x000000ffff047224 */ /* 0x000fe200078e0005 */
[----:B------:R-:W-:Y:S02]  /*13590*/  MOV R0, 0x1 ;  /* 0x0000000100007802 */ /* 0x000fe40000000f00 */
[----:B------:R-:W-:Y:S02]  /*135a0*/  MOV R2, 0x135c0 ;  /* 0x000135c000027802 */ /* 0x000fe40000000f00 */
[----:B------:R-:W-:Y:S05]  /*135b0*/  CALL.REL.NOINC `($__internal_17_$__cuda_sm70_shflsync_bfly_p) ;  /* 0x0000012000007944 */ /* 0x000fea0003c00000 */
[----:B------:R2:W5:Y:S02]  /*135c0*/  LDL R4, [R1+0xa0] ;  /* 0x0000a00001047983 */ /* 0x0005640000100800 */
[----:B-----5:R-:W-:Y:S01]  /*135d0*/  FADD.FTZ R5, R5, R0 ;  /* 0x0000000005057221 */ /* 0x020fe20000010000 */
[----:B------:R-:W-:Y:S02]  /*135e0*/  MOV R0, 0x2 ;  /* 0x0000000200007802 */ /* 0x000fe40000000f00 */
[----:B------:R-:W-:Y:S02]  /*135f0*/  MOV R2, 0x13610 ;  /* 0x0001361000027802 */ /* 0x000fe40000000f00 */
[----:B-12---:R-:W-:Y:S05]  /*13600*/  CALL.REL.NOINC `($__internal_17_$__cuda_sm70_shflsync_bfly_p) ;  /* 0x000000d000007944 */ /* 0x006fea0003c00000 */
[----:B------:R-:W2:Y:S02]  /*13610*/  LDL.LU R2, [R1+0xa0] ;  /* 0x0000a00001027983 */ /* 0x000ea40000300800 */
[----:B--2---:R-:W-:Y:S01]  /*13620*/  FADD.FTZ R4, R2, R0 ;  /* 0x0000000002047221 */ /* 0x004fe20000010000 */
[----:B------:R-:W-:-:S02]  /*13630*/  MOV R0, 0x1 ;  /* 0x0000000100007802 */ /* 0x000fc40000000f00 */
[----:B------:R-:W-:Y:S02]  /*13640*/  MOV R2, 0x13660 ;  /* 0x0001366000027802 */ /* 0x000fe40000000f00 */
[----:B-1---5:R-:W-:Y:S05]  /*13650*/  CALL.REL.NOINC `($__internal_17_$__cuda_sm70_shflsync_bfly_p) ;  /* 0x0000008000007944 */ /* 0x022fea0003c00000 */
[----:B------:R-:W-:Y:S01]  /*13660*/  MOV R3, R0 ;  /* 0x0000000000037202 */ /* 0x000fe20000000f00 */
[----:B-1---5:R-:W-:Y:S05]  /*13670*/  BRA `(.L_x_1097) ;  /* 0xffffba3000007947 */ /* 0x022fea000383ffff */
.L_x_1079:
[----:B-1----:R-:W-:Y:S01]  /*13680*/  IMAD.MOV.U32 R0, RZ, RZ, R14 ;  /* 0x000000ffff007224 */ /* 0x002fe200078e000e */
[----:B------:R-:W-:Y:S01]  /*13690*/  MOV R7, RZ ;  /* 0x000000ff00077202 */ /* 0x000fe20000000f00 */
[----:B----4-:R-:W-:Y:S01]  /*136a0*/  IMAD.MOV.U32 R3, RZ, RZ, 0x1f ;  /* 0x0000001fff037424 */ /* 0x010fe200078e00ff */
[----:B---3--:R-:W-:Y:S02]  /*136b0*/  MOV R2, 0x136d0 ;  /* 0x000136d000027802 */ /* 0x008fe40000000f00 */
[----:B-----5:R-:W-:Y:S05]  /*136c0*/  CALL.REL.NOINC `($__internal_18_$__cuda_sm70_shflsync_idx_p) ;  /* 0x0000009000007944 */ /* 0x020fea0003c00000 */
[----:B-1---5:R-:W-:Y:S05]  /*136d0*/  BRA `(.L_x_1098) ;  /* 0xffffe32000007947 */ /* 0x022fea000383ffff */
        .weak           $__internal_17_$__cuda_sm70_shflsync_bfly_p
        .type           $__internal_17_$__cuda_sm70_shflsync_bfly_p,@function
        .size           $__internal_17_$__cuda_sm70_shflsync_bfly_p,($__internal_18_$__cuda_sm70_shflsync_idx_p - $__internal_17_$__cuda_sm70_shflsync_bfly_p)
$__internal_17_$__cuda_sm70_shflsync_bfly_p:
[----:B------:R1:W-:Y:S01]  /*136e0*/  STL [R1+0x20c], R5 ;  /* 0x00020c0501007387 */ /* 0x0003e20000100800 */
[----:B------:R-:W-:Y:S02]  /*136f0*/  MOV R3, 0x1f ;  /* 0x0000001f00037802 */ /* 0x000fe40000000f00 */
[----:B-1----:R-:W-:-:S04]  /*13700*/  MOV R5, 0xffffffff ;  /* 0xffffffff00057802 */ /* 0x002fc80000000f00 */
[----:B------:R-:W-:Y:S04]  /*13710*/  WARPSYNC R5 ;  /* 0x0000000500007348 */ /* 0x000fe80003800000 */
[----:B------:R1:W2:Y:S04]  /*13720*/  SHFL.BFLY PT, R0, R4, R0, R3 ;  /* 0x0c00000004007389 */ /* 0x0002a800000e0003 */
[----:B-1----:R1:W5:Y:S01]  /*13730*/  LDL.LU R5, [R1+0x20c] ;  /* 0x00020c0001057983 */ /* 0x0023620000300800 */
[----:B------:R-:W-:-:S04]  /*13740*/  MOV R3, 0x0 ;  /* 0x0000000000037802 */ /* 0x000fc80000000f00 */
[----:B--2---:R-:W-:Y:S05]  /*13750*/  RET.REL.NODEC R2 `(_ZN7cutlass13device_kernelIN5flash19enable_sm80_to_sm89INS1_16FlashAttnFwdSm80INS1_25CollectiveMainloopFwdSm80ILi8ELi1ELb1EN4cute5tupleIJNS5_1CILi128EEENS7_ILi64EEENS7_ILi256EEEEEELi256ENS_6half_tEfNS_4arch4Sm80ELb1ELb0ELb1ELb0ELb1ELb0ELb1ELb1EEENS1_21CollectiveEpilogueFwdINS6_IJS8_SA_S9_EEENS6_IJNS7_ILi1EEESI_SI_EEESC_SE_Li256ELb0ELb1ELb1ELb0EEENS1_30DynamicPersistentTileSchedulerILi256ELi256ELb1ELb1ELb0EEEEEEEEEvNT_6ParamsE) ;  /* 0xfffec8a002007950 */ /* 0x004fea0003c3ffff */
        .weak           $__internal_18_$__cuda_sm70_shflsync_idx_p
        .type           $__internal_18_$__cuda_sm70_shflsync_idx_p,@function
        .size           $__internal_18_$__cuda_sm70_shflsync_idx_p,(.L_x_3251 - $__internal_18_$__cuda_sm70_shflsync_idx_p)
$__internal_18_$__cuda_sm70_shflsync_idx_p:
[----:B------:R1:W-:Y:S02]  /*13760*/  STL [R1+0x20c], R4 ;  /* 0x00020c0401007387 */ /* 0x0003e40000100800 */
[----:B-1----:R-:W-:-:S04]  /*13770*/  MOV R4, 0xffffffff ;  /* 0xffffffff00047802 */ /* 0x002fc80000000f00 */
[----:B------:R-:W-:Y:S04]  /*13780*/  WARPSYNC R4 ;  /* 0x0000000400007348 */ /* 0x000fe80003800000 */
[----:B------:R1:W2:Y:S04]  /*13790*/  SHFL.IDX PT, R0, R0, R7, R3 ;  /* 0x0000000700007389 */ /* 0x0002a800000e0003 */
[----:B-1----:R1:W5:Y:S01]  /*137a0*/  LDL.LU R4, [R1+0x20c] ;  /* 0x00020c0001047983 */ /* 0x0023620000300800 */
[----:B------:R-:W-:-:S04]  /*137b0*/  MOV R3, 0x0 ;  /* 0x0000000000037802 */ /* 0x000fc80000000f00 */
[----:B--2---:R-:W-:Y:S05]  /*137c0*/  RET.REL.NODEC R2 `(_ZN7cutlass13device_kernelIN5flash19enable_sm80_to_sm89INS1_16FlashAttnFwdSm80INS1_25CollectiveMainloopFwdSm80ILi8ELi1ELb1EN4cute5tupleIJNS5_1CILi128EEENS7_ILi64EEENS7_ILi256EEEEEELi256ENS_6half_tEfNS_4arch4Sm80ELb1ELb0ELb1ELb0ELb1ELb0ELb1ELb1EEENS1_21CollectiveEpilogueFwdINS6_IJS8_SA_S9_EEENS6_IJNS7_ILi1EEESI_SI_EEESC_SE_Li256ELb0ELb1ELb1ELb0EEENS1_30DynamicPersistentTileSchedulerILi256ELi256ELb1ELb1ELb0EEEEEEEEEvNT_6ParamsE) ;  /* 0xfffec83002007950 */ /* 0x004fea0003c3ffff */
.L_x_1099:
        /* <DEDUP_REMOVED lines=11> */
.L_x_3251:


//--------------------- .text._ZN7cutlass13device_kernelIN5flash19enable_sm80_to_sm89INS1_16FlashAttnFwdSm80INS1_25CollectiveMainloopFwdSm80ILi8ELi1ELb1EN4cute5tupleIJNS5_1CILi128EEENS7_ILi48EEENS7_ILi256EEEEEELi256ENS_6half_tEfNS_4arch4Sm80ELb1ELb0ELb1ELb1ELb1ELb0ELb1ELb1EEENS1_21CollectiveEpilogueFwdINS6_IJS8_SA_S9_EEENS6_IJNS7_ILi1EEESI_SI_EEESC_SE_Li256ELb1ELb1ELb1ELb0EEENS1_36VarlenDynamicPersistentTileSchedulerILi128ELi48ELi256ELi256ELb1ELb1ELb0ELb1ELb1ELb1EEEEEEEEEvNT_6ParamsE --------------------------
	.section	.text._ZN7cutlass13device_kernelIN5flash19enable_sm80_to_sm89INS1_16FlashAttnFwdSm80INS1_25CollectiveMainloopFwdSm80ILi8ELi1ELb1EN4cute5tupleIJNS5_1CILi128EEENS7_ILi48EEENS7_ILi256EEEEEELi256ENS_6half_tEfNS_4arch4Sm80ELb1ELb0ELb1ELb1ELb1ELb0ELb1ELb1EEENS1_21CollectiveEpilogueFwdINS6_IJS8_SA_S9_EEENS6_IJNS7_ILi1EEESI_SI_EEESC_SE_Li256ELb1ELb1ELb1ELb0EEENS1_36VarlenDynamicPersistentTileSchedulerILi128ELi48ELi256ELi256ELb1ELb1ELb0ELb1ELb1ELb1EEEEEEEEEvNT_6ParamsE,"ax",@progbits
	.sectioninfo	@"SHI_REGISTERS=255"
	.align	128
.text._ZN7cutlass13device_kernelIN5flash19enable_sm80_to_sm89INS1_16FlashAttnFwdSm80INS1_25CollectiveMainloopFwdSm80ILi8ELi1ELb1EN4cute5tupleIJNS5_1CILi128EEENS7_ILi48EEENS7_ILi256EEEEEELi256ENS_6half_tEfNS_4arch4Sm80ELb1ELb0ELb1ELb1ELb1ELb0ELb1ELb1EEENS1_21CollectiveEpilogueFwdINS6_IJS8_SA_S9_EEENS6_IJNS7_ILi1EEESI_SI_EEESC_SE_Li256ELb1ELb1ELb1ELb0EEENS1_36VarlenDynamicPersistentTileSchedulerILi128ELi48ELi256ELi256ELb1ELb1ELb0ELb1ELb1ELb1EEEEEEEEEvNT_6ParamsE:
        .type           _ZN7cutlass13device_kernelIN5flash19enable_sm80_to_sm89INS1_16FlashAttnFwdSm80INS1_25CollectiveMainloopFwdSm80ILi8ELi1ELb1EN4cute5tupleIJNS5_1CILi128EEENS7_ILi48EEENS7_ILi256EEEEEELi256ENS_6half_tEfNS_4arch4Sm80ELb1ELb0ELb1ELb1ELb1ELb0ELb1ELb1EEENS1_21CollectiveEpilogueFwdINS6_IJS8_SA_S9_EEENS6_IJNS7_ILi1EEESI_SI_EEESC_SE_Li256ELb1ELb1ELb1ELb0EEENS1_36VarlenDynamicPersistentTileSchedulerILi128ELi48ELi256ELi256ELb1ELb1ELb0ELb1ELb1ELb1EEEEEEEEEvNT_6ParamsE,@function
        .size           _ZN7cutlass13device_kernelIN5flash19enable_sm80_to_sm89INS1_16FlashAttnFwdSm80INS1_25CollectiveMainloopFwdSm80ILi8ELi1ELb1EN4cute5tupleIJNS5_1CILi128EEENS7_ILi48EEENS7_ILi256EEEEEELi256ENS_6half_tEfNS_4arch4Sm80ELb1ELb0ELb1ELb1ELb1ELb0ELb1ELb1EEENS1_21CollectiveEpilogueFwdINS6_IJS8_SA_S9_EEENS6_IJNS7_ILi1EEESI_SI_EEESC_SE_Li256ELb1ELb1ELb1ELb0EEENS1_36VarlenDynamicPersistentTileSchedulerILi128ELi48ELi256ELi256ELb1ELb1ELb0ELb1ELb1ELb1EEEEEEEEEvNT_6ParamsE,(.L_x_3254 - _ZN7cutlass13device_kernelIN5flash19enable_sm80_to_sm89INS1_16FlashAttnFwdSm80INS1_25CollectiveMainloopFwdSm80ILi8ELi1ELb1EN4cute5tupleIJNS5_1CILi128EEENS7_ILi48EEENS7_ILi256EEEEEELi256ENS_6half_tEfNS_4arch4Sm80ELb1ELb0ELb1ELb1ELb1ELb0ELb1ELb1EEENS1_21CollectiveEpilogueFwdINS6_IJS8_SA_S9_EEENS6_IJNS7_ILi1EEESI_SI_EEESC_SE_Li256ELb1ELb1ELb1ELb0EEENS1_36VarlenDynamicPersistentTileSchedulerILi128ELi48ELi256ELi256ELb1ELb1ELb0ELb1ELb1ELb1EEEEEEEEEvNT_6ParamsE)
        .other          _ZN7cutlass13device_kernelIN5flash19enable_sm80_to_sm89INS1_16FlashAttnFwdSm80INS1_25CollectiveMainloopFwdSm80ILi8ELi1ELb1EN4cute5tupleIJNS5_1CILi128EEENS7_ILi48EEENS7_ILi256EEEEEELi256ENS_6half_tEfNS_4arch4Sm80ELb1ELb0ELb1ELb1ELb1ELb0ELb1ELb1EEENS1_21CollectiveEpilogueFwdINS6_IJS8_SA_S9_EEENS6_IJNS7_ILi1EEESI_SI_EEESC_SE_Li256ELb1ELb1ELb1ELb0EEENS1_36VarlenDynamicPersistentTileSchedulerILi128ELi48ELi256ELi256ELb1ELb1ELb0ELb1ELb1ELb1EEEEEEEEEvNT_6ParamsE,@"STO_CUDA_ENTRY STV_DEFAULT"
_ZN7cutlass13device_kernelIN5flash19enable_sm80_to_sm89INS1_16FlashAttnFwdSm80INS1_25CollectiveMainloopFwdSm80ILi8ELi1ELb1EN4cute5tupleIJNS5_1CILi128EEENS7_ILi48EEENS7_ILi256EEEEEELi256ENS_6half_tEfNS_4arch4Sm80ELb1ELb0ELb1ELb1ELb1ELb0ELb1ELb1EEENS1_21CollectiveEpilogueFwdINS6_IJS8_SA_S9_EEENS6_IJNS7_ILi1EEESI_SI_EEESC_SE_Li256ELb1ELb1ELb1ELb0EEENS1_36VarlenDynamicPersistentTileSchedulerILi128ELi48ELi256ELi256ELb1ELb1ELb0ELb1ELb1ELb1EEEEEEEEEvNT_6ParamsE:
        /* <DEDUP_REMOVED lines=54> */
.L_x_1105:
        /* <DEDUP_REMOVED lines=16> */
.L_x_1223:
        /* <DEDUP_REMOVED lines=16> */
.L_x_1224:
[----:B--2---:R-:W-:-:S05]  /*0560*/  IMAD R0, R0, c[0x0][0x538], RZ ;  /* 0x00014e0000007a24 */ /* 0x004fca00078e02ff */
[----:B------:R-:W-:-:S04]  /*0570*/  IADD3 R6, R0, R6, RZ ;  /* 0x0000000600067210 */ /* 0x000fc80007ffe0ff */
[----:B------:R-:W-:-:S13]  /*0580*/  ISETP.GT.AND P0, PT, R6, UR4, PT ;  /* 0x0000000406007c0c */ /* 0x000fda000bf04270 */
[----:B-1----:R-:W-:Y:S05]  /*0590*/  @!P0 BRA `(.L_x_1105) ;  /* 0xfffffdc000008947 */ /* 0x002fea000383ffff */
.L_x_1101:
[----:B------:R-:W-:-:S05]  /*05a0*/  IADD3 R11, -R0, R6, RZ ;  /* 0x00000006000b7210 */ /* 0x000fca0007ffe1ff */
[----:B------:R-:W-:-:S05]  /*05b0*/  IMAD R0, R4, c[0x0][0x538], R11 ;  /* 0x00014e0004007a24 */ /* 0x000fca00078e020b */
[----:B------:R-:W-:Y:S01]  /*05c0*/  ISETP.GT.AND P0, PT, R0, UR4, PT ;  /* 0x0000000400007c0c */ /* 0x000fe2000bf04270 */
[----:B------:R-:W-:-:S12]  /*05d0*/  BRA.DIV ~URZ, `(.L_x_1106) ;  /* 0x000140627f007947 */ /* 0x000fd8000b800000 */
[----:B------:R-:W-:-:S04]  /*05e0*/  VOTE.ANY R10, PT, !P0 ;  /* 0x00000000000a7806 */ /* 0x000fc800040e0100 */
.L_x_1225:
[----:B------:R-:W1:Y:S02]  /*05f0*/  POPC R5, R10 ;  /* 0x0000000a00057309 */ /* 0x000e640000000000 */
[----:B-1----:R-:W-:-:S05]  /*0600*/  IADD3 R0, R5, R7, RZ ;  /* 0x0000000705007210 */ /* 0x002fca0007ffe0ff */
[----:B------:R1:W-:Y:S01]  /*0610*/  STL [R1+0xb4], R0 ;  /* 0x0000b40001007387 */ /* 0x0003e20000100800 */
[----:B------:R-:W-:Y:S05]  /*0620*/  BRA.DIV ~URZ, `(.L_x_1107) ;  /* 0x000140627f007947 */ /* 0x000fea000b800000 */
[----:B------:R2:W3:Y:S01]  /*0630*/  SHFL.IDX PT, R12, R9, R5, 0x1f ;  /* 0x00001f05090c7589 */ /* 0x0004e200000e0000 */
[----:B------:R-:W-:-:S03]  /*0640*/  MOV R6, RZ ;  /* 0x000000ff00067202 */ /* 0x000fc60000000f00 */
[----:B------:R2:W4:Y:S04]  /*0650*/  SHFL.IDX PT, R9, R8, R5, 0x1f ;  /* 0x00001f0508097589 */ /* 0x00052800000e0000 */
.L_x_1226:
[----:B------:R-:W-:Y:S01]  /*0660*/  ISETP.NE.AND P0, PT, R10, RZ, PT ;  /* 0x000000ff0a00720c */ /* 0x000fe20003f05270 */
[----:B------:R-:W-:-:S12]  /*0670*/  BSSY B0, `(.L_x_1108) ;  /* 0x0000005000007945 */ /* 0x000fd80003800000 */
[----:B------:R-:W-:Y:S05]  /*0680*/  @!P0 BRA `(.L_x_1109) ;  /* 0x0000003000008947 */ /* 0x000fea0003800000 */
[----:B-1----:R-:W-:Y:S01]  /*0690*/  IADD3 R0, R5, -0x1, RZ ;  /* 0xffffffff05007810 */ /* 0x002fe20007ffe0ff */
[----:B------:R-:W-:Y:S05]  /*06a0*/  BRA.DIV ~URZ, `(.L_x_1110) ;  /* 0x000140c27f007947 */ /* 0x000fea000b800000 */
[----:B------:R1:W2:Y:S02]  /*06b0*/  SHFL.IDX PT, R6, R4, R0, 0x1f ;  /* 0x00001f0004067589 */ /* 0x0002a400000e0000 */
.L_x_1109:
[----:B------:R-:W-:Y:S05]  /*06c0*/  BSYNC B0 ;  /* 0x0000000000007941 */ /* 0x000fea0003800000 */
.L_x_1108:
        /* <DEDUP_REMOVED lines=69> */
.L_x_1112:
        /* <DEDUP_REMOVED lines=70> */
.L_x_1113:
[----:B------:R-:W-:Y:S05]  /*0f80*/  BSYNC B0 ;  /* 0x0000000000007941 */ /* 0x000fea0003800000 */
.L_x_1111:
[----:B------:R-:W-:-:S04]  /*0f90*/  LOP3.LUT R0, RZ, R0, RZ, 0x33, !PT ;  /* 0x00000000ff007212 */ /* 0x000fc800078e33ff */
[----:B------:R-:W-:-:S05]  /*0fa0*/  IADD3 R0, R0, R12, RZ ;  /* 0x0000000c00007210 */ /* 0x000fca0007ffe0ff */
[----:B------:R2:W-:Y:S01]  /*0fb0*/  STL [R1+0xac], R0 ;  /* 0x0000ac0001007387 */ /* 0x0005e20000100800 */
[----:B------:R-:W-:Y:S05]  /*0fc0*/  BRA `(.L_x_1114) ;  /* 0x0000006000007947 */ /* 0x000fea0003800000 */
.L_x_1102:
[----:B------:R-:W-:Y:S01]  /*0fd0*/  MOV R0, UR4 ;  /* 0x0000000400007c02 */ /* 0x000fe20008000f00 */
[----:B------:R-:W-:Y:S04]  /*0fe0*/  STL [R1+0xac], RZ ;  /* 0x0000acff01007387 */ /* 0x000fe80000100800 */
[----:B------:R-:W-:Y:S04]  /*0ff0*/  STL [R1+0xb0], RZ ;  /* 0x0000b0ff01007387 */ /* 0x000fe80000100800 */
[----:B------:R1:W-:Y:S02]  /*1000*/  STL [R1+0xa8], R0 ;  /* 0x0000a80001007387 */ /* 0x0003e40000100800 */
[----:B-1----:R-:W-:-:S05]  /*1010*/  MOV R0, c[0x0][0x53c] ;  /* 0x00014f0000007a02 */ /* 0x002fca0000000f00 */
[----:B------:R1:W-:Y:S02]  /*1020*/  STL [R1+0xb4], R0 ;  /* 0x0000b40001007387 */ /* 0x0003e40000100800 */
.L_x_1114:
        /* <DEDUP_REMOVED lines=8> */
.L_x_1100:
        /* <DEDUP_REMOVED lines=39> */
[----:B------:R-:W-:Y:S02]  /*1320*/  LOP3.LUT R3, R10, 0xffffffe0, RZ, 0xc0, !PT ;  /* 0xffffffe00a037812 */ /* 0x000fe400078ec0ff */
[----:B------:R-:W-:Y:S01]  /*1330*/  LOP3.LUT R0, R6, 0x1c0, RZ, 0xc0, !PT ;  /* 0x000001c006007812 */ /* 0x000fe200078ec0ff */
[----:B------:R-:W-:Y:S01]  /*1340*/  IMAD.IADD R6, R2, 0x1, -R4 ;  /* 0x0000000102067824 */ /* 0x000fe200078e0a04 */
        /* <DEDUP_REMOVED lines=17> */
[----:B------:R-:W-:Y:S02]  /*1460*/  LEA.HI R0, R3, R3, RZ, 0x1 ;  /* 0x0000000303007211 */ /* 0x000fe400078f08ff */
[----:B------:R-:W-:Y:S01]  /*1470*/  ISETP.NE.U32.AND P4, PT, R5, 0x1, PT ;  /* 0x000000010500780c */ /* 0x000fe20003f85070 */
[----:B------:R-:W-:Y:S01]  /*1480*/  IMAD R17, R4, 0x10, R2 ;  /* 0x0000001004117824 */ /* 0x000fe200078e0202 */
[----:B------:R-:W-:Y:S01]  /*1490*/  LOP3.LUT R4, R0, 0x1ffffffe, RZ, 0xc0, !PT ;  /* 0x1ffffffe00047812 */ /* 0x000fe200078ec0ff */
[----:B------:R-:W-:Y:S01]  /*14a0*/  IMAD.SHL.U32 R2, R6, 0x40, RZ ;  /* 0x0000004006027824 */ /* 0x000fe200078e00ff */
[C---:B------:R-:W-:Y:S01]  /*14b0*/  R2P PR, R8.reuse, 0x6 ;  /* 0x0000000608007804 */ /* 0x040fe20000000000 */
[----:B------:R-:W-:Y:S01]  /*14c0*/  IMAD.SHL.U32 R5, R8, 0x40, RZ ;  /* 0x0000004008057824 */ /* 0x000fe200078e00ff */
[C---:B------:R-:W-:Y:S01]  /*14d0*/  LOP3.LUT P3, RZ, R6.reuse, 0x2, RZ, 0xc0, !PT ;  /* 0x0000000206ff7812 */ /* 0x040fe2000786c0ff */
[----:B------:R-:W-:Y:S01]  /*14e0*/  IMAD.IADD R8, R3, 0x1, -R4 ;  /* 0x0000000103087824 */ /* 0x000fe200078e0a04 */
[----:B------:R-:W-:Y:S01]  /*14f0*/  LOP3.LUT P0, RZ, R6, 0x4, RZ, 0xc0, !PT ;  /* 0x0000000406ff7812 */ /* 0x000fe2000780c0ff */
[----:B------:R-:W-:Y:S01]  /*1500*/  IMAD.SHL.U32 R6, R13, 0x8, RZ ;  /* 0x000000080d067824 */ /* 0x000fe200078e00ff */
[----:B------:R-:W-:Y:S01]  /*1510*/  LOP3.LUT R2, R2, 0x1c0, RZ, 0xc0, !PT ;  /* 0x000001c002027812 */ /* 0x000fe200078ec0ff */
[----:B------:R-:W-:Y:S01]  /*1520*/  STL [R1+0x204], R17 ;  /* 0x0002041101007387 */ /* 0x000fe20000100800 */
        /* <DEDUP_REMOVED lines=198> */
.L_x_1222:
[----:B--2---:R-:W2:Y:S01]  /*2190*/  LDL R0, [R1+0xb4] ;  /* 0x0000b40001007983 */ /* 0x004ea20000100800 */
[----:B------:R-:W-:Y:S01]  /*21a0*/  IMAD.MOV.U32 R8, RZ, RZ, 0x4 ;  /* 0x00000004ff087424 */ /* 0x000fe200078e00ff */
[----:B------:R-:W-:-:S02]  /*21b0*/  ISETP.NE.U32.AND P0, PT, RZ, c[0x0][0x370], PT ;  /* 0x0000dc00ff007a0c */ /* 0x000fc40003f05070 */
[----:B------:R-:W-:Y:S01]  /*21c0*/  ISETP.NE.U32.AND P1, PT, RZ, c[0x0][0x360], PT ;  /* 0x0000d800ff007a0c */ /* 0x000fe20003f25070 */
[----:B--2---:R-:W-:-:S05]  /*21d0*/  IMAD.WIDE R2, R0, R8, c[0x0][0x588] ;  /* 0x0001620000027625 */ /* 0x004fca00078e0208 */
[----:B------:R-:W2:Y:S01]  /*21e0*/  LDG.E R17, [R2.64] ;  /* 0x0000000602117981 */ /* 0x000ea2000c1e1900 */
[----:B------:R-:W-:Y:S01]  /*21f0*/  ISETP.NE.AND.EX P3, PT, RZ, c[0x0][0x374], PT, P0 ;  /* 0x0000dd00ff007a0c */ /* 0x000fe20003f65300 */
[----:B------:R-:W-:Y:S01]  /*2200*/  IMAD.MOV.U32 R15, RZ, RZ, RZ ;  /* 0x000000ffff0f7224 */ /* 0x000fe200078e00ff */
[----:B------:R-:W-:Y:S01]  /*2210*/  ISETP.NE.AND.EX P1, PT, RZ, c[0x0][0x364], PT, P1 ;  /* 0x0000d900ff007a0c */ /* 0x000fe20003f25310 */
[----:B------:R-:W-:Y:S01]  /*2220*/  IMAD.MOV.U32 R11, RZ, RZ, RZ ;  /* 0x000000ffff0b7224 */ /* 0x000fe200078e00ff */
[----:B------:R-:W-:-:S04]  /*2230*/  ISETP.NE.U32.AND P4, PT, RZ, c[0x0][0x348], PT ;  /* 0x0000d200ff007a0c */ /* 0x000fc80003f85070 */
[----:B------:R-:W-:Y:S01]  /*2240*/  ISETP.NE.AND.EX P4, PT, RZ, c[0x0][0x34c], PT, P4 ;  /* 0x0000d300ff007a0c */ /* 0x000fe20003f85340 */
[C---:B--2---:R-:W-:Y:S01]  /*2250*/  IMAD.SHL.U32 R114, R17.reuse, 0x4, RZ ;  /* 0x0000000411727824 */ /* 0x044fe200078e00ff */
[----:B------:R-:W-:Y:S01]  /*2260*/  SHF.R.S32.HI R106, RZ, 0x1f, R17 ;  /* 0x0000001fff6a7819 */ /* 0x000fe20000011411 */
[----:B------:R1:W-:Y:S02]  /*2270*/  STL [R1+0xc0], R17 ;  /* 0x0000c01101007387 */ /* 0x0003e40000100800 */
[C---:B------:R-:W-:Y:S02]  /*2280*/  @P3 LEA R6, P0, R17.reuse, c[0x0][0x370], 0x2 ;  /* 0x0000dc0011063a11 */ /* 0x040fe400078010ff */
[C-C-:B------:R-:W-:Y:S01]  /*2290*/  SHF.L.U64.HI R107, R17.reuse, 0x2, R106.reuse ;  /* 0x00000002116b7819 */ /* 0x140fe2000001026a */
[----:B------:R1:W-:Y:S01]  /*22a0*/  STL [R1+0xfc], R106 ;  /* 0x0000fc6a01007387 */ /* 0x0003e20000100800 */
[----:B------:R-:W-:Y:S02]  /*22b0*/  @P1 IADD3 R4, P2, R114, c[0x0][0x360], RZ ;  /* 0x0000d80072041a10 */ /* 0x000fe40007f5e0ff */
[----:B------:R-:W-:Y:S01]  /*22c0*/  @P3 LEA.HI.X R7, R17, c[0x0][0x374], R106, 0x2, P0 ;  /* 0x0000dd0011073a11 */ /* 0x000fe200000f146a */
[----:B------:R1:W-:Y:S01]  /*22d0*/  STL [R1+0xc8], R114 ;  /* 0x0000c87201007387 */ /* 0x0003e20000100800 */
[----:B------:R-:W-:-:S02]  /*22e0*/  @P1 IADD3.X R5, R107, c[0x0][0x364], RZ, P2, !PT ;  /* 0x0000d9006b051a10 */ /* 0x000fc400017fe4ff */
[----:B------:R-:W-:Y:S01]  /*22f0*/  IADD3 R2, P0, R114, c[0x0][0x348], RZ ;  /* 0x0000d20072027a10 */ /* 0x000fe20007f1e0ff */
[----:B------:R-:W2:Y:S03]  /*2300*/  @P3 LDG.E R15, [R6.64] ;  /* 0x00000006060f3981 */ /* 0x000ea6000c1e1900 */
[----:B------:R-:W-:Y:S01]  /*2310*/  IADD3.X R3, R107, c[0x0][0x34c], RZ, P0, !PT ;  /* 0x0000d3006b037a10 */ /* 0x000fe200007fe4ff */
[----:B------:R-:W3:Y:S04]  /*2320*/  @P1 LDG.E R0, [R4.64] ;  /* 0x0000000604001981 */ /* 0x000ee8000c1e1900 */
[----:B------:R1:W5:Y:S04]  /*2330*/  @P4 LDG.E R11, [R2.64] ;  /* 0x00000006020b4981 */ /* 0x000368000c1e1900 */
[----:B------:R1:W-:Y:S01]  /*2340*/  STL [R1+0xcc], R107 ;  /* 0x0000cc6b01007387 */ /* 0x0003e20000100800 */
        /* <DEDUP_REMOVED lines=11> */
.L_x_1115:
[----:B------:R-:W-:-:S04]  /*2400*/  ISETP.NE.U32.AND P0, PT, RZ, c[0x0][0x368], PT ;  /* 0x0000da00ff007a0c */ /* 0x000fc80003f05070 */
[----:B------:R-:W-:-:S13]  /*2410*/  ISETP.NE.AND.EX P0, PT, RZ, c[0x0][0x36c], PT, P0 ;  /* 0x0000db00ff007a0c */ /* 0x000fda0003f05300 */
[----:B------:R-:W-:Y:S05]  /*2420*/  @!P0 BRA `(.L_x_1116) ;  /* 0x0000004000008947 */ /* 0x000fea0003800000 */
[----:B-1----:R-:W-:-:S04]  /*2430*/  IADD3 R2, P0, R114, c[0x0][0x368], RZ ;  /* 0x0000da0072027a10 */ /* 0x002fc80007f1e0ff */
[----:B------:R-:W-:-:S05]  /*2440*/  IADD3.X R3, R107, c[0x0][0x36c], RZ, P0, !PT ;  /* 0x0000db006b037a10 */ /* 0x000fca00007fe4ff */
[----:B------:R1:W5:Y:S01]  /*2450*/  LDG.E R0, [R2.64] ;  /* 0x0000000602007981 */ /* 0x000362000c1e1900 */
[----:B------:R-:W-:Y:S05]  /*2460*/  BRA `(.L_x_1117) ;  /* 0x0000008000007947 */ /* 0x000fea0003800000 */
.L_x_1116:
        /* <DEDUP_REMOVED lines=8> */
.L_x_1117:
[----:B-1----:R-:W2:Y:S04]  /*24f0*/  LDL R3, [R1+0x9c] ;  /* 0x00009c0001037983 */ /* 0x002ea80000100800 */
[----:B------:R-:W3:Y:S04]  /*2500*/  LDL.LU R2, [R1+0xac] ;  /* 0x0000ac0001027983 */ /* 0x000ee80000300800 */
[----:B------:R-:W4:Y:S04]  /*2510*/  LDL.LU R16, [R1+0xc4] ;  /* 0x0000c40001107983 */ /* 0x000f280000300800 */
[----:B------:R-:W4:Y:S01]  /*2520*/  LDL R14, [R1+0xb0] ;  /* 0x0000b000010e7983 */ /* 0x000f220000100800 */
[----:B-----5:R-:W-:Y:S01]  /*2530*/  IMAD.IADD R110, R0, 0x1, -R15 ;  /* 0x00000001006e7824 */ /* 0x020fe200078e0a0f */
[----:B------:R-:W-:Y:S01]  /*2540*/  BSSY B0, `(.L_x_1118) ;  /* 0x0000041000007945 */ /* 0x000fe20003800000 */
[----:B--2---:R-:W-:-:S02]  /*2550*/  IMAD.MOV.U32 R13, RZ, RZ, R3 ;  /* 0x000000ffff0d7224 */ /* 0x004fc400078e0003 */
[----:B------:R-:W-:Y:S02]  /*2560*/  IMAD.MOV.U32 R3, RZ, RZ, c[0x0][0x2c4] ;  /* 0x0000b100ff037624 */ /* 0x000fe400078e00ff */
[----:B---3--:R-:W-:-:S03]  /*2570*/  IMAD.SHL.U32 R12, R2, 0x80, RZ ;  /* 0x00000080020c7824 */ /* 0x008fc600078e00ff */
[----:B------:R-:W-:Y:S02]  /*2580*/  ISETP.NE.AND P3, PT, R3, 0x1, PT ;  /* 0x000000010300780c */ /* 0x000fe40003f65270 */
[----:B------:R-:W-:Y:S01]  /*2590*/  IADD3 R2, R12, 0x7f, RZ ;  /* 0x0000007f0c027810 */ /* 0x000fe20007ffe0ff */
[----:B------:R1:W-:Y:S01]  /*25a0*/  STL [R1+0xa4], R12 ;  /* 0x0000a40c01007387 */ /* 0x0003e20000100800 */
[----:B----4-:R-:W-:-:S03]  /*25b0*/  LOP3.LUT R16, R16, 0xfffffffb, RZ, 0xc0, !PT ;  /* 0xfffffffb10107812 */ /* 0x010fc600078ec0ff */
[----:B------:R-:W-:Y:S01]  /*25c0*/  IMAD.MOV.U32 R0, RZ, RZ, R2 ;  /* 0x000000ffff007224 */ /* 0x000fe200078e0002 */
[----:B------:R1:W-:Y:S05]  /*25d0*/  STL [R1+0xa0], R110 ;  /* 0x0000a06e01007387 */ /* 0x0003ea0000100800 */
[----:B------:R-:W-:Y:S01]  /*25e0*/  @P3 IMAD.HI.U32 R3, R2, c[0x0][0x2c8], RZ ;  /* 0x0000b20002033a27 */ /* 0x000fe200078e00ff */
[----:B------:R-:W-:Y:S02]  /*25f0*/  IADD3 R2, R110, 0x30, -R13 ;  /* 0x000000306e027810 */ /* 0x000fe40007ffe80d */
[----:B------:R-:W-:Y:S02]  /*2600*/  @P3 LOP3.LUT R16, R16, 0x4, RZ, 0xfc, !PT ;  /* 0x0000000410103812 */ /* 0x000fe400078efcff */
[----:B------:R-:W-:-:S02]  /*2610*/  @P3 SHF.R.U32.HI R0, RZ, c[0x0][0x2cc], R3 ;  /* 0x0000b300ff003a19 */ /* 0x000fc40000011603 */
[----:B------:R-:W-:Y:S01]  /*2620*/  IADD3 R3, R110, 0x2f, RZ ;  /* 0x0000002f6e037810 */ /* 0x000fe20007ffe0ff */
[----:B------:R1:W-:Y:S02]  /*2630*/  STL [R1+0xc4], R16 ;  /* 0x0000c41001007387 */ /* 0x0003e40000100800 */
[----:B------:R-:W-:Y:S02]  /*2640*/  IMAD.IADD R0, R2, 0x1, R0 ;  /* 0x0000000102007824 */ /* 0x000fe400078e0200 */
[----:B------:R-:W-:-:S04]  /*2650*/  IMAD.HI R2, R3, 0x2aaaaaab, RZ ;  /* 0x2aaaaaab03027827 */ /* 0x000fc800078e02ff */
[----:B------:R-:W-:Y:S01]  /*2660*/  IMAD.HI R0, R0, 0x2aaaaaab, RZ ;  /* 0x2aaaaaab00007827 */ /* 0x000fe200078e02ff */
[----:B------:R-:W-:-:S04]  /*2670*/  SHF.R.U32.HI R4, RZ, 0x1f, R2 ;  /* 0x0000001fff047819 */ /* 0x000fc80000011602 */
[----:B------:R-:W-:Y:S02]  /*2680*/  SHF.R.U32.HI R3, RZ, 0x1f, R0 ;  /* 0x0000001fff037819 */ /* 0x000fe40000011600 */
[----:B------:R-:W-:Y:S02]  /*2690*/  LEA.HI.SX32 R4, R2, R4, 0x1d ;  /* 0x0000000402047211 */ /* 0x000fe400078feaff */
[----:B------:R-:W-:Y:S02]  /*26a0*/  LEA.HI.SX32 R0, R0, R3, 0x1d ;  /* 0x0000000300007211 */ /* 0x000fe400078feaff */
[----:B------:R-:W-:Y:S02]  /*26b0*/  LOP3.LUT R2, R14, 0xff000000, RZ, 0xc0, !PT ;  /* 0xff0000000e027812 */ /* 0x000fe400078ec0ff */
[----:B------:R-:W-:Y:S02]  /*26c0*/  IMNMX R7, R4, R0, PT ;  /* 0x0000000004077217 */ /* 0x000fe40003800200 */
[----:B------:R-:W-:-:S02]  /*26d0*/  LOP3.LUT R3, R14, 0xff0000, RZ, 0xc0, !PT ;  /* 0x00ff00000e037812 */ /* 0x000fc400078ec0ff */
[----:B------:R-:W-:Y:S01]  /*26e0*/  SHF.R.U32.HI R0, RZ, 0x8, R2 ;  /* 0x00000008ff007819 */ /* 0x000fe20000011602 */
[----:B------:R-:W-:Y:S01]  /*26f0*/  IMAD.MOV.U32 R2, RZ, RZ, RZ ;  /* 0x000000ffff027224 */ /* 0x000fe200078e00ff */
[----:B------:R-:W-:Y:S02]  /*2700*/  ISETP.GE.AND P0, PT, R7, 0x1, PT ;  /* 0x000000010700780c */ /* 0x000fe40003f06270 */
        /* <DEDUP_REMOVED lines=36> */
.L_x_1119:
[----:B------:R-:W-:Y:S05]  /*2950*/  BSYNC B0 ;  /* 0x0000000000007941 */ /* 0x000fea0003800000 */
.L_x_1118:
        /* <DEDUP_REMOVED lines=75> */
[----:B------:R-:W-:-:S04]  /*2e10*/  @P0 IADD3 R2, P1, R114, c[0x0][0x340], RZ ;  /* 0x0000d00072020a10 */ /* 0x000fc80007f3e0ff */
[----:B------:R-:W-:-:S05]  /*2e20*/  @P0 IADD3.X R3, R107, c[0x0][0x344], RZ, P1, !PT ;  /* 0x0000d1006b030a10 */ /* 0x000fca0000ffe4ff */
[----:B------:R1:W5:Y:S01]  /*2e30*/  @P0 LDG.E R0, [R2.64] ;  /* 0x0000000602000981 */ /* 0x000362000c1e1900 */
[----:B------:R-:W-:Y:S01]  /*2e40*/  WARPSYNC 0xffffffff ;  /* 0xffffffff00007948 */ /* 0x000fe20003800000 */
[----:B------:R-:W-:Y:S02]  /*2e50*/  SEL R7, R17, RZ, !P4 ;  /* 0x000000ff11077207 */ /* 0x000fe40006000000 */
[----:B------:R-:W-:Y:S01]  /*2e60*/  SEL R6, R106, RZ, !P4 ;  /* 0x000000ff6a067207 */ /* 0x000fe20006000000 */
[----:B------:R-:W-:Y:S02]  /*2e70*/  @!P0 IMAD.MOV.U32 R0, RZ, RZ, R17 ;  /* 0x000000ffff008224 */ /* 0x000fe400078e0011 */
[----:B-1----:R-:W2:Y:S01]  /*2e80*/  LDL R106, [R1+0x68] ;  /* 0x00006800016a7983 */ /* 0x002ea20000100800 */
[----:B------:R-:W-:Y:S02]  /*2e90*/  IMAD.MOV.U32 R54, RZ, RZ, 0x30 ;  /* 0x00000030ff367424 */ /* 0x000fe400078e00ff */
[----:B------:R-:W-:Y:S02]  /*2ea0*/  IMAD.MOV.U32 R2, RZ, RZ, c[0x0][0x2b8] ;  /* 0x0000ae00ff027624 */ /* 0x000fe400078e00ff */
[----:B------:R-:W-:Y:S01]  /*2eb0*/  IMAD R54, R111, R54, -0x30 ;  /* 0xffffffd06f367424 */ /* 0x000fe200078e0236 */
[----:B-----5:R-:W-:Y:S01]  /*2ec0*/  SHF.R.S32.HI R3, RZ, 0x1f, R0 ;  /* 0x0000001fff037819 */ /* 0x020fe20000011400 */
[----:B------:R-:W-:Y:S01]  /*2ed0*/  IMAD.MOV.U32 R107, RZ, RZ, R16 ;  /* 0x000000ffff6b7224 */ /* 0x000fe200078e0010 */
[----:B------:R-:W-:Y:S01]  /*2ee0*/  ISETP.NE.AND P1, PT, R2, 0x1, PT ;  /* 0x000000010200780c */ /* 0x000fe20003f25270 */
[----:B------:R-:W-:-:S05]  /*2ef0*/  IMAD.WIDE.U32 R8, R0, c[0x0][0x2b0], RZ ;  /* 0x0000ac0000087a25 */ /* 0x000fca00078e00ff */
[----:B------:R-:W-:Y:S01]  /*2f00*/  STL.64 [R1+0x80], R8 ;  /* 0x0000800801007387 */ /* 0x000fe20000100a00 */
[----:B------:R-:W-:-:S06]  /*2f10*/  LOP3.LUT R107, R107, 0xfffffffd, RZ, 0xc0, !PT ;  /* 0xfffffffd6b6b7812 */ /* 0x000fcc00078ec0ff */
[----:B------:R-:W-:Y:S01]  /*2f20*/  @P1 LOP3.LUT R107, R107, 0x2, RZ, 0xfc, !PT ;  /* 0x000000026b6b1812 */ /* 0x000fe200078efcff */
[----:B------:R-:W-:Y:S01]  /*2f30*/  IMAD.MOV.U32 R34, RZ, RZ, RZ ;  /* 0x000000ffff227224 */ /* 0x000fe200078e00ff */
[----:B------:R-:W-:Y:S01]  /*2f40*/  LOP3.LUT R24, R14, 0xffff, RZ, 0xc0, !PT ;  /* 0x0000ffff0e187812 */ /* 0x000fe200078ec0ff */
[----:B------:R-:W-:-:S04]  /*2f50*/  IMAD R6, R6, c[0x0][0x1c0], RZ ;  /* 0x0000700006067a24 */ /* 0x000fc800078e02ff */
[----:B------:R-:W-:Y:S01]  /*2f60*/  IMAD R6, R7, c[0x0][0x1c4], R6 ;  /* 0x0000710007067a24 */ /* 0x000fe200078e0206 */
[----:B------:R-:W-:Y:S01]  /*2f70*/  BAR.SYNC.DEFER_BLOCKING 0x0 ;  /* 0x0000000000007b1d */ /* 0x000fe20000010000 */
[----:B--2---:R-:W-:-:S04]  /*2f80*/  IMAD.IADD R2, R106, 0x1, R54 ;  /* 0x000000016a027824 */ /* 0x004fc800078e0236 */
[C---:B------:R-:W-:Y:S01]  /*2f90*/  IMAD.IADD R23, R2.reuse, 0x1, R15 ;  /* 0x0000000102177824 */ /* 0x040fe200078e020f */
[----:B------:R-:W-:Y:S01]  /*2fa0*/  ISETP.GE.AND P0, PT, R2, R110, PT ;  /* 0x0000006e0200720c */ /* 0x000fe20003f06270 */
[----:B------:R-:W-:-:S04]  /*2fb0*/  IMAD R2, R3, c[0x0][0x2b0], RZ ;  /* 0x0000ac0003027a24 */ /* 0x000fc800078e02ff */
[----:B------:R-:W-:-:S04]  /*2fc0*/  IMAD R2, R0, c[0x0][0x2b4], R2 ;  /* 0x0000ad0000027a24 */ /* 0x000fc800078e0202 */
[----:B------:R-:W-:-:S05]  /*2fd0*/  IMAD.IADD R4, R9, 0x1, R2 ;  /* 0x0000000109047824 */ /* 0x000fca00078e0202 */
[----:B------:R1:W-:Y:S04]  /*2fe0*/  STL [R1+0x94], R4 ;  /* 0x0000940401007387 */ /* 0x0003e80000100800 */
[----:B------:R-:W2:Y:S04]  /*2ff0*/  LDL R25, [R1+0x5c] ;  /* 0x00005c0001197983 */ /* 0x000ea80000100800 */
[----:B------:R-:W3:Y:S04]  /*3000*/  LDL R27, [R1+0x210] ;  /* 0x00021000011b7983 */ /* 0x000ee80000100800 */
[----:B------:R-:W4:Y:S04]  /*3010*/  LDL R29, [R1+0x60] ;  /* 0x00006000011d7983 */ /* 0x000f280000100800 */
[----:B------:R-:W4:Y:S04]  /*3020*/  LDL R30, [R1+0x208] ;  /* 0x00020800011e7983 */ /* 0x000f280000100800 */
[----:B------:R-:W4:Y:S04]  /*3030*/  LDL R32, [R1+0x38] ;  /* 0x0000380001207983 */ /* 0x000f280000100800 */
[----:B------:R-:W4:Y:S04]  /*3040*/  LDL R31, [R1+0x58] ;  /* 0x00005800011f7983 */ /* 0x000f280000100800 */
[----:B------:R-:W4:Y:S04]  /*3050*/  LDL R33, [R1+0x214] ;  /* 0x0002140001217983 */ /* 0x000f280000100800 */
[----:B------:R-:W4:Y:S04]  /*3060*/  LDL R36, [R1+0x20c] ;  /* 0x00020c0001247983 */ /* 0x000f280000100800 */
[----:B------:R-:W4:Y:S01]  /*3070*/  LDL R28, [R1+0x18] ;  /* 0x00001800011c7983 */ /* 0x000f220000100800 */
[----:B------:R-:W-:Y:S01]  /*3080*/  ISETP.GT.OR P0, PT, R106, 0x2f, P0 ;  /* 0x0000002f6a00780c */ /* 0x000fe20000704670 */
[----:B------:R-:W-:-:S04]  /*3090*/  @P1 IMAD.HI.U32 R3, R23, c[0x0][0x2bc], RZ ;  /* 0x0000af0017031a27 */ /* 0x000fc800078e00ff */
[----:B------:R-:W-:Y:S01]  /*30a0*/  IMAD.MOV.U32 R22, RZ, RZ, R23 ;  /* 0x000000ffff167224 */ /* 0x000fe200078e0017 */
[----:B------:R-:W-:-:S07]  /*30b0*/  @P1 SHF.R.U32.HI R22, RZ, c[0x0][0x2c0], R3 ;  /* 0x0000b000ff161a19 */ /* 0x000fce0000011603 */
[----:B------:R-:W-:-:S04]  /*30c0*/  @!P0 IADD3 R0, P1, R22, R8, RZ ;  /* 0x0000000816008210 */ /* 0x000fc80007f3e0ff */
[----:B------:R-:W-:Y:S02]  /*30d0*/  @!P0 LEA.HI.X.SX32 R3, R22, R4, 0x1, P1 ;  /* 0x0000000416038211 */ /* 0x000fe400008f0eff */
[----:B------:R-:W-:-:S04]  /*30e0*/  @!P0 LEA R2, P1, R0, c[0x0][0x2a0], 0x2 ;  /* 0x0000a80000028a11 */ /* 0x000fc800078210ff */
[----:B------:R-:W-:-:S05]  /*30f0*/  @!P0 LEA.HI.X R3, R0, c[0x0][0x2a4], R3, 0x2, P1 ;  /* 0x0000a90000038a11 */ /* 0x000fca00008f1403 */
        /* <DEDUP_REMOVED lines=12> */
[----:B------:R-:W1:Y:S03]  /*31c0*/  S2R R8, SR_TID.X ;  /* 0x0000000000087919 */ /* 0x000e660000002100 */
        /* <DEDUP_REMOVED lines=21> */
[----:B------:R-:W3:Y:S02]  /*3320*/  SHFL.IDX PT, R4, R16, RZ, 0x181f ;  /* 0x00181fff10047589 */ /* 0x000ee400000e0000 */
[----:B------:R-:W-:-:S05]  /*3330*/  IMAD.IADD R20, R26, 0x1, R12 ;  /* 0x000000011a147824 */ /* 0x000fca00078e020c */
[C---:B------:R-:W-:Y:S01]  /*3340*/  ISETP.GE.AND P0, PT, R20.reuse, R21, PT ;  /* 0x000000151400720c */ /* 0x040fe20003f06270 */
[----:B------:R-:W1:Y:S01]  /*3350*/  SHFL.IDX PT, R0, R17, 0x1, 0x181f ;  /* 0x00381f0011007f89 */ /* 0x000e6200000e0000 */
[----:B------:R-:W-:-:S03]  /*3360*/  IADD3 R5, R20, 0x20, RZ ;  /* 0x0000002014057810 */ /* 0x000fc60007ffe0ff */
[----:B------:R-:W1:Y:S01]  /*3370*/  SHFL.IDX PT, R2, R16, 0x1, 0x181f ;  /* 0x00381f0010027f89 */ /* 0x000e6200000e0000 */
[----:B------:R-:W-:Y:S01]  /*3380*/  ISETP.GE.AND P1, PT, R5, R21, PT ;  /* 0x000000150500720c */ /* 0x000fe20003f26270 */
[----:B------:R-:W-:Y:S01]  /*3390*/  IMAD.WIDE.U32 R38, R24, c[0x0][0x1e8], RZ ;  /* 0x00007a0018267a25 */ /* 0x000fe200078e00ff */
[----:B------:R-:W-:-:S05]  /*33a0*/  IADD3 R53, R111, -0x1, RZ ;  /* 0xffffffff6f357810 */ /* 0x000fca0007ffe0ff */
[----:B------:R-:W-:Y:S01]  /*33b0*/  IMAD R52, R53, -0x30, R110 ;  /* 0xffffffd035347824 */ /* 0x000fe200078e026e */
[----:B--2---:R-:W-:-:S04]  /*33c0*/  @!P0 LEA R10, P3, R25, R3, 0x1 ;  /* 0x00000003190a8211 */ /* 0x004fc800078608ff */
[-C--:B---3--:R-:W-:Y:S02]  /*33d0*/  @!P0 LEA.HI.X R11, R25, R4.reuse, R27, 0x1, P3 ;  /* 0x00000004190b8211 */ /* 0x088fe400018f0c1b */
[-C--:B----4-:R-:W-:Y:S02]  /*33e0*/  @!P0 LEA R6, P3, R29, R3.reuse, 0x1 ;  /* 0x000000031d068211 */ /* 0x090fe400078608ff */
[----:B------:R-:W-:Y:S02]  /*33f0*/  ISETP.GE.AND P4, PT, R25, c[0x0][0x198], PT ;  /* 0x0000660019007a0c */ /* 0x000fe40003f86270 */
[----:B------:R-:W-:Y:S02]  /*3400*/  @!P0 LEA.HI.X R7, R29, R4, R30, 0x1, P3 ;  /* 0x000000041d078211 */ /* 0x000fe400018f0c1e */
[C---:B------:R-:W-:Y:S02]  /*3410*/  ISETP.GE.AND P3, PT, R32.reuse, c[0x0][0x198], PT ;  /* 0x0000660020007a0c */ /* 0x040fe40003f66270 */
[----:B------:R-:W-:-:S02]  /*3420*/  @!P0 LEA R12, P2, R32, R3, 0x1 ;  /* 0x00000003200c8211 */ /* 0x000fc400078408ff */
[----:B------:R-:W-:Y:S02]  /*3430*/  ISETP.GE.AND P5, PT, R31, c[0x0][0x198], PT ;  /* 0x000066001f007a0c */ /* 0x000fe40003fa6270 */
        /* <DEDUP_REMOVED lines=23> */
[----:B------:R3:W-:Y:S06]  /*35b0*/  @!P1 LDGSTS.E.BYPASS.LTC128B.128 [R28+0x11080], [R4.64], !P6 ;  /* 0x11080000041c9fae */ /* 0x0007ec000f101d46 */
[----:B--2---:R-:W-:-:S04]  /*35c0*/  @!P0 LEA R8, P1, R25, R0, 0x1 ;  /* 0x0000000019088211 */ /* 0x004fc800078208ff */
[----:B----4-:R-:W-:Y:S02]  /*35d0*/  @!P0 LEA.HI.X R9, R25, R2, R27, 0x1, P1 ;  /* 0x0000000219098211 */ /* 0x010fe400008f0c1b */
[-C--:B------:R-:W-:Y:S02]  /*35e0*/  @!P0 LEA R14, P2, R32, R0.reuse, 0x1 ;  /* 0x00000000200e8211 */ /* 0x080fe400078408ff */
[----:B-1----:R-:W-:-:S04]  /*35f0*/  @!P0 LEA R6, P1, R31, R0, 0x1 ;  /* 0x000000001f068211 */ /* 0x002fc800078208ff */
[----:B------:R-:W-:Y:S02]  /*3600*/  @!P0 LEA.HI.X R7, R31, R2, R36, 0x1, P1 ;  /* 0x000000021f078211 */ /* 0x000fe400008f0c24 */
[C---:B---3--:R-:W-:Y:S02]  /*3610*/  @!P0 LEA R4, P1, R29.reuse, R0, 0x1 ;  /* 0x000000001d048211 */ /* 0x048fe400078208ff */
[----:B------:R-:W-:Y:S02]  /*3620*/  IADD3 R0, R20, 0x60, RZ ;  /* 0x0000006014007810 */ /* 0x000fe40007ffe0ff */
[-C--:B------:R-:W-:Y:S02]  /*3630*/  @!P0 LEA.HI.X R15, R32, R2.reuse, R33, 0x1, P2 ;  /* 0x00000002200f8211 */ /* 0x080fe400010f0c21 */
[----:B------:R-:W-:Y:S01]  /*3640*/  ISETP.GE.AND P2, PT, R0, R21, PT ;  /* 0x000000150000720c */ /* 0x000fe20003f46270 */
[----:B------:R-:W-:Y:S01]  /*3650*/  IMAD.MOV R0, RZ, RZ, -R22 ;  /* 0x000000ffff007224 */ /* 0x000fe200078e0a16 */
[----:B------:R-:W1:Y:S03]  /*3660*/  SHFL.IDX PT, R12, R17, 0x3, 0x181f ;  /* 0x00781f00110c7f89 */ /* 0x000e6600000e0000 */
[----:B------:R-:W-:Y:S01]  /*3670*/  IMAD R23, R0, c[0x0][0x2b8], R23 ;  /* 0x0000ae0000177a24 */ /* 0x000fe200078e0217 */
[----:B------:R2:W-:Y:S04]  /*3680*/  @!P0 LDGSTS.E.BYPASS.LTC128B.128 [R28+0x6080], [R14.64], !P3 ;  /* 0x060800000e1c8fae */ /* 0x0005e8000d901d46 */
[----:B------:R3:W-:Y:S04]  /*3690*/  @!P0 LDGSTS.E.BYPASS.LTC128B.128 [R28+0xa080], [R8.64], !P4 ;  /* 0x0a080000081c8fae */ /* 0x0007e8000e101d46 */
[----:B------:R4:W-:Y:S04]  /*36a0*/  @!P0 LDGSTS.E.BYPASS.LTC128B.128 [R28+0xe080], [R6.64], !P5 ;  /* 0x0e080000061c8fae */ /* 0x0009e8000e901d46 */
[----:B------:R-:W1:Y:S01]  /*36b0*/  SHFL.IDX PT, R13, R16, 0x3, 0x181f ;  /* 0x00781f00100d7f89 */ /* 0x000e6200000e0000 */
[----:B------:R-:W-:Y:S01]  /*36c0*/  @!P0 LEA.HI.X R5, R29, R2, R30, 0x1, P1 ;  /* 0x000000021d058211 */ /* 0x000fe200008f0c1e */
[----:B------:R-:W-:-:S04]  /*36d0*/  IMAD.WIDE.U32 R2, R23, c[0x0][0x1e0], RZ ;  /* 0x0000780017027a25 */ /* 0x000fc800078e00ff */
[----:B------:R1:W-:Y:S01]  /*36e0*/  @!P0 LDGSTS.E.BYPASS.LTC128B.128 [R28+0x12080], [R4.64], !P6 ;  /* 0x12080000041c8fae */ /* 0x0003e2000f101d46 */
[----:B----4-:R-:W-:-:S05]  /*36f0*/  SHF.R.S32.HI R7, RZ, 0x1f, R23 ;  /* 0x0000001fff077819 */ /* 0x010fca0000011417 */
[----:B------:R-:W-:Y:S01]  /*3700*/  IMAD R0, R7, c[0x0][0x1e0], RZ ;  /* 0x0000780007007a24 */ /* 0x000fe200078e02ff */
[----:B--2---:R-:W-:-:S03]  /*3710*/  SHF.R.S32.HI R14, RZ, 0x1f, R34 ;  /* 0x0000001fff0e7819 */ /* 0x004fc60000011422 */
[----:B------:R-:W-:-:S04]  /*3720*/  IMAD R0, R23, c[0x0][0x1e4], R0 ;  /* 0x0000790017007a24 */ /* 0x000fc800078e0200 */
[----:B------:R-:W-:Y:S02]  /*3730*/  IMAD.IADD R3, R3, 0x1, R0 ;  /* 0x0000000103037824 */ /* 0x000fe400078e0200 */
[----:B------:R-:W-:Y:S02]  /*3740*/  IMAD R0, R14, c[0x0][0x1f0], RZ ;  /* 0x00007c000e007a24 */ /* 0x000fe400078e02ff */
[----:B------:R-:W-:Y:S01]  /*3750*/  IMAD.WIDE.U32 R2, R34, c[0x0][0x1f0], R2 ;  /* 0x00007c0022027a25 */ /* 0x000fe200078e0002 */
[----:B-1----:R-:W-:-:S03]  /*3760*/  @!P2 LEA R10, P1, R32, R12, 0x1 ;  /* 0x0000000c200aa211 */ /* 0x002fc600078208ff */
[----:B------:R-:W-:Y:S02]  /*3770*/  IMAD R5, R24, c[0x0][0x1ec], R39 ;  /* 0x00007b0018057a24 */ /* 0x000fe400078e0227 */
[----:B------:R-:W-:Y:S01]  /*3780*/  IMAD R4, R34, c[0x0][0x1f4], R0 ;  /* 0x00007d0022047a24 */ /* 0x000fe200078e0200 */
[----:B------:R-:W-:Y:S02]  /*3790*/  IADD3 R0, P0, R2, R38, RZ ;  /* 0x0000002602007210 */ /* 0x000fe40007f1e0ff */
[----:B------:R-:W-:Y:S02]  /*37a0*/  @!P2 LEA.HI.X R11, R32, R13, R33, 0x1, P1 ;  /* 0x0000000d200ba211 */ /* 0x000fe400008f0c21 */
[----:B------:R-:W-:Y:S02]  /*37b0*/  IADD3.X R2, R5, R3, R4, P0, !PT ;  /* 0x0000000305027210 */ /* 0x000fe400007fe404 */
[----:B------:R-:W-:Y:S01]  /*37c0*/  LEA R6, P0, R0, c[0x0][0x1c8], 0x1 ;  /* 0x0000720000067a11 */ /* 0x000fe200078008ff */
[----:B------:R1:W-:Y:S01]  /*37d0*/  @!P2 LDGSTS.E.BYPASS.LTC128B.128 [R28+0x7080], [R10.64], !P3 ;  /* 0x070800000a1cafae */ /* 0x0003e2000d901d46 */
[----:B------:R-:W-:-:S05]  /*37e0*/  IMNMX R3, R52, 0x30, PT ;  /* 0x0000003034037817 */ /* 0x000fca0003800200 */
[----:B---3--:R-:W-:-:S05]  /*37f0*/  IMAD.IADD R8, R3, 0x1, -R26 ;  /* 0x0000000103087824 */ /* 0x008fca00078e0a1a */
[----:B------:R-:W-:Y:S02]  /*3800*/  ISETP.GE.AND P1, PT, R8, 0x1, PT ;  /* 0x000000010800780c */ /* 0x000fe40003f26270 */
[----:B-1----:R-:W-:Y:S02]  /*3810*/  LEA.HI.X R11, R0, c[0x0][0x1cc], R2, 0x1, P0 ;  /* 0x00007300000b7a11 */ /* 0x002fe400000f0c02 */
[----:B------:R-:W1:Y:S01]  /*3820*/  SHFL.IDX PT, R0, R6, RZ, 0x181f ;  /* 0x00181fff06007589 */ /* 0x000e6200000e0000 */
[----:B------:R-:W-:-:S03]  /*3830*/  @!P2 LEA R2, P0, R25, R12, 0x1 ;  /* 0x0000000c1902a211 */ /* 0x000fc600078008ff */
[----:B------:R-:W2:Y:S01]  /*3840*/  SHFL.IDX PT, R9, R11, RZ, 0x181f ;  /* 0x00181fff0b097589 */ /* 0x000ea200000e0000 */
[----:B------:R-:W-:-:S05]  /*3850*/  @!P2 LEA.HI.X R3, R25, R13, R27, 0x1, P0 ;  /* 0x0000000d1903a211 */ /* 0x000fca00000f0c1b */
[----:B------:R3:W-:Y:S01]  /*3860*/  @!P2 LDGSTS.E.BYPASS.LTC128B.128 [R28+0xb080], [R2.64], !P4 ;  /* 0x0b080000021cafae */ /* 0x0007e2000e101d46 */
[----:B------:R-:W-:-:S03]  /*3870*/  @P1 ISETP.GE.AND P3, PT, R32, c[0x0][0x1d4], PT ;  /* 0x0000750020001a0c */ /* 0x000fc60003f66270 */
[----:B------:R-:W-:Y:S04]  /*3880*/  STL [R1+0x2c], R34 ;  /* 0x00002c2201007387 */ /* 0x000fe80000100800 */
[----:B------:R-:W-:Y:S04]  /*3890*/  STL [R1+0x30], R23 ;  /* 0x0000301701007387 */ /* 0x000fe80000100800 */
[----:B------:R-:W-:Y:S04]  /*38a0*/  STL.64 [R1+0x78], R38 ;  /* 0x0000782601007387 */ /* 0x000fe80000100a00 */
[----:B------:R4:W-:Y:S01]  /*38b0*/  STL [R1+0x90], R5 ;  /* 0x0000900501007387 */ /* 0x0009e20000100800 */
[----:B---3--:R-:W-:-:S04]  /*38c0*/  @!P2 LEA R2, P0, R31, R12, 0x1 ;  /* 0x0000000c1f02a211 */ /* 0x008fc800078008ff */
[----:B------:R-:W-:Y:S02]  /*38d0*/  @!P2 LEA.HI.X R3, R31, R13, R36, 0x1, P0 ;  /* 0x0000000d1f03a211 */ /* 0x000fe400000f0c24 */
[----:B------:R-:W-:-:S03]  /*38e0*/  @!P2 LEA R4, P0, R29, R12, 0x1 ;  /* 0x0000000c1d04a211 */ /* 0x000fc600078008ff */
[----:B------:R1:W-:Y:S01]  /*38f0*/  @!P2 LDGSTS.E.BYPASS.LTC128B.128 [R28+0xf080], [R2.64], !P5 ;  /* 0x0f080000021cafae */ /* 0x0003e2000e901d46 */
[----:B----4-:R-:W-:-:S05]  /*3900*/  @!P2 LEA.HI.X R5, R29, R13, R30, 0x1, P0 ;  /* 0x0000000d1d05a211 */ /* 0x010fca00000f0c1e */
[----:B------:R3:W-:Y:S01]  /*3910*/  @!P2 LDGSTS.E.BYPASS.LTC128B.128 [R28+0x13080], [R4.64], !P6 ;  /* 0x13080000041cafae */ /* 0x0007e2000f101d46 */
[----:B------:R-:W-:-:S03]  /*3920*/  @P1 ISETP.GE.AND P4, PT, R25, c[0x0][0x1d4], PT ;  /* 0x0000750019001a0c */ /* 0x000fc60003f86270 */
[----:B------:R-:W0:Y:S01]  /*3930*/  LDGDEPBAR ;  /* 0x00000000000079af */ /* 0x000e220000000000 */
[----:B-1----:R-:W-:-:S04]  /*3940*/  @P1 LEA R2, P0, R32, R0, 0x1 ;  /* 0x0000000020021211 */ /* 0x002fc800078008ff */
[----:B--2---:R-:W-:Y:S01]  /*3950*/  @P1 LEA.HI.X R3, R32, R9, R33, 0x1, P0 ;  /* 0x0000000920031211 */ /* 0x004fe200000f0c21 */
[----:B------:R1:W3:Y:S04]  /*3960*/  SHFL.IDX PT, R10, R6, 0x1, 0x181f ;  /* 0x00381f00060a7f89 */ /* 0x0002e800000e0000 */
[----:B------:R4:W-:Y:S01]  /*3970*/  @P1 LDGSTS.E.BYPASS.LTC128B.128 [R28+0x14080], [R2.64], !P3 ;  /* 0x14080000021c1fae */ /* 0x0009e2000d901d46 */
[----:B---3--:R-:W-:Y:S01]  /*3980*/  IMAD R4, R7, c[0x0][0x208], RZ ;  /* 0x0000820007047a24 */ /* 0x008fe200078e02ff */
[----:B------:R-:W-:-:S03]  /*3990*/  @P1 ISETP.GE.AND P3, PT, R31, c[0x0][0x1d4], PT ;  /* 0x000075001f001a0c */ /* 0x000fc60003f66270 */
[----:B------:R-:W-:Y:S02]  /*39a0*/  IMAD R4, R23, c[0x0][0x20c], R4 ;  /* 0x0000830017047a24 */ /* 0x000fe400078e0204 */
[----:B------:R-:W-:Y:S01]  /*39b0*/  IMAD.WIDE.U32 R16, R24, c[0x0][0x210], RZ ;  /* 0x0000840018107a25 */ /* 0x000fe200078e00ff */
[----:B-1----:R-:W-:-:S03]  /*39c0*/  @P1 LEA R6, P0, R25, R0, 0x1 ;  /* 0x0000000019061211 */ /* 0x002fc600078008ff */
[----:B----4-:R-:W-:-:S04]  /*39d0*/  IMAD.WIDE.U32 R2, R23, c[0x0][0x208], RZ ;  /* 0x0000820017027a25 */ /* 0x010fc800078e00ff */
[----:B------:R-:W-:Y:S01]  /*39e0*/  IMAD.IADD R3, R3, 0x1, R4 ;  /* 0x0000000103037824 */ /* 0x000fe200078e0204 */
[----:B------:R-:W-:Y:S02]  /*39f0*/  @P1 LEA R4, P2, R31, R0, 0x1 ;  /* 0x000000001f041211 */ /* 0x000fe400078408ff */
[-C--:B------:R-:W-:Y:S02]  /*3a00*/  @P1 LEA.HI.X R7, R25, R9.reuse, R27, 0x1, P0 ;  /* 0x0000000919071211 */ /* 0x080fe400000f0c1b */
[----:B------:R-:W-:Y:S01]  /*3a10*/  @P1 LEA.HI.X R5, R31, R9, R36, 0x1, P2 ;  /* 0x000000091f051211 */ /* 0x000fe200010f0c24 */
[----:B------:R-:W-:Y:S02]  /*3a20*/  IMAD R12, R24, c[0x0][0x214], R17 ;  /* 0x00008500180c7a24 */ /* 0x000fe400078e0211 */
[----:B------:R1:W-:Y:S01]  /*3a30*/  @P1 LDGSTS.E.BYPASS.LTC128B.128 [R28+0x15880], [R6.64], !P4 ;  /* 0x15880000061c1fae */ /* 0x0003e2000e101d46 */
[----:B------:R-:W-:-:S03]  /*3a40*/  IMAD.WIDE.U32 R2, R34, c[0x0][0x218], R2 ;  /* 0x0000860022027a25 */ /* 0x000fc600078e0002 */
[----:B------:R3:W-:Y:S04]  /*3a50*/  @P1 LDGSTS.E.BYPASS.LTC128B.128 [R28+0x17080], [R4.64], !P3 ;  /* 0x17080000041c1fae */ /* 0x0007e8000d901d46 */
[----:B------:R4:W-:Y:S04]  /*3a60*/  STL.64 [R1+0x88], R16 ;  /* 0x0000881001007387 */ /* 0x0009e80000100a00 */
[----:B------:R-:W-:Y:S04]  /*3a70*/  STL [R1+0x98], R12 ;  /* 0x0000980c01007387 */ /* 0x000fe80000100800 */
[----:B------:R-:W2:Y:S01]  /*3a80*/  LDL R15, [R1+0x14] ;  /* 0x00001400010f7983 */ /* 0x000ea20000100800 */
[----:B---3--:R-:W-:Y:S01]  /*3a90*/  @P1 LEA R4, P2, R29, R0, 0x1 ;  /* 0x000000001d041211 */ /* 0x008fe200078408ff */
[----:B-1----:R-:W-:-:S02]  /*3aa0*/  IMAD R6, R14, c[0x0][0x218], RZ ;  /* 0x000086000e067a24 */ /* 0x002fc400078e02ff */
[----:B------:R-:W3:Y:S01]  /*3ab0*/  LDL R14, [R1+0x10] ;  /* 0x00001000010e7983 */ /* 0x000ee20000100800 */
[----:B------:R-:W-:Y:S02]  /*3ac0*/  @P1 LEA.HI.X R5, R29, R9, R30, 0x1, P2 ;  /* 0x000000091d051211 */ /* 0x000fe400010f0c1e */
[----:B------:R-:W-:Y:S02]  /*3ad0*/  IADD3 R0, P2, R2, R16, RZ ;  /* 0x0000001002007210 */ /* 0x000fe40007f5e0ff */
[----:B----4-:R-:W4:Y:S04]  /*3ae0*/  LDL R16, [R1+0xc] ;  /* 0x00000c0001107983 */ /* 0x010f280000100800 */
[----:B------:R-:W1:Y:S01]  /*3af0*/  SHFL.IDX PT, R11, R11, 0x1, 0x181f ;  /* 0x00381f000b0b7f89 */ /* 0x000e6200000e0000 */
[----:B------:R-:W-:-:S02]  /*3b00*/  ISETP.GE.AND P0, PT, R8, 0x21, PT ;  /* 0x000000210800780c */ /* 0x000fc40003f06270 */
[----:B------:R-:W-:Y:S01]  /*3b10*/  @P1 ISETP.GE.AND P4, PT, R29, c[0x0][0x1d4], PT ;  /* 0x000075001d001a0c */ /* 0x000fe20003f86270 */
[----:B------:R-:W-:-:S10]  /*3b20*/  IMAD R6, R34, c[0x0][0x21c], R6 ;  /* 0x0000870022067a24 */ /* 0x000fd400078e0206 */
[C---:B------:R-:W-:Y:S02]  /*3b30*/  @P0 LEA R8, P3, R32.reuse, R10, 0x1 ;  /* 0x0000000a20080211 */ /* 0x040fe400078608ff */
[----:B------:R1:W-:Y:S02]  /*3b40*/  @P1 LDGSTS.E.BYPASS.LTC128B.128 [R28+0x18880], [R4.64], !P4 ;  /* 0x18880000041c1fae */ /* 0x0003e4000e101d46 */
[C---:B-1----:R-:W-:Y:S02]  /*3b50*/  @P0 LEA.HI.X R9, R32.reuse, R11, R33, 0x1, P3 ;  /* 0x0000000b20090211 */ /* 0x042fe400018f0c21 */
[----:B------:R-:W-:Y:S02]  /*3b60*/  @P0 ISETP.GE.AND P3, PT, R32, c[0x0][0x1d4], PT ;  /* 0x0000750020000a0c */ /* 0x000fe40003f66270 */
[----:B------:R-:W-:Y:S02]  /*3b70*/  IADD3.X R2, R12, R3, R6, P2, !PT ;  /* 0x000000030c027210 */ /* 0x000fe400017fe406 */
[----:B------:R-:W-:-:S02]  /*3b80*/  LEA R13, P2, R0, c[0x0][0x1f8], 0x1 ;  /* 0x00007e00000d7a11 */ /* 0x000fc400078408ff */
[C---:B------:R-:W-:Y:S02]  /*3b90*/  @P0 ISETP.GE.AND P4, PT, R25.reuse, c[0x0][0x1d4], PT ;  /* 0x0000750019000a0c */ /* 0x040fe40003f86270 */
[----:B------:R-:W-:Y:S02]  /*3ba0*/  LEA.HI.X R12, R0, c[0x0][0x1fc], R2, 0x1, P2 ;  /* 0x00007f00000c7a11 */ /* 0x000fe400010f0c02 */
[----:B------:R-:W-:-:S03]  /*3bb0*/  @P0 LEA R6, P2, R25, R10, 0x1 ;  /* 0x0000000a19060211 */ /* 0x000fc600078408ff */
[----:B------:R1:W-:Y:S01]  /*3bc0*/  @P0 LDGSTS.E.BYPASS.LTC128B.128 [R28+0x15080], [R8.64], !P3 ;  /* 0x15080000081c0fae */ /* 0x0003e2000d901d46 */
[CC--:B------:R-:W-:Y:S02]  /*3bd0*/  @P0 LEA R4, P1, R31.reuse, R10.reuse, 0x1 ;  /* 0x0000000a1f040211 */ /* 0x0c0fe400078208ff */
[C---:B------:R-:W-:Y:S02]  /*3be0*/  @P0 ISETP.GE.AND P3, PT, R31.reuse, c[0x0][0x1d4], PT ;  /* 0x000075001f000a0c */ /* 0x040fe40003f66270 */
[-C--:B------:R-:W-:Y:S02]  /*3bf0*/  @P0 LEA.HI.X R5, R31, R11.reuse, R36, 0x1, P1 ;  /* 0x0000000b1f050211 */ /* 0x080fe400008f0c24 */
[----:B------:R-:W-:Y:S01]  /*3c00*/  @P0 ISETP.GE.AND P1, PT, R29, c[0x0][0x1d4], PT ;  /* 0x000075001d000a0c */ /* 0x000fe20003f26270 */
[----:B------:R-:W1:Y:S01]  /*3c10*/  S2R R18, SR_TID.X ;  /* 0x0000000000127919 */ /* 0x000e620000002100 */
[----:B------:R-:W-:Y:S02]  /*3c20*/  @P0 LEA.HI.X R7, R25, R11, R27, 0x1, P2 ;  /* 0x0000000b19070211 */ /* 0x000fe400010f0c1b */
[----:B------:R-:W-:-:S03]  /*3c30*/  @P0 LEA R2, P2, R29, R10, 0x1 ;  /* 0x0000000a1d020211 */ /* 0x000fc600078408ff */
[----:B------:R1:W-:Y:S01]  /*3c40*/  @P0 LDGSTS.E.BYPASS.LTC128B.128 [R28+0x16880], [R6.64], !P4 ;  /* 0x16880000061c0fae */ /* 0x0003e2000e101d46 */
[----:B------:R-:W-:-:S03]  /*3c50*/  @P0 LEA.HI.X R3, R29, R11, R30, 0x1, P2 ;  /* 0x0000000b1d030211 */ /* 0x000fc600010f0c1e */
[----:B------:R1:W-:Y:S04]  /*3c60*/  @P0 LDGSTS.E.BYPASS.LTC128B.128 [R28+0x18080], [R4.64], !P3 ;  /* 0x18080000041c0fae */ /* 0x0003e8000d901d46 */
[----:B------:R1:W-:Y:S04]  /*3c70*/  @P0 LDGSTS.E.BYPASS.LTC128B.128 [R28+0x19880], [R2.64], !P1 ;  /* 0x19880000021c0fae */ /* 0x0003e8000c901d46 */
[----:B------:R-:W0:Y:S01]  /*3c80*/  LDGDEPBAR ;  /* 0x00000000000079af */ /* 0x000e220000000000 */
[----:B-1----:R-:W-:-:S04]  /*3c90*/  SHF.R.S32.HI R17, RZ, 0x1f, R18 ;  /* 0x0000001fff117819 */ /* 0x002fc80000011412 */
        /* <DEDUP_REMOVED lines=16> */
[----:B------:R-:W-:Y:S01]  /*3da0*/  ISETP.GE.AND P6, PT, R25, c[0x0][0x1d4], PT ;  /* 0x0000750019007a0c */ /* 0x000fe20003fc6270 */
[----:B------:R-:W-:Y:S01]  /*3db0*/  IMAD.IADD R4, R52, 0x1, -R26 ;  /* 0x0000000134047824 */ /* 0x000fe200078e0a1a */
[C---:B------:R-:W-:Y:S01]  /*3dc0*/  ISETP.GE.AND P5, PT, R32.reuse, c[0x0][0x1d4], PT ;  /* 0x0000750020007a0c */ /* 0x040fe20003fa6270 */
[----:B------:R-:W-:Y:S01]  /*3dd0*/  IMAD.SHL.U32 R2, R32, 0x2, RZ ;  /* 0x0000000220027824 */ /* 0x000fe200078e00ff */
[----:B------:R-:W-:-:S02]  /*3de0*/  LOP3.LUT R107, R107, 0xfffffffe, RZ, 0xc0, !PT ;  /* 0xfffffffe6b6b7812 */ /* 0x000fc400078ec0ff */
[----:B------:R-:W-:Y:S02]  /*3df0*/  IADD3 R243, R236, 0x20, RZ ;  /* 0x00000020ecf37810 */ /* 0x000fe40007ffe0ff */
[----:B------:R-:W-:Y:S02]  /*3e00*/  SHF.L.U64.HI R3, R32, 0x1, R33 ;  /* 0x0000000120037819 */ /* 0x000fe40000010221 */
[----:B------:R-:W-:Y:S01]  /*3e10*/  @P1 IADD3 R243, R236, -0x20, RZ ;  /* 0xffffffe0ecf31810 */ /* 0x000fe20007ffe0ff */
[----:B------:R1:W-:Y:S01]  /*3e20*/  STL [R1+0x108], R2 ;  /* 0x0001080201007387 */ /* 0x0003e20000100800 */
[----:B------:R-:W-:Y:S02]  /*3e30*/  ISETP.LT.OR P1, PT, R4, 0x1, P5 ;  /* 0x000000010400780c */ /* 0x000fe40002f21670 */
[----:B------:R-:W-:Y:S02]  /*3e40*/  @P6 LOP3.LUT R107, R107, 0x1, RZ, 0xfc, !PT ;  /* 0x000000016b6b6812 */ /* 0x000fe400078efcff */
[----:B------:R-:W-:-:S02]  /*3e50*/  SHF.L.U64.HI R5, R25, 0x1, R27 ;  /* 0x0000000119057819 */ /* 0x000fc4000001021b */
[----:B-1----:R-:W-:Y:S01]  /*3e60*/  IADD3 R6, P0, R8, R2, RZ ;  /* 0x0000000208067210 */ /* 0x002fe20007f1e0ff */
[----:B------:R-:W-:Y:S01]  /*3e70*/  STL [R1+0x3c], R3 ;  /* 0x00003c0301007387 */ /* 0x000fe20000100800 */
[----:B------:R-:W-:-:S03]  /*3e80*/  ISETP.LT.OR P2, PT, R4, 0x1, P6 ;  /* 0x000000010400780c */ /* 0x000fc60003741670 */
[----:B------:R-:W-:Y:S01]  /*3e90*/  STL [R1+0xc4], R107 ;  /* 0x0000c46b01007387 */ /* 0x000fe20000100800 */
[----:B------:R-:W-:-:S03]  /*3ea0*/  IMAD.X R7, R0, 0x1, R3, P0 ;  /* 0x0000000100077824 */ /* 0x000fc600000e0603 */
[----:B------:R-:W-:Y:S01]  /*3eb0*/  STL [R1+0x40], R5 ;  /* 0x0000400501007387 */ /* 0x000fe20000100800 */
[----:B------:R-:W-:-:S05]  /*3ec0*/  IMAD.SHL.U32 R2, R25, 0x2, RZ ;  /* 0x0000000219027824 */ /* 0x000fca00078e00ff */
[----:B------:R1:W-:Y:S01]  /*3ed0*/  STL [R1+0x10c], R2 ;  /* 0x00010c0201007387 */ /* 0x0003e20000100800 */
[----:B------:R-:W-:Y:S02]  /*3ee0*/  ISETP.GE.AND P4, PT, R31, c[0x0][0x1d4], PT ;  /* 0x000075001f007a0c */ /* 0x000fe40003f86270 */
[----:B-1----:R-:W-:-:S05]  /*3ef0*/  IADD3 R2, P0, R8, R2, RZ ;  /* 0x0000000208027210 */ /* 0x002fca0007f1e0ff */
[----:B------:R-:W-:Y:S01]  /*3f00*/  IMAD.X R3, R0, 0x1, R5, P0 ;  /* 0x0000000100037824 */ /* 0x000fe200000e0605 */
[----:B------:R-:W-:Y:S01]  /*3f10*/  SHF.L.U64.HI R5, R31, 0x1, R36 ;  /* 0x000000011f057819 */ /* 0x000fe20000010224 */
[----:B--2---:R-:W1:Y:S04]  /*3f20*/  LDSM.16.M88.4 R180, [R15] ;  /* 0x000000000fb4783b */ /* 0x004e680000000200 */
[----:B------:R-:W2:Y:S04]  /*3f30*/  LDSM.16.M88.4 R196, [R15+0x4000] ;  /* 0x004000000fc4783b */ /* 0x000ea80000000200 */
[----:B------:R-:W1:Y:S04]  /*3f40*/  LDSM.16.M88.4 R212, [R15+0x8000] ;  /* 0x008000000fd4783b */ /* 0x000e680000000200 */
[----:B------:R-:W1:Y:S04]  /*3f50*/  LDSM.16.M88.4 R228, [R15+0xc000] ;  /* 0x00c000000fe4783b */ /* 0x000e680000000200 */
[----:B---3--:R-:W3:Y:S04]  /*3f60*/  LDSM.16.M88.4 R184, [R14] ;  /* 0x000000000eb8783b */ /* 0x008ee80000000200 */
[----:B------:R-:W1:Y:S04]  /*3f70*/  LDSM.16.M88.4 R200, [R14+0x4000] ;  /* 0x004000000ec8783b */ /* 0x000e680000000200 */
[----:B----4-:R-:W4:Y:S04]  /*3f80*/  LDSM.16.M88.4 R164, [R16] ;  /* 0x0000000010a4783b */ /* 0x010f280000000200 */
[----:B------:R-:W1:Y:S04]  /*3f90*/  LDSM.16.M88.4 R192, [R16+0x4000] ;  /* 0x0040000010c0783b */ /* 0x000e680000000200 */
[----:B------:R-:W1:Y:S04]  /*3fa0*/  LDSM.16.M88.4 R208, [R16+0x8000] ;  /* 0x0080000010d0783b */ /* 0x000e680000000200 */
[----:B------:R-:W1:Y:S04]  /*3fb0*/  LDSM.16.M88.4 R216, [R14+0x8000] ;  /* 0x008000000ed8783b */ /* 0x000e680000000200 */
[----:B------:R-:W1:Y:S04]  /*3fc0*/  LDSM.16.M88.4 R224, [R16+0xc000] ;  /* 0x00c0000010e0783b */ /* 0x000e680000000200 */
[----:B------:R-:W1:Y:S04]  /*3fd0*/  LDSM.16.M88.4 R232, [R14+0xc000] ;  /* 0x00c000000ee8783b */ /* 0x000e680000000200 */
[----:B------:R-:W-:Y:S06]  /*3fe0*/  BAR.SYNC.DEFER_BLOCKING 0x0 ;  /* 0x0000000000007b1d */ /* 0x000fec0000010000 */
[----:B------:R-:W-:-:S04]  /*3ff0*/  DEPBAR.LE SB0, 0x0 ;  /* 0x000080000000791a */ /* 0x000fc80000000000 */
[----:B------:R-:W-:Y:S01]  /*4000*/  BAR.SYNC.DEFER_BLOCKING 0x0 ;  /* 0x0000000000007b1d */ /* 0x000fe20000010000 */
[----:B------:R-:W-:-:S05]  /*4010*/  ISETP.GE.AND P3, PT, R29, c[0x0][0x1d4], PT ;  /* 0x000075001d007a0c */ /* 0x000fca0003f66270 */
[----:B------:R-:W1:Y:S04]  /*4020*/  LDSM.16.M88.4 R16, [R236] ;  /* 0x00000000ec10783b */ /* 0x000e680000000200 */
[----:B------:R-:W1:Y:S04]  /*4030*/  LDSM.16.M88.4 R20, [R236+0x800] ;  /* 0x00080000ec14783b */ /* 0x000e680000000200 */
[----:B------:R-:W1:Y:S04]  /*4040*/  LDSM.16.M88.4 R40, [R236+0x1000] ;  /* 0x00100000ec28783b */ /* 0x000e680000000200 */
[----:B------:R-:W1:Y:S04]  /*4050*/  LDSM.16.M88.4 R24, [R243] ;  /* 0x00000000f318783b */ /* 0x000e680000000200 */
[----:B------:R-:W1:Y:S04]  /*4060*/  LDSM.16.M88.4 R32, [R243+0x800] ;  /* 0x00080000f320783b */ /* 0x000e680000000200 */
[----:B------:R-:W1:Y:S04]  /*4070*/  LDSM.16.M88.4 R48, [R243+0x1000] ;  /* 0x00100000f330783b */ /* 0x000e680000000200 */
[----:B------:R-:W-:Y:S01]  /*4080*/  @!PT LDS RZ, [RZ] ;  /* 0x00000000fffff984 */ /* 0x000fe20000000800 */
[----:B------:R-:W-:Y:S01]  /*4090*/  @!PT LDS RZ, [RZ] ;  /* 0x00000000fffff984 */ /* 0x000fe20000000800 */
[----:B------:R-:W-:Y:S01]  /*40a0*/  @!PT LDS RZ, [RZ] ;  /* 0x00000000fffff984 */ /* 0x000fe20000000800 */
[----:B------:R2:W-:Y:S01]  /*40b0*/  LDGSTS.E.BYPASS.LTC128B.128 [R28+0x4080], [R6.64], !P1 ;  /* 0x04080000061c7fae */ /* 0x0005e2000c901d46 */
[----:B------:R-:W-:-:S03]  /*40c0*/  ISETP.LT.OR P1, PT, R4, 0x1, P4 ;  /* 0x000000010400780c */ /* 0x000fc60002721670 */
[----:B------:R3:W-:Y:S01]  /*40d0*/  LDGSTS.E.BYPASS.LTC128B.128 [R28+0x5880], [R2.64], !P2 ;  /* 0x05880000021c7fae */ /* 0x0007e2000d101d46 */
[----:B--2---:R-:W-:-:S05]  /*40e0*/  IMAD.SHL.U32 R6, R31, 0x2, RZ ;  /* 0x000000021f067824 */ /* 0x004fca00078e00ff */
[----:B---3--:R-:W-:Y:S01]  /*40f0*/  IADD3 R2, P0, R8, R6, RZ ;  /* 0x0000000608027210 */ /* 0x008fe20007f1e0ff */
[----:B------:R2:W-:Y:S04]  /*4100*/  STL [R1+0x104], R6 ;  /* 0x0001040601007387 */ /* 0x0005e80000100800 */
[----:B------:R-:W-:Y:S01]  /*4110*/  IMAD.X R3, R0, 0x1, R5, P0 ;  /* 0x0000000100037824 */ /* 0x000fe200000e0605 */
[----:B------:R3:W-:Y:S04]  /*4120*/  STL [R1+0x44], R5 ;  /* 0x0000440501007387 */ /* 0x0007e80000100800 */
[----:B------:R1:W-:Y:S01]  /*4130*/  LDGSTS.E.BYPASS.LTC128B.128 [R28+0x7080], [R2.64], !P1 ;  /* 0x07080000021c7fae */ /* 0x0003e2000c901d46 */
[C---:B--2---:R-:W-:Y:S01]  /*4140*/  IMAD.SHL.U32 R6, R29.reuse, 0x2, RZ ;  /* 0x000000021d067824 */ /* 0x044fe200078e00ff */
[----:B---3--:R-:W-:-:S04]  /*4150*/  SHF.L.U64.HI R5, R29, 0x1, R30 ;  /* 0x000000011d057819 */ /* 0x008fc8000001021e */
[----:B------:R-:W-:Y:S01]  /*4160*/  STL [R1+0x100], R6 ;  /* 0x0001000601007387 */ /* 0x000fe20000100800 */
[----:B-1----:R-:W-:-:S03]  /*4170*/  IADD3 R2, P0, R8, R6, RZ ;  /* 0x0000000608027210 */ /* 0x002fc60007f1e0ff */
[----:B------:R1:W-:Y:S02]  /*4180*/  STL [R1+0x48], R5 ;  /* 0x0000480501007387 */ /* 0x0003e40000100800 */
[----:B------:R-:W-:Y:S01]  /*4190*/  IMAD.X R3, R0, 0x1, R5, P0 ;  /* 0x0000000100037824 */ /* 0x000fe200000e0605 */
[----:B------:R-:W-:Y:S02]  /*41a0*/  ISETP.LT.OR P0, PT, R4, 0x1, P3 ;  /* 0x000000010400780c */ /* 0x000fe40001f01670 */
[----:B------:R-:W-:-:S11]  /*41b0*/  IADD3 R0, R243, 0x800, RZ ;  /* 0x00000800f3007810 */ /* 0x000fd60007ffe0ff */
[----:B------:R2:W-:Y:S04]  /*41c0*/  LDGSTS.E.BYPASS.LTC128B.128 [R28+0x8880], [R2.64], !P0 ;  /* 0x08880000021c7fae */ /* 0x0005e8000c101d46 */
[----:B-1----:R-:W1:Y:S01]  /*41d0*/  S2R R5, SR_TID.X ;  /* 0x0000000000057919 */ /* 0x002e620000002100 */
[----:B--2---:R-:W-:-:S05]  /*41e0*/  IADD3 R2, R243, 0x1000, RZ ;  /* 0x00001000f3027810 */ /* 0x004fca0007ffe0ff */
[----:B------:R2:W-:Y:S04]  /*41f0*/  STL [R1+0x8], R2 ;  /* 0x0000080201007387 */ /* 0x0005e80000100800 */
[----:B------:R2:W-:Y:S01]  /*4200*/  STL [R1+0x4], R0 ;  /* 0x0000040001007387 */ /* 0x0005e20000100800 */
[----:B-1----:R-:W-:Y:S01]  /*4210*/  ISETP.GT.AND P0, PT, R5, 0x7f, PT ;  /* 0x0000007f0500780c */ /* 0x002fe20003f04270 */
[----:B------:R-:W-:Y:S01]  /*4220*/  BSSY B0, `(.L_x_1121) ;  /* 0x0000024000007945 */ /* 0x000fe20003800000 */
[----:B------:R-:W-:-:S11]  /*4230*/  ISETP.GT.AND P6, PT, R106, 0x2f, PT ;  /* 0x0000002f6a00780c */ /* 0x000fd60003fc4270 */
[----:B------:R-:W-:Y:S05]  /*4240*/  @P0 BRA `(.L_x_1122) ;  /* 0x0000021000000947 */ /* 0x000fea0003800000 */
[----:B----4-:R-:W-:Y:S05]  /*4250*/  BRA.DIV ~URZ, `(.L_x_1123) ;  /* 0x000105727f007947 */ /* 0x010fea000b800000 */
[----:B------:R1:W3:Y:S04]  /*4260*/  SHFL.IDX PT, R5, R12, 0x1, 0x181f ;  /* 0x00381f000c057f89 */ /* 0x0002e800000e0000 */
[----:B--2---:R1:W2:Y:S02]  /*4270*/  SHFL.IDX PT, R0, R13, 0x1, 0x181f ;  /* 0x00381f000d007f89 */ /* 0x0042a400000e0000 */
.L_x_1227:
[----:B------:R-:W4:Y:S04]  /*4280*/  LDL R2, [R1+0x10c] ;  /* 0x00010c0001027983 */ /* 0x000f280000100800 */
[----:B------:R-:W5:Y:S04]  /*4290*/  LDL R14, [R1+0x40] ;  /* 0x00004000010e7983 */ /* 0x000f680000100800 */
[----:B---3--:R-:W3:Y:S04]  /*42a0*/  LDL R6, [R1+0x108] ;  /* 0x0001080001067983 */ /* 0x008ee80000100800 */
[----:B--2---:R-:W2:Y:S04]  /*42b0*/  LDL R7, [R1+0x5c] ;  /* 0x00005c0001077983 */ /* 0x004ea80000100800 */
[----:B-1----:R-:W2:Y:S04]  /*42c0*/  LDL R13, [R1+0x3c] ;  /* 0x00003c00010d7983 */ /* 0x002ea80000100800 */
[----:B------:R-:W2:Y:S04]  /*42d0*/  LDL R8, [R1+0x18] ;  /* 0x0000180001087983 */ /* 0x000ea80000100800 */
[----:B------:R-:W2:Y:S04]  /*42e0*/  LDL R12, [R1+0x104] ;  /* 0x00010400010c7983 */ /* 0x000ea80000100800 */
[----:B------:R-:W2:Y:S04]  /*42f0*/  LDL R11, [R1+0x44] ;  /* 0x00004400010b7983 */ /* 0x000ea80000100800 */
[----:B------:R-:W2:Y:S04]  /*4300*/  LDL R10, [R1+0x100] ;  /* 0x00010000010a7983 */ /* 0x000ea80000100800 */
[----:B------:R-:W2:Y:S01]  /*4310*/  LDL R9, [R1+0x48] ;  /* 0x0000480001097983 */ /* 0x000ea20000100800 */
[----:B------:R-:W-:-:S02]  /*4320*/  ISETP.LT.OR P1, PT, R4, 0x21, P5 ;  /* 0x000000210400780c */ /* 0x000fc40002f21670 */
[----:B----4-:R-:W-:-:S05]  /*4330*/  IADD3 R2, P0, R0, R2, RZ ;  /* 0x0000000200027210 */ /* 0x010fca0007f1e0ff */
[----:B-----5:R-:W-:Y:S01]  /*4340*/  IMAD.X R3, R5, 0x1, R14, P0 ;  /* 0x0000000105037824 */ /* 0x020fe200000e060e */
[----:B---3--:R-:W-:Y:S02]  /*4350*/  IADD3 R6, P0, R0, R6, RZ ;  /* 0x0000000600067210 */ /* 0x008fe40007f1e0ff */
[----:B--2---:R-:W-:-:S03]  /*4360*/  ISETP.GE.AND P2, PT, R7, c[0x0][0x1d4], PT ;  /* 0x0000750007007a0c */ /* 0x004fc60003f46270 */
[----:B------:R-:W-:Y:S01]  /*4370*/  IMAD.X R7, R5, 0x1, R13, P0 ;  /* 0x0000000105077824 */ /* 0x000fe200000e060d */
[----:B------:R-:W-:-:S04]  /*4380*/  ISETP.LT.OR P0, PT, R4, 0x21, P2 ;  /* 0x000000210400780c */ /* 0x000fc80001701670 */
[----:B------:R-:W-:Y:S01]  /*4390*/  @!PT LDS RZ, [RZ] ;  /* 0x00000000fffff984 */ /* 0x000fe20000000800 */
[----:B------:R-:W-:Y:S01]  /*43a0*/  @!PT LDS RZ, [RZ] ;  /* 0x00000000fffff984 */ /* 0x000fe20000000800 */
[----:B------:R-:W-:Y:S01]  /*43b0*/  @!PT LDS RZ, [RZ] ;  /* 0x00000000fffff984 */ /* 0x000fe20000000800 */
[----:B------:R1:W-:Y:S01]  /*43c0*/  LDGSTS.E.BYPASS.LTC128B.128 [R8+0x5080], [R6.64], !P1 ;  /* 0x0508000006087fae */ /* 0x0003e2000c901d46 */
[C---:B------:R-:W-:Y:S02]  /*43d0*/  ISETP.LT.OR P2, PT, R4.reuse, 0x21, P4 ;  /* 0x000000210400780c */ /* 0x040fe40002741670 */
[----:B------:R-:W-:-:S06]  /*43e0*/  ISETP.LT.OR P1, PT, R4, 0x21, P3 ;  /* 0x000000210400780c */ /* 0x000fcc0001f21670 */
[----:B------:R2:W-:Y:S01]  /*43f0*/  LDGSTS.E.BYPASS.LTC128B.128 [R8+0x6880], [R2.64], !P0 ;  /* 0x0688000002087fae */ /* 0x0005e2000c101d46 */
[----:B-1----:R-:W-:-:S05]  /*4400*/  IADD3 R6, P0, R0, R12, RZ ;  /* 0x0000000c00067210 */ /* 0x002fca0007f1e0ff */
[----:B------:R-:W-:Y:S01]  /*4410*/  IMAD.X R7, R5, 0x1, R11, P0 ;  /* 0x0000000105077824 */ /* 0x000fe200000e060b */
[----:B--2---:R-:W-:-:S04]  /*4420*/  IADD3 R2, P0, R0, R10, RZ ;  /* 0x0000000a00027210 */ /* 0x004fc80007f1e0ff */
[----:B------:R1:W-:Y:S01]  /*4430*/  LDGSTS.E.BYPASS.LTC128B.128 [R8+0x8080], [R6.64], !P2 ;  /* 0x0808000006087fae */ /* 0x0003e2000d101d46 */
[----:B------:R-:W-:-:S05]  /*4440*/  IMAD.X R3, R5, 0x1, R9, P0 ;  /* 0x0000000105037824 */ /* 0x000fca00000e0609 */
[----:B------:R1:W-:Y:S03]  /*4450*/  LDGSTS.E.BYPASS.LTC128B.128 [R8+0x9880], [R2.64], !P1 ;  /* 0x0988000002087fae */ /* 0x0003e6000c901d46 */
.L_x_1122:
[----:B----4-:R-:W-:Y:S05]  /*4460*/  BSYNC B0 ;  /* 0x0000000000007941 */ /* 0x010fea0003800000 */
.L_x_1121:
[----:B-12---:R-:W1:Y:S04]  /*4470*/  S2R R2, SR_TID.X ;  /* 0x0000000000027919 */ /* 0x006e680000002100 */
[----:B------:R-:W0:Y:S01]  /*4480*/  LDGDEPBAR ;  /* 0x00000000000079af */ /* 0x000e220000000000 */
[----:B------:R-:W-:Y:S01]  /*4490*/  WARPSYNC 0xffffffff ;  /* 0xffffffff00007948 */ /* 0x000fe20003800000 */
[C---:B------:R-:W-:Y:S08]  /*44a0*/  HMMA.16816.F32 R4, R160.reuse, R16, RZ ;  /* 0x00000010a004723c */ /* 0x040ff000000018ff */
[C---:B------:R-:W-:Y:S08]  /*44b0*/  HMMA.16816.F32 R12, R160.reuse, R22, RZ ;  /* 0x00000016a00c723c */ /* 0x040ff000000018ff */
[----:B------:R-:W-:Y:S01]  /*44c0*/  HMMA.16816.F32 R8, R160, R18, RZ ;  /* 0x00000012a008723c */ /* 0x000fe200000018ff */
[----:B-1----:R-:W-:-:S04]  /*44d0*/  SHF.R.S32.HI R0, RZ, 0x1f, R2 ;  /* 0x0000001fff007819 */ /* 0x002fc80000011402 */
[----:B------:R-:W-:-:S03]  /*44e0*/  LEA.HI R0, R0, R2, RZ, 0x3 ;  /* 0x0000000200007211 */ /* 0x000fc600078f18ff */
[----:B------:R-:W-:Y:S01]  /*44f0*/  HMMA.16816.F32 R28, R164, R24, R4 ;  /* 0x00000018a41c723c */ /* 0x000fe20000001804 */
[----:B------:R-:W-:-:S04]  /*4500*/  LOP3.LUT R0, R0, 0xfffffff8, RZ, 0xc0, !PT ;  /* 0xfffffff800007812 */ /* 0x000fc800078ec0ff */
[----:B------:R-:W-:-:S03]  /*4510*/  IADD3 R0, -R0, R2, RZ ;  /* 0x0000000200007210 */ /* 0x000fc60007ffe1ff */
[----:B------:R-:W-:Y:S01]  /*4520*/  HMMA.16816.F32 R4, R160, R20, RZ ;  /* 0x00000014a004723c */ /* 0x000fe200000018ff */
[----:B------:R-:W2:Y:S01]  /*4530*/  LDL R2, [R1+0x64] ;  /* 0x0000640001027983 */ /* 0x000ea20000100800 */
[----:B------:R-:W-:Y:S02]  /*4540*/  LOP3.LUT P0, RZ, R0, 0x4, RZ, 0xc0, !PT ;  /* 0x0000000400ff7812 */ /* 0x000fe4000780c0ff */
[----:B------:R-:W-:-:S04]  /*4550*/  MOV R0, 0x40 ;  /* 0x0000004000007802 */ /* 0x000fc80000000f00 */
[----:B------:R-:W-:Y:S01]  /*4560*/  SEL R0, R0, 0xffffffc0, !P0 ;  /* 0xffffffc000007807 */ /* 0x000fe20004000000 */
[----:B------:R-:W-:Y:S03]  /*4570*/  HMMA.16816.F32 R24, R164, R26, R8 ;  /* 0x0000001aa418723c */ /* 0x000fe60000001808 */
[----:B------:R-:W-:-:S05]  /*4580*/  IADD3 R238, R236, R0, RZ ;  /* 0x00000000ecee7210 */ /* 0x000fca0007ffe0ff */
[----:B------:R-:W1:Y:S07]  /*4590*/  LDSM.16.M88.4 R8, [R238+0x800] ;  /* 0x00080000ee08783b */ /* 0x000e6e0000000200 */
[C---:B------:R-:W-:Y:S08]  /*45a0*/  HMMA.16816.F32 R20, R164.reuse, R32, R4 ;  /* 0x00000020a414723c */ /* 0x040ff00000001804 */
[----:B------:R-:W-:Y:S01]  /*45b0*/  HMMA.16816.F32 R4, R164, R34, R12 ;  /* 0x00000022a404723c */ /* 0x000fe2000000180c */
[----:B------:R-:W3:Y:S07]  /*45c0*/  LDSM.16.M88.4 R12, [R238] ;  /* 0x00000000ee0c783b */ /* 0x000eee0000000200 */
[----:B------:R-:W-:Y:S01]  /*45d0*/  HMMA.16816.F32 R16, R160, R40, RZ ;  /* 0x00000028a010723c */ /* 0x000fe200000018ff */
[----:B------:R-:W-:-:S07]  /*45e0*/  IADD3 R237, R243, R0, RZ ;  /* 0x00000000f3ed7210 */ /* 0x000fce0007ffe0ff */
[C---:B-1----:R-:W-:Y:S01]  /*45f0*/  HMMA.16816.F32 R32, R180.reuse, R8, R20 ;  /* 0x00000008b420723c */ /* 0x042fe20000001814 */
[----:B------:R-:W-:Y:S07]  /*4600*/  LDSM.16.M88.4 R20, [R237] ;  /* 0x00000000ed14783b */ /* 0x000fee0000000200 */
[C---:B---3--:R-:W-:Y:S08]  /*4610*/  HMMA.16816.F32 R44, R180.reuse, R12, R28 ;  /* 0x0000000cb42c723c */ /* 0x048ff0000000181c */
[C---:B------:R-:W-:Y:S01]  /*4620*/  HMMA.16816.F32 R36, R180.reuse, R14, R24 ;  /* 0x0000000eb424723c */ /* 0x040fe20000001818 */
[----:B------:R-:W1:Y:S04]  /*4630*/  LDSM.16.M88.4 R12, [R238+0x1000] ;  /* 0x00100000ee0c783b */ /* 0x000e680000000200 */
[----:B------:R-:W-:Y:S03]  /*4640*/  LDSM.16.M88.4 R24, [R237+0x1000] ;  /* 0x00100000ed18783b */ /* 0x000fe60000000200 */
[----:B------:R-:W-:Y:S08]  /*4650*/  HMMA.16816.F32 R28, R180, R10, R4 ;  /* 0x0000000ab41c723c */ /* 0x000ff00000001804 */
[----:B------:R-:W-:Y:S08]  /*4660*/  HMMA.16816.F32 R4, R160, R42, RZ ;  /* 0x0000002aa004723c */ /* 0x000ff000000018ff */
[C---:B------:R-:W-:Y:S01]  /*4670*/  HMMA.16816.F32 R8, R164.reuse, R48, R16 ;  /* 0x00000030a408723c */ /* 0x040fe20000001810 */
[----:B------:R-:W3:Y:S11]  /*4680*/  LDSM.16.M88.4 R16, [R237+0x800] ;  /* 0x00080000ed10783b */ /* 0x000ef60000000200 */
[----:B------:R-:W-:Y:S04]  /*4690*/  @!UPT UIADD3 URZ, URZ, URZ, URZ ;  /* 0x0000003f3f3ff290 */ /* 0x000fe8000fffe03f */
[----:B------:R-:W-:Y:S08]  /*46a0*/  HMMA.16816.F32 R4, R164, R50, R4 ;  /* 0x00000032a404723c */ /* 0x000ff00000001804 */
[C---:B-1----:R-:W-:Y:S11]  /*46b0*/  HMMA.16816.F32 R8, R180.reuse, R12, R8 ;  /* 0x0000000cb408723c */ /* 0x042ff60000001808 */
[----:B------:R-:W-:Y:S05]  /*46c0*/  @!UPT UIADD3 URZ, URZ, URZ, URZ ;  /* 0x0000003f3f3ff290 */ /* 0x000fea000fffe03f */
[----:B------:R-:W-:Y:S08]  /*46d0*/  HMMA.16816.F32 R4, R180, R14, R4 ;  /* 0x0000000eb404723c */ /* 0x000ff00000001804 */
[C---:B---3--:R-:W-:Y:S08]  /*46e0*/  HMMA.16816.F32 R40, R184.reuse, R16, R32 ;  /* 0x00000010b828723c */ /* 0x048ff00000001820 */
[C---:B------:R-:W-:Y:S01]  /*46f0*/  HMMA.16816.F32 R32, R184.reuse, R24, R8 ;  /* 0x00000018b820723c */ /* 0x040fe20000001808 */
[----:B------:R-:W1:Y:S07]  /*4700*/  LDSM.16.M88.4 R8, [R236+0x1800] ;  /* 0x00180000ec08783b */ /* 0x000e6e0000000200 */
[C---:B------:R-:W-:Y:S08]  /*4710*/  HMMA.16816.F32 R12, R184.reuse, R22, R36 ;  /* 0x00000016b80c723c */ /* 0x040ff00000001824 */
[C---:B------:R-:W-:Y:S01]  /*4720*/  HMMA.16816.F32 R36, R184.reuse, R18, R28 ;  /* 0x00000012b824723c */ /* 0x040fe2000000181c */
[----:B------:R-:W-:Y:S07]  /*4730*/  LDSM.16.M88.4 R28, [R243+0x1800] ;  /* 0x00180000f31c783b */ /* 0x000fee0000000200 */
[C---:B------:R-:W-:Y:S01]  /*4740*/  HMMA.16816.F32 R44, R184.reuse, R20, R44 ;  /* 0x00000014b82c723c */ /* 0x040fe2000000182c */
[----:B------:R-:W-:Y:S07]  /*4750*/  LDSM.16.M88.4 R20, [R236+0x2800] ;  /* 0x00280000ec14783b */ /* 0x000fee0000000200 */
[----:B------:R-:W-:Y:S01]  /*4760*/  HMMA.16816.F32 R16, R184, R26, R4 ;  /* 0x0000001ab810723c */ /* 0x000fe20000001804 */
[----:B------:R-:W3:Y:S07]  /*4770*/  LDSM.16.M88.4 R24, [R236+0x2000] ;  /* 0x00200000ec18783b */ /* 0x000eee0000000200 */
[C---:B-1----:R-:W-:Y:S08]  /*4780*/  HMMA.16816.F32 R12, R188.reuse, R10, R12 ;  /* 0x0000000abc0c723c */ /* 0x042ff0000000180c */
[C---:B------:R-:W-:Y:S01]  /*4790*/  HMMA.16816.F32 R4, R188.reuse, R8, R44 ;  /* 0x00000008bc04723c */ /* 0x040fe2000000182c */
[----:B------:R-:W1:Y:S07]  /*47a0*/  LDSM.16.M88.4 R8, [R243+0x2000] ;  /* 0x00200000f308783b */ /* 0x000e6e0000000200 */
[C---:B---3--:R-:W-:Y:S08]  /*47b0*/  HMMA.16816.F32 R48, R188.reuse, R24, R40 ;  /* 0x00000018bc30723c */ /* 0x048ff00000001828 */
[C---:B------:R-:W-:Y:S01]  /*47c0*/  HMMA.16816.F32 R44, R188.reuse, R26, R36 ;  /* 0x0000001abc2c723c */ /* 0x040fe20000001824 */
[----:B------:R-:W3:Y:S07]  /*47d0*/  LDSM.16.M88.4 R24, [R243+0x2800] ;  /* 0x00280000f318783b */ /* 0x000eee0000000200 */
[C---:B------:R-:W-:Y:S08]  /*47e0*/  HMMA.16816.F32 R40, R188.reuse, R20, R32 ;  /* 0x00000014bc28723c */ /* 0x040ff00000001820 */
[----:B------:R-:W-:Y:S01]  /*47f0*/  HMMA.16816.F32 R36, R188, R22, R16 ;  /* 0x00000016bc24723c */ /* 0x000fe20000001810 */
[----:B------:R-:W4:Y:S07]  /*4800*/  LDSM.16.M88.4 R20, [R238+0x1800] ;  /* 0x00180000ee14783b */ /* 0x000f2e0000000200 */
[C---:B------:R-:W-:Y:S08]  /*4810*/  HMMA.16816.F32 R32, R192.reuse, R28, R4 ;  /* 0x0000001cc020723c */ /* 0x040ff00000001804 */
[C---:B------:R-:W-:Y:S01]  /*4820*/  HMMA.16816.F32 R16, R192.reuse, R30, R12 ;  /* 0x0000001ec010723c */ /* 0x040fe2000000180c */
[----:B------:R-:W5:Y:S07]  /*4830*/  LDSM.16.M88.4 R28, [R238+0x2000] ;  /* 0x00200000ee1c783b */ /* 0x000f6e0000000200 */
        /* <DEDUP_REMOVED lines=8> */
[----:B------:R-:W4:Y:S07]  /*48c0*/  LDSM.16.M88.4 R20, [R237+0x2000] ;  /* 0x00200000ed14783b */ /* 0x000f2e0000000200 */
[C---:B-----5:R-:W-:Y:S08]  /*48d0*/  HMMA.16816.F32 R32, R196.reuse, R28, R4 ;  /* 0x0000001cc420723c */ /* 0x060ff00000001804 */
[C---:B------:R-:W-:Y:S01]  /*48e0*/  HMMA.16816.F32 R16, R196.reuse, R30, R12 ;  /* 0x0000001ec410723c */ /* 0x040fe2000000180c */
[----:B------:R-:W5:Y:S07]  /*48f0*/  LDSM.16.M88.4 R28, [R237+0x2800] ;  /* 0x00280000ed1c783b */ /* 0x000f6e0000000200 */
[C---:B-1----:R-:W-:Y:S08]  /*4900*/  HMMA.16816.F32 R4, R196.reuse, R8, R48 ;  /* 0x00000008c404723c */ /* 0x042ff00000001830 */
[----:B------:R-:W-:Y:S01]  /*4910*/  HMMA.16816.F32 R12, R196, R10, R44 ;  /* 0x0000000ac40c723c */ /* 0x000fe2000000182c */
[----:B------:R-:W1:Y:S07]  /*4920*/  LDSM.16.M88.4 R8, [R236+0x3000] ;  /* 0x00300000ec08783b */ /* 0x000e6e0000000200 */
[C---:B---3--:R-:W-:Y:S08]  /*4930*/  HMMA.16816.F32 R48, R200.reuse, R24, R40 ;  /* 0x00000018c830723c */ /* 0x048ff00000001828 */
[C---:B------:R-:W-:Y:S01]  /*4940*/  HMMA.16816.F32 R44, R200.reuse, R26, R36 ;  /* 0x0000001ac82c723c */ /* 0x040fe20000001824 */
[----:B------:R-:W3:Y:S07]  /*4950*/  LDSM.16.M88.4 R24, [R236+0x3800] ;  /* 0x00380000ec18783b */ /* 0x000eee0000000200 */
[C---:B----4-:R-:W-:Y:S08]  /*4960*/  HMMA.16816.F32 R40, R200.reuse, R20, R32 ;  /* 0x00000014c828723c */ /* 0x050ff00000001820 */
[C---:B------:R-:W-:Y:S01]  /*4970*/  HMMA.16816.F32 R36, R200.reuse, R22, R16 ;  /* 0x00000016c824723c */ /* 0x040fe20000001810 */
[----:B------:R-:W4:Y:S07]  /*4980*/  LDSM.16.M88.4 R20, [R236+0x4000] ;  /* 0x00400000ec14783b */ /* 0x000f2e0000000200 */
[C---:B-----5:R-:W-:Y:S08]  /*4990*/  HMMA.16816.F32 R32, R200.reuse, R28, R4 ;  /* 0x0000001cc820723c */ /* 0x060ff00000001804 */
[----:B------:R-:W-:Y:S01]  /*49a0*/  HMMA.16816.F32 R16, R200, R30, R12 ;  /* 0x0000001ec810723c */ /* 0x000fe2000000180c */
[----:B------:R-:W5:Y:S07]  /*49b0*/  LDSM.16.M88.4 R28, [R243+0x3000] ;  /* 0x00300000f31c783b */ /* 0x000f6e0000000200 */
[C---:B-1----:R-:W-:Y:S08]  /*49c0*/  HMMA.16816.F32 R4, R204.reuse, R8, R48 ;  /* 0x00000008cc04723c */ /* 0x042ff00000001830 */
[C---:B------:R-:W-:Y:S01]  /*49d0*/  HMMA.16816.F32 R12, R204.reuse, R10, R44 ;  /* 0x0000000acc0c723c */ /* 0x040fe2000000182c */
[----:B------:R-:W1:Y:S07]  /*49e0*/  LDSM.16.M88.4 R8, [R243+0x3800] ;  /* 0x00380000f308783b */ /* 0x000e6e0000000200 */
[C---:B---3--:R-:W-:Y:S08]  /*49f0*/  HMMA.16816.F32 R48, R204.reuse, R24, R40 ;  /* 0x00000018cc30723c */ /* 0x048ff00000001828 */
[C---:B------:R-:W-:Y:S01]  /*4a00*/  HMMA.16816.F32 R44, R204.reuse, R26, R36 ;  /* 0x0000001acc2c723c */ /* 0x040fe20000001824 */
[----:B------:R-:W3:Y:S07]  /*4a10*/  LDSM.16.M88.4 R24, [R243+0x4000] ;  /* 0x00400000f318783b */ /* 0x000eee0000000200 */
[C---:B----4-:R-:W-:Y:S08]  /*4a20*/  HMMA.16816.F32 R40, R204.reuse, R20, R32 ;  /* 0x00000014cc28723c */ /* 0x050ff00000001820 */
[----:B------:R-:W-:Y:S01]  /*4a30*/  HMMA.16816.F32 R36, R204, R22, R16 ;  /* 0x00000016cc24723c */ /* 0x000fe20000001810 */
[----:B------:R-:W4:Y:S07]  /*4a40*/  LDSM.16.M88.4 R20, [R238+0x3000] ;  /* 0x00300000ee14783b */ /* 0x000f2e0000000200 */
[C---:B-----5:R-:W-:Y:S08]  /*4a50*/  HMMA.16816.F32 R32, R208.reuse, R28, R4 ;  /* 0x0000001cd020723c */ /* 0x060ff00000001804 */
        /* <DEDUP_REMOVED lines=21> */
[C---:B-----5:R-:W-:Y:S08]  /*4bb0*/  HMMA.16816.F32 R32, R216.reuse, R28, R4 ;  /* 0x0000001cd820723c */ /* 0x060ff00000001804 */
[----:B------:R-:W-:Y:S01]  /*4bc0*/  HMMA.16816.F32 R36, R216, R22, R16 ;  /* 0x00000016d824723c */ /* 0x000fe20000001810 */
[----:B------:R-:W4:Y:S04]  /*4bd0*/  LDSM.16.M88.4 R20, [R236+0x5000] ;  /* 0x00500000ec14783b */ /* 0x000f280000000200 */
[----:B------:R-:W5:Y:S03]  /*4be0*/  LDSM.16.M88.4 R16, [R236+0x5800] ;  /* 0x00580000ec10783b */ /* 0x000f660000000200 */
[----:B-1----:R-:W-:Y:S08]  /*4bf0*/  HMMA.16816.F32 R4, R220, R8, R48 ;  /* 0x00000008dc04723c */ /* 0x002ff00000001830 */
[----:B------:R-:W-:Y:S08]  /*4c00*/  HMMA.16816.F32 R12, R216, R30, R12 ;  /* 0x0000001ed80c723c */ /* 0x000ff0000000180c */
[----:B------:R-:W-:Y:S08]  /*4c10*/  HMMA.16816.F32 R8, R220, R10, R44 ;  /* 0x0000000adc08723c */ /* 0x000ff0000000182c */
[----:B---3--:R-:W-:Y:S01]  /*4c20*/  HMMA.16816.F32 R28, R224, R24, R4 ;  /* 0x00000018e01c723c */ /* 0x008fe20000001804 */
[----:B------:R-:W1:Y:S07]  /*4c30*/  LDSM.16.M88.4 R4, [R243+0x5000] ;  /* 0x00500000f304783b */ /* 0x000e6e0000000200 */
[C---:B----4-:R-:W-:Y:S08]  /*4c40*/  HMMA.16816.F32 R44, R220.reuse, R20, R40 ;  /* 0x00000014dc2c723c */ /* 0x050ff00000001828 */
[C---:B------:R-:W-:Y:S01]  /*4c50*/  HMMA.16816.F32 R36, R220.reuse, R22, R36 ;  /* 0x00000016dc24723c */ /* 0x040fe20000001824 */
[----:B------:R-:W3:Y:S07]  /*4c60*/  LDSM.16.M88.4 R20, [R243+0x5800] ;  /* 0x00580000f314783b */ /* 0x000eee0000000200 */
[C---:B-----5:R-:W-:Y:S08]  /*4c70*/  HMMA.16816.F32 R40, R220.reuse, R16, R32 ;  /* 0x00000010dc28723c */ /* 0x060ff00000001820 */
[----:B------:R-:W-:Y:S01]  /*4c80*/  HMMA.16816.F32 R32, R220, R18, R12 ;  /* 0x00000012dc20723c */ /* 0x000fe2000000180c */
[----:B------:R-:W-:Y:S07]  /*4c90*/  LDSM.16.M88.4 R16, [R238+0x4800] ;  /* 0x00480000ee10783b */ /* 0x000fee0000000200 */
[C---:B------:R-:W-:Y:S01]  /*4ca0*/  HMMA.16816.F32 R12, R224.reuse, R26, R8 ;  /* 0x0000001ae00c723c */ /* 0x040fe20000001808 */
[----:B------:R-:W4:Y:S07]  /*4cb0*/  LDSM.16.M88.4 R24, [R238+0x5000] ;  /* 0x00500000ee18783b */ /* 0x000f2e0000000200 */
[C---:B-1----:R-:W-:Y:S08]  /*4cc0*/  HMMA.16816.F32 R8, R224.reuse, R4, R44 ;  /* 0x00000004e008723c */ /* 0x042ff0000000182c */
[C---:B------:R-:W-:Y:S08]  /*4cd0*/  HMMA.16816.F32 R4, R224.reuse, R6, R36 ;  /* 0x00000006e004723c */ /* 0x040ff00000001824 */
[C---:B---3--:R-:W-:Y:S08]  /*4ce0*/  HMMA.16816.F32 R40, R224.reuse, R20, R40 ;  /* 0x00000014e028723c */ /* 0x048ff00000001828 */
[----:B------:R-:W-:Y:S08]  /*4cf0*/  HMMA.16816.F32 R44, R224, R22, R32 ;  /* 0x00000016e02c723c */ /* 0x000ff00000001820 */
[C---:B----4-:R-:W-:Y:S01]  /*4d00*/  HMMA.16816.F32 R20, R228.reuse, R26, R4 ;  /* 0x0000001ae414723c */ /* 0x050fe20000001804 */
[----:B------:R-:W1:Y:S07]  /*4d10*/  LDSM.16.M88.4 R4, [R237+0x4800] ;  /* 0x00480000ed04783b */ /* 0x000e6e0000000200 */
[C---:B------:R-:W-:Y:S08]  /*4d20*/  HMMA.16816.F32 R36, R228.reuse, R16, R28 ;  /* 0x00000010e424723c */ /* 0x040ff0000000181c */
[C---:B------:R-:W-:Y:S01]  /*4d30*/  HMMA.16816.F32 R16, R228.reuse, R18, R12 ;  /* 0x00000012e410723c */ /* 0x040fe2000000180c */
[----:B------:R-:W3:Y:S07]  /*4d40*/  LDSM.16.M88.4 R12, [R238+0x5800] ;  /* 0x00580000ee0c783b */ /* 0x000eee0000000200 */
[----:B------:R-:W-:Y:S01]  /*4d50*/  HMMA.16816.F32 R32, R228, R24, R8 ;  /* 0x00000018e420723c */ /* 0x000fe20000001808 */
[----:B------:R-:W4:Y:S07]  /*4d60*/  LDSM.16.M88.4 R8, [R237+0x5000] ;  /* 0x00500000ed08783b */ /* 0x000f2e0000000200 */
[----:B-1----:R-:W-:Y:S08]  /*4d70*/  HMMA.16816.F32 R36, R232, R4, R36 ;  /* 0x00000004e824723c */ /* 0x002ff00000001824 */
[----:B---3--:R-:W-:Y:S01]  /*4d80*/  HMMA.16816.F32 R28, R228, R12, R40 ;  /* 0x0000000ce41c723c */ /* 0x008fe20000001828 */
[----:B------:R-:W1:Y:S01]  /*4d90*/  LDSM.16.M88.4 R40, [R237+0x5800] ;  /* 0x00580000ed28783b */ /* 0x000e620000000200 */
[----:B--2---:R-:W-:Y:S01]  /*4da0*/  ISETP.GT.AND P0, PT, R53, R2, PT ;  /* 0x000000023500720c */ /* 0x004fe20003f04270 */
[----:B------:R-:W-:-:S05]  /*4db0*/  DEPBAR.LE SB0, 0x0 ;  /* 0x000080000000791a */ /* 0x000fca0000000000 */
[C---:B------:R-:W-:Y:S08]  /*4dc0*/  HMMA.16816.F32 R16, R232.reuse, R6, R16 ;  /* 0x00000006e810723c */ /* 0x040ff00000001810 */
[----:B------:R-:W-:Y:S01]  /*4dd0*/  FMUL.FTZ R0, R36, c[0x0][0x320] ;  /* 0x0000c80024007a20 */ /* 0x000fe20000410000 */
[----:B----4-:R-:W-:Y:S03]  /*4de0*/  HMMA.16816.F32 R4, R232, R8, R32 ;  /* 0x00000008e804723c */ /* 0x010fe60000001820 */
[----:B------:R2:W3:Y:S02]  /*4df0*/  MUFU.TANH R35, R0 ;  /* 0x0000000000237308 */ /* 0x0004e40000002400 */
[----:B--2---:R-:W-:-:S06]  /*4e00*/  FMUL.FTZ R0, R37, c[0x0][0x320] ;  /* 0x0000c80025007a20 */ /* 0x004fcc0000410000 */
[----:B------:R2:W4:Y:S01]  /*4e10*/  MUFU.TANH R33, R0 ;  /* 0x0000000000217308 */ /* 0x0005220000002400 */
[----:B------:R-:W-:Y:S01]  /*4e20*/  HMMA.16816.F32 R24, R228, R14, R44 ;  /* 0x0000000ee418723c */ /* 0x000fe2000000182c */
[----:B--2---:R-:W-:-:S06]  /*4e30*/  FMUL.FTZ R0, R38, c[0x0][0x320] ;  /* 0x0000c80026007a20 */ /* 0x004fcc0000410000 */
[----:B------:R2:W2:Y:S01]  /*4e40*/  MUFU.TANH R38, R0 ;  /* 0x0000000000267308 */ /* 0x0004a20000002400 */
[----:B-1----:R-:W-:Y:S01]  /*4e50*/  HMMA.16816.F32 R12, R232, R40, R28 ;  /* 0x00000028e80c723c */ /* 0x002fe2000000181c */
[----:B--2---:R-:W-:-:S06]  /*4e60*/  FMUL.FTZ R0, R39, c[0x0][0x320] ;  /* 0x0000c80027007a20 */ /* 0x004fcc0000410000 */
        /* <DEDUP_REMOVED lines=99> */
.L_x_1228:
[----:B------:R-:W-:Y:S05]  /*54a0*/  BRA.DIV ~URZ, `(.L_x_1127) ;  /* 0x0000f4527f007947 */ /* 0x000fea000b800000 */
[----:B------:R4:W1:Y:S02]  /*54b0*/  SHFL.IDX PT, R0, R6, RZ, 0x181f ;  /* 0x00181fff06007589 */ /* 0x00086400000e0000 */
.L_x_1229:
        /* <DEDUP_REMOVED lines=34> */
.L_x_1129:
[----:B------:R-:W-:Y:S05]  /*56e0*/  BSYNC B0 ;  /* 0x0000000000007941 */ /* 0x000fea0003800000 */
.L_x_1128:
[----:B------:R-:W-:Y:S01]  /*56f0*/  ISETP.GE.AND P0, PT, R7, 0x21, PT ;  /* 0x000000210700780c */ /* 0x000fe20003f06270 */
[----:B------:R-:W-:Y:S06]  /*5700*/  BRA.DIV ~URZ, `(.L_x_1130) ;  /* 0x0000f2527f007947 */ /* 0x000fec000b800000 */
[----:B---3--:R3:W2:Y:S04]  /*5710*/  SHFL.IDX PT, R4, R5, 0x1, 0x181f ;  /* 0x00381f0005047f89 */ /* 0x0086a800000e0000 */
[----:B-1----:R3:W1:Y:S02]  /*5720*/  SHFL.IDX PT, R0, R6, 0x1, 0x181f ;  /* 0x00381f0006007f89 */ /* 0x00266400000e0000 */
.L_x_1230:
        /* <DEDUP_REMOVED lines=33> */
.L_x_1125:
[----:B-1234-:R-:W-:Y:S05]  /*5940*/  BSYNC B1 ;  /* 0x0000000000017941 */ /* 0x01efea0003800000 */
.L_x_1124:
[----:B------:R-:W2:Y:S01]  /*5950*/  LDL R2, [R1+0xa4] ;  /* 0x0000a40001027983 */ /* 0x000ea20000100800 */
[----:B------:R-:W-:-:S03]  /*5960*/  IMAD.MOV.U32 R4, RZ, RZ, c[0x0][0x2c4] ;  /* 0x0000b100ff047624 */ /* 0x000fc600078e00ff */
[----:B------:R-:W2:Y:S04]  /*5970*/  LDL R0, [R1+0xbc] ;  /* 0x0000bc0001007983 */ /* 0x000ea80000100800 */
[----:B------:R-:W3:Y:S04]  /*5980*/  LDL R5, [R1+0xb8] ;  /* 0x0000b80001057983 */ /* 0x000ee80000100800 */
[----:B------:R-:W4:Y:S01]  /*5990*/  LDL R3, [R1+0x9c] ;  /* 0x00009c0001037983 */ /* 0x000f220000100800 */
[----:B------:R-:W-:-:S03]  /*59a0*/  ISETP.NE.AND P0, PT, R4, 0x1, PT ;  /* 0x000000010400780c */ /* 0x000fc60003f05270 */
[----:B------:R-:W0:Y:S01]  /*59b0*/  LDGDEPBAR ;  /* 0x00000000000079af */ /* 0x000e220000000000 */
[----:B--2---:R-:W-:Y:S02]  /*59c0*/  IADD3 R0, R0, R2, RZ ;  /* 0x0000000200007210 */ /* 0x004fe40007ffe0ff */
[----:B---3--:R-:W-:-:S07]  /*59d0*/  IADD3 R6, -R5, R52, RZ ;  /* 0x0000003405067210 */ /* 0x008fce0007ffe1ff */
[----:B------:R-:W-:-:S04]  /*59e0*/  @P0 IMAD.HI.U32 R2, R0, c[0x0][0x2c8], RZ ;  /* 0x0000b20000020a27 */ /* 0x000fc800078e00ff */
[----:B------:R-:W-:Y:S01]  /*59f0*/  IMAD.MOV.U32 R4, RZ, RZ, R0 ;  /* 0x000000ffff047224 */ /* 0x000fe200078e0000 */
[----:B------:R-:W-:Y:S02]  /*5a00*/  IADD3 R0, -R5, 0x1, R52 ;  /* 0x0000000105007810 */ /* 0x000fe40007ffe134 */
[----:B------:R-:W-:-:S03]  /*5a10*/  @P0 SHF.R.U32.HI R4, RZ, c[0x0][0x2cc], R2 ;  /* 0x0000b300ff040a19 */ /* 0x000fc60000011602 */
[----:B----4-:R-:W-:Y:S01]  /*5a20*/  IMAD.IADD R5, R0, 0x1, -R3 ;  /* 0x0000000100057824 */ /* 0x010fe200078e0a03 */
[----:B------:R-:W-:Y:S05]  /*5a30*/  BRA.DIV ~URZ, `(.L_x_1131) ;  /* 0x0000efe27f007947 */ /* 0x000fea000b800000 */
[----:B------:R1:W2:Y:S02]  /*5a40*/  SHFL.IDX PT, R0, R4, RZ, 0x1c1f ;  /* 0x001c1fff04007589 */ /* 0x0002a400000e0000 */
.L_x_1231:
[----:B--2---:R-:W-:-:S05]  /*5a50*/  IMAD.IADD R0, R5, 0x1, R0 ;  /* 0x0000000105007824 */ /* 0x004fca00078e0200 */
[----:B------:R-:W-:-:S04]  /*5a60*/  IMNMX R0, R6, R0, PT ;  /* 0x0000000006007217 */ /* 0x000fc80003800200 */
[C---:B------:R-:W-:Y:S02]  /*5a70*/  ISETP.GT.AND P1, PT, R0.reuse, RZ, PT ;  /* 0x000000ff0000720c */ /* 0x040fe40003f24270 */
[C---:B------:R-:W-:Y:S02]  /*5a80*/  ISETP.GT.AND P0, PT, R0.reuse, 0x1, PT ;  /* 0x000000010000780c */ /* 0x040fe40003f04270 */
        /* <DEDUP_REMOVED lines=11> */
[----:B------:R-:W-:Y:S02]  /*5b40*/  FSEL R18, R18, -INF , P0 ;  /* 0xff80000012127808 */ /* 0x000fe40000000000 */
[C---:B------:R-:W-:Y:S02]  /*5b50*/  ISETP.GT.AND P4, PT, R0.reuse, 0x19, PT ;  /* 0x000000190000780c */ /* 0x040fe40003f84270 */
        /* <DEDUP_REMOVED lines=8> */
[----:B------:R-:W-:Y:S01]  /*5be0*/  FSEL R72, R8, -INF , P0 ;  /* 0xff80000008487808 */ /* 0x000fe20000000000 */
[----:B------:R-:W-:Y:S05]  /*5bf0*/  BRA.DIV ~URZ, `(.L_x_1132) ;  /* 0x0000ee827f007947 */ /* 0x000fea000b800000 */
[----:B------:R-:W2:Y:S02]  /*5c00*/  SHFL.IDX PT, R0, R4, 0x1, 0x1c1f ;  /* 0x003c1f0004007f89 */ /* 0x000ea400000e0000 */
[----:B--2---:R-:W-:-:S05]  /*5c10*/  IMAD.IADD R0, R5, 0x1, R0 ;  /* 0x0000000105007824 */ /* 0x004fca00078e0200 */
[----:B------:R-:W-:-:S04]  /*5c20*/  IMNMX R0, R6, R0, PT ;  /* 0x0000000006007217 */ /* 0x000fc80003800200 */
[C---:B------:R-:W-:Y:S02]  /*5c30*/  ISETP.GT.AND P1, PT, R0.reuse, RZ, PT ;  /* 0x000000ff0000720c */ /* 0x040fe40003f24270 */
[----:B------:R-:W-:Y:S02]  /*5c40*/  ISETP.GT.AND P0, PT, R0, 0x1, PT ;  /* 0x000000010000780c */ /* 0x000fe40003f04270 */
        /* <DEDUP_REMOVED lines=28> */
[----:B------:R-:W-:Y:S02]  /*5e10*/  FSEL R12, R22, -INF , P4 ;  /* 0xff800000160c7808 */ /* 0x000fe40002000000 */
[----:B------:R-:W-:Y:S02]  /*5e20*/  FMNMX.FTZ R0, R20, R0, !PT ;  /* 0x0000000014007209 */ /* 0x000fe40007810000 */
[----:B------:R-:W-:Y:S02]  /*5e30*/  FMNMX.FTZ R2, R13, R2, !PT ;  /* 0x000000020d027209 */ /* 0x000fe40007810000 */
[----:B------:R-:W-:Y:S02]  /*5e40*/  FSEL R71, R26, -INF , P3 ;  /* 0xff8000001a477808 */ /* 0x000fe40001800000 */
        /* <DEDUP_REMOVED lines=10> */
[----:B------:R-:W-:-:S03]  /*5ef0*/  FMNMX.FTZ R2, R69, R2, !PT ;  /* 0x0000000245027209 */ /* 0x000fc60007810000 */
[----:B------:R-:W2:Y:S01]  /*5f00*/  SHFL.BFLY PT, R3, R0, 0x2, 0x1f ;  /* 0x0c401f0000037f89 */ /* 0x000ea200000e0000 */
[----:B------:R-:W-:-:S05]  /*5f10*/  FMNMX.FTZ R2, R68, R2, !PT ;  /* 0x0000000244027209 */ /* 0x000fca0007810000 */
[----:B-1----:R-:W1:Y:S01]  /*5f20*/  SHFL.BFLY PT, R4, R2, 0x2, 0x1f ;  /* 0x0c401f0002047f89 */ /* 0x002e6200000e0000 */
[----:B--2---:R-:W-:Y:S02]  /*5f30*/  FMNMX.FTZ R0, R3, R0, !PT ;  /* 0x0000000003007209 */ /* 0x004fe40007810000 */
[----:B-1----:R-:W-:-:S03]  /*5f40*/  FMNMX.FTZ R4, R2, R4, !PT ;  /* 0x0000000402047209 */ /* 0x002fc60007810000 */
[----:B------:R-:W1:Y:S04]  /*5f50*/  SHFL.BFLY PT, R2, R0, 0x1, 0x1f ;  /* 0x0c201f0000027f89 */ /* 0x000e6800000e0000 */
[----:B------:R2:W3:Y:S01]  /*5f60*/  SHFL.BFLY PT, R3, R4, 0x1, 0x1f ;  /* 0x0c201f0004037f89 */ /* 0x0004e200000e0000 */
[----:B-1----:R-:W-:-:S04]  /*5f70*/  FMNMX.FTZ R133, R0, R2, !PT ;  /* 0x0000000200857209 */ /* 0x002fc80007810000 */
.L_x_1232:
[----:B------:R-:W4:Y:S01]  /*5f80*/  LDL R44, [R1] ;  /* 0x00000000012c7983 */ /* 0x000f220000100800 */
[C---:B------:R-:W-:Y:S01]  /*5f90*/  FMUL.FTZ R2, R133.reuse, c[0x0][0x2d0] ;  /* 0x0000b40085027a20 */ /* 0x040fe20000410000 */
[----:B------:R-:W-:Y:S01]  /*5fa0*/  FSETP.NEU.FTZ.AND P0, PT, R133, -INF , PT ;  /* 0xff8000008500780b */ /* 0x000fe20003f1d000 */
[----:B------:R-:W-:Y:S01]  /*5fb0*/  WARPSYNC 0xffffffff ;  /* 0xffffffff00007948 */ /* 0x000fe20003800000 */
[----:B---3--:R-:W-:Y:S01]  /*5fc0*/  FMNMX.FTZ R132, R3, R4, !PT ;  /* 0x0000000403847209 */ /* 0x008fe20007810000 */
[----:B------:R-:W-:Y:S01]  /*5fd0*/  LDSM.16.MT88.4 R32, [R241] ;  /* 0x00000000f120783b */ /* 0x000fe20000004200 */
[----:B------:R-:W-:-:S02]  /*5fe0*/  FSEL R2, R2, RZ, P0 ;  /* 0x000000ff02027208 */ /* 0x000fc40000000000 */
[C---:B------:R-:W-:Y:S01]  /*5ff0*/  FSETP.NEU.FTZ.AND P0, PT, R132.reuse, -INF , PT ;  /* 0xff8000008400780b */ /* 0x040fe20003f1d000 */
[----:B--2---:R-:W-:Y:S01]  /*6000*/  FMUL.FTZ R4, R132, c[0x0][0x2d0] ;  /* 0x0000b40084047a20 */ /* 0x004fe20000410000 */
[----:B------:R-:W-:Y:S01]  /*6010*/  LDSM.16.MT88.4 R36, [R241+0x800] ;  /* 0x00080000f124783b */ /* 0x000fe20000004200 */
[--C-:B------:R-:W-:Y:S02]  /*6020*/  FFMA.FTZ R0, R11, c[0x0][0x2d0], -R2.reuse ;  /* 0x0000b4000b007a23 */ /* 0x100fe40000010802 */
[--C-:B------:R-:W-:Y:S01]  /*6030*/  FFMA.FTZ R3, R18, c[0x0][0x2d0], -R2.reuse ;  /* 0x0000b40012037a23 */ /* 0x100fe20000010802 */
[----:B------:R-:W-:Y:S01]  /*6040*/  LDSM.16.MT88.4 R40, [R239+0x800] ;  /* 0x00080000ef28783b */ /* 0x000fe20000004200 */
[----:B------:R1:W-:Y:S03]  /*6050*/  MUFU.EX2 R101, R0 ;  /* 0x0000000000657308 */ /* 0x0003e60000000800 */
[----:B------:R-:W-:Y:S04]  /*6060*/  LDSM.16.MT88.4 R24, [R240] ;  /* 0x00000000f018783b */ /* 0x000fe80000004200 */
[----:B------:R-:W-:Y:S01]  /*6070*/  LDSM.16.MT88.4 R60, [R239+0x1800] ;  /* 0x00180000ef3c783b */ /* 0x000fe20000004200 */
[----:B------:R-:W-:Y:S03]  /*6080*/  MUFU.EX2 R127, R3 ;  /* 0x00000003007f7308 */ /* 0x000fe60000000800 */
[----:B------:R-:W-:Y:S04]  /*6090*/  LDSM.16.MT88.4 R48, [R240+0x800] ;  /* 0x00080000f030783b */ /* 0x000fe80000004200 */
[----:B------:R-:W-:Y:S01]  /*60a0*/  LDSM.16.MT88.4 R56, [R241+0x1800] ;  /* 0x00180000f138783b */ /* 0x000fe20000004200 */
[----:B-1----:R-:W-:-:S03]  /*60b0*/  FFMA.FTZ R0, R10, c[0x0][0x2d0], -R2 ;  /* 0x0000b4000a007a23 */ /* 0x002fc60000010802 */
[----:B------:R-:W-:Y:S01]  /*60c0*/  LDSM.16.MT88.4 R64, [R241+0x2000] ;  /* 0x00200000f140783b */ /* 0x000fe20000004200 */
[----:B------:R1:W-:Y:S02]  /*60d0*/  MUFU.EX2 R100, R0 ;  /* 0x0000000000647308 */ /* 0x0003e40000000800 */
[----:B-1----:R-:W-:-:S06]  /*60e0*/  FFMA.FTZ R0, R17, c[0x0][0x2d0], -R2 ;  /* 0x0000b40011007a23 */ /* 0x002fcc0000010802 */
[----:B------:R1:W-:Y:S02]  /*60f0*/  MUFU.EX2 R116, R0 ;  /* 0x0000000000747308 */ /* 0x0003e40000000800 */
[----:B-1----:R-:W-:-:S06]  /*6100*/  FFMA.FTZ R0, R16, c[0x0][0x2d0], -R2 ;  /* 0x0000b40010007a23 */ /* 0x002fcc0000010802 */
[----:B------:R1:W2:Y:S02]  /*6110*/  MUFU.EX2 R111, R0 ;  /* 0x00000000006f7308 */ /* 0x0002a40000000800 */
[----:B-1----:R-:W-:Y:S01]  /*6120*/  FFMA.FTZ R0, R15, c[0x0][0x2d0], -R2 ;  /* 0x0000b4000f007a23 */ /* 0x002fe20000010802 */
[----:B--2---:R-:W-:-:S05]  /*6130*/  F2FP.PACK_AB R10, R111, R116 ;  /* 0x000000746f0a723e */ /* 0x004fca00000000ff */
[----:B------:R1:W-:Y:S02]  /*6140*/  MUFU.EX2 R117, R0 ;  /* 0x0000000000757308 */ /* 0x0003e40000000800 */
[----:B-1----:R-:W-:Y:S02]  /*6150*/  FFMA.FTZ R0, R19, c[0x0][0x2d0], -R2 ;  /* 0x0000b40013007a23 */ /* 0x002fe40000010802 */
[----:B------:R-:W1:Y:S04]  /*6160*/  LDSM.16.MT88.4 R16, [R239] ;  /* 0x00000000ef10783b */ /* 0x000e680000004200 */
[----:B------:R2:W3:Y:S02]  /*6170*/  MUFU.EX2 R126, R0 ;  /* 0x00000000007e7308 */ /* 0x0004e40000000800 */
[----:B--2---:R-:W-:-:S02]  /*6180*/  FSEL R0, R4, RZ, P0 ;  /* 0x000000ff04007208 */ /* 0x004fc40000000000 */
[----:B---3--:R-:W-:-:S03]  /*6190*/  F2FP.PACK_AB R4, R126, R117 ;  /* 0x000000757e04723e */ /* 0x008fc600000000ff */
[----:B------:R-:W-:-:S04]  /*61a0*/  FFMA.FTZ R3, R6, c[0x0][0x2d0], -R0 ;  /* 0x0000b40006037a23 */ /* 0x000fc80000010800 */
[----:B------:R2:W-:Y:S02]  /*61b0*/  MUFU.EX2 R109, R3 ;  /* 0x00000003006d7308 */ /* 0x0005e40000000800 */
[----:B--2---:R-:W-:-:S06]  /*61c0*/  FFMA.FTZ R3, R5, c[0x0][0x2d0], -R0 ;  /* 0x0000b40005037a23 */ /* 0x004fcc0000010800 */
[----:B------:R2:W3:Y:S02]  /*61d0*/  MUFU.EX2 R108, R3 ;  /* 0x00000003006c7308 */ /* 0x0004e40000000800 */
[----:B--2---:R-:W-:Y:S01]  /*61e0*/  FFMA.FTZ R3, R9, c[0x0][0x2d0], -R0 ;  /* 0x0000b40009037a23 */ /* 0x004fe20000010800 */
[----:B---3--:R-:W-:-:S05]  /*61f0*/  F2FP.PACK_AB R9, R108, R109 ;  /* 0x0000006d6c09723e */ /* 0x008fca00000000ff */
[----:B------:R2:W-:Y:S02]  /*6200*/  MUFU.EX2 R110, R3 ;  /* 0x00000003006e7308 */ /* 0x0005e40000000800 */
[----:B--2---:R-:W-:Y:S01]  /*6210*/  FFMA.FTZ R3, R8, c[0x0][0x2d0], -R0 ;  /* 0x0000b40008037a23 */ /* 0x004fe20000010800 */
[----:B------:R-:W-:-:S05]  /*6220*/  F2FP.PACK_AB R8, R100, R101 ;  /* 0x000000656408723e */ /* 0x000fca00000000ff */
[----:B------:R2:W3:Y:S02]  /*6230*/  MUFU.EX2 R118, R3 ;  /* 0x0000000300767308 */ /* 0x0004e40000000800 */
[----:B--2---:R-:W-:Y:S01]  /*6240*/  FFMA.FTZ R3, R20, c[0x0][0x2d0], -R2 ;  /* 0x0000b40014037a23 */ /* 0x004fe20000010802 */
[----:B---3--:R-:W-:-:S05]  /*6250*/  F2FP.PACK_AB R11, R118, R110 ;  /* 0x0000006e760b723e */ /* 0x008fca00000000ff */
[----:B------:R2:W3:Y:S02]  /*6260*/  MUFU.EX2 R125, R3 ;  /* 0x00000003007d7308 */ /* 0x0004e40000000800 */
[C---:B-1----:R-:W-:Y:S08]  /*6270*/  HMMA.16816.F32 R28, R8.reuse, R16, RZ ;  /* 0x00000010081c723c */ /* 0x042ff000000018ff */
[----:B------:R-:W-:Y:S01]  /*6280*/  HMMA.16816.F32 R20, R8, R18, RZ ;  /* 0x000000120814723c */ /* 0x000fe200000018ff */
[----:B--2---:R-:W-:Y:S01]  /*6290*/  FFMA.FTZ R3, R7, c[0x0][0x2d0], -R0 ;  /* 0x0000b40007037a23 */ /* 0x004fe20000010800 */
[----:B---3--:R-:W-:-:S03]  /*62a0*/  F2FP.PACK_AB R6, R125, R127 ;  /* 0x0000007f7d06723e */ /* 0x008fc600000000ff */
[----:B------:R1:W-:Y:S03]  /*62b0*/  MUFU.EX2 R119, R3 ;  /* 0x0000000300777308 */ /* 0x0003e60000000800 */
[----:B------:R-:W-:Y:S01]  /*62c0*/  HMMA.16816.F32 R16, R8, R32, RZ ;  /* 0x000000200810723c */ /* 0x000fe200000018ff */
[----:B-1----:R-:W-:-:S04]  /*62d0*/  FFMA.FTZ R3, R14, c[0x0][0x2d0], -R0 ;  /* 0x0000b4000e037a23 */ /* 0x002fc80000010800 */
[----:B------:R1:W2:Y:S02]  /*62e0*/  MUFU.EX2 R124, R3 ;  /* 0x00000003007c7308 */ /* 0x0002a40000000800 */
[----:B-1----:R-:W-:Y:S01]  /*62f0*/  FFMA.FTZ R3, R13, c[0x0][0x2d0], -R0 ;  /* 0x0000b4000d037a23 */ /* 0x002fe20000010800 */
[----:B--2---:R-:W-:-:S05]  /*6300*/  F2FP.PACK_AB R5, R124, R119 ;  /* 0x000000777c05723e */ /* 0x004fca00000000ff */
[----:B------:R1:W-:Y:S02]  /*6310*/  MUFU.EX2 R129, R3 ;  /* 0x0000000300817308 */ /* 0x0003e40000000800 */
[----:B-1----:R-:W-:Y:S02]  /*6320*/  FFMA.FTZ R3, R12, c[0x0][0x2d0], -R0 ;  /* 0x0000b4000c037a23 */ /* 0x002fe40000010800 */
[----:B------:R-:W-:Y:S01]  /*6330*/  HMMA.16816.F32 R12, R8, R34, RZ ;  /* 0x00000022080c723c */ /* 0x000fe200000018ff */
[----:B------:R-:W-:Y:S03]  /*6340*/  LDSM.16.MT88.4 R32, [R239+0x2000] ;  /* 0x00200000ef20783b */ /* 0x000fe60000004200 */
[----:B------:R-:W1:Y:S01]  /*6350*/  MUFU.EX2 R128, R3 ;  /* 0x0000000300807308 */ /* 0x000e620000000800 */
[----:B----4-:R-:W2:Y:S01]  /*6360*/  LDSM.16.MT88.4 R44, [R44] ;  /* 0x000000002c2c783b */ /* 0x010ea20000004200 */
[----:B-1----:R-:W-:-:S07]  /*6370*/  F2FP.PACK_AB R7, R128, R129 ;  /* 0x000000818007723e */ /* 0x002fce00000000ff */
[C---:B------:R-:W-:Y:S11]  /*6380*/  HMMA.16816.F32 R148, R4.reuse, R36, R16 ;  /* 0x000000240494723c */ /* 0x040ff60000001810 */
[C---:B------:R-:W-:Y:S01]  /*6390*/  HMMA.16816.F32 R52, R4.reuse, R38, R12 ;  /* 0x000000260434723c */ /* 0x040fe2000000180c */
[----:B------:R-:W1:Y:S07]  /*63a0*/  LDSM.16.MT88.4 R36, [R242+0x800] ;  /* 0x00080000f224783b */ /* 0x000e6e0000004200 */
[C---:B------:R-:W-:Y:S08]  /*63b0*/  HMMA.16816.F32 R156, R4.reuse, R40, R28 ;  /* 0x00000028049c723c */ /* 0x040ff0000000181c */
[----:B------:R-:W-:Y:S08]  /*63c0*/  HMMA.16816.F32 R136, R4, R42, R20 ;  /* 0x0000002a0488723c */ /* 0x000ff00000001814 */
[----:B------:R-:W-:Y:S01]  /*63d0*/  HMMA.16816.F32 R40, R8, R24, RZ ;  /* 0x000000180828723c */ /* 0x000fe200000018ff */
[----:B------:R-:W-:Y:S01]  /*63e0*/  MOV R155, R52 ;  /* 0x00000034009b7202 */ /* 0x000fe20000000f00 */
[----:B------:R-:W-:Y:S01]  /*63f0*/  IMAD.MOV.U32 R153, RZ, RZ, R54 ;  /* 0x000000ffff997224 */ /* 0x000fe200078e0036 */
[----:B------:R-:W-:-:S02]  /*6400*/  MOV R154, R53 ;  /* 0x00000035009a7202 */ /* 0x000fc40000000f00 */
[----:B------:R-:W-:Y:S02]  /*6410*/  MOV R152, R55 ;  /* 0x0000003700987202 */ /* 0x000fe40000000f00 */
[----:B------:R-:W-:Y:S01]  /*6420*/  LDSM.16.MT88.4 R52, [R242+0x1800] ;  /* 0x00180000f234783b */ /* 0x000fe20000004200 */
[C---:B------:R-:W-:Y:S08]  /*6430*/  HMMA.16816.F32 R28, R8.reuse, R26, RZ ;  /* 0x0000001a081c723c */ /* 0x040ff000000018ff */
[C---:B--2---:R-:W-:Y:S08]  /*6440*/  HMMA.16816.F32 R24, R8.reuse, R44, RZ ;  /* 0x0000002c0818723c */ /* 0x044ff000000018ff */
[C---:B------:R-:W-:Y:S01]  /*6450*/  HMMA.16816.F32 R20, R8.reuse, R46, RZ ;  /* 0x0000002e0814723c */ /* 0x040fe200000018ff */
[----:B------:R-:W2:Y:S07]  /*6460*/  LDSM.16.MT88.4 R44, [R240+0x1800] ;  /* 0x00180000f02c783b */ /* 0x000eae0000004200 */
[C---:B------:R-:W-:Y:S08]  /*6470*/  HMMA.16816.F32 R16, R8.reuse, R60, RZ ;  /* 0x0000003c0810723c */ /* 0x040ff000000018ff */
[----:B------:R-:W-:Y:S01]  /*6480*/  HMMA.16816.F32 R12, R8, R62, RZ ;  /* 0x0000003e080c723c */ /* 0x000fe200000018ff */
[----:B------:R-:W3:Y:S07]  /*6490*/  LDSM.16.MT88.4 R60, [R240+0x2000] ;  /* 0x00200000f03c783b */ /* 0x000eee0000004200 */
        /* <DEDUP_REMOVED lines=20> */
[C---:B------:R-:W-:Y:S08]  /*65e0*/  HMMA.16816.F32 R16, R4.reuse, R32, R16 ;  /* 0x000000200410723c */ /* 0x040ff00000001810 */
[----:B------:R-:W-:Y:S08]  /*65f0*/  HMMA.16816.F32 R12, R4, R34, R12 ;  /* 0x00000022040c723c */ /* 0x000ff0000000180c */
[C---:B--2---:R-:W-:Y:S08]  /*6600*/  HMMA.16816.F32 R24, R8.reuse, R44, RZ ;  /* 0x0000002c0818723c */ /* 0x044ff000000018ff */
        /* <DEDUP_REMOVED lines=12> */
[----:B------:R-:W4:Y:S07]  /*66d0*/  LDSM.16.MT88.4 R40, [R239+0x3800] ;  /* 0x00380000ef28783b */ /* 0x000f2e0000004200 */
[C---:B------:R-:W-:Y:S08]  /*66e0*/  HMMA.16816.F32 R16, R8.reuse, R52, RZ ;  /* 0x000000340810723c */ /* 0x040ff000000018ff */
[----:B------:R-:W-:Y:S01]  /*66f0*/  HMMA.16816.F32 R12, R8, R54, RZ ;  /* 0x00000036080c723c */ /* 0x000fe200000018ff */
[----:B------:R-:W5:Y:S01]  /*6700*/  LDSM.16.MT88.4 R52, [R240+0x3000] ;  /* 0x00300000f034783b */ /* 0x000f620000004200 */
[----:B------:R-:W-:Y:S01]  /*6710*/  MOV R84, R33 ;  /* 0x0000002100547202 */ /* 0x000fe20000000f00 */
[----:B------:R-:W-:Y:S01]  /*6720*/  IMAD.MOV.U32 R92, RZ, RZ, R35 ;  /* 0x000000ffff5c7224 */ /* 0x000fe200078e0023 */
[----:B------:R-:W-:-:S02]  /*6730*/  MOV R93, R34 ;  /* 0x00000022005d7202 */ /* 0x000fc40000000f00 */
[----:B------:R-:W-:Y:S02]  /*6740*/  MOV R3, R32 ;  /* 0x0000002000037202 */ /* 0x000fe40000000f00 */
[----:B------:R-:W4:Y:S01]  /*6750*/  LDSM.16.MT88.4 R32, [R241+0x3800] ;  /* 0x00380000f120783b */ /* 0x000f220000004200 */
[----:B---3--:R-:W-:Y:S08]  /*6760*/  HMMA.16816.F32 R64, R4, R60, R24 ;  /* 0x0000003c0440723c */ /* 0x008ff00000001818 */
        /* <DEDUP_REMOVED lines=12> */
[----:B----4-:R-:W-:Y:S01]  /*6830*/  HMMA.16816.F32 R88, R4, R42, R24 ;  /* 0x0000002a0458723c */ /* 0x010fe20000001818 */
        /* <DEDUP_REMOVED lines=26> */
[----:B------:R-:W-:-:S06]  /*69e0*/  IMAD.MOV.U32 R37, RZ, RZ, R134 ;  /* 0x000000ffff257224 */ /* 0x000fcc00078e0086 */
[----:B------:R-:W-:Y:S01]  /*69f0*/  MOV R39, R130 ;  /* 0x0000008200277202 */ /* 0x000fe20000000f00 */
[----:B------:R-:W-:Y:S01]  /*6a00*/  HMMA.16816.F32 R20, R8, R54, RZ ;  /* 0x000000360814723c */ /* 0x000fe200000018ff */
[----:B------:R-:W-:-:S06]  /*6a10*/  MOV R38, R131 ;  /* 0x0000008300267202 */ /* 0x000fcc0000000f00 */
[----:B------:R-:W-:Y:S01]  /*6a20*/  IMAD.MOV.U32 R54, RZ, RZ, R48 ;  /* 0x000000ffff367224 */ /* 0x000fe200078e0030 */
[C---:B--2---:R-:W-:Y:S01]  /*6a30*/  HMMA.16816.F32 R92, R4.reuse, R24, R16 ;  /* 0x00000018045c723c */ /* 0x044fe20000001810 */
[----:B------:R-:W1:Y:S01]  /*6a40*/  LDSM.16.MT88.4 R16, [R239+0x5000] ;  /* 0x00500000ef10783b */ /* 0x000e620000004200 */
[----:B------:R-:W-:Y:S01]  /*6a50*/  MOV R55, R49 ;  /* 0x0000003100377202 */ /* 0x000fe20000000f00 */
[----:B------:R-:W-:Y:S01]  /*6a60*/  IMAD.MOV.U32 R49, RZ, RZ, R35 ;  /* 0x000000ffff317224 */ /* 0x000fe200078e0023 */
[----:B------:R-:W-:Y:S02]  /*6a70*/  MOV R48, R34 ;  /* 0x0000002200307202 */ /* 0x000fe40000000f00 */
[----:B------:R-:W-:Y:S01]  /*6a80*/  MOV R34, R153 ;  /* 0x0000009900227202 */ /* 0x000fe20000000f00 */
[----:B------:R-:W-:Y:S01]  /*6a90*/  FADD.FTZ R25, R117, R3 ;  /* 0x0000000375197221 */ /* 0x000fe20000010000 */
[----:B------:R-:W-:Y:S01]  /*6aa0*/  HMMA.16816.F32 R112, R4, R26, R12 ;  /* 0x0000001a0470723c */ /* 0x000fe2000000180c */
[----:B------:R-:W-:-:S06]  /*6ab0*/  MOV R35, R152 ;  /* 0x0000009800237202 */ /* 0x000fcc0000000f00 */
[--C-:B------:R-:W-:Y:S01]  /*6ac0*/  FFMA.FTZ R27, R74, c[0x0][0x2d0], -R2.reuse ;  /* 0x0000b4004a1b7a23 */ /* 0x100fe20000010802 */
[----:B---3--:R-:W-:Y:S01]  /*6ad0*/  HMMA.16816.F32 R12, R8, R28, RZ ;  /* 0x0000001c080c723c */ /* 0x008fe200000018ff */
[----:B------:R-:W-:Y:S01]  /*6ae0*/  FFMA.FTZ R26, R73, c[0x0][0x2d0], -R2 ;  /* 0x0000b400491a7a23 */ /* 0x000fe20000010802 */
[----:B------:R-:W-:Y:S01]  /*6af0*/  MOV R74, R145 ;  /* 0x00000091004a7202 */ /* 0x000fe20000000f00 */
[----:B------:R-:W-:-:S04]  /*6b00*/  IMAD.MOV.U32 R73, RZ, RZ, R146 ;  /* 0x000000ffff497224 */ /* 0x000fc800078e0092 */
[----:B------:R-:W-:Y:S01]  /*6b10*/  FFMA.FTZ R28, R75, c[0x0][0x2d0], -R2 ;  /* 0x0000b4004b1c7a23 */ /* 0x000fe20000010802 */
[----:B------:R-:W-:Y:S01]  /*6b20*/  HMMA.16816.F32 R104, R4, R50, R20 ;  /* 0x000000320468723c */ /* 0x000fe20000001814 */
[----:B------:R-:W2:Y:S01]  /*6b30*/  LDSM.16.MT88.4 R20, [R241+0x4800] ;  /* 0x00480000f114783b */ /* 0x000ea20000004200 */
[----:B------:R-:W-:Y:S01]  /*6b40*/  FFMA.FTZ R29, R70, c[0x0][0x2d0], -R0 ;  /* 0x0000b400461d7a23 */ /* 0x000fe20000010800 */
[----:B------:R-:W-:-:S04]  /*6b50*/  MOV R75, R144 ;  /* 0x00000090004b7202 */ /* 0x000fc80000000f00 */
[----:B------:R-:W-:Y:S02]  /*6b60*/  MOV R50, R32 ;  /* 0x0000002000327202 */ /* 0x000fe40000000f00 */
[----:B------:R-:W-:Y:S01]  /*6b70*/  MOV R51, R33 ;  /* 0x0000002100337202 */ /* 0x000fe20000000f00 */
[----:B------:R-:W-:Y:S01]  /*6b80*/  IMAD.MOV.U32 R33, RZ, RZ, R154 ;  /* 0x000000ffff217224 */ /* 0x000fe200078e009a */
        /* <DEDUP_REMOVED lines=78> */
[----:B------:R-:W4:Y:S07]  /*7070*/  LDL R9, [R1+0xa0] ;  /* 0x0000a00001097983 */ /* 0x000f2e0000100800 */
[----:B------:R-:W-:Y:S01]  /*7080*/  HMMA.16816.F32 R12, R4, R10, R12 ;  /* 0x0000000a040c723c */ /* 0x000fe2000000180c */
[----:B------:R-:W4:Y:S04]  /*7090*/  LDL R10, [R1+0x9c] ;  /* 0x00009c00010a7983 */ /* 0x000f280000100800 */
[----:B------:R-:W4:Y:S04]  /*70a0*/  LDL.LU R3, [R1+0x34] ;  /* 0x0000340001037983 */ /* 0x000f280000300800 */
[----:B------:R-:W4:Y:S01]  /*70b0*/  LDL R8, [R1+0x64] ;  /* 0x0000640001087983 */ /* 0x000f220000100800 */
[----:B---3--:R-:W-:Y:S03]  /*70c0*/  HMMA.16816.F32 R68, R128, R72, R80 ;  /* 0x000000488044723c */ /* 0x008fe60000001850 */
[----:B------:R-:W3:Y:S01]  /*70d0*/  LDSM.16.MT88.4 R80, [R241+0x4000] ;  /* 0x00400000f150783b */ /* 0x000ee20000004200 */
[----:B------:R-:W-:-:S03]  /*70e0*/  MOV R2, c[0x0][0x2c4] ;  /* 0x0000b10000027a02 */ /* 0x000fc60000000f00 */
[----:B------:R-:W-:Y:S01]  /*70f0*/  LDSM.16.MT88.4 R4, [R242+0x5800] ;  /* 0x00580000f204783b */ /* 0x000fe20000004200 */
[C---:B------:R-:W-:Y:S03]  /*7100*/  HMMA.16816.F32 R72, R128.reuse, R74, R88 ;  /* 0x0000004a8048723c */ /* 0x040fe60000001858 */
[----:B------:R-:W3:Y:S05]  /*7110*/  LDSM.16.MT88.4 R88, [R240+0x4000] ;  /* 0x00400000f058783b */ /* 0x000eea0000004200 */
[C---:B-1----:R-:W-:Y:S08]  /*7120*/  HMMA.16816.F32 R36, R128.reuse, R40, R36 ;  /* 0x000000288024723c */ /* 0x042ff00000001824 */
[C---:B------:R-:W-:Y:S08]  /*7130*/  HMMA.16816.F32 R40, R128.reuse, R42, R44 ;  /* 0x0000002a8028723c */ /* 0x040ff0000000182c */
[C---:B--2---:R-:W-:Y:S01]  /*7140*/  HMMA.16816.F32 R44, R128.reuse, R48, R56 ;  /* 0x00000030802c723c */ /* 0x044fe20000001838 */
[----:B------:R-:W1:Y:S07]  /*7150*/  LDSM.16.MT88.4 R56, [R240+0x2800] ;  /* 0x00280000f038783b */ /* 0x000e6e0000004200 */
[C---:B---3--:R-:W-:Y:S08]  /*7160*/  HMMA.16816.F32 R76, R128.reuse, R80, R76 ;  /* 0x00000050804c723c */ /* 0x048ff0000000184c */
[C---:B------:R-:W-:Y:S08]  /*7170*/  HMMA.16816.F32 R84, R128.reuse, R88, R84 ;  /* 0x000000588054723c */ /* 0x040ff00000001854 */
[C---:B------:R-:W-:Y:S01]  /*7180*/  HMMA.16816.F32 R88, R128.reuse, R90, R104 ;  /* 0x0000005a8058723c */ /* 0x040fe20000001868 */
[----:B------:R-:W2:Y:S07]  /*7190*/  LDSM.16.MT88.4 R104, [R239+0x5800] ;  /* 0x00580000ef68783b */ /* 0x000eae0000004200 */
[----:B------:R-:W-:Y:S01]  /*71a0*/  HMMA.16816.F32 R80, R128, R82, R96 ;  /* 0x000000528050723c */ /* 0x000fe20000001860 */
[----:B------:R-:W3:Y:S01]  /*71b0*/  LDSM.16.MT88.4 R96, [R242+0x4000] ;  /* 0x00400000f260783b */ /* 0x000ee20000004200 */
[----:B------:R-:W-:-:S06]  /*71c0*/  ISETP.NE.AND P1, PT, R2, 0x1, PT ;  /* 0x000000010200780c */ /* 0x000fcc0003f25270 */
[C---:B------:R-:W-:Y:S08]  /*71d0*/  HMMA.16816.F32 R48, R128.reuse, R50, R52 ;  /* 0x000000328030723c */ /* 0x040ff00000001834 */
[C---:B-1----:R-:W-:Y:S01]  /*71e0*/  HMMA.16816.F32 R52, R128.reuse, R56, R64 ;  /* 0x000000388034723c */ /* 0x042fe20000001840 */
[----:B------:R-:W1:Y:S07]  /*71f0*/  LDSM.16.MT88.4 R64, [R242+0x2800] ;  /* 0x00280000f240783b */ /* 0x000e6e0000004200 */
[C---:B--2---:R-:W-:Y:S08]  /*7200*/  HMMA.16816.F32 R100, R128.reuse, R104, R100 ;  /* 0x000000688064723c */ /* 0x044ff00000001864 */
[C---:B---3--:R-:W-:Y:S08]  /*7210*/  HMMA.16816.F32 R92, R128.reuse, R96, R92 ;  /* 0x00000060805c723c */ /* 0x048ff0000000185c */
[C---:B------:R-:W-:Y:S01]  /*7220*/  HMMA.16816.F32 R104, R128.reuse, R106, R120 ;  /* 0x0000006a8068723c */ /* 0x040fe20000001878 */
[----:B------:R-:W2:Y:S07]  /*7230*/  LDSM.16.MT88.4 R120, [R240+0x5800] ;  /* 0x00580000f078783b */ /* 0x000eae0000004200 */
[C---:B------:R-:W-:Y:S01]  /*7240*/  HMMA.16816.F32 R96, R128.reuse, R98, R112 ;  /* 0x000000628060723c */ /* 0x040fe20000001870 */
[----:B------:R-:W3:Y:S07]  /*7250*/  LDSM.16.MT88.4 R112, [R241+0x5800] ;  /* 0x00580000f170783b */ /* 0x000eee0000004200 */
        /* <DEDUP_REMOVED lines=10> */
[----:B------:R-:W-:-:S04]  /*7300*/  @P1 SHF.R.U32.HI R0, RZ, c[0x0][0x2cc], R2 ;  /* 0x0000b300ff001a19 */ /* 0x000fc80000011602 */
[----:B----4-:R-:W-:-:S05]  /*7310*/  IADD3 R0, R0, R9, -R10 ;  /* 0x0000000900007210 */ /* 0x010fca0007ffe80a */
[----:B------:R-:W-:-:S05]  /*7320*/  IMAD.HI R0, R0, 0x2aaaaaab, RZ ;  /* 0x2aaaaaab00007827 */ /* 0x000fca00078e02ff */
[----:B------:R-:W-:-:S04]  /*7330*/  SHF.R.U32.HI R2, RZ, 0x1f, R0 ;  /* 0x0000001fff027819 */ /* 0x000fc80000011600 */
[----:B------:R-:W-:Y:S02]  /*7340*/  LEA.HI.SX32 R0, R0, R2, 0x1d ;  /* 0x0000000200007211 */ /* 0x000fe400078feaff */
[----:B------:R-:W-:Y:S02]  /*7350*/  IADD3 R3, R3, -0x2, RZ ;  /* 0xfffffffe03037810 */ /* 0x000fe40007ffe0ff */
[----:B------:R-:W-:-:S03]  /*7360*/  IMNMX R0, R8, R0, !PT ;  /* 0x0000000008007217 */ /* 0x000fc60007800200 */
[----:B------:R1:W-:Y:S04]  /*7370*/  STL [R1+0x24], R3 ;  /* 0x0000240301007387 */ /* 0x0003e80000100800 */
[----:B------:R1:W-:Y:S01]  /*7380*/  STL [R1+0x6c], R0 ;  /* 0x00006c0001007387 */ /* 0x0003e20000100800 */
[----:B------:R-:W-:Y:S11]  /*7390*/  ISETP.GE.AND P0, PT, R3, R0, PT ;  /* 0x000000000300720c */ /* 0x000ff60003f06270 */
[----:B------:R-:W-:Y:S02]  /*73a0*/  @!UPT UIADD3 URZ, URZ, URZ, URZ ;  /* 0x0000003f3f3ff290 */ /* 0x000fe4000fffe03f */
[----:B------:R-:W-:Y:S05]  /*73b0*/  @!P0 BRA `(.L_x_1133) ;  /* 0x00003a1000008947 */ /* 0x000fea0003800000 */
[----:B-1----:R-:W-:Y:S02]  /*73c0*/  MOV R0, R3 ;  /* 0x0000000300007202 */ /* 0x002fe40000000f00 */
[----:B------:R-:W-:Y:S02]  /*73d0*/  MOV R135, R132 ;  /* 0x0000008400877202 */ /* 0x000fe40000000f00 */
[----:B------:R-:W-:Y:S01]  /*73e0*/  MOV R134, R133 ;  /* 0x0000008500867202 */ /* 0x000fe20000000f00 */
[----:B------:R1:W-:Y:S04]  /*73f0*/  STL [R1+0x34], R0 ;  /* 0x0000340001007387 */ /* 0x0003e80000100800 */
.L_x_1146:
[----:B------:R-:W2:Y:S01]  /*7400*/  LDL R4, [R1+0x4] ;  /* 0x0000040001047983 */ /* 0x000ea20000100800 */
[----:B------:R-:W-:Y:S04]  /*7410*/  DEPBAR.LE SB0, 0x0 ;  /* 0x000080000000791a */ /* 0x000fe80000000000 */
[----:B------:R-:W3:Y:S01]  /*7420*/  LDL R2, [R1+0x34] ;  /* 0x0000340001027983 */ /* 0x000ee20000100800 */
[----:B------:R-:W-:Y:S01]  /*7430*/  WARPSYNC 0xffffffff ;  /* 0xffffffff00007948 */ /* 0x000fe20003800000 */
[----:B------:R-:W-:Y:S02]  /*7440*/  BSSY B0, `(.L_x_1134) ;  /* 0x0000061000007945 */ /* 0x000fe40003800000 */
[----:B------:R-:W4:Y:S04]  /*7450*/  LDL R3, [R1+0x8] ;  /* 0x0000080001037983 */ /* 0x000f280000100800 */
[----:B-1----:R-:W3:Y:S04]  /*7460*/  LDL R0, [R1+0x64] ;  /* 0x0000640001007983 */ /* 0x002ee80000100800 */
        /* <DEDUP_REMOVED lines=29> */
.L_x_1233:
[----:B------:R-:W-:-:S05]  /*7640*/  BRA.DIV ~URZ, `(.L_x_1137) ;  /* 0x0000d9327f007947 */ /* 0x000fca000b800000 */
[----:B------:R4:W2:Y:S02]  /*7650*/  SHFL.IDX PT, R0, R12, RZ, 0x181f ;  /* 0x00181fff0c007589 */ /* 0x0008a400000e0000 */
.L_x_1234:
        /* <DEDUP_REMOVED lines=27> */
[----:B------:R-:W-:Y:S05]  /*7810*/  IMAD.X R3, R4, 0x1, R21, P0 ;  /* 0x0000000104037824 */ /* 0x000fea00000e0615 */
[----:B------:R3:W-:Y:S02]  /*7820*/  LDGSTS.E.BYPASS.LTC128B.128 [R14+0x7080], [R2.64], !P4 ;  /* 0x07080000020e7fae */ /* 0x0007e4000e101d46 */
[----:B---3--:R-:W-:Y:S02]  /*7830*/  IADD3 R2, P0, R0, R13, RZ ;  /* 0x0000000d00027210 */ /* 0x008fe40007f1e0ff */
[----:B------:R-:W3:Y:S03]  /*7840*/  S2R R13, SR_TID.X ;  /* 0x00000000000d7919 */ /* 0x000ee60000002100 */
[----:B------:R-:W-:Y:S05]  /*7850*/  IMAD.X R3, R4, 0x1, R20, P0 ;  /* 0x0000000104037824 */ /* 0x000fea00000e0614 */
[----:B------:R2:W-:Y:S01]  /*7860*/  LDGSTS.E.BYPASS.LTC128B.128 [R14+0x8880], [R2.64], !P1 ;  /* 0x08880000020e7fae */ /* 0x0005e2000c901d46 */
[----:B---3--:R-:W-:Y:S11]  /*7870*/  ISETP.GT.AND P0, PT, R13, 0x7f, PT ;  /* 0x0000007f0d00780c */ /* 0x008ff60003f04270 */
[----:B------:R-:W-:Y:S02]  /*7880*/  @!UPT UIADD3 URZ, URZ, URZ, URZ ;  /* 0x0000003f3f3ff290 */ /* 0x000fe4000fffe03f */
[----:B------:R-:W-:-:S05]  /*7890*/  @P0 BRA `(.L_x_1135) ;  /* 0x000001b000000947 */ /* 0x000fca0003800000 */
[----:B--2---:R-:W-:-:S05]  /*78a0*/  BRA.DIV ~URZ, `(.L_x_1138) ;  /* 0x0000d7327f007947 */ /* 0x004fca000b800000 */
[----:B------:R2:W3:Y:S04]  /*78b0*/  SHFL.IDX PT, R4, R5, 0x1, 0x181f ;  /* 0x00381f0005047f89 */ /* 0x0004e800000e0000 */
[----:B------:R2:W4:Y:S02]  /*78c0*/  SHFL.IDX PT, R0, R12, 0x1, 0x181f ;  /* 0x00381f000c007f89 */ /* 0x00052400000e0000 */
.L_x_1235:
        /* <DEDUP_REMOVED lines=8> */
[----:B------:R-:W3:Y:S01]  /*7950*/  LDL R12, [R1+0x48] ;  /* 0x00004800010c7983 */ /* 0x000ee20000100800 */
[----:B-----5:R-:W-:Y:S05]  /*7960*/  IADD3 R2, P0, R0, R2, RZ ;  /* 0x0000000200027210 */ /* 0x020fea0007f1e0ff */
[----:B--2---:R-:W-:Y:S05]  /*7970*/  IMAD.X R3, R4, 0x1, R20, P0 ;  /* 0x0000000104037824 */ /* 0x004fea00000e0614 */
[----:B------:R-:W-:Y:S01]  /*7980*/  @!PT LDS RZ, [RZ] ;  /* 0x00000000fffff984 */ /* 0x000fe20000000800 */
[----:B------:R-:W-:Y:S01]  /*7990*/  @!PT LDS RZ, [RZ] ;  /* 0x00000000fffff984 */ /* 0x000fe20000000800 */
[----:B------:R-:W-:Y:S01]  /*79a0*/  @!PT LDS RZ, [RZ] ;  /* 0x00000000fffff984 */ /* 0x000fe20000000800 */
[----:B----4-:R3:W-:Y:S02]  /*79b0*/  LDGSTS.E.BYPASS.LTC128B.128 [R5+0x5080], [R2.64], !P3 ;  /* 0x0508000002057fae */ /* 0x0107e4000d901d46 */
[----:B---3--:R-:W-:Y:S05]  /*79c0*/  IADD3 R2, P0, R0, R15, RZ ;  /* 0x0000000f00027210 */ /* 0x008fea0007f1e0ff */
[----:B------:R-:W-:Y:S01]  /*79d0*/  IMAD.X R3, R4, 0x1, R7, P0 ;  /* 0x0000000104037824 */ /* 0x000fe200000e0607 */
[----:B------:R-:W-:Y:S04]  /*79e0*/  IADD3 R6, P0, R0, R6, RZ ;  /* 0x0000000600067210 */ /* 0x000fe80007f1e0ff */
[----:B------:R2:W-:Y:S01]  /*79f0*/  LDGSTS.E.BYPASS.LTC128B.128 [R5+0x6880], [R2.64], !P2 ;  /* 0x0688000002057fae */ /* 0x0005e2000d101d46 */
[----:B------:R-:W-:Y:S05]  /*7a00*/  IMAD.X R7, R4, 0x1, R14, P0 ;  /* 0x0000000104077824 */ /* 0x000fea00000e060e */
[----:B------:R3:W-:Y:S01]  /*7a10*/  LDGSTS.E.BYPASS.LTC128B.128 [R5+0x8080], [R6.64], !P4 ;  /* 0x0808000006057fae */ /* 0x0007e2000e101d46 */
[----:B--2---:R-:W-:Y:S05]  /*7a20*/  IADD3 R2, P0, R0, R13, RZ ;  /* 0x0000000d00027210 */ /* 0x004fea0007f1e0ff */
[----:B------:R-:W-:Y:S05]  /*7a30*/  IMAD.X R3, R4, 0x1, R12, P0 ;  /* 0x0000000104037824 */ /* 0x000fea00000e060c */
[----:B------:R3:W-:Y:S03]  /*7a40*/  LDGSTS.E.BYPASS.LTC128B.128 [R5+0x9880], [R2.64], !P1 ;  /* 0x0988000002057fae */ /* 0x0007e6000c901d46 */
.L_x_1135:
[----:B--2---:R-:W-:Y:S05]  /*7a50*/  BSYNC B0 ;  /* 0x0000000000007941 */ /* 0x004fea0003800000 */
.L_x_1134:
[----:B------:R-:W0:Y:S01]  /*7a60*/  LDGDEPBAR ;  /* 0x00000000000079af */ /* 0x000e220000000000 */
[----:B------:R-:W-:Y:S01]  /*7a70*/  WARPSYNC 0xffffffff ;  /* 0xffffffff00007948 */ /* 0x000fe20003800000 */
[C---:B-1-3--:R-:W-:Y:S01]  /*7a80*/  HMMA.16816.F32 R4, R160.reuse, R8, RZ ;  /* 0x00000008a004723c */ /* 0x04afe200000018ff */
        /* <DEDUP_REMOVED lines=164> */
[----:B------:R-:W1:Y:S01]  /*84d0*/  MUFU.TANH R132, R2 ;  /* 0x0000000200847308 */ /* 0x000e620000002400 */
[----:B--2---:R-:W-:Y:S09]  /*84e0*/  FMUL.FTZ R0, R12, c[0x0][0x320] ;  /* 0x0000c8000c007a20 */ /* 0x004ff20000410000 */
[----:B------:R2:W4:Y:S02]  /*84f0*/  MUFU.TANH R133, R0 ;  /* 0x0000000000857308 */ /* 0x0005240000002400 */
        /* <DEDUP_REMOVED lines=31> */
[----:B------:R-:W-:Y:S02]  /*86f0*/  IMAD.MOV.U32 R5, RZ, RZ, RZ ;  /* 0x000000ffff057224 */ /* 0x000fe400078e00ff */
[----:B------:R-:W-:Y:S01]  /*8700*/  IMAD.MOV.U32 R2, RZ, RZ, c[0x0][0x2b8] ;  /* 0x0000ae00ff027624 */ /* 0x000fe200078e00ff */
[----:B------:R-:W4:Y:S04]  /*8710*/  LDL R3, [R1+0x68] ;  /* 0x0000680001037983 */ /* 0x000f280000100800 */
[----:B------:R-:W-:Y:S01]  /*8720*/  ISETP.NE.AND P1, PT, R2, 0x1, PT ;  /* 0x000000010200780c */ /* 0x000fe20003f25270 */
[----:B------:R-:W5:Y:S04]  /*8730*/  LDL.64 R18, [R1+0x80] ;  /* 0x0000800001127983 */ /* 0x000f680000100a00 */
[----:B--2---:R-:W2:Y:S04]  /*8740*/  LDL R16, [R1+0x94] ;  /* 0x0000940001107983 */ /* 0x004ea80000100800 */
[----:B------:R-:W2:Y:S04]  /*8750*/  LDL R6, [R1+0x90] ;  /* 0x0000900001067983 */ /* 0x000ea80000100800 */
[----:B------:R-:W1:Y:S01]  /*8760*/  S2R R7, SR_TID.X ;  /* 0x0000000000077919 */ /* 0x000e620000002100 */
[----:B---3--:R-:W-:Y:S03]  /*8770*/  IMAD R2, R8, 0x30, R9 ;  /* 0x0000003008027824 */ /* 0x008fe600078e0209 */
[----:B------:R-:W3:Y:S02]  /*8780*/  LDL.64 R8, [R1+0x78] ;  /* 0x0000780001087983 */ /* 0x000ee40000100a00 */
[----:B----4-:R-:W-:Y:S05]  /*8790*/  IADD3 R2, R2, -0x30, R3 ;  /* 0xffffffd002027810 */ /* 0x010fea0007ffe003 */
[----:B------:R-:W-:Y:S04]  /*87a0*/  @P1 IMAD.HI.U32 R3, R2, c[0x0][0x2bc], RZ ;  /* 0x0000af0002031a27 */ /* 0x000fe800078e00ff */
[----:B------:R-:W-:Y:S01]  /*87b0*/  IMAD.MOV.U32 R0, RZ, RZ, R2 ;  /* 0x000000ffff007224 */ /* 0x000fe200078e0002 */
[----:B------:R-:W-:Y:S04]  /*87c0*/  @P1 SHF.R.U32.HI R0, RZ, c[0x0][0x2c0], R3 ;  /* 0x0000b000ff001a19 */ /* 0x000fe80000011603 */
[C---:B-----5:R-:W-:Y:S01]  /*87d0*/  @!P6 IADD3 R3, P0, R0.reuse, R18, RZ ;  /* 0x000000120003e210 */ /* 0x060fe20007f1e0ff */
[----:B------:R-:W-:Y:S03]  /*87e0*/  IMAD.MOV R4, RZ, RZ, -R0 ;  /* 0x000000ffff047224 */ /* 0x000fe600078e0a00 */
[----:B--2---:R-:W-:Y:S01]  /*87f0*/  @!P6 LEA.HI.X.SX32 R0, R0, R16, 0x1, P0 ;  /* 0x000000100000e211 */ /* 0x004fe200000f0eff */
[----:B------:R-:W-:Y:S01]  /*8800*/  IMAD R4, R4, c[0x0][0x2b8], R2 ;  /* 0x0000ae0004047a24 */ /* 0x000fe200078e0202 */
[C---:B------:R-:W-:Y:S04]  /*8810*/  @!P6 LEA R2, P0, R3.reuse, c[0x0][0x2a0], 0x2 ;  /* 0x0000a8000302ea11 */ /* 0x040fe800078010ff */
[----:B------:R-:W-:Y:S01]  /*8820*/  @!P6 LEA.HI.X R3, R3, c[0x0][0x2a4], R0, 0x2, P0 ;  /* 0x0000a9000303ea11 */ /* 0x000fe200000f1400 */
[----:B------:R2:W-:Y:S01]  /*8830*/  STL [R1+0x30], R4 ;  /* 0x0000300401007387 */ /* 0x0005e20000100800 */
[----:B------:R-:W-:Y:S03]  /*8840*/  SHF.R.S32.HI R0, RZ, 0x1f, R4 ;  /* 0x0000001fff007819 */ /* 0x000fe60000011404 */
[----:B------:R4:W5:Y:S02]  /*8850*/  @!P6 LDG.E R5, [R2.64] ;  /* 0x000000060205e981 */ /* 0x000964000c1e1900 */
[----:B------:R-:W-:Y:S04]  /*8860*/  IMAD R0, R0, c[0x0][0x1e0], RZ ;  /* 0x0000780000007a24 */ /* 0x000fe800078e02ff */
[C---:B------:R-:W-:Y:S02]  /*8870*/  IMAD R0, R4.reuse, c[0x0][0x1e4], R0 ;  /* 0x0000790004007a24 */ /* 0x040fe400078e0200 */
[----:B----4-:R-:W-:Y:S04]  /*8880*/  IMAD.WIDE.U32 R2, R4, c[0x0][0x1e0], RZ ;  /* 0x0000780004027a25 */ /* 0x010fe800078e00ff */
[----:B------:R-:W-:Y:S01]  /*8890*/  IMAD.IADD R3, R3, 0x1, R0 ;  /* 0x0000000103037824 */ /* 0x000fe200078e0200 */
[----:B-----5:R-:W-:Y:S01]  /*88a0*/  SHF.R.S32.HI R0, RZ, 0x1f, R5 ;  /* 0x0000001fff007819 */ /* 0x020fe20000011405 */
[----:B------:R1:W-:Y:S02]  /*88b0*/  STL [R1+0x2c], R5 ;  /* 0x00002c0501007387 */ /* 0x0003e40000100800 */
[C---:B------:R-:W-:Y:S04]  /*88c0*/  IMAD.WIDE.U32 R2, R5.reuse, c[0x0][0x1f0], R2 ;  /* 0x00007c0005027a25 */ /* 0x040fe800078e0002 */
[----:B--2---:R-:W-:Y:S01]  /*88d0*/  IMAD R4, R0, c[0x0][0x1f0], RZ ;  /* 0x00007c0000047a24 */ /* 0x004fe200078e02ff */
[----:B---3--:R-:W-:Y:S03]  /*88e0*/  IADD3 R0, P0, R8, R2, RZ ;  /* 0x0000000208007210 */ /* 0x008fe60007f1e0ff */
[----:B------:R-:W-:Y:S05]  /*88f0*/  IMAD R4, R5, c[0x0][0x1f4], R4 ;  /* 0x00007d0005047a24 */ /* 0x000fea00078e0204 */
[----:B------:R-:W-:Y:S02]  /*8900*/  IADD3.X R2, R6, R3, R4, P0, !PT ;  /* 0x0000000306027210 */ /* 0x000fe400007fe404 */
[C---:B------:R-:W-:Y:S04]  /*8910*/  LEA R9, P0, R0.reuse, c[0x0][0x1c8], 0x1 ;  /* 0x0000720000097a11 */ /* 0x040fe800078008ff */
[----:B------:R-:W-:Y:S02]  /*8920*/  LEA.HI.X R8, R0, c[0x0][0x1cc], R2, 0x1, P0 ;  /* 0x0000730000087a11 */ /* 0x000fe400000f0c02 */
[----:B-1----:R-:W-:Y:S04]  /*8930*/  SHF.R.S32.HI R5, RZ, 0x1f, R7 ;  /* 0x0000001fff057819 */ /* 0x002fe80000011407 */
[----:B------:R-:W-:Y:S04]  /*8940*/  LEA.HI R5, R5, R7, RZ, 0x3 ;  /* 0x0000000705057211 */ /* 0x000fe800078f18ff */
[----:B------:R-:W-:Y:S04]  /*8950*/  SHF.R.S32.HI R5, RZ, 0x3, R5 ;  /* 0x00000003ff057819 */ /* 0x000fe80000011405 */
[----:B------:R-:W-:Y:S04]  /*8960*/  IADD3 R5, -R5, 0x30, RZ ;  /* 0x0000003005057810 */ /* 0x000fe80007ffe1ff */
[----:B------:R-:W-:Y:S01]  /*8970*/  ISETP.GE.AND P0, PT, R5, 0x1, PT ;  /* 0x000000010500780c */ /* 0x000fe20003f06270 */
[----:B------:R-:W-:-:S10]  /*8980*/  BRA.DIV ~URZ, `(.L_x_1141) ;  /* 0x0000c7127f007947 */ /* 0x000fd4000b800000 */
[----:B------:R1:W2:Y:S02]  /*8990*/  SHFL.IDX PT, R4, R8, RZ, 0x181f ;  /* 0x00181fff08047589 */ /* 0x0002a400000e0000 */
.L_x_1236:
[----:B------:R-:W-:-:S05]  /*89a0*/  BRA.DIV ~URZ, `(.L_x_1142) ;  /* 0x0000c7627f007947 */ /* 0x000fca000b800000 */
[----:B------:R3:W4:Y:S02]  /*89b0*/  SHFL.IDX PT, R0, R9, RZ, 0x181f ;  /* 0x00181fff09007589 */ /* 0x00072400000e0000 */
.L_x_1237:
        /* <DEDUP_REMOVED lines=13> */
[----:B-----5:R-:W-:Y:S02]  /*8a90*/  @P0 ISETP.GE.AND P1, PT, R7, c[0x0][0x1d4], PT ;  /* 0x0000750007000a0c */ /* 0x020fe40003f26270 */
[----:B---3--:R-:W-:Y:S05]  /*8aa0*/  @P0 IADD3 R6, P2, R0, R6, RZ ;  /* 0x0000000600060210 */ /* 0x008fea0007f5e0ff */
[----:B----4-:R-:W-:Y:S06]  /*8ab0*/  @P0 IMAD.X R7, R4, 0x1, R24, P2 ;  /* 0x0000000104070824 */ /* 0x010fec00010e0618 */
[----:B------:R-:W-:Y:S01]  /*8ac0*/  @!PT LDS RZ, [RZ] ;  /* 0x00000000fffff984 */ /* 0x000fe20000000800 */
[----:B------:R-:W-:Y:S01]  /*8ad0*/  @!PT LDS RZ, [RZ] ;  /* 0x00000000fffff984 */ /* 0x000fe20000000800 */
[----:B------:R-:W-:Y:S01]  /*8ae0*/  @!PT LDS RZ, [RZ] ;  /* 0x00000000fffff984 */ /* 0x000fe20000000800 */
[----:B--2---:R2:W-:Y:S01]  /*8af0*/  @P0 LDGSTS.E.BYPASS.LTC128B.128 [R16+0x14080], [R6.64], !P1 ;  /* 0x1408000006100fae */ /* 0x0045e2000c901d46 */
[----:B------:R-:W-:Y:S02]  /*8b00*/  @P0 ISETP.GE.AND P1, PT, R3, c[0x0][0x1d4], PT ;  /* 0x0000750003000a0c */ /* 0x000fe40003f26270 */
[----:B------:R-:W-:Y:S05]  /*8b10*/  @P0 IADD3 R2, P2, R0, R2, RZ ;  /* 0x0000000200020210 */ /* 0x000fea0007f5e0ff */
[----:B------:R-:W-:Y:S06]  /*8b20*/  @P0 IMAD.X R3, R4, 0x1, R23, P2 ;  /* 0x0000000104030824 */ /* 0x000fec00010e0617 */
[----:B------:R3:W-:Y:S01]  /*8b30*/  @P0 LDGSTS.E.BYPASS.LTC128B.128 [R16+0x15880], [R2.64], !P1 ;  /* 0x1588000002100fae */ /* 0x0007e2000c901d46 */
[----:B------:R-:W-:Y:S02]  /*8b40*/  @P0 ISETP.GE.AND P1, PT, R22, c[0x0][0x1d4], PT ;  /* 0x0000750016000a0c */ /* 0x000fe40003f26270 */
[----:B---3--:R-:W-:Y:S05]  /*8b50*/  @P0 IADD3 R2, P2, R0, R21, RZ ;  /* 0x0000001500020210 */ /* 0x008fea0007f5e0ff */
[----:B------:R-:W-:Y:S06]  /*8b60*/  @P0 IMAD.X R3, R4, 0x1, R20, P2 ;  /* 0x0000000104030824 */ /* 0x000fec00010e0614 */
[----:B------:R3:W-:Y:S01]  /*8b70*/  @P0 LDGSTS.E.BYPASS.LTC128B.128 [R16+0x17080], [R2.64], !P1 ;  /* 0x1708000002100fae */ /* 0x0007e2000c901d46 */
[----:B------:R-:W-:Y:S02]  /*8b80*/  @P0 ISETP.GE.AND P1, PT, R19, c[0x0][0x1d4], PT ;  /* 0x0000750013000a0c */ /* 0x000fe40003f26270 */
[----:B---3--:R-:W-:Y:S05]  /*8b90*/  @P0 IADD3 R2, P2, R0, R18, RZ ;  /* 0x0000001200020210 */ /* 0x008fea0007f5e0ff */
[----:B------:R-:W-:Y:S06]  /*8ba0*/  @P0 IMAD.X R3, R4, 0x1, R17, P2 ;  /* 0x0000000104030824 */ /* 0x000fec00010e0611 */
[----:B------:R2:W-:Y:S01]  /*8bb0*/  @P0 LDGSTS.E.BYPASS.LTC128B.128 [R16+0x18880], [R2.64], !P1 ;  /* 0x1888000002100fae */ /* 0x0005e2000c901d46 */
[----:B------:R-:W-:Y:S01]  /*8bc0*/  ISETP.GE.AND P0, PT, R5, 0x21, PT ;  /* 0x000000210500780c */ /* 0x000fe20003f06270 */
[----:B------:R-:W-:-:S06]  /*8bd0*/  BRA.DIV ~URZ, `(.L_x_1143) ;  /* 0x0000c5927f007947 */ /* 0x000fcc000b800000 */
[----:B------:R3:W4:Y:S04]  /*8be0*/  SHFL.IDX PT, R4, R8, 0x1, 0x181f ;  /* 0x00381f0008047f89 */ /* 0x00072800000e0000 */
[----:B------:R3:W1:Y:S02]  /*8bf0*/  SHFL.IDX PT, R0, R9, 0x1, 0x181f ;  /* 0x00381f0009007f89 */ /* 0x00066400000e0000 */
.L_x_1238:
        /* <DEDUP_REMOVED lines=13> */
[----:B--2---:R-:W-:Y:S02]  /*8cd0*/  @P0 ISETP.GE.AND P1, PT, R7, c[0x0][0x1d4], PT ;  /* 0x0000750007000a0c */ /* 0x004fe40003f26270 */
[----:B-----5:R-:W-:Y:S05]  /*8ce0*/  @P0 IADD3 R6, P2, R0, R6, RZ ;  /* 0x0000000600060210 */ /* 0x020fea0007f5e0ff */
[----:B---3--:R-:W-:Y:S06]  /*8cf0*/  @P0 IMAD.X R7, R4, 0x1, R21, P2 ;  /* 0x0000000104070824 */ /* 0x008fec00010e0615 */
[----:B------:R-:W-:Y:S01]  /*8d00*/  @!PT LDS RZ, [RZ] ;  /* 0x00000000fffff984 */ /* 0x000fe20000000800 */
[----:B------:R-:W-:Y:S01]  /*8d10*/  @!PT LDS RZ, [RZ] ;  /* 0x00000000fffff984 */ /* 0x000fe20000000800 */
[----:B------:R-:W-:Y:S01]  /*8d20*/  @!PT LDS RZ, [RZ] ;  /* 0x00000000fffff984 */ /* 0x000fe20000000800 */
[----:B----4-:R1:W-:Y:S01]  /*8d30*/  @P0 LDGSTS.E.BYPASS.LTC128B.128 [R5+0x15080], [R6.64], !P1 ;  /* 0x1508000006050fae */ /* 0x0103e2000c901d46 */
[----:B------:R-:W-:Y:S02]  /*8d40*/  @P0 ISETP.GE.AND P1, PT, R3, c[0x0][0x1d4], PT ;  /* 0x0000750003000a0c */ /* 0x000fe40003f26270 */
[----:B------:R-:W-:Y:S05]  /*8d50*/  @P0 IADD3 R2, P2, R0, R2, RZ ;  /* 0x0000000200020210 */ /* 0x000fea0007f5e0ff */
[----:B------:R-:W-:Y:S06]  /*8d60*/  @P0 IMAD.X R3, R4, 0x1, R20, P2 ;  /* 0x0000000104030824 */ /* 0x000fec00010e0614 */
[----:B------:R2:W-:Y:S01]  /*8d70*/  @P0 LDGSTS.E.BYPASS.LTC128B.128 [R5+0x16880], [R2.64], !P1 ;  /* 0x1688000002050fae */ /* 0x0005e2000c901d46 */
[----:B------:R-:W-:Y:S02]  /*8d80*/  @P0 ISETP.GE.AND P1, PT, R19, c[0x0][0x1d4], PT ;  /* 0x0000750013000a0c */ /* 0x000fe40003f26270 */
[----:B--2---:R-:W-:Y:S05]  /*8d90*/  @P0 IADD3 R2, P2, R0, R18, RZ ;  /* 0x0000001200020210 */ /* 0x004fea0007f5e0ff */
[----:B------:R-:W-:Y:S06]  /*8da0*/  @P0 IMAD.X R3, R4, 0x1, R17, P2 ;  /* 0x0000000104030824 */ /* 0x000fec00010e0611 */
[----:B------:R2:W-:Y:S01]  /*8db0*/  @P0 LDGSTS.E.BYPASS.LTC128B.128 [R5+0x18080], [R2.64], !P1 ;  /* 0x1808000002050fae */ /* 0x0005e2000c901d46 */
[----:B------:R-:W-:Y:S02]  /*8dc0*/  @P0 ISETP.GE.AND P1, PT, R16, c[0x0][0x1d4], PT ;  /* 0x0000750010000a0c */ /* 0x000fe40003f26270 */
[----:B--2---:R-:W-:Y:S05]  /*8dd0*/  @P0 IADD3 R2, P2, R0, R9, RZ ;  /* 0x0000000900020210 */ /* 0x004fea0007f5e0ff */
[----:B------:R-:W-:Y:S06]  /*8de0*/  @P0 IMAD.X R3, R4, 0x1, R8, P2 ;  /* 0x0000000104030824 */ /* 0x000fec00010e0608 */
[----:B------:R1:W-:Y:S02]  /*8df0*/  @P0 LDGSTS.E.BYPASS.LTC128B.128 [R5+0x19880], [R2.64], !P1 ;  /* 0x1988000002050fae */ /* 0x0003e4000c901d46 */
.L_x_1140:
[----:B---34-:R-:W-:Y:S05]  /*8e00*/  BSYNC B0 ;  /* 0x0000000000007941 */ /* 0x018fea0003800000 */
.L_x_1139:
[----:B------:R-:W3:Y:S01]  /*8e10*/  LDL R4, [R1+0xa4] ;  /* 0x0000a40001047983 */ /* 0x000ee20000100800 */
[----:B-1----:R-:W-:Y:S03]  /*8e20*/  IMAD.MOV.U32 R7, RZ, RZ, c[0x0][0x2c4] ;  /* 0x0000b100ff077624 */ /* 0x002fe600078e00ff */
[----:B--2---:R-:W3:Y:S02]  /*8e30*/  LDL R0, [R1+0xbc] ;  /* 0x0000bc0001007983 */ /* 0x004ee40000100800 */
[----:B------:R-:W-:Y:S02]  /*8e40*/  ISETP.NE.AND P0, PT, R7, 0x1, PT ;  /* 0x000000010700780c */ /* 0x000fe40003f05270 */
[----:B------:R-:W2:Y:S04]  /*8e50*/  LDL R6, [R1+0x34] ;  /* 0x0000340001067983 */ /* 0x000ea80000100800 */
[----:B------:R-:W4:Y:S04]  /*8e60*/  LDL R5, [R1+0xb8] ;  /* 0x0000b80001057983 */ /* 0x000f280000100800 */
[----:B------:R-:W5:Y:S04]  /*8e70*/  LDL R3, [R1+0xa0] ;  /* 0x0000a00001037983 */ /* 0x000f680000100800 */
[----:B------:R-:W5:Y:S04]  /*8e80*/  LDL R2, [R1+0x9c] ;  /* 0x00009c0001027983 */ /* 0x000f680000100800 */
[----:B------:R-:W0:Y:S01]  /*8e90*/  LDGDEPBAR ;  /* 0x00000000000079af */ /* 0x000e220000000000 */
[----:B---3--:R-:W-:Y:S04]  /*8ea0*/  IMAD.IADD R4, R0, 0x1, R4 ;  /* 0x0000000100047824 */ /* 0x008fe800078e0204 */
[----:B------:R-:W-:Y:S05]  /*8eb0*/  @P0 IMAD.HI.U32 R0, R4, c[0x0][0x2c8], RZ ;  /* 0x0000b20004000a27 */ /* 0x000fea00078e00ff */
[----:B------:R-:W-:Y:S01]  /*8ec0*/  @P0 SHF.R.U32.HI R4, RZ, c[0x0][0x2cc], R0 ;  /* 0x0000b300ff040a19 */ /* 0x000fe20000011600 */
[----:B--2---:R-:W-:Y:S05]  /*8ed0*/  IMAD R0, R6, -0x30, RZ ;  /* 0xffffffd006007824 */ /* 0x004fea00078e02ff */
[----:B----4-:R-:W-:Y:S04]  /*8ee0*/  IADD3 R0, -R5, 0x1, R0 ;  /* 0x0000000105007810 */ /* 0x010fe80007ffe100 */
[----:B-----5:R-:W-:Y:S01]  /*8ef0*/  IADD3 R5, -R2, R0, R3 ;  /* 0x0000000002057210 */ /* 0x020fe20007ffe103 */
[----:B------:R-:W-:-:S05]  /*8f00*/  BRA.DIV ~URZ, `(.L_x_1144) ;  /* 0x0000c3227f007947 */ /* 0x000fca000b800000 */
[----:B------:R1:W2:Y:S02]  /*8f10*/  SHFL.IDX PT, R0, R4, RZ, 0x1c1f ;  /* 0x001c1fff04007589 */ /* 0x0002a400000e0000 */
.L_x_1239:
[----:B--2---:R-:W-:Y:S05]  /*8f20*/  IMAD.IADD R0, R5, 0x1, R0 ;  /* 0x0000000105007824 */ /* 0x004fea00078e0200 */
[C---:B------:R-:W-:Y:S02]  /*8f30*/  ISETP.GT.AND P1, PT, R0.reuse, RZ, PT ;  /* 0x000000ff0000720c */ /* 0x040fe40003f24270 */
[C---:B------:R-:W-:Y:S02]  /*8f40*/  ISETP.GT.AND P0, PT, R0.reuse, 0x1, PT ;  /* 0x000000010000780c */ /* 0x040fe40003f04270 */
[C---:B------:R-:W-:Y:S02]  /*8f50*/  ISETP.GT.AND P3, PT, R0.reuse, 0x8, PT ;  /* 0x000000080000780c */ /* 0x040fe40003f64270 */
[C---:B------:R-:W-:Y:S02]  /*8f60*/  ISETP.GT.AND P4, PT, R0.reuse, 0x9, PT ;  /* 0x000000090000780c */ /* 0x040fe40003f84270 */
[----:B------:R-:W-:Y:S02]  /*8f70*/  FSEL R6, R175, -INF , P1 ;  /* 0xff800000af067808 */ /* 0x000fe40000800000 */
[----:B------:R-:W-:Y:S02]  /*8f80*/  ISETP.GT.AND P2, PT, R0, 0x10, PT ;  /* 0x000000100000780c */ /* 0x000fe40003f44270 */
[----:B------:R-:W-:Y:S02]  /*8f90*/  FSEL R21, R174, -INF , P0 ;  /* 0xff800000ae157808 */ /* 0x000fe40000000000 */
[C---:B------:R-:W-:Y:S02]  /*8fa0*/  ISETP.GT.AND P1, PT, R0.reuse, 0x11, PT ;  /* 0x000000110000780c */ /* 0x040fe40003f24270 */
[----:B------:R-:W-:Y:S02]  /*8fb0*/  ISETP.GT.AND P0, PT, R0, 0x18, PT ;  /* 0x000000180000780c */ /* 0x000fe40003f04270 */
[----:B------:R-:W-:Y:S02]  /*8fc0*/  FSEL R20, R173, -INF , P3 ;  /* 0xff800000ad147808 */ /* 0x000fe40001800000 */
[----:B------:R-:W-:Y:S02]  /*8fd0*/  FSEL R19, R172, -INF , P4 ;  /* 0xff800000ac137808 */ /* 0x000fe40002000000 */
[C---:B------:R-:W-:Y:S02]  /*8fe0*/  ISETP.GT.AND P4, PT, R0.reuse, 0x19, PT ;  /* 0x000000190000780c */ /* 0x040fe40003f84270 */
[----:B------:R-:W-:Y:S02]  /*8ff0*/  FSEL R18, R133, -INF , P2 ;  /* 0xff80000085127808 */ /* 0x000fe40001000000 */
[----:B------:R-:W-:Y:S02]  /*9000*/  ISETP.GT.AND P3, PT, R0, 0x20, PT ;  /* 0x000000200000780c */ /* 0x000fe40003f64270 */
[----:B------:R-:W-:Y:S02]  /*9010*/  FSEL R17, R132, -INF , P1 ;  /* 0xff80000084117808 */ /* 0x000fe40000800000 */
[----:B------:R-:W-:Y:S02]  /*9020*/  ISETP.GT.AND P2, PT, R0, 0x21, PT ;  /* 0x000000210000780c */ /* 0x000fe40003f44270 */
[----:B------:R-:W-:Y:S02]  /*9030*/  FSEL R16, R12, -INF , P0 ;  /* 0xff8000000c107808 */ /* 0x000fe40000000000 */
[C---:B------:R-:W-:Y:S02]  /*9040*/  ISETP.GT.AND P1, PT, R0.reuse, 0x28, PT ;  /* 0x000000280000780c */ /* 0x040fe40003f24270 */
[----:B------:R-:W-:Y:S02]  /*9050*/  ISETP.GT.AND P0, PT, R0, 0x29, PT ;  /* 0x000000290000780c */ /* 0x000fe40003f04270 */
[----:B------:R-:W-:Y:S02]  /*9060*/  FSEL R15, R15, -INF , P4 ;  /* 0xff8000000f0f7808 */ /* 0x000fe40002000000 */
[----:B------:R-:W-:Y:S02]  /*9070*/  FSEL R14, R14, -INF , P3 ;  /* 0xff8000000e0e7808 */ /* 0x000fe40001800000 */
[----:B------:R-:W-:Y:S02]  /*9080*/  FSEL R13, R13, -INF , P2 ;  /* 0xff8000000d0d7808 */ /* 0x000fe40001000000 */
[----:B------:R-:W-:Y:S02]  /*9090*/  FSEL R12, R10, -INF , P1 ;  /* 0xff8000000a0c7808 */ /* 0x000fe40000800000 */
[----:B------:R-:W-:Y:S01]  /*90a0*/  FSEL R11, R11, -INF , P0 ;  /* 0xff8000000b0b7808 */ /* 0x000fe20000000000 */
[----:B------:R-:W-:-:S05]  /*90b0*/  BRA.DIV ~URZ, `(.L_x_1145) ;  /* 0x0000c1d27f007947 */ /* 0x000fca000b800000 */
[----:B------:R-:W2:Y:S04]  /*90c0*/  LDL.LU R173, [R1+0x28] ;  /* 0x0000280001ad7983 */ /* 0x000ea80000300800 */
[----:B------:R-:W3:Y:S04]  /*90d0*/  LDL.LU R172, [R1+0x24] ;  /* 0x0000240001ac7983 */ /* 0x000ee80000300800 */
[----:B------:R-:W4:Y:S04]  /*90e0*/  LDL.LU R3, [R1+0x20] ;  /* 0x0000200001037983 */ /* 0x000f280000300800 */
[----:B------:R-:W5:Y:S04]  /*90f0*/  LDL.LU R2, [R1+0x1c] ;  /* 0x00001c0001027983 */ /* 0x000f680000300800 */
[----:B------:R-:W1:Y:S02]  /*9100*/  SHFL.IDX PT, R0, R4, 0x1, 0x1c1f ;  /* 0x003c1f0004007f89 */ /* 0x000e6400000e0000 */
[----:B-1----:R-:W-:Y:S05]  /*9110*/  IMAD.IADD R0, R5, 0x1, R0 ;  /* 0x0000000105007824 */ /* 0x002fea00078e0200 */
[C---:B------:R-:W-:Y:S02]  /*9120*/  ISETP.GT.AND P1, PT, R0.reuse, RZ, PT ;  /* 0x000000ff0000720c */ /* 0x040fe40003f24270 */
[C---:B------:R-:W-:Y:S02]  /*9130*/  ISETP.GT.AND P0, PT, R0.reuse, 0x1, PT ;  /* 0x000000010000780c */ /* 0x040fe40003f04270 */
[C---:B------:R-:W-:Y:S02]  /*9140*/  ISETP.GT.AND P3, PT, R0.reuse, 0x8, PT ;  /* 0x000000080000780c */ /* 0x040fe40003f64270 */
[C---:B------:R-:W-:Y:S02]  /*9150*/  ISETP.GT.AND P4, PT, R0.reuse, 0x9, PT ;  /* 0x000000090000780c */ /* 0x040fe40003f84270 */
[C---:B------:R-:W-:Y:S04]  /*9160*/  ISETP.GT.AND P2, PT, R0.reuse, 0x10, PT ;  /* 0x000000100000780c */ /* 0x040fe80003f44270 */
[----:B------:R-:W-:Y:S02]  /*9170*/  FSEL R25, R171, -INF , P2 ;  /* 0xff800000ab197808 */ /* 0x000fe40001000000 */
[C---:B------:R-:W-:Y:S04]  /*9180*/  ISETP.GT.AND P2, PT, R0.reuse, 0x21, PT ;  /* 0x000000210000780c */ /* 0x040fe80003f44270 */
[----:B------:R-:W-:Y:S02]  /*9190*/  FSEL R9, R179, -INF , P2 ;  /* 0xff800000b3097808 */ /* 0x000fe40001000000 */
[----:B--2---:R-:W-:Y:S02]  /*91a0*/  FSEL R5, R173, -INF , P1 ;  /* 0xff800000ad057808 */ /* 0x004fe40000800000 */
[----:B------:R-:W-:Y:S02]  /*91b0*/  ISETP.GT.AND P1, PT, R0, 0x11, PT ;  /* 0x000000110000780c */ /* 0x000fe40003f24270 */
[----:B---3--:R-:W-:Y:S02]  /*91c0*/  FSEL R132, R172, -INF , P0 ;  /* 0xff800000ac847808 */ /* 0x008fe40000000000 */
[C---:B------:R-:W-:Y:S02]  /*91d0*/  ISETP.GT.AND P0, PT, R0.reuse, 0x18, PT ;  /* 0x000000180000780c */ /* 0x040fe40003f04270 */
[----:B----4-:R-:W-:Y:S02]  /*91e0*/  FSEL R27, R3, -INF , P3 ;  /* 0xff800000031b7808 */ /* 0x010fe40001800000 */
[----:B------:R-:W-:Y:S02]  /*91f0*/  ISETP.GT.AND P3, PT, R0, 0x20, PT ;  /* 0x000000200000780c */ /* 0x000fe40003f64270 */
[----:B-----5:R-:W-:Y:S02]  /*9200*/  FSEL R26, R2, -INF , P4 ;  /* 0xff800000021a7808 */ /* 0x020fe40002000000 */
[----:B------:R-:W-:Y:S02]  /*9210*/  ISETP.GT.AND P4, PT, R0, 0x19, PT ;  /* 0x000000190000780c */ /* 0x000fe40003f84270 */
[----:B------:R-:W-:Y:S02]  /*9220*/  FSEL R24, R170, -INF , P1 ;  /* 0xff800000aa187808 */ /* 0x000fe40000800000 */
        /* <DEDUP_REMOVED lines=37> */
[----:B------:R1:W2:Y:S02]  /*9480*/  SHFL.BFLY PT, R0, R4, 0x1, 0x1f ;  /* 0x0c201f0004007f89 */ /* 0x0002a400000e0000 */
.L_x_1240:
        /* <DEDUP_REMOVED lines=23> */
[----:B------:R-:W-:Y:S05]  /*9600*/  FFMA.FTZ R177, R15, c[0x0][0x2d0], -R2 ;  /* 0x0000b4000fb17a23 */ /* 0x000fea0000010802 */
[----:B------:R-:W1:Y:S10]  /*9610*/  MUFU.EX2 R4, R4 ;  /* 0x0000000400047308 */ /* 0x000e740000000800 */
[----:B------:R2:W-:Y:S10]  /*9620*/  MUFU.EX2 R13, R20 ;  /* 0x00000014000d7308 */ /* 0x0005f40000000800 */
[----:B------:R4:W5:Y:S01]  /*9630*/  MUFU.EX2 R12, R19 ;  /* 0x00000013000c7308 */ /* 0x0009620000000800 */
[----:B---3--:R-:W-:Y:S01]  /*9640*/  FFMA.FTZ R2, R0, R168, R11 ;  /* 0x000000a800027223 */ /* 0x008fe2000001000b */
[----:B-1----:R-:W-:Y:S01]  /*9650*/  F2FP.PACK_AB R168, R4, R11 ;  /* 0x0000000b04a8723e */ /* 0x002fe200000000ff */
[----:B------:R-:W-:Y:S01]  /*9660*/  FMUL.FTZ R16, R0, R144 ;  /* 0x0000009000107220 */ /* 0x000fe20000410000 */
[----:B------:R-:W-:Y:S01]  /*9670*/  MOV R144, R14 ;  /* 0x0000000e00907202 */ /* 0x000fe20000000f00 */
[----:B------:R-:W-:Y:S01]  /*9680*/  FADD.FTZ R6, R4, R2 ;  /* 0x0000000204067221 */ /* 0x000fe20000010000 */
[C---:B------:R-:W-:Y:S01]  /*9690*/  FSEL R2, R3.reuse, RZ, P0 ;  /* 0x000000ff03027208 */ /* 0x040fe20000000000 */
[----:B------:R-:W-:Y:S02]  /*96a0*/  FMUL.FTZ R4, R3, c[0x0][0x2d0] ;  /* 0x0000b40003047a20 */ /* 0x000fe40000410000 */
[----:B------:R-:W-:Y:S01]  /*96b0*/  FMUL.FTZ R17, R0, R145 ;  /* 0x0000009100117220 */ /* 0x000fe20000410000 */
[----:B------:R-:W-:Y:S01]  /*96c0*/  MOV R145, R169 ;  /* 0x000000a900917202 */ /* 0x000fe20000000f00 */
[----:B------:R-:W-:Y:S01]  /*96d0*/  FADD.FTZ R2, -R2, R135 ;  /* 0x0000008702027221 */ /* 0x000fe20000010100 */
[----:B------:R-:W-:Y:S01]  /*96e0*/  FSEL R4, R4, RZ, P0 ;  /* 0x000000ff04047208 */ /* 0x000fe20000000000 */
[----:B--2---:R-:W-:Y:S01]  /*96f0*/  FMUL.FTZ R20, R0, R140 ;  /* 0x0000008c00147220 */ /* 0x004fe20000410000 */
[----:B------:R-:W-:Y:S01]  /*9700*/  MOV R140, R171 ;  /* 0x000000ab008c7202 */ /* 0x000fe20000000f00 */
[----:B------:R-:W-:Y:S02]  /*9710*/  FMUL.FTZ R2, R2, c[0x0][0x2d0] ;  /* 0x0000b40002027a20 */ /* 0x000fe40000410000 */
[--C-:B------:R-:W-:Y:S02]  /*9720*/  FFMA.FTZ R172, R24, c[0x0][0x2d0], -R4.reuse ;  /* 0x0000b40018ac7a23 */ /* 0x100fe40000010804 */
[----:B------:R-:W-:Y:S02]  /*9730*/  FMUL.FTZ R24, R0, R136 ;  /* 0x0000008800187220 */ /* 0x000fe40000410000 */
[----:B------:R-:W2:Y:S01]  /*9740*/  LDL.LU R136, [R1+0x50] ;  /* 0x0000500001887983 */ /* 0x000ea20000300800 */
[--C-:B------:R-:W-:Y:S01]  /*9750*/  FFMA.FTZ R5, R5, c[0x0][0x2d0], -R4.reuse ;  /* 0x0000b40005057a23 */ /* 0x100fe20000010804 */
[----:B------:R-:W1:Y:S01]  /*9760*/  MUFU.EX2 R2, R2 ;  /* 0x0000000200027308 */ /* 0x000e620000000800 */
[--C-:B------:R-:W-:Y:S02]  /*9770*/  FFMA.FTZ R7, R7, c[0x0][0x2d0], -R4.reuse ;  /* 0x0000b40007077a23 */ /* 0x100fe40000010804 */
[--C-:B------:R-:W-:Y:S02]  /*9780*/  FFMA.FTZ R134, R26, c[0x0][0x2d0], -R4.reuse ;  /* 0x0000b4001a867a23 */ /* 0x100fe40000010804 */
[--C-:B------:R-:W-:Y:S02]  /*9790*/  FFMA.FTZ R174, R25, c[0x0][0x2d0], -R4.reuse ;  /* 0x0000b40019ae7a23 */ /* 0x100fe40000010804 */
[--C-:B------:R-:W-:Y:S02]  /*97a0*/  FFMA.FTZ R175, R23, c[0x0][0x2d0], -R4.reuse ;  /* 0x0000b40017af7a23 */ /* 0x100fe40000010804 */
[--C-:B------:R-:W-:Y:S01]  /*97b0*/  FFMA.FTZ R176, R22, c[0x0][0x2d0], -R4.reuse ;  /* 0x0000b40016b07a23 */ /* 0x100fe20000010804 */
[----:B------:R3:W-:Y:S01]  /*97c0*/  MUFU.EX2 R135, R5 ;  /* 0x0000000500877308 */ /* 0x0007e20000000800 */
[--C-:B------:R-:W-:Y:S02]  /*97d0*/  FFMA.FTZ R15, R9, c[0x0][0x2d0], -R4.reuse ;  /* 0x0000b400090f7a23 */ /* 0x100fe40000010804 */
[--C-:B----4-:R-:W-:Y:S02]  /*97e0*/  FFMA.FTZ R19, R8, c[0x0][0x2d0], -R4.reuse ;  /* 0x0000b40008137a23 */ /* 0x110fe40000010804 */
[--C-:B------:R-:W-:Y:S02]  /*97f0*/  FFMA.FTZ R11, R132, c[0x0][0x2d0], -R4.reuse ;  /* 0x0000b400840b7a23 */ /* 0x100fe40000010804 */
[--C-:B------:R-:W-:Y:S01]  /*9800*/  FFMA.FTZ R132, R27, c[0x0][0x2d0], -R4.reuse ;  /* 0x0000b4001b847a23 */ /* 0x100fe20000010804 */
[----:B------:R-:W-:Y:S01]  /*9810*/  MOV R27, R170 ;  /* 0x000000aa001b7202 */ /* 0x000fe20000000f00 */
[----:B------:R-:W-:Y:S01]  /*9820*/  FFMA.FTZ R10, R10, c[0x0][0x2d0], -R4 ;  /* 0x0000b4000a0a7a23 */ /* 0x000fe20000010804 */
[----:B-----5:R-:W-:Y:S01]  /*9830*/  F2FP.PACK_AB R170, R12, R13 ;  /* 0x0000000d0caa723e */ /* 0x020fe200000000ff */
[----:B------:R-:W-:Y:S01]  /*9840*/  FADD.FTZ R4, R13, R6 ;  /* 0x000000060d047221 */ /* 0x000fe20000010000 */
[----:B------:R-:W-:Y:S01]  /*9850*/  MUFU.EX2 R176, R176 ;  /* 0x000000b000b07308 */ /* 0x000fe20000000800 */
[----:B------:R-:W-:Y:S02]  /*9860*/  FMUL.FTZ R25, R0, R137 ;  /* 0x0000008900197220 */ /* 0x000fe40000410000 */
[C---:B-1----:R-:W-:Y:S02]  /*9870*/  FMUL.FTZ R26, R2.reuse, R138 ;  /* 0x0000008a021a7220 */ /* 0x042fe40000410000 */
[C---:B------:R-:W-:Y:S01]  /*9880*/  FMUL.FTZ R6, R2.reuse, R158 ;  /* 0x0000009e02067220 */ /* 0x040fe20000410000 */
[----:B------:R-:W-:Y:S01]  /*9890*/  MOV R158, R27 ;  /* 0x0000001b009e7202 */ /* 0x000fe20000000f00 */
[----:B------:R-:W-:Y:S02]  /*98a0*/  FMUL.FTZ R27, R2, R139 ;  /* 0x0000008b021b7220 */ /* 0x000fe40000410000 */
[----:B------:R-:W-:Y:S02]  /*98b0*/  FADD.FTZ R173, R12, R4 ;  /* 0x000000040cad7221 */ /* 0x000fe40000010000 */
[C---:B------:R-:W-:Y:S02]  /*98c0*/  FMUL.FTZ R12, R0.reuse, R148 ;  /* 0x00000094000c7220 */ /* 0x040fe40000410000 */
[----:B---3--:R-:W-:Y:S01]  /*98d0*/  FMUL.FTZ R5, R0, R157 ;  /* 0x0000009d00057220 */ /* 0x008fe20000410000 */
[----:B------:R-:W-:Y:S01]  /*98e0*/  MOV R157, R7 ;  /* 0x00000007009d7202 */ /* 0x000fe20000000f00 */
[----:B------:R-:W-:Y:S02]  /*98f0*/  FMUL.FTZ R7, R2, R159 ;  /* 0x0000009f02077220 */ /* 0x000fe40000410000 */
[----:B------:R-:W3:Y:S01]  /*9900*/  LDL R159, [R1] ;  /* 0x00000000019f7983 */ /* 0x000ee20000100800 */
[C---:B------:R-:W-:Y:S02]  /*9910*/  FMUL.FTZ R4, R0.reuse, R156 ;  /* 0x0000009c00047220 */ /* 0x040fe40000410000 */
[----:B------:R-:W-:Y:S01]  /*9920*/  FMUL.FTZ R13, R0, R149 ;  /* 0x00000095000d7220 */ /* 0x000fe20000410000 */
[----:B------:R-:W1:Y:S01]  /*9930*/  MUFU.EX2 R156, R11 ;  /* 0x0000000b009c7308 */ /* 0x000e620000000800 */
[----:B------:R-:W-:Y:S02]  /*9940*/  FMUL.FTZ R14, R2, R150 ;  /* 0x00000096020e7220 */ /* 0x000fe40000410000 */
        /* <DEDUP_REMOVED lines=13> */
[----:B------:R-:W4:Y:S01]  /*9a20*/  MUFU.EX2 R150, R134 ;  /* 0x0000008600967308 */ /* 0x000f220000000800 */
[C---:B------:R-:W-:Y:S02]  /*9a30*/  FMUL.FTZ R40, R0.reuse, R40 ;  /* 0x0000002800287220 */ /* 0x040fe40000410000 */
[----:B------:R-:W-:Y:S01]  /*9a40*/  FMUL.FTZ R41, R0, R41 ;  /* 0x0000002900297220 */ /* 0x000fe20000410000 */
[----:B-1----:R-:W-:Y:S01]  /*9a50*/  F2FP.PACK_AB R169, R156, R135 ;  /* 0x000000879ca9723e */ /* 0x002fe200000000ff */
        /* <DEDUP_REMOVED lines=57> */
[----:B-1----:R-:W-:Y:S01]  /*9df0*/  MOV R158, R0 ;  /* 0x00000000009e7202 */ /* 0x002fe20000000f00 */
        /* <DEDUP_REMOVED lines=58> */
[----:B--2---:R-:W-:Y:S02]  /*a1a0*/  FFMA.FTZ R148, R2, R136, R135 ;  /* 0x0000008802947223 */ /* 0x004fe40000010087 */
[----:B------:R-:W1:Y:S01]  /*a1b0*/  LDSM.16.MT88.4 R136, [R239] ;  /* 0x00000000ef88783b */ /* 0x000e620000004200 */
[----:B------:R-:W2:Y:S10]  /*a1c0*/  MUFU.EX2 R2, R179 ;  /* 0x000000b300027308 */ /* 0x000eb40000000800 */
[----:B------:R-:W4:Y:S10]  /*a1d0*/  MUFU.EX2 R135, R178 ;  /* 0x000000b200877308 */ /* 0x000f340000000800 */
[----:B------:R-:W-:Y:S01]  /*a1e0*/  MUFU.EX2 R179, R174 ;  /* 0x000000ae00b37308 */ /* 0x000fe20000000800 */
[----:B--2---:R-:W-:Y:S09]  /*a1f0*/  FADD.FTZ R0, R2, R0 ;  /* 0x0000000002007221 */ /* 0x004ff20000010000 */
[----:B------:R-:W2:Y:S01]  /*a200*/  MUFU.EX2 R178, R172 ;  /* 0x000000ac00b27308 */ /* 0x000ea20000000800 */
        /* <DEDUP_REMOVED lines=12> */
[----:B---3--:R1:W3:Y:S03]  /*a2d0*/  LDSM.16.MT88.4 R136, [R159] ;  /* 0x000000009f88783b */ /* 0x0082e60000004200 */
[----:B-1----:R-:W-:Y:S05]  /*a2e0*/  MOV R159, R141 ;  /* 0x0000008d009f7202 */ /* 0x002fea0000000f00 */
[----:B------:R-:W-:Y:S01]  /*a2f0*/  LDSM.16.MT88.4 R140, [R239+0x800] ;  /* 0x00080000ef8c783b */ /* 0x000fe20000004200 */
        /* <DEDUP_REMOVED lines=40> */
[----:B--2---:R-:W-:Y:S03]  /*a580*/  F2FP.PACK_AB R137, R178, R179 ;  /* 0x000000b3b289723e */ /* 0x004fe600000000ff */
        /* <DEDUP_REMOVED lines=132> */
.L_x_1133:
[----:B------:R-:W2:Y:S04]  /*add0*/  LDL R2, [R1+0x64] ;  /* 0x0000640001027983 */ /* 0x000ea80000100800 */
[----:B-1----:R-:W2:Y:S02]  /*ade0*/  LDL R0, [R1+0x24] ;  /* 0x0000240001007983 */ /* 0x002ea40000100800 */
[----:B--2---:R-:W-:-:S13]  /*adf0*/  ISETP.GE.AND P0, PT, R0, R2, PT ;  /* 0x000000020000720c */ /* 0x004fda0003f06270 */
[----:B------:R-:W-:Y:S05]  /*ae00*/  @!P0 BRA `(.L_x_1147) ;  /* 0x000033a000008947 */ /* 0x000fea0003800000 */
.L_x_1159:
[----:B------:R-:W2:Y:S01]  /*ae10*/  LDL R4, [R1+0x30] ;  /* 0x0000300001047983 */ /* 0x000ea20000100800 */
[----:B------:R-:W-:Y:S04]  /*ae20*/  DEPBAR.LE SB0, 0x0 ;  /* 0x000080000000791a */ /* 0x000fe80000000000 */
[----:B------:R-:W3:Y:S01]  /*ae30*/  LDL R6, [R1+0x98] ;  /* 0x0000980001067983 */ /* 0x000ee20000100800 */
[----:B------:R-:W-:Y:S01]  /*ae40*/  WARPSYNC 0xffffffff ;  /* 0xffffffff00007948 */ /* 0x000fe20003800000 */
[----:B------:R-:W-:Y:S02]  /*ae50*/  MOV R134, R133 ;  /* 0x0000008500867202 */ /* 0x000fe40000000f00 */
        /* <DEDUP_REMOVED lines=26> */
.L_x_1241:
[----:B--2---:R-:W2:Y:S01]  /*b000*/  LDL R5, [R1+0x38] ;  /* 0x0000380001057983 */ /* 0x004ea20000100800 */
[----:B------:R-:W-:Y:S03]  /*b010*/  BSSY B0, `(.L_x_1149) ;  /* 0x000003e000007945 */ /* 0x000fe60003800000 */
[----:B------:R-:W5:Y:S04]  /*b020*/  LDL R4, [R1+0x108] ;  /* 0x0001080001047983 */ /* 0x000f680000100800 */
[----:B----4-:R-:W4:Y:S04]  /*b030*/  LDL R13, [R1+0x18] ;  /* 0x00001800010d7983 */ /* 0x010f280000100800 */
[----:B---3--:R-:W3:Y:S04]  /*b040*/  LDL R135, [R1+0x5c] ;  /* 0x00005c0001877983 */ /* 0x008ee80000100800 */
        /* <DEDUP_REMOVED lines=8> */
[----:B------:R-:W5:Y:S01]  /*b0d0*/  SHFL.IDX PT, R2, R7, RZ, 0x181f ;  /* 0x00181fff07027589 */ /* 0x000f6200000e0000 */
[----:B--2---:R-:W-:Y:S03]  /*b0e0*/  ISETP.GE.AND P4, PT, R5, c[0x0][0x1d4], PT ;  /* 0x0000750005007a0c */ /* 0x004fe60003f86270 */
[----:B------:R-:W2:Y:S01]  /*b0f0*/  LDL R5, [R1+0x3c] ;  /* 0x00003c0001057983 */ /* 0x000ea20000100800 */
[----:B-----5:R-:W-:Y:S02]  /*b100*/  IADD3 R4, P0, R2, R4, RZ ;  /* 0x0000000402047210 */ /* 0x020fe40007f1e0ff */
[----:B---3--:R-:W-:Y:S02]  /*b110*/  ISETP.GE.AND P3, PT, R135, c[0x0][0x1d4], PT ;  /* 0x0000750087007a0c */ /* 0x008fe40003f66270 */
[----:B----4-:R-:W-:Y:S02]  /*b120*/  ISETP.GE.AND P2, PT, R12, c[0x0][0x1d4], PT ;  /* 0x000075000c007a0c */ /* 0x010fe40003f46270 */
[----:B------:R-:W3:Y:S01]  /*b130*/  S2R R12, SR_TID.X ;  /* 0x00000000000c7919 */ /* 0x000ee20000002100 */
[----:B------:R-:W-:Y:S01]  /*b140*/  ISETP.GE.AND P5, PT, R21, c[0x0][0x1d4], PT ;  /* 0x0000750015007a0c */ /* 0x000fe20003fa6270 */
[----:B--2---:R-:W-:Y:S05]  /*b150*/  IMAD.X R5, R0, 0x1, R5, P0 ;  /* 0x0000000100057824 */ /* 0x004fea00000e0605 */
[----:B------:R-:W-:Y:S01]  /*b160*/  @!PT LDS RZ, [RZ] ;  /* 0x00000000fffff984 */ /* 0x000fe20000000800 */
[----:B------:R-:W-:Y:S01]  /*b170*/  @!PT LDS RZ, [RZ] ;  /* 0x00000000fffff984 */ /* 0x000fe20000000800 */
[----:B------:R2:W-:Y:S02]  /*b180*/  LDGSTS.E.BYPASS.LTC128B.128 [R13+0x4080], [R4.64], !P4 ;  /* 0x04080000040d7fae */ /* 0x0005e4000e101d46 */
[----:B--2---:R-:W-:Y:S05]  /*b190*/  IADD3 R4, P0, R2, R23, RZ ;  /* 0x0000001702047210 */ /* 0x004fea0007f1e0ff */
[----:B------:R-:W-:Y:S05]  /*b1a0*/  IMAD.X R5, R0, 0x1, R22, P0 ;  /* 0x0000000100057824 */ /* 0x000fea00000e0616 */
[----:B------:R2:W-:Y:S02]  /*b1b0*/  LDGSTS.E.BYPASS.LTC128B.128 [R13+0x5880], [R4.64], !P3 ;  /* 0x05880000040d7fae */ /* 0x0005e4000d901d46 */
[----:B--2---:R-:W-:Y:S05]  /*b1c0*/  IADD3 R4, P0, R2, R20, RZ ;  /* 0x0000001402047210 */ /* 0x004fea0007f1e0ff */
[----:B------:R-:W-:Y:S01]  /*b1d0*/  IMAD.X R5, R0, 0x1, R15, P0 ;  /* 0x0000000100057824 */ /* 0x000fe200000e060f */
[----:B------:R-:W-:Y:S04]  /*b1e0*/  IADD3 R2, P0, R2, R3, RZ ;  /* 0x0000000302027210 */ /* 0x000fe80007f1e0ff */
[----:B------:R2:W-:Y:S01]  /*b1f0*/  LDGSTS.E.BYPASS.LTC128B.128 [R13+0x7080], [R4.64], !P5 ;  /* 0x07080000040d7fae */ /* 0x0005e2000e901d46 */
[----:B------:R-:W-:Y:S01]  /*b200*/  IMAD.X R3, R0, 0x1, R14, P0 ;  /* 0x0000000100037824 */ /* 0x000fe200000e060e */
[----:B---3--:R-:W-:Y:S04]  /*b210*/  ISETP.GT.AND P0, PT, R12, 0x7f, PT ;  /* 0x0000007f0c00780c */ /* 0x008fe80003f04270 */
[----:B------:R2:W-:Y:S09]  /*b220*/  LDGSTS.E.BYPASS.LTC128B.128 [R13+0x8880], [R2.64], !P2 ;  /* 0x08880000020d7fae */ /* 0x0005f2000d101d46 */
[----:B------:R-:W-:-:S05]  /*b230*/  @P0 BRA `(.L_x_1150) ;  /* 0x000001b000000947 */ /* 0x000fca0003800000 */
[----:B------:R-:W-:-:S05]  /*b240*/  BRA.DIV ~URZ, `(.L_x_1151) ;  /* 0x0000a5527f007947 */ /* 0x000fca000b800000 */
[----:B--2---:R2:W3:Y:S04]  /*b250*/  SHFL.IDX PT, R4, R6, 0x1, 0x181f ;  /* 0x00381f0006047f89 */ /* 0x0044e800000e0000 */
[----:B------:R2:W4:Y:S02]  /*b260*/  SHFL.IDX PT, R0, R7, 0x1, 0x181f ;  /* 0x00381f0007007f89 */ /* 0x00052400000e0000 */
.L_x_1242:
        /* <DEDUP_REMOVED lines=24> */
.L_x_1150:
[----:B------:R-:W-:Y:S05]  /*b3f0*/  BSYNC B0 ;  /* 0x0000000000007941 */ /* 0x000fea0003800000 */
.L_x_1149:
[----:B------:R-:W0:Y:S01]  /*b400*/  LDGDEPBAR ;  /* 0x00000000000079af */ /* 0x000e220000000000 */
[----:B------:R-:W-:Y:S01]  /*b410*/  WARPSYNC 0xffffffff ;  /* 0xffffffff00007948 */ /* 0x000fe20003800000 */
[C---:B-123--:R-:W-:Y:S01]  /*b420*/  HMMA.16816.F32 R4, R160.reuse, R8, RZ ;  /* 0x00000008a004723c */ /* 0x04efe200000018ff */
        /* <DEDUP_REMOVED lines=203> */
[----:B--2---:R-:W-:Y:S03]  /*c0e0*/  IMAD R2, R8, 0x30, R9 ;  /* 0x0000003008027824 */ /* 0x004fe600078e0209 */
[----:B------:R-:W2:Y:S02]  /*c0f0*/  LDL.64 R8, [R1+0x78] ;  /* 0x0000780001087983 */ /* 0x000ea40000100a00 */
[----:B---3--:R-:W-:Y:S05]  /*c100*/  IADD3 R2, R2, -0x30, R3 ;  /* 0xffffffd002027810 */ /* 0x008fea0007ffe003 */
        /* <DEDUP_REMOVED lines=33> */
.L_x_1243:
[----:B------:R-:W-:-:S05]  /*c320*/  BRA.DIV ~URZ, `(.L_x_1155) ;  /* 0x000095a27f007947 */ /* 0x000fca000b800000 */
[----:B------:R3:W4:Y:S02]  /*c330*/  SHFL.IDX PT, R0, R9, RZ, 0x181f ;  /* 0x00181fff09007589 */ /* 0x00072400000e0000 */
.L_x_1244:
        /* <DEDUP_REMOVED lines=28> */
.L_x_1245:
        /* <DEDUP_REMOVED lines=10> */
[----:B-----5:R-:W-:Y:S05]  /*c5a0*/  @P0 IMAD.X R3, R4, 0x1, R21, P1 ;  /* 0x0000000104030824 */ /* 0x020fea00008e0615 */
[----:B------:R-:W-:Y:S01]  /*c5b0*/  @!PT LDS RZ, [RZ] ;  /* 0x00000000fffff984 */ /* 0x000fe20000000800 */
[----:B------:R-:W-:Y:S01]  /*c5c0*/  @!PT LDS RZ, [RZ] ;  /* 0x00000000fffff984 */ /* 0x000fe20000000800 */
[----:B------:R-:W-:Y:S01]  /*c5d0*/  @!PT LDS RZ, [RZ] ;  /* 0x00000000fffff984 */ /* 0x000fe20000000800 */
[----:B---3--:R4:W-:Y:S02]  /*c5e0*/  @P0 LDGSTS.E.BYPASS.LTC128B.128 [R5+0x15080], [R2.64], !P4 ;  /* 0x1508000002050fae */ /* 0x0089e4000e101d46 */
[----:B----4-:R-:W-:Y:S05]  /*c5f0*/  @P0 IADD3 R2, P1, R0, R20, RZ ;  /* 0x0000001400020210 */ /* 0x010fea0007f3e0ff */
[----:B------:R-:W-:Y:S01]  /*c600*/  @P0 IMAD.X R3, R4, 0x1, R7, P1 ;  /* 0x0000000104030824 */ /* 0x000fe200008e0607 */
[----:B------:R-:W-:Y:S04]  /*c610*/  @P0 IADD3 R6, P1, R0, R6, RZ ;  /* 0x0000000600060210 */ /* 0x000fe80007f3e0ff */
[----:B------:R1:W-:Y:S01]  /*c620*/  @P0 LDGSTS.E.BYPASS.LTC128B.128 [R5+0x16880], [R2.64], !P3 ;  /* 0x1688000002050fae */ /* 0x0003e2000d901d46 */
[----:B------:R-:W-:Y:S05]  /*c630*/  @P0 IMAD.X R7, R4, 0x1, R19, P1 ;  /* 0x0000000104070824 */ /* 0x000fea00008e0613 */
[----:B------:R2:W-:Y:S01]  /*c640*/  @P0 LDGSTS.E.BYPASS.LTC128B.128 [R5+0x18080], [R6.64], !P5 ;  /* 0x1808000006050fae */ /* 0x0005e2000e901d46 */
[----:B-1----:R-:W-:Y:S05]  /*c650*/  @P0 IADD3 R2, P1, R0, R9, RZ ;  /* 0x0000000900020210 */ /* 0x002fea0007f3e0ff */
[----:B------:R-:W-:Y:S05]  /*c660*/  @P0 IMAD.X R3, R4, 0x1, R8, P1 ;  /* 0x0000000104030824 */ /* 0x000fea00008e0608 */
[----:B------:R2:W-:Y:S03]  /*c670*/  @P0 LDGSTS.E.BYPASS.LTC128B.128 [R5+0x19880], [R2.64], !P2 ;  /* 0x1988000002050fae */ /* 0x0005e6000d101d46 */
.L_x_1153:
[----:B--234-:R-:W-:Y:S05]  /*c680*/  BSYNC B0 ;  /* 0x0000000000007941 */ /* 0x01cfea0003800000 */
.L_x_1152:
        /* <DEDUP_REMOVED lines=29> */
.L_x_1246:
[----:B-12---:R-:W-:Y:S01]  /*c860*/  FMNMX.FTZ R4, R4, R0, !PT ;  /* 0x0000000004047209 */ /* 0x006fe20007810000 */
[----:B------:R-:W-:-:S05]  /*c870*/  BRA.DIV ~URZ, `(.L_x_1158) ;  /* 0x000091b27f007947 */ /* 0x000fca000b800000 */
[----:B------:R-:W1:Y:S02]  /*c880*/  SHFL.BFLY PT, R0, R4, 0x1, 0x1f ;  /* 0x0c201f0004007f89 */ /* 0x000e6400000e0000 */
[----:B-1----:R-:W-:Y:S02]  /*c890*/  FMNMX.FTZ R133, R4, R0, !PT ;  /* 0x0000000004857209 */ /* 0x002fe40007810000 */
[----:B------:R-:W1:Y:S02]  /*c8a0*/  SHFL.BFLY PT, R0, R5, 0x2, 0x1f ;  /* 0x0c401f0005007f89 */ /* 0x000e6400000e0000 */
[----:B-1----:R-:W-:Y:S05]  /*c8b0*/  FMNMX.FTZ R4, R5, R0, !PT ;  /* 0x0000000005047209 */ /* 0x002fea0007810000 */
[----:B------:R1:W2:Y:S02]  /*c8c0*/  SHFL.BFLY PT, R0, R4, 0x1, 0x1f ;  /* 0x0c201f0004007f89 */ /* 0x0002a400000e0000 */
.L_x_1247:
        /* <DEDUP_REMOVED lines=398> */
.L_x_1147:
[----:B------:R-:W-:Y:S05]  /*e1b0*/  BRA.DIV ~URZ, `(.L_x_1160) ;  /* 0x000079427f007947 */ /* 0x000fea000b800000 */
[----:B------:R-:W2:Y:S04]  /*e1c0*/  LDL R2, [R1+0x54] ;  /* 0x0000540001027983 */ /* 0x000ea80000100800 */
[----:B--2---:R1:W2:Y:S02]  /*e1d0*/  SHFL.BFLY PT, R0, R2, 0x2, 0x1f ;  /* 0x0c401f0002007f89 */ /* 0x0042a400000e0000 */
.L_x_1248:
[----:B-1----:R-:W3:Y:S02]  /*e1e0*/  LDL.LU R2, [R1+0x54] ;  /* 0x0000540001027983 */ /* 0x002ee40000300800 */
[----:B--23--:R-:W-:Y:S01]  /*e1f0*/  FADD.FTZ R5, R0, R2 ;  /* 0x0000000200057221 */ /* 0x00cfe20000010000 */
[----:B------:R-:W-:Y:S05]  /*e200*/  BRA.DIV ~URZ, `(.L_x_1161) ;  /* 0x000079427f007947 */ /* 0x000fea000b800000 */
[----:B------:R-:W2:Y:S04]  /*e210*/  LDL.LU R2, [R1+0x50] ;  /* 0x0000500001027983 */ /* 0x000ea80000300800 */
[----:B--2---:R-:W1:Y:S02]  /*e220*/  SHFL.BFLY PT, R0, R2, 0x2, 0x1f ;  /* 0x0c401f0002007f89 */ /* 0x004e6400000e0000 */
[----:B-1----:R-:W-:-:S02]  /*e230*/  FADD.FTZ R4, R0, R2 ;  /* 0x0000000200047221 */ /* 0x002fc40000010000 */
[----:B------:R-:W1:Y:S04]  /*e240*/  SHFL.BFLY PT, R0, R5, 0x1, 0x1f ;  /* 0x0c201f0005007f89 */ /* 0x000e6800000e0000 */
[----:B------:R2:W3:Y:S01]  /*e250*/  SHFL.BFLY PT, R3, R4, 0x1, 0x1f ;  /* 0x0c201f0004037f89 */ /* 0x0004e200000e0000 */
[----:B-1----:R-:W-:-:S05]  /*e260*/  FADD.FTZ R5, R5, R0 ;  /* 0x0000000005057221 */ /* 0x002fca0000010000 */
.L_x_1249:
        /* <DEDUP_REMOVED lines=148> */
.L_x_1120:
        /* <DEDUP_REMOVED lines=19> */
.L_x_1163:
[----:B-1----:R-:W-:Y:S05]  /*ece0*/  BSYNC B0 ;  /* 0x0000000000007941 */ /* 0x002fea0003800000 */
.L_x_1162:
        /* <DEDUP_REMOVED lines=166> */
.L_x_1166:
        /* <DEDUP_REMOVED lines=12> */
[----:B-----5:R-:W-:-:S07]  /*f810*/  SHF.R.S32.HI R11, RZ, 0x1f, R0 ;  /* 0x0000001fff0b7819 */ /* 0x020fce0000011400 */
[----:B------:R-:W1:Y:S08]  /*f820*/  LDC.64 R12, c[0x0][R15+0x168] ;  /* 0x00005a000f0c7b82 */ /* 0x000e700000000a00 */
[----:B------:R-:W1:Y:S01]  /*f830*/  LDC.64 R16, c[0x0][R15+0x178] ;  /* 0x00005e000f107b82 */ /* 0x000e620000000a00 */
[----:B--2---:R-:W-:Y:S02]  /*f840*/  SEL R8, R6, RZ, !P0 ;  /* 0x000000ff06087207 */ /* 0x004fe40004000000 */
[----:B---3--:R-:W-:-:S02]  /*f850*/  LOP3.LUT R10, R3, 0xffff, RZ, 0xc0, !PT ;  /* 0x0000ffff030a7812 */ /* 0x008fc400078ec0ff */
[----:B----4-:R-:W-:Y:S01]  /*f860*/  SEL R3, R2, RZ, !P0 ;  /* 0x000000ff02037207 */ /* 0x010fe20004000000 */
[----:B-1----:R-:W-:Y:S02]  /*f870*/  IMAD R2, R5, R8, RZ ;  /* 0x0000000805027224 */ /* 0x002fe400078e02ff */
[----:B------:R-:W-:Y:S02]  /*f880*/  IMAD R6, R13, R10, RZ ;  /* 0x0000000a0d067224 */ /* 0x000fe400078e02ff */
[C---:B------:R-:W-:Y:S02]  /*f890*/  IMAD R7, R4.reuse, R3, R2 ;  /* 0x0000000304077224 */ /* 0x040fe400078e0202 */
[----:B------:R-:W-:-:S04]  /*f8a0*/  IMAD.WIDE.U32 R2, R4, R8, RZ ;  /* 0x0000000804027225 */ /* 0x000fc800078e00ff */
[----:B------:R-:W-:-:S04]  /*f8b0*/  IMAD.WIDE.U32 R4, R12, R10, RZ ;  /* 0x0000000a0c047225 */ /* 0x000fc800078e00ff */
[----:B------:R-:W-:Y:S01]  /*f8c0*/  IMAD.IADD R7, R3, 0x1, R7 ;  /* 0x0000000103077824 */ /* 0x000fe200078e0207 */
[----:B------:R-:W-:Y:S01]  /*f8d0*/  IADD3 R12, P1, P0, R2, R4, R0 ;  /* 0x00000004020c7210 */ /* 0x000fe2000783e000 */
[----:B------:R-:W-:Y:S02]  /*f8e0*/  IMAD.MOV.U32 R2, RZ, RZ, c[0x0][0x4e8] ;  /* 0x00013a00ff027624 */ /* 0x000fe400078e00ff */
[----:B------:R-:W-:Y:S02]  /*f8f0*/  IMAD.IADD R4, R5, 0x1, R6 ;  /* 0x0000000105047824 */ /* 0x000fe400078e0206 */
[----:B------:R-:W-:Y:S01]  /*f900*/  IMAD.IADD R9, R9, 0x1, R110 ;  /* 0x0000000109097824 */ /* 0x000fe200078e026e */
[----:B------:R-:W-:Y:S02]  /*f910*/  ISETP.NE.AND P3, PT, R2, 0x1, PT ;  /* 0x000000010200780c */ /* 0x000fe40003f65270 */
[----:B------:R-:W-:Y:S02]  /*f920*/  SEL R2, R107, RZ, P2 ;  /* 0x000000ff6b027207 */ /* 0x000fe40001000000 */
[----:B------:R-:W-:-:S03]  /*f930*/  IADD3.X R7, R7, R4, R11, P1, P0 ;  /* 0x0000000407077210 */ /* 0x000fc60000fe040b */
        /* <DEDUP_REMOVED lines=8> */
[--C-:B------:R-:W-:Y:S01]  /*f9c0*/  SHF.R.S32.HI R3, RZ, 0x1f, R2.reuse ;  /* 0x0000001fff037819 */ /* 0x100fe20000011402 */
[----:B------:R-:W3:Y:S01]  /*f9d0*/  S2R R111, SR_TID.X ;  /* 0x00000000006f7919 */ /* 0x000ee20000002100 */
[----:B------:R-:W-:Y:S02]  /*f9e0*/  IMAD.MOV R2, RZ, RZ, -R2 ;  /* 0x000000ffff027224 */ /* 0x000fe400078e0a02 */
[----:B------:R-:W-:Y:S02]  /*f9f0*/  IMAD.IADD R6, R5, 0x1, R6 ;  /* 0x0000000105067824 */ /* 0x000fe400078e0206 */
[----:B------:R-:W-:-:S03]  /*fa00*/  IMAD R2, R2, c[0x0][0x4e8], R9 ;  /* 0x00013a0002027a24 */ /* 0x000fc600078e0209 */
[----:B------:R-:W-:Y:S02]  /*fa10*/  IADD3.X R5, R3, R7, R6, P1, P0 ;  /* 0x0000000703057210 */ /* 0x000fe40000fe0406 */
[----:B------:R-:W-:Y:S02]  /*fa20*/  SHF.R.S32.HI R6, RZ, 0x1f, R2 ;  /* 0x0000001fff067819 */ /* 0x000fe40000011402 */
[----:B---3--:R-:W-:-:S04]  /*fa30*/  SHF.R.S32.HI R107, RZ, 0x1f, R111 ;  /* 0x0000001fff6b7819 */ /* 0x008fc8000001146f */
[----:B------:R-:W-:Y:S01]  /*fa40*/  LEA.HI R107, R107, R111, RZ, 0x5 ;  /* 0x0000006f6b6b7211 */ /* 0x000fe200078f28ff */
        /* <DEDUP_REMOVED lines=9> */
[----:B------:R-:W-:Y:S02]  /*fae0*/  LOP3.LUT R107, R107, 0xffffffe0, RZ, 0xc0, !PT ;  /* 0xffffffe06b6b7812 */ /* 0x000fe400078ec0ff */
[----:B------:R-:W-:Y:S01]  /*faf0*/  LEA.HI.X R2, R2, R5, R3, 0x2, P0 ;  /* 0x0000000502027211 */ /* 0x000fe200000f1403 */
[----:B------:R-:W-:Y:S02]  /*fb00*/  SHFL.IDX PT, R6, R4, RZ, 0x1c1f ;  /* 0x001c1fff04067589 */ /* 0x000fe400000e0000 */
[----:B------:R-:W-:-:S02]  /*fb10*/  IMAD.IADD R107, R111, 0x1, -R107 ;  /* 0x000000016f6b7824 */ /* 0x000fc400078e0a6b */
[----:B------:R-:W1:Y:S01]  /*fb20*/  SHFL.IDX PT, R7, R2, RZ, 0x1c1f ;  /* 0x001c1fff02077589 */ /* 0x000e6200000e0000 */
[----:B------:R-:W-:-:S03]  /*fb30*/  IMAD R13, R14, c[0x0][0x4e8], RZ ;  /* 0x00013a000e0d7a24 */ /* 0x000fc600078e02ff */
[----:B------:R-:W-:Y:S01]  /*fb40*/  SHFL.IDX PT, R4, R4, 0x1, 0x1c1f ;  /* 0x003c1f0004047f89 */ /* 0x000fe200000e0000 */
[----:B------:R-:W-:-:S03]  /*fb50*/  LOP3.LUT P0, RZ, R107, 0x3, RZ, 0xc0, !PT ;  /* 0x000000036bff7812 */ /* 0x000fc6000780c0ff */
[----:B------:R2:W3:Y:S02]  /*fb60*/  SHFL.IDX PT, R5, R2, 0x1, 0x1c1f ;  /* 0x003c1f0002057f89 */ /* 0x0004e400000e0000 */
        /* <DEDUP_REMOVED lines=15> */
[----:B------:R-:W-:Y:S02]  /*fc60*/  IMAD R0, R0, c[0x0][0x3a4], R11 ;  /* 0x0000e90000007a24 */ /* 0x000fe400078e020b */
[----:B------:R-:W-:-:S03]  /*fc70*/  IMAD R5, R5, c[0x0][0x3f0], RZ ;  /* 0x0000fc0005057a24 */ /* 0x000fc600078e02ff */
[----:B------:R-:W-:Y:S01]  /*fc80*/  IADD3 R3, R3, R0, RZ ;  /* 0x0000000003037210 */ /* 0x000fe20007ffe0ff */
[----:B------:R-:W-:-:S04]  /*fc90*/  IMAD R7, R8, c[0x0][0x3f4], R5 ;  /* 0x0000fd0008077a24 */ /* 0x000fc800078e0205 */
[----:B------:R-:W-:-:S04]  /*fca0*/  IMAD.WIDE.U32 R2, R10, c[0x0][0x3e8], R2 ;  /* 0x0000fa000a027a25 */ /* 0x000fc800078e0002 */
[----:B------:R-:W-:-:S04]  /*fcb0*/  IMAD R3, R10, c[0x0][0x3ec], R3 ;  /* 0x0000fb000a037a24 */ /* 0x000fc800078e0203 */
[----:B------:R-:W-:-:S05]  /*fcc0*/  IMAD.WIDE.U32 R2, R8, c[0x0][0x3f0], R2 ;  /* 0x0000fc0008027a25 */ /* 0x000fca00078e0002 */
[----:B------:R-:W-:Y:S02]  /*fcd0*/  IADD3 R3, R3, R7, RZ ;  /* 0x0000000703037210 */ /* 0x000fe40007ffe0ff */
[----:B--2---:R-:W-:Y:S01]  /*fce0*/  IADD3 R4, R16, R110, RZ ;  /* 0x0000006e10047210 */ /* 0x004fe20007ffe0ff */
[----:B---3--:R1:W2:Y:S04]  /*fcf0*/  LDS.128 R28, [R107+0x80] ;  /* 0x000080006b1c7984 */ /* 0x0082a80000000c00 */
[----:B------:R-:W-:Y:S01]  /*fd00*/  @P3 IMAD.HI.U32 R6, R4, c[0x0][0x4ec], RZ ;  /* 0x00013b0004063a27 */ /* 0x000fe200078e00ff */
[----:B------:R-:W-:Y:S01]  /*fd10*/  MOV R0, R4 ;  /* 0x0000000400007202 */ /* 0x000fe20000000f00 */
[----:B------:R1:W3:Y:S03]  /*fd20*/  LDS.128 R44, [R107+0x1080] ;  /* 0x001080006b2c7984 */ /* 0x0002e60000000c00 */
[----:B------:R-:W-:Y:S01]  /*fd30*/  @P3 SHF.R.U32.HI R0, RZ, c[0x0][0x4f0], R6 ;  /* 0x00013c00ff003a19 */ /* 0x000fe20000011606 */
[----:B------:R1:W4:Y:S03]  /*fd40*/  LDS.128 R60, [R107+0x2080] ;  /* 0x002080006b3c7984 */ /* 0x0003260000000c00 */
[----:B------:R-:W-:Y:S01]  /*fd50*/  SHF.R.S32.HI R6, RZ, 0x1f, R0 ;  /* 0x0000001fff067819 */ /* 0x000fe20000011400 */
[C---:B------:R-:W-:Y:S01]  /*fd60*/  IMAD.WIDE.U32 R2, R0.reuse, c[0x0][0x3e0], R2 ;  /* 0x0000f80000027a25 */ /* 0x040fe200078e0002 */
[----:B------:R1:W1:Y:S01]  /*fd70*/  LDS.128 R72, [R107+0x3080] ;  /* 0x003080006b487984 */ /* 0x0002620000000c00 */
[----:B------:R-:W-:-:S02]  /*fd80*/  IADD3 R5, -R0, RZ, RZ ;  /* 0x000000ff00057210 */ /* 0x000fc40007ffe1ff */
[----:B------:R-:W-:Y:S01]  /*fd90*/  IMAD R6, R6, c[0x0][0x3e0], RZ ;  /* 0x0000f80006067a24 */ /* 0x000fe200078e02ff */
[----:B------:R1:W1:Y:S02]  /*fda0*/  LDS.128 R24, [R107+0x4080] ;  /* 0x004080006b187984 */ /* 0x0002640000000c00 */
[----:B------:R-:W-:Y:S02]  /*fdb0*/  IMAD R4, R5, c[0x0][0x4e8], R4 ;  /* 0x00013a0005047a24 */ /* 0x000fe400078e0204 */
[----:B------:R1:W1:Y:S01]  /*fdc0*/  LDS.128 R40, [R107+0x5080] ;  /* 0x005080006b287984 */ /* 0x0002620000000c00 */
[----:B------:R-:W-:Y:S02]  /*fdd0*/  IMAD R5, R0, c[0x0][0x3e4], R6 ;  /* 0x0000f90000057a24 */ /* 0x000fe400078e0206 */
[----:B------:R-:W-:Y:S01]  /*fde0*/  SHF.R.S32.HI R0, RZ, 0x1f, R4 ;  /* 0x0000001fff007819 */ /* 0x000fe20000011404 */
[----:B------:R1:W1:Y:S02]  /*fdf0*/  LDS.128 R56, [R107+0x6080] ;  /* 0x006080006b387984 */ /* 0x0002640000000c00 */
[----:B------:R-:W-:-:S02]  /*fe00*/  IADD3 R3, R3, R5, RZ ;  /* 0x0000000503037210 */ /* 0x000fc40007ffe0ff */
[----:B------:R1:W1:Y:S01]  /*fe10*/  LDS.128 R68, [R107+0x7080] ;  /* 0x007080006b447984 */ /* 0x0002620000000c00 */
[----:B------:R-:W-:Y:S02]  /*fe20*/  IMAD R0, R0, c[0x0][0x3d8], RZ ;  /* 0x0000f60000007a24 */ /* 0x000fe400078e02ff */
[C---:B------:R-:W-:Y:S01]  /*fe30*/  IMAD.WIDE.U32 R2, R4.reuse, c[0x0][0x3d8], R2 ;  /* 0x0000f60004027a25 */ /* 0x040fe200078e0002 */
[----:B------:R1:W1:Y:S03]  /*fe40*/  LDS.128 R20, [R107+0x8080] ;  /* 0x008080006b147984 */ /* 0x0002660000000c00 */
[----:B------:R-:W-:Y:S01]  /*fe50*/  IMAD R0, R4, c[0x0][0x3dc], R0 ;  /* 0x0000f70004007a24 */ /* 0x000fe200078e0200 */
[----:B------:R1:W1:Y:S01]  /*fe60*/  LDS.128 R36, [R107+0x9080] ;  /* 0x009080006b247984 */ /* 0x0002620000000c00 */
[----:B------:R-:W-:-:S03]  /*fe70*/  LEA R14, P0, R2, c[0x0][0x380], 0x1 ;  /* 0x0000e000020e7a11 */ /* 0x000fc600078008ff */
[----:B------:R1:W1:Y:S01]  /*fe80*/  LDS.128 R52, [R107+0xa080] ;  /* 0x00a080006b347984 */ /* 0x0002620000000c00 */
[----:B------:R-:W-:-:S03]  /*fe90*/  IADD3 R0, R3, R0, RZ ;  /* 0x0000000003007210 */ /* 0x000fc60007ffe0ff */
[----:B------:R1:W1:Y:S01]  /*fea0*/  LDS.128 R64, [R107+0xb080] ;  /* 0x00b080006b407984 */ /* 0x0002620000000c00 */
[----:B------:R-:W-:-:S03]  /*feb0*/  LEA.HI.X R5, R2, c[0x0][0x384], R0, 0x1, P0 ;  /* 0x0000e10002057a11 */ /* 0x000fc600000f0c00 */
[----:B------:R1:W1:Y:S04]  /*fec0*/  LDS.128 R16, [R107+0xc080] ;  /* 0x00c080006b107984 */ /* 0x0002680000000c00 */
[----:B------:R1:W1:Y:S04]  /*fed0*/  LDS.128 R32, [R107+0xd080] ;  /* 0x00d080006b207984 */ /* 0x0002680000000c00 */
[----:B------:R1:W1:Y:S04]  /*fee0*/  LDS.128 R48, [R107+0xe080] ;  /* 0x00e080006b307984 */ /* 0x0002680000000c00 */
[----:B------:R1:W1:Y:S01]  /*fef0*/  LDS.128 R76, [R107+0xf080] ;  /* 0x00f080006b4c7984 */ /* 0x0002620000000c00 */
[----:B------:R-:W-:Y:S05]  /*ff00*/  BRA.DIV ~URZ, `(.L_x_1168) ;  /* 0x00005d427f007947 */ /* 0x000fea000b800000 */
[----:B--234-:R2:W3:Y:S02]  /*ff10*/  SHFL.IDX PT, R4, R5, RZ, 0x181f ;  /* 0x00181fff05047589 */ /* 0x01c4e400000e0000 */
.L_x_1250:
[----:B------:R-:W-:Y:S05]  /*ff20*/  BRA.DIV ~URZ, `(.L_x_1169) ;  /* 0x00005d927f007947 */ /* 0x000fea000b800000 */
[----:B------:R4:W2:Y:S02]  /*ff30*/  SHFL.IDX PT, R0, R14, RZ, 0x181f ;  /* 0x00181fff0e007589 */ /* 0x0008a400000e0000 */
.L_x_1251:
        /* <DEDUP_REMOVED lines=33> */
.L_x_1171:
[----:B------:R-:W-:Y:S05]  /*10150*/  BSYNC B0 ;  /* 0x0000000000007941 */ /* 0x000fea0003800000 */
.L_x_1170:
[----:B------:R-:W-:Y:S05]  /*10160*/  BRA.DIV ~URZ, `(.L_x_1172) ;  /* 0x00005bb27f007947 */ /* 0x000fea000b800000 */
[----:B---3--:R3:W4:Y:S04]  /*10170*/  SHFL.IDX PT, R4, R5, 0x1, 0x181f ;  /* 0x00381f0005047f89 */ /* 0x00872800000e0000 */
[----:B--2---:R3:W2:Y:S02]  /*10180*/  SHFL.IDX PT, R0, R14, 0x1, 0x181f ;  /* 0x00381f000e007f89 */ /* 0x0046a400000e0000 */
.L_x_1252:
        /* <DEDUP_REMOVED lines=28> */
.L_x_1174:
[----:B------:R-:W-:Y:S05]  /*10350*/  BSYNC B0 ;  /* 0x0000000000007941 */ /* 0x000fea0003800000 */
.L_x_1173:
[----:B------:R-:W-:Y:S05]  /*10360*/  BRA.DIV ~URZ, `(.L_x_1175) ;  /* 0x00005a727f007947 */ /* 0x000fea000b800000 */
[----:B----4-:R4:W3:Y:S02]  /*10370*/  SHFL.IDX PT, R4, R5, 0x2, 0x181f ;  /* 0x00581f0005047f89 */ /* 0x0108e400000e0000 */
.L_x_1253:
[----:B------:R-:W-:Y:S05]  /*10380*/  BRA.DIV ~URZ, `(.L_x_1176) ;  /* 0x00005ac27f007947 */ /* 0x000fea000b800000 */
[----:B--2---:R2:W4:Y:S02]  /*10390*/  SHFL.IDX PT, R0, R14, 0x2, 0x181f ;  /* 0x00581f000e007f89 */ /* 0x00452400000e0000 */
.L_x_1254:
        /* <DEDUP_REMOVED lines=28> */
.L_x_1178:
[----:B------:R-:W-:Y:S05]  /*10560*/  BSYNC B0 ;  /* 0x0000000000007941 */ /* 0x000fea0003800000 */
.L_x_1177:
[----:B------:R-:W-:Y:S05]  /*10570*/  BRA.DIV ~URZ, `(.L_x_1179) ;  /* 0x000059327f007947 */ /* 0x000fea000b800000 */
[----:B---3--:R3:W1:Y:S04]  /*10580*/  SHFL.IDX PT, R4, R5, 0x3, 0x181f ;  /* 0x00781f0005047f89 */ /* 0x00866800000e0000 */
[----:B----4-:R3:W4:Y:S02]  /*10590*/  SHFL.IDX PT, R0, R14, 0x3, 0x181f ;  /* 0x00781f000e007f89 */ /* 0x01072400000e0000 */
.L_x_1255:
        /* <DEDUP_REMOVED lines=29> */
.L_x_1167:
[----:B-1----:R-:W2:Y:S01]  /*10770*/  LDL.LU R5, [R1+0xf8] ;  /* 0x0000f80001057983 */ /* 0x002ea20000300800 */
[----:B------:R-:W-:-:S04]  /*10780*/  IMAD R2, R11, c[0x0][0x408], RZ ;  /* 0x000102000b027a24 */ /* 0x000fc800078e02ff */
[C---:B------:R-:W-:Y:S02]  /*10790*/  IMAD R4, R0.reuse, c[0x0][0x40c], R2 ;  /* 0x0001030000047a24 */ /* 0x040fe400078e0202 */
[----:B------:R-:W-:Y:S01]  /*107a0*/  IMAD.WIDE.U32 R2, R0, c[0x0][0x408], RZ ;  /* 0x0001020000027a25 */ /* 0x000fe200078e00ff */
[----:B------:R-:W-:-:S04]  /*107b0*/  SHF.R.S32.HI R0, RZ, 0x1f, R8 ;  /* 0x0000001fff007819 */ /* 0x000fc80000011408 */
[----:B------:R-:W-:Y:S01]  /*107c0*/  IADD3 R3, R3, R4, RZ ;  /* 0x0000000403037210 */ /* 0x000fe20007ffe0ff */
[----:B------:R-:W-:Y:S02]  /*107d0*/  IMAD R0, R0, c[0x0][0x440], RZ ;  /* 0x0001100000007a24 */ /* 0x000fe400078e02ff */
[----:B------:R-:W-:-:S04]  /*107e0*/  @P3 IMAD.HI.U32 R4, R9, c[0x0][0x4ec], RZ ;  /* 0x00013b0009043a27 */ /* 0x000fc800078e00ff */
        /* <DEDUP_REMOVED lines=25> */
.L_x_1256:
[----:B------:R-:W-:Y:S05]  /*10980*/  BRA.DIV ~URZ, `(.L_x_1182) ;  /* 0x000056527f007947 */ /* 0x000fea000b800000 */
[----:B------:R3:W4:Y:S02]  /*10990*/  SHFL.IDX PT, R0, R12, RZ, 0x1c1f ;  /* 0x001c1fff0c007589 */ /* 0x00072400000e0000 */
.L_x_1257:
        /* <DEDUP_REMOVED lines=194> */
.L_x_1184:
[----:B------:R-:W-:Y:S05]  /*115c0*/  BSYNC B0 ;  /* 0x0000000000007941 */ /* 0x000fea0003800000 */
.L_x_1183:
[----:B------:R-:W-:Y:S05]  /*115d0*/  BRA.DIV ~URZ, `(.L_x_1185) ;  /* 0x00004a627f007947 */ /* 0x000fea000b800000 */
[----:B--2---:R2:W1:Y:S04]  /*115e0*/  SHFL.IDX PT, R4, R5, 0x1, 0x1c1f ;  /* 0x003c1f0005047f89 */ /* 0x00446800000e0000 */
[----:B----4-:R2:W4:Y:S02]  /*115f0*/  SHFL.IDX PT, R0, R12, 0x1, 0x1c1f ;  /* 0x003c1f000c007f89 */ /* 0x01052400000e0000 */
.L_x_1258:
        /* <DEDUP_REMOVED lines=212> */
.L_x_1165:
        /* <DEDUP_REMOVED lines=22> */
.L_x_1186:
        /* <DEDUP_REMOVED lines=60> */
.L_x_1188:
[----:B------:R-:W-:Y:S05]  /*12860*/  BSYNC B0 ;  /* 0x0000000000007941 */ /* 0x000fea0003800000 */
.L_x_1187:
        /* <DEDUP_REMOVED lines=36> */
.L_x_1259:
[----:B------:R-:W-:Y:S05]  /*12ab0*/  BRA.DIV ~URZ, `(.L_x_1190) ;  /* 0x000036b27f007947 */ /* 0x000fea000b800000 */
[----:B------:R3:W4:Y:S02]  /*12ac0*/  SHFL.IDX PT, R0, R14, RZ, 0x181f ;  /* 0x00181fff0e007589 */ /* 0x00072400000e0000 */
.L_x_1260:
        /* <DEDUP_REMOVED lines=34> */
.L_x_1192:
[----:B------:R-:W-:Y:S05]  /*12cf0*/  BSYNC B0 ;  /* 0x0000000000007941 */ /* 0x000fea0003800000 */
.L_x_1191:
[----:B------:R-:W-:Y:S05]  /*12d00*/  BRA.DIV ~URZ, `(.L_x_1193) ;  /* 0x000034c27f007947 */ /* 0x000fea000b800000 */
[----:B--2---:R2:W1:Y:S04]  /*12d10*/  SHFL.IDX PT, R4, R5, 0x1, 0x181f ;  /* 0x00381f0005047f89 */ /* 0x00446800000e0000 */
[----:B----4-:R2:W4:Y:S02]  /*12d20*/  SHFL.IDX PT, R0, R14, 0x1, 0x181f ;  /* 0x00381f000e007f89 */ /* 0x01052400000e0000 */
.L_x_1261:
        /* <DEDUP_REMOVED lines=28> */
.L_x_1195:
[----:B------:R-:W-:Y:S05]  /*12ef0*/  BSYNC B0 ;  /* 0x0000000000007941 */ /* 0x000fea0003800000 */
.L_x_1194:
[----:B------:R-:W-:Y:S05]  /*12f00*/  BRA.DIV ~URZ, `(.L_x_1196) ;  /* 0x000033827f007947 */ /* 0x000fea000b800000 */
[----:B------:R1:W2:Y:S02]  /*12f10*/  SHFL.IDX PT, R4, R5, 0x2, 0x181f ;  /* 0x00581f0005047f89 */ /* 0x0002a400000e0000 */
.L_x_1262:
[----:B------:R-:W-:Y:S05]  /*12f20*/  BRA.DIV ~URZ, `(.L_x_1197) ;  /* 0x000033d27f007947 */ /* 0x000fea000b800000 */
[----:B----4-:R4:W1:Y:S02]  /*12f30*/  SHFL.IDX PT, R0, R14, 0x2, 0x181f ;  /* 0x00581f000e007f89 */ /* 0x01086400000e0000 */
.L_x_1263:
        /* <DEDUP_REMOVED lines=28> */
.L_x_1199:
[----:B------:R-:W-:Y:S05]  /*13100*/  BSYNC B0 ;  /* 0x0000000000007941 */ /* 0x000fea0003800000 */
.L_x_1198:
[----:B------:R-:W-:Y:S05]  /*13110*/  BRA.DIV ~URZ, `(.L_x_1200) ;  /* 0x000032427f007947 */ /* 0x000fea000b800000 */
[----:B--2---:R2:W1:Y:S04]  /*13120*/  SHFL.IDX PT, R4, R5, 0x3, 0x181f ;  /* 0x00781f0005047f89 */ /* 0x00446800000e0000 */
[----:B------:R2:W3:Y:S02]  /*13130*/  SHFL.IDX PT, R0, R14, 0x3, 0x181f ;  /* 0x00781f000e007f89 */ /* 0x0004e400000e0000 */
.L_x_1264:
        /* <DEDUP_REMOVED lines=27> */
.L_x_1180:
[----:B------:R-:W-:Y:S05]  /*132f0*/  BSYNC B1 ;  /* 0x0000000000017941 */ /* 0x000fea0003800000 */
.L_x_1164:
        /* <DEDUP_REMOVED lines=15> */
.L_x_1265:
[----:B------:R-:W-:Y:S05]  /*133f0*/  BRA.DIV ~URZ, `(.L_x_1203) ;  /* 0x000030927f007947 */ /* 0x000fea000b800000 */
[----:B------:R3:W4:Y:S02]  /*13400*/  SHFL.IDX PT, R8, R106, 0x1, 0x1f ;  /* 0x00201f006a087f89 */ /* 0x00072400000e0000 */
.L_x_1266:
        /* <DEDUP_REMOVED lines=19> */
.L_x_1267:
        /* <DEDUP_REMOVED lines=16> */
.L_x_1268:
[----:B---3--:R-:W-:Y:S01]  /*13640*/  IMAD R0, R0, c[0x0][0x538], RZ ;  /* 0x00014e0000007a24 */ /* 0x008fe200078e02ff */
[----:B------:R-:W-:Y:S04]  /*13650*/  BSSY B1, `(.L_x_1206) ;  /* 0x00000cf000017945 */ /* 0x000fe80003800000 */
[----:B----4-:R-:W-:-:S04]  /*13660*/  IADD3 R8, R0, R8, RZ ;  /* 0x0000000800087210 */ /* 0x010fc80007ffe0ff */
[----:B--2---:R-:W-:-:S13]  /*13670*/  ISETP.GT.AND P0, PT, R8, R9, PT ;  /* 0x000000090800720c */ /* 0x004fda0003f04270 */
[----:B------:R-:W-:Y:S05]  /*13680*/  @P0 BRA `(.L_x_1207) ;  /* 0x0000025000000947 */ /* 0x000fea0003800000 */
.L_x_1211:
        /* <DEDUP_REMOVED lines=17> */
.L_x_1269:
        /* <DEDUP_REMOVED lines=16> */
.L_x_1270:
[----:B--2---:R-:W-:-:S05]  /*138a0*/  IMAD R0, R0, c[0x0][0x538], RZ ;  /* 0x00014e0000007a24 */ /* 0x004fca00078e02ff */
[----:B------:R-:W-:-:S04]  /*138b0*/  IADD3 R8, R0, R8, RZ ;  /* 0x0000000800087210 */ /* 0x000fc80007ffe0ff */
[----:B------:R-:W-:-:S13]  /*138c0*/  ISETP.GT.AND P0, PT, R8, R9, PT ;  /* 0x000000090800720c */ /* 0x000fda0003f04270 */
[----:B-1----:R-:W-:Y:S05]  /*138d0*/  @!P0 BRA `(.L_x_1211) ;  /* 0xfffffdb000008947 */ /* 0x002fea000383ffff */
.L_x_1207:
[----:B------:R-:W-:-:S05]  /*138e0*/  IADD3 R8, -R0, R8, RZ ;  /* 0x0000000800087210 */ /* 0x000fca0007ffe1ff */
[----:B------:R-:W-:-:S05]  /*138f0*/  IMAD R0, R4, c[0x0][0x538], R8 ;  /* 0x00014e0004007a24 */ /* 0x000fca00078e0208 */
[----:B------:R-:W-:Y:S01]  /*13900*/  ISETP.GT.AND P0, PT, R0, R9, PT ;  /* 0x000000090000720c */ /* 0x000fe20003f04270 */
[----:B------:R-:W-:-:S12]  /*13910*/  BRA.DIV ~URZ, `(.L_x_1212) ;  /* 0x00002fb27f007947 */ /* 0x000fd8000b800000 */
[----:B------:R-:W-:-:S03]  /*13920*/  VOTE.ANY R10, PT, !P0 ;  /* 0x00000000000a7806 */ /* 0x000fc600040e0100 */
.L_x_1271:
[----:B------:R-:W2:Y:S01]  /*13930*/  LDL.LU R0, [R1+0xb4] ;  /* 0x0000b40001007983 */ /* 0x000ea20000300800 */
[----:B------:R-:W2:Y:S02]  /*13940*/  POPC R5, R10 ;  /* 0x0000000a00057309 */ /* 0x000ea40000000000 */
[----:B--2---:R-:W-:-:S05]  /*13950*/  IADD3 R0, R5, R0, RZ ;  /* 0x0000000005007210 */ /* 0x004fca0007ffe0ff */
[----:B------:R2:W-:Y:S01]  /*13960*/  STL [R1+0xb4], R0 ;  /* 0x0000b40001007387 */ /* 0x0005e20000100800 */
[----:B------:R-:W-:Y:S05]  /*13970*/  BRA.DIV ~URZ, `(.L_x_1213) ;  /* 0x00002fa27f007947 */ /* 0x000fea000b800000 */
[----:B------:R3:W4:Y:S04]  /*13980*/  SHFL.IDX PT, R11, R6, R5, 0x1f ;  /* 0x00001f05060b7589 */ /* 0x00072800000e0000 */
[----:B------:R3:W1:Y:S02]  /*13990*/  SHFL.IDX PT, R7, R7, R5, 0x1f ;  /* 0x00001f0507077589 */ /* 0x00066400000e0000 */
.L_x_1272:
[----:B------:R-:W-:Y:S01]  /*139a0*/  ISETP.NE.AND P0, PT, R10, RZ, PT ;  /* 0x000000ff0a00720c */ /* 0x000fe20003f05270 */
[----:B------:R-:W-:-:S12]  /*139b0*/  BSSY B0, `(.L_x_1214) ;  /* 0x0000005000007945 */ /* 0x000fd80003800000 */
[----:B------:R-:W-:Y:S05]  /*139c0*/  @!P0 BRA `(.L_x_1215) ;  /* 0x0000003000008947 */ /* 0x000fea0003800000 */
[----:B---3--:R-:W-:Y:S01]  /*139d0*/  IADD3 R5, R5, -0x1, RZ ;  /* 0xffffffff05057810 */ /* 0x008fe20007ffe0ff */
[----:B------:R-:W-:Y:S05]  /*139e0*/  BRA.DIV ~URZ, `(.L_x_1216) ;  /* 0x000030027f007947 */ /* 0x000fea000b800000 */
[----:B------:R3:W2:Y:S02]  /*139f0*/  SHFL.IDX PT, R12, R4, R5, 0x1f ;  /* 0x00001f05040c7589 */ /* 0x0006a400000e0000 */
.L_x_1215:
[----:B------:R-:W-:Y:S05]  /*13a00*/  BSYNC B0 ;  /* 0x0000000000007941 */ /* 0x000fea0003800000 */
.L_x_1214:
[----:B--2---:R-:W-:Y:S01]  /*13a10*/  IMAD R0, R12, c[0x0][0x538], R8 ;  /* 0x00014e000c007a24 */ /* 0x004fe200078e0208 */
        /* <DEDUP_REMOVED lines=10> */
[----:B---3--:R-:W1:Y:S02]  /*13ac0*/  F2I.FTZ.U32.TRUNC.NTZ R5, R0 ;  /* 0x0000000000057305 */ /* 0x008e64000021f000 */
        /* <DEDUP_REMOVED lines=56> */
.L_x_1218:
[----:B-1----:R-:W2:Y:S01]  /*13e50*/  LDL R0, [R1+0xb4] ;  /* 0x0000b40001007983 */ /* 0x002ea20000100800 */
[----:B------:R-:W-:-:S04]  /*13e60*/  IMAD.MOV.U32 R2, RZ, RZ, 0x4 ;  /* 0x00000004ff027424 */ /* 0x000fc800078e00ff */
[----:B--2---:R-:W-:-:S05]  /*13e70*/  IMAD.WIDE R2, R0, R2, c[0x0][0x590] ;  /* 0x0001640000027625 */ /* 0x004fca00078e0202 */
[----:B---3--:R-:W2:Y:S02]  /*13e80*/  LDG.E R4, [R2.64] ;  /* 0x0000000602047981 */ /* 0x008ea4000c1e1900 */
        /* <DEDUP_REMOVED lines=65> */
.L_x_1219:
[----:B------:R-:W-:Y:S05]  /*142a0*/  BSYNC B0 ;  /* 0x0000000000007941 */ /* 0x000fea0003800000 */
.L_x_1217:
[----:B------:R-:W-:-:S04]  /*142b0*/  LOP3.LUT R2, RZ, R2, RZ, 0x33, !PT ;  /* 0x00000002ff027212 */ /* 0x000fc800078e33ff */
[----:B-1----:R-:W-:-:S05]  /*142c0*/  IADD3 R0, R2, R11, RZ ;  /* 0x0000000b02007210 */ /* 0x002fca0007ffe0ff */
[----:B------:R1:W-:Y:S01]  /*142d0*/  STL [R1+0xac], R0 ;  /* 0x0000ac0001007387 */ /* 0x0003e20000100800 */
[----:B------:R-:W-:Y:S05]  /*142e0*/  BRA `(.L_x_1220) ;  /* 0x0000005000007947 */ /* 0x000fea0003800000 */
.L_x_1208:
[----:B------:R-:W-:Y:S01]  /*142f0*/  MOV R0, c[0x0][0x53c] ;  /* 0x00014f0000007a02 */ /* 0x000fe20000000f00 */
[----:B------:R2:W-:Y:S04]  /*14300*/  STL [R1+0xa8], R9 ;  /* 0x0000a80901007387 */ /* 0x0005e80000100800 */
[----:B------:R2:W-:Y:S04]  /*14310*/  STL [R1+0xac], RZ ;  /* 0x0000acff01007387 */ /* 0x0005e80000100800 */
[----:B------:R2:W-:Y:S04]  /*14320*/  STL [R1+0xb0], RZ ;  /* 0x0000b0ff01007387 */ /* 0x0005e80000100800 */
[----:B------:R2:W-:Y:S02]  /*14330*/  STL [R1+0xb4], R0 ;  /* 0x0000b40001007387 */ /* 0x0005e40000100800 */
.L_x_1220:
[----:B------:R-:W-:Y:S05]  /*14340*/  BSYNC B1 ;  /* 0x0000000000017941 */ /* 0x000fea0003800000 */
.L_x_1206:
        /* <DEDUP_REMOVED lines=9> */
.L_x_1201:
[----:B--2---:R-:W2:Y:S02]  /*143e0*/  LDL R0, [R1+0xb4] ;  /* 0x0000b40001007983 */ /* 0x004ea40000100800 */
[----:B--2---:R-:W-:-:S13]  /*143f0*/  ISETP.GE.AND P0, PT, R0, c[0x0][0x53c], PT ;  /* 0x00014f0000007a0c */ /* 0x004fda0003f06270 */
[----:B-1----:R-:W-:Y:S01]  /*14400*/  @P0 CALL.REL.NOINC `(.L_x_1221) ;  /* 0x0000001000000944 */ /* 0x002fe20003c00000 */
[----:B------:R-:W-:Y:S05]  /*14410*/  BRA `(.L_x_1222) ;  /* 0xfffedd7000007947 */ /* 0x000fea000383ffff */
.L_x_1221:
[----:B------:R-:W-:Y:S05]  /*14420*/  EXIT ;  /* 0x000000000000794d */ /* 0x000fea0003800000 */
.L_x_1103:
[----:B------:R-:W-:Y:S01]  /*14430*/  IMAD.MOV.U32 R0, RZ, RZ, R5 ;  /* 0x000000ffff007224 */ /* 0x000fe200078e0005 */
[----:B------:R-:W-:Y:S02]  /*14440*/  MOV R3, 0x1 ;  /* 0x0000000100037802 */ /* 0x000fe40000000f00 */
[----:B------:R-:W-:Y:S02]  /*14450*/  MOV R2, 0x14470 ;  /* 0x0001447000027802 */ /* 0x000fe40000000f00 */
[----:B------:R-:W-:Y:S05]  /*14460*/  CALL.REL.NOINC `($__internal_21_$__cuda_sm70_shflsync_up_p) ;  /* 0x0000271000007944 */ /* 0x000fea0003c00000 */
[----:B------:R-:W-:Y:S01]  /*14470*/  MOV R0, R4 ;  /* 0x0000000400007202 */ /* 0x000fe20000000f00 */
[----:B------:R-:W-:Y:S05]  /*14480*/  BRA `(.L_x_1223) ;  /* 0xfffebfd000007947 */ /* 0x000fea000383ffff */
.L_x_1104:
[----:B------:R-:W-:Y:S01]  /*14490*/  IMAD.MOV.U32 R0, RZ, RZ, R5 ;  /* 0x000000ffff007224 */ /* 0x000fe200078e0005 */
[----:B------:R-:W-:Y:S02]  /*144a0*/  MOV R3, 0x2 ;  /* 0x0000000200037802 */ /* 0x000fe40000000f00 */
[----:B------:R-:W-:Y:S02]  /*144b0*/  MOV R2, 0x144d0 ;  /* 0x000144d000027802 */ /* 0x000fe40000000f00 */
[----:B------:R-:W-:Y:S05]  /*144c0*/  CALL.REL.NOINC `($__internal_21_$__cuda_sm70_shflsync_up_p) ;  /* 0x000026b000007944 */ /* 0x000fea0003c00000 */
[----:B------:R-:W-:Y:S01]  /*144d0*/  SEL R4, R4, RZ, P4 ;  /* 0x000000ff04047207 */ /* 0x000fe20002000000 */
[----:B------:R-:W-:Y:S01]  /*144e0*/  IMAD.MOV.U32 R3, RZ, RZ, 0x4 ;  /* 0x00000004ff037424 */ /* 0x000fe200078e00ff */
[----:B------:R-:W-:-:S03]  /*144f0*/  MOV R2, 0x14520 ;  /* 0x0001452000027802 */ /* 0x000fc60000000f00 */
[----:B------:R-:W-:Y:S02]  /*14500*/  IMAD.IADD R0, R5, 0x1, R4 ;  /* 0x0000000105007824 */ /* 0x000fe400078e0204 */
        /* <DEDUP_REMOVED lines=14> */
[----:B------:R-:W-:Y:S01]  /*145f0*/  IMAD.IADD R4, R0, 0x1, R4 ;  /* 0x0000000100047824 */ /* 0x000fe200078e0204 */
[----:B------:R-:W-:-:S04]  /*14600*/  MOV R0, 0x1f ;  /* 0x0000001f00007802 */ /* 0x000fc80000000f00 */
[----:B------:R1:W-:Y:S03]  /*14610*/  STL [R1+0x4c], R4 ;  /* 0x00004c0401007387 */ /* 0x0003e60000100800 */
[----:B-1----:R-:W-:Y:S05]  /*14620*/  CALL.REL.NOINC `($__internal_20_$__cuda_sm70_shflsync_idx_p) ;  /* 0x000024b000007944 */ /* 0x002fea0003c00000 */
[----:B-1---5:R-:W-:Y:S05]  /*14630*/  BRA `(.L_x_1224) ;  /* 0xfffebf2000007947 */ /* 0x022fea000383ffff */
.L_x_1106:
[----:B------:R-:W-:Y:S02]  /*14640*/  SEL R0, RZ, 0x1, P0 ;  /* 0x00000001ff007807 */ /* 0x000fe40000000000 */
[----:B------:R-:W-:Y:S02]  /*14650*/  MOV R2, 0x14670 ;  /* 0x0001467000027802 */ /* 0x000fe40000000f00 */
[----:B------:R-:W-:Y:S05]  /*14660*/  CALL.REL.NOINC `($__internal_22_$__cuda_sm70_votesync_ballot) ;  /* 0x0000257000007944 */ /* 0x000fea0003c00000 */
[----:B------:R-:W-:Y:S01]  /*14670*/  MOV R10, R0 ;  /* 0x00000000000a7202 */ /* 0x000fe20000000f00 */
[----:B------:R-:W-:Y:S05]  /*14680*/  BRA `(.L_x_1225) ;  /* 0xfffebf6000007947 */ /* 0x000fea000383ffff */
.L_x_1107:
[----:B------:R2:W-:Y:S01]  /*14690*/  STL [R1+0x4c], R9 ;  /* 0x00004c0901007387 */ /* 0x0005e20000100800 */
[----:B-1----:R-:W-:Y:S01]  /*146a0*/  IMAD.MOV.U32 R0, RZ, RZ, R5 ;  /* 0x000000ffff007224 */ /* 0x002fe200078e0005 */
[----:B------:R-:W-:Y:S02]  /*146b0*/  MOV R3, 0x1f ;  /* 0x0000001f00037802 */ /* 0x000fe40000000f00 */
[----:B------:R-:W-:Y:S02]  /*146c0*/  MOV R2, 0x146e0 ;  /* 0x000146e000027802 */ /* 0x000fe40000000f00 */
[----:B--2---:R-:W-:Y:S05]  /*146d0*/  CALL.REL.NOINC `($__internal_20_$__cuda_sm70_shflsync_idx_p) ;  /* 0x0000240000007944 */ /* 0x004fea0003c00000 */
[----:B------:R2:W-:Y:S01]  /*146e0*/  STL [R1+0x4c], R8 ;  /* 0x00004c0801007387 */ /* 0x0005e20000100800 */
[----:B------:R-:W-:Y:S01]  /*146f0*/  IMAD.MOV.U32 R12, RZ, RZ, R0 ;  /* 0x000000ffff0c7224 */ /* 0x000fe200078e0000 */
[----:B-----5:R-:W-:Y:S01]  /*14700*/  MOV R0, R5 ;  /* 0x0000000500007202 */ /* 0x020fe20000000f00 */
[----:B------:R-:W-:Y:S01]  /*14710*/  IMAD.MOV.U32 R6, RZ, RZ, RZ ;  /* 0x000000ffff067224 */ /* 0x000fe200078e00ff */
[----:B------:R-:W-:-:S02]  /*14720*/  MOV R3, 0x1f ;  /* 0x0000001f00037802 */ /* 0x000fc40000000f00 */
[----:B------:R-:W-:Y:S02]  /*14730*/  MOV R2, 0x14750 ;  /* 0x0001475000027802 */ /* 0x000fe40000000f00 */
[----:B-12---:R-:W-:Y:S05]  /*14740*/  CALL.REL.NOINC `($__internal_20_$__cuda_sm70_shflsync_idx_p) ;  /* 0x0000239000007944 */ /* 0x006fea0003c00000 */
[----:B------:R-:W-:Y:S01]  /*14750*/  MOV R9, R0 ;  /* 0x0000000000097202 */ /* 0x000fe20000000f00 */
[----:B-1---5:R-:W-:Y:S05]  /*14760*/  BRA `(.L_x_1226) ;  /* 0xfffebef000007947 */ /* 0x022fea000383ffff */
.L_x_1110:
[----:B------:R1:W-:Y:S01]  /*14770*/  STL [R1+0x4c], R4 ;  /* 0x00004c0401007387 */ /* 0x0003e20000100800 */
[----:B------:R-:W-:Y:S02]  /*14780*/  MOV R3, 0x1f ;  /* 0x0000001f00037802 */ /* 0x000fe40000000f00 */
[----:B------:R-:W-:Y:S02]  /*14790*/  MOV R2, 0x147b0 ;  /* 0x000147b000027802 */ /* 0x000fe40000000f00 */
[----:B-1234-:R-:W-:Y:S05]  /*147a0*/  CALL.REL.NOINC `($__internal_20_$__cuda_sm70_shflsync_idx_p) ;  /* 0x0000233000007944 */ /* 0x01efea0003c00000 */
[----:B------:R-:W-:Y:S01]  /*147b0*/  MOV R6, R0 ;  /* 0x0000000000067202 */ /* 0x000fe20000000f00 */
[----:B-1---5:R-:W-:Y:S05]  /*147c0*/  BRA `(.L_x_1109) ;  /* 0xfffebef000007947 */ /* 0x022fea000383ffff */
.L_x_1123:
[----:B------:R1:W-:Y:S01]  /*147d0*/  STL [R1+0x4c], R12 ;  /* 0x00004c0c01007387 */ /* 0x0003e20000100800 */
[----:B--2---:R-:W-:Y:S01]  /*147e0*/  IMAD.MOV.U32 R0, RZ, RZ, 0x1 ;  /* 0x00000001ff007424 */ /* 0x004fe200078e00ff */
[----:B------:R-:W-:Y:S02]  /*147f0*/  MOV R3, 0x181f ;  /* 0x0000181f00037802 */ /* 0x000fe40000000f00 */
[----:B------:R-:W-:Y:S02]  /*14800*/  MOV R2, 0x14820 ;  /* 0x0001482000027802 */ /* 0x000fe40000000f00 */
[----:B-1----:R-:W-:Y:S05]  /*14810*/  CALL.REL.NOINC `($__internal_20_$__cuda_sm70_shflsync_idx_p) ;  /* 0x000022c000007944 */ /* 0x002fea0003c00000 */
[----:B------:R2:W-:Y:S01]  /*14820*/  STL [R1+0x4c], R13 ;  /* 0x00004c0d01007387 */ /* 0x0005e20000100800 */
[----:B-----5:R-:W-:Y:S01]  /*14830*/  IMAD.MOV.U32 R5, RZ, RZ, R0 ;  /* 0x000000ffff057224 */ /* 0x020fe200078e0000 */
[----:B------:R-:W-:Y:S01]  /*14840*/  MOV R0, 0x1 ;  /* 0x0000000100007802 */ /* 0x000fe20000000f00 */
[----:B------:R-:W-:Y:S01]  /*14850*/  IMAD.MOV.U32 R3, RZ, RZ, 0x181f ;  /* 0x0000181fff037424 */ /* 0x000fe200078e00ff */
[----:B------:R-:W-:-:S02]  /*14860*/  MOV R2, 0x14880 ;  /* 0x0001488000027802 */ /* 0x000fc40000000f00 */
[----:B-12---:R-:W-:Y:S05]  /*14870*/  CALL.REL.NOINC `($__internal_20_$__cuda_sm70_shflsync_idx_p) ;  /* 0x0000226000007944 */ /* 0x006fea0003c00000 */
[----:B-1---5:R-:W-:Y:S05]  /*14880*/  BRA `(.L_x_1227) ;  /* 0xfffef9f000007947 */ /* 0x022fea000383ffff */
.L_x_1126:
[----:B------:R2:W-:Y:S01]  /*14890*/  STL [R1+0x4c], R5 ;  /* 0x00004c0501007387 */ /* 0x0005e20000100800 */
[----:B------:R-:W-:Y:S01]  /*148a0*/  IMAD.MOV.U32 R0, RZ, RZ, RZ ;  /* 0x000000ffff007224 */ /* 0x000fe200078e00ff */
[----:B------:R-:W-:-:S02]  /*148b0*/  MOV R3, 0x181f ;  /* 0x0000181f00037802 */ /* 0x000fc40000000f00 */
[----:B------:R-:W-:Y:S02]  /*148c0*/  MOV R2, 0x148e0 ;  /* 0x000148e000027802 */ /* 0x000fe40000000f00 */
[----:B-12---:R-:W-:Y:S05]  /*148d0*/  CALL.REL.NOINC `($__internal_20_$__cuda_sm70_shflsync_idx_p) ;  /* 0x0000220000007944 */ /* 0x006fea0003c00000 */
[----:B-----5:R-:W-:Y:S01]  /*148e0*/  MOV R4, R0 ;  /* 0x0000000000047202 */ /* 0x020fe20000000f00 */
[----:B-1----:R-:W-:Y:S05]  /*148f0*/  BRA `(.L_x_1228) ;  /* 0xffff0ba000007947 */ /* 0x002fea000383ffff */
.L_x_1127:
[----:B------:R4:W-:Y:S01]  /*14900*/  STL [R1+0x4c], R6 ;  /* 0x00004c0601007387 */ /* 0x0009e20000100800 */
[----:B------:R-:W-:Y:S01]  /*14910*/  IMAD.MOV.U32 R0, RZ, RZ, RZ ;  /* 0x000000ffff007224 */ /* 0x000fe200078e00ff */
[----:B------:R-:W-:Y:S02]  /*14920*/  MOV R3, 0x181f ;  /* 0x0000181f00037802 */ /* 0x000fe40000000f00 */
[----:B------:R-:W-:Y:S02]  /*14930*/  MOV R2, 0x14950 ;  /* 0x0001495000027802 */ /* 0x000fe40000000f00 */
[----:B-1234-:R-:W-:Y:S05]  /*14940*/  CALL.REL.NOINC `($__internal_20_$__cuda_sm70_shflsync_idx_p) ;  /* 0x0000219000007944 */ /* 0x01efea0003c00000 */
[----:B-1---5:R-:W-:Y:S05]  /*14950*/  BRA `(.L_x_1229) ;  /* 0xffff0b6000007947 */ /* 0x022fea000383ffff */
.L_x_1130:
[----:B------:R2:W-:Y:S01]  /*14960*/  STL [R1+0x4c], R5 ;  /* 0x00004c0501007387 */ /* 0x0005e20000100800 */
[----:B-1----:R-:W-:Y:S01]  /*14970*/  IMAD.MOV.U32 R0, RZ, RZ, 0x1 ;  /* 0x00000001ff007424 */ /* 0x002fe200078e00ff */
[----:B------:R-:W-:Y:S02]  /*14980*/  MOV R3, 0x181f ;  /* 0x0000181f00037802 */ /* 0x000fe40000000f00 */
[----:B------:R-:W-:Y:S02]  /*14990*/  MOV R2, 0x149b0 ;  /* 0x000149b000027802 */ /* 0x000fe40000000f00 */
[----:B--234-:R-:W-:Y:S05]  /*149a0*/  CALL.REL.NOINC `($__internal_20_$__cuda_sm70_shflsync_idx_p) ;  /* 0x0000213000007944 */ /* 0x01cfea0003c00000 */
[----:B------:R2:W-:Y:S01]  /*149b0*/  STL [R1+0x4c], R6 ;  /* 0x00004c0601007387 */ /* 0x0005e20000100800 */
[----:B-----5:R-:W-:Y:S01]  /*149c0*/  IMAD.MOV.U32 R4, RZ, RZ, R0 ;  /* 0x000000ffff047224 */ /* 0x020fe200078e0000 */
[----:B------:R-:W-:Y:S01]  /*149d0*/  MOV R0, 0x1 ;  /* 0x0000000100007802 */ /* 0x000fe20000000f00 */
[----:B------:R-:W-:Y:S01]  /*149e0*/  IMAD.MOV.U32 R3, RZ, RZ, 0x181f ;  /* 0x0000181fff037424 */ /* 0x000fe200078e00ff */
[----:B------:R-:W-:-:S02]  /*149f0*/  MOV R2, 0x14a10 ;  /* 0x00014a1000027802 */ /* 0x000fc40000000f00 */
[----:B-12---:R-:W-:Y:S05]  /*14a00*/  CALL.REL.NOINC `($__internal_20_$__cuda_sm70_shflsync_idx_p) ;  /* 0x000020d000007944 */ /* 0x006fea0003c00000 */
[----:B-1---5:R-:W-:Y:S05]  /*14a10*/  BRA `(.L_x_1230) ;  /* 0xffff0d1000007947 */ /* 0x022fea000383ffff */
.L_x_1131:
[----:B------:R1:W-:Y:S01]  /*14a20*/  STL [R1+0x4c], R4 ;  /* 0x00004c0401007387 */ /* 0x0003e20000100800 */
[----:B------:R-:W-:Y:S01]  /*14a30*/  IMAD.MOV.U32 R0, RZ, RZ, RZ ;  /* 0x000000ffff007224 */ /* 0x000fe200078e00ff */
[----:B------:R-:W-:-:S02]  /*14a40*/  MOV R3, 0x1c1f ;  /* 0x00001c1f00037802 */ /* 0x000fc40000000f00 */
[----:B------:R-:W-:Y:S02]  /*14a50*/  MOV R2, 0x14a70 ;  /* 0x00014a7000027802 */ /* 0x000fe40000000f00 */
[----:B-1----:R-:W-:Y:S05]  /*14a60*/  CALL.REL.NOINC `($__internal_20_$__cuda_sm70_shflsync_idx_p) ;  /* 0x0000207000007944 */ /* 0x002fea0003c00000 */
[----:B-1---5:R-:W-:Y:S05]  /*14a70*/  BRA `(.L_x_1231) ;  /* 0xffff0fd000007947 */ /* 0x022fea000383ffff */
.L_x_1132:
[----:B------:R2:W-:Y:S01]  /*14a80*/  STL [R1+0x4c], R4 ;  /* 0x00004c0401007387 */ /* 0x0005e20000100800 */
[----:B------:R-:W-:Y:S01]  /*14a90*/  IMAD.MOV.U32 R0, RZ, RZ, 0x1 ;  /* 0x00000001ff007424 */ /* 0x000fe200078e00ff */
[----:B------:R-:W-:Y:S02]  /*14aa0*/  MOV R3, 0x1c1f ;  /* 0x00001c1f00037802 */ /* 0x000fe40000000f00 */
[----:B------:R-:W-:Y:S02]  /*14ab0*/  MOV R2, 0x14ad0 ;  /* 0x00014ad000027802 */ /* 0x000fe40000000f00 */
[----:B-12---:R-:W-:Y:S05]  /*14ac0*/  CALL.REL.NOINC `($__internal_20_$__cuda_sm70_shflsync_idx_p) ;  /* 0x0000201000007944 */ /* 0x006fea0003c00000 */
[----:B-----5:R-:W-:-:S05]  /*14ad0*/  IMAD.IADD R0, R5, 0x1, R0 ;  /* 0x0000000105007824 */ /* 0x020fca00078e0200 */
        /* <DEDUP_REMOVED lines=34> */
[----:B------:R-:W-:Y:S02]  /*14d00*/  FMNMX.FTZ R0, R75, R0, !PT ;  /* 0x000000004b007209 */ /* 0x000fe40007810000 */
[----:B------:R-:W-:Y:S02]  /*14d10*/  FSEL R71, R26, -INF , P3 ;  /* 0xff8000001a477808 */ /* 0x000fe40001800000 */
[----:B------:R-:W-:-:S02]  /*14d20*/  FMNMX.FTZ R21, R12, R21, !PT ;  /* 0x000000150c157209 */ /* 0x000fc40007810000 */
[----:B------:R-:W-:Y:S02]  /*14d30*/  FMNMX.FTZ R0, R74, R0, !PT ;  /* 0x000000004a007209 */ /* 0x000fe40007810000 */
[----:B------:R-:W-:Y:S02]  /*14d40*/  FSEL R70, R25, -INF , P2 ;  /* 0xff80000019467808 */ /* 0x000fe40001000000 */
[----:B------:R-:W-:Y:S02]  /*14d50*/  FMNMX.FTZ R21, R71, R21, !PT ;  /* 0x0000001547157209 */ /* 0x000fe40007810000 */
[----:B------:R-:W-:Y:S02]  /*14d60*/  FMNMX.FTZ R0, R73, R0, !PT ;  /* 0x0000000049007209 */ /* 0x000fe40007810000 */
[----:B------:R-:W-:Y:S02]  /*14d70*/  FSEL R69, R24, -INF , P1 ;  /* 0xff80000018457808 */ /* 0x000fe40000800000 */
[----:B------:R-:W-:-:S02]  /*14d80*/  FMNMX.FTZ R21, R70, R21, !PT ;  /* 0x0000001546157209 */ /* 0x000fc40007810000 */
[----:B------:R-:W-:Y:S01]  /*14d90*/  FMNMX.FTZ R133, R72, R0, !PT ;  /* 0x0000000048857209 */ /* 0x000fe20007810000 */
[----:B------:R-:W-:Y:S01]  /*14da0*/  IMAD.MOV.U32 R0, RZ, RZ, 0x2 ;  /* 0x00000002ff007424 */ /* 0x000fe200078e00ff */
[----:B------:R-:W-:Y:S02]  /*14db0*/  FSEL R68, R23, -INF , P0 ;  /* 0xff80000017447808 */ /* 0x000fe40000000000 */
[----:B------:R-:W-:Y:S01]  /*14dc0*/  FMNMX.FTZ R21, R69, R21, !PT ;  /* 0x0000001545157209 */ /* 0x000fe20007810000 */
[----:B------:R-:W-:Y:S01]  /*14dd0*/  IMAD.MOV.U32 R4, RZ, RZ, R133 ;  /* 0x000000ffff047224 */ /* 0x000fe200078e0085 */
[----:B------:R-:W-:Y:S02]  /*14de0*/  MOV R2, 0x14e10 ;  /* 0x00014e1000027802 */ /* 0x000fe40000000f00 */
[----:B------:R-:W-:Y:S02]  /*14df0*/  FMNMX.FTZ R21, R68, R21, !PT ;  /* 0x0000001544157209 */ /* 0x000fe40007810000 */
[----:B-1----:R-:W-:Y:S05]  /*14e00*/  CALL.REL.NOINC `($__internal_19_$__cuda_sm70_shflsync_bfly_p) ;  /* 0x00001c5000007944 */ /* 0x002fea0003c00000 */
[----:B------:R-:W-:Y:S01]  /*14e10*/  FMNMX.FTZ R133, R133, R0, !PT ;  /* 0x0000000085857209 */ /* 0x000fe20007810000 */
[----:B------:R-:W-:Y:S01]  /*14e20*/  IMAD.MOV.U32 R0, RZ, RZ, 0x1 ;  /* 0x00000001ff007424 */ /* 0x000fe200078e00ff */
[----:B------:R-:W-:-:S03]  /*14e30*/  MOV R2, 0x14e60 ;  /* 0x00014e6000027802 */ /* 0x000fc60000000f00 */
[----:B------:R-:W-:Y:S02]  /*14e40*/  IMAD.MOV.U32 R4, RZ, RZ, R133 ;  /* 0x000000ffff047224 */ /* 0x000fe400078e0085 */
[----:B-1---5:R-:W-:Y:S05]  /*14e50*/  CALL.REL.NOINC `($__internal_19_$__cuda_sm70_shflsync_bfly_p) ;  /* 0x00001c0000007944 */ /* 0x022fea0003c00000 */
[----:B------:R-:W-:Y:S01]  /*14e60*/  FMNMX.FTZ R133, R133, R0, !PT ;  /* 0x0000000085857209 */ /* 0x000fe20007810000 */
[----:B------:R-:W-:Y:S01]  /*14e70*/  IMAD.MOV.U32 R4, RZ, RZ, R21 ;  /* 0x000000ffff047224 */ /* 0x000fe200078e0015 */
[----:B------:R-:W-:Y:S01]  /*14e80*/  MOV R2, 0x14eb0 ;  /* 0x00014eb000027802 */ /* 0x000fe20000000f00 */
[----:B------:R-:W-:Y:S02]  /*14e90*/  IMAD.MOV.U32 R0, RZ, RZ, 0x2 ;  /* 0x00000002ff007424 */ /* 0x000fe400078e00ff */
[----:B-1---5:R-:W-:Y:S05]  /*14ea0*/  CALL.REL.NOINC `($__internal_19_$__cuda_sm70_shflsync_bfly_p) ;  /* 0x00001bb000007944 */ /* 0x022fea0003c00000 */
[----:B------:R-:W-:Y:S01]  /*14eb0*/  FMNMX.FTZ R4, R21, R0, !PT ;  /* 0x0000000015047209 */ /* 0x000fe20007810000 */
[----:B------:R-:W-:Y:S01]  /*14ec0*/  IMAD.MOV.U32 R0, RZ, RZ, 0x1 ;  /* 0x00000001ff007424 */ /* 0x000fe200078e00ff */
[----:B------:R-:W-:Y:S02]  /*14ed0*/  MOV R2, 0x14ef0 ;  /* 0x00014ef000027802 */ /* 0x000fe40000000f00 */
[----:B-1---5:R-:W-:Y:S05]  /*14ee0*/  CALL.REL.NOINC `($__internal_19_$__cuda_sm70_shflsync_bfly_p) ;  /* 0x00001b7000007944 */ /* 0x022fea0003c00000 */
[----:B------:R-:W-:Y:S01]  /*14ef0*/  MOV R3, R0 ;  /* 0x0000000000037202 */ /* 0x000fe20000000f00 */
[----:B-1---5:R-:W-:Y:S05]  /*14f00*/  BRA `(.L_x_1232) ;  /* 0xffff107000007947 */ /* 0x022fea000383ffff */
.L_x_1136:
[----:B------:R-:W-:Y:S01]  /*14f10*/  MOV R3, 0x181f ;  /* 0x0000181f00037802 */ /* 0x000fe20000000f00 */
[----:B------:R2:W-:Y:S01]  /*14f20*/  STL [R1+0x4c], R5 ;  /* 0x00004c0501007387 */ /* 0x0005e20000100800 */
[----:B------:R-:W-:Y:S01]  /*14f30*/  MOV R2, 0x14f60 ;  /* 0x00014f6000027802 */ /* 0x000fe20000000f00 */
[----:B------:R-:W-:Y:S02]  /*14f40*/  IMAD.MOV.U32 R0, RZ, RZ, RZ ;  /* 0x000000ffff007224 */ /* 0x000fe400078e00ff */
[----:B-12---:R-:W-:Y:S05]  /*14f50*/  CALL.REL.NOINC `($__internal_20_$__cuda_sm70_shflsync_idx_p) ;  /* 0x00001b8000007944 */ /* 0x006fea0003c00000 */
[----:B-----5:R-:W-:Y:S01]  /*14f60*/  MOV R4, R0 ;  /* 0x0000000000047202 */ /* 0x020fe20000000f00 */
[----:B-1----:R-:W-:-:S05]  /*14f70*/  BRA `(.L_x_1233) ;  /* 0xffff26c000007947 */ /* 0x002fca000383ffff */
.L_x_1137:
[----:B------:R-:W-:Y:S01]  /*14f80*/  MOV R3, 0x181f ;  /* 0x0000181f00037802 */ /* 0x000fe20000000f00 */
[----:B------:R4:W-:Y:S01]  /*14f90*/  STL [R1+0x4c], R12 ;  /* 0x00004c0c01007387 */ /* 0x0009e20000100800 */
[----:B------:R-:W-:Y:S01]  /*14fa0*/  MOV R2, 0x14fd0 ;  /* 0x00014fd000027802 */ /* 0x000fe20000000f00 */
[----:B------:R-:W-:Y:S02]  /*14fb0*/  IMAD.MOV.U32 R0, RZ, RZ, RZ ;  /* 0x000000ffff007224 */ /* 0x000fe400078e00ff */
[----:B-1234-:R-:W-:Y:S05]  /*14fc0*/  CALL.REL.NOINC `($__internal_20_$__cuda_sm70_shflsync_idx_p) ;  /* 0x00001b1000007944 */ /* 0x01efea0003c00000 */
[----:B-1---5:R-:W-:-:S05]  /*14fd0*/  BRA `(.L_x_1234) ;  /* 0xffff268000007947 */ /* 0x022fca000383ffff */
.L_x_1138:
[----:B------:R-:W-:Y:S01]  /*14fe0*/  MOV R3, 0x181f ;  /* 0x0000181f00037802 */ /* 0x000fe20000000f00 */
[----:B------:R2:W-:Y:S01]  /*14ff0*/  STL [R1+0x4c], R5 ;  /* 0x00004c0501007387 */ /* 0x0005e20000100800 */
[----:B------:R-:W-:Y:S01]  /*15000*/  MOV R2, 0x15030 ;  /* 0x0001503000027802 */ /* 0x000fe20000000f00 */
[----:B------:R-:W-:Y:S02]  /*15010*/  IMAD.MOV.U32 R0, RZ, RZ, 0x1 ;  /* 0x00000001ff007424 */ /* 0x000fe400078e00ff */
[----:B-12---:R-:W-:Y:S05]  /*15020*/  CALL.REL.NOINC `($__internal_20_$__cuda_sm70_shflsync_idx_p) ;  /* 0x00001ab000007944 */ /* 0x006fea0003c00000 */
[----:B------:R-:W-:Y:S01]  /*15030*/  MOV R2, 0x15090 ;  /* 0x0001509000027802 */ /* 0x000fe20000000f00 */
[----:B------:R2:W-:Y:S01]  /*15040*/  STL [R1+0x4c], R12 ;  /* 0x00004c0c01007387 */ /* 0x0005e20000100800 */
[----:B-----5:R-:W-:Y:S01]  /*15050*/  IMAD.MOV.U32 R4, RZ, RZ, R0 ;  /* 0x000000ffff047224 */ /* 0x020fe200078e0000 */
[----:B------:R-:W-:Y:S01]  /*15060*/  MOV R0, 0x1 ;  /* 0x0000000100007802 */ /* 0x000fe20000000f00 */
[----:B------:R-:W-:Y:S02]  /*15070*/  IMAD.MOV.U32 R3, RZ, RZ, 0x181f ;  /* 0x0000181fff037424 */ /* 0x000fe400078e00ff */
[----:B-12---:R-:W-:Y:S05]  /*15080*/  CALL.REL.NOINC `($__internal_20_$__cuda_sm70_shflsync_idx_p) ;  /* 0x00001a5000007944 */ /* 0x006fea0003c00000 */
[----:B-1---5:R-:W-:-:S05]  /*15090*/  BRA `(.L_x_1235) ;  /* 0xffff283000007947 */ /* 0x022fca000383ffff */
.L_x_1141:
[----:B------:R-:W-:Y:S01]  /*150a0*/  MOV R3, 0x181f ;  /* 0x0000181f00037802 */ /* 0x000fe20000000f00 */
[----:B------:R1:W-:Y:S01]  /*150b0*/  STL [R1+0x4c], R8 ;  /* 0x00004c0801007387 */ /* 0x0003e20000100800 */
[----:B------:R-:W-:Y:S01]  /*150c0*/  MOV R2, 0x150f0 ;  /* 0x000150f000027802 */ /* 0x000fe20000000f00 */
[----:B------:R-:W-:Y:S02]  /*150d0*/  IMAD.MOV.U32 R0, RZ, RZ, RZ ;  /* 0x000000ffff007224 */ /* 0x000fe400078e00ff */
[----:B-1----:R-:W-:Y:S05]  /*150e0*/  CALL.REL.NOINC `($__internal_20_$__cuda_sm70_shflsync_idx_p) ;  /* 0x000019f000007944 */ /* 0x002fea0003c00000 */
[----:B-----5:R-:W-:Y:S01]  /*150f0*/  MOV R4, R0 ;  /* 0x0000000000047202 */ /* 0x020fe20000000f00 */
[----:B-1----:R-:W-:-:S05]  /*15100*/  BRA `(.L_x_1236) ;  /* 0xffff389000007947 */ /* 0x002fca000383ffff */
.L_x_1142:
[----:B------:R-:W-:Y:S01]  /*15110*/  MOV R3, 0x181f ;  /* 0x0000181f00037802 */ /* 0x000fe20000000f00 */
[----:B------:R3:W-:Y:S01]  /*15120*/  STL [R1+0x4c], R9 ;  /* 0x00004c0901007387 */ /* 0x0007e20000100800 */
[----:B------:R-:W-:Y:S01]  /*15130*/  MOV R2, 0x15160 ;  /* 0x0001516000027802 */ /* 0x000fe20000000f00 */
[----:B------:R-:W-:Y:S02]  /*15140*/  IMAD.MOV.U32 R0, RZ, RZ, RZ ;  /* 0x000000ffff007224 */ /* 0x000fe400078e00ff */
[----:B-123--:R-:W-:Y:S05]  /*15150*/  CALL.REL.NOINC `($__internal_20_$__cuda_sm70_shflsync_idx_p) ;  /* 0x0000198000007944 */ /* 0x00efea0003c00000 */
[----:B-1---5:R-:W-:-:S05]  /*15160*/  BRA `(.L_x_1237) ;  /* 0xffff385000007947 */ /* 0x022fca000383ffff */
.L_x_1143:
[----:B--2---:R-:W-:Y:S01]  /*15170*/  MOV R3, 0x181f ;  /* 0x0000181f00037802 */ /* 0x004fe20000000f00 */
[----:B------:R2:W-:Y:S01]  /*15180*/  STL [R1+0x4c], R8 ;  /* 0x00004c0801007387 */ /* 0x0005e20000100800 */
[----:B------:R-:W-:Y:S01]  /*15190*/  MOV R2, 0x151c0 ;  /* 0x000151c000027802 */ /* 0x000fe20000000f00 */
[----:B------:R-:W-:Y:S03]  /*151a0*/  IMAD.MOV.U32 R0, RZ, RZ, 0x1 ;  /* 0x00000001ff007424 */ /* 0x000fe600078e00ff */
        /* <DEDUP_REMOVED lines=8> */
.L_x_1144:
[----:B------:R-:W-:Y:S01]  /*15230*/  MOV R3, 0x1c1f ;  /* 0x00001c1f00037802 */ /* 0x000fe20000000f00 */
[----:B------:R1:W-:Y:S01]  /*15240*/  STL [R1+0x4c], R4 ;  /* 0x00004c0401007387 */ /* 0x0003e20000100800 */
[----:B------:R-:W-:Y:S01]  /*15250*/  MOV R2, 0x15280 ;  /* 0x0001528000027802 */ /* 0x000fe20000000f00 */
[----:B------:R-:W-:Y:S02]  /*15260*/  IMAD.MOV.U32 R0, RZ, RZ, RZ ;  /* 0x000000ffff007224 */ /* 0x000fe400078e00ff */
[----:B-1----:R-:W-:Y:S05]  /*15270*/  CALL.REL.NOINC `($__internal_20_$__cuda_sm70_shflsync_idx_p) ;  /* 0x0000186000007944 */ /* 0x002fea0003c00000 */
[----:B-1---5:R-:W-:-:S05]  /*15280*/  BRA `(.L_x_1239) ;  /* 0xffff3c9000007947 */ /* 0x022fca000383ffff */
.L_x_1145:
[----:B------:R-:W-:Y:S01]  /*15290*/  MOV R3, 0x1c1f ;  /* 0x00001c1f00037802 */ /* 0x000fe20000000f00 */
[----:B------:R2:W-:Y:S01]  /*152a0*/  STL [R1+0x4c], R4 ;  /* 0x00004c0401007387 */ /* 0x0005e20000100800 */
[----:B------:R-:W-:Y:S01]  /*152b0*/  MOV R2, 0x152e0 ;  /* 0x000152e000027802 */ /* 0x000fe20000000f00 */
[----:B------:R-:W-:Y:S02]  /*152c0*/  IMAD.MOV.U32 R0, RZ, RZ, 0x1 ;  /* 0x00000001ff007424 */ /* 0x000fe400078e00ff */
[----:B-12---:R-:W-:Y:S05]  /*152d0*/  CALL.REL.NOINC `($__internal_20_$__cuda_sm70_shflsync_idx_p) ;  /* 0x0000180000007944 */ /* 0x006fea0003c00000 */
[----:B------:R-:W2:Y:S01]  /*152e0*/  LDL.LU R7, [R1+0x28] ;  /* 0x0000280001077983 */ /* 0x000ea20000300800 */
[----:B-----5:R-:W-:Y:S03]  /*152f0*/  IMAD.IADD R0, R5, 0x1, R0 ;  /* 0x0000000105007824 */ /* 0x020fe600078e0200 */
[----:B------:R-:W3:Y:S02]  /*15300*/  LDL.LU R4, [R1+0x24] ;  /* 0x0000240001047983 */ /* 0x000ee40000300800 */
[C---:B------:R-:W-:Y:S02]  /*15310*/  ISETP.GT.AND P1, PT, R0.reuse, RZ, PT ;  /* 0x000000ff0000720c */ /* 0x040fe40003f24270 */
[C---:B------:R-:W-:Y:S01]  /*15320*/  ISETP.GT.AND P0, PT, R0.reuse, 0x1, PT ;  /* 0x000000010000780c */ /* 0x040fe20003f04270 */
[----:B------:R-:W4:Y:S01]  /*15330*/  LDL.LU R3, [R1+0x20] ;  /* 0x0000200001037983 */ /* 0x000f220000300800 */
[C---:B------:R-:W-:Y:S02]  /*15340*/  ISETP.GT.AND P3, PT, R0.reuse, 0x8, PT ;  /* 0x000000080000780c */ /* 0x040fe40003f64270 */
[C---:B------:R-:W-:Y:S01]  /*15350*/  ISETP.GT.AND P4, PT, R0.reuse, 0x9, PT ;  /* 0x000000090000780c */ /* 0x040fe20003f84270 */
[----:B------:R-:W4:Y:S01]  /*15360*/  LDL.LU R2, [R1+0x1c] ;  /* 0x00001c0001027983 */ /* 0x000f220000300800 */
[C---:B------:R-:W-:Y:S04]  /*15370*/  ISETP.GT.AND P2, PT, R0.reuse, 0x10, PT ;  /* 0x000000100000780c */ /* 0x040fe80003f44270 */
[----:B------:R-:W-:Y:S02]  /*15380*/  FSEL R25, R171, -INF , P2 ;  /* 0xff800000ab197808 */ /* 0x000fe40001000000 */
[C---:B------:R-:W-:Y:S04]  /*15390*/  ISETP.GT.AND P2, PT, R0.reuse, 0x21, PT ;  /* 0x000000210000780c */ /* 0x040fe80003f44270 */
[----:B------:R-:W-:Y:S02]  /*153a0*/  FSEL R9, R179, -INF , P2 ;  /* 0xff800000b3097808 */ /* 0x000fe40001000000 */
[----:B--2---:R-:W-:Y:S02]  /*153b0*/  FSEL R5, R7, -INF , P1 ;  /* 0xff80000007057808 */ /* 0x004fe40000800000 */
[----:B------:R-:W-:Y:S02]  /*153c0*/  ISETP.GT.AND P1, PT, R0, 0x11, PT ;  /* 0x000000110000780c */ /* 0x000fe40003f24270 */
[----:B---3--:R-:W-:Y:S02]  /*153d0*/  FSEL R132, R4, -INF , P0 ;  /* 0xff80000004847808 */ /* 0x008fe40000000000 */
[----:B------:R-:W-:Y:S02]  /*153e0*/  ISETP.GT.AND P0, PT, R0, 0x18, PT ;  /* 0x000000180000780c */ /* 0x000fe40003f04270 */
[----:B------:R-:W-:Y:S02]  /*153f0*/  FSEL R24, R170, -INF , P1 ;  /* 0xff800000aa187808 */ /* 0x000fe40000800000 */
[----:B----4-:R-:W-:Y:S02]  /*15400*/  FSEL R27, R3, -INF , P3 ;  /* 0xff800000031b7808 */ /* 0x010fe40001800000 */
[----:B------:R-:W-:Y:S02]  /*15410*/  ISETP.GT.AND P3, PT, R0, 0x20, PT ;  /* 0x000000200000780c */ /* 0x000fe40003f64270 */
[----:B------:R-:W-:Y:S02]  /*15420*/  FSEL R26, R2, -INF , P4 ;  /* 0xff800000021a7808 */ /* 0x000fe40002000000 */
[C---:B------:R-:W-:Y:S02]  /*15430*/  ISETP.GT.AND P4, PT, R0.reuse, 0x19, PT ;  /* 0x000000190000780c */ /* 0x040fe40003f84270 */
        /* <DEDUP_REMOVED lines=19> */
[----:B------:R-:W-:Y:S02]  /*15570*/  FSEL R10, R177, -INF , P3 ;  /* 0xff800000b10a7808 */ /* 0x000fe40001800000 */
[----:B------:R-:W-:Y:S02]  /*15580*/  FMNMX.FTZ R168, R22, R2, !PT ;  /* 0x0000000216a87209 */ /* 0x000fe40007810000 */
[----:B------:R-:W-:Y:S01]  /*15590*/  FMNMX.FTZ R4, R14, R0, !PT ;  /* 0x000000000e047209 */ /* 0x000fe20007810000 */
[----:B------:R-:W-:Y:S01]  /*155a0*/  IMAD.MOV.U32 R0, RZ, RZ, 0x2 ;  /* 0x00000002ff007424 */ /* 0x000fe200078e00ff */
[----:B------:R-:W-:Y:S02]  /*155b0*/  FMNMX.FTZ R168, R10, R168, !PT ;  /* 0x000000a80aa87209 */ /* 0x000fe40007810000 */
[----:B------:R-:W-:Y:S02]  /*155c0*/  FMNMX.FTZ R4, R13, R4, !PT ;  /* 0x000000040d047209 */ /* 0x000fe40007810000 */
[----:B------:R-:W-:Y:S02]  /*155d0*/  FSEL R8, R176, -INF , P1 ;  /* 0xff800000b0087808 */ /* 0x000fe40000800000 */
[----:B------:R-:W-:Y:S02]  /*155e0*/  FMNMX.FTZ R168, R9, R168, !PT ;  /* 0x000000a809a87209 */ /* 0x000fe40007810000 */
[----:B------:R-:W-:Y:S02]  /*155f0*/  FMNMX.FTZ R4, R12, R4, !PT ;  /* 0x000000040c047209 */ /* 0x000fe40007810000 */
[----:B------:R-:W-:Y:S02]  /*15600*/  FSEL R7, R178, -INF , P0 ;  /* 0xff800000b2077808 */ /* 0x000fe40000000000 */
[----:B------:R-:W-:Y:S02]  /*15610*/  FMNMX.FTZ R168, R8, R168, !PT ;  /* 0x000000a808a87209 */ /* 0x000fe40007810000 */
[----:B------:R-:W-:Y:S02]  /*15620*/  FMNMX.FTZ R4, R11, R4, !PT ;  /* 0x000000040b047209 */ /* 0x000fe40007810000 */
[----:B------:R-:W-:Y:S02]  /*15630*/  FMNMX.FTZ R168, R7, R168, !PT ;  /* 0x000000a807a87209 */ /* 0x000fe40007810000 */
[----:B------:R-:W-:Y:S02]  /*15640*/  MOV R2, 0x15660 ;  /* 0x0001566000027802 */ /* 0x000fe40000000f00 */
[----:B-1----:R-:W-:Y:S05]  /*15650*/  CALL.REL.NOINC `($__internal_19_$__cuda_sm70_shflsync_bfly_p) ;  /* 0x0000140000007944 */ /* 0x002fea0003c00000 */
[----:B------:R-:W-:Y:S01]  /*15660*/  FMNMX.FTZ R4, R4, R0, !PT ;  /* 0x0000000004047209 */ /* 0x000fe20007810000 */
[----:B------:R-:W-:Y:S01]  /*15670*/  IMAD.MOV.U32 R0, RZ, RZ, 0x1 ;  /* 0x00000001ff007424 */ /* 0x000fe200078e00ff */
[----:B------:R-:W-:Y:S02]  /*15680*/  MOV R2, 0x156a0 ;  /* 0x000156a000027802 */ /* 0x000fe40000000f00 */
        /* <DEDUP_REMOVED lines=10> */
[----:B-1---5:R-:W-:-:S05]  /*15730*/  BRA `(.L_x_1240) ;  /* 0xffff3d5000007947 */ /* 0x022fca000383ffff */
.L_x_1148:
[----:B------:R-:W-:Y:S01]  /*15740*/  MOV R3, 0x181f ;  /* 0x0000181f00037802 */ /* 0x000fe20000000f00 */
[----:B------:R2:W-:Y:S01]  /*15750*/  STL [R1+0x4c], R6 ;  /* 0x00004c0601007387 */ /* 0x0005e20000100800 */
[----:B------:R-:W-:Y:S01]  /*15760*/  MOV R2, 0x15790 ;  /* 0x0001579000027802 */ /* 0x000fe20000000f00 */
[----:B------:R-:W-:Y:S02]  /*15770*/  IMAD.MOV.U32 R0, RZ, RZ, RZ ;  /* 0x000000ffff007224 */ /* 0x000fe400078e00ff */
[----:B-1234-:R-:W-:Y:S05]  /*15780*/  CALL.REL.NOINC `($__internal_20_$__cuda_sm70_shflsync_idx_p) ;  /* 0x0000135000007944 */ /* 0x01efea0003c00000 */
[----:B-1---5:R-:W-:-:S05]  /*15790*/  BRA `(.L_x_1241) ;  /* 0xffff586000007947 */ /* 0x022fca000383ffff */
.L_x_1151:
[----:B--2---:R-:W-:Y:S01]  /*157a0*/  MOV R3, 0x181f ;  /* 0x0000181f00037802 */ /* 0x004fe20000000f00 */
        /* <DEDUP_REMOVED lines=11> */
.L_x_1154:
[----:B------:R-:W-:Y:S01]  /*15860*/  MOV R3, 0x181f ;  /* 0x0000181f00037802 */ /* 0x000fe20000000f00 */
[----:B------:R1:W-:Y:S01]  /*15870*/  STL [R1+0x4c], R8 ;  /* 0x00004c0801007387 */ /* 0x0003e20000100800 */
[----:B------:R-:W-:Y:S01]  /*15880*/  MOV R2, 0x158b0 ;  /* 0x000158b000027802 */ /* 0x000fe20000000f00 */
[----:B------:R-:W-:Y:S02]  /*15890*/  IMAD.MOV.U32 R0, RZ, RZ, RZ ;  /* 0x000000ffff007224 */ /* 0x000fe400078e00ff */
[----:B-1----:R-:W-:Y:S05]  /*158a0*/  CALL.REL.NOINC `($__internal_20_$__cuda_sm70_shflsync_idx_p) ;  /* 0x0000123000007944 */ /* 0x002fea0003c00000 */
[----:B-----5:R-:W-:Y:S01]  /*158b0*/  MOV R4, R0 ;  /* 0x0000000000047202 */ /* 0x020fe20000000f00 */
[----:B-1----:R-:W-:-:S05]  /*158c0*/  BRA `(.L_x_1243) ;  /* 0xffff6a5000007947 */ /* 0x002fca000383ffff */
.L_x_1155:
[----:B------:R-:W-:Y:S01]  /*158d0*/  MOV R3, 0x181f ;  /* 0x0000181f00037802 */ /* 0x000fe20000000f00 */
[----:B------:R3:W-:Y:S01]  /*158e0*/  STL [R1+0x4c], R9 ;  /* 0x00004c0901007387 */ /* 0x0007e20000100800 */
[----:B------:R-:W-:Y:S01]  /*158f0*/  MOV R2, 0x15920 ;  /* 0x0001592000027802 */ /* 0x000fe20000000f00 */
[----:B------:R-:W-:Y:S02]  /*15900*/  IMAD.MOV.U32 R0, RZ, RZ, RZ ;  /* 0x000000ffff007224 */ /* 0x000fe400078e00ff */
[----:B-123--:R-:W-:Y:S05]  /*15910*/  CALL.REL.NOINC `($__internal_20_$__cuda_sm70_shflsync_idx_p) ;  /* 0x000011c000007944 */ /* 0x00efea0003c00000 */
[----:B-1---5:R-:W-:-:S05]  /*15920*/  BRA `(.L_x_1244) ;  /* 0xffff6a1000007947 */ /* 0x022fca000383ffff */
.L_x_1156:
        /* <DEDUP_REMOVED lines=12> */
.L_x_1157:
[----:B------:R-:W-:Y:S02]  /*159f0*/  MOV R0, 0x2 ;  /* 0x0000000200007802 */ /* 0x000fe40000000f00 */
[----:B------:R-:W-:Y:S02]  /*15a00*/  MOV R2, 0x15a20 ;  /* 0x00015a2000027802 */ /* 0x000fe40000000f00 */
[----:B------:R-:W-:Y:S05]  /*15a10*/  CALL.REL.NOINC `($__internal_19_$__cuda_sm70_shflsync_bfly_p) ;  /* 0x0000104000007944 */ /* 0x000fea0003c00000 */
[----:B-1---5:R-:W-:-:S05]  /*15a20*/  BRA `(.L_x_1246) ;  /* 0xffff6e3000007947 */ /* 0x022fca000383ffff */
.L_x_1158:
[----:B------:R-:W-:Y:S02]  /*15a30*/  MOV R0, 0x1 ;  /* 0x0000000100007802 */ /* 0x000fe40000000f00 */
[----:B------:R-:W-:Y:S02]  /*15a40*/  MOV R2, 0x15a60 ;  /* 0x00015a6000027802 */ /* 0x000fe40000000f00 */
[----:B------:R-:W-:Y:S05]  /*15a50*/  CALL.REL.NOINC `($__internal_19_$__cuda_sm70_shflsync_bfly_p) ;  /* 0x0000100000007944 */ /* 0x000fea0003c00000 */
[----:B------:R-:W-:Y:S01]  /*15a60*/  FMNMX.FTZ R133, R4, R0, !PT ;  /* 0x0000000004857209 */ /* 0x000fe20007810000 */
[----:B-----5:R-:W-:Y:S01]  /*15a70*/  IMAD.MOV.U32 R4, RZ, RZ, R5 ;  /* 0x000000ffff047224 */ /* 0x020fe200078e0005 */
[----:B------:R-:W-:Y:S01]  /*15a80*/  MOV R2, 0x15ab0 ;  /* 0x00015ab000027802 */ /* 0x000fe20000000f00 */
[----:B------:R-:W-:Y:S02]  /*15a90*/  IMAD.MOV.U32 R0, RZ, RZ, 0x2 ;  /* 0x00000002ff007424 */ /* 0x000fe400078e00ff */
[----:B-1----:R-:W-:Y:S05]  /*15aa0*/  CALL.REL.NOINC `($__internal_19_$__cuda_sm70_shflsync_bfly_p) ;  /* 0x00000fb000007944 */ /* 0x002fea0003c00000 */
[----:B-----5:R-:W-:Y:S01]  /*15ab0*/  FMNMX.FTZ R4, R5, R0, !PT ;  /* 0x0000000005047209 */ /* 0x020fe20007810000 */
[----:B------:R-:W-:Y:S01]  /*15ac0*/  IMAD.MOV.U32 R0, RZ, RZ, 0x1 ;  /* 0x00000001ff007424 */ /* 0x000fe200078e00ff */
[----:B------:R-:W-:Y:S02]  /*15ad0*/  MOV R2, 0x15af0 ;  /* 0x00015af000027802 */ /* 0x000fe40000000f00 */
[----:B-1----:R-:W-:Y:S05]  /*15ae0*/  CALL.REL.NOINC `($__internal_19_$__cuda_sm70_shflsync_bfly_p) ;  /* 0x00000f7000007944 */ /* 0x002fea0003c00000 */
[----:B-1---5:R-:W-:-:S05]  /*15af0*/  BRA `(.L_x_1247) ;  /* 0xffff6dd000007947 */ /* 0x022fca000383ffff */
.L_x_1160:
[----:B------:R1:W5:Y:S01]  /*15b00*/  LDL R4, [R1+0x54] ;  /* 0x0000540001047983 */ /* 0x0003620000100800 */
[----:B------:R-:W-:-:S02]  /*15b10*/  MOV R0, 0x2 ;  /* 0x0000000200007802 */ /* 0x000fc40000000f00 */
[----:B------:R-:W-:Y:S02]  /*15b20*/  MOV R2, 0x15b40 ;  /* 0x00015b4000027802 */ /* 0x000fe40000000f00 */
[----:B-1---5:R-:W-:Y:S05]  /*15b30*/  CALL.REL.NOINC `($__internal_19_$__cuda_sm70_shflsync_bfly_p) ;  /* 0x00000f2000007944 */ /* 0x022fea0003c00000 */
[----:B-1---5:R-:W-:Y:S05]  /*15b40*/  BRA `(.L_x_1248) ;  /* 0xffff869000007947 */ /* 0x022fea000383ffff */
.L_x_1161:
[----:B------:R-:W-:Y:S01]  /*15b50*/  IMAD.MOV.U32 R4, RZ, RZ, R5 ;  /* 0x000000ffff047224 */ /* 0x000fe200078e0005 */
[----:B------:R-:W-:Y:S02]  /*15b60*/  MOV R0, 0x1 ;  /* 0x0000000100007802 */ /* 0x000fe40000000f00 */
[----:B------:R-:W-:Y:S02]  /*15b70*/  MOV R2, 0x15b90 ;  /* 0x00015b9000027802 */ /* 0x000fe40000000f00 */
[----:B------:R-:W-:Y:S05]  /*15b80*/  CALL.REL.NOINC `($__internal_19_$__cuda_sm70_shflsync_bfly_p) ;  /* 0x00000ed000007944 */ /* 0x000fea0003c00000 */
[----:B------:R2:W5:Y:S02]  /*15b90*/  LDL R4, [R1+0x50] ;  /* 0x0000500001047983 */ /* 0x0005640000100800 */
[----:B-----5:R-:W-:Y:S01]  /*15ba0*/  FADD.FTZ R5, R5, R0 ;  /* 0x0000000005057221 */ /* 0x020fe20000010000 */
[----:B------:R-:W-:Y:S02]  /*15bb0*/  MOV R0, 0x2 ;  /* 0x0000000200007802 */ /* 0x000fe40000000f00 */
[----:B------:R-:W-:Y:S02]  /*15bc0*/  MOV R2, 0x15be0 ;  /* 0x00015be000027802 */ /* 0x000fe40000000f00 */
[----:B-12---:R-:W-:Y:S05]  /*15bd0*/  CALL.REL.NOINC `($__internal_19_$__cuda_sm70_shflsync_bfly_p) ;  /* 0x00000e8000007944 */ /* 0x006fea0003c00000 */
[----:B------:R-:W2:Y:S02]  /*15be0*/  LDL.LU R2, [R1+0x50] ;  /* 0x0000500001027983 */ /* 0x000ea40000300800 */
[----:B--2---:R-:W-:Y:S01]  /*15bf0*/  FADD.FTZ R4, R2, R0 ;  /* 0x0000000002047221 */ /* 0x004fe20000010000 */
[----:B------:R-:W-:-:S02]  /*15c00*/  MOV R0, 0x1 ;  /* 0x0000000100007802 */ /* 0x000fc40000000f00 */
[----:B------:R-:W-:Y:S02]  /*15c10*/  MOV R2, 0x15c30 ;  /* 0x00015c3000027802 */ /* 0x000fe40000000f00 */
[----:B-1---5:R-:W-:Y:S05]  /*15c20*/  CALL.REL.NOINC `($__internal_19_$__cuda_sm70_shflsync_bfly_p) ;  /* 0x00000e3000007944 */ /* 0x022fea0003c00000 */
[----:B------:R-:W-:Y:S01]  /*15c30*/  MOV R3, R0 ;  /* 0x0000000000037202 */ /* 0x000fe20000000f00 */
[----:B-1---5:R-:W-:Y:S05]  /*15c40*/  BRA `(.L_x_1249) ;  /* 0xffff862000007947 */ /* 0x022fea000383ffff */
.L_x_1168:
[----:B--234-:R2:W-:Y:S01]  /*15c50*/  STL [R1+0x4c], R5 ;  /* 0x00004c0501007387 */ /* 0x01c5e20000100800 */
[----:B------:R-:W-:Y:S01]  /*15c60*/  IMAD.MOV.U32 R0, RZ, RZ, RZ ;  /* 0x000000ffff007224 */ /* 0x000fe200078e00ff */
[----:B------:R-:W-:Y:S02]  /*15c70*/  MOV R3, 0x181f ;  /* 0x0000181f00037802 */ /* 0x000fe40000000f00 */
[----:B------:R-:W-:Y:S02]  /*15c80*/  MOV R2, 0x15ca0 ;  /* 0x00015ca000027802 */ /* 0x000fe40000000f00 */
[----:B-12---:R-:W-:Y:S05]  /*15c90*/  CALL.REL.NOINC `($__internal_20_$__cuda_sm70_shflsync_idx_p) ;  /* 0x00000e4000007944 */ /* 0x006fea0003c00000 */
[----:B-----5:R-:W-:Y:S01]  /*15ca0*/  MOV R4, R0 ;  /* 0x0000000000047202 */ /* 0x020fe20000000f00 */
[----:B-1----:R-:W-:Y:S05]  /*15cb0*/  BRA `(.L_x_1250) ;  /* 0xffffa26000007947 */ /* 0x002fea000383ffff */
.L_x_1169:
[----:B------:R4:W-:Y:S01]  /*15cc0*/  STL [R1+0x4c], R14 ;  /* 0x00004c0e01007387 */ /* 0x0009e20000100800 */
[----:B------:R-:W-:Y:S01]  /*15cd0*/  IMAD.MOV.U32 R0, RZ, RZ, RZ ;  /* 0x000000ffff007224 */ /* 0x000fe200078e00ff */
[----:B------:R-:W-:Y:S02]  /*15ce0*/  MOV R3, 0x181f ;  /* 0x0000181f00037802 */ /* 0x000fe40000000f00 */
[----:B------:R-:W-:-:S02]  /*15cf0*/  MOV R2, 0x15d10 ;  /* 0x00015d1000027802 */ /* 0x000fc40000000f00 */
[----:B-1234-:R-:W-:Y:S05]  /*15d00*/  CALL.REL.NOINC `($__internal_20_$__cuda_sm70_shflsync_idx_p) ;  /* 0x00000dd000007944 */ /* 0x01efea0003c00000 */
[----:B-1---5:R-:W-:Y:S05]  /*15d10*/  BRA `(.L_x_1251) ;  /* 0xffffa22000007947 */ /* 0x022fea000383ffff */
.L_x_1172:
[----:B------:R4:W-:Y:S01]  /*15d20*/  STL [R1+0x4c], R5 ;  /* 0x00004c0501007387 */ /* 0x0009e20000100800 */
[----:B--2---:R-:W-:Y:S01]  /*15d30*/  IMAD.MOV.U32 R0, RZ, RZ, 0x1 ;  /* 0x00000001ff007424 */ /* 0x004fe200078e00ff */
[----:B------:R-:W-:-:S02]  /*15d40*/  MOV R3, 0x181f ;  /* 0x0000181f00037802 */ /* 0x000fc40000000f00 */
[----:B------:R-:W-:Y:S02]  /*15d50*/  MOV R2, 0x15d70 ;  /* 0x00015d7000027802 */ /* 0x000fe40000000f00 */
[----:B-1-34-:R-:W-:Y:S05]  /*15d60*/  CALL.REL.NOINC `($__internal_20_$__cuda_sm70_shflsync_idx_p) ;  /* 0x00000d7000007944 */ /* 0x01afea0003c00000 */
[----:B------:R2:W-:Y:S01]  /*15d70*/  STL [R1+0x4c], R14 ;  /* 0x00004c0e01007387 */ /* 0x0005e20000100800 */
[----:B-----5:R-:W-:Y:S01]  /*15d80*/  IMAD.MOV.U32 R4, RZ, RZ, R0 ;  /* 0x000000ffff047224 */ /* 0x020fe200078e0000 */
[----:B------:R-:W-:Y:S01]  /*15d90*/  MOV R0, 0x1 ;  /* 0x0000000100007802 */ /* 0x000fe20000000f00 */
[----:B------:R-:W-:Y:S01]  /*15da0*/  IMAD.MOV.U32 R3, RZ, RZ, 0x181f ;  /* 0x0000181fff037424 */ /* 0x000fe200078e00ff */
[----:B------:R-:W-:Y:S02]  /*15db0*/  MOV R2, 0x15dd0 ;  /* 0x00015dd000027802 */ /* 0x000fe40000000f00 */
[----:B-12---:R-:W-:Y:S05]  /*15dc0*/  CALL.REL.NOINC `($__internal_20_$__cuda_sm70_shflsync_idx_p) ;  /* 0x00000d1000007944 */ /* 0x006fea0003c00000 */
[----:B-1---5:R-:W-:Y:S05]  /*15dd0*/  BRA `(.L_x_1252) ;  /* 0xffffa3b000007947 */ /* 0x022fea000383ffff */
.L_x_1175:
[----:B------:R3:W-:Y:S01]  /*15de0*/  STL [R1+0x4c], R5 ;  /* 0x00004c0501007387 */ /* 0x0007e20000100800 */
[----:B--2---:R-:W-:Y:S01]  /*15df0*/  IMAD.MOV.U32 R0, RZ, RZ, 0x2 ;  /* 0x00000002ff007424 */ /* 0x004fe200078e00ff */
[----:B-1----:R-:W-:Y:S02]  /*15e00*/  MOV R3, 0x181f ;  /* 0x0000181f00037802 */ /* 0x002fe40000000f00 */
[----:B------:R-:W-:Y:S02]  /*15e10*/  MOV R2, 0x15e30 ;  /* 0x00015e3000027802 */ /* 0x000fe40000000f00 */
[----:B---34-:R-:W-:Y:S05]  /*15e20*/  CALL.REL.NOINC `($__internal_20_$__cuda_sm70_shflsync_idx_p) ;  /* 0x00000cb000007944 */ /* 0x018fea0003c00000 */
[----:B-----5:R-:W-:Y:S01]  /*15e30*/  MOV R4, R0 ;  /* 0x0000000000047202 */ /* 0x020fe20000000f00 */
[----:B-1----:R-:W-:Y:S05]  /*15e40*/  BRA `(.L_x_1253) ;  /* 0xffffa53000007947 */ /* 0x002fea000383ffff */
.L_x_1176:
[----:B------:R4:W-:Y:S01]  /*15e50*/  STL [R1+0x4c], R14 ;  /* 0x00004c0e01007387 */ /* 0x0009e20000100800 */
[----:B--2---:R-:W-:Y:S01]  /*15e60*/  IMAD.MOV.U32 R0, RZ, RZ, 0x2 ;  /* 0x00000002ff007424 */ /* 0x004fe200078e00ff */
[----:B-1----:R-:W-:-:S02]  /*15e70*/  MOV R3, 0x181f ;  /* 0x0000181f00037802 */ /* 0x002fc40000000f00 */
[----:B------:R-:W-:Y:S02]  /*15e80*/  MOV R2, 0x15ea0 ;  /* 0x00015ea000027802 */ /* 0x000fe40000000f00 */
[----:B---34-:R-:W-:Y:S05]  /*15e90*/  CALL.REL.NOINC `($__internal_20_$__cuda_sm70_shflsync_idx_p) ;  /* 0x00000c4000007944 */ /* 0x018fea0003c00000 */
[----:B-1---5:R-:W-:Y:S05]  /*15ea0*/  BRA `(.L_x_1254) ;  /* 0xffffa4f000007947 */ /* 0x022fea000383ffff */
.L_x_1179:
[----:B------:R1:W-:Y:S01]  /*15eb0*/  STL [R1+0x4c], R5 ;  /* 0x00004c0501007387 */ /* 0x0003e20000100800 */
[----:B----4-:R-:W-:Y:S01]  /*15ec0*/  IMAD.MOV.U32 R0, RZ, RZ, 0x3 ;  /* 0x00000003ff007424 */ /* 0x010fe200078e00ff */
[----:B-1----:R-:W-:Y:S02]  /*15ed0*/  MOV R3, 0x181f ;  /* 0x0000181f00037802 */ /* 0x002fe40000000f00 */
[----:B------:R-:W-:Y:S02]  /*15ee0*/  MOV R2, 0x15f00 ;  /* 0x00015f0000027802 */ /* 0x000fe40000000f00 */
[----:B--23--:R-:W-:Y:S05]  /*15ef0*/  CALL.REL.NOINC `($__internal_20_$__cuda_sm70_shflsync_idx_p) ;  /* 0x00000be000007944 */ /* 0x00cfea0003c00000 */
[----:B------:R2:W-:Y:S01]  /*15f00*/  STL [R1+0x4c], R14 ;  /* 0x00004c0e01007387 */ /* 0x0005e20000100800 */
[----:B-----5:R-:W-:Y:S01]  /*15f10*/  IMAD.MOV.U32 R4, RZ, RZ, R0 ;  /* 0x000000ffff047224 */ /* 0x020fe200078e0000 */
[----:B------:R-:W-:Y:S01]  /*15f20*/  MOV R0, 0x3 ;  /* 0x0000000300007802 */ /* 0x000fe20000000f00 */
[----:B------:R-:W-:Y:S01]  /*15f30*/  IMAD.MOV.U32 R3, RZ, RZ, 0x181f ;  /* 0x0000181fff037424 */ /* 0x000fe200078e00ff */
[----:B------:R-:W-:Y:S02]  /*15f40*/  MOV R2, 0x15f60 ;  /* 0x00015f6000027802 */ /* 0x000fe40000000f00 */
[----:B-12---:R-:W-:Y:S05]  /*15f50*/  CALL.REL.NOINC `($__internal_20_$__cuda_sm70_shflsync_idx_p) ;  /* 0x00000b8000007944 */ /* 0x006fea0003c00000 */
[----:B-1---5:R-:W-:Y:S05]  /*15f60*/  BRA `(.L_x_1255) ;  /* 0xffffa63000007947 */ /* 0x022fea000383ffff */
.L_x_1181:
[----:B------:R1:W-:Y:S01]  /*15f70*/  STL [R1+0x4c], R5 ;  /* 0x00004c0501007387 */ /* 0x0003e20000100800 */
[----:B------:R-:W-:Y:S01]  /*15f80*/  IMAD.MOV.U32 R0, RZ, RZ, RZ ;  /* 0x000000ffff007224 */ /* 0x000fe200078e00ff */
[----:B------:R-:W-:-:S02]  /*15f90*/  MOV R3, 0x1c1f ;  /* 0x00001c1f00037802 */ /* 0x000fc40000000f00 */
[----:B------:R-:W-:Y:S02]  /*15fa0*/  MOV R2, 0x15fc0 ;  /* 0x00015fc000027802 */ /* 0x000fe40000000f00 */
[----:B-1----:R-:W-:Y:S05]  /*15fb0*/  CALL.REL.NOINC `($__internal_20_$__cuda_sm70_shflsync_idx_p) ;  /* 0x00000b2000007944 */ /* 0x002fea0003c00000 */
[----:B-----5:R-:W-:Y:S01]  /*15fc0*/  MOV R4, R0 ;  /* 0x0000000000047202 */ /* 0x020fe20000000f00 */
[----:B-1----:R-:W-:Y:S05]  /*15fd0*/  BRA `(.L_x_1256) ;  /* 0xffffa9a000007947 */ /* 0x002fea000383ffff */
.L_x_1182:
[----:B------:R3:W-:Y:S01]  /*15fe0*/  STL [R1+0x4c], R12 ;  /* 0x00004c0c01007387 */ /* 0x0007e20000100800 */
[----:B------:R-:W-:Y:S01]  /*15ff0*/  IMAD.MOV.U32 R0, RZ, RZ, RZ ;  /* 0x000000ffff007224 */ /* 0x000fe200078e00ff */
[----:B------:R-:W-:Y:S02]  /*16000*/  MOV R3, 0x1c1f ;  /* 0x00001c1f00037802 */ /* 0x000fe40000000f00 */
[----:B------:R-:W-:Y:S02]  /*16010*/  MOV R2, 0x16030 ;  /* 0x0001603000027802 */ /* 0x000fe40000000f00 */
[----:B-123--:R-:W-:Y:S05]  /*16020*/  CALL.REL.NOINC `($__internal_20_$__cuda_sm70_shflsync_idx_p) ;  /* 0x00000ab000007944 */ /* 0x00efea0003c00000 */
[----:B-1---5:R-:W-:Y:S05]  /*16030*/  BRA `(.L_x_1257) ;  /* 0xffffa96000007947 */ /* 0x022fea000383ffff */
.L_x_1185:
[----:B------:R1:W-:Y:S01]  /*16040*/  STL [R1+0x4c], R5 ;  /* 0x00004c0501007387 */ /* 0x0003e20000100800 */
[----:B----4-:R-:W-:Y:S01]  /*16050*/  IMAD.MOV.U32 R0, RZ, RZ, 0x1 ;  /* 0x00000001ff007424 */ /* 0x010fe200078e00ff */
[----:B--2---:R-:W-:Y:S02]  /*16060*/  MOV R3, 0x1c1f ;  /* 0x00001c1f00037802 */ /* 0x004fe40000000f00 */
[----:B------:R-:W-:Y:S02]  /*16070*/  MOV R2, 0x16090 ;  /* 0x0001609000027802 */ /* 0x000fe40000000f00 */
[----:B-1-3--:R-:W-:Y:S05]  /*16080*/  CALL.REL.NOINC `($__internal_20_$__cuda_sm70_shflsync_idx_p) ;  /* 0x00000a5000007944 */ /* 0x00afea0003c00000 */
[----:B------:R2:W-:Y:S01]  /*16090*/  STL [R1+0x4c], R12 ;  /* 0x00004c0c01007387 */ /* 0x0005e20000100800 */
[----:B-----5:R-:W-:Y:S01]  /*160a0*/  IMAD.MOV.U32 R4, RZ, RZ, R0 ;  /* 0x000000ffff047224 */ /* 0x020fe200078e0000 */
[----:B------:R-:W-:Y:S01]  /*160b0*/  MOV R0, 0x1 ;  /* 0x0000000100007802 */ /* 0x000fe20000000f00 */
[----:B------:R-:W-:Y:S01]  /*160c0*/  IMAD.MOV.U32 R3, RZ, RZ, 0x1c1f ;  /* 0x00001c1fff037424 */ /* 0x000fe200078e00ff */
[----:B------:R-:W-:-:S02]  /*160d0*/  MOV R2, 0x160f0 ;  /* 0x000160f000027802 */ /* 0x000fc40000000f00 */
[----:B-12---:R-:W-:Y:S05]  /*160e0*/  CALL.REL.NOINC `($__internal_20_$__cuda_sm70_shflsync_idx_p) ;  /* 0x000009f000007944 */ /* 0x006fea0003c00000 */
[----:B-1---5:R-:W-:Y:S05]  /*160f0*/  BRA `(.L_x_1258) ;  /* 0xffffb50000007947 */ /* 0x022fea000383ffff */
.L_x_1189:
[----:B------:R1:W-:Y:S01]  /*16100*/  STL [R1+0x4c], R5 ;  /* 0x00004c0501007387 */ /* 0x0003e20000100800 */
[----:B------:R-:W-:Y:S01]  /*16110*/  IMAD.MOV.U32 R0, RZ, RZ, RZ ;  /* 0x000000ffff007224 */ /* 0x000fe200078e00ff */
[----:B------:R-:W-:-:S02]  /*16120*/  MOV R3, 0x181f ;  /* 0x0000181f00037802 */ /* 0x000fc40000000f00 */
[----:B------:R-:W-:Y:S02]  /*16130*/  MOV R2, 0x16150 ;  /* 0x0001615000027802 */ /* 0x000fe40000000f00 */
[----:B-1----:R-:W-:Y:S05]  /*16140*/  CALL.REL.NOINC `($__internal_20_$__cuda_sm70_shflsync_idx_p) ;  /* 0x0000099000007944 */ /* 0x002fea0003c00000 */
[----:B-----5:R-:W-:Y:S01]  /*16150*/  MOV R4, R0 ;  /* 0x0000000000047202 */ /* 0x020fe20000000f00 */
[----:B-1----:R-:W-:Y:S05]  /*16160*/  BRA `(.L_x_1259) ;  /* 0xffffc94000007947 */ /* 0x002fea000383ffff */
.L_x_1190:
[----:B------:R3:W-:Y:S01]  /*16170*/  STL [R1+0x4c], R14 ;  /* 0x00004c0e01007387 */ /* 0x0007e20000100800 */
[----:B------:R-:W-:Y:S01]  /*16180*/  IMAD.MOV.U32 R0, RZ, RZ, RZ ;  /* 0x000000ffff007224 */ /* 0x000fe200078e00ff */
[----:B------:R-:W-:Y:S02]  /*16190*/  MOV R3, 0x181f ;  /* 0x0000181f00037802 */ /* 0x000fe40000000f00 */
[----:B------:R-:W-:Y:S02]  /*161a0*/  MOV R2, 0x161c0 ;  /* 0x000161c000027802 */ /* 0x000fe40000000f00 */
[----:B-123--:R-:W-:Y:S05]  /*161b0*/  CALL.REL.NOINC `($__internal_20_$__cuda_sm70_shflsync_idx_p) ;  /* 0x0000092000007944 */ /* 0x00efea0003c00000 */
[----:B-1---5:R-:W-:Y:S05]  /*161c0*/  BRA `(.L_x_1260) ;  /* 0xffffc90000007947 */ /* 0x022fea000383ffff */
.L_x_1193:
        /* <DEDUP_REMOVED lines=9> */
[----:B------:R-:W-:-:S02]  /*16260*/  MOV R2, 0x16280 ;  /* 0x0001628000027802 */ /* 0x000fc40000000f00 */
[----:B-12---:R-:W-:Y:S05]  /*16270*/  CALL.REL.NOINC `($__internal_20_$__cuda_sm70_shflsync_idx_p) ;  /* 0x0000086000007944 */ /* 0x006fea0003c00000 */
[----:B-1---5:R-:W-:Y:S05]  /*16280*/  BRA `(.L_x_1261) ;  /* 0xffffcaa000007947 */ /* 0x022fea000383ffff */
.L_x_1196:
[----:B------:R1:W-:Y:S01]  /*16290*/  STL [R1+0x4c], R5 ;  /* 0x00004c0501007387 */ /* 0x0003e20000100800 */
[----:B----4-:R-:W-:Y:S01]  /*162a0*/  IMAD.MOV.U32 R0, RZ, RZ, 0x2 ;  /* 0x00000002ff007424 */ /* 0x010fe200078e00ff */
[----:B-1----:R-:W-:-:S02]  /*162b0*/  MOV R3, 0x181f ;  /* 0x0000181f00037802 */ /* 0x002fc40000000f00 */
[----:B------:R-:W-:Y:S02]  /*162c0*/  MOV R2, 0x162e0 ;  /* 0x000162e000027802 */ /* 0x000fe40000000f00 */
[----:B--23--:R-:W-:Y:S05]  /*162d0*/  CALL.REL.NOINC `($__internal_20_$__cuda_sm70_shflsync_idx_p) ;  /* 0x0000080000007944 */ /* 0x00cfea0003c00000 */
[----:B-----5:R-:W-:Y:S01]  /*162e0*/  MOV R4, R0 ;  /* 0x0000000000047202 */ /* 0x020fe20000000f00 */
[----:B-1----:R-:W-:Y:S05]  /*162f0*/  BRA `(.L_x_1262) ;  /* 0xffffcc2000007947 */ /* 0x002fea000383ffff */
.L_x_1197:
[----:B------:R1:W-:Y:S01]  /*16300*/  STL [R1+0x4c], R14 ;  /* 0x00004c0e01007387 */ /* 0x0003e20000100800 */
[----:B----4-:R-:W-:Y:S01]  /*16310*/  IMAD.MOV.U32 R0, RZ, RZ, 0x2 ;  /* 0x00000002ff007424 */ /* 0x010fe200078e00ff */
[----:B-1----:R-:W-:Y:S02]  /*16320*/  MOV R3, 0x181f ;  /* 0x0000181f00037802 */ /* 0x002fe40000000f00 */
[----:B------:R-:W-:Y:S02]  /*16330*/  MOV R2, 0x16350 ;  /* 0x0001635000027802 */ /* 0x000fe40000000f00 */
[----:B--23--:R-:W-:Y:S05]  /*16340*/  CALL.REL.NOINC `($__internal_20_$__cuda_sm70_shflsync_idx_p) ;  /* 0x0000079000007944 */ /* 0x00cfea0003c00000 */
[----:B-1---5:R-:W-:Y:S05]  /*16350*/  BRA `(.L_x_1263) ;  /* 0xffffcbe000007947 */ /* 0x022fea000383ffff */
.L_x_1200:
[----:B------:R1:W-:Y:S01]  /*16360*/  STL [R1+0x4c], R5 ;  /* 0x00004c0501007387 */ /* 0x0003e20000100800 */
[----:B------:R-:W-:Y:S01]  /*16370*/  IMAD.MOV.U32 R0, RZ, RZ, 0x3 ;  /* 0x00000003ff007424 */ /* 0x000fe200078e00ff */
[----:B-1----:R-:W-:Y:S02]  /*16380*/  MOV R3, 0x181f ;  /* 0x0000181f00037802 */ /* 0x002fe40000000f00 */
        /* <DEDUP_REMOVED lines=9> */
.L_x_1202:
[----:B------:R1:W-:Y:S01]  /*16420*/  STL [R1+0x4c], R106 ;  /* 0x00004c6a01007387 */ /* 0x0003e20000100800 */
[----:B------:R-:W-:Y:S01]  /*16430*/  IMAD.MOV.U32 R0, RZ, RZ, RZ ;  /* 0x000000ffff007224 */ /* 0x000fe200078e00ff */
[----:B------:R-:W-:-:S02]  /*16440*/  MOV R3, 0x1f ;  /* 0x0000001f00037802 */ /* 0x000fc40000000f00 */
[----:B------:R-:W-:Y:S02]  /*16450*/  MOV R2, 0x16470 ;  /* 0x0001647000027802 */ /* 0x000fe40000000f00 */
[----:B-1----:R-:W-:Y:S05]  /*16460*/  CALL.REL.NOINC `($__internal_20_$__cuda_sm70_shflsync_idx_p) ;  /* 0x0000067000007944 */ /* 0x002fea0003c00000 */
[----:B------:R-:W-:Y:S01]  /*16470*/  MOV R9, R0 ;  /* 0x0000000000097202 */ /* 0x000fe20000000f00 */
[----:B-1---5:R-:W-:Y:S05]  /*16480*/  BRA `(.L_x_1265) ;  /* 0xffffcf6000007947 */ /* 0x022fea000383ffff */
.L_x_1203:
[----:B------:R3:W-:Y:S01]  /*16490*/  STL [R1+0x4c], R106 ;  /* 0x00004c6a01007387 */ /* 0x0007e20000100800 */
[----:B------:R-:W-:Y:S01]  /*164a0*/  IMAD.MOV.U32 R0, RZ, RZ, 0x1 ;  /* 0x00000001ff007424 */ /* 0x000fe200078e00ff */
[----:B------:R-:W-:Y:S02]  /*164b0*/  MOV R3, 0x1f ;  /* 0x0000001f00037802 */ /* 0x000fe40000000f00 */
[----:B------:R-:W-:Y:S02]  /*164c0*/  MOV R2, 0x164e0 ;  /* 0x000164e000027802 */ /* 0x000fe40000000f00 */
[----:B-123--:R-:W-:Y:S05]  /*164d0*/  CALL.REL.NOINC `($__internal_20_$__cuda_sm70_shflsync_idx_p) ;  /* 0x0000060000007944 */ /* 0x00efea0003c00000 */
[----:B------:R-:W-:Y:S01]  /*164e0*/  MOV R8, R0 ;  /* 0x0000000000087202 */ /* 0x000fe20000000f00 */
[----:B-1---5:R-:W-:Y:S05]  /*164f0*/  BRA `(.L_x_1266) ;  /* 0xffffcf1000007947 */ /* 0x022fea000383ffff */
.L_x_1204:
[----:B------:R-:W-:Y:S02]  /*16500*/  MOV R3, 0x1 ;  /* 0x0000000100037802 */ /* 0x000fe40000000f00 */
[----:B------:R-:W-:Y:S02]  /*16510*/  MOV R2, 0x16530 ;  /* 0x0001653000027802 */ /* 0x000fe40000000f00 */
[----:B-1234-:R-:W-:Y:S05]  /*16520*/  CALL.REL.NOINC `($__internal_21_$__cuda_sm70_shflsync_up_p) ;  /* 0x0000065000007944 */ /* 0x01efea0003c00000 */
[----:B------:R-:W-:Y:S05]  /*16530*/  BRA `(.L_x_1267) ;  /* 0xffffd00000007947 */ /* 0x000fea000383ffff */
.L_x_1205:
[----:B------:R-:W-:Y:S02]  /*16540*/  MOV R3, 0x2 ;  /* 0x0000000200037802 */ /* 0x000fe40000000f00 */
[----:B------:R-:W-:-:S02]  /*16550*/  MOV R2, 0x16570 ;  /* 0x0001657000027802 */ /* 0x000fc40000000f00 */
[----:B--2-4-:R-:W-:Y:S05]  /*16560*/  CALL.REL.NOINC `($__internal_21_$__cuda_sm70_shflsync_up_p) ;  /* 0x0000061000007944 */ /* 0x014fea0003c00000 */
        /* <DEDUP_REMOVED lines=23> */
.L_x_1209:
[----:B------:R-:W-:Y:S02]  /*166e0*/  MOV R3, 0x1 ;  /* 0x0000000100037802 */ /* 0x000fe40000000f00 */
[----:B------:R-:W-:Y:S02]  /*166f0*/  MOV R2, 0x16710 ;  /* 0x0001671000027802 */ /* 0x000fe40000000f00 */
[----:B------:R-:W-:Y:S05]  /*16700*/  CALL.REL.NOINC `($__internal_21_$__cuda_sm70_shflsync_up_p) ;  /* 0x0000047000007944 */ /* 0x000fea0003c00000 */
[----:B------:R-:W-:Y:S01]  /*16710*/  MOV R2, R4 ;  /* 0x0000000400027202 */ /* 0x000fe20000000f00 */
[----:B------:R-:W-:Y:S05]  /*16720*/  BRA `(.L_x_1269) ;  /* 0xffffd07000007947 */ /* 0x000fea000383ffff */
.L_x_1210:
        /* <DEDUP_REMOVED lines=26> */
.L_x_1212:
[----:B------:R-:W-:Y:S02]  /*168d0*/  SEL R0, RZ, 0x1, P0 ;  /* 0x00000001ff007807 */ /* 0x000fe40000000000 */
[----:B------:R-:W-:Y:S02]  /*168e0*/  MOV R2, 0x16900 ;  /* 0x0001690000027802 */ /* 0x000fe40000000f00 */
[----:B-1----:R-:W-:Y:S05]  /*168f0*/  CALL.REL.NOINC `($__internal_22_$__cuda_sm70_votesync_ballot) ;  /* 0x000002e000007944 */ /* 0x002fea0003c00000 */
[----:B------:R-:W-:Y:S01]  /*16900*/  MOV R10, R0 ;  /* 0x00000000000a7202 */ /* 0x000fe20000000f00 */
[----:B------:R-:W-:Y:S05]  /*16910*/  BRA `(.L_x_1271) ;  /* 0xffffd01000007947 */ /* 0x000fea000383ffff */
.L_x_1213:
[----:B------:R3:W-:Y:S01]  /*16920*/  STL [R1+0x4c], R6 ;  /* 0x00004c0601007387 */ /* 0x0007e20000100800 */
[----:B--2---:R-:W-:Y:S01]  /*16930*/  IMAD.MOV.U32 R0, RZ, RZ, R5 ;  /* 0x000000ffff007224 */ /* 0x004fe200078e0005 */
[----:B------:R-:W-:Y:S02]  /*16940*/  MOV R3, 0x1f ;  /* 0x0000001f00037802 */ /* 0x000fe40000000f00 */
[----:B------:R-:W-:Y:S02]  /*16950*/  MOV R2, 0x16970 ;  /* 0x0001697000027802 */ /* 0x000fe40000000f00 */
[----:B-1-3--:R-:W-:Y:S05]  /*16960*/  CALL.REL.NOINC `($__internal_20_$__cuda_sm70_shflsync_idx_p) ;  /* 0x0000017000007944 */ /* 0x00afea0003c00000 */
[----:B------:R2:W-:Y:S01]  /*16970*/  STL [R1+0x4c], R7 ;  /* 0x00004c0701007387 */ /* 0x0005e20000100800 */
[----:B------:R-:W-:Y:S01]  /*16980*/  IMAD.MOV.U32 R11, RZ, RZ, R0 ;  /* 0x000000ffff0b7224 */ /* 0x000fe200078e0000 */
[----:B-----5:R-:W-:Y:S01]  /*16990*/  MOV R0, R5 ;  /* 0x0000000500007202 */ /* 0x020fe20000000f00 */
[----:B------:R-:W-:Y:S01]  /*169a0*/  IMAD.MOV.U32 R3, RZ, RZ, 0x1f ;  /* 0x0000001fff037424 */ /* 0x000fe200078e00ff */
[----:B------:R-:W-:-:S02]  /*169b0*/  MOV R2, 0x169d0 ;  /* 0x000169d000027802 */ /* 0x000fc40000000f00 */
[----:B-12---:R-:W-:Y:S05]  /*169c0*/  CALL.REL.NOINC `($__internal_20_$__cuda_sm70_shflsync_idx_p) ;  /* 0x0000011000007944 */ /* 0x006fea0003c00000 */
[----:B------:R-:W-:Y:S01]  /*169d0*/  MOV R7, R0 ;  /* 0x0000000000077202 */ /* 0x000fe20000000f00 */
[----:B-1---5:R-:W-:Y:S05]  /*169e0*/  BRA `(.L_x_1272) ;  /* 0xffffcfb000007947 */ /* 0x022fea000383ffff */
.L_x_1216:
[----:B------:R3:W-:Y:S01]  /*169f0*/  STL [R1+0x4c], R4 ;  /* 0x00004c0401007387 */ /* 0x0007e20000100800 */
[----:B--2---:R-:W-:Y:S01]  /*16a00*/  IMAD.MOV.U32 R0, RZ, RZ, R5 ;  /* 0x000000ffff007224 */ /* 0x004fe200078e0005 */
[----:B------:R-:W-:-:S02]  /*16a10*/  MOV R3, 0x1f ;  /* 0x0000001f00037802 */ /* 0x000fc40000000f00 */
[----:B------:R-:W-:Y:S02]  /*16a20*/  MOV R2, 0x16a40 ;  /* 0x00016a4000027802 */ /* 0x000fe40000000f00 */
[----:B-1-34-:R-:W-:Y:S05]  /*16a30*/  CALL.REL.NOINC `($__internal_20_$__cuda_sm70_shflsync_idx_p) ;  /* 0x000000a000007944 */ /* 0x01afea0003c00000 */
[----:B------:R-:W-:Y:S01]  /*16a40*/  MOV R12, R0 ;  /* 0x00000000000c7202 */ /* 0x000fe20000000f00 */
[----:B-1---5:R-:W-:Y:S05]  /*16a50*/  BRA `(.L_x_1215) ;  /* 0xffffcfa000007947 */ /* 0x022fea000383ffff */
        .weak           $__internal_19_$__cuda_sm70_shflsync_bfly_p
        .type           $__internal_19_$__cuda_sm70_shflsync_bfly_p,@function
        .size           $__internal_19_$__cuda_sm70_shflsync_bfly_p,($__internal_20_$__cuda_sm70_shflsync_idx_p - $__internal_19_$__cuda_sm70_shflsync_bfly_p)
$__internal_19_$__cuda_sm70_shflsync_bfly_p:
[----:B------:R1:W-:Y:S01]  /*16a60*/  STL [R1+0x218], R5 ;  /* 0x0002180501007387 */ /* 0x0003e20000100800 */
[----:B------:R-:W-:Y:S02]  /*16a70*/  MOV R3, 0x1f ;  /* 0x0000001f00037802 */ /* 0x000fe40000000f00 */
[----:B-1----:R-:W-:-:S04]  /*16a80*/  MOV R5, 0xffffffff ;  /* 0xffffffff00057802 */ /* 0x002fc80000000f00 */
[----:B------:R-:W-:Y:S04]  /*16a90*/  WARPSYNC R5 ;  /* 0x0000000500007348 */ /* 0x000fe80003800000 */
[----:B------:R1:W2:Y:S04]  /*16aa0*/  SHFL.BFLY PT, R0, R4, R0, R3 ;  /* 0x0c00000004007389 */ /* 0x0002a800000e0003 */
[----:B-1----:R1:W5:Y:S01]  /*16ab0*/  LDL.LU R5, [R1+0x218] ;  /* 0x0002180001057983 */ /* 0x0023620000300800 */
[----:B------:R-:W-:-:S04]  /*16ac0*/  MOV R3, 0x0 ;  /* 0x0000000000037802 */ /* 0x000fc80000000f00 */
[----:B--2---:R-:W-:Y:S05]  /*16ad0*/  RET.REL.NODEC R2 `(_ZN7cutlass13device_kernelIN5flash19enable_sm80_to_sm89INS1_16FlashAttnFwdSm80INS1_25CollectiveMainloopFwdSm80ILi8ELi1ELb1EN4cute5tupleIJNS5_1CILi128EEENS7_ILi48EEENS7_ILi256EEEEEELi256ENS_6half_tEfNS_4arch4Sm80ELb1ELb0ELb1ELb1ELb1ELb0ELb1ELb1EEENS1_21CollectiveEpilogueFwdINS6_IJS8_SA_S9_EEENS6_IJNS7_ILi1EEESI_SI_EEESC_SE_Li256ELb1ELb1ELb1ELb0EEENS1_36VarlenDynamicPersistentTileSchedulerILi128ELi48ELi256ELi256ELb1ELb1ELb0ELb1ELb1ELb1EEEEEEEEEvNT_6ParamsE) ;  /* 0xfffe952002007950 */ /* 0x004fea0003c3ffff */
        .weak           $__internal_20_$__cuda_sm70_shflsync_idx_p
        .type           $__internal_20_$__cuda_sm70_shflsync_idx_p,@function
        .size           $__internal_20_$__cuda_sm70_shflsync_idx_p,($__internal_21_$__cuda_sm70_shflsync_up_p - $__internal_20_$__cuda_sm70_shflsync_idx_p)
$__internal_20_$__cuda_sm70_shflsync_idx_p:
[----:B------:R1:W-:Y:S04]  /*16ae0*/  STL [R1+0x21c], R5 ;  /* 0x00021c0501007387 */ /* 0x0003e80000100800 */
[----:B------:R2:W-:Y:S01]  /*16af0*/  STL [R1+0x218], R4 ;  /* 0x0002180401007387 */ /* 0x0005e20000100800 */
[----:B-1----:R-:W-:-:S03]  /*16b00*/  MOV R5, 0xffffffff ;  /* 0xffffffff00057802 */ /* 0x002fc60000000f00 */
[----:B--2---:R-:W2:Y:S01]  /*16b10*/  LDL.LU R4, [R1+0x4c] ;  /* 0x00004c0001047983 */ /* 0x004ea20000300800 */
[----:B------:R-:W-:Y:S04]  /*16b20*/  WARPSYNC R5 ;  /* 0x0000000500007348 */ /* 0x000fe80003800000 */
[----:B--2---:R1:W2:Y:S04]  /*16b30*/  SHFL.IDX PT, R0, R4, R0, R3 ;  /* 0x0000000004007389 */ /* 0x0042a800000e0003 */
[----:B-1----:R1:W5:Y:S04]  /*16b40*/  LDL.LU R5, [R1+0x21c] ;  /* 0x00021c0001057983 */ /* 0x0023680000300800 */
[----:B------:R1:W5:Y:S01]  /*16b50*/  LDL.LU R4, [R1+0x218] ;  /* 0x0002180001047983 */ /* 0x0003620000300800 */
[----:B------:R-:W-:-:S04]  /*16b60*/  MOV R3, 0x0 ;  /* 0x0000000000037802 */ /* 0x000fc80000000f00 */
[----:B--2---:R-:W-:Y:S05]  /*16b70*/  RET.REL.NODEC R2 `(_ZN7cutlass13device_kernelIN5flash19enable_sm80_to_sm89INS1_16FlashAttnFwdSm80INS1_25CollectiveMainloopFwdSm80ILi8ELi1ELb1EN4cute5tupleIJNS5_1CILi128EEENS7_ILi48EEENS7_ILi256EEEEEELi256ENS_6half_tEfNS_4arch4Sm80ELb1ELb0ELb1ELb1ELb1ELb0ELb1ELb1EEENS1_21CollectiveEpilogueFwdINS6_IJS8_SA_S9_EEENS6_IJNS7_ILi1EEESI_SI_EEESC_SE_Li256ELb1ELb1ELb1ELb0EEENS1_36VarlenDynamicPersistentTileSchedulerILi128ELi48ELi256ELi256ELb1ELb1ELb0ELb1ELb1ELb1EEEEEEEEEvNT_6ParamsE) ;  /* 0xfffe948002007950 */ /* 0x004fea0003c3ffff */
        .weak           $__internal_21_$__cuda_sm70_shflsync_up_p
        .type           $__internal_21_$__cuda_sm70_shflsync_up_p,@function
        .size           $__internal_21_$__cuda_sm70_shflsync_up_p,($__internal_22_$__cuda_sm70_votesync_ballot - $__internal_21_$__cuda_sm70_shflsync_up_p)
$__internal_21_$__cuda_sm70_shflsync_up_p:
[----:B------:R-:W-:Y:S02]  /*16b80*/  MOV R4, RZ ;  /* 0x000000ff00047202 */ /* 0x000fe40000000f00 */
[----:B------:R-:W-:-:S04]  /*16b90*/  MOV R10, 0xffffffff ;  /* 0xffffffff000a7802 */ /* 0x000fc80000000f00 */
[----:B------:R-:W-:Y:S04]  /*16ba0*/  WARPSYNC R10 ;  /* 0x0000000a00007348 */ /* 0x000fe80003800000 */
[----:B------:R1:W2:Y:S02]  /*16bb0*/  SHFL.UP PT, R4, R0, R3, R4 ;  /* 0x0400000300047389 */ /* 0x0002a400000e0004 */
[----:B-1----:R-:W-:-:S04]  /*16bc0*/  MOV R3, 0x0 ;  /* 0x0000000000037802 */ /* 0x002fc80000000f00 */
[----:B--2---:R-:W-:Y:S05]  /*16bd0*/  RET.REL.NODEC R2 `(_ZN7cutlass13device_kernelIN5flash19enable_sm80_to_sm89INS1_16FlashAttnFwdSm80INS1_25CollectiveMainloopFwdSm80ILi8ELi1ELb1EN4cute5tupleIJNS5_1CILi128EEENS7_ILi48EEENS7_ILi256EEEEEELi256ENS_6half_tEfNS_4arch4Sm80ELb1ELb0ELb1ELb1ELb1ELb0ELb1ELb1EEENS1_21CollectiveEpilogueFwdINS6_IJS8_SA_S9_EEENS6_IJNS7_ILi1EEESI_SI_EEESC_SE_Li256ELb1ELb1ELb1ELb0EEENS1_36VarlenDynamicPersistentTileSchedulerILi128ELi48ELi256ELi256ELb1ELb1ELb0ELb1ELb1ELb1EEEEEEEEEvNT_6ParamsE) ;  /* 0xfffe942002007950 */ /* 0x004fea0003c3ffff */
        .weak           $__internal_22_$__cuda_sm70_votesync_ballot
        .type           $__internal_22_$__cuda_sm70_votesync_ballot,@function
        .size           $__internal_22_$__cuda_sm70_votesync_ballot,(.L_x_3254 - $__internal_22_$__cuda_sm70_votesync_ballot)
$__internal_22_$__cuda_sm70_votesync_ballot:
[----:B------:R-:W-:Y:S01]  /*16be0*/  ISETP.NE.U32.AND P0, PT, R0, 0x1, PT ;  /* 0x000000010000780c */ /* 0x000fe20003f05070 */
[----:B------:R-:W-:-:S04]  /*16bf0*/  IMAD.MOV.U32 R3, RZ, RZ, -0x1 ;  /* 0xffffffffff037424 */ /* 0x000fc800078e00ff */
[----:B------:R-:W-:Y:S08]  /*16c00*/  WARPSYNC R3 ;  /* 0x0000000300007348 */ /* 0x000ff00003800000 */
[----:B------:R-:W-:-:S04]  /*16c10*/  VOTE.ANY R0, PT, !P0 ;  /* 0x0000000000007806 */ /* 0x000fc800040e0100 */
[----:B------:R-:W-:Y:S01]  /*16c20*/  LOP3.LUT R0, R0, R3, RZ, 0xc0, !PT ;  /* 0x0000000300007212 */ /* 0x000fe200078ec0ff */
[----:B------:R-:W-:-:S04]  /*16c30*/  IMAD.MOV.U32 R3, RZ, RZ, 0x0 ;  /* 0x00000000ff037424 */ /* 0x000fc800078e00ff */
[----:B------:R-:W-:Y:S05]  /*16c40*/  RET.REL.NODEC R2 `(_ZN7cutlass13device_kernelIN5flash19enable_sm80_to_sm89INS1_16FlashAttnFwdSm80INS1_25CollectiveMainloopFwdSm80ILi8ELi1ELb1EN4cute5tupleIJNS5_1CILi128EEENS7_ILi48EEENS7_ILi256EEEEEELi256ENS_6half_tEfNS_4arch4Sm80ELb1ELb0ELb1ELb1ELb1ELb0ELb1ELb1EEENS1_21CollectiveEpilogueFwdINS6_IJS8_SA_S9_EEENS6_IJNS7_ILi1EEESI_SI_EEESC_SE_Li256ELb1ELb1ELb1ELb0EEENS1_36VarlenDynamicPersistentTileSchedulerILi128ELi48ELi256ELi256ELb1ELb1ELb0ELb1ELb1ELb1EEEEEEEEEvNT_6ParamsE) ;  /* 0xfffe93b002007950 */ /* 0x000fea0003c3ffff */
.L_x_1273:
        /* <DEDUP_REMOVED lines=11> */
.L_x_3254:


//--------------------- .text._ZN7cutlass13device_kernelIN5flash19enable_sm80_to_sm89INS1_16FlashAttnFwdSm80INS1_25CollectiveMainloopFwdSm80ILi8ELi1ELb0EN4cute5tupleIJNS5_1CILi128EEENS7_ILi32EEENS7_ILi256EEEEEELi256ENS_6half_tEfNS_4arch4Sm80ELb1ELb0ELb1ELb1ELb1ELb1ELb1ELb1EEENS1_21CollectiveEpilogueFwdINS6_IJS8_SA_S9_EEENS6_IJNS7_ILi1EEESI_SI_EEESC_SE_Li256ELb1ELb1ELb1ELb0EEENS1_36VarlenDynamicPersistentTileSchedulerILi128ELi32ELi256ELi256ELb1ELb1ELb0ELb1ELb1ELb1EEEEEEEEEvNT_6ParamsE --------------------------
	.section	.text._ZN7cutlass13device_kernelIN5flash19enable_sm80_to_sm89INS1_16FlashAttnFwdSm80INS1_25CollectiveMainloopFwdSm80ILi8ELi1ELb0EN4cute5tupleIJNS5_1CILi128EEENS7_ILi32EEENS7_ILi256EEEEEELi256ENS_6half_tEfNS_4arch4Sm80ELb1ELb0ELb1ELb1ELb1ELb1ELb1ELb1EEENS1_21CollectiveEpilogueFwdINS6_IJS8_SA_S9_EEENS6_IJNS7_ILi1EEESI_SI_EEESC_SE_Li256ELb1ELb1ELb1ELb0EEENS1_36VarlenDynamicPersistentTileSchedulerILi128ELi32ELi256ELi256ELb1ELb1ELb0ELb1ELb1ELb1EEEEEEEEEvNT_6ParamsE,"ax",@progbits
	.sectioninfo	@"SHI_REGISTERS=255"
	.align	128
.text._ZN7cutlass13device_kernelIN5flash19enable_sm80_to_sm89INS1_16FlashAttnFwdSm80INS1_25CollectiveMainloopFwdSm80ILi8ELi1ELb0EN4cute5tupleIJNS5_1CILi128EEENS7_ILi32EEENS7_ILi256EEEEEELi256ENS_6half_tEfNS_4arch4Sm80ELb1ELb0ELb1ELb1ELb1ELb1ELb1ELb1EEENS1_21CollectiveEpilogueFwdINS6_IJS8_SA_S9_EEENS6_IJNS7_ILi1EEESI_SI_EEESC_SE_Li256ELb1ELb1ELb1ELb0EEENS1_36VarlenDynamicPersistentTileSchedulerILi128ELi32ELi256ELi256ELb1ELb1ELb0ELb1ELb1ELb1EEEEEEEEEvNT_6ParamsE:
        .type           _ZN7cutlass13device_kernelIN5flash19enable_sm80_to_sm89INS1_16FlashAttnFwdSm80INS1_25CollectiveMainloopFwdSm80ILi8ELi1ELb0EN4cute5tupleIJNS5_1CILi128EEENS7_ILi32EEENS7_ILi256EEEEEELi256ENS_6half_tEfNS_4arch4Sm80ELb1ELb0ELb1ELb1ELb1ELb1ELb1ELb1EEENS1_21CollectiveEpilogueFwdINS6_IJS8_SA_S9_EEENS6_IJNS7_ILi1EEESI_SI_EEESC_SE_Li256ELb1ELb1ELb1ELb0EEENS1_36VarlenDynamicPersistentTileSchedulerILi128ELi32ELi256ELi256ELb1ELb1ELb0ELb1ELb1ELb1EEEEEEEEEvNT_6ParamsE,@function
        .size           _ZN7cutlass13device_kernelIN5flash19enable_sm80_to_sm89INS1_16FlashAttnFwdSm80INS1_25CollectiveMainloopFwdSm80ILi8ELi1ELb0EN4cute5tupleIJNS5_1CILi128EEENS7_ILi32EEENS7_ILi256EEEEEELi256ENS_6half_tEfNS_4arch4Sm80ELb1ELb0ELb1ELb1ELb1ELb1ELb1ELb1EEENS1_21CollectiveEpilogueFwdINS6_IJS8_SA_S9_EEENS6_IJNS7_ILi1EEESI_SI_EEESC_SE_Li256ELb1ELb1ELb1ELb0EEENS1_36VarlenDynamicPersistentTileSchedulerILi128ELi32ELi256ELi256ELb1ELb1ELb0ELb1ELb1ELb1EEEEEEEEEvNT_6ParamsE,(.L_x_3259 - _ZN7cutlass13device_kernelIN5flash19enable_sm80_to_sm89INS1_16FlashAttnFwdSm80INS1_25CollectiveMainloopFwdSm80ILi8ELi1ELb0EN4cute5tupleIJNS5_1CILi128EEENS7_ILi32EEENS7_ILi256EEEEEELi256ENS_6half_tEfNS_4arch4Sm80ELb1ELb0ELb1ELb1ELb1ELb1ELb1ELb1EEENS1_21CollectiveEpilogueFwdINS6_IJS8_SA_S9_EEENS6_IJNS7_ILi1EEESI_SI_EEESC_SE_Li256ELb1ELb1ELb1ELb0EEENS1_36VarlenDynamicPersistentTileSchedulerILi128ELi32ELi256ELi256ELb1ELb1ELb0ELb1ELb1ELb1EEEEEEEEEvNT_6ParamsE)
        .other          _ZN7cutlass13device_kernelIN5flash19enable_sm80_to_sm89INS1_16FlashAttnFwdSm80INS1_25CollectiveMainloopFwdSm80ILi8ELi1ELb0EN4cute5tupleIJNS5_1CILi128EEENS7_ILi32EEENS7_ILi256EEEEEELi256ENS_6half_tEfNS_4arch4Sm80ELb1ELb0ELb1ELb1ELb1ELb1ELb1ELb1EEENS1_21CollectiveEpilogueFwdINS6_IJS8_SA_S9_EEENS6_IJNS7_ILi1EEESI_SI_EEESC_SE_Li256ELb1ELb1ELb1ELb0EEENS1_36VarlenDynamicPersistentTileSchedulerILi128ELi32ELi256ELi256ELb1ELb1ELb0ELb1ELb1ELb1EEEEEEEEEvNT_6ParamsE,@"STO_CUDA_ENTRY STV_DEFAULT"
_ZN7cutlass13device_kernelIN5flash19enable_sm80_to_sm89INS1_16FlashAttnFwdSm80INS1_25CollectiveMainloopFwdSm80ILi8ELi1ELb0EN4cute5tupleIJNS5_1CILi128EEENS7_ILi32EEENS7_ILi256EEEEEELi256ENS_6half_tEfNS_4arch4Sm80ELb1ELb0ELb1ELb1ELb1ELb1ELb1ELb1EEENS1_21CollectiveEpilogueFwdINS6_IJS8_SA_S9_EEENS6_IJNS7_ILi1EEESI_SI_EEESC_SE_Li256ELb1ELb1ELb1ELb0EEENS1_36VarlenDynamicPersistentTileSchedulerILi128ELi32ELi256ELi256ELb1ELb1ELb0ELb1ELb1ELb1EEEEEEEEEvNT_6ParamsE:
        /* <DEDUP_REMOVED lines=52> */
.L_x_1279:
        /* <DEDUP_REMOVED lines=16> */
.L_x_1482:
        /* <DEDUP_REMOVED lines=16> */
.L_x_1483:
[----:B---3--:R-:W-:-:S05]  /*0540*/  IMAD R0, R0, c[0x0][0x538], RZ ;  /* 0x00014e0000007a24 */ /* 0x008fca00078e02ff */
[----:B------:R-:W-:-:S04]  /*0550*/  IADD3 R6, R0, R6, RZ ;  /* 0x0000000600067210 */ /* 0x000fc80007ffe0ff */
[----:B------:R-:W-:-:S13]  /*0560*/  ISETP.GT.AND P0, PT, R6, UR4, PT ;  /* 0x0000000406007c0c */ /* 0x000fda000bf04270 */
[----:B-12---:R-:W-:Y:S05]  /*0570*/  @!P0 BRA `(.L_x_1279) ;  /* 0xfffffdc000008947 */ /* 0x006fea000383ffff */
.L_x_1275:
[----:B------:R-:W-:-:S05]  /*0580*/  IADD3 R11, -R0, R6, RZ ;  /* 0x00000006000b7210 */ /* 0x000fca0007ffe1ff */
[----:B------:R-:W-:-:S05]  /*0590*/  IMAD R0, R4, c[0x0][0x538], R11 ;  /* 0x00014e0004007a24 */ /* 0x000fca00078e020b */
[----:B------:R-:W-:Y:S01]  /*05a0*/  ISETP.GT.AND P0, PT, R0, UR4, PT ;  /* 0x0000000400007c0c */ /* 0x000fe2000bf04270 */
[----:B------:R-:W-:-:S12]  /*05b0*/  BRA.DIV ~URZ, `(.L_x_1280) ;  /* 0x0001c8b27f007947 */ /* 0x000fd8000b800000 */
[----:B------:R-:W-:-:S04]  /*05c0*/  VOTE.ANY R10, PT, !P0 ;  /* 0x00000000000a7806 */ /* 0x000fc800040e0100 */
.L_x_1484:
[----:B------:R-:W1:Y:S02]  /*05d0*/  POPC R5, R10 ;  /* 0x0000000a00057309 */ /* 0x000e640000000000 */
[----:B-12---:R-:W-:Y:S01]  /*05e0*/  IADD3 R235, R5, R7, RZ ;  /* 0x0000000705eb7210 */ /* 0x006fe20007ffe0ff */
[----:B------:R-:W-:Y:S05]  /*05f0*/  BRA.DIV ~URZ, `(.L_x_1281) ;  /* 0x0001c8c27f007947 */ /* 0x000fea000b800000 */
[----:B------:R1:W2:Y:S01]  /*0600*/  SHFL.IDX PT, R12, R9, R5, 0x1f ;  /* 0x00001f05090c7589 */ /* 0x0002a200000e0000 */
[----:B------:R-:W-:-:S03]  /*0610*/  MOV R6, RZ ;  /* 0x000000ff00067202 */ /* 0x000fc60000000f00 */
[----:B------:R1:W3:Y:S04]  /*0620*/  SHFL.IDX PT, R9, R8, R5, 0x1f ;  /* 0x00001f0508097589 */ /* 0x0002e800000e0000 */
.L_x_1485:
[----:B------:R-:W-:Y:S01]  /*0630*/  ISETP.NE.AND P0, PT, R10, RZ, PT ;  /* 0x000000ff0a00720c */ /* 0x000fe20003f05270 */
[----:B------:R-:W-:-:S12]  /*0640*/  BSSY B0, `(.L_x_1282) ;  /* 0x0000005000007945 */ /* 0x000fd80003800000 */
[----:B------:R-:W-:Y:S05]  /*0650*/  @!P0 BRA `(.L_x_1283) ;  /* 0x0000003000008947 */ /* 0x000fea0003800000 */
[----:B------:R-:W-:Y:S01]  /*0660*/  IADD3 R2, R5, -0x1, RZ ;  /* 0xffffffff05027810 */ /* 0x000fe20007ffe0ff */
[----:B------:R-:W-:Y:S05]  /*0670*/  BRA.DIV ~URZ, `(.L_x_1284) ;  /* 0x0001c9227f007947 */ /* 0x000fea000b800000 */
[----:B------:R4:W1:Y:S02]  /*0680*/  SHFL.IDX PT, R6, R4, R2, 0x1f ;  /* 0x00001f0204067589 */ /* 0x00086400000e0000 */
.L_x_1283:
[----:B------:R-:W-:Y:S05]  /*0690*/  BSYNC B0 ;  /* 0x0000000000007941 */ /* 0x000fea0003800000 */
.L_x_1282:
        /* <DEDUP_REMOVED lines=67> */
.L_x_1286:
        /* <DEDUP_REMOVED lines=68> */
.L_x_1287:
[----:B------:R-:W-:Y:S05]  /*0f10*/  BSYNC B0 ;  /* 0x0000000000007941 */ /* 0x000fea0003800000 */
.L_x_1285:
[----:B------:R-:W-:-:S04]  /*0f20*/  LOP3.LUT R0, RZ, R0, RZ, 0x33, !PT ;  /* 0x00000000ff007212 */ /* 0x000fc800078e33ff */
[----:B------:R-:W-:Y:S01]  /*0f30*/  IADD3 R233, R0, R12, RZ ;  /* 0x0000000c00e97210 */ /* 0x000fe20007ffe0ff */
[----:B------:R-:W-:Y:S05]  /*0f40*/  BRA `(.L_x_1288) ;  /* 0x0000004000007947 */ /* 0x000fea0003800000 */
.L_x_1276:
[----:B--2---:R-:W-:Y:S01]  /*0f50*/  IMAD.MOV.U32 R233, RZ, RZ, RZ ;  /* 0x000000ffffe97224 */ /* 0x004fe200078e00ff */
[----:B------:R-:W-:Y:S01]  /*0f60*/  MOV R234, RZ ;  /* 0x000000ff00ea7202 */ /* 0x000fe20000000f00 */
[----:B------:R-:W-:Y:S01]  /*0f70*/  IMAD.U32 R232, RZ, RZ, UR4 ;  /* 0x00000004ffe87e24 */ /* 0x000fe2000f8e00ff */
[----:B------:R-:W-:Y:S02]  /*0f80*/  MOV R235, c[0x0][0x53c] ;  /* 0x00014f0000eb7a02 */ /* 0x000fe40000000f00 */
.L_x_1288:
[----:B------:R-:W-:Y:S01]  /*0f90*/  ISETP.NE.AND P0, PT, R13, RZ, PT ;  /* 0x000000ff0d00720c */ /* 0x000fe20003f05270 */
[----:B------:R-:W-:-:S12]  /*0fa0*/  WARPSYNC 0xffffffff ;  /* 0xffffffff00007948 */ /* 0x000fd80003800000 */
[----:B------:R1:W-:Y:S04]  /*0fb0*/  @!P0 STS.128 [0x20080], R232 ;  /* 0x020080e8ff008388 */ /* 0x0003e80000000c00 */
[----:B------:R-:W-:Y:S06]  /*0fc0*/  BAR.ARV 0x5, 0x100 ;  /* 0x0144000000007b1d */ /* 0x000fec0000002000 */
.L_x_1274:
        /* <DEDUP_REMOVED lines=140> */
[----:B------:R1:W-:Y:S01]  /*1890*/  STL [R1+0x3c], R8 ;  /* 0x00003c0801007387 */ /* 0x0003e20000100800 */
[----:B------:R-:W-:-:S02]  /*18a0*/  SHF.R.S32.HI R2, RZ, 0x1f, R157 ;  /* 0x0000001fff027819 */ /* 0x000fc4000001149d */
[CC--:B------:R-:W-:Y:S01]  /*18b0*/  IADD3 R3, R11.reuse, R9.reuse, R12 ;  /* 0x000000090b037210 */ /* 0x0c0fe20007ffe00c */
[----:B------:R-:W-:Y:S01]  /*18c0*/  STL [R1+0x8], R17 ;  /* 0x0000081101007387 */ /* 0x000fe20000100800 */
[----:B------:R-:W-:Y:S01]  /*18d0*/  LOP3.LUT R4, R11, R9, RZ, 0xfc, !PT ;  /* 0x000000090b047212 */ /* 0x000fe200078efcff */
[----:B------:R-:W-:Y:S01]  /*18e0*/  IMAD.MOV.U32 R12, RZ, RZ, 0x20 ;  /* 0x00000020ff0c7424 */ /* 0x000fe200078e00ff */
[--C-:B------:R-:W-:Y:S01]  /*18f0*/  LOP3.LUT R11, R29, 0x38, R132.reuse, 0xf8, !PT ;  /* 0x000000381d0b7812 */ /* 0x100fe200078ef884 */
[----:B------:R-:W-:Y:S01]  /*1900*/  STL [R1+0x4], R7 ;  /* 0x0000040701007387 */ /* 0x000fe20000100800 */
[--C-:B------:R-:W-:Y:S02]  /*1910*/  LOP3.LUT R10, R28, 0x38, R132.reuse, 0xf8, !PT ;  /* 0x000000381c0a7812 */ /* 0x100fe400078ef884 */
[----:B------:R-:W-:Y:S01]  /*1920*/  LOP3.LUT R9, R27, 0x38, R132, 0xf8, !PT ;  /* 0x000000381b097812 */ /* 0x000fe200078ef884 */
[----:B------:R2:W-:Y:S01]  /*1930*/  STL [R1], R2 ;  /* 0x0000000201007387 */ /* 0x0005e20000100800 */
[----:B------:R-:W-:-:S02]  /*1940*/  LOP3.LUT R11, R23, R11, R24, 0xf6, !PT ;  /* 0x0000000b170b7212 */ /* 0x000fc400078ef618 */
[----:B------:R-:W-:Y:S02]  /*1950*/  LOP3.LUT R10, R21, R10, R22, 0xf6, !PT ;  /* 0x0000000a150a7212 */ /* 0x000fe400078ef616 */
[----:B------:R-:W-:Y:S02]  /*1960*/  LOP3.LUT R9, R19, R9, R20, 0xf6, !PT ;  /* 0x0000000913097212 */ /* 0x000fe400078ef614 */
[----:B------:R-:W-:Y:S02]  /*1970*/  LEA R177, R0, 0xc080, 0x1 ;  /* 0x0000c08000b17811 */ /* 0x000fe400078e08ff */
[----:B------:R-:W-:Y:S02]  /*1980*/  SHF.R.S32.HI R0, RZ, 0x3, R5 ;  /* 0x00000003ff007819 */ /* 0x000fe40000011405 */
[----:B------:R-:W-:Y:S02]  /*1990*/  LEA R11, R11, 0x10080, 0x1 ;  /* 0x000100800b0b7811 */ /* 0x000fe400078e08ff */
[----:B-1----:R-:W-:Y:S01]  /*19a0*/  LOP3.LUT R8, R8, R226, RZ, 0xfc, !PT ;  /* 0x000000e208087212 */ /* 0x002fe200078efcff */
[----:B------:R-:W-:Y:S01]  /*19b0*/  STL [R1+0xc], R0 ;  /* 0x00000c0001007387 */ /* 0x000fe20000100800 */
[----:B------:R-:W-:-:S02]  /*19c0*/  LOP3.LUT R201, R5, 0xfffffff8, RZ, 0xc0, !PT ;  /* 0xfffffff805c97812 */ /* 0x000fc400078ec0ff */
[----:B------:R-:W-:Y:S01]  /*19d0*/  LEA R5, R9, 0x10080, 0x1 ;  /* 0x0001008009057811 */ /* 0x000fe200078e08ff */
[----:B------:R-:W-:Y:S01]  /*19e0*/  IMAD.SHL.U32 R214, R8, 0x2, RZ ;  /* 0x0000000208d67824 */ /* 0x000fe200078e00ff */
[----:B------:R-:W-:Y:S01]  /*19f0*/  LEA R8, R10, 0x10080, 0x1 ;  /* 0x000100800a087811 */ /* 0x000fe200078e08ff */
[----:B------:R-:W-:Y:S01]  /*1a00*/  STL [R1+0x34], R11 ;  /* 0x0000340b01007387 */ /* 0x000fe20000100800 */
[----:B------:R-:W-:Y:S02]  /*1a10*/  LEA R182, R3, 0x10080, 0x1 ;  /* 0x0001008003b67811 */ /* 0x000fe400078e08ff */
[----:B------:R-:W-:Y:S01]  /*1a20*/  LEA R178, R4, 0x8080, 0x1 ;  /* 0x0000808004b27811 */ /* 0x000fe200078e08ff */
[----:B------:R-:W-:Y:S01]  /*1a30*/  STL [R1+0x30], R8 ;  /* 0x0000300801007387 */ /* 0x000fe20000100800 */
[----:B--2---:R-:W-:Y:S01]  /*1a40*/  IMAD.IADD R2, R26, 0x1, -R6 ;  /* 0x000000011a027824 */ /* 0x004fe200078e0a06 */
[----:B------:R-:W-:Y:S02]  /*1a50*/  SEL R6, R12, 0xffffffe0, !P1 ;  /* 0xffffffe00c067807 */ /* 0x000fe40004800000 */
[----:B------:R1:W-:Y:S01]  /*1a60*/  STL [R1+0x2c], R5 ;  /* 0x00002c0501007387 */ /* 0x0003e20000100800 */
[----:B------:R-:W-:Y:S01]  /*1a70*/  IMAD.SHL.U32 R229, R2, 0x2, RZ ;  /* 0x0000000202e57824 */ /* 0x000fe200078e00ff */
[----:B------:R-:W-:Y:S01]  /*1a80*/  SEL R2, R12, 0xffffffe0, !P4 ;  /* 0xffffffe00c027807 */ /* 0x000fe20006000000 */
[----:B------:R-:W-:Y:S01]  /*1a90*/  IMAD.IADD R242, R239, 0x1, R6 ;  /* 0x00000001eff27824 */ /* 0x000fe200078e0206 */
[----:B------:R-:W-:Y:S01]  /*1aa0*/  SEL R7, R18, 0xffffffc0, !P2 ;  /* 0xffffffc012077807 */ /* 0x000fe20005000000 */
[----:B------:R-:W-:Y:S01]  /*1ab0*/  IMAD.IADD R241, R6, 0x1, R240 ;  /* 0x0000000106f17824 */ /* 0x000fe200078e02f0 */
[C---:B------:R-:W-:Y:S01]  /*1ac0*/  IADD3 R36, R229.reuse, 0x10, RZ ;  /* 0x00000010e5247810 */ /* 0x040fe20007ffe0ff */
[----:B------:R-:W-:Y:S01]  /*1ad0*/  IMAD.IADD R183, R182, 0x1, R2 ;  /* 0x00000001b6b77824 */ /* 0x000fe200078e0202 */
[C---:B------:R-:W-:Y:S01]  /*1ae0*/  IADD3 R248, R229.reuse, 0x28, RZ ;  /* 0x00000028e5f87810 */ /* 0x040fe20007ffe0ff */
[----:B------:R-:W-:Y:S01]  /*1af0*/  IMAD.IADD R179, R2, 0x1, R178 ;  /* 0x0000000102b37824 */ /* 0x000fe200078e02b2 */
[----:B------:R-:W-:Y:S01]  /*1b00*/  IADD3 R32, R229, 0x40, RZ ;  /* 0x00000040e5207810 */ /* 0x000fe20007ffe0ff */
[--C-:B------:R-:W-:Y:S01]  /*1b10*/  IMAD.IADD R246, R239, 0x1, R7.reuse ;  /* 0x00000001eff67824 */ /* 0x100fe200078e0207 */
[----:B------:R-:W-:Y:S01]  /*1b20*/  IADD3 R29, R229, 0x58, RZ ;  /* 0x00000058e51d7810 */ /* 0x000fe20007ffe0ff */
[----:B------:R-:W-:Y:S01]  /*1b30*/  IMAD.IADD R245, R7, 0x1, R242 ;  /* 0x0000000107f57824 */ /* 0x000fe200078e02f2 */
[----:B------:R-:W-:Y:S01]  /*1b40*/  IADD3 R26, R229, 0x70, RZ ;  /* 0x00000070e51a7810 */ /* 0x000fe20007ffe0ff */
[----:B------:R-:W-:Y:S01]  /*1b50*/  IMAD.IADD R244, R7, 0x1, R240 ;  /* 0x0000000107f47824 */ /* 0x000fe200078e02f0 */
[----:B------:R-:W-:Y:S01]  /*1b60*/  SHF.R.S32.HI R9, RZ, 0x1f, R36 ;  /* 0x0000001fff097819 */ /* 0x000fe20000011424 */
[----:B------:R-:W-:Y:S01]  /*1b70*/  IMAD.IADD R243, R241, 0x1, R7 ;  /* 0x00000001f1f37824 */ /* 0x000fe200078e0207 */
[----:B------:R-:W-:-:S02]  /*1b80*/  IADD3 R23, R229, 0x88, RZ ;  /* 0x00000088e5177810 */ /* 0x000fc40007ffe0ff */
[C---:B------:R-:W-:Y:S02]  /*1b90*/  IADD3 R250, R229.reuse, 0xf8, RZ ;  /* 0x000000f8e5fa7810 */ /* 0x040fe40007ffe0ff */
[----:B------:R-:W-:Y:S02]  /*1ba0*/  SHF.R.S32.HI R9, RZ, 0x1f, R248 ;  /* 0x0000001fff097819 */ /* 0x000fe400000114f8 */
[C---:B------:R-:W-:Y:S02]  /*1bb0*/  IADD3 R20, R229.reuse, 0xa0, RZ ;  /* 0x000000a0e5147810 */ /* 0x040fe40007ffe0ff */
[C---:B-1----:R-:W-:Y:S02]  /*1bc0*/  IADD3 R5, R229.reuse, 0xe0, RZ ;  /* 0x000000e0e5057810 */ /* 0x042fe40007ffe0ff */
[----:B------:R-:W-:Y:S02]  /*1bd0*/  SHF.R.S32.HI R9, RZ, 0x1f, R32 ;  /* 0x0000001fff097819 */ /* 0x000fe40000011420 */
[----:B------:R-:W-:-:S02]  /*1be0*/  IADD3 R17, R229, 0xb8, RZ ;  /* 0x000000b8e5117810 */ /* 0x000fc40007ffe0ff */
[----:B------:R-:W-:Y:S02]  /*1bf0*/  SHF.R.S32.HI R9, RZ, 0x1f, R29 ;  /* 0x0000001fff097819 */ /* 0x000fe4000001141d */
[C---:B------:R-:W-:Y:S02]  /*1c00*/  IADD3 R10, R229.reuse, 0xd0, RZ ;  /* 0x000000d0e50a7810 */ /* 0x040fe40007ffe0ff */
[----:B------:R-:W-:Y:S02]  /*1c10*/  SHF.R.S32.HI R9, RZ, 0x1f, R26 ;  /* 0x0000001fff097819 */ /* 0x000fe4000001141a */
[----:B------:R-:W-:Y:S02]  /*1c20*/  SHF.R.S32.HI R5, RZ, 0x1f, R5 ;  /* 0x0000001fff057819 */ /* 0x000fe40000011405 */
[C---:B------:R-:W-:Y:S02]  /*1c30*/  IADD3 R8, R229.reuse, 0xd8, RZ ;  /* 0x000000d8e5087810 */ /* 0x040fe40007ffe0ff */
[----:B------:R-:W-:-:S02]  /*1c40*/  IADD3 R252, R229, 0xe8, RZ ;  /* 0x000000e8e5fc7810 */ /* 0x000fc40007ffe0ff */
[----:B------:R-:W-:Y:S02]  /*1c50*/  SHF.R.S32.HI R9, RZ, 0x1f, R23 ;  /* 0x0000001fff097819 */ /* 0x000fe40000011417 */
[----:B------:R-:W-:Y:S02]  /*1c60*/  SHF.R.S32.HI R5, RZ, 0x1f, R250 ;  /* 0x0000001fff057819 */ /* 0x000fe400000114fa */
[----:B------:R-:W-:Y:S02]  /*1c70*/  IADD3 R251, R229, 0xf0, RZ ;  /* 0x000000f0e5fb7810 */ /* 0x000fe40007ffe0ff */
[----:B------:R-:W-:Y:S02]  /*1c80*/  SHF.R.S32.HI R9, RZ, 0x1f, R20 ;  /* 0x0000001fff097819 */ /* 0x000fe40000011414 */
[----:B------:R-:W-:Y:S02]  /*1c90*/  LEA R5, R16, 0x10080, 0x1 ;  /* 0x0001008010057811 */ /* 0x000fe400078e08ff */
[----:B------:R-:W-:-:S02]  /*1ca0*/  SHF.R.S32.HI R9, RZ, 0x1f, R17 ;  /* 0x0000001fff097819 */ /* 0x000fc40000011411 */
[----:B------:R-:W-:Y:S01]  /*1cb0*/  SHF.R.S32.HI R9, RZ, 0x1f, R10 ;  /* 0x0000001fff097819 */ /* 0x000fe2000001140a */
[----:B------:R1:W-:Y:S01]  /*1cc0*/  STL [R1+0x28], R5 ;  /* 0x0000280501007387 */ /* 0x0003e20000100800 */
[----:B------:R-:W-:Y:S02]  /*1cd0*/  SHF.R.S32.HI R8, RZ, 0x1f, R8 ;  /* 0x0000001fff087819 */ /* 0x000fe40000011408 */
[----:B------:R-:W-:Y:S02]  /*1ce0*/  SHF.R.S32.HI R9, RZ, 0x1f, R252 ;  /* 0x0000001fff097819 */ /* 0x000fe400000114fc */
[----:B------:R-:W-:Y:S02]  /*1cf0*/  SHF.R.S32.HI R8, RZ, 0x1f, R251 ;  /* 0x0000001fff087819 */ /* 0x000fe400000114fb */
[----:B------:R-:W-:Y:S02]  /*1d00*/  LEA R9, R15, 0x10080, 0x1 ;  /* 0x000100800f097811 */ /* 0x000fe400078e08ff */
[----:B------:R-:W-:-:S02]  /*1d10*/  LEA R8, R14, 0x10080, 0x1 ;  /* 0x000100800e087811 */ /* 0x000fc400078e08ff */
[----:B------:R-:W-:Y:S01]  /*1d20*/  SEL R0, R18, 0xffffffc0, !P3 ;  /* 0xffffffc012007807 */ /* 0x000fe20005800000 */
[----:B------:R2:W-:Y:S01]  /*1d30*/  STL [R1+0x24], R9 ;  /* 0x0000240901007387 */ /* 0x0005e20000100800 */
[C---:B------:R-:W-:Y:S02]  /*1d40*/  IADD3 R35, R229.reuse, 0x18, RZ ;  /* 0x00000018e5237810 */ /* 0x040fe40007ffe0ff */
[C---:B------:R-:W-:Y:S01]  /*1d50*/  IADD3 R197, R132.reuse, 0x80, RZ ;  /* 0x0000008084c57810 */ /* 0x040fe20007ffe0ff */
[----:B------:R2:W-:Y:S01]  /*1d60*/  STL [R1+0x20], R8 ;  /* 0x0000200801007387 */ /* 0x0005e20000100800 */
[----:B------:R-:W-:Y:S01]  /*1d70*/  IADD3 R198, R132, 0xc0, RZ ;  /* 0x000000c084c67810 */ /* 0x000fe20007ffe0ff */
[----:B------:R-:W-:Y:S01]  /*1d80*/  IMAD.IADD R185, R182, 0x1, R0 ;  /* 0x00000001b6b97824 */ /* 0x000fe200078e0200 */
[C---:B------:R-:W-:Y:S01]  /*1d90*/  IADD3 R37, R229.reuse, 0x8, RZ ;  /* 0x00000008e5257810 */ /* 0x040fe20007ffe0ff */
[C---:B------:R-:W-:Y:S01]  /*1da0*/  IMAD.IADD R181, R0.reuse, 0x1, R178 ;  /* 0x0000000100b57824 */ /* 0x040fe200078e02b2 */
[----:B------:R-:W-:Y:S01]  /*1db0*/  IADD3 R249, R229, 0x20, RZ ;  /* 0x00000020e5f97810 */ /* 0x000fe20007ffe0ff */
[----:B------:R-:W-:Y:S01]  /*1dc0*/  IMAD.IADD R184, R183, 0x1, R0 ;  /* 0x00000001b7b87824 */ /* 0x000fe200078e0200 */
[----:B------:R-:W-:Y:S01]  /*1dd0*/  IADD3 R34, R229, 0x30, RZ ;  /* 0x00000030e5227810 */ /* 0x000fe20007ffe0ff */
[----:B------:R-:W-:Y:S01]  /*1de0*/  IMAD.IADD R180, R0, 0x1, R179 ;  /* 0x0000000100b47824 */ /* 0x000fe200078e02b3 */
[----:B-1----:R-:W-:-:S02]  /*1df0*/  LEA R5, R13, 0x10080, 0x1 ;  /* 0x000100800d057811 */ /* 0x002fc400078e08ff */
[C---:B------:R-:W-:Y:S02]  /*1e00*/  IADD3 R33, R229.reuse, 0x38, RZ ;  /* 0x00000038e5217810 */ /* 0x040fe40007ffe0ff */
[C---:B------:R-:W-:Y:S01]  /*1e10*/  IADD3 R31, R229.reuse, 0x48, RZ ;  /* 0x00000048e51f7810 */ /* 0x040fe20007ffe0ff */
[----:B------:R2:W-:Y:S01]  /*1e20*/  STL [R1+0x1c], R5 ;  /* 0x00001c0501007387 */ /* 0x0005e20000100800 */
        /* <DEDUP_REMOVED lines=10> */
[----:B------:R-:W-:Y:S02]  /*1ed0*/  IADD3 R11, R229, 0xc8, RZ ;  /* 0x000000c8e50b7810 */ /* 0x000fe40007ffe0ff */
        /* <DEDUP_REMOVED lines=21> */
[----:B--2---:R-:W-:Y:S02]  /*2030*/  SHF.R.S32.HI R11, RZ, 0x1f, R11 ;  /* 0x0000001fff0b7819 */ /* 0x004fe4000001140b */
.L_x_1481:
        /* <DEDUP_REMOVED lines=14> */
[----:B------:R-:W-:Y:S01]  /*2120*/  IMAD.MOV.U32 R110, RZ, RZ, RZ ;  /* 0x000000ffff6e7224 */ /* 0x000fe200078e00ff */
[----:B------:R-:W-:Y:S01]  /*2130*/  CS2R R12, SRZ ;  /* 0x00000000000c7805 */ /* 0x000fe2000001ff00 */
        /* <DEDUP_REMOVED lines=25> */
.L_x_1289:
[----:B------:R-:W-:-:S04]  /*22d0*/  ISETP.NE.U32.AND P0, PT, RZ, c[0x0][0x368], PT ;  /* 0x0000da00ff007a0c */ /* 0x000fc80003f05070 */
[----:B------:R-:W-:-:S13]  /*22e0*/  ISETP.NE.AND.EX P0, PT, RZ, c[0x0][0x36c], PT, P0 ;  /* 0x0000db00ff007a0c */ /* 0x000fda0003f05300 */
[----:B------:R-:W-:Y:S05]  /*22f0*/  @!P0 BRA `(.L_x_1290) ;  /* 0x0000004000008947 */ /* 0x000fea0003800000 */
[----:B---3--:R-:W-:-:S04]  /*2300*/  IADD3 R4, P0, R231, c[0x0][0x368], RZ ;  /* 0x0000da00e7047a10 */ /* 0x008fc80007f1e0ff */
[----:B------:R-:W-:-:S05]  /*2310*/  IADD3.X R5, R236, c[0x0][0x36c], RZ, P0, !PT ;  /* 0x0000db00ec057a10 */ /* 0x000fca00007fe4ff */
[----:B------:R1:W5:Y:S01]  /*2320*/  LDG.E R11, [R4.64] ;  /* 0x00000008040b7981 */ /* 0x000362000c1e1900 */
[----:B------:R-:W-:Y:S05]  /*2330*/  BRA `(.L_x_1291) ;  /* 0x0000005000007947 */ /* 0x000fea0003800000 */
.L_x_1290:
[----:B------:R-:W-:Y:S01]  /*2340*/  MOV R11, UR6 ;  /* 0x00000006000b7c02 */ /* 0x000fe20008000f00 */
[----:B------:R-:W-:Y:S05]  /*2350*/  @!P5 BRA `(.L_x_1291) ;  /* 0x000000300000d947 */ /* 0x000fea0003800000 */
[----:B---3--:R-:W2:Y:S04]  /*2360*/  LDG.E R6, [R4.64] ;  /* 0x0000000804067981 */ /* 0x008ea8000c1e1900 */
[----:B------:R-:W2:Y:S02]  /*2370*/  LDG.E R0, [R4.64+0x4] ;  /* 0x0000040804007981 */ /* 0x000ea4000c1e1900 */
[----:B--2---:R-:W-:Y:S02]  /*2380*/  IADD3 R11, -R6, R0, RZ ;  /* 0x00000000060b7210 */ /* 0x004fe40007ffe1ff */
.L_x_1291:
[----:B-1-3--:R1:W2:Y:S04]  /*2390*/  @P6 LDG.E R5, [R2.64] ;  /* 0x0000000802056981 */ /* 0x00a2a8000c1e1900 */
[----:B------:R1:W2:Y:S01]  /*23a0*/  @P6 LDG.E R4, [R2.64+0x4] ;  /* 0x0000040802046981 */ /* 0x0002a2000c1e1900 */
[----:B------:R-:W-:Y:S01]  /*23b0*/  ISETP.NE.U32.AND P0, PT, RZ, c[0x0][0x378], PT ;  /* 0x0000de00ff007a0c */ /* 0x000fe20003f05070 */
[----:B-----5:R-:W-:-:S03]  /*23c0*/  IMAD.MOV.U32 R99, RZ, RZ, R11 ;  /* 0x000000ffff637224 */ /* 0x020fc600078e000b */
[----:B------:R-:W-:Y:S01]  /*23d0*/  ISETP.NE.AND.EX P1, PT, RZ, c[0x0][0x37c], PT, P0 ;  /* 0x0000df00ff007a0c */ /* 0x000fe20003f25300 */
[----:B------:R-:W-:Y:S02]  /*23e0*/  IMAD.MOV.U32 R0, RZ, RZ, c[0x0][0x2c4] ;  /* 0x0000b100ff007624 */ /* 0x000fe400078e00ff */
[----:B------:R-:W-:-:S03]  /*23f0*/  IMAD.SHL.U32 R225, R233, 0x80, RZ ;  /* 0x00000080e9e17824 */ /* 0x000fc600078e00ff */
[----:B------:R-:W-:Y:S01]  /*2400*/  ISETP.NE.AND P2, PT, R0, 0x1, PT ;  /* 0x000000010000780c */ /* 0x000fe20003f45270 */
[----:B------:R-:W-:Y:S01]  /*2410*/  IMAD.MOV.U32 R55, RZ, RZ, c[0x0][0x228] ;  /* 0x00008a00ff377624 */ /* 0x000fe200078e00ff */
[----:B------:R-:W-:Y:S01]  /*2420*/  IADD3 R0, R225, 0x7f, RZ ;  /* 0x0000007fe1007810 */ /* 0x000fe20007ffe0ff */
[----:B------:R-:W-:-:S04]  /*2430*/  IMAD.IADD R8, R11, 0x1, -R223 ;  /* 0x000000010b087824 */ /* 0x000fc800078e0adf */
[----:B-1----:R-:W-:-:S04]  /*2440*/  @P1 IADD3 R2, P0, R231, c[0x0][0x378], RZ ;  /* 0x0000de00e7021a10 */ /* 0x002fc80007f1e0ff */
[----:B------:R-:W-:-:S05]  /*2450*/  @P1 IADD3.X R3, R236, c[0x0][0x37c], RZ, P0, !PT ;  /* 0x0000df00ec031a10 */ /* 0x000fca00007fe4ff */
[----:B------:R1:W5:Y:S01]  /*2460*/  @P1 LDG.E R99, [R2.64] ;  /* 0x0000000802631981 */ /* 0x000362000c1e1900 */
[----:B------:R-:W-:Y:S01]  /*2470*/  LOP3.LUT R7, R234, 0xff0000, RZ, 0xc0, !PT ;  /* 0x00ff0000ea077812 */ /* 0x000fe200078ec0ff */
[----:B------:R-:W-:Y:S01]  /*2480*/  BSSY B0, `(.L_x_1292) ;  /* 0x0000038000007945 */ /* 0x000fe20003800000 */
[----:B------:R-:W-:-:S04]  /*2490*/  LOP3.LUT R207, R207, 0xffffffdf, RZ, 0xc0, !PT ;  /* 0xffffffdfcfcf7812 */ /* 0x000fc800078ec0ff */
[----:B------:R-:W-:Y:S01]  /*24a0*/  @P2 LOP3.LUT R207, R207, 0x20, RZ, 0xfc, !PT ;  /* 0x00000020cfcf2812 */ /* 0x000fe200078efcff */
[----:B-1----:R-:W-:Y:S01]  /*24b0*/  @P2 IMAD.HI.U32 R2, R0, c[0x0][0x2c8], RZ ;  /* 0x0000b20000022a27 */ /* 0x002fe200078e00ff */
[----:B------:R-:W-:-:S04]  /*24c0*/  LOP3.LUT R3, R234, 0xff000000, RZ, 0xc0, !PT ;  /* 0xff000000ea037812 */ /* 0x000fc800078ec0ff */
[----:B------:R-:W-:Y:S02]  /*24d0*/  @P2 SHF.R.U32.HI R0, RZ, c[0x0][0x2cc], R2 ;  /* 0x0000b300ff002a19 */ /* 0x000fe40000011602 */
[----:B------:R-:W-:Y:S01]  /*24e0*/  SHF.R.U32.HI R6, RZ, 0x8, R3 ;  /* 0x00000008ff067819 */ /* 0x000fe20000011603 */
[----:B--2---:R-:W-:-:S04]  /*24f0*/  @P6 IMAD.IADD R55, R4, 0x1, -R5 ;  /* 0x0000000104376824 */ /* 0x004fc800078e0a05 */
[----:B------:R-:W-:-:S05]  /*2500*/  IMAD.IADD R227, R8, 0x1, R55 ;  /* 0x0000000108e37824 */ /* 0x000fca00078e0237 */
[C---:B------:R-:W-:Y:S02]  /*2510*/  IADD3 R103, R227.reuse, 0x20, -R228 ;  /* 0x00000020e3677810 */ /* 0x040fe40007ffe8e4 */
[----:B------:R-:W-:-:S03]  /*2520*/  IADD3 R2, R227, 0x1f, RZ ;  /* 0x0000001fe3027810 */ /* 0x000fc60007ffe0ff */
[----:B------:R-:W-:Y:S01]  /*2530*/  IMAD.IADD R0, R103, 0x1, R0 ;  /* 0x0000000167007824 */ /* 0x000fe200078e0200 */
[----:B------:R-:W-:-:S04]  /*2540*/  SHF.R.S32.HI R4, RZ, 0x1f, R2 ;  /* 0x0000001fff047819 */ /* 0x000fc80000011402 */
[----:B------:R-:W-:Y:S02]  /*2550*/  SHF.R.S32.HI R5, RZ, 0x1f, R0 ;  /* 0x0000001fff057819 */ /* 0x000fe40000011400 */
[----:B------:R-:W-:Y:S02]  /*2560*/  LEA.HI R3, R4, R2, RZ, 0x5 ;  /* 0x0000000204037211 */ /* 0x000fe400078f28ff */
[----:B------:R-:W-:Y:S02]  /*2570*/  LEA.HI R0, R5, R0, RZ, 0x5 ;  /* 0x0000000005007211 */ /* 0x000fe400078f28ff */
[----:B------:R-:W-:Y:S02]  /*2580*/  SHF.R.S32.HI R101, RZ, 0x5, R3 ;  /* 0x00000005ff657819 */ /* 0x000fe40000011403 */
[----:B------:R-:W-:Y:S02]  /*2590*/  SHF.R.S32.HI R0, RZ, 0x5, R0 ;  /* 0x00000005ff007819 */ /* 0x000fe40000011400 */
[----:B------:R-:W-:-:S02]  /*25a0*/  LEA.HI R2, R7, R6, RZ, 0x10 ;  /* 0x0000000607027211 */ /* 0x000fc400078f80ff */
[----:B------:R-:W-:Y:S01]  /*25b0*/  IMNMX R5, R101, R0, PT ;  /* 0x0000000065057217 */ /* 0x000fe20003800200 */
[----:B------:R-:W-:Y:S01]  /*25c0*/  IMAD.MOV.U32 R0, RZ, RZ, RZ ;  /* 0x000000ffff007224 */ /* 0x000fe200078e00ff */
[----:B------:R-:W-:Y:S02]  /*25d0*/  SHF.R.U32.HI R233, RZ, 0x10, R2 ;  /* 0x00000010ffe97819 */ /* 0x000fe40000011602 */
[----:B------:R-:W-:Y:S02]  /*25e0*/  ISETP.GE.AND P0, PT, R5, 0x1, PT ;  /* 0x000000010500780c */ /* 0x000fe40003f06270 */
[C---:B------:R-:W-:Y:S02]  /*25f0*/  ISETP.NE.AND P1, PT, R233.reuse, RZ, PT ;  /* 0x000000ffe900720c */ /* 0x040fe40003f25270 */
[----:B------:R-:W-:Y:S02]  /*2600*/  LOP3.LUT R247, R2, 0xff, RZ, 0xc0, !PT ;  /* 0x000000ff02f77812 */ /* 0x000fe400078ec0ff */
[----:B------:R-:W-:-:S07]  /*2610*/  SEL R97, R233, c[0x0][0x338], P1 ;  /* 0x0000ce00e9617a07 */ /* 0x000fce0000800000 */
        /* <DEDUP_REMOVED lines=30> */
.L_x_1293:
[----:B------:R-:W-:Y:S05]  /*2800*/  BSYNC B0 ;  /* 0x0000000000007941 */ /* 0x000fea0003800000 */
.L_x_1292:
        /* <DEDUP_REMOVED lines=30> */
[----:B------:R-:W-:Y:S01]  /*29f0*/  ISETP.NE.U32.AND P1, PT, RZ, c[0x0][0x340], PT ;  /* 0x0000d000ff007a0c */ /* 0x000fe20003f25070 */
[----:B------:R-:W-:Y:S01]  /*2a00*/  IMAD R0, R45, -0x20, R95 ;  /* 0xffffffe02d007824 */ /* 0x000fe200078e025f */
[----:B------:R-:W-:Y:S01]  /*2a10*/  SEL R10, R237, RZ, !P6 ;  /* 0x000000ffed0a7207 */ /* 0x000fe20007000000 */
[----:B------:R-:W-:Y:S01]  /*2a20*/  IMAD R4, R58, c[0x0][0x23c], R4 ;  /* 0x00008f003a047a24 */ /* 0x000fe200078e0204 */
[----:B------:R-:W-:-:S02]  /*2a30*/  ISETP.NE.AND.EX P1, PT, RZ, c[0x0][0x344], PT, P1 ;  /* 0x0000d100ff007a0c */ /* 0x000fc40003f25310 */
[----:B------:R-:W-:Y:S01]  /*2a40*/  ISETP.GT.AND P0, PT, R0, RZ, PT ;  /* 0x000000ff0000720c */ /* 0x000fe20003f04270 */
[----:B------:R-:W-:Y:S01]  /*2a50*/  IMAD.IADD R3, R3, 0x1, R4 ;  /* 0x0000000103037824 */ /* 0x000fe200078e0204 */
[----:B------:R-:W-:Y:S01]  /*2a60*/  SHF.L.U64.HI R105, R108, R104, c[0x0][0x23c] ;  /* 0x00008f006c697619 */ /* 0x000fe20000010268 */
[----:B------:R-:W-:Y:S01]  /*2a70*/  IMAD R0, R8, c[0x0][0x248], RZ ;  /* 0x0000920008007a24 */ /* 0x000fe200078e02ff */
[----:B------:R-:W-:Y:S01]  /*2a80*/  ISETP.GE.AND P4, PT, R132, c[0x0][0x1d4], PT ;  /* 0x0000750084007a0c */ /* 0x000fe20003f86270 */
[C---:B------:R-:W-:Y:S01]  /*2a90*/  IMAD.WIDE.U32 R2, R20.reuse, c[0x0][0x240], R2 ;  /* 0x0000900014027a25 */ /* 0x040fe200078e0002 */
[----:B------:R-:W-:Y:S02]  /*2aa0*/  LOP3.LUT R207, R207, 0xfffffffe, RZ, 0xc0, !PT ;  /* 0xfffffffecfcf7812 */ /* 0x000fe400078ec0ff */
[----:B------:R-:W-:Y:S01]  /*2ab0*/  ISETP.GE.AND P6, PT, R137, c[0x0][0x1d4], PT ;  /* 0x0000750089007a0c */ /* 0x000fe20003fc6270 */
[----:B------:R-:W-:Y:S01]  /*2ac0*/  IMAD R3, R20, c[0x0][0x244], R3 ;  /* 0x0000910014037a24 */ /* 0x000fe200078e0203 */
[----:B------:R-:W-:Y:S01]  /*2ad0*/  ISETP.GE.AND P5, PT, R197, c[0x0][0x1d4], PT ;  /* 0x00007500c5007a0c */ /* 0x000fe20003fa6270 */
[C---:B------:R-:W-:Y:S01]  /*2ae0*/  IMAD R4, R10.reuse, c[0x0][0x24c], R0 ;  /* 0x000093000a047a24 */ /* 0x040fe200078e0200 */
[----:B------:R-:W-:Y:S01]  /*2af0*/  @P1 IADD3 R6, P3, R231, c[0x0][0x340], RZ ;  /* 0x0000d000e7061a10 */ /* 0x000fe20007f7e0ff */
[----:B------:R-:W-:Y:S01]  /*2b00*/  IMAD.WIDE.U32 R62, R10, c[0x0][0x248], R2 ;  /* 0x000092000a3e7a25 */ /* 0x000fe200078e0002 */
[----:B------:R-:W-:-:S02]  /*2b10*/  @P0 SHF.R.S32.HI R2, RZ, 0x1f, R45 ;  /* 0x0000001fff020819 */ /* 0x000fc4000001142d */
[----:B------:R-:W-:Y:S01]  /*2b20*/  @P1 IADD3.X R7, R236, c[0x0][0x344], RZ, P3, !PT ;  /* 0x0000d100ec071a10 */ /* 0x000fe20001ffe4ff */
[----:B------:R-:W-:Y:S01]  /*2b30*/  IMAD.SHL.U32 R108, R108, 0x20, RZ ;  /* 0x000000206c6c7824 */ /* 0x000fe200078e00ff */
[----:B------:R-:W-:Y:S01]  /*2b40*/  @P4 LOP3.LUT R207, R207, 0x1, RZ, 0xfc, !PT ;  /* 0x00000001cfcf4812 */ /* 0x000fe200078efcff */
[----:B------:R-:W-:Y:S01]  /*2b50*/  @P0 IMAD R0, R105, R45, RZ ;  /* 0x0000002d69000224 */ /* 0x000fe200078e02ff */
[----:B------:R-:W-:Y:S01]  /*2b60*/  ISETP.GE.AND P4, PT, R198, c[0x0][0x1d4], PT ;  /* 0x00007500c6007a0c */ /* 0x000fe20003f86270 */
[----:B------:R-:W-:Y:S02]  /*2b70*/  IMAD.IADD R61, R63, 0x1, R4 ;  /* 0x000000013f3d7824 */ /* 0x000fe400078e0204 */
[----:B------:R-:W-:Y:S02]  /*2b80*/  @P0 IMAD.MOV.U32 R60, RZ, RZ, R62 ;  /* 0x000000ffff3c0224 */ /* 0x000fe400078e003e */
[-C--:B------:R-:W-:Y:S02]  /*2b90*/  @P0 IMAD R0, R2, R108.reuse, R0 ;  /* 0x0000006c02000224 */ /* 0x080fe400078e0200 */
[----:B------:R-:W-:-:S04]  /*2ba0*/  @P0 IMAD.WIDE.U32 R4, R45, R108, R60 ;  /* 0x0000006c2d040225 */ /* 0x000fc800078e003c */
[----:B------:R-:W-:Y:S01]  /*2bb0*/  @P0 IMAD.IADD R0, R5, 0x1, R0 ;  /* 0x0000000105000824 */ /* 0x000fe200078e0200 */
[----:B------:R-:W-:-:S04]  /*2bc0*/  @P0 LEA R2, P2, R4, c[0x0][0x220], 0x1 ;  /* 0x0000880004020a11 */ /* 0x000fc800078408ff */
[----:B------:R-:W-:Y:S02]  /*2bd0*/  @P0 LEA.HI.X R3, R4, c[0x0][0x224], R0, 0x1, P2 ;  /* 0x0000890004030a11 */ /* 0x000fe400010f0c00 */
[C---:B------:R-:W-:Y:S01]  /*2be0*/  LOP3.LUT P2, RZ, R207.reuse, 0x1, RZ, 0xc0, !PT ;  /* 0x00000001cfff7812 */ /* 0x040fe2000784c0ff */
[----:B------:R-:W2:Y:S01]  /*2bf0*/  @P1 LDG.E R0, [R6.64] ;  /* 0x0000000806001981 */ /* 0x000ea2000c1e1900 */
[----:B------:R-:W-:Y:S01]  /*2c00*/  IMAD.MOV.U32 R100, RZ, RZ, c[0x0][0x27c] ;  /* 0x00009f00ff647624 */ /* 0x000fe200078e00ff */
[----:B------:R-:W-:-:S10]  /*2c10*/  LOP3.LUT R207, R207, 0xfffffffd, RZ, 0xc0, !PT ;  /* 0xfffffffdcfcf7812 */ /* 0x000fd400078ec0ff */
[----:B------:R-:W-:Y:S01]  /*2c20*/  @!PT LDS RZ, [RZ] ;  /* 0x00000000fffff984 */ /* 0x000fe20000000800 */
[----:B------:R-:W-:Y:S01]  /*2c30*/  @!PT LDS RZ, [RZ] ;  /* 0x00000000fffff984 */ /* 0x000fe20000000800 */
[----:B------:R-:W-:Y:S01]  /*2c40*/  @!PT LDS RZ, [RZ] ;  /* 0x00000000fffff984 */ /* 0x000fe20000000800 */
[----:B------:R1:W-:Y:S01]  /*2c50*/  @P0 LDGSTS.E.BYPASS.LTC128B.128 [R194+0xc080], [R2.64], !P2 ;  /* 0x0c08000002c20fae */ /* 0x0003e2000d101d48 */
[----:B------:R-:W-:-:S03]  /*2c60*/  ISETP.GE.AND P2, PT, R132, c[0x0][0x27c], PT ;  /* 0x00009f0084007a0c */ /* 0x000fc60003f46270 */
[----:B------:R1:W-:Y:S04]  /*2c70*/  @P0 LDGSTS.E.BYPASS.LTC128B.128 [R194+0xd080], [R2.64+0x80], !P6 ;  /* 0x0d08008002c20fae */ /* 0x0003e8000f101d48 */
[----:B------:R1:W-:Y:S04]  /*2c80*/  @P0 LDGSTS.E.BYPASS.LTC128B.128 [R194+0xe080], [R2.64+0x100], !P5 ;  /* 0x0e08010002c20fae */ /* 0x0003e8000e901d48 */
[----:B------:R1:W-:Y:S01]  /*2c90*/  @P0 LDGSTS.E.BYPASS.LTC128B.128 [R194+0xf080], [R2.64+0x180], !P4 ;  /* 0x0f08018002c20fae */ /* 0x0003e2000e101d48 */
[----:B-----5:R-:W-:-:S03]  /*2ca0*/  SHF.R.S32.HI R19, RZ, 0x1f, R99 ;  /* 0x0000001fff137819 */ /* 0x020fc60000011463 */
[----:B------:R-:W0:Y:S01]  /*2cb0*/  LDGDEPBAR ;  /* 0x00000000000079af */ /* 0x000e220000000000 */
[----:B------:R-:W-:Y:S01]  /*2cc0*/  WARPSYNC 0xffffffff ;  /* 0xffffffff00007948 */ /* 0x000fe20003800000 */
[----:B------:R-:W-:Y:S01]  /*2cd0*/  @P2 LOP3.LUT R207, R207, 0x2, RZ, 0xfc, !PT ;  /* 0x00000002cfcf2812 */ /* 0x000fe200078efcff */
[----:B------:R-:W-:Y:S01]  /*2ce0*/  IMAD.SHL.U32 R100, R100, 0x2, RZ ;  /* 0x0000000264647824 */ /* 0x000fe200078e00ff */
[----:B--2---:R-:W-:Y:S01]  /*2cf0*/  @P1 SHF.R.S32.HI R18, RZ, 0x1f, R0 ;  /* 0x0000001fff121819 */ /* 0x004fe20000011400 */
[----:B------:R-:W-:Y:S02]  /*2d00*/  @!P1 IMAD.MOV.U32 R0, RZ, RZ, R237 ;  /* 0x000000ffff009224 */ /* 0x000fe400078e00ed */
[----:B------:R-:W-:Y:S02]  /*2d10*/  @!P1 IMAD.MOV.U32 R18, RZ, RZ, R238 ;  /* 0x000000ffff129224 */ /* 0x000fe400078e00ee */
[C---:B-1----:R-:W-:Y:S01]  /*2d20*/  IMAD.WIDE.U32 R2, R20.reuse, c[0x0][0x260], R132 ;  /* 0x0000980014027a25 */ /* 0x042fe200078e0084 */
[----:B------:R-:W-:Y:S01]  /*2d30*/  ISETP.GE.AND P0, PT, R137, c[0x0][0x27c], PT ;  /* 0x00009f0089007a0c */ /* 0x000fe20003f06270 */
[----:B------:R-:W-:Y:S01]  /*2d40*/  BAR.SYNC.DEFER_BLOCKING 0x0 ;  /* 0x0000000000007b1d */ /* 0x000fe20000010000 */
[----:B------:R-:W-:Y:S01]  /*2d50*/  LOP3.LUT R207, R207, 0xfffffffb, RZ, 0xc0, !PT ;  /* 0xfffffffbcfcf7812 */ /* 0x000fe200078ec0ff */
[----:B------:R-:W-:Y:S01]  /*2d60*/  IMAD R6, R9, c[0x0][0x290], RZ ;  /* 0x0000a40009067a24 */ /* 0x000fe200078e02ff */
        /* <DEDUP_REMOVED lines=61> */
[----:B------:R-:W-:Y:S01]  /*3140*/  IMAD R10, R99, c[0x0][0x294], R10 ;  /* 0x0000a500630a7a24 */ /* 0x000fe200078e020a */
[----:B------:R-:W-:Y:S01]  /*3150*/  SHF.L.U64.HI R104, R107, R104, c[0x0][0x284] ;  /* 0x0000a1006b687619 */ /* 0x000fe20000010268 */
[----:B------:R-:W-:Y:S01]  /*3160*/  IMAD R0, R99, c[0x0][0x284], R14 ;  /* 0x0000a10063007a24 */ /* 0x000fe200078e020e */
        /* <DEDUP_REMOVED lines=21> */
.L_x_1313:
        /* <DEDUP_REMOVED lines=92> */
.L_x_1299:
[----:B------:R-:W-:Y:S05]  /*3880*/  BSYNC B0 ;  /* 0x0000000000007941 */ /* 0x000fea0003800000 */
.L_x_1298:
        /* <DEDUP_REMOVED lines=38> */
[----:B------:R-:W-:Y:S02]  /*3af0*/  @!P0 SHF.R.U32.HI R25, RZ, 0x10, R25 ;  /* 0x00000010ff198819 */ /* 0x000fe40000011619 */
[----:B-1----:R-:W-:Y:S02]  /*3b00*/  @!P0 MOV R0, R8 ;  /* 0x0000000800008202 */ /* 0x002fe40000000f00 */
[----:B------:R-:W-:Y:S03]  /*3b10*/  @!P0 MOV R4, R9 ;  /* 0x0000000900048202 */ /* 0x000fe60000000f00 */
[--C-:B------:R-:W-:Y:S02]  /*3b20*/  @!P0 HADD2.F32 R21, -RZ, R0.reuse.H1_H1 ;  /* 0x30000000ff158230 */ /* 0x100fe40000004100 */
[----:B------:R-:W-:Y:S03]  /*3b30*/  @!P0 HADD2.F32 R2, -RZ, R0.H0_H0 ;  /* 0x20000000ff028230 */ /* 0x000fe60000004100 */
[CC--:B------:R-:W-:Y:S02]  /*3b40*/  @!P0 FMUL.FTZ R23, R21.reuse, R3.reuse ;  /* 0x0000000315178220 */ /* 0x0c0fe40000410000 */
[C---:B------:R-:W-:Y:S02]  /*3b50*/  @!P0 FMUL.FTZ R0, R2.reuse, R3 ;  /* 0x0000000302008220 */ /* 0x040fe40000410000 */
[-C--:B------:R-:W-:Y:S01]  /*3b60*/  @!P0 FFMA.FTZ R41, R2, R22.reuse, -R23 ;  /* 0x0000001602298223 */ /* 0x080fe20000010817 */
[----:B------:R-:W-:Y:S01]  /*3b70*/  @!P0 HADD2.F32 R2, -RZ, R5.H0_H0 ;  /* 0x20000005ff028230 */ /* 0x000fe20000004100 */
[----:B------:R-:W-:Y:S01]  /*3b80*/  @!P0 IMAD.MOV.U32 R3, RZ, RZ, R10 ;  /* 0x000000ffff038224 */ /* 0x000fe200078e000a */
[--C-:B------:R-:W-:Y:S01]  /*3b90*/  @!P0 HADD2.F32 R23, -RZ, R4.reuse.H1_H1 ;  /* 0x30000004ff178230 */ /* 0x100fe20000004100 */
[----:B------:R-:W-:Y:S01]  /*3ba0*/  @!P0 FFMA.FTZ R0, R21, R22, R0 ;  /* 0x0000001615008223 */ /* 0x000fe20000010000 */
[----:B------:R-:W-:Y:S02]  /*3bb0*/  @!P0 HADD2.F32 R4, -RZ, R4.H0_H0 ;  /* 0x20000004ff048230 */ /* 0x000fe40000004100 */
[----:B------:R-:W-:Y:S01]  /*3bc0*/  @!P0 HADD2.F32 R21, -RZ, R24.H0_H0 ;  /* 0x20000018ff158230 */ /* 0x000fe20000004100 */
[CC--:B------:R-:W-:Y:S01]  /*3bd0*/  @!P0 FMUL.FTZ R5, R23.reuse, R2.reuse ;  /* 0x0000000217058220 */ /* 0x0c0fe20000410000 */
[--C-:B------:R-:W-:Y:S01]  /*3be0*/  @!P0 HADD2.F32 R22, -RZ, R3.reuse.H1_H1 ;  /* 0x30000003ff168230 */ /* 0x100fe20000004100 */
[C---:B------:R-:W-:Y:S01]  /*3bf0*/  @!P0 FMUL.FTZ R2, R4.reuse, R2 ;  /* 0x0000000204028220 */ /* 0x040fe20000410000 */
[----:B------:R-:W-:Y:S01]  /*3c00*/  @!P0 HADD2.F32 R24, -RZ, R32.H0_H0 ;  /* 0x20000020ff188230 */ /* 0x000fe20000004100 */
[----:B------:R-:W-:Y:S01]  /*3c10*/  @!P0 FFMA.FTZ R38, R4, R21, -R5 ;  /* 0x0000001504268223 */ /* 0x000fe20000010805 */
[----:B------:R-:W-:Y:S01]  /*3c20*/  @!P0 MOV R5, R11 ;  /* 0x0000000b00058202 */ /* 0x000fe20000000f00 */
[-C--:B------:R-:W-:Y:S01]  /*3c30*/  @!P0 FMUL.FTZ R32, R22, R16.reuse ;  /* 0x0000001016208220 */ /* 0x080fe20000410000 */
[----:B------:R-:W-:Y:S01]  /*3c40*/  @!P0 HADD2.F32 R4, -RZ, R3.H0_H0 ;  /* 0x20000003ff048230 */ /* 0x000fe20000004100 */
[----:B------:R-:W-:Y:S04]  /*3c50*/  @!P0 FFMA.FTZ R2, R23, R21, R2 ;  /* 0x0000001517028223 */ /* 0x000fe80000010002 */
[----:B------:R-:W-:Y:S01]  /*3c60*/  @!P0 FMUL.FTZ R3, R4, R16 ;  /* 0x0000001004038220 */ /* 0x000fe20000410000 */
[----:B------:R-:W-:Y:S01]  /*3c70*/  @!P0 F2FP.PACK_AB R2, R2, R38 ;  /* 0x000000260202823e */ /* 0x000fe200000000ff */
[-C--:B------:R-:W-:Y:S01]  /*3c80*/  @!P0 FFMA.FTZ R32, R4, R24.reuse, -R32 ;  /* 0x0000001804208223 */ /* 0x080fe20000010820 */
[----:B------:R-:W-:Y:S01]  /*3c90*/  @!P0 HADD2.F32 R4, -RZ, R17.H0_H0 ;  /* 0x20000011ff048230 */ /* 0x000fe20000004100 */
[----:B------:R-:W-:Y:S01]  /*3ca0*/  @!P0 FFMA.FTZ R3, R22, R24, R3 ;  /* 0x0000001816038223 */ /* 0x000fe20000010003 */
[--C-:B------:R-:W-:Y:S01]  /*3cb0*/  @!P0 HADD2.F32 R16, -RZ, R5.reuse.H1_H1 ;  /* 0x30000005ff108230 */ /* 0x100fe20000004100 */
[----:B------:R-:W-:Y:S01]  /*3cc0*/  @!P0 IMAD.MOV.U32 R9, RZ, RZ, R2 ;  /* 0x000000ffff098224 */ /* 0x000fe200078e0002 */
[----:B------:R-:W-:Y:S02]  /*3cd0*/  @!P0 HADD2.F32 R5, -RZ, R5.H0_H0 ;  /* 0x20000005ff058230 */ /* 0x000fe40000004100 */
[----:B------:R-:W-:Y:S01]  /*3ce0*/  @!P0 F2FP.PACK_AB R3, R3, R32 ;  /* 0x000000200303823e */ /* 0x000fe200000000ff */
[----:B------:R-:W-:Y:S01]  /*3cf0*/  @!P0 HADD2.F32 R17, -RZ, R25.H0_H0 ;  /* 0x20000019ff118230 */ /* 0x000fe20000004100 */
[-C--:B------:R-:W-:Y:S02]  /*3d00*/  @!P0 FMUL.FTZ R25, R16, R4.reuse ;  /* 0x0000000410198220 */ /* 0x080fe40000410000 */
[----:B------:R-:W-:Y:S01]  /*3d10*/  @!P0 MOV R10, R3 ;  /* 0x00000003000a8202 */ /* 0x000fe20000000f00 */
[C---:B------:R-:W-:Y:S02]  /*3d20*/  @!P0 FMUL.FTZ R4, R5.reuse, R4 ;  /* 0x0000000405048220 */ /* 0x040fe40000410000 */
[----:B------:R-:W-:Y:S01]  /*3d30*/  @!P0 FFMA.FTZ R25, R5, R17, -R25 ;  /* 0x0000001105198223 */ /* 0x000fe20000010819 */
[----:B------:R-:W-:Y:S01]  /*3d40*/  @!P0 F2FP.PACK_AB R5, R0, R41 ;  /* 0x000000290005823e */ /* 0x000fe200000000ff */
[----:B------:R-:W-:Y:S03]  /*3d50*/  @!P0 FFMA.FTZ R4, R16, R17, R4 ;  /* 0x0000001110048223 */ /* 0x000fe60000010004 */
[----:B------:R-:W-:Y:S02]  /*3d60*/  @!P0 MOV R8, R5 ;  /* 0x0000000500088202 */ /* 0x000fe40000000f00 */
[----:B------:R-:W-:Y:S04]  /*3d70*/  @!P0 F2FP.PACK_AB R0, R4, R25 ;  /* 0x000000190400823e */ /* 0x000fe800000000ff */
[----:B------:R-:W-:Y:S05]  /*3d80*/  @!P0 MOV R11, R0 ;  /* 0x00000000000b8202 */ /* 0x000fea0000000f00 */
[----:B------:R1:W-:Y:S02]  /*3d90*/  ST.E.128 [R36.64], R8 ;  /* 0x0000000824007985 */ /* 0x0003e4000c101d08 */
.L_x_1302:
[----:B------:R-:W-:Y:S05]  /*3da0*/  BSYNC B0 ;  /* 0x0000000000007941 */ /* 0x000fea0003800000 */
.L_x_1301:
        /* <DEDUP_REMOVED lines=39> */
[--C-:B------:R-:W-:Y:S02]  /*4020*/  @!P0 HADD2.F32 R5, -RZ, R4.reuse.H0_H0 ;  /* 0x20000004ff058230 */ /* 0x100fe40000004100 */
        /* <DEDUP_REMOVED lines=18> */
.L_x_1304:
[----:B------:R-:W-:Y:S05]  /*4150*/  BSYNC B0 ;  /* 0x0000000000007941 */ /* 0x000fea0003800000 */
.L_x_1303:
        /* <DEDUP_REMOVED lines=58> */
.L_x_1306:
[----:B------:R-:W-:Y:S05]  /*4500*/  BSYNC B0 ;  /* 0x0000000000007941 */ /* 0x000fea0003800000 */
.L_x_1305:
        /* <DEDUP_REMOVED lines=58> */
.L_x_1297:
        /* <DEDUP_REMOVED lines=31> */
.L_x_1308:
[----:B------:R-:W-:Y:S05]  /*4aa0*/  BSYNC B0 ;  /* 0x0000000000007941 */ /* 0x000fea0003800000 */
.L_x_1307:
        /* <DEDUP_REMOVED lines=147> */
.L_x_1310:
[----:B------:R-:W-:Y:S05]  /*53e0*/  BSYNC B0 ;  /* 0x0000000000007941 */ /* 0x000fea0003800000 */
.L_x_1309:
        /* <DEDUP_REMOVED lines=25> */
[----:B------:R-:W-:Y:S01]  /*5580*/  @!P0 SHF.R.U32.HI R21, RZ, 0x10, R29 ;  /* 0x00000010ff158819 */ /* 0x000fe2000001161d */
[----:B------:R-:W-:Y:S01]  /*5590*/  IMAD.SHL.U32 R0, R0, 0x2, RZ ;  /* 0x0000000200007824 */ /* 0x000fe200078e00ff */
[----:B------:R-:W-:Y:S02]  /*55a0*/  @!P0 SHF.R.U32.HI R7, RZ, 0x10, R13 ;  /* 0x00000010ff078819 */ /* 0x000fe4000001160d */
[----:B------:R-:W-:Y:S02]  /*55b0*/  @!P0 SHF.R.U64 R13, R28, 0x10, R29 ;  /* 0x000000101c0d8819 */ /* 0x000fe4000000121d */
[----:B------:R-:W1:Y:S01]  /*55c0*/  LDS.128 R32, [R0+0xc080] ;  /* 0x00c0800000207984 */ /* 0x000e620000000c00 */
[----:B------:R-:W-:Y:S01]  /*55d0*/  @!P0 HADD2.F32 R7, -RZ, R7.H0_H0 ;  /* 0x20000007ff078230 */ /* 0x000fe20000004100 */
[--C-:B------:R-:W-:Y:S01]  /*55e0*/  @!P0 SHF.R.U64 R10, R14, 0x10, R15.reuse ;  /* 0x000000100e0a8819 */ /* 0x100fe2000000120f */
[----:B------:R-:W-:Y:S01]  /*55f0*/  @!P0 HADD2.F32 R13, -RZ, R13.H0_H0 ;  /* 0x2000000dff0d8230 */ /* 0x000fe20000004100 */
[----:B------:R-:W-:Y:S02]  /*5600*/  @!P0 SHF.R.U32.HI R8, RZ, 0x10, R15 ;  /* 0x00000010ff088819 */ /* 0x000fe4000001160f */
[----:B------:R-:W-:Y:S01]  /*5610*/  @!P0 SHF.R.U32.HI R15, RZ, 0x10, R31 ;  /* 0x00000010ff0f8819 */ /* 0x000fe2000001161f */
[----:B------:R-:W-:Y:S02]  /*5620*/  @!P0 HADD2.F32 R10, -RZ, R10.H0_H0 ;  /* 0x2000000aff0a8230 */ /* 0x000fe40000004100 */
[----:B------:R-:W-:Y:S02]  /*5630*/  @!P0 HADD2.F32 R8, -RZ, R8.H0_H0 ;  /* 0x20000008ff088230 */ /* 0x000fe40000004100 */
[----:B------:R-:W-:Y:S01]  /*5640*/  @!P0 HADD2.F32 R24, -RZ, R15.H0_H0 ;  /* 0x2000000fff188230 */ /* 0x000fe20000004100 */
[----:B-1----:R-:W-:Y:S01]  /*5650*/  @!P0 IMAD.MOV.U32 R12, RZ, RZ, R32 ;  /* 0x000000ffff0c8224 */ /* 0x002fe200078e0020 */
[----:B------:R-:W-:Y:S02]  /*5660*/  @!P0 MOV R0, R16 ;  /* 0x0000001000008202 */ /* 0x000fe40000000f00 */
[----:B------:R-:W-:Y:S02]  /*5670*/  @!P0 MOV R25, R34 ;  /* 0x0000002200198202 */ /* 0x000fe40000000f00 */
        /* <DEDUP_REMOVED lines=13> */
[----:B------:R-:W-:Y:S01]  /*5750*/  @!P0 HADD2.F32 R22, -RZ, R39.H0_H0 ;  /* 0x20000027ff168230 */ /* 0x000fe20000004100 */
[-C--:B------:R-:W-:Y:S01]  /*5760*/  @!P0 FFMA.FTZ R37, R3, R13.reuse, -R14 ;  /* 0x0000000d03258223 */ /* 0x080fe2000001080e */
[----:B------:R-:W-:Y:S01]  /*5770*/  @!P0 HADD2.F32 R14, -RZ, R21.H0_H0 ;  /* 0x20000015ff0e8230 */ /* 0x000fe20000004100 */
[----:B------:R-:W-:Y:S01]  /*5780*/  @!P0 FFMA.FTZ R2, R12, R13, R2 ;  /* 0x0000000d0c028223 */ /* 0x000fe20000010002 */
[----:B------:R-:W-:Y:S02]  /*5790*/  @!P0 HADD2.F32 R13, -RZ, R5.H1_H1 ;  /* 0x30000005ff0d8230 */ /* 0x000fe40000004100 */
[----:B------:R-:W-:Y:S02]  /*57a0*/  @!P0 HADD2.F32 R3, -RZ, R11.H1_H1 ;  /* 0x3000000bff038230 */ /* 0x000fe40000004100 */
[----:B------:R-:W-:Y:S01]  /*57b0*/  @!P0 HADD2.F32 R11, -RZ, R5.H0_H0 ;  /* 0x20000005ff0b8230 */ /* 0x000fe20000004100 */
[----:B------:R-:W-:Y:S01]  /*57c0*/  @!P0 FMUL.FTZ R21, R13, R7 ;  /* 0x000000070d158220 */ /* 0x000fe20000410000 */
[----:B------:R-:W-:Y:S02]  /*57d0*/  @!P0 HADD2.F32 R5, -RZ, R4.H1_H1 ;  /* 0x30000004ff058230 */ /* 0x000fe40000004100 */
[----:B------:R-:W-:Y:S02]  /*57e0*/  @!P0 HADD2.F32 R12, -RZ, R38.H1_H1 ;  /* 0x30000026ff0c8230 */ /* 0x000fe40000004100 */
[----:B------:R-:W-:Y:S01]  /*57f0*/  @!P0 HADD2.F32 R6, -RZ, R4.H0_H0 ;  /* 0x20000004ff068230 */ /* 0x000fe20000004100 */
[----:B------:R-:W-:Y:S01]  /*5800*/  @!P0 FMUL.FTZ R4, R11, R3 ;  /* 0x000000030b048220 */ /* 0x000fe20000410000 */
[--C-:B------:R-:W-:Y:S01]  /*5810*/  @!P0 HADD2.F32 R23, -RZ, R9.reuse.H1_H1 ;  /* 0x30000009ff178230 */ /* 0x100fe20000004100 */
[C---:B------:R-:W-:Y:S01]  /*5820*/  @!P0 FFMA.FTZ R27, R5.reuse, R14, -R21 ;  /* 0x0000000e051b8223 */ /* 0x040fe20000010815 */
[----:B------:R-:W-:Y:S01]  /*5830*/  @!P0 HADD2.F32 R21, -RZ, R9.H0_H0 ;  /* 0x20000009ff158230 */ /* 0x000fe20000004100 */
[C---:B------:R-:W-:Y:S02]  /*5840*/  @!P0 FFMA.FTZ R31, R6.reuse, R12, -R4 ;  /* 0x0000000c061f8223 */ /* 0x040fe40000010804 */
[----:B------:R-:W-:Y:S01]  /*5850*/  @!P0 FMUL.FTZ R4, R5, R7 ;  /* 0x0000000705048220 */ /* 0x000fe20000410000 */
[--C-:B------:R-:W-:Y:S01]  /*5860*/  @!P0 HADD2.F32 R7, -RZ, R20.reuse.H0_H0 ;  /* 0x20000014ff078230 */ /* 0x100fe20000004100 */
[----:B------:R-:W-:Y:S01]  /*5870*/  @!P0 IMAD.MOV.U32 R5, RZ, RZ, R19 ;  /* 0x000000ffff058224 */ /* 0x000fe200078e0013 */
[----:B------:R-:W-:Y:S01]  /*5880*/  @!P0 F2FP.PACK_AB R27, R27, R31 ;  /* 0x0000001f1b1b823e */ /* 0x000fe200000000ff */
[----:B------:R-:W-:Y:S02]  /*5890*/  @!P0 FMUL.FTZ R3, R6, R3 ;  /* 0x0000000306038220 */ /* 0x000fe40000410000 */
[----:B------:R-:W-:Y:S01]  /*58a0*/  @!P0 FMUL.FTZ R9, R23, R8 ;  /* 0x0000000817098220 */ /* 0x000fe20000410000 */
[--C-:B------:R-:W-:Y:S01]  /*58b0*/  @!P0 HADD2.F32 R6, -RZ, R5.reuse.H0_H0 ;  /* 0x20000005ff068230 */ /* 0x100fe20000004100 */
[-C--:B------:R-:W-:Y:S01]  /*58c0*/  @!P0 FMUL.FTZ R15, R21, R7.reuse ;  /* 0x00000007150f8220 */ /* 0x080fe20000410000 */
[----:B------:R-:W-:Y:S01]  /*58d0*/  @!P0 HADD2.F32 R5, -RZ, R5.H1_H1 ;  /* 0x30000005ff058230 */ /* 0x000fe20000004100 */
[----:B------:R-:W-:Y:S01]  /*58e0*/  @!P0 FFMA.FTZ R3, R11, R12, R3 ;  /* 0x0000000c0b038223 */ /* 0x000fe20000010003 */
[----:B------:R-:W-:Y:S01]  /*58f0*/  @!P0 HADD2.F32 R11, -RZ, R39.H1_H1 ;  /* 0x30000027ff0b8230 */ /* 0x000fe20000004100 */
[C---:B------:R-:W-:Y:S01]  /*5900*/  @!P0 FFMA.FTZ R30, R6.reuse, R22, -R15 ;  /* 0x00000016061e8223 */ /* 0x040fe2000001080f */
[--C-:B------:R-:W-:Y:S01]  /*5910*/  @!P0 HADD2.F32 R15, -RZ, R25.reuse.H0_H0 ;  /* 0x20000019ff0f8230 */ /* 0x100fe20000004100 */
[C---:B------:R-:W-:Y:S01]  /*5920*/  @!P0 FFMA.FTZ R29, R5.reuse, R24, -R9 ;  /* 0x00000018051d8223 */ /* 0x040fe20000010809 */
[----:B------:R-:W-:Y:S01]  /*5930*/  @!P0 HADD2.F32 R12, -RZ, R25.H1_H1 ;  /* 0x30000019ff0c8230 */ /* 0x000fe20000004100 */
[----:B------:R-:W-:Y:S02]  /*5940*/  @!P0 IMAD.MOV.U32 R9, RZ, RZ, R18 ;  /* 0x000000ffff098224 */ /* 0x000fe400078e0012 */
[----:B------:R-:W-:Y:S01]  /*5950*/  @!P0 FMUL.FTZ R8, R5, R8 ;  /* 0x0000000805088220 */ /* 0x000fe20000410000 */
[----:B------:R-:W-:Y:S01]  /*5960*/  @!P0 HADD2.F32 R5, -RZ, R20.H1_H1 ;  /* 0x30000014ff058230 */ /* 0x000fe20000004100 */
[----:B------:R-:W-:Y:S01]  /*5970*/  @!P0 FMUL.FTZ R7, R6, R7 ;  /* 0x0000000706078220 */ /* 0x000fe20000410000 */
[--C-:B------:R-:W-:Y:S01]  /*5980*/  @!P0 HADD2.F32 R6, -RZ, R9.reuse.H0_H0 ;  /* 0x20000009ff068230 */ /* 0x100fe20000004100 */
[----:B------:R-:W-:Y:S01]  /*5990*/  @!P0 FMUL.FTZ R25, R12, R10 ;  /* 0x0000000a0c198220 */ /* 0x000fe20000410000 */
[----:B------:R-:W-:Y:S01]  /*59a0*/  @!P0 HADD2.F32 R9, -RZ, R9.H1_H1 ;  /* 0x30000009ff098230 */ /* 0x000fe20000004100 */
[-C--:B------:R-:W-:Y:S02]  /*59b0*/  @!P0 FMUL.FTZ R20, R15, R5.reuse ;  /* 0x000000050f148220 */ /* 0x080fe40000410000 */
[C---:B------:R-:W-:Y:S02]  /*59c0*/  @!P0 FMUL.FTZ R5, R6.reuse, R5 ;  /* 0x0000000506058220 */ /* 0x040fe40000410000 */
[-C--:B------:R-:W-:Y:S01]  /*59d0*/  @!P0 FFMA.FTZ R28, R6, R11.reuse, -R20 ;  /* 0x0000000b061c8223 */ /* 0x080fe20000010814 */
[----:B------:R-:W-:Y:S01]  /*59e0*/  @!P0 HADD2.F32 R20, -RZ, R26.H0_H0 ;  /* 0x2000001aff148230 */ /* 0x000fe20000004100 */
[----:B------:R-:W-:Y:S01]  /*59f0*/  @!P0 F2FP.PACK_AB R26, R37, R44 ;  /* 0x0000002c251a823e */ /* 0x000fe200000000ff */
[----:B------:R-:W-:Y:S02]  /*5a00*/  @!P0 FMUL.FTZ R6, R9, R10 ;  /* 0x0000000a09068220 */ /* 0x000fe40000410000 */
[----:B------:R-:W-:Y:S01]  /*5a10*/  @!P0 FFMA.FTZ R4, R13, R14, R4 ;  /* 0x0000000e0d048223 */ /* 0x000fe20000010004 */
[----:B------:R-:W-:Y:S01]  /*5a20*/  @!P0 MOV R16, R26 ;  /* 0x0000001a00108202 */ /* 0x000fe20000000f00 */
[----:B------:R-:W-:Y:S01]  /*5a30*/  @!P0 FFMA.FTZ R10, R9, R20, -R25 ;  /* 0x00000014090a8223 */ /* 0x000fe20000010819 */
[----:B------:R-:W-:Y:S01]  /*5a40*/  @!P0 F2FP.PACK_AB R25, R29, R30 ;  /* 0x0000001e1d19823e */ /* 0x000fe200000000ff */
[----:B------:R-:W-:Y:S01]  /*5a50*/  @!P0 FFMA.FTZ R5, R15, R11, R5 ;  /* 0x0000000b0f058223 */ /* 0x000fe20000010005 */
[----:B------:R-:W-:Y:S01]  /*5a60*/  @!P0 F2FP.PACK_AB R9, R2, R0 ;  /* 0x000000000209823e */ /* 0x000fe200000000ff */
[----:B------:R-:W-:Y:S01]  /*5a70*/  @!P0 IMAD.MOV.U32 R17, RZ, RZ, R27 ;  /* 0x000000ffff118224 */ /* 0x000fe200078e001b */
        /* <DEDUP_REMOVED lines=21> */
.L_x_1296:
        /* <DEDUP_REMOVED lines=27> */
.L_x_1300:
[----:B------:R-:W-:Y:S05]  /*5d80*/  BSYNC B1 ;  /* 0x0000000000017941 */ /* 0x000fea0003800000 */
.L_x_1295:
        /* <DEDUP_REMOVED lines=59> */
.L_x_1312:
[----:B-123--:R-:W-:Y:S05]  /*6140*/  BSYNC B0 ;  /* 0x0000000000007941 */ /* 0x00efea0003800000 */
.L_x_1311:
        /* <DEDUP_REMOVED lines=23> */
.L_x_1294:
[----:B------:R-:W-:Y:S01]  /*62c0*/  IMAD.MOV.U32 R0, RZ, RZ, c[0x0][0x2c4] ;  /* 0x0000b100ff007624 */ /* 0x000fe200078e00ff */
[----:B------:R-:W-:Y:S04]  /*62d0*/  BSSY B0, `(.L_x_1314) ;  /* 0x000002a000007945 */ /* 0x000fe80003800000 */
[----:B------:R-:W-:-:S02]  /*62e0*/  ISETP.NE.AND P3, PT, R0, 0x1, PT ;  /* 0x000000010000780c */ /* 0x000fc40003f65270 */
[----:B------:R-:W-:-:S11]  /*62f0*/  IADD3 R0, R225, 0x7f, RZ ;  /* 0x0000007fe1007810 */ /* 0x000fd60007ffe0ff */
[----:B------:R-:W-:-:S05]  /*6300*/  @P3 IMAD.HI.U32 R2, R0, c[0x0][0x2c8], RZ ;  /* 0x0000b20000023a27 */ /* 0x000fca00078e00ff */
[----:B------:R-:W-:-:S05]  /*6310*/  @P3 SHF.R.U32.HI R0, RZ, c[0x0][0x2cc], R2 ;  /* 0x0000b300ff003a19 */ /* 0x000fca0000011602 */
[----:B------:R-:W-:-:S05]  /*6320*/  IMAD.IADD R0, R103, 0x1, R0 ;  /* 0x0000000167007824 */ /* 0x000fca00078e0200 */
[----:B------:R-:W-:-:S04]  /*6330*/  SHF.R.S32.HI R2, RZ, 0x1f, R0 ;  /* 0x0000001fff027819 */ /* 0x000fc80000011400 */
[----:B------:R-:W-:-:S04]  /*6340*/  LEA.HI R0, R2, R0, RZ, 0x5 ;  /* 0x0000000002007211 */ /* 0x000fc800078f28ff */
[----:B------:R-:W-:-:S04]  /*6350*/  SHF.R.S32.HI R0, RZ, 0x5, R0 ;  /* 0x00000005ff007819 */ /* 0x000fc80000011400 */
[----:B-1----:R-:W-:Y:S01]  /*6360*/  IMNMX R5, R101, R0, PT ;  /* 0x0000000065057217 */ /* 0x002fe20003800200 */
[----:B------:R-:W-:-:S03]  /*6370*/  IMAD.MOV.U32 R0, RZ, RZ, RZ ;  /* 0x000000ffff007224 */ /* 0x000fc600078e00ff */
[----:B------:R-:W-:-:S13]  /*6380*/  ISETP.GE.AND P0, PT, R5, 0x1, PT ;  /* 0x000000010500780c */ /* 0x000fda0003f06270 */
        /* <DEDUP_REMOVED lines=30> */
.L_x_1315:
[----:B------:R-:W-:Y:S05]  /*6570*/  BSYNC B0 ;  /* 0x0000000000007941 */ /* 0x000fea0003800000 */
.L_x_1314:
        /* <DEDUP_REMOVED lines=77> */
[----:B------:R-:W-:Y:S01]  /*6a50*/  SHF.R.S32.HI R0, RZ, 0x1f, R110 ;  /* 0x0000001fff007819 */ /* 0x000fe2000001146e */
[--C-:B------:R-:W-:Y:S01]  /*6a60*/  IMAD.IADD R4, R211, 0x1, R225.reuse ;  /* 0x00000001d3047824 */ /* 0x100fe200078e02e1 */
[----:B------:R-:W-:Y:S01]  /*6a70*/  ISETP.NE.U32.AND P0, PT, RZ, c[0x0][0x348], PT ;  /* 0x0000d200ff007a0c */ /* 0x000fe20003f05070 */
[----:B------:R-:W-:Y:S01]  /*6a80*/  IMAD.IADD R13, R208, 0x1, R225 ;  /* 0x00000001d00d7824 */ /* 0x000fe200078e02e1 */
[----:B------:R-:W-:Y:S01]  /*6a90*/  LOP3.LUT R215, R234, 0xffff, RZ, 0xc0, !PT ;  /* 0x0000ffffead77812 */ /* 0x000fe200078ec0ff */
[----:B------:R-:W-:Y:S01]  /*6aa0*/  IMAD R0, R0, c[0x0][0x178], RZ ;  /* 0x00005e0000007a24 */ /* 0x000fe200078e02ff */
[----:B------:R-:W-:Y:S01]  /*6ab0*/  ISETP.NE.AND.EX P0, PT, RZ, c[0x0][0x34c], PT, P0 ;  /* 0x0000d300ff007a0c */ /* 0x000fe20003f05300 */
[----:B------:R-:W-:Y:S01]  /*6ac0*/  @P3 IMAD.HI.U32 R7, R4, c[0x0][0x2c8], RZ ;  /* 0x0000b20004073a27 */ /* 0x000fe200078e00ff */
[----:B------:R-:W-:Y:S02]  /*6ad0*/  ISETP.GE.AND P5, PT, R132, c[0x0][0x198], PT ;  /* 0x0000660084007a0c */ /* 0x000fe40003fa6270 */
[----:B------:R-:W-:Y:S01]  /*6ae0*/  SEL R6, R238, RZ, !P0 ;  /* 0x000000ffee067207 */ /* 0x000fe20004000000 */
[----:B------:R-:W-:Y:S01]  /*6af0*/  IMAD R0, R110, c[0x0][0x17c], R0 ;  /* 0x00005f006e007a24 */ /* 0x000fe200078e0200 */
[----:B------:R-:W-:-:S02]  /*6b00*/  SEL R5, R237, RZ, !P0 ;  /* 0x000000ffed057207 */ /* 0x000fc40004000000 */
[----:B------:R-:W-:Y:S01]  /*6b10*/  ISETP.GE.AND P4, PT, R137, c[0x0][0x198], PT ;  /* 0x0000660089007a0c */ /* 0x000fe20003f86270 */
[----:B------:R-:W-:Y:S01]  /*6b20*/  IMAD R6, R6, c[0x0][0x1c0], RZ ;  /* 0x0000700006067a24 */ /* 0x000fe200078e02ff */
[----:B------:R-:W-:Y:S02]  /*6b30*/  ISETP.GE.AND P2, PT, R198, c[0x0][0x198], PT ;  /* 0x00006600c6007a0c */ /* 0x000fe40003f46270 */
[----:B------:R-:W-:Y:S01]  /*6b40*/  IADD3 R114, R195, -0x1, RZ ;  /* 0xffffffffc3727810 */ /* 0x000fe20007ffe0ff */
[----:B------:R-:W-:Y:S02]  /*6b50*/  IMAD R6, R5, c[0x0][0x1c4], R6 ;  /* 0x0000710005067a24 */ /* 0x000fe400078e0206 */
[----:B-1----:R-:W-:-:S04]  /*6b60*/  IMAD.WIDE.U32 R2, R110, c[0x0][0x178], RZ ;  /* 0x00005e006e027a25 */ /* 0x002fc800078e00ff */
[----:B------:R-:W-:Y:S01]  /*6b70*/  IMAD.IADD R3, R3, 0x1, R0 ;  /* 0x0000000103037824 */ /* 0x000fe200078e0200 */
[----:B------:R-:W-:Y:S02]  /*6b80*/  MOV R0, R4 ;  /* 0x0000000400007202 */ /* 0x000fe40000000f00 */
[----:B------:R-:W-:Y:S01]  /*6b90*/  @P3 SHF.R.U32.HI R0, RZ, c[0x0][0x2cc], R7 ;  /* 0x0000b300ff003a19 */ /* 0x000fe20000011607 */
[----:B------:R-:W-:Y:S01]  /*6ba0*/  IMAD.WIDE.U32 R2, R215, c[0x0][0x1b8], R2 ;  /* 0x00006e00d7027a25 */ /* 0x000fe200078e0002 */
[----:B------:R-:W-:Y:S02]  /*6bb0*/  ISETP.GE.AND P3, PT, R197, c[0x0][0x198], PT ;  /* 0x00006600c5007a0c */ /* 0x000fe40003f66270 */
[----:B------:R-:W-:Y:S01]  /*6bc0*/  SHF.R.S32.HI R7, RZ, 0x1f, R0 ;  /* 0x0000001fff077819 */ /* 0x000fe20000011400 */
[----:B------:R-:W-:-:S04]  /*6bd0*/  IMAD R3, R215, c[0x0][0x1bc], R3 ;  /* 0x00006f00d7037a24 */ /* 0x000fc800078e0203 */
        /* <DEDUP_REMOVED lines=18> */
.L_x_1486:
[----:B------:R-:W-:Y:S05]  /*6d00*/  BRA.DIV ~URZ, `(.L_x_1318) ;  /* 0x000163627f007947 */ /* 0x000fea000b800000 */
[----:B------:R3:W4:Y:S02]  /*6d10*/  SHFL.IDX PT, R0, R12, RZ, 0x181f ;  /* 0x00181fff0c007589 */ /* 0x00072400000e0000 */
.L_x_1487:
        /* <DEDUP_REMOVED lines=21> */
.L_x_1320:
[----:B------:R-:W-:Y:S05]  /*6e70*/  BSYNC B0 ;  /* 0x0000000000007941 */ /* 0x000fea0003800000 */
.L_x_1319:
[----:B------:R-:W-:Y:S05]  /*6e80*/  BRA.DIV ~URZ, `(.L_x_1321) ;  /* 0x000162427f007947 */ /* 0x000fea000b800000 */
[----:B--2---:R2:W1:Y:S04]  /*6e90*/  SHFL.IDX PT, R4, R5, 0x1, 0x181f ;  /* 0x00381f0005047f89 */ /* 0x00446800000e0000 */
[----:B----4-:R2:W4:Y:S02]  /*6ea0*/  SHFL.IDX PT, R0, R12, 0x1, 0x181f ;  /* 0x00381f000c007f89 */ /* 0x01052400000e0000 */
.L_x_1488:
        /* <DEDUP_REMOVED lines=21> */
.L_x_1323:
[----:B------:R-:W-:Y:S05]  /*7000*/  BSYNC B0 ;  /* 0x0000000000007941 */ /* 0x000fea0003800000 */
.L_x_1322:
[----:B------:R-:W-:Y:S05]  /*7010*/  BRA.DIV ~URZ, `(.L_x_1324) ;  /* 0x000161727f007947 */ /* 0x000fea000b800000 */
[----:B-1----:R1:W2:Y:S02]  /*7020*/  SHFL.IDX PT, R4, R5, 0x2, 0x181f ;  /* 0x00581f0005047f89 */ /* 0x0022a400000e0000 */
.L_x_1489:
[----:B------:R-:W-:Y:S05]  /*7030*/  BRA.DIV ~URZ, `(.L_x_1325) ;  /* 0x000161c27f007947 */ /* 0x000fea000b800000 */
[----:B----4-:R4:W1:Y:S02]  /*7040*/  SHFL.IDX PT, R0, R12, 0x2, 0x181f ;  /* 0x00581f000c007f89 */ /* 0x01086400000e0000 */
.L_x_1490:
        /* <DEDUP_REMOVED lines=21> */
.L_x_1327:
[----:B------:R-:W-:Y:S05]  /*71a0*/  BSYNC B0 ;  /* 0x0000000000007941 */ /* 0x000fea0003800000 */
.L_x_1326:
[----:B------:R-:W-:Y:S05]  /*71b0*/  BRA.DIV ~URZ, `(.L_x_1328) ;  /* 0x000160a27f007947 */ /* 0x000fea000b800000 */
[----:B--2---:R2:W3:Y:S04]  /*71c0*/  SHFL.IDX PT, R4, R5, 0x3, 0x181f ;  /* 0x00781f0005047f89 */ /* 0x0044e800000e0000 */
[----:B-1----:R2:W1:Y:S02]  /*71d0*/  SHFL.IDX PT, R0, R12, 0x3, 0x181f ;  /* 0x00781f000c007f89 */ /* 0x00246400000e0000 */
.L_x_1491:
[----:B------:R-:W-:Y:S01]  /*71e0*/  IADD3 R2, R13, 0x60, RZ ;  /* 0x000000600d027810 */ /* 0x000fe20007ffe0ff */
[----:B-----5:R-:W-:Y:S01]  /*71f0*/  IMAD.WIDE.U32 R218, R14, c[0x0][0x2b0], RZ ;  /* 0x0000ac000eda7a25 */ /* 0x020fe200078e00ff */
[----:B------:R-:W-:Y:S02]  /*7200*/  LOP3.LUT R207, R207, 0xfffffffe, RZ, 0xc0, !PT ;  /* 0xfffffffecfcf7812 */ /* 0x000fe400078ec0ff */
[----:B------:R-:W-:-:S13]  /*7210*/  ISETP.GE.AND P1, PT, R2, R64, PT ;  /* 0x000000400200720c */ /* 0x000fda0003f26270 */
[C---:B-1----:R-:W-:Y:S02]  /*7220*/  @!P1 LEA R10, P0, R132.reuse, R0, 0x1 ;  /* 0x00000000840a9211 */ /* 0x042fe400078008ff */
[----:B------:R-:W-:Y:S02]  /*7230*/  @P1 LOP3.LUT R207, R207, 0x1, RZ, 0xfc, !PT ;  /* 0x00000001cfcf1812 */ /* 0x000fe400078efcff */
        /* <DEDUP_REMOVED lines=22> */
[----:B-1----:R-:W-:Y:S01]  /*73a0*/  IMAD R2, R114, 0x20, R211 ;  /* 0x0000002072027824 */ /* 0x002fe200078e02d3 */
[----:B------:R-:W-:Y:S01]  /*73b0*/  LOP3.LUT R207, R207, 0xfffffffd, RZ, 0xc0, !PT ;  /* 0xfffffffdcfcf7812 */ /* 0x000fe200078ec0ff */
[----:B------:R-:W-:Y:S01]  /*73c0*/  IMAD.MOV.U32 R196, RZ, RZ, RZ ;  /* 0x000000ffffc47224 */ /* 0x000fe200078e00ff */
[----:B------:R-:W-:-:S02]  /*73d0*/  ISETP.NE.AND P1, PT, R122, 0x1, PT ;  /* 0x000000017a00780c */ /* 0x000fc40003f25270 */
[C---:B------:R-:W-:Y:S01]  /*73e0*/  ISETP.GE.AND P0, PT, R2.reuse, R227, PT ;  /* 0x000000e30200720c */ /* 0x040fe20003f06270 */
[----:B------:R-:W-:-:S03]  /*73f0*/  IMAD.IADD R2, R2, 0x1, R223 ;  /* 0x0000000102027824 */ /* 0x000fc600078e02df */
[----:B------:R-:W-:Y:S01]  /*7400*/  ISETP.GT.OR P0, PT, R211, 0x1f, P0 ;  /* 0x0000001fd300780c */ /* 0x000fe20000704670 */
[----:B------:R-:W-:-:S06]  /*7410*/  IMAD.MOV.U32 R0, RZ, RZ, R2 ;  /* 0x000000ffff007224 */ /* 0x000fcc00078e0002 */
[----:B------:R-:W-:Y:S01]  /*7420*/  @P1 IMAD.HI.U32 R3, R2, c[0x0][0x2bc], RZ ;  /* 0x0000af0002031a27 */ /* 0x000fe200078e00ff */
[----:B------:R-:W-:-:S04]  /*7430*/  @P1 LOP3.LUT R207, R207, 0x2, RZ, 0xfc, !PT ;  /* 0x00000002cfcf1812 */ /* 0x000fc800078efcff */
[----:B------:R-:W-:-:S04]  /*7440*/  @P1 SHF.R.U32.HI R0, RZ, c[0x0][0x2c0], R3 ;  /* 0x0000b000ff001a19 */ /* 0x000fc80000011603 */
        /* <DEDUP_REMOVED lines=50> */
.L_x_1329:
        /* <DEDUP_REMOVED lines=54> */
[----:B------:R-:W-:-:S02]  /*7ad0*/  ISETP.GE.AND P2, PT, R158, c[0x0][0x27c], PT ;  /* 0x00009f009e007a0c */ /* 0x000fc40003f46270 */
[----:B------:R-:W-:-:S09]  /*7ae0*/  ISETP.GE.AND P1, PT, R156, c[0x0][0x27c], PT ;  /* 0x00009f009c007a0c */ /* 0x000fd20003f26270 */
[C---:B------:R-:W-:Y:S01]  /*7af0*/  @!P3 IMAD.SHL.U32 R6, R138.reuse, 0x2, RZ ;  /* 0x000000028a06b824 */ /* 0x040fe200078e00ff */
[----:B------:R-:W-:-:S04]  /*7b00*/  @!P3 SHF.L.U64.HI R5, R138, 0x1, R139 ;  /* 0x000000018a05b819 */ /* 0x000fc8000001028b */
[----:B--2---:R-:W-:-:S05]  /*7b10*/  @!P3 IADD3 R18, P0, R3, R6, RZ ;  /* 0x000000060312b210 */ /* 0x004fca0007f1e0ff */
[----:B----4-:R-:W-:Y:S01]  /*7b20*/  @!P3 IMAD.X R19, R4, 0x1, R5, P0 ;  /* 0x000000010413b824 */ /* 0x010fe200000e0605 */
[----:B---3--:R-:W-:Y:S02]  /*7b30*/  @!P3 IADD3 R16, P0, R0, R6, RZ ;  /* 0x000000060010b210 */ /* 0x008fe40007f1e0ff */
[----:B-----5:R-:W-:-:S03]  /*7b40*/  @!P2 SHF.L.U64.HI R6, R158, 0x1, R105 ;  /* 0x000000019e06a819 */ /* 0x020fc60000010269 */
[----:B-1----:R-:W-:Y:S02]  /*7b50*/  @!P3 IMAD.X R17, R2, 0x1, R5, P0 ;  /* 0x000000010211b824 */ /* 0x002fe400000e0605 */
[----:B------:R-:W-:-:S03]  /*7b60*/  @!P2 IMAD.SHL.U32 R5, R158, 0x2, RZ ;  /* 0x000000029e05a824 */ /* 0x000fc600078e00ff */
[----:B------:R1:W5:Y:S02]  /*7b70*/  @!P3 LD.E.64 R22, [R16.64] ;  /* 0x000000081016b980 */ /* 0x000364000c101b00 */
[----:B------:R-:W-:-:S05]  /*7b80*/  @!P2 IADD3 R14, P0, R3, R5, RZ ;  /* 0x00000005030ea210 */ /* 0x000fca0007f1e0ff */
        /* <DEDUP_REMOVED lines=9> */
[----:B------:R-:W-:-:S13]  /*7c20*/  ISETP.GE.AND P0, PT, R157, c[0x0][0x27c], PT ;  /* 0x00009f009d007a0c */ /* 0x000fda0003f06270 */
[C---:B------:R-:W-:Y:S01]  /*7c30*/  @!P0 IMAD.SHL.U32 R5, R157.reuse, 0x2, RZ ;  /* 0x000000029d058824 */ /* 0x040fe200078e00ff */
[----:B------:R-:W-:-:S04]  /*7c40*/  @!P0 SHF.L.U64.HI R20, R157, 0x1, R100 ;  /* 0x000000019d148819 */ /* 0x000fc80000010264 */
[----:B------:R-:W-:-:S05]  /*7c50*/  @!P0 IADD3 R6, P4, R3, R5, RZ ;  /* 0x0000000503068210 */ /* 0x000fca0007f9e0ff */
[----:B------:R-:W-:Y:S01]  /*7c60*/  @!P0 IMAD.X R7, R4, 0x1, R20, P4 ;  /* 0x0000000104078824 */ /* 0x000fe200020e0614 */
[----:B------:R-:W-:Y:S01]  /*7c70*/  @!P0 IADD3 R4, P4, R0, R5, RZ ;  /* 0x0000000500048210 */ /* 0x000fe20007f9e0ff */
[----:B-1----:R-:W-:-:S04]  /*7c80*/  CS2R R16, SRZ ;  /* 0x0000000000107805 */ /* 0x002fc8000001ff00 */
[----:B------:R-:W-:Y:S02]  /*7c90*/  @!P0 IMAD.X R5, R2, 0x1, R20, P4 ;  /* 0x0000000102058824 */ /* 0x000fe400020e0614 */
[----:B------:R-:W-:Y:S01]  /*7ca0*/  CS2R R20, SRZ ;  /* 0x0000000000147805 */ /* 0x000fe2000001ff00 */
[----:B------:R1:W5:Y:S01]  /*7cb0*/  @!P2 LD.E.64 R16, [R14.64] ;  /* 0x000000080e10a980 */ /* 0x000362000c101b00 */
[----:B------:R-:W-:Y:S01]  /*7cc0*/  CS2R R28, SRZ ;  /* 0x00000000001c7805 */ /* 0x000fe2000001ff00 */
[----:B------:R-:W-:Y:S01]  /*7cd0*/  CS2R R30, SRZ ;  /* 0x00000000001e7805 */ /* 0x000fe2000001ff00 */
[----:B------:R-:W-:Y:S02]  /*7ce0*/  CS2R R32, SRZ ;  /* 0x0000000000207805 */ /* 0x000fe4000001ff00 */
[----:B------:R2:W5:Y:S04]  /*7cf0*/  @!P3 LD.E.64 R20, [R18.64] ;  /* 0x000000081214b980 */ /* 0x000568000c101b00 */
[----:B------:R3:W5:Y:S04]  /*7d00*/  @!P1 LD.E.64 R28, [R8.64] ;  /* 0x00000008081c9980 */ /* 0x000768000c101b00 */
[----:B------:R3:W5:Y:S04]  /*7d10*/  @!P0 LD.E.64 R30, [R6.64] ;  /* 0x00000008061e8980 */ /* 0x000768000c101b00 */
[----:B------:R3:W5:Y:S01]  /*7d20*/  @!P0 LD.E.64 R32, [R4.64] ;  /* 0x0000000804208980 */ /* 0x000762000c101b00 */
[----:B-1----:R-:W-:Y:S01]  /*7d30*/  CS2R R14, SRZ ;  /* 0x00000000000e7805 */ /* 0x002fe2000001ff00 */
[----:B--2---:R-:W-:-:S05]  /*7d40*/  CS2R R18, SRZ ;  /* 0x0000000000127805 */ /* 0x004fca000001ff00 */
[----:B------:R3:W5:Y:S04]  /*7d50*/  @!P1 LD.E.64 R14, [R10.64] ;  /* 0x000000080a0e9980 */ /* 0x000768000c101b00 */
[----:B------:R3:W5:Y:S02]  /*7d60*/  @!P2 LD.E.64 R18, [R12.64] ;  /* 0x000000080c12a980 */ /* 0x000764000c101b00 */
.L_x_1333:
[----:B------:R-:W-:Y:S05]  /*7d70*/  BSYNC B0 ;  /* 0x0000000000007941 */ /* 0x000fea0003800000 */
.L_x_1332:
[----:B---345:R-:W-:Y:S01]  /*7d80*/  IMAD.MOV.U32 R4, RZ, RZ, R14 ;  /* 0x000000ffff047224 */ /* 0x038fe200078e000e */
[----:B------:R-:W-:Y:S01]  /*7d90*/  LOP3.LUT P0, RZ, R207, 0x8, RZ, 0xc0, !PT ;  /* 0x00000008cfff7812 */ /* 0x000fe2000780c0ff */
[----:B--2---:R-:W-:Y:S01]  /*7da0*/  IMAD.MOV.U32 R3, RZ, RZ, R15 ;  /* 0x000000ffff037224 */ /* 0x004fe200078e000f */
[----:B------:R2:W3:Y:S01]  /*7db0*/  SHFL.IDX PT, R8, R24, 0x1, 0x181f ;  /* 0x00381f0018087f89 */ /* 0x0004e200000e0000 */
[----:B-1----:R-:W-:Y:S01]  /*7dc0*/  IMAD.MOV.U32 R2, RZ, RZ, R30 ;  /* 0x000000ffff027224 */ /* 0x002fe200078e001e */
[----:B------:R-:W-:Y:S01]  /*7dd0*/  BSSY B0, `(.L_x_1334) ;  /* 0x000004e000007945 */ /* 0x000fe20003800000 */
[----:B------:R-:W-:Y:S01]  /*7de0*/  IMAD.MOV.U32 R0, RZ, RZ, R31 ;  /* 0x000000ffff007224 */ /* 0x000fe200078e001f */
[----:B------:R-:W-:Y:S01]  /*7df0*/  PRMT R83, R4, 0x5410, R3 ;  /* 0x0000541004537816 */ /* 0x000fe20000000003 */
[----:B------:R-:W-:Y:S01]  /*7e00*/  IMAD.MOV.U32 R4, RZ, RZ, R20 ;  /* 0x000000ffff047224 */ /* 0x000fe200078e0014 */
[----:B------:R-:W-:Y:S01]  /*7e10*/  CS2R R42, SRZ ;  /* 0x00000000002a7805 */ /* 0x000fe2000001ff00 */
        /* <DEDUP_REMOVED lines=11> */
[----:B------:R-:W-:Y:S01]  /*7ed0*/  MOV R2, R32 ;  /* 0x0000002000027202 */ /* 0x000fe20000000f00 */
[----:B------:R2:W1:Y:S01]  /*7ee0*/  SHFL.IDX PT, R3, R26, 0x1, 0x181f ;  /* 0x00381f001a037f89 */ /* 0x00046200000e0000 */
[----:B------:R-:W-:Y:S01]  /*7ef0*/  PRMT R82, R5, 0x5410, R4 ;  /* 0x0000541005527816 */ /* 0x000fe20000000004 */
[----:B------:R-:W-:Y:S01]  /*7f00*/  IMAD.MOV.U32 R4, RZ, RZ, R23 ;  /* 0x000000ffff047224 */ /* 0x000fe200078e0017 */
[----:B------:R-:W-:Y:S01]  /*7f10*/  PRMT R85, R2, 0x7610, R85 ;  /* 0x0000761002557816 */ /* 0x000fe20000000055 */
[----:B------:R-:W-:Y:S01]  /*7f20*/  CS2R R40, SRZ ;  /* 0x0000000000287805 */ /* 0x000fe2000001ff00 */
[----:B------:R-:W-:Y:S01]  /*7f30*/  PRMT R86, R0, 0x7610, R86 ;  /* 0x0000761000567816 */ /* 0x000fe20000000056 */
[----:B------:R2:W4:Y:S01]  /*7f40*/  SHFL.IDX PT, R2, R27, 0x1, 0x181f ;  /* 0x00381f001b027f89 */ /* 0x00052200000e0000 */
[----:B------:R-:W-:Y:S01]  /*7f50*/  MOV R5, R22 ;  /* 0x0000001600057202 */ /* 0x000fe20000000f00 */
[----:B------:R-:W-:Y:S01]  /*7f60*/  CS2R R36, SRZ ;  /* 0x0000000000247805 */ /* 0x000fe2000001ff00 */
[----:B------:R-:W-:Y:S01]  /*7f70*/  PRMT R80, R7, 0x5410, R6 ;  /* 0x0000541007507816 */ /* 0x000fe20000000006 */
[----:B------:R2:W1:Y:S01]  /*7f80*/  SHFL.IDX PT, R0, R25, 0x1, 0x181f ;  /* 0x00381f0019007f89 */ /* 0x00046200000e0000 */
[----:B------:R-:W-:Y:S01]  /*7f90*/  PRMT R13, R5, 0x5410, R4 ;  /* 0x00005410050d7816 */ /* 0x000fe20000000004 */
[----:B------:R-:W-:Y:S01]  /*7fa0*/  CS2R R46, SRZ ;  /* 0x00000000002e7805 */ /* 0x000fe2000001ff00 */
[----:B------:R-:W-:Y:S01]  /*7fb0*/  CS2R R44, SRZ ;  /* 0x00000000002c7805 */ /* 0x000fe2000001ff00 */
[----:B------:R-:W-:Y:S01]  /*7fc0*/  CS2R R38, SRZ ;  /* 0x0000000000267805 */ /* 0x000fe2000001ff00 */
[----:B------:R-:W-:Y:S01]  /*7fd0*/  CS2R R34, SRZ ;  /* 0x0000000000227805 */ /* 0x000fe2000001ff00 */
[----:B------:R-:W-:Y:S05]  /*7fe0*/  @P0 BRA `(.L_x_1335) ;  /* 0x000002c000000947 */ /* 0x000fea0003800000 */
[----:B---3--:R-:W-:Y:S01]  /*7ff0*/  ISETP.GE.AND P0, PT, R138, c[0x0][0x27c], PT ;  /* 0x00009f008a007a0c */ /* 0x008fe20003f06270 */
[----:B------:R-:W-:Y:S01]  /*8000*/  CS2R R36, SRZ ;  /* 0x0000000000247805 */ /* 0x000fe2000001ff00 */
[----:B------:R-:W-:Y:S01]  /*8010*/  ISETP.GE.AND P2, PT, R158, c[0x0][0x27c], PT ;  /* 0x00009f009e007a0c */ /* 0x000fe20003f46270 */
[----:B------:R-:W-:-:S10]  /*8020*/  CS2R R34, SRZ ;  /* 0x0000000000227805 */ /* 0x000fd4000001ff00 */
[C---:B------:R-:W-:Y:S01]  /*8030*/  @!P0 IMAD.SHL.U32 R4, R138.reuse, 0x2, RZ ;  /* 0x000000028a048824 */ /* 0x040fe200078e00ff */
[----:B------:R-:W-:-:S04]  /*8040*/  @!P0 SHF.L.U64.HI R5, R138, 0x1, R139 ;  /* 0x000000018a058819 */ /* 0x000fc8000001028b */
[----:B----4-:R-:W-:-:S05]  /*8050*/  @!P0 IADD3 R6, P1, R2, R4, RZ ;  /* 0x0000000402068210 */ /* 0x010fca0007f3e0ff */
[----:B-1----:R-:W-:Y:S01]  /*8060*/  @!P0 IMAD.X R7, R3, 0x1, R5, P1 ;  /* 0x0000000103078824 */ /* 0x002fe200008e0605 */
[----:B------:R-:W-:Y:S01]  /*8070*/  @!P0 IADD3 R4, P1, R0, R4, RZ ;  /* 0x0000000400048210 */ /* 0x000fe20007f3e0ff */
[----:B------:R-:W-:-:S03]  /*8080*/  @!P2 IMAD.SHL.U32 R9, R158, 0x2, RZ ;  /* 0x000000029e09a824 */ /* 0x000fc600078e00ff */
[----:B------:R1:W5:Y:S01]  /*8090*/  @!P0 LD.E.64 R36, [R6.64] ;  /* 0x0000000806248980 */ /* 0x000362000c101b00 */
[----:B------:R-:W-:Y:S01]  /*80a0*/  @!P0 IMAD.X R5, R8, 0x1, R5, P1 ;  /* 0x0000000108058824 */ /* 0x000fe200008e0605 */
[----:B------:R-:W-:-:S04]  /*80b0*/  ISETP.GE.AND P1, PT, R156, c[0x0][0x27c], PT ;  /* 0x00009f009c007a0c */ /* 0x000fc80003f26270 */
[----:B------:R3:W5:Y:S01]  /*80c0*/  @!P0 LD.E.64 R34, [R4.64] ;  /* 0x0000000804228980 */ /* 0x000762000c101b00 */
[----:B------:R-:W-:Y:S01]  /*80d0*/  CS2R R40, SRZ ;  /* 0x0000000000287805 */ /* 0x000fe2000001ff00 */
[----:B------:R-:W-:Y:S01]  /*80e0*/  CS2R R38, SRZ ;  /* 0x0000000000267805 */ /* 0x000fe2000001ff00 */
[----:B-1----:R-:W-:Y:S02]  /*80f0*/  @!P2 IADD3 R6, P0, R2, R9, RZ ;  /* 0x000000090206a210 */ /* 0x002fe40007f1e0ff */
[----:B---3--:R-:W-:-:S05]  /*8100*/  @!P2 SHF.L.U64.HI R5, R158, 0x1, R105 ;  /* 0x000000019e05a819 */ /* 0x008fca0000010269 */
        /* <DEDUP_REMOVED lines=8> */
[----:B---3--:R-:W-:-:S05]  /*8190*/  @!P1 SHF.L.U64.HI R5, R156, 0x1, R104 ;  /* 0x000000019c059819 */ /* 0x008fca0000010268 */
        /* <DEDUP_REMOVED lines=11> */
[----:B---3--:R-:W-:-:S05]  /*8250*/  @!P0 IADD3 R4, P1, R2, R6, RZ ;  /* 0x0000000602048210 */ /* 0x008fca0007f3e0ff */
[----:B------:R-:W-:Y:S01]  /*8260*/  @!P0 IMAD.X R5, R3, 0x1, R7, P1 ;  /* 0x0000000103058824 */ /* 0x000fe200008e0607 */
[----:B------:R-:W-:-:S04]  /*8270*/  @!P0 IADD3 R2, P1, R0, R6, RZ ;  /* 0x0000000600028210 */ /* 0x000fc80007f3e0ff */
[----:B------:R1:W5:Y:S01]  /*8280*/  @!P0 LD.E.64 R52, [R4.64] ;  /* 0x0000000804348980 */ /* 0x000362000c101b00 */
[----:B------:R-:W-:-:S05]  /*8290*/  @!P0 IMAD.X R3, R8, 0x1, R7, P1 ;  /* 0x0000000108038824 */ /* 0x000fca00008e0607 */
[----:B------:R1:W5:Y:S03]  /*82a0*/  @!P0 LD.E.64 R46, [R2.64] ;  /* 0x00000008022e8980 */ /* 0x000366000c101b00 */
.L_x_1335:
[----:B---3--:R-:W-:Y:S05]  /*82b0*/  BSYNC B0 ;  /* 0x0000000000007941 */ /* 0x008fea0003800000 */
.L_x_1334:
[----:B-1---5:R-:W-:Y:S01]  /*82c0*/  IMAD.MOV.U32 R4, RZ, RZ, R52 ;  /* 0x000000ffff047224 */ /* 0x022fe200078e0034 */
[----:B------:R-:W-:Y:S01]  /*82d0*/  LOP3.LUT P0, RZ, R207, 0x10, RZ, 0xc0, !PT ;  /* 0x00000010cfff7812 */ /* 0x000fe2000780c0ff */
[----:B----4-:R-:W-:Y:S01]  /*82e0*/  IMAD.MOV.U32 R2, RZ, RZ, R42 ;  /* 0x000000ffff027224 */ /* 0x010fe200078e002a */
[----:B------:R-:W-:Y:S01]  /*82f0*/  MOV R7, R39 ;  /* 0x0000002700077202 */ /* 0x000fe20000000f00 */
[----:B------:R-:W-:Y:S01]  /*8300*/  IMAD.MOV.U32 R0, RZ, RZ, R43 ;  /* 0x000000ffff007224 */ /* 0x000fe200078e002b */
[----:B------:R-:W-:Y:S01]  /*8310*/  PRMT R94, R94, 0x5410, R4 ;  /* 0x000054105e5e7816 */ /* 0x000fe20000000004 */
[----:B------:R-:W-:Y:S01]  /*8320*/  IMAD.MOV.U32 R3, RZ, RZ, R53 ;  /* 0x000000ffff037224 */ /* 0x000fe200078e0035 */
[----:B------:R-:W-:Y:S01]  /*8330*/  BSSY B0, `(.L_x_1336) ;  /* 0x0000050000007945 */ /* 0x000fe20003800000 */
        /* <DEDUP_REMOVED lines=18> */
[----:B------:R1:W3:Y:S01]  /*8460*/  SHFL.IDX PT, R4, R26, 0x2, 0x181f ;  /* 0x00581f001a047f89 */ /* 0x0002e200000e0000 */
[----:B------:R-:W-:Y:S01]  /*8470*/  PRMT R90, R2, 0x5410, R0 ;  /* 0x00005410025a7816 */ /* 0x000fe20000000000 */
[----:B------:R-:W-:Y:S01]  /*8480*/  CS2R R78, SRZ ;  /* 0x00000000004e7805 */ /* 0x000fe2000001ff00 */
[----:B------:R-:W-:Y:S01]  /*8490*/  PRMT R88, R8, 0x5410, R7 ;  /* 0x0000541008587816 */ /* 0x000fe20000000007 */
[----:B------:R1:W4:Y:S01]  /*84a0*/  SHFL.IDX PT, R3, R27, 0x2, 0x181f ;  /* 0x00581f001b037f89 */ /* 0x00032200000e0000 */
[----:B------:R-:W-:Y:S01]  /*84b0*/  PRMT R84, R6, 0x5410, R5 ;  /* 0x0000541006547816 */ /* 0x000fe20000000005 */
[----:B------:R-:W-:Y:S01]  /*84c0*/  CS2R R66, SRZ ;  /* 0x0000000000427805 */ /* 0x000fe2000001ff00 */
[----:B------:R-:W-:Y:S01]  /*84d0*/  CS2R R60, SRZ ;  /* 0x00000000003c7805 */ /* 0x000fe2000001ff00 */
[----:B------:R1:W2:Y:S01]  /*84e0*/  SHFL.IDX PT, R2, R24, 0x2, 0x181f ;  /* 0x00581f0018027f89 */ /* 0x0002a200000e0000 */
[----:B------:R-:W-:Y:S01]  /*84f0*/  CS2R R56, SRZ ;  /* 0x0000000000387805 */ /* 0x000fe2000001ff00 */
[----:B------:R-:W-:Y:S01]  /*8500*/  CS2R R48, SRZ ;  /* 0x0000000000307805 */ /* 0x000fe2000001ff00 */
[----:B------:R-:W-:Y:S01]  /*8510*/  CS2R R62, SRZ ;  /* 0x00000000003e7805 */ /* 0x000fe2000001ff00 */
[----:B------:R1:W1:Y:S01]  /*8520*/  SHFL.IDX PT, R0, R25, 0x2, 0x181f ;  /* 0x00581f0019007f89 */ /* 0x00026200000e0000 */
        /* <DEDUP_REMOVED lines=9> */
[----:B------:R-:W-:Y:S01]  /*85c0*/  @!P0 SHF.L.U64.HI R8, R138, 0x1, R139 ;  /* 0x000000018a088819 */ /* 0x000fe2000001028b */
[----:B------:R-:W-:-:S03]  /*85d0*/  @!P2 IMAD.SHL.U32 R12, R158, 0x2, RZ ;  /* 0x000000029e0ca824 */ /* 0x000fc600078e00ff */
[----:B----4-:R-:W-:-:S05]  /*85e0*/  @!P0 IADD3 R6, P1, R3, R5, RZ ;  /* 0x0000000503068210 */ /* 0x010fca0007f3e0ff */
[----:B---3--:R-:W-:Y:S01]  /*85f0*/  @!P0 IMAD.X R7, R4, 0x1, R8, P1 ;  /* 0x0000000104078824 */ /* 0x008fe200008e0608 */
[----:B-1----:R-:W-:-:S04]  /*8600*/  @!P0 IADD3 R10, P1, R0, R5, RZ ;  /* 0x00000005000a8210 */ /* 0x002fc80007f3e0ff */
[----:B------:R1:W5:Y:S01]  /*8610*/  @!P0 LD.E.64 R48, [R6.64] ;  /* 0x0000000806308980 */ /* 0x000362000c101b00 */
[----:B--2---:R-:W-:Y:S01]  /*8620*/  @!P0 IMAD.X R11, R2, 0x1, R8, P1 ;  /* 0x00000001020b8824 */ /* 0x004fe200008e0608 */
[----:B------:R-:W-:Y:S02]  /*8630*/  ISETP.GE.AND P1, PT, R156, c[0x0][0x27c], PT ;  /* 0x00009f009c007a0c */ /* 0x000fe40003f26270 */
[----:B------:R-:W-:Y:S02]  /*8640*/  @!P2 SHF.L.U64.HI R5, R158, 0x1, R105 ;  /* 0x000000019e05a819 */ /* 0x000fe40000010269 */
[----:B------:R2:W5:Y:S01]  /*8650*/  @!P0 LD.E.64 R50, [R10.64] ;  /* 0x000000080a328980 */ /* 0x000562000c101b00 */
[----:B------:R-:W-:Y:S01]  /*8660*/  @!P2 IADD3 R8, P3, R3, R12, RZ ;  /* 0x0000000c0308a210 */ /* 0x000fe20007f7e0ff */
[----:B------:R-:W-:Y:S01]  /*8670*/  CS2R R56, SRZ ;  /* 0x0000000000387805 */ /* 0x000fe2000001ff00 */
[----:B------:R-:W-:-:S03]  /*8680*/  CS2R R54, SRZ ;  /* 0x0000000000367805 */ /* 0x000fc6000001ff00 */
[----:B------:R-:W-:-:S05]  /*8690*/  @!P2 IMAD.X R9, R4, 0x1, R5, P3 ;  /* 0x000000010409a824 */ /* 0x000fca00018e0605 */
[----:B------:R3:W5:Y:S01]  /*86a0*/  @!P2 LD.E.64 R56, [R8.64] ;  /* 0x000000080838a980 */ /* 0x000762000c101b00 */
[----:B-1----:R-:W-:-:S05]  /*86b0*/  @!P2 IADD3 R6, P0, R0, R12, RZ ;  /* 0x0000000c0006a210 */ /* 0x002fca0007f1e0ff */
[----:B------:R-:W-:Y:S02]  /*86c0*/  @!P2 IMAD.X R7, R2, 0x1, R5, P0 ;  /* 0x000000010207a824 */ /* 0x000fe400000e0605 */
[----:B------:R-:W-:-:S03]  /*86d0*/  @!P1 IMAD.SHL.U32 R5, R156, 0x2, RZ ;  /* 0x000000029c059824 */ /* 0x000fc600078e00ff */
[----:B------:R1:W5:Y:S01]  /*86e0*/  @!P2 LD.E.64 R54, [R6.64] ;  /* 0x000000080636a980 */ /* 0x000362000c101b00 */
[----:B------:R-:W-:Y:S01]  /*86f0*/  CS2R R60, SRZ ;  /* 0x00000000003c7805 */ /* 0x000fe2000001ff00 */
[----:B---3--:R-:W-:Y:S01]  /*8700*/  @!P1 SHF.L.U64.HI R8, R156, 0x1, R104 ;  /* 0x000000019c089819 */ /* 0x008fe20000010268 */
        /* <DEDUP_REMOVED lines=18> */
.L_x_1337:
[----:B------:R-:W-:Y:S05]  /*8830*/  BSYNC B0 ;  /* 0x0000000000007941 */ /* 0x000fea0003800000 */
.L_x_1336:
[----:B--2--5:R-:W-:Y:S01]  /*8840*/  IMAD.MOV.U32 R2, RZ, RZ, R66 ;  /* 0x000000ffff027224 */ /* 0x024fe200078e0042 */
[----:B------:R-:W-:Y:S01]  /*8850*/  LOP3.LUT P0, RZ, R207, 0x1, RZ, 0xc0, !PT ;  /* 0x00000001cfff7812 */ /* 0x000fe2000780c0ff */
[----:B-1----:R-:W-:Y:S01]  /*8860*/  IMAD.MOV.U32 R0, RZ, RZ, R67 ;  /* 0x000000ffff007224 */ /* 0x002fe200078e0043 */
[----:B------:R-:W1:Y:S01]  /*8870*/  SHFL.IDX PT, R7, R26, 0x3, 0x181f ;  /* 0x00781f001a077f89 */ /* 0x000e6200000e0000 */
[----:B----4-:R-:W-:Y:S01]  /*8880*/  IMAD.MOV.U32 R3, RZ, RZ, R54 ;  /* 0x000000ffff037224 */ /* 0x010fe200078e0036 */
[----:B------:R-:W-:Y:S01]  /*8890*/  BSSY B0, `(.L_x_1338) ;  /* 0x000004f000007945 */ /* 0x000fe20003800000 */
[----:B------:R-:W-:Y:S01]  /*88a0*/  CS2R R74, SRZ ;  /* 0x00000000004a7805 */ /* 0x000fe2000001ff00 */
[----:B------:R-:W-:Y:S01]  /*88b0*/  PRMT R103, R2, 0x5410, R0 ;  /* 0x0000541002677816 */ /* 0x000fe20000000000 */
[----:B------:R-:W-:Y:S01]  /*88c0*/  IMAD.MOV.U32 R2, RZ, RZ, R60 ;  /* 0x000000ffff027224 */ /* 0x000fe200078e003c */
[----:B------:R-:W2:Y:S01]  /*88d0*/  SHFL.IDX PT, R6, R24, 0x3, 0x181f ;  /* 0x00781f0018067f89 */ /* 0x000ea200000e0000 */
[----:B------:R-:W-:Y:S01]  /*88e0*/  IMAD.MOV.U32 R0, RZ, RZ, R61 ;  /* 0x000000ffff007224 */ /* 0x000fe200078e003d */
[----:B------:R-:W-:Y:S01]  /*88f0*/  CS2R R70, SRZ ;  /* 0x0000000000467805 */ /* 0x000fe2000001ff00 */
[----:B------:R-:W-:Y:S01]  /*8900*/  CS2R R76, SRZ ;  /* 0x00000000004c7805 */ /* 0x000fe2000001ff00 */
[----:B------:R4:W3:Y:S01]  /*8910*/  SHFL.IDX PT, R5, R25, 0x3, 0x181f ;  /* 0x00781f0019057f89 */ /* 0x0008e200000e0000 */
[----:B------:R-:W-:Y:S01]  /*8920*/  CS2R R72, SRZ ;  /* 0x0000000000487805 */ /* 0x000fe2000001ff00 */
[----:B------:R-:W-:Y:S01]  /*8930*/  PRMT R99, R2, 0x5410, R0 ;  /* 0x0000541002637816 */ /* 0x000fe20000000000 */
[----:B------:R-:W-:Y:S01]  /*8940*/  IMAD.MOV.U32 R0, RZ, RZ, R57 ;  /* 0x000000ffff007224 */ /* 0x000fe200078e0039 */
[----:B------:R-:W-:Y:S01]  /*8950*/  MOV R2, R56 ;  /* 0x0000003800027202 */ /* 0x000fe20000000f00 */
[----:B------:R-:W-:-:S03]  /*8960*/  CS2R R68, SRZ ;  /* 0x0000000000447805 */ /* 0x000fc6000001ff00 */
[----:B------:R-:W-:Y:S01]  /*8970*/  PRMT R97, R2, 0x5410, R0 ;  /* 0x0000541002617816 */ /* 0x000fe20000000000 */
[----:B------:R-:W-:Y:S02]  /*8980*/  IMAD.MOV.U32 R2, RZ, RZ, R48 ;  /* 0x000000ffff027224 */ /* 0x000fe400078e0030 */
[----:B------:R-:W-:-:S03]  /*8990*/  IMAD.MOV.U32 R0, RZ, RZ, R49 ;  /* 0x000000ffff007224 */ /* 0x000fc600078e0031 */
[----:B------:R-:W-:Y:S02]  /*89a0*/  PRMT R93, R93, 0x5410, R2 ;  /* 0x000054105d5d7816 */ /* 0x000fe40000000002 */
[----:B------:R-:W-:Y:S01]  /*89b0*/  PRMT R95, R0, 0x7610, R95 ;  /* 0x00007610005f7816 */ /* 0x000fe2000000005f */
[----:B------:R-:W-:Y:S01]  /*89c0*/  IMAD.MOV.U32 R0, RZ, RZ, R63 ;  /* 0x000000ffff007224 */ /* 0x000fe200078e003f */
[----:B------:R-:W-:-:S04]  /*89d0*/  MOV R2, R62 ;  /* 0x0000003e00027202 */ /* 0x000fc80000000f00 */
[----:B------:R-:W-:Y:S01]  /*89e0*/  PRMT R101, R2, 0x7610, R101 ;  /* 0x0000761002657816 */ /* 0x000fe20000000065 */
[----:B------:R-:W-:Y:S01]  /*89f0*/  IMAD.MOV.U32 R2, RZ, RZ, R58 ;  /* 0x000000ffff027224 */ /* 0x000fe200078e003a */
[----:B------:R-:W-:Y:S01]  /*8a00*/  PRMT R102, R0, 0x7610, R102 ;  /* 0x0000761000667816 */ /* 0x000fe20000000066 */
[----:B----4-:R-:W-:Y:S01]  /*8a10*/  CS2R R24, SRZ ;  /* 0x0000000000187805 */ /* 0x010fe2000001ff00 */
[----:B------:R-:W-:-:S04]  /*8a20*/  MOV R0, R59 ;  /* 0x0000003b00007202 */ /* 0x000fc80000000f00 */
[----:B------:R-:W-:Y:S01]  /*8a30*/  PRMT R98, R2, 0x5410, R0 ;  /* 0x0000541002627816 */ /* 0x000fe20000000000 */
[----:B------:R-:W-:Y:S01]  /*8a40*/  IMAD.MOV.U32 R2, RZ, RZ, R55 ;  /* 0x000000ffff027224 */ /* 0x000fe200078e0037 */
[----:B------:R4:W1:Y:S04]  /*8a50*/  SHFL.IDX PT, R0, R27, 0x3, 0x181f ;  /* 0x00781f001b007f89 */ /* 0x00086800000e0000 */
[----:B------:R-:W-:Y:S01]  /*8a60*/  PRMT R96, R3, 0x5410, R2 ;  /* 0x0000541003607816 */ /* 0x000fe20000000002 */
[----:B------:R-:W-:Y:S01]  /*8a70*/  IMAD.MOV.U32 R2, RZ, RZ, R51 ;  /* 0x000000ffff027224 */ /* 0x000fe200078e0033 */
[----:B------:R-:W-:-:S04]  /*8a80*/  MOV R3, R50 ;  /* 0x0000003200037202 */ /* 0x000fc80000000f00 */
[----:B------:R-:W-:Y:S01]  /*8a90*/  PRMT R92, R3, 0x5410, R2 ;  /* 0x00005410035c7816 */ /* 0x000fe20000000002 */
[----:B----4-:R-:W-:Y:S01]  /*8aa0*/  CS2R R26, SRZ ;  /* 0x00000000001a7805 */ /* 0x010fe2000001ff00 */
[----:B------:R-:W-:Y:S05]  /*8ab0*/  @P0 BRA `(.L_x_1339) ;  /* 0x000002c000000947 */ /* 0x000fea0003800000 */
[----:B-123--:R-:W-:Y:S01]  /*8ac0*/  ISETP.GE.AND P0, PT, R138, c[0x0][0x27c], PT ;  /* 0x00009f008a007a0c */ /* 0x00efe20003f06270 */
        /* <DEDUP_REMOVED lines=43> */
.L_x_1339:
[----:B-123--:R-:W-:Y:S05]  /*8d80*/  BSYNC B0 ;  /* 0x0000000000007941 */ /* 0x00efea0003800000 */
.L_x_1338:
        /* <DEDUP_REMOVED lines=80> */
.L_x_1343:
[----:B------:R-:W-:Y:S05]  /*9290*/  BSYNC B0 ;  /* 0x0000000000007941 */ /* 0x000fea0003800000 */
.L_x_1342:
        /* <DEDUP_REMOVED lines=24> */
[----:B------:R-:W-:Y:S01]  /*9420*/  HADD2.F32 R4, -RZ, R6.H0_H0 ;  /* 0x20000006ff047230 */ /* 0x000fe20000004100 */
        /* <DEDUP_REMOVED lines=20> */
.L_x_1345:
[----:B------:R-:W-:Y:S05]  /*9570*/  BSYNC B0 ;  /* 0x0000000000007941 */ /* 0x000fea0003800000 */
.L_x_1344:
        /* <DEDUP_REMOVED lines=45> */
.L_x_1347:
[----:B------:R-:W-:Y:S05]  /*9850*/  BSYNC B0 ;  /* 0x0000000000007941 */ /* 0x000fea0003800000 */
.L_x_1346:
[----:B------:R-:W-:-:S13]  /*9860*/  ISETP.GE.AND P0, PT, R157, c[0x0][0x27c], PT ;  /* 0x00009f009d007a0c */ /* 0x000fda0003f06270 */
[----:B------:R-:W-:Y:S05]  /*9870*/  @P0 BRA `(.L_x_1341) ;  /* 0x000002a000000947 */ /* 0x000fea0003800000 */
[----:B------:R-:W2:Y:S01]  /*9880*/  LDS.128 R8, [R194+0x1c080] ;  /* 0x01c08000c2087984 */ /* 0x000ea20000000c00 */
[----:B------:R-:W-:Y:S02]  /*9890*/  SHF.R.U32.HI R0, RZ, 0x10, R33 ;  /* 0x00000010ff007819 */ /* 0x000fe40000011621 */
[----:B------:R-:W-:Y:S02]  /*98a0*/  SHF.R.U32.HI R3, RZ, 0x10, R31 ;  /* 0x00000010ff037819 */ /* 0x000fe4000001161f */
[----:B------:R-:W-:Y:S01]  /*98b0*/  SHF.R.U64 R12, R32, 0x10, R33 ;  /* 0x00000010200c7819 */ /* 0x000fe20000001221 */
[----:B-1----:R-:W-:Y:S01]  /*98c0*/  HADD2.F32 R6, -RZ, R0.H0_H0 ;  /* 0x20000000ff067230 */ /* 0x002fe20000004100 */
[----:B------:R-:W-:Y:S01]  /*98d0*/  SHF.R.U64 R14, R30, 0x10, R31 ;  /* 0x000000101e0e7819 */ /* 0x000fe2000000121f */
[----:B------:R-:W-:Y:S02]  /*98e0*/  HADD2.F32 R5, -RZ, R3.H0_H0 ;  /* 0x20000003ff057230 */ /* 0x000fe40000004100 */
[----:B--2---:R-:W-:-:S02]  /*98f0*/  HADD2.F32 R2, -RZ, R11.H0_H0 ;  /* 0x2000000bff027230 */ /* 0x004fc40000004100 */
[----:B------:R-:W-:-:S03]  /*9900*/  HADD2.F32 R0, -RZ, R11.H1_H1 ;  /* 0x3000000bff007230 */ /* 0x000fc60000004100 */
[-C--:B------:R-:W-:Y:S02]  /*9910*/  FMUL.FTZ R3, R2, R6.reuse ;  /* 0x0000000602037220 */ /* 0x080fe40000410000 */
[C---:B------:R-:W-:Y:S02]  /*9920*/  FMUL.FTZ R4, R0.reuse, R6 ;  /* 0x0000000600047220 */ /* 0x040fe40000410000 */
[-C--:B------:R-:W-:Y:S01]  /*9930*/  FFMA.FTZ R7, R0, R5.reuse, R3 ;  /* 0x0000000500077223 */ /* 0x080fe20000010003 */
[--C-:B------:R-:W-:Y:S01]  /*9940*/  HADD2.F32 R3, -RZ, R8.reuse.H1_H1 ;  /* 0x30000008ff037230 */ /* 0x100fe20000004100 */
[----:B------:R-:W-:Y:S01]  /*9950*/  FFMA.FTZ R13, R2, R5, -R4 ;  /* 0x00000005020d7223 */ /* 0x000fe20000010804 */
[----:B------:R-:W-:Y:S02]  /*9960*/  HADD2.F32 R0, -RZ, R85.H0_H0 ;  /* 0x20000055ff007230 */ /* 0x000fe40000004100 */
[----:B------:R-:W-:Y:S02]  /*9970*/  HADD2.F32 R4, -RZ, R8.H0_H0 ;  /* 0x20000008ff047230 */ /* 0x000fe40000004100 */
[----:B------:R-:W-:Y:S01]  /*9980*/  HADD2.F32 R2, -RZ, R87.H0_H0 ;  /* 0x20000057ff027230 */ /* 0x000fe20000004100 */
        /* <DEDUP_REMOVED lines=8> */
[----:B------:R-:W-:-:S03]  /*9a10*/  HADD2.F32 R2, -RZ, R87.H1_H1 ;  /* 0x30000057ff027230 */ /* 0x000fc60000004100 */
[CC--:B------:R-:W-:Y:S02]  /*9a20*/  FMUL.FTZ R5, R3.reuse, R0.reuse ;  /* 0x0000000003057220 */ /* 0x0c0fe40000410000 */
[C---:B------:R-:W-:Y:S02]  /*9a30*/  FMUL.FTZ R0, R4.reuse, R0 ;  /* 0x0000000004007220 */ /* 0x040fe40000410000 */
[-C--:B------:R-:W-:Y:S02]  /*9a40*/  FFMA.FTZ R5, R4, R2.reuse, -R5 ;  /* 0x0000000204057223 */ /* 0x080fe40000010805 */
[----:B------:R-:W-:Y:S01]  /*9a50*/  FFMA.FTZ R6, R3, R2, R0 ;  /* 0x0000000203067223 */ /* 0x000fe20000010000 */
[----:B------:R-:W-:Y:S02]  /*9a60*/  HADD2.F32 R3, -RZ, R12.H0_H0 ;  /* 0x2000000cff037230 */ /* 0x000fe40000004100 */
        /* <DEDUP_REMOVED lines=11> */
.L_x_1341:
[----:B------:R-:W-:Y:S05]  /*9b20*/  BSYNC B1 ;  /* 0x0000000000017941 */ /* 0x000fea0003800000 */
.L_x_1340:
        /* <DEDUP_REMOVED lines=49> */
.L_x_1351:
[----:B------:R-:W-:Y:S05]  /*9e40*/  BSYNC B0 ;  /* 0x0000000000007941 */ /* 0x000fea0003800000 */
.L_x_1350:
        /* <DEDUP_REMOVED lines=45> */
.L_x_1353:
[----:B------:R-:W-:Y:S05]  /*a120*/  BSYNC B0 ;  /* 0x0000000000007941 */ /* 0x000fea0003800000 */
.L_x_1352:
[----:B------:R-:W-:Y:S01]  /*a130*/  ISETP.GE.AND P0, PT, R156, c[0x0][0x27c], PT ;  /* 0x00009f009c007a0c */ /* 0x000fe20003f06270 */
[----:B------:R-:W-:-:S12]  /*a140*/  BSSY B0, `(.L_x_1354) ;  /* 0x000002c000007945 */ /* 0x000fd80003800000 */
[----:B------:R-:W-:Y:S05]  /*a150*/  @P0 BRA `(.L_x_1355) ;  /* 0x000002a000000947 */ /* 0x000fea0003800000 */
[----:B------:R-:W2:Y:S01]  /*a160*/  LDS.128 R8, [R194+0x19080] ;  /* 0x01908000c2087984 */ /* 0x000ea20000000c00 */
[----:B------:R-:W-:Y:S01]  /*a170*/  SHF.R.U32.HI R0, RZ, 0x10, R45 ;  /* 0x00000010ff007819 */ /* 0x000fe2000001162d */
[----:B-1----:R-:W-:Y:S01]  /*a180*/  HADD2.F32 R6, -RZ, R91.H0_H0 ;  /* 0x2000005bff067230 */ /* 0x002fe20000004100 */
[----:B------:R-:W-:Y:S02]  /*a190*/  SHF.R.U32.HI R2, RZ, 0x10, R43 ;  /* 0x00000010ff027819 */ /* 0x000fe4000001162b */
[----:B------:R-:W-:Y:S01]  /*a1a0*/  SHF.R.U64 R12, R44, 0x10, R45 ;  /* 0x000000102c0c7819 */ /* 0x000fe2000000122d */
[----:B------:R-:W-:Y:S01]  /*a1b0*/  HADD2.F32 R0, -RZ, R0.H0_H0 ;  /* 0x20000000ff007230 */ /* 0x000fe20000004100 */
[----:B------:R-:W-:Y:S01]  /*a1c0*/  SHF.R.U64 R13, R42, 0x10, R43 ;  /* 0x000000102a0d7819 */ /* 0x000fe2000000122b */
[----:B------:R-:W-:-:S04]  /*a1d0*/  HADD2.F32 R2, -RZ, R2.H0_H0 ;  /* 0x20000002ff027230 */ /* 0x000fc80000004100 */
[----:B------:R-:W-:Y:S02]  /*a1e0*/  HADD2.F32 R13, -RZ, R13.H0_H0 ;  /* 0x2000000dff0d7230 */ /* 0x000fe40000004100 */
        /* <DEDUP_REMOVED lines=33> */
.L_x_1355:
[----:B------:R-:W-:Y:S05]  /*a400*/  BSYNC B0 ;  /* 0x0000000000007941 */ /* 0x000fea0003800000 */
.L_x_1354:
        /* <DEDUP_REMOVED lines=44> */
.L_x_1349:
[----:B------:R-:W-:Y:S05]  /*a6d0*/  BSYNC B1 ;  /* 0x0000000000017941 */ /* 0x000fea0003800000 */
.L_x_1348:
        /* <DEDUP_REMOVED lines=49> */
.L_x_1359:
[----:B------:R-:W-:Y:S05]  /*a9f0*/  BSYNC B0 ;  /* 0x0000000000007941 */ /* 0x000fea0003800000 */
.L_x_1358:
        /* <DEDUP_REMOVED lines=45> */
.L_x_1361:
[----:B------:R-:W-:Y:S05]  /*acd0*/  BSYNC B0 ;  /* 0x0000000000007941 */ /* 0x000fea0003800000 */
.L_x_1360:
        /* <DEDUP_REMOVED lines=45> */
.L_x_1363:
[----:B------:R-:W-:Y:S05]  /*afb0*/  BSYNC B0 ;  /* 0x0000000000007941 */ /* 0x000fea0003800000 */
.L_x_1362:
        /* <DEDUP_REMOVED lines=44> */
.L_x_1357:
[----:B------:R-:W-:Y:S05]  /*b280*/  BSYNC B1 ;  /* 0x0000000000017941 */ /* 0x000fea0003800000 */
.L_x_1356:
        /* <DEDUP_REMOVED lines=48> */
.L_x_1366:
[----:B------:R-:W-:Y:S05]  /*b590*/  BSYNC B0 ;  /* 0x0000000000007941 */ /* 0x000fea0003800000 */
.L_x_1365:
        /* <DEDUP_REMOVED lines=45> */
.L_x_1368:
[----:B------:R-:W-:Y:S05]  /*b870*/  BSYNC B0 ;  /* 0x0000000000007941 */ /* 0x000fea0003800000 */
.L_x_1367:
        /* <DEDUP_REMOVED lines=45> */
.L_x_1370:
[----:B------:R-:W-:Y:S05]  /*bb50*/  BSYNC B0 ;  /* 0x0000000000007941 */ /* 0x000fea0003800000 */
.L_x_1369:
        /* <DEDUP_REMOVED lines=45> */
.L_x_1331:
        /* <DEDUP_REMOVED lines=61> */
.L_x_1372:
[----:B------:R-:W-:Y:S05]  /*c200*/  BSYNC B0 ;  /* 0x0000000000007941 */ /* 0x000fea0003800000 */
.L_x_1371:
[----:B-1--45:R-:W-:Y:S01]  /*c210*/  IMAD.MOV.U32 R2, RZ, RZ, R26 ;  /* 0x000000ffff027224 */ /* 0x032fe200078e001a */
[----:B------:R-:W-:Y:S01]  /*c220*/  LOP3.LUT P0, RZ, R207, 0x8, RZ, 0xc0, !PT ;  /* 0x00000008cfff7812 */ /* 0x000fe2000780c0ff */
[----:B------:R-:W-:Y:S01]  /*c230*/  IMAD.MOV.U32 R0, RZ, RZ, R27 ;  /* 0x000000ffff007224 */ /* 0x000fe200078e001b */
[----:B------:R1:W4:Y:S01]  /*c240*/  SHFL.IDX PT, R8, R14, 0x1, 0x181f ;  /* 0x00381f000e087f89 */ /* 0x00032200000e0000 */
        /* <DEDUP_REMOVED lines=9> */
[----:B------:R1:W3:Y:S01]  /*c2e0*/  SHFL.IDX PT, R6, R15, 0x1, 0x181f ;  /* 0x00381f000f067f89 */ /* 0x0002e200000e0000 */
[----:B------:R-:W-:Y:S01]  /*c2f0*/  IMAD.MOV.U32 R3, RZ, RZ, R17 ;  /* 0x000000ffff037224 */ /* 0x000fe200078e0011 */
[----:B------:R-:W-:Y:S01]  /*c300*/  PRMT R65, R2, 0x5410, R0 ;  /* 0x0000541002417816 */ /* 0x000fe20000000000 */
[----:B------:R-:W-:Y:S01]  /*c310*/  IMAD.MOV.U32 R0, RZ, RZ, R31 ;  /* 0x000000ffff007224 */ /* 0x000fe200078e001f */
[----:B------:R-:W-:Y:S01]  /*c320*/  MOV R2, R30 ;  /* 0x0000001e00027202 */ /* 0x000fe20000000f00 */
[----:B------:R1:W2:Y:S01]  /*c330*/  SHFL.IDX PT, R9, R12, 0x1, 0x181f ;  /* 0x00381f000c097f89 */ /* 0x0002a200000e0000 */
[----:B------:R-:W-:Y:S01]  /*c340*/  PRMT R34, R34, 0x5410, R4 ;  /* 0x0000541022227816 */ /* 0x000fe20000000004 */
[----:B------:R-:W-:Y:S01]  /*c350*/  IMAD.MOV.U32 R4, RZ, RZ, R22 ;  /* 0x000000ffff047224 */ /* 0x000fe200078e0016 */
[----:B------:R-:W-:Y:S01]  /*c360*/  PRMT R67, R67, 0x5410, R2 ;  /* 0x0000541043437816 */ /* 0x000fe20000000002 */
[----:B------:R-:W-:Y:S01]  /*c370*/  IMAD.MOV.U32 R2, RZ, RZ, R28 ;  /* 0x000000ffff027224 */ /* 0x000fe200078e001c */
[----:B------:R-:W-:Y:S01]  /*c380*/  PRMT R92, R92, 0x5410, R0 ;  /* 0x000054105c5c7816 */ /* 0x000fe20000000000 */
[----:B------:R-:W-:Y:S01]  /*c390*/  IMAD.MOV.U32 R0, RZ, RZ, R29 ;  /* 0x000000ffff007224 */ /* 0x000fe200078e001d */
[----:B------:R-:W-:Y:S01]  /*c3a0*/  PRMT R33, R33, 0x5410, R3 ;  /* 0x0000541021217816 */ /* 0x000fe20000000003 */
[----:B------:R1:W1:Y:S01]  /*c3b0*/  SHFL.IDX PT, R7, R13, 0x1, 0x181f ;  /* 0x00381f000d077f89 */ /* 0x00026200000e0000 */
[----:B------:R-:W-:Y:S01]  /*c3c0*/  PRMT R67, R2, 0x7610, R67 ;  /* 0x0000761002437816 */ /* 0x000fe20000000043 */
[----:B------:R-:W-:Y:S01]  /*c3d0*/  IMAD.MOV.U32 R2, RZ, RZ, R20 ;  /* 0x000000ffff027224 */ /* 0x000fe200078e0014 */
[----:B------:R-:W-:Y:S01]  /*c3e0*/  PRMT R66, R0, 0x7610, R66 ;  /* 0x0000761000427816 */ /* 0x000fe20000000042 */
[----:B------:R-:W-:Y:S01]  /*c3f0*/  IMAD.MOV.U32 R0, RZ, RZ, R21 ;  /* 0x000000ffff007224 */ /* 0x000fe200078e0015 */
[----:B------:R-:W-:Y:S01]  /*c400*/  MOV R3, R23 ;  /* 0x0000001700037202 */ /* 0x000fe20000000f00 */
[----:B------:R-:W-:Y:S01]  /*c410*/  CS2R R52, SRZ ;  /* 0x0000000000347805 */ /* 0x000fe2000001ff00 */
        /* <DEDUP_REMOVED lines=10> */
[----:B--234-:R-:W-:Y:S01]  /*c4c0*/  ISETP.GE.AND P1, PT, R132, c[0x0][0x27c], PT ;  /* 0x00009f0084007a0c */ /* 0x01cfe20003f26270 */
        /* <DEDUP_REMOVED lines=10> */
[----:B------:R-:W-:Y:S01]  /*c570*/  @!P1 IMAD.X R3, R9, 0x1, R0, P0 ;  /* 0x0000000109039824 */ /* 0x000fe200000e0600 */
        /* <DEDUP_REMOVED lines=14> */
.L_x_1374:
[----:B--234-:R-:W-:Y:S05]  /*c660*/  BSYNC B0 ;  /* 0x0000000000007941 */ /* 0x01cfea0003800000 */
.L_x_1373:
        /* <DEDUP_REMOVED lines=44> */
[----:B--23--:R-:W-:Y:S01]  /*c930*/  ISETP.GE.AND P1, PT, R132, c[0x0][0x27c], PT ;  /* 0x00009f0084007a0c */ /* 0x00cfe20003f26270 */
[----:B------:R-:W-:Y:S01]  /*c940*/  CS2R R58, SRZ ;  /* 0x00000000003a7805 */ /* 0x000fe2000001ff00 */
[----:B------:R-:W-:Y:S01]  /*c950*/  ISETP.GE.AND P0, PT, R137, c[0x0][0x27c], PT ;  /* 0x00009f0089007a0c */ /* 0x000fe20003f06270 */
[----:B------:R-:W-:-:S10]  /*c960*/  CS2R R56, SRZ ;  /* 0x0000000000387805 */ /* 0x000fd4000001ff00 */
[C---:B------:R-:W-:Y:S01]  /*c970*/  @!P1 IMAD.SHL.U32 R2, R132.reuse, 0x2, RZ ;  /* 0x0000000284029824 */ /* 0x040fe200078e00ff */
[----:B------:R-:W-:-:S04]  /*c980*/  @!P1 SHF.L.U64.HI R0, R132, 0x1, R133 ;  /* 0x0000000184009819 */ /* 0x000fc80000010285 */
[----:B------:R-:W-:-:S05]  /*c990*/  @!P1 IADD3 R4, P2, R6, R2, RZ ;  /* 0x0000000206049210 */ /* 0x000fca0007f5e0ff */
[--C-:B------:R-:W-:Y:S01]  /*c9a0*/  @!P1 IMAD.X R5, R9, 0x1, R0.reuse, P2 ;  /* 0x0000000109059824 */ /* 0x100fe200010e0600 */
[----:B-1----:R-:W-:Y:S01]  /*c9b0*/  @!P1 IADD3 R2, P2, R7, R2, RZ ;  /* 0x0000000207029210 */ /* 0x002fe20007f5e0ff */
[----:B------:R-:W-:Y:S01]  /*c9c0*/  CS2R R62, SRZ ;  /* 0x00000000003e7805 */ /* 0x000fe2000001ff00 */
[----:B------:R-:W-:Y:S02]  /*c9d0*/  CS2R R60, SRZ ;  /* 0x00000000003c7805 */ /* 0x000fe4000001ff00 */
[----:B------:R1:W5:Y:S01]  /*c9e0*/  @!P1 LD.E.128 R56, [R4.64] ;  /* 0x0000000804389980 */ /* 0x000362000c101d00 */
[----:B----4-:R-:W-:Y:S02]  /*c9f0*/  @!P1 IMAD.X R3, R8, 0x1, R0, P2 ;  /* 0x0000000108039824 */ /* 0x010fe400010e0600 */
[----:B------:R-:W-:-:S03]  /*ca00*/  @!P0 IMAD.SHL.U32 R0, R201, 0x2, RZ ;  /* 0x00000002c9008824 */ /* 0x000fc600078e00ff */
[----:B------:R2:W5:Y:S01]  /*ca10*/  @!P1 LD.E.128 R60, [R2.64] ;  /* 0x00000008023c9980 */ /* 0x000562000c101d00 */
[----:B------:R-:W-:Y:S01]  /*ca20*/  CS2R R74, SRZ ;  /* 0x00000000004a7805 */ /* 0x000fe2000001ff00 */
[----:B------:R-:W-:Y:S01]  /*ca30*/  CS2R R72, SRZ ;  /* 0x0000000000487805 */ /* 0x000fe2000001ff00 */
[----:B------:R-:W-:Y:S01]  /*ca40*/  CS2R R70, SRZ ;  /* 0x0000000000467805 */ /* 0x000fe2000001ff00 */
[----:B------:R-:W-:Y:S01]  /*ca50*/  CS2R R68, SRZ ;  /* 0x0000000000447805 */ /* 0x000fe2000001ff00 */
[-C--:B-1----:R-:W-:Y:S02]  /*ca60*/  @!P0 IADD3 R4, P2, R6, R0.reuse, RZ ;  /* 0x0000000006048210 */ /* 0x082fe40007f5e0ff */
[----:B--2---:R-:W-:Y:S02]  /*ca70*/  @!P0 SHF.L.U64.HI R3, R201, 0x1, R204 ;  /* 0x00000001c9038819 */ /* 0x004fe400000102cc */
[----:B------:R-:W-:-:S03]  /*ca80*/  @!P0 IADD3 R2, P1, R7, R0, RZ ;  /* 0x0000000007028210 */ /* 0x000fc60007f3e0ff */
[--C-:B------:R-:W-:Y:S02]  /*ca90*/  @!P0 IMAD.X R5, R9, 0x1, R3.reuse, P2 ;  /* 0x0000000109058824 */ /* 0x100fe400010e0603 */
[----:B------:R-:W-:-:S03]  /*caa0*/  @!P0 IMAD.X R3, R8, 0x1, R3, P1 ;  /* 0x0000000108038824 */ /* 0x000fc600008e0603 */
[----:B------:R1:W5:Y:S04]  /*cab0*/  @!P0 LD.E.128 R72, [R4.64] ;  /* 0x0000000804488980 */ /* 0x000368000c101d00 */
[----:B------:R1:W5:Y:S02]  /*cac0*/  @!P0 LD.E.128 R68, [R2.64] ;  /* 0x0000000802448980 */ /* 0x000364000c101d00 */
.L_x_1376:
[----:B--23--:R-:W-:Y:S05]  /*cad0*/  BSYNC B0 ;  /* 0x0000000000007941 */ /* 0x00cfea0003800000 */
.L_x_1375:
[----:B-1---5:R-:W-:Y:S01]  /*cae0*/  IMAD.MOV.U32 R2, RZ, RZ, R74 ;  /* 0x000000ffff027224 */ /* 0x022fe200078e004a */
[----:B------:R-:W-:Y:S01]  /*caf0*/  LOP3.LUT P0, RZ, R207, 0x1, RZ, 0xc0, !PT ;  /* 0x00000001cfff7812 */ /* 0x000fe2000780c0ff */
[----:B------:R-:W-:Y:S01]  /*cb00*/  IMAD.MOV.U32 R0, RZ, RZ, R75 ;  /* 0x000000ffff007224 */ /* 0x000fe200078e004b */
[----:B----4-:R1:W2:Y:S01]  /*cb10*/  SHFL.IDX PT, R8, R14, 0x3, 0x181f ;  /* 0x00781f000e087f89 */ /* 0x0102a200000e0000 */
[----:B------:R-:W-:Y:S01]  /*cb20*/  BSSY B0, `(.L_x_1377) ;  /* 0x0000040000007945 */ /* 0x000fe20003800000 */
[----:B------:R-:W-:Y:S01]  /*cb30*/  CS2R R88, SRZ ;  /* 0x0000000000587805 */ /* 0x000fe2000001ff00 */
        /* <DEDUP_REMOVED lines=10> */
[----:B------:R1:W4:Y:S01]  /*cbe0*/  SHFL.IDX PT, R7, R12, 0x3, 0x181f ;  /* 0x00781f000c077f89 */ /* 0x00032200000e0000 */
[----:B------:R-:W-:Y:S01]  /*cbf0*/  MOV R0, R59 ;  /* 0x0000003b00007202 */ /* 0x000fe20000000f00 */
[----:B------:R-:W-:Y:S01]  /*cc00*/  CS2R R84, SRZ ;  /* 0x0000000000547805 */ /* 0x000fe2000001ff00 */
[----:B------:R-:W-:Y:S01]  /*cc10*/  CS2R R78, SRZ ;  /* 0x00000000004e7805 */ /* 0x000fe2000001ff00 */
[----:B------:R1:W1:Y:S01]  /*cc20*/  SHFL.IDX PT, R6, R13, 0x3, 0x181f ;  /* 0x00781f000d067f89 */ /* 0x00026200000e0000 */
[----:B------:R-:W-:Y:S01]  /*cc30*/  PRMT R105, R2, 0x5410, R0 ;  /* 0x0000541002697816 */ /* 0x000fe20000000000 */
[----:B------:R-:W-:Y:S01]  /*cc40*/  IMAD.MOV.U32 R2, RZ, RZ, R56 ;  /* 0x000000ffff027224 */ /* 0x000fe200078e0038 */
[----:B------:R-:W-:Y:S01]  /*cc50*/  CS2R R76, SRZ ;  /* 0x00000000004c7805 */ /* 0x000fe2000001ff00 */
        /* <DEDUP_REMOVED lines=44> */
.L_x_1378:
[----:B-1234-:R-:W-:Y:S05]  /*cf20*/  BSYNC B0 ;  /* 0x0000000000007941 */ /* 0x01efea0003800000 */
.L_x_1377:
        /* <DEDUP_REMOVED lines=136> */
.L_x_1382:
[----:B------:R-:W-:Y:S05]  /*d7b0*/  BSYNC B0 ;  /* 0x0000000000007941 */ /* 0x000fea0003800000 */
.L_x_1381:
        /* <DEDUP_REMOVED lines=99> */
.L_x_1380:
[----:B------:R-:W-:Y:S05]  /*ddf0*/  BSYNC B1 ;  /* 0x0000000000017941 */ /* 0x000fea0003800000 */
.L_x_1379:
        /* <DEDUP_REMOVED lines=17> */
[----:B------:R-:W-:Y:S02]  /*df10*/  SHF.R.U64 R16, R40, 0x10, R41 ;  /* 0x0000001028107819 */ /* 0x000fe40000001229 */
        /* <DEDUP_REMOVED lines=13> */
[----:B------:R-:W4:Y:S02]  /*dff0*/  LDS.128 R12, [R17+0x10080] ;  /* 0x01008000110c7984 */ /* 0x000f240000000c00 */
[----:B----4-:R-:W-:-:S05]  /*e000*/  HADD2.F32 R3, -RZ, R13.H0_H0 ;  /* 0x2000000dff037230 */ /* 0x010fca0000004100 */
[----:B-1----:R-:W-:Y:S01]  /*e010*/  FMUL.FTZ R5, R3, R0 ;  /* 0x0000000003057220 */ /* 0x002fe20000410000 */
[----:B---3--:R-:W1:Y:S02]  /*e020*/  LDS.128 R8, [R31] ;  /* 0x000000001f087984 */ /* 0x008e640000000c00 */
[----:B-1----:R-:W-:-:S05]  /*e030*/  HADD2.F32 R4, -RZ, R9.H0_H0 ;  /* 0x20000009ff047230 */ /* 0x002fca0000004100 */
[C---:B------:R-:W-:Y:S02]  /*e040*/  FMUL.FTZ R0, R4.reuse, R0 ;  /* 0x0000000004007220 */ /* 0x040fe40000410000 */
[-C--:B------:R-:W-:Y:S01]  /*e050*/  FFMA.FTZ R27, R4, R2.reuse, -R5 ;  /* 0x00000002041b7223 */ /* 0x080fe20000010805 */
[----:B------:R-:W-:Y:S01]  /*e060*/  SHF.R.U32.HI R4, RZ, 0x10, R37 ;  /* 0x00000010ff047819 */ /* 0x000fe20000011625 */
[----:B------:R-:W-:Y:S01]  /*e070*/  FFMA.FTZ R26, R3, R2, R0 ;  /* 0x00000002031a7223 */ /* 0x000fe20000010000 */
[----:B------:R-:W-:Y:S01]  /*e080*/  SHF.R.U32.HI R0, RZ, 0x10, R41 ;  /* 0x00000010ff007819 */ /* 0x000fe20000011629 */
[----:B------:R-:W-:Y:S01]  /*e090*/  HADD2.F32 R3, -RZ, R9.H1_H1 ;  /* 0x30000009ff037230 */ /* 0x000fe20000004100 */
[----:B------:R-:W-:Y:S01]  /*e0a0*/  SHF.R.U64 R9, R38, 0x10, R39 ;  /* 0x0000001026097819 */ /* 0x000fe20000001227 */
[----:B------:R-:W-:Y:S02]  /*e0b0*/  HADD2.F32 R2, -RZ, R13.H1_H1 ;  /* 0x3000000dff027230 */ /* 0x000fe40000004100 */
[----:B------:R-:W-:-:S02]  /*e0c0*/  HADD2.F32 R0, -RZ, R0.H0_H0 ;  /* 0x20000000ff007230 */ /* 0x000fc40000004100 */
[----:B------:R-:W-:Y:S02]  /*e0d0*/  HADD2.F32 R5, -RZ, R4.H0_H0 ;  /* 0x20000004ff057230 */ /* 0x000fe40000004100 */
[----:B------:R-:W-:Y:S01]  /*e0e0*/  HADD2.F32 R9, -RZ, R9.H0_H0 ;  /* 0x20000009ff097230 */ /* 0x000fe20000004100 */
[CC--:B------:R-:W-:Y:S02]  /*e0f0*/  FMUL.FTZ R4, R3.reuse, R0.reuse ;  /* 0x0000000003047220 */ /* 0x0c0fe40000410000 */
[C---:B------:R-:W-:Y:S02]  /*e100*/  FMUL.FTZ R0, R2.reuse, R0 ;  /* 0x0000000002007220 */ /* 0x040fe40000410000 */
[-C--:B------:R-:W-:Y:S01]  /*e110*/  FFMA.FTZ R24, R2, R5.reuse, R4 ;  /* 0x0000000502187223 */ /* 0x080fe20000010004 */
[----:B------:R-:W-:Y:S01]  /*e120*/  HADD2.F32 R4, -RZ, R8.H0_H0 ;  /* 0x20000008ff047230 */ /* 0x000fe20000004100 */
[----:B------:R-:W-:Y:S01]  /*e130*/  FFMA.FTZ R25, R3, R5, -R0 ;  /* 0x0000000503197223 */ /* 0x000fe20000010800 */
        /* <DEDUP_REMOVED lines=8> */
[----:B------:R-:W-:-:S02]  /*e1c0*/  HADD2.F32 R0, -RZ, R95.H1_H1 ;  /* 0x3000005fff007230 */ /* 0x000fc40000004100 */
        /* <DEDUP_REMOVED lines=13> */
[--C-:B------:R-:W-:Y:S01]  /*e2a0*/  SHF.R.U64 R5, R42, 0x10, R43.reuse ;  /* 0x000000102a057819 */ /* 0x100fe2000000122b */
[----:B------:R-:W-:Y:S01]  /*e2b0*/  FFMA.FTZ R13, R3, R2, R0 ;  /* 0x00000002030d7223 */ /* 0x000fe20000010000 */
[----:B------:R-:W-:Y:S01]  /*e2c0*/  SHF.R.U32.HI R0, RZ, 0x10, R43 ;  /* 0x00000010ff007819 */ /* 0x000fe2000001162b */
[----:B------:R-:W-:Y:S01]  /*e2d0*/  HADD2.F32 R2, -RZ, R11.H1_H1 ;  /* 0x3000000bff027230 */ /* 0x000fe20000004100 */
[----:B------:R-:W-:Y:S01]  /*e2e0*/  SHF.R.U32.HI R3, RZ, 0x10, R39 ;  /* 0x00000010ff037819 */ /* 0x000fe20000011627 */
[----:B------:R-:W-:-:S02]  /*e2f0*/  HADD2.F32 R5, -RZ, R5.H0_H0 ;  /* 0x20000005ff057230 */ /* 0x000fc40000004100 */
[----:B------:R-:W-:Y:S02]  /*e300*/  HADD2.F32 R4, -RZ, R0.H0_H0 ;  /* 0x20000000ff047230 */ /* 0x000fe40000004100 */
[----:B------:R-:W-:Y:S02]  /*e310*/  HADD2.F32 R0, -RZ, R15.H1_H1 ;  /* 0x3000000fff007230 */ /* 0x000fe40000004100 */
[----:B------:R-:W-:Y:S01]  /*e320*/  HADD2.F32 R6, -RZ, R3.H0_H0 ;  /* 0x20000003ff067230 */ /* 0x000fe20000004100 */
[-C--:B------:R-:W-:Y:S02]  /*e330*/  FMUL.FTZ R3, R2, R4.reuse ;  /* 0x0000000402037220 */ /* 0x080fe40000410000 */
[C---:B------:R-:W-:Y:S02]  /*e340*/  FMUL.FTZ R4, R0.reuse, R4 ;  /* 0x0000000400047220 */ /* 0x040fe40000410000 */
[-C--:B------:R-:W-:Y:S01]  /*e350*/  FFMA.FTZ R7, R0, R6.reuse, R3 ;  /* 0x0000000600077223 */ /* 0x080fe20000010003 */
[----:B------:R-:W-:Y:S01]  /*e360*/  HADD2.F32 R0, -RZ, R12.H1_H1 ;  /* 0x3000000cff007230 */ /* 0x000fe20000004100 */
[----:B------:R-:W-:Y:S01]  /*e370*/  FFMA.FTZ R11, R2, R6, -R4 ;  /* 0x00000006020b7223 */ /* 0x000fe20000010804 */
[----:B------:R-:W-:-:S02]  /*e380*/  HADD2.F32 R2, -RZ, R8.H1_H1 ;  /* 0x30000008ff027230 */ /* 0x000fc40000004100 */
[----:B------:R-:W-:Y:S01]  /*e390*/  HADD2.F32 R4, -RZ, R16.H0_H0 ;  /* 0x20000010ff047230 */ /* 0x000fe20000004100 */
[----:B------:R-:W-:Y:S01]  /*e3a0*/  F2FP.PACK_AB R7, R7, R13 ;  /* 0x0000000d0707723e */ /* 0x000fe200000000ff */
[----:B------:R-:W-:Y:S01]  /*e3b0*/  HADD2.F32 R8, -RZ, R20.H0_H0 ;  /* 0x20000014ff087230 */ /* 0x000fe20000004100 */
[----:B------:R-:W-:Y:S02]  /*e3c0*/  F2FP.PACK_AB R11, R11, R18 ;  /* 0x000000120b0b723e */ /* 0x000fe400000000ff */
[-C--:B------:R-:W-:Y:S02]  /*e3d0*/  FMUL.FTZ R3, R2, R4.reuse ;  /* 0x0000000402037220 */ /* 0x080fe40000410000 */
[C---:B------:R-:W-:Y:S02]  /*e3e0*/  FMUL.FTZ R4, R0.reuse, R4 ;  /* 0x0000000400047220 */ /* 0x040fe40000410000 */
[-C--:B------:R-:W-:Y:S01]  /*e3f0*/  FFMA.FTZ R6, R0, R8.reuse, R3 ;  /* 0x0000000800067223 */ /* 0x080fe20000010003 */
[----:B------:R-:W-:Y:S01]  /*e400*/  HADD2.F32 R0, -RZ, R14.H1_H1 ;  /* 0x3000000eff007230 */ /* 0x000fe20000004100 */
[----:B------:R-:W-:Y:S01]  /*e410*/  FFMA.FTZ R8, R2, R8, -R4 ;  /* 0x0000000802087223 */ /* 0x000fe20000010804 */
[----:B------:R-:W-:-:S03]  /*e420*/  HADD2.F32 R2, -RZ, R10.H1_H1 ;  /* 0x3000000aff027230 */ /* 0x000fc60000004100 */
[----:B------:R-:W-:Y:S01]  /*e430*/  FMUL.FTZ R4, R0, R5 ;  /* 0x0000000500047220 */ /* 0x000fe20000410000 */
[----:B------:R-:W-:Y:S01]  /*e440*/  F2FP.PACK_AB R8, R8, R23 ;  /* 0x000000170808723e */ /* 0x000fe200000000ff */
[----:B------:R-:W-:Y:S01]  /*e450*/  FMUL.FTZ R3, R2, R5 ;  /* 0x0000000502037220 */ /* 0x000fe20000410000 */
[----:B------:R-:W-:Y:S01]  /*e460*/  F2FP.PACK_AB R5, R24, R26 ;  /* 0x0000001a1805723e */ /* 0x000fe200000000ff */
[-C--:B------:R-:W-:Y:S01]  /*e470*/  FFMA.FTZ R2, R2, R9.reuse, -R4 ;  /* 0x0000000902027223 */ /* 0x080fe20000010804 */
[----:B------:R-:W-:Y:S01]  /*e480*/  F2FP.PACK_AB R4, R6, R22 ;  /* 0x000000160604723e */ /* 0x000fe200000000ff */
[----:B------:R-:W-:Y:S01]  /*e490*/  FFMA.FTZ R3, R0, R9, R3 ;  /* 0x0000000900037223 */ /* 0x000fe20000010003 */
[----:B------:R-:W-:Y:S02]  /*e4a0*/  F2FP.PACK_AB R9, R25, R27 ;  /* 0x0000001b1909723e */ /* 0x000fe400000000ff */
[----:B------:R-:W-:Y:S02]  /*e4b0*/  F2FP.PACK_AB R10, R2, R21 ;  /* 0x00000015020a723e */ /* 0x000fe400000000ff */
[----:B------:R-:W-:-:S03]  /*e4c0*/  F2FP.PACK_AB R6, R3, R19 ;  /* 0x000000130306723e */ /* 0x000fc600000000ff */
[----:B------:R1:W-:Y:S04]  /*e4d0*/  STS.128 [R31], R8 ;  /* 0x000000081f007388 */ /* 0x0003e80000000c00 */
[----:B------:R1:W-:Y:S02]  /*e4e0*/  STS.128 [R17+0x10080], R4 ;  /* 0x0100800411007388 */ /* 0x0003e40000000c00 */
.L_x_1386:
[----:B------:R-:W-:Y:S05]  /*e4f0*/  BSYNC B0 ;  /* 0x0000000000007941 */ /* 0x000fea0003800000 */
.L_x_1385:
[----:B------:R-:W-:-:S13]  /*e500*/  ISETP.GE.AND P0, PT, R137, c[0x0][0x27c], PT ;  /* 0x00009f0089007a0c */ /* 0x000fda0003f06270 */
[----:B------:R-:W-:Y:S05]  /*e510*/  @P0 BRA `(.L_x_1384) ;  /* 0x0000061000000947 */ /* 0x000fea0003800000 */
[----:B------:R-:W3:Y:S04]  /*e520*/  LDL R2, [R1+0xc] ;  /* 0x00000c0001027983 */ /* 0x000ee80000100800 */
[----:B------:R-:W4:Y:S01]  /*e530*/  LDL R25, [R1+0x24] ;  /* 0x0000240001197983 */ /* 0x000f220000100800 */
[----:B------:R-:W-:Y:S02]  /*e540*/  MOV R0, c[0x0][0x27c] ;  /* 0x00009f0000007a02 */ /* 0x000fe40000000f00 */
[----:B-1----:R-:W-:-:S05]  /*e550*/  SHF.R.U64 R6, R54, 0x10, R55 ;  /* 0x0000001036067819 */ /* 0x002fca0000001237 */
[----:B------:R-:W-:Y:S01]  /*e560*/  HADD2.F32 R6, -RZ, R6.H0_H0 ;  /* 0x20000006ff067230 */ /* 0x000fe20000004100 */
        /* <DEDUP_REMOVED lines=69> */
[----:B------:R-:W-:Y:S01]  /*e9c0*/  F2FP.PACK_AB R7, R7, R9 ;  /* 0x000000090707723e */ /* 0x000fe200000000ff */
[----:B------:R-:W-:Y:S01]  /*e9d0*/  HADD2.F32 R0, -RZ, R12.H1_H1 ;  /* 0x3000000cff007230 */ /* 0x000fe20000004100 */
[----:B------:R-:W-:Y:S01]  /*e9e0*/  F2FP.PACK_AB R11, R11, R13 ;  /* 0x0000000d0b0b723e */ /* 0x000fe200000000ff */
[----:B------:R-:W-:Y:S01]  /*e9f0*/  HADD2.F32 R12, -RZ, R2.H0_H0 ;  /* 0x20000002ff0c7230 */ /* 0x000fe20000004100 */
[-C--:B------:R-:W-:Y:S01]  /*ea00*/  FMUL.FTZ R2, R3, R4.reuse ;  /* 0x0000000403027220 */ /* 0x080fe20000410000 */
[----:B------:R-:W-:Y:S01]  /*ea10*/  HADD2.F32 R5, -RZ, R5.H0_H0 ;  /* 0x20000005ff057230 */ /* 0x000fe20000004100 */
[----:B------:R-:W-:Y:S01]  /*ea20*/  FMUL.FTZ R4, R0, R4 ;  /* 0x0000000400047220 */ /* 0x000fe20000410000 */
[----:B------:R-:W-:Y:S01]  /*ea30*/  F2FP.PACK_AB R9, R22, R24 ;  /* 0x000000181609723e */ /* 0x000fe200000000ff */
[----:B------:R-:W-:Y:S01]  /*ea40*/  FFMA.FTZ R8, R0, R12, R2 ;  /* 0x0000000c00087223 */ /* 0x000fe20000010002 */
[----:B------:R-:W-:-:S02]  /*ea50*/  HADD2.F32 R0, -RZ, R14.H1_H1 ;  /* 0x3000000eff007230 */ /* 0x000fc40000004100 */
[----:B------:R-:W-:Y:S01]  /*ea60*/  HADD2.F32 R2, -RZ, R10.H1_H1 ;  /* 0x3000000aff027230 */ /* 0x000fe20000004100 */
[----:B------:R-:W-:Y:S02]  /*ea70*/  FFMA.FTZ R10, R3, R12, -R4 ;  /* 0x0000000c030a7223 */ /* 0x000fe40000010804 */
[-C--:B------:R-:W-:Y:S02]  /*ea80*/  FMUL.FTZ R4, R0, R5.reuse ;  /* 0x0000000500047220 */ /* 0x080fe40000410000 */
[C---:B------:R-:W-:Y:S01]  /*ea90*/  FMUL.FTZ R3, R2.reuse, R5 ;  /* 0x0000000502037220 */ /* 0x040fe20000410000 */
[----:B------:R-:W-:Y:S01]  /*eaa0*/  F2FP.PACK_AB R5, R21, R23 ;  /* 0x000000171505723e */ /* 0x000fe200000000ff */
[-C--:B------:R-:W-:Y:S01]  /*eab0*/  FFMA.FTZ R2, R2, R6.reuse, -R4 ;  /* 0x0000000602027223 */ /* 0x080fe20000010804 */
[----:B------:R-:W-:Y:S01]  /*eac0*/  F2FP.PACK_AB R4, R8, R19 ;  /* 0x000000130804723e */ /* 0x000fe200000000ff */
[----:B------:R-:W-:Y:S01]  /*ead0*/  FFMA.FTZ R3, R0, R6, R3 ;  /* 0x0000000600037223 */ /* 0x000fe20000010003 */
[----:B------:R-:W-:-:S02]  /*eae0*/  F2FP.PACK_AB R8, R10, R20 ;  /* 0x000000140a08723e */ /* 0x000fc400000000ff */
[----:B------:R-:W-:Y:S02]  /*eaf0*/  F2FP.PACK_AB R10, R2, R17 ;  /* 0x00000011020a723e */ /* 0x000fe400000000ff */
[----:B------:R-:W-:-:S03]  /*eb00*/  F2FP.PACK_AB R6, R3, R18 ;  /* 0x000000120306723e */ /* 0x000fc600000000ff */
[----:B------:R1:W-:Y:S04]  /*eb10*/  STS.128 [R25], R8 ;  /* 0x0000000819007388 */ /* 0x0003e80000000c00 */
[----:B------:R1:W-:Y:S02]  /*eb20*/  STS.128 [R16+0x10080], R4 ;  /* 0x0100800410007388 */ /* 0x0003e40000000c00 */
.L_x_1384:
[----:B------:R-:W-:Y:S05]  /*eb30*/  BSYNC B1 ;  /* 0x0000000000017941 */ /* 0x000fea0003800000 */
.L_x_1383:
        /* <DEDUP_REMOVED lines=18> */
[----:B-1----:R-:W-:Y:S01]  /*ec60*/  SHF.R.U32.HI R9, RZ, 0x10, R57 ;  /* 0x00000010ff097819 */ /* 0x002fe20000011639 */
[----:B------:R-:W-:Y:S01]  /*ec70*/  HADD2.F32 R15, -RZ, R104.H0_H0 ;  /* 0x20000068ff0f7230 */ /* 0x000fe20000004100 */
[----:B------:R-:W-:Y:S01]  /*ec80*/  LEA.HI R0, R0, R224, RZ, 0x1d ;  /* 0x000000e000007211 */ /* 0x000fe200078fe8ff */
[----:B------:R-:W-:Y:S01]  /*ec90*/  HADD2.F32 R11, -RZ, R105.H0_H0 ;  /* 0x20000069ff0b7230 */ /* 0x000fe20000004100 */
[----:B------:R-:W-:Y:S01]  /*eca0*/  SHF.R.U32.HI R23, RZ, 0x10, R63 ;  /* 0x00000010ff177819 */ /* 0x000fe2000001163f */
[----:B------:R-:W-:Y:S01]  /*ecb0*/  HADD2.F32 R39, -RZ, R9.H0_H0 ;  /* 0x20000009ff277230 */ /* 0x000fe20000004100 */
[----:B------:R-:W-:-:S02]  /*ecc0*/  SHF.R.S32.HI R3, RZ, 0x1f, R0 ;  /* 0x0000001fff037819 */ /* 0x000fc40000011400 */
[----:B------:R-:W-:Y:S01]  /*ecd0*/  SHF.L.U32 R2, R0, 0x3, RZ ;  /* 0x0000000300027819 */ /* 0x000fe200000006ff */
[----:B------:R-:W-:Y:S01]  /*ece0*/  HADD2.F32 R23, -RZ, R23.H0_H0 ;  /* 0x20000017ff177230 */ /* 0x000fe20000004100 */
[----:B------:R-:W-:Y:S02]  /*ecf0*/  LEA.HI R0, R3, R0, RZ, 0x3 ;  /* 0x0000000003007211 */ /* 0x000fe400078f18ff */
[----:B------:R-:W-:Y:S02]  /*ed00*/  LOP3.LUT R2, R43, 0x38, R2, 0xf8, !PT ;  /* 0x000000382b027812 */ /* 0x000fe400078ef802 */
[----:B------:R-:W-:Y:S02]  /*ed10*/  SHF.L.U32 R0, R0, 0xa, RZ ;  /* 0x0000000a00007819 */ /* 0x000fe400000006ff */
[----:B------:R-:W-:Y:S02]  /*ed20*/  LOP3.LUT R2, R2, R41, RZ, 0x3c, !PT ;  /* 0x0000002902027212 */ /* 0x000fe400078e3cff */
[----:B------:R-:W-:-:S02]  /*ed30*/  LOP3.LUT R0, R0, 0x7fffe000, RZ, 0xc0, !PT ;  /* 0x7fffe00000007812 */ /* 0x000fc400078ec0ff */
        /* <DEDUP_REMOVED lines=12> */
[----:B------:R-:W-:Y:S02]  /*ee00*/  HADD2.F32 R27, -RZ, R32.H0_H0 ;  /* 0x20000020ff1b7230 */ /* 0x000fe40000004100 */
[----:B-1----:R-:W-:Y:S02]  /*ee10*/  HADD2.F32 R2, -RZ, R17.H0_H0 ;  /* 0x20000011ff027230 */ /* 0x002fe40000004100 */
[----:B------:R-:W-:-:S03]  /*ee20*/  HADD2.F32 R3, -RZ, R16.H0_H0 ;  /* 0x20000010ff037230 */ /* 0x000fc60000004100 */
[-C--:B------:R-:W-:Y:S01]  /*ee30*/  FMUL.FTZ R22, R2, R0.reuse ;  /* 0x0000000002167220 */ /* 0x080fe20000410000 */
[----:B----4-:R-:W1:Y:S02]  /*ee40*/  LDS.128 R4, [R42] ;  /* 0x000000002a047984 */ /* 0x010e640000000c00 */
[--C-:B-1----:R-:W-:Y:S02]  /*ee50*/  HADD2.F32 R14, -RZ, R5.reuse.H0_H0 ;  /* 0x20000005ff0e7230 */ /* 0x102fe40000004100 */
[----:B------:R-:W-:Y:S02]  /*ee60*/  HADD2.F32 R21, -RZ, R5.H1_H1 ;  /* 0x30000005ff157230 */ /* 0x000fe40000004100 */
[----:B------:R-:W-:Y:S01]  /*ee70*/  HADD2.F32 R20, -RZ, R4.H0_H0 ;  /* 0x20000004ff147230 */ /* 0x000fe20000004100 */
[----:B------:R-:W-:Y:S01]  /*ee80*/  FMUL.FTZ R8, R14, R0 ;  /* 0x000000000e087220 */ /* 0x000fe20000410000 */
[----:B------:R-:W-:Y:S01]  /*ee90*/  HADD2.F32 R0, -RZ, R102.H1_H1 ;  /* 0x30000066ff007230 */ /* 0x000fe20000004100 */
[----:B------:R-:W-:Y:S01]  /*eea0*/  FMUL.FTZ R5, R21, R10 ;  /* 0x0000000a15057220 */ /* 0x000fe20000410000 */
[--C-:B------:R-:W-:Y:S01]  /*eeb0*/  HADD2.F32 R12, -RZ, R6.reuse.H0_H0 ;  /* 0x20000006ff0c7230 */ /* 0x100fe20000004100 */
[----:B------:R-:W-:Y:S01]  /*eec0*/  FFMA.FTZ R37, R2, R13, R8 ;  /* 0x0000000d02257223 */ /* 0x000fe20000010008 */
[----:B------:R-:W-:Y:S01]  /*eed0*/  HADD2.F32 R2, -RZ, R17.H1_H1 ;  /* 0x30000011ff027230 */ /* 0x000fe20000004100 */
[-C--:B------:R-:W-:Y:S01]  /*eee0*/  FMUL.FTZ R8, R20, R0.reuse ;  /* 0x0000000014087220 */ /* 0x080fe20000410000 */
[----:B------:R-:W-:Y:S01]  /*eef0*/  HADD2.F32 R9, -RZ, R6.H1_H1 ;  /* 0x30000006ff097230 */ /* 0x000fe20000004100 */
[C---:B------:R-:W-:Y:S01]  /*ef00*/  FMUL.FTZ R28, R3.reuse, R0 ;  /* 0x00000000031c7220 */ /* 0x040fe20000410000 */
[----:B------:R-:W-:Y:S01]  /*ef10*/  HADD2.F32 R0, -RZ, R103.H1_H1 ;  /* 0x30000067ff007230 */ /* 0x000fe20000004100 */
[C---:B------:R-:W-:Y:S01]  /*ef20*/  FMUL.FTZ R31, R2.reuse, R10 ;  /* 0x0000000a021f7220 */ /* 0x040fe20000410000 */
[----:B------:R-:W-:Y:S01]  /*ef30*/  HADD2.F32 R10, -RZ, R4.H1_H1 ;  /* 0x30000004ff0a7230 */ /* 0x000fe20000004100 */
[----:B------:R-:W-:Y:S01]  /*ef40*/  FFMA.FTZ R36, R2, R39, R5 ;  /* 0x0000002702247223 */ /* 0x000fe20000010005 */
[----:B------:R-:W-:Y:S01]  /*ef50*/  HADD2.F32 R2, -RZ, R18.H0_H0 ;  /* 0x20000012ff027230 */ /* 0x000fe20000004100 */
[----:B------:R-:W-:Y:S01]  /*ef60*/  FFMA.FTZ R35, R3, R15, R8 ;  /* 0x0000000f03237223 */ /* 0x000fe20000010008 */
[----:B------:R-:W-:Y:S01]  /*ef70*/  HADD2.F32 R8, -RZ, R7.H0_H0 ;  /* 0x20000007ff087230 */ /* 0x000fe20000004100 */
[-C--:B------:R-:W-:Y:S01]  /*ef80*/  FMUL.FTZ R3, R12, R0.reuse ;  /* 0x000000000c037220 */ /* 0x080fe20000410000 */
[----:B------:R-:W-:Y:S01]  /*ef90*/  HADD2.F32 R4, -RZ, R19.H0_H0 ;  /* 0x20000013ff047230 */ /* 0x000fe20000004100 */
[C---:B------:R-:W-:Y:S01]  /*efa0*/  FMUL.FTZ R25, R2.reuse, R0 ;  /* 0x0000000002197220 */ /* 0x040fe20000410000 */
[----:B------:R-:W-:Y:S01]  /*efb0*/  HADD2.F32 R0, -RZ, R104.H1_H1 ;  /* 0x30000068ff007230 */ /* 0x000fe20000004100 */
[----:B------:R-:W-:Y:S01]  /*efc0*/  FFMA.FTZ R34, R2, R11, R3 ;  /* 0x0000000b02227223 */ /* 0x000fe20000010003 */
[----:B------:R-:W-:Y:S01]  /*efd0*/  HADD2.F32 R2, -RZ, R105.H1_H1 ;  /* 0x30000069ff027230 */ /* 0x000fe20000004100 */
[----:B------:R-:W-:Y:S01]  /*efe0*/  FFMA.FTZ R26, R14, R13, -R22 ;  /* 0x0000000d0e1a7223 */ /* 0x000fe20000010816 */
[----:B------:R-:W-:Y:S01]  /*eff0*/  HADD2.F32 R7, -RZ, R7.H1_H1 ;  /* 0x30000007ff077230 */ /* 0x000fe20000004100 */
[-C--:B------:R-:W-:Y:S01]  /*f000*/  FMUL.FTZ R13, R8, R0.reuse ;  /* 0x00000000080d7220 */ /* 0x080fe20000410000 */
[----:B------:R-:W-:Y:S01]  /*f010*/  HADD2.F32 R3, -RZ, R19.H1_H1 ;  /* 0x30000013ff037230 */ /* 0x000fe20000004100 */
[C---:B------:R-:W-:Y:S01]  /*f020*/  FMUL.FTZ R17, R4.reuse, R0 ;  /* 0x0000000004117220 */ /* 0x040fe20000410000 */
[----:B------:R-:W-:Y:S01]  /*f030*/  HADD2.F32 R6, -RZ, R16.H1_H1 ;  /* 0x30000010ff067230 */ /* 0x000fe20000004100 */
[----:B------:R-:W-:Y:S01]  /*f040*/  FFMA.FTZ R19, R4, R2, R13 ;  /* 0x0000000204137223 */ /* 0x000fe2000001000d */
[----:B------:R-:W-:Y:S01]  /*f050*/  HADD2.F32 R4, -RZ, R29.H0_H0 ;  /* 0x2000001dff047230 */ /* 0x000fe20000004100 */
[-C--:B------:R-:W-:Y:S01]  /*f060*/  FMUL.FTZ R0, R7, R23.reuse ;  /* 0x0000001707007220 */ /* 0x080fe20000410000 */
[----:B------:R-:W-:Y:S01]  /*f070*/  HADD2.F32 R14, -RZ, R30.H0_H0 ;  /* 0x2000001eff0e7230 */ /* 0x000fe20000004100 */
[C---:B------:R-:W-:Y:S01]  /*f080*/  FMUL.FTZ R13, R3.reuse, R23 ;  /* 0x00000017030d7220 */ /* 0x040fe20000410000 */
[----:B------:R-:W-:Y:S01]  /*f090*/  HADD2.F32 R5, -RZ, R18.H1_H1 ;  /* 0x30000012ff057230 */ /* 0x000fe20000004100 */
[----:B------:R-:W-:Y:S01]  /*f0a0*/  FFMA.FTZ R16, R3, R38, R0 ;  /* 0x0000002603107223 */ /* 0x000fe20000010000 */
[----:B------:R-:W-:Y:S01]  /*f0b0*/  HADD2.F32 R23, -RZ, R33.H0_H0 ;  /* 0x20000021ff177230 */ /* 0x000fe20000004100 */
[----:B------:R-:W-:-:S02]  /*f0c0*/  FMUL.FTZ R3, R10, R4 ;  /* 0x000000040a037220 */ /* 0x000fc40000410000 */
[----:B------:R-:W-:Y:S02]  /*f0d0*/  FMUL.FTZ R0, R9, R14 ;  /* 0x0000000e09007220 */ /* 0x000fe40000410000 */
[C---:B------:R-:W-:Y:S02]  /*f0e0*/  FFMA.FTZ R18, R6.reuse, R27, R3 ;  /* 0x0000001b06127223 */ /* 0x040fe40000010003 */
[----:B------:R-:W-:Y:S02]  /*f0f0*/  FMUL.FTZ R4, R6, R4 ;  /* 0x0000000406047220 */ /* 0x000fe40000410000 */
[C---:B------:R-:W-:Y:S02]  /*f100*/  FMUL.FTZ R3, R5.reuse, R14 ;  /* 0x0000000e05037220 */ /* 0x040fe40000410000 */
[----:B------:R-:W-:Y:S01]  /*f110*/  FFMA.FTZ R22, R5, R23, R0 ;  /* 0x0000001705167223 */ /* 0x000fe20000010000 */
[----:B------:R-:W-:Y:S01]  /*f120*/  F2FP.PACK_AB R5, R36, R37 ;  /* 0x000000252405723e */ /* 0x000fe200000000ff */
[----:B------:R-:W-:-:S02]  /*f130*/  FFMA.FTZ R14, R21, R39, -R31 ;  /* 0x00000027150e7223 */ /* 0x000fc4000001081f */
[----:B------:R-:W-:Y:S02]  /*f140*/  FFMA.FTZ R15, R20, R15, -R28 ;  /* 0x0000000f140f7223 */ /* 0x000fe4000001081c */
[----:B------:R-:W-:Y:S02]  /*f150*/  FFMA.FTZ R12, R12, R11, -R25 ;  /* 0x0000000b0c0c7223 */ /* 0x000fe40000010819 */
[----:B------:R-:W-:Y:S02]  /*f160*/  FFMA.FTZ R2, R8, R2, -R17 ;  /* 0x0000000208027223 */ /* 0x000fe40000010811 */
[----:B------:R-:W-:Y:S01]  /*f170*/  FFMA.FTZ R0, R7, R38, -R13 ;  /* 0x0000002607007223 */ /* 0x000fe2000001080d */
[----:B------:R-:W-:Y:S01]  /*f180*/  F2FP.PACK_AB R7, R16, R19 ;  /* 0x000000131007723e */ /* 0x000fe200000000ff */
[----:B------:R-:W-:Y:S01]  /*f190*/  FFMA.FTZ R6, R10, R27, -R4 ;  /* 0x0000001b0a067223 */ /* 0x000fe20000010804 */
[----:B------:R-:W-:Y:S01]  /*f1a0*/  F2FP.PACK_AB R4, R18, R35 ;  /* 0x000000231204723e */ /* 0x000fe200000000ff */
[----:B------:R-:W-:Y:S01]  /*f1b0*/  FFMA.FTZ R3, R9, R23, -R3 ;  /* 0x0000001709037223 */ /* 0x000fe20000010803 */
[----:B------:R-:W-:-:S02]  /*f1c0*/  F2FP.PACK_AB R11, R0, R2 ;  /* 0x00000002000b723e */ /* 0x000fc400000000ff */
[----:B------:R-:W-:Y:S02]  /*f1d0*/  F2FP.PACK_AB R9, R14, R26 ;  /* 0x0000001a0e09723e */ /* 0x000fe400000000ff */
[----:B------:R-:W-:Y:S02]  /*f1e0*/  F2FP.PACK_AB R8, R6, R15 ;  /* 0x0000000f0608723e */ /* 0x000fe400000000ff */
[----:B------:R-:W-:Y:S02]  /*f1f0*/  F2FP.PACK_AB R10, R3, R12 ;  /* 0x0000000c030a723e */ /* 0x000fe400000000ff */
[----:B------:R-:W-:-:S03]  /*f200*/  F2FP.PACK_AB R6, R22, R34 ;  /* 0x000000221606723e */ /* 0x000fc600000000ff */
[----:B------:R1:W-:Y:S04]  /*f210*/  STS.128 [R42], R8 ;  /* 0x000000082a007388 */ /* 0x0003e80000000c00 */
[----:B------:R1:W-:Y:S02]  /*f220*/  STS.128 [R24+0x10080], R4 ;  /* 0x0100800418007388 */ /* 0x0003e40000000c00 */
.L_x_1390:
[----:B------:R-:W-:Y:S05]  /*f230*/  BSYNC B0 ;  /* 0x0000000000007941 */ /* 0x000fea0003800000 */
.L_x_1389:
        /* <DEDUP_REMOVED lines=8> */
[----:B------:R-:W-:Y:S02]  /*f2c0*/  SHF.R.U32.HI R27, RZ, 0x10, R75 ;  /* 0x00000010ff1b7819 */ /* 0x000fe4000001164b */
        /* <DEDUP_REMOVED lines=14> */
[----:B-----5:R-:W-:Y:S01]  /*f3b0*/  IADD3 R0, R2, R0, R40 ;  /* 0x0000000002007210 */ /* 0x020fe20007ffe028 */
        /* <DEDUP_REMOVED lines=75> */
.L_x_1388:
[----:B------:R-:W-:Y:S05]  /*f870*/  BSYNC B1 ;  /* 0x0000000000017941 */ /* 0x000fea0003800000 */
.L_x_1387:
        /* <DEDUP_REMOVED lines=110> */
.L_x_1392:
[----:B------:R-:W-:Y:S05]  /*ff60*/  BSYNC B0 ;  /* 0x0000000000007941 */ /* 0x000fea0003800000 */
.L_x_1391:
        /* <DEDUP_REMOVED lines=8> */
[----:B------:R-:W-:Y:S01]  /*fff0*/  SHF.R.U32.HI R27, RZ, 0x10, R91 ;  /* 0x00000010ff1b7819 */ /* 0x000fe2000001165b */
[----:B------:R-:W-:Y:S01]  /*10000*/  HADD2.F32 R41, -RZ, R23.H0_H0 ;  /* 0x20000017ff297230 */ /* 0x000fe20000004100 */
[----:B------:R-:W-:Y:S02]  /*10010*/  SHF.R.U64 R32, R84, 0x10, R85 ;  /* 0x0000001054207819 */ /* 0x000fe40000001255 */
[----:B------:R-:W-:Y:S01]  /*10020*/  SHF.R.U64 R33, R86, 0x10, R87 ;  /* 0x0000001056217819 */ /* 0x000fe20000001257 */
[----:B-----5:R-:W-:Y:S01]  /*10030*/  HADD2.F32 R40, -RZ, R27.H0_H0 ;  /* 0x2000001bff287230 */ /* 0x020fe20000004100 */
        /* <DEDUP_REMOVED lines=86> */
.L_x_1364:
[----:B------:R-:W-:Y:S05]  /*105a0*/  BSYNC B2 ;  /* 0x0000000000027941 */ /* 0x000fea0003800000 */
.L_x_1330:
[----:B------:R-:W-:Y:S01]  /*105b0*/  IMAD R0, R120, c[0x0][0x208], RZ ;  /* 0x0000820078007a24 */ /* 0x000fe200078e02ff */
[----:B------:R-:W-:-:S04]  /*105c0*/  DEPBAR.LE SB0, 0x0 ;  /* 0x000080000000791a */ /* 0x000fc80000000000 */
[----:B------:R-:W-:Y:S01]  /*105d0*/  IMAD.WIDE.U32 R2, R199, c[0x0][0x208], RZ ;  /* 0x00008200c7027a25 */ /* 0x000fe200078e00ff */
        /* <DEDUP_REMOVED lines=8> */
[----:B-1----:R-:W-:Y:S01]  /*10660*/  IMAD R4, R196, c[0x0][0x21c], R0 ;  /* 0x00008700c4047a24 */ /* 0x002fe200078e0200 */
[----:B------:R-:W-:Y:S01]  /*10670*/  IADD3 R0, P0, R2, R212, RZ ;  /* 0x000000d402007210 */ /* 0x000fe20007f1e0ff */
[----:B------:R-:W-:-:S05]  /*10680*/  IMAD R215, R215, c[0x0][0x214], R213 ;  /* 0x00008500d7d77a24 */ /* 0x000fca00078e02d5 */
[----:B------:R-:W-:Y:S01]  /*10690*/  IADD3.X R2, R215, R3, R4, P0, !PT ;  /* 0x00000003d7027210 */ /* 0x000fe200007fe404 */
[----:B----4-:R-:W-:Y:S01]  /*106a0*/  LDSM.16.M88.4 R12, [R182] ;  /* 0x00000000b60c783b */ /* 0x010fe20000000200 */
[----:B------:R-:W-:-:S03]  /*106b0*/  LEA R3, P0, R0, c[0x0][0x1f8], 0x1 ;  /* 0x00007e0000037a11 */ /* 0x000fc600078008ff */
[----:B------:R-:W-:Y:S01]  /*106c0*/  LDSM.16.M88.4 R24, [R177] ;  /* 0x00000000b118783b */ /* 0x000fe20000000200 */
[----:B------:R-:W-:Y:S02]  /*106d0*/  LEA.HI.X R2, R0, c[0x0][0x1fc], R2, 0x1, P0 ;  /* 0x00007f0000027a11 */ /* 0x000fe400000f0c02 */
[----:B------:R-:W-:Y:S01]  /*106e0*/  R2P PR, R224, 0x6 ;  /* 0x00000006e0007804 */ /* 0x000fe20000000000 */
[----:B------:R-:W1:Y:S01]  /*106f0*/  SHFL.IDX PT, R0, R3, RZ, 0x181f ;  /* 0x00181fff03007589 */ /* 0x000e6200000e0000 */
[----:B------:R-:W-:-:S03]  /*10700*/  ISETP.GT.AND P0, PT, R119, R208, PT ;  /* 0x000000d07700720c */ /* 0x000fc60003f04270 */
[----:B------:R-:W4:Y:S04]  /*10710*/  SHFL.IDX PT, R2, R2, RZ, 0x181f ;  /* 0x00181fff02027589 */ /* 0x000f2800000e0000 */
[----:B------:R-:W-:Y:S04]  /*10720*/  LDSM.16.M88.4 R8, [R183] ;  /* 0x00000000b708783b */ /* 0x000fe80000000200 */
[----:B------:R-:W-:Y:S01]  /*10730*/  @P1 IADD3 R186, R177, -0x20, RZ ;  /* 0xffffffe0b1ba1810 */ /* 0x000fe20007ffe0ff */
[----:B------:R-:W2:Y:S03]  /*10740*/  LDSM.16.M88.4 R36, [R177+0x800] ;  /* 0x00080000b124783b */ /* 0x000ea60000000200 */
[C---:B------:R-:W-:Y:S01]  /*10750*/  IADD3 R187, R186.reuse, 0x3000, RZ ;  /* 0x00003000babb7810 */ /* 0x040fe20007ffe0ff */
[----:B-----5:R-:W3:Y:S01]  /*10760*/  LDSM.16.M88.4 R28, [R186] ;  /* 0x00000000ba1c783b */ /* 0x020ee20000000200 */
[----:B------:R-:W-:-:S02]  /*10770*/  IADD3 R189, R186, 0x1000, RZ ;  /* 0x00001000babd7810 */ /* 0x000fc40007ffe0ff */
[C---:B------:R-:W-:Y:S01]  /*10780*/  IADD3 R188, R186.reuse, 0x1800, RZ ;  /* 0x00001800babc7810 */ /* 0x040fe20007ffe0ff */
[----:B------:R-:W3:Y:S01]  /*10790*/  LDSM.16.M88.4 R56, [R186+0x800] ;  /* 0x00080000ba38783b */ /* 0x000ee20000000200 */
[----:B------:R-:W-:Y:S02]  /*107a0*/  IADD3 R191, R186, 0x2000, RZ ;  /* 0x00002000babf7810 */ /* 0x000fe40007ffe0ff */
[-C--:B-1----:R-:W-:Y:S02]  /*107b0*/  LEA R18, P1, R197, R0.reuse, 0x1 ;  /* 0x00000000c5127211 */ /* 0x082fe400078208ff */
[-C--:B------:R-:W-:Y:S02]  /*107c0*/  LEA R4, P4, R132, R0.reuse, 0x1 ;  /* 0x0000000084047211 */ /* 0x080fe400078808ff */
[----:B------:R-:W-:Y:S02]  /*107d0*/  LEA R16, P3, R201, R0, 0x1 ;  /* 0x00000000c9107211 */ /* 0x000fe400078608ff */
[----:B----4-:R-:W-:-:S02]  /*107e0*/  LEA.HI.X R19, R197, R2, R206, 0x1, P1 ;  /* 0x00000002c5137211 */ /* 0x010fc400008f0cce */
[----:B------:R-:W-:Y:S01]  /*107f0*/  LEA R6, P1, R198, R0, 0x1 ;  /* 0x00000000c6067211 */ /* 0x000fe200078208ff */
[----:B------:R-:W-:Y:S01]  /*10800*/  IMAD.MOV.U32 R0, RZ, RZ, 0x40 ;  /* 0x00000040ff007424 */ /* 0x000fe200078e00ff */
[CC--:B------:R-:W-:Y:S02]  /*10810*/  LEA.HI.X R5, R132.reuse, R2.reuse, R133, 0x1, P4 ;  /* 0x0000000284057211 */ /* 0x0c0fe400020f0c85 */
[-C--:B------:R-:W-:Y:S01]  /*10820*/  LEA.HI.X R17, R201, R2.reuse, R204, 0x1, P3 ;  /* 0x00000002c9117211 */ /* 0x080fe200018f0ccc */
[----:B------:R-:W-:Y:S01]  /*10830*/  HMMA.16816.F32 R20, R12, R24, RZ ;  /* 0x000000180c14723c */ /* 0x000fe200000018ff */
[----:B------:R-:W-:Y:S02]  /*10840*/  ISETP.GE.OR P4, PT, R132, c[0x0][0x1d4], !P0 ;  /* 0x0000750084007a0c */ /* 0x000fe40004786670 */
[----:B------:R-:W-:Y:S02]  /*10850*/  LEA.HI.X R7, R198, R2, R205, 0x1, P1 ;  /* 0x00000002c6077211 */ /* 0x000fe400008f0ccd */
[----:B------:R-:W-:-:S02]  /*10860*/  ISETP.GE.OR P3, PT, R137, c[0x0][0x1d4], !P0 ;  /* 0x0000750089007a0c */ /* 0x000fc40004766670 */
[----:B------:R-:W-:Y:S01]  /*10870*/  ISETP.GE.OR P1, PT, R197, c[0x0][0x1d4], !P0 ;  /* 0x00007500c5007a0c */ /* 0x000fe20004726670 */
[C---:B------:R-:W-:Y:S01]  /*10880*/  HMMA.16816.F32 R24, R12.reuse, R26, RZ ;  /* 0x0000001a0c18723c */ /* 0x040fe200000018ff */
[----:B------:R-:W-:Y:S02]  /*10890*/  ISETP.GE.OR P0, PT, R198, c[0x0][0x1d4], !P0 ;  /* 0x00007500c6007a0c */ /* 0x000fe40004706670 */
[----:B------:R-:W-:Y:S02]  /*108a0*/  SEL R0, R0, 0xffffffc0, !P2 ;  /* 0xffffffc000007807 */ /* 0x000fe40005000000 */
[C---:B------:R-:W-:Y:S01]  /*108b0*/  IADD3 R190, R186.reuse, 0x2800, RZ ;  /* 0x00002800babe7810 */ /* 0x040fe20007ffe0ff */
[----:B------:R-:W-:Y:S01]  /*108c0*/  @!PT LDS RZ, [RZ] ;  /* 0x00000000fffff984 */ /* 0x000fe20000000800 */
[----:B------:R-:W-:Y:S01]  /*108d0*/  @!PT LDS RZ, [RZ] ;  /* 0x00000000fffff984 */ /* 0x000fe20000000800 */
[----:B------:R-:W-:Y:S01]  /*108e0*/  @!PT LDS RZ, [RZ] ;  /* 0x00000000fffff984 */ /* 0x000fe20000000800 */
[----:B------:R1:W-:Y:S01]  /*108f0*/  LDGSTS.E.BYPASS.LTC128B.128 [R194+0x8080], [R4.64], !P4 ;  /* 0x0808000004c27fae */ /* 0x0003e2000e101d48 */
[C---:B------:R-:W-:Y:S01]  /*10900*/  IADD3 R192, R186.reuse, 0x3800, RZ ;  /* 0x00003800bac07810 */ /* 0x040fe20007ffe0ff */
[--C-:B------:R-:W-:Y:S01]  /*10910*/  IMAD.IADD R176, R177, 0x1, R0.reuse ;  /* 0x00000001b1b07824 */ /* 0x100fe200078e0200 */
[----:B--2---:R-:W-:Y:S01]  /*10920*/  HMMA.16816.F32 R32, R12, R36, RZ ;  /* 0x000000240c20723c */ /* 0x004fe200000018ff */
[----:B------:R2:W-:Y:S01]  /*10930*/  LDGSTS.E.BYPASS.LTC128B.128 [R194+0x9080], [R16.64], !P3 ;  /* 0x0908000010c27fae */ /* 0x0005e2000d901d48 */
[----:B------:R-:W-:Y:S01]  /*10940*/  IMAD.IADD R159, R187, 0x1, R0 ;  /* 0x00000001bb9f7824 */ /* 0x000fe200078e0200 */
[----:B------:R-:W-:-:S02]  /*10950*/  IADD3 R193, R186, 0x800, RZ ;  /* 0x00000800bac17810 */ /* 0x000fc40007ffe0ff */
[----:B------:R2:W-:Y:S03]  /*10960*/  LDGSTS.E.BYPASS.LTC128B.128 [R194+0xa080], [R18.64], !P1 ;  /* 0x0a08000012c27fae */ /* 0x0005e6000c901d48 */
[----:B---3--:R-:W-:Y:S01]  /*10970*/  HMMA.16816.F32 R20, R8, R28, R20 ;  /* 0x0000001c0814723c */ /* 0x008fe20000001814 */
[----:B------:R1:W-:Y:S01]  /*10980*/  LDGSTS.E.BYPASS.LTC128B.128 [R194+0xb080], [R6.64], !P0 ;  /* 0x0b08000006c27fae */ /* 0x0003e2000c101d48 */
[----:B------:R-:W-:-:S03]  /*10990*/  ISETP.GT.AND P0, PT, R114, R209, PT ;  /* 0x000000d17200720c */ /* 0x000fc60003f04270 */
[----:B------:R-:W-:Y:S03]  /*109a0*/  LDSM.16.M88.4 R40, [R176] ;  /* 0x00000000b028783b */ /* 0x000fe60000000200 */
[----:B------:R-:W-:Y:S01]  /*109b0*/  HMMA.16816.F32 R28, R8, R30, R24 ;  /* 0x0000001e081c723c */ /* 0x000fe20000001818 */
[----:B------:R-:W-:Y:S04]  /*109c0*/  LDSM.16.M88.4 R44, [R159+-0x3000] ;  /* 0xffd000009f2c783b */ /* 0x000fe80000000200 */
[----:B------:R-:W-:Y:S03]  /*109d0*/  LDSM.16.M88.4 R48, [R176+0x800] ;  /* 0x00080000b030783b */ /* 0x000fe60000000200 */
[----:B------:R-:W-:Y:S01]  /*109e0*/  HMMA.16816.F32 R36, R12, R38, RZ ;  /* 0x000000260c24723c */ /* 0x000fe200000018ff */
[----:B------:R-:W-:Y:S04]  /*109f0*/  LDSM.16.M88.4 R24, [R182+0x4000] ;  /* 0x00400000b618783b */ /* 0x000fe80000000200 */
[----:B------:R-:W-:Y:S03]  /*10a00*/  LDSM.16.M88.4 R64, [R177+0x1000] ;  /* 0x00100000b140783b */ /* 0x000fe60000000200 */
[C---:B------:R-:W-:Y:S01]  /*10a10*/  HMMA.16816.F32 R32, R8.reuse, R56, R32 ;  /* 0x000000380820723c */ /* 0x040fe20000001820 */
[----:B--2---:R-:W-:Y:S04]  /*10a20*/  LDSM.16.M88.4 R16, [R184] ;  /* 0x00000000b810783b */ /* 0x004fe80000000200 */
[----:B-1----:R-:W1:Y:S04]  /*10a30*/  LDSM.16.M88.4 R4, [R185] ;  /* 0x00000000b904783b */ /* 0x002e680000000200 */
[----:B------:R-:W2:Y:S04]  /*10a40*/  LDSM.16.M88.4 R52, [R159+-0x2800] ;  /* 0xffd800009f34783b */ /* 0x000ea80000000200 */
[----:B------:R-:W-:Y:S03]  /*10a50*/  LDSM.16.M88.4 R68, [R189] ;  /* 0x00000000bd44783b */ /* 0x000fe60000000200 */
[----:B------:R-:W-:Y:S01]  /*10a60*/  HMMA.16816.F32 R36, R8, R58, R36 ;  /* 0x0000003a0824723c */ /* 0x000fe20000001824 */
[----:B------:R-:W-:Y:S04]  /*10a70*/  LDSM.16.M88.4 R60, [R176+0x1000] ;  /* 0x00100000b03c783b */ /* 0x000fe80000000200 */
[----:B------:R-:W-:Y:S04]  /*10a80*/  LDSM.16.M88.4 R56, [R188] ;  /* 0x00000000bc38783b */ /* 0x000fe80000000200 */
[----:B------:R-:W-:Y:S04]  /*10a90*/  LDSM.16.M88.4 R72, [R159+-0x2000] ;  /* 0xffe000009f48783b */ /* 0x000fe80000000200 */
[----:B------:R-:W0:Y:S01]  /*10aa0*/  LDGDEPBAR ;  /* 0x00000000000079af */ /* 0x000e220000000000 */
[C---:B-1----:R-:W-:Y:S08]  /*10ab0*/  HMMA.16816.F32 R20, R4.reuse, R40, R20 ;  /* 0x000000280414723c */ /* 0x042ff00000001814 */
[C---:B------:R-:W-:Y:S01]  /*10ac0*/  HMMA.16816.F32 R12, R4.reuse, R42, R28 ;  /* 0x0000002a040c723c */ /* 0x040fe2000000181c */
[----:B------:R-:W1:Y:S07]  /*10ad0*/  LDSM.16.M88.4 R28, [R183+0x4000] ;  /* 0x00400000b71c783b */ /* 0x000e6e0000000200 */
[----:B------:R-:W-:Y:S08]  /*10ae0*/  HMMA.16816.F32 R32, R4, R48, R32 ;  /* 0x000000300420723c */ /* 0x000ff00000001820 */
[C---:B------:R-:W-:Y:S08]  /*10af0*/  HMMA.16816.F32 R20, R16.reuse, R44, R20 ;  /* 0x0000002c1014723c */ /* 0x040ff00000001814 */
[----:B------:R-:W-:Y:S01]  /*10b00*/  HMMA.16816.F32 R12, R16, R46, R12 ;  /* 0x0000002e100c723c */ /* 0x000fe2000000180c */
[----:B------:R-:W3:Y:S07]  /*10b10*/  LDSM.16.M88.4 R44, [R177+0x1800] ;  /* 0x00180000b12c783b */ /* 0x000eee0000000200 */
[----:B------:R-:W-:Y:S01]  /*10b20*/  HMMA.16816.F32 R40, R4, R50, R36 ;  /* 0x000000320428723c */ /* 0x000fe20000001824 */
[----:B------:R-:W-:Y:S07]  /*10b30*/  LDSM.16.M88.4 R48, [R176+0x1800] ;  /* 0x00180000b030783b */ /* 0x000fee0000000200 */
[----:B------:R-:W-:Y:S01]  /*10b40*/  HMMA.16816.F32 R8, R24, R64, R20 ;  /* 0x000000401808723c */ /* 0x000fe20000001814 */
[----:B------:R-:W4:Y:S07]  /*10b50*/  LDSM.16.M88.4 R20, [R185+0x4000] ;  /* 0x00400000b914783b */ /* 0x000f2e0000000200 */
[----:B--2---:R-:W-:Y:S08]  /*10b60*/  HMMA.16816.F32 R36, R16, R52, R32 ;  /* 0x000000341024723c */ /* 0x004ff00000001820 */
[----:B------:R-:W-:Y:S01]  /*10b70*/  HMMA.16816.F32 R32, R24, R66, R12 ;  /* 0x000000421820723c */ /* 0x000fe2000000180c */
[----:B------:R-:W2:Y:S04]  /*10b80*/  LDSM.16.M88.4 R12, [R184+0x4000] ;  /* 0x00400000b80c783b */ /* 0x000ea80000000200 */
[----:B------:R-:W-:Y:S03]  /*10b90*/  LDSM.16.M88.4 R64, [R177+0x2000] ;  /* 0x00200000b140783b */ /* 0x000fe60000000200 */
[----:B-1----:R-:W-:Y:S01]  /*10ba0*/  HMMA.16816.F32 R4, R28, R68, R8 ;  /* 0x000000441c04723c */ /* 0x002fe20000001808 */
[----:B------:R-:W1:Y:S07]  /*10bb0*/  LDSM.16.M88.4 R8, [R182+0x8000] ;  /* 0x00800000b608783b */ /* 0x000e6e0000000200 */
[----:B------:R-:W-:Y:S01]  /*10bc0*/  HMMA.16816.F32 R40, R16, R54, R40 ;  /* 0x000000361028723c */ /* 0x000fe20000001828 */
[----:B------:R-:W-:Y:S07]  /*10bd0*/  LDSM.16.M88.4 R52, [R177+0x2800] ;  /* 0x00280000b134783b */ /* 0x000fee0000000200 */
[----:B---3--:R-:W-:Y:S08]  /*10be0*/  HMMA.16816.F32 R36, R24, R44, R36 ;  /* 0x0000002c1824723c */ /* 0x008ff00000001824 */
[----:B------:R-:W-:Y:S01]  /*10bf0*/  HMMA.16816.F32 R16, R28, R70, R32 ;  /* 0x000000461c10723c */ /* 0x000fe20000001820 */
[----:B------:R-:W-:Y:S07]  /*10c00*/  LDSM.16.M88.4 R68, [R176+0x2000] ;  /* 0x00200000b044783b */ /* 0x000fee0000000200 */
[----:B----4-:R-:W-:Y:S08]  /*10c10*/  HMMA.16816.F32 R4, R20, R60, R4 ;  /* 0x0000003c1404723c */ /* 0x010ff00000001804 */
[----:B------:R-:W-:Y:S01]  /*10c20*/  HMMA.16816.F32 R40, R24, R46, R40 ;  /* 0x0000002e1828723c */ /* 0x000fe20000001828 */
[----:B------:R-:W3:Y:S07]  /*10c30*/  LDSM.16.M88.4 R44, [R159+-0x1800] ;  /* 0xffe800009f2c783b */ /* 0x000eee0000000200 */
[----:B------:R-:W-:Y:S08]  /*10c40*/  HMMA.16816.F32 R32, R28, R56, R36 ;  /* 0x000000381c20723c */ /* 0x000ff00000001824 */
[----:B------:R-:W-:Y:S01]  /*10c50*/  HMMA.16816.F32 R24, R20, R62, R16 ;  /* 0x0000003e1418723c */ /* 0x000fe20000001810 */
[----:B------:R-:W-:Y:S07]  /*10c60*/  LDSM.16.M88.4 R60, [R191] ;  /* 0x00000000bf3c783b */ /* 0x000fee0000000200 */
[----:B--2---:R-:W-:Y:S01]  /*10c70*/  HMMA.16816.F32 R16, R12, R72, R4 ;  /* 0x000000480c10723c */ /* 0x004fe20000001804 */
[----:B------:R-:W2:Y:S07]  /*10c80*/  LDSM.16.M88.4 R4, [R183+0x8000] ;  /* 0x00800000b704783b */ /* 0x000eae0000000200 */
        /* <DEDUP_REMOVED lines=10> */
[----:B---3--:R-:W-:Y:S08]  /*10d30*/  HMMA.16816.F32 R32, R12, R44, R32 ;  /* 0x0000002c0c20723c */ /* 0x008ff00000001820 */
[----:B------:R-:W-:Y:S01]  /*10d40*/  HMMA.16816.F32 R28, R8, R66, R28 ;  /* 0x00000042081c723c */ /* 0x000fe2000000181c */
[----:B------:R-:W-:Y:S07]  /*10d50*/  LDSM.16.M88.4 R64, [R187] ;  /* 0x00000000bb40783b */ /* 0x000fee0000000200 */
[----:B--2---:R-:W-:Y:S08]  /*10d60*/  HMMA.16816.F32 R16, R4, R60, R16 ;  /* 0x0000003c0410723c */ /* 0x004ff00000001810 */
        /* <DEDUP_REMOVED lines=78> */
[----:B------:R-:W-:Y:S02]  /*11250*/  IMAD R2, R114, 0x20, R223 ;  /* 0x0000002072027824 */ /* 0x000fe400078e02df */
[----:B------:R-:W-:-:S03]  /*11260*/  IMAD.MOV.U32 R196, RZ, RZ, RZ ;  /* 0x000000ffffc47224 */ /* 0x000fc600078e00ff */
[----:B------:R-:W-:-:S05]  /*11270*/  IADD3 R2, R2, -0x20, R211 ;  /* 0xffffffe002027810 */ /* 0x000fca0007ffe0d3 */
        /* <DEDUP_REMOVED lines=25> */
.L_x_1492:
[----:B------:R-:W-:Y:S05]  /*11410*/  BRA.DIV ~URZ, `(.L_x_1396) ;  /* 0x0000bf627f007947 */ /* 0x000fea000b800000 */
[----:B-1----:R1:W3:Y:S02]  /*11420*/  SHFL.IDX PT, R0, R5, RZ, 0x181f ;  /* 0x00181fff05007589 */ /* 0x0022e400000e0000 */
.L_x_1493:
        /* <DEDUP_REMOVED lines=19> */
.L_x_1394:
[----:B--234-:R-:W-:Y:S05]  /*11560*/  BSYNC B0 ;  /* 0x0000000000007941 */ /* 0x01cfea0003800000 */
.L_x_1393:
[----:B-1----:R-:W-:Y:S01]  /*11570*/  IMAD.MOV.U32 R0, RZ, RZ, c[0x0][0x2c4] ;  /* 0x0000b100ff007624 */ /* 0x002fe200078e00ff */
[----:B------:R-:W0:Y:S01]  /*11580*/  LDGDEPBAR ;  /* 0x00000000000079af */ /* 0x000e220000000000 */
[----:B------:R-:W-:Y:S01]  /*11590*/  IMAD.MOV.U32 R2, RZ, RZ, -0x20 ;  /* 0xffffffe0ff027424 */ /* 0x000fe200078e00ff */
[----:B------:R-:W-:Y:S02]  /*115a0*/  IADD3 R6, -R229, R119, RZ ;  /* 0x00000077e5067210 */ /* 0x000fe40007ffe1ff */
[----:B------:R-:W-:Y:S01]  /*115b0*/  ISETP.NE.AND P0, PT, R0, 0x1, PT ;  /* 0x000000010000780c */ /* 0x000fe20003f05270 */
[----:B------:R-:W-:Y:S01]  /*115c0*/  IMAD R2, R114, R2, 0x1 ;  /* 0x0000000172027424 */ /* 0x000fe200078e0202 */
[----:B------:R-:W-:-:S05]  /*115d0*/  IADD3 R0, R230, R225, RZ ;  /* 0x000000e1e6007210 */ /* 0x000fca0007ffe0ff */
[----:B------:R-:W-:-:S06]  /*115e0*/  IMAD.MOV.U32 R4, RZ, RZ, R0 ;  /* 0x000000ffff047224 */ /* 0x000fcc00078e0000 */
[----:B------:R-:W-:Y:S01]  /*115f0*/  @P0 IMAD.HI.U32 R3, R0, c[0x0][0x2c8], RZ ;  /* 0x0000b20000030a27 */ /* 0x000fe200078e00ff */
[----:B------:R-:W-:-:S04]  /*11600*/  IADD3 R0, -R229, R2, R227 ;  /* 0x00000002e5007210 */ /* 0x000fc80007ffe1e3 */
[----:B------:R-:W-:Y:S02]  /*11610*/  @P0 SHF.R.U32.HI R4, RZ, c[0x0][0x2cc], R3 ;  /* 0x0000b300ff040a19 */ /* 0x000fe40000011603 */
[----:B------:R-:W-:Y:S01]  /*11620*/  IADD3 R5, R0, -R228, RZ ;  /* 0x800000e400057210 */ /* 0x000fe20007ffe0ff */
[----:B------:R-:W-:Y:S05]  /*11630*/  BRA.DIV ~URZ, `(.L_x_1397) ;  /* 0x0000bda27f007947 */ /* 0x000fea000b800000 */
[----:B------:R1:W2:Y:S02]  /*11640*/  SHFL.IDX PT, R0, R4, RZ, 0x1c1f ;  /* 0x001c1fff04007589 */ /* 0x0002a400000e0000 */
.L_x_1494:
[----:B--2---:R-:W-:-:S05]  /*11650*/  IMAD.IADD R0, R5, 0x1, R0 ;  /* 0x0000000105007824 */ /* 0x004fca00078e0200 */
[----:B------:R-:W-:-:S04]  /*11660*/  IMNMX R0, R6, R0, PT ;  /* 0x0000000006007217 */ /* 0x000fc80003800200 */
[C---:B------:R-:W-:Y:S02]  /*11670*/  ISETP.GT.AND P1, PT, R0.reuse, RZ, PT ;  /* 0x000000ff0000720c */ /* 0x040fe40003f24270 */
[C---:B------:R-:W-:Y:S02]  /*11680*/  ISETP.GT.AND P0, PT, R0.reuse, 0x1, PT ;  /* 0x000000010000780c */ /* 0x040fe40003f04270 */
[C---:B------:R-:W-:Y:S02]  /*11690*/  ISETP.GT.AND P3, PT, R0.reuse, 0x8, PT ;  /* 0x000000080000780c */ /* 0x040fe40003f64270 */
[----:B------:R-:W-:Y:S02]  /*116a0*/  ISETP.GT.AND P5, PT, R0, 0x9, PT ;  /* 0x000000090000780c */ /* 0x000fe40003fa4270 */
[----:B------:R-:W-:Y:S02]  /*116b0*/  FSEL R10, R36, -INF , P1 ;  /* 0xff800000240a7808 */ /* 0x000fe40000800000 */
[----:B------:R-:W-:-:S02]  /*116c0*/  FSEL R11, R29, -INF , P0 ;  /* 0xff8000001d0b7808 */ /* 0x000fc40000000000 */
[C---:B------:R-:W-:Y:S02]  /*116d0*/  ISETP.GT.AND P4, PT, R0.reuse, 0x10, PT ;  /* 0x000000100000780c */ /* 0x040fe40003f84270 */
[C---:B------:R-:W-:Y:S02]  /*116e0*/  ISETP.GT.AND P2, PT, R0.reuse, 0x11, PT ;  /* 0x000000110000780c */ /* 0x040fe40003f44270 */
[C---:B------:R-:W-:Y:S02]  /*116f0*/  ISETP.GT.AND P1, PT, R0.reuse, 0x18, PT ;  /* 0x000000180000780c */ /* 0x040fe40003f24270 */
[----:B------:R-:W-:Y:S02]  /*11700*/  ISETP.GT.AND P0, PT, R0, 0x19, PT ;  /* 0x000000190000780c */ /* 0x000fe40003f04270 */
[----:B------:R-:W-:Y:S02]  /*11710*/  FSEL R12, R26, -INF , P3 ;  /* 0xff8000001a0c7808 */ /* 0x000fe40001800000 */
[----:B------:R-:W-:-:S02]  /*11720*/  FSEL R13, R24, -INF , P5 ;  /* 0xff800000180d7808 */ /* 0x000fc40002800000 */
[----:B------:R-:W-:Y:S02]  /*11730*/  FSEL R14, R18, -INF , P4 ;  /* 0xff800000120e7808 */ /* 0x000fe40002000000 */
[----:B------:R-:W-:Y:S02]  /*11740*/  FSEL R23, R17, -INF , P2 ;  /* 0xff80000011177808 */ /* 0x000fe40001000000 */
        /* <DEDUP_REMOVED lines=10> */
[----:B--2---:R-:W-:-:S05]  /*117f0*/  IMAD.IADD R0, R5, 0x1, R0 ;  /* 0x0000000105007824 */ /* 0x004fca00078e0200 */
[----:B------:R-:W-:-:S04]  /*11800*/  IMNMX R0, R6, R0, PT ;  /* 0x0000000006007217 */ /* 0x000fc80003800200 */
[C---:B------:R-:W-:Y:S02]  /*11810*/  ISETP.GT.AND P1, PT, R0.reuse, RZ, PT ;  /* 0x000000ff0000720c */ /* 0x040fe40003f24270 */
[C---:B------:R-:W-:Y:S02]  /*11820*/  ISETP.GT.AND P0, PT, R0.reuse, 0x1, PT ;  /* 0x000000010000780c */ /* 0x040fe40003f04270 */
[----:B------:R-:W-:Y:S02]  /*11830*/  ISETP.GT.AND P2, PT, R0, 0x8, PT ;  /* 0x000000080000780c */ /* 0x000fe40003f44270 */
[----:B------:R-:W-:Y:S02]  /*11840*/  FSEL R6, R30, -INF , P1 ;  /* 0xff8000001e067808 */ /* 0x000fe40000800000 */
[----:B------:R-:W-:Y:S02]  /*11850*/  FSEL R7, R28, -INF , P0 ;  /* 0xff8000001c077808 */ /* 0x000fe40000000000 */
        /* <DEDUP_REMOVED lines=15> */
[----:B------:R-:W-:Y:S02]  /*11950*/  FMNMX.FTZ R0, R26, R2, !PT ;  /* 0x000000021a007209 */ /* 0x000fe40007810000 */
        /* <DEDUP_REMOVED lines=8> */
[----:B-1----:R1:W3:Y:S01]  /*119e0*/  SHFL.BFLY PT, R4, R5, 0x1, 0x1f ;  /* 0x0c201f0005047f89 */ /* 0x0022e200000e0000 */
[----:B--2---:R-:W-:-:S05]  /*119f0*/  FMNMX.FTZ R134, R0, R3, !PT ;  /* 0x0000000300867209 */ /* 0x004fca0007810000 */
.L_x_1495:
[C---:B------:R-:W-:Y:S01]  /*11a00*/  FMUL.FTZ R2, R134.reuse, c[0x0][0x2d0] ;  /* 0x0000b40086027a20 */ /* 0x040fe20000410000 */
[----:B------:R-:W-:Y:S01]  /*11a10*/  FSETP.NEU.FTZ.AND P0, PT, R134, -INF , PT ;  /* 0xff8000008600780b */ /* 0x000fe20003f1d000 */
[----:B------:R-:W-:Y:S01]  /*11a20*/  WARPSYNC 0xffffffff ;  /* 0xffffffff00007948 */ /* 0x000fe20003800000 */
[----:B-1-3--:R-:W-:Y:S01]  /*11a30*/  FMNMX.FTZ R5, R4, R5, !PT ;  /* 0x0000000504057209 */ /* 0x00afe20007810000 */
        /* <DEDUP_REMOVED lines=11> */
[----:B------:R-:W-:Y:S04]  /*11af0*/  LDSM.16.MT88.4 R36, [R180] ;  /* 0x00000000b424783b */ /* 0x000fe80000004200 */
[----:B------:R-:W-:Y:S01]  /*11b00*/  LDSM.16.MT88.4 R40, [R178+0x1000] ;  /* 0x00100000b228783b */ /* 0x000fe20000004200 */
[----:B------:R2:W-:Y:S03]  /*11b10*/  MUFU.EX2 R119, R3 ;  /* 0x0000000300777308 */ /* 0x0005e60000000800 */
[----:B------:R-:W-:Y:S04]  /*11b20*/  LDSM.16.MT88.4 R52, [R180+0x800] ;  /* 0x00080000b434783b */ /* 0x000fe80000004200 */
[----:B------:R-:W-:Y:S01]  /*11b30*/  LDSM.16.MT88.4 R56, [R181+0x1000] ;  /* 0x00100000b538783b */ /* 0x000fe20000004200 */
[----:B-1----:R-:W-:-:S03]  /*11b40*/  FFMA.FTZ R0, R11, c[0x0][0x2d0], -R2 ;  /* 0x0000b4000b007a23 */ /* 0x002fc60000010802 */
[----:B------:R-:W-:Y:S01]  /*11b50*/  LDSM.16.MT88.4 R16, [R179] ;  /* 0x00000000b310783b */ /* 0x000fe20000004200 */
        /* <DEDUP_REMOVED lines=10> */
[----:B------:R-:W-:Y:S04]  /*11c00*/  LDSM.16.MT88.4 R64, [R180+0x1000] ;  /* 0x00100000b440783b */ /* 0x000fe80000004200 */
[----:B------:R-:W-:Y:S04]  /*11c10*/  LDSM.16.MT88.4 R80, [R180+0x1800] ;  /* 0x00180000b450783b */ /* 0x000fe80000004200 */
[----:B------:R-:W4:Y:S04]  /*11c20*/  LDSM.16.MT88.4 R84, [R179+0x2000] ;  /* 0x00200000b354783b */ /* 0x000f280000004200 */
        /* <DEDUP_REMOVED lines=9> */
[----:B------:R-:W-:Y:S04]  /*11cc0*/  LDSM.16.MT88.4 R48, [R179+0x1800] ;  /* 0x00180000b330783b */ /* 0x000fe80000004200 */
[----:B------:R-:W-:Y:S04]  /*11cd0*/  LDSM.16.MT88.4 R88, [R181+0x2000] ;  /* 0x00200000b558783b */ /* 0x000fe80000004200 */
[----:B------:R-:W3:Y:S01]  /*11ce0*/  LDSM.16.MT88.4 R104, [R178+0x3000] ;  /* 0x00300000b268783b */ /* 0x000ee20000004200 */
[----:B--2---:R-:W-:-:S04]  /*11cf0*/  FFMA.FTZ R3, R7, c[0x0][0x2d0], -R0 ;  /* 0x0000b40007037a23 */ /* 0x004fc80000010800 */
[----:B------:R2:W5:Y:S02]  /*11d00*/  MUFU.EX2 R4, R3 ;  /* 0x0000000300047308 */ /* 0x0005640000000800 */
[----:B--2---:R-:W-:Y:S01]  /*11d10*/  FFMA.FTZ R3, R9, c[0x0][0x2d0], -R0 ;  /* 0x0000b40009037a23 */ /* 0x004fe20000010800 */
[----:B-----5:R-:W-:-:S05]  /*11d20*/  F2FP.PACK_AB R9, R4, R6 ;  /* 0x000000060409723e */ /* 0x020fca00000000ff */
[----:B------:R2:W-:Y:S02]  /*11d30*/  MUFU.EX2 R116, R3 ;  /* 0x0000000300747308 */ /* 0x0005e40000000800 */
[----:B--2---:R-:W-:Y:S01]  /*11d40*/  FFMA.FTZ R3, R8, c[0x0][0x2d0], -R0 ;  /* 0x0000b40008037a23 */ /* 0x004fe20000010800 */
[----:B------:R-:W-:-:S05]  /*11d50*/  F2FP.PACK_AB R8, R108, R110 ;  /* 0x0000006e6c08723e */ /* 0x000fca00000000ff */
        /* <DEDUP_REMOVED lines=9> */
[----:B------:R-:W-:Y:S03]  /*11df0*/  MUFU.EX2 R125, R3 ;  /* 0x00000003007d7308 */ /* 0x000fe60000000800 */
[C---:B------:R-:W-:Y:S05]  /*11e00*/  HMMA.16816.F32 R144, R8.reuse, R16, RZ ;  /* 0x000000100890723c */ /* 0x040fea00000018ff */
[----:B------:R1:W2:Y:S03]  /*11e10*/  MUFU.EX2 R203, R2 ;  /* 0x0000000200cb7308 */ /* 0x0002a60000000800 */
[C---:B------:R-:W-:Y:S08]  /*11e20*/  HMMA.16816.F32 R16, R8.reuse, R18, RZ ;  /* 0x000000120810723c */ /* 0x040ff000000018ff */
[----:B------:R-:W-:Y:S01]  /*11e30*/  HMMA.16816.F32 R44, R8, R60, RZ ;  /* 0x0000003c082c723c */ /* 0x000fe200000018ff */
[----:B-1----:R-:W-:Y:S01]  /*11e40*/  FFMA.FTZ R2, R21, c[0x0][0x2d0], -R0 ;  /* 0x0000b40015027a23 */ /* 0x002fe20000010800 */
[----:B--2---:R-:W-:-:S06]  /*11e50*/  F2FP.PACK_AB R130, R203, R125 ;  /* 0x0000007dcb82723e */ /* 0x004fcc00000000ff */
[C---:B----4-:R-:W-:Y:S01]  /*11e60*/  HMMA.16816.F32 R76, R8.reuse, R84, RZ ;  /* 0x00000054084c723c */ /* 0x050fe200000018ff */
[----:B------:R1:W-:Y:S07]  /*11e70*/  MUFU.EX2 R3, R2 ;  /* 0x0000000200037308 */ /* 0x0003ee0000000800 */
[C---:B---3--:R-:W-:Y:S08]  /*11e80*/  HMMA.16816.F32 R100, R8.reuse, R104, RZ ;  /* 0x000000680864723c */ /* 0x048ff000000018ff */
[----:B------:R-:W-:Y:S01]  /*11e90*/  HMMA.16816.F32 R104, R8, R106, RZ ;  /* 0x0000006a0868723c */ /* 0x000fe200000018ff */
[----:B-1----:R-:W-:-:S04]  /*11ea0*/  FFMA.FTZ R2, R20, c[0x0][0x2d0], -R0 ;  /* 0x0000b40014027a23 */ /* 0x002fc80000010800 */
[----:B------:R1:W2:Y:S02]  /*11eb0*/  MUFU.EX2 R117, R2 ;  /* 0x0000000200757308 */ /* 0x0002a40000000800 */
[--C-:B-1----:R-:W-:Y:S01]  /*11ec0*/  FFMA.FTZ R2, R22, c[0x0][0x2d0], -R0.reuse ;  /* 0x0000b40016027a23 */ /* 0x102fe20000010800 */
[----:B--2---:R-:W-:Y:S01]  /*11ed0*/  F2FP.PACK_AB R129, R117, R3 ;  /* 0x000000037581723e */ /* 0x004fe200000000ff */
[----:B------:R-:W-:Y:S01]  /*11ee0*/  FFMA.FTZ R0, R25, c[0x0][0x2d0], -R0 ;  /* 0x0000b40019007a23 */ /* 0x000fe20000010800 */
[C---:B------:R-:W-:Y:S03]  /*11ef0*/  HMMA.16816.F32 R20, R8.reuse, R28, RZ ;  /* 0x0000001c0814723c */ /* 0x040fe600000018ff */
[----:B------:R1:W-:Y:S05]  /*11f00*/  MUFU.EX2 R126, R2 ;  /* 0x00000002007e7308 */ /* 0x0003ea0000000800 */
[C---:B------:R-:W-:Y:S03]  /*11f10*/  HMMA.16816.F32 R24, R8.reuse, R30, RZ ;  /* 0x0000001e0818723c */ /* 0x040fe600000018ff */
[----:B------:R-:W2:Y:S05]  /*11f20*/  MUFU.EX2 R202, R0 ;  /* 0x0000000000ca7308 */ /* 0x000eaa0000000800 */
[----:B------:R-:W-:Y:S01]  /*11f30*/  HMMA.16816.F32 R28, R8, R36, RZ ;  /* 0x00000024081c723c */ /* 0x000fe200000018ff */
[----:B-1----:R-:W-:-:S04]  /*11f40*/  FADD.FTZ R2, R6, R4 ;  /* 0x0000000406027221 */ /* 0x002fc80000010000 */
[----:B------:R-:W-:Y:S01]  /*11f50*/  FADD.FTZ R2, R116, R2 ;  /* 0x0000000274027221 */ /* 0x000fe20000010000 */
[----:B--2---:R-:W-:Y:S01]  /*11f60*/  F2FP.PACK_AB R131, R202, R126 ;  /* 0x0000007eca83723e */ /* 0x004fe200000000ff */
        /* <DEDUP_REMOVED lines=12> */
[C---:B------:R-:W-:Y:S03]  /*12030*/  HMMA.16816.F32 R20, R128.reuse, R32, R20 ;  /* 0x000000208014723c */ /* 0x040fe60000001814 */
[----:B------:R-:W-:Y:S02]  /*12040*/  FADD.FTZ R203, R203, R0 ;  /* 0x00000000cbcb7221 */ /* 0x000fe40000010000 */
[----:B------:R-:W-:Y:S02]  /*12050*/  FADD.FTZ R0, R126, R2 ;  /* 0x000000027e007221 */ /* 0x000fe40000010000 */
[----:B------:R-:W-:Y:S01]  /*12060*/  @P1 IMAD.HI.U32 R2, R225, c[0x0][0x2c8], RZ ;  /* 0x0000b200e1021a27 */ /* 0x000fe200078e00ff */
[----:B------:R-:W-:Y:S03]  /*12070*/  HMMA.16816.F32 R24, R128, R34, R24 ;  /* 0x000000228018723c */ /* 0x000fe60000001818 */
[----:B------:R-:W-:Y:S01]  /*12080*/  FADD.FTZ R202, R202, R0 ;  /* 0x00000000caca7221 */ /* 0x000fe20000010000 */
[----:B------:R-:W-:-:S02]  /*12090*/  MOV R0, R225 ;  /* 0x000000e100007202 */ /* 0x000fc40000000f00 */
[----:B------:R-:W-:Y:S02]  /*120a0*/  @P1 SHF.R.U32.HI R0, RZ, c[0x0][0x2cc], R2 ;  /* 0x0000b300ff001a19 */ /* 0x000fe40000011602 */
[----:B------:R-:W-:Y:S02]  /*120b0*/  HMMA.16816.F32 R32, R8, R38, RZ ;  /* 0x000000260820723c */ /* 0x000fe400000018ff */
[----:B------:R-:W-:-:S04]  /*120c0*/  IADD3 R0, R0, R227, -R228 ;  /* 0x000000e300007210 */ /* 0x000fc80007ffe8e4 */
[----:B------:R-:W-:Y:S02]  /*120d0*/  SHF.R.S32.HI R2, RZ, 0x1f, R0 ;  /* 0x0000001fff027819 */ /* 0x000fe40000011400 */
[----:B------:R-:W-:Y:S02]  /*120e0*/  HMMA.16816.F32 R36, R8, R40, RZ ;  /* 0x000000280824723c */ /* 0x000fe400000018ff */
[----:B------:R-:W-:-:S04]  /*120f0*/  LEA.HI R0, R2, R0, RZ, 0x5 ;  /* 0x0000000002007211 */ /* 0x000fc800078f28ff */
[----:B------:R-:W-:Y:S02]  /*12100*/  SHF.R.S32.HI R0, RZ, 0x5, R0 ;  /* 0x00000005ff007819 */ /* 0x000fe40000011400 */
[----:B------:R-:W-:Y:S02]  /*12110*/  HMMA.16816.F32 R40, R8, R42, RZ ;  /* 0x0000002a0828723c */ /* 0x000fe400000018ff */
[----:B------:R-:W-:-:S04]  /*12120*/  IMNMX R210, R209, R0, !PT ;  /* 0x00000000d1d27217 */ /* 0x000fc80007800200 */
[----:B------:R-:W-:Y:S02]  /*12130*/  ISETP.GE.AND P0, PT, R195, R210, PT ;  /* 0x000000d2c300720c */ /* 0x000fe40003f06270 */
        /* <DEDUP_REMOVED lines=10> */
[----:B------:R-:W-:Y:S08]  /*121e0*/  HMMA.16816.F32 R72, R8, R74, RZ ;  /* 0x0000004a0848723c */ /* 0x000ff000000018ff */
[C---:B------:R-:W-:Y:S08]  /*121f0*/  HMMA.16816.F32 R144, R128.reuse, R140, R144 ;  /* 0x0000008c8090723c */ /* 0x040ff00000001890 */
        /* <DEDUP_REMOVED lines=44> */
[----:B------:R-:W-:Y:S03]  /*124c0*/  @!UPT UIADD3 URZ, URZ, URZ, URZ ;  /* 0x0000003f3f3ff290 */ /* 0x000fe6000fffe03f */
[----:B------:R-:W-:Y:S11]  /*124d0*/  @!P0 BRA `(.L_x_1399) ;  /* 0x0000270000008947 */ /* 0x000ff60003800000 */
[----:B------:R-:W-:Y:S02]  /*124e0*/  MOV R136, R5 ;  /* 0x0000000500887202 */ /* 0x000fe40000000f00 */
[----:B------:R-:W-:-:S07]  /*124f0*/  MOV R135, R134 ;  /* 0x0000008600877202 */ /* 0x000fce0000000f00 */
.L_x_1410:
        /* <DEDUP_REMOVED lines=12> */
[C---:B------:R-:W-:Y:S01]  /*125c0*/  IMAD.WIDE.U32 R2, R199.reuse, c[0x0][0x208], RZ ;  /* 0x00008200c7027a25 */ /* 0x040fe200078e00ff */
[----:B------:R-:W-:Y:S05]  /*125d0*/  SHF.R.S32.HI R0, RZ, 0x1f, R199 ;  /* 0x0000001fff007819 */ /* 0x000fea00000114c7 */
[----:B------:R-:W-:Y:S04]  /*125e0*/  IMAD R0, R0, c[0x0][0x208], RZ ;  /* 0x0000820000007a24 */ /* 0x000fe800078e02ff */
[----:B------:R-:W-:Y:S05]  /*125f0*/  IMAD R0, R199, c[0x0][0x20c], R0 ;  /* 0x00008300c7007a24 */ /* 0x000fea00078e0200 */
[----:B------:R-:W-:Y:S02]  /*12600*/  IADD3 R3, R3, R0, RZ ;  /* 0x0000000003037210 */ /* 0x000fe40007ffe0ff */
[----:B------:R-:W-:Y:S03]  /*12610*/  SHF.R.S32.HI R0, RZ, 0x1f, R196 ;  /* 0x0000001fff007819 */ /* 0x000fe600000114c4 */
        /* <DEDUP_REMOVED lines=9> */
.L_x_1496:
[----:B------:R-:W-:-:S05]  /*126b0*/  BRA.DIV ~URZ, `(.L_x_1403) ;  /* 0x0000b1827f007947 */ /* 0x000fca000b800000 */
[----:B----4-:R4:W3:Y:S02]  /*126c0*/  SHFL.IDX PT, R0, R5, RZ, 0x181f ;  /* 0x00181fff05007589 */ /* 0x0108e400000e0000 */
.L_x_1497:
        /* <DEDUP_REMOVED lines=20> */
.L_x_1401:
[----:B------:R-:W-:Y:S05]  /*12810*/  BSYNC B0 ;  /* 0x0000000000007941 */ /* 0x000fea0003800000 */
.L_x_1400:
        /* <DEDUP_REMOVED lines=175> */
.L_x_1498:
[----:B------:R-:W-:-:S05]  /*13310*/  BRA.DIV ~URZ, `(.L_x_1407) ;  /* 0x0000a5e27f007947 */ /* 0x000fca000b800000 */
[----:B-1----:R1:W3:Y:S02]  /*13320*/  SHFL.IDX PT, R0, R5, RZ, 0x181f ;  /* 0x00181fff05007589 */ /* 0x0022e400000e0000 */
.L_x_1499:
        /* <DEDUP_REMOVED lines=20> */
.L_x_1405:
[----:B--234-:R-:W-:Y:S05]  /*13470*/  BSYNC B0 ;  /* 0x0000000000007941 */ /* 0x01cfea0003800000 */
.L_x_1404:
[----:B-1----:R-:W-:Y:S01]  /*13480*/  IMAD.MOV.U32 R0, RZ, RZ, c[0x0][0x2c4] ;  /* 0x0000b100ff007624 */ /* 0x002fe200078e00ff */
[----:B------:R-:W0:Y:S01]  /*13490*/  LDGDEPBAR ;  /* 0x00000000000079af */ /* 0x000e220000000000 */
[----:B------:R-:W-:Y:S03]  /*134a0*/  IMAD.IADD R4, R230, 0x1, R225 ;  /* 0x00000001e6047824 */ /* 0x000fe600078e02e1 */
[----:B------:R-:W-:Y:S11]  /*134b0*/  ISETP.NE.AND P0, PT, R0, 0x1, PT ;  /* 0x000000010000780c */ /* 0x000ff60003f05270 */
[----:B------:R-:W-:Y:S02]  /*134c0*/  @!UPT UIADD3 URZ, URZ, URZ, URZ ;  /* 0x0000003f3f3ff290 */ /* 0x000fe4000fffe03f */
[----:B------:R-:W-:Y:S05]  /*134d0*/  @P0 IMAD.HI.U32 R0, R4, c[0x0][0x2c8], RZ ;  /* 0x0000b20004000a27 */ /* 0x000fea00078e00ff */
[----:B------:R-:W-:Y:S02]  /*134e0*/  @P0 SHF.R.U32.HI R4, RZ, c[0x0][0x2cc], R0 ;  /* 0x0000b300ff040a19 */ /* 0x000fe40000011600 */
[----:B------:R-:W-:Y:S05]  /*134f0*/  MOV R0, 0x1 ;  /* 0x0000000100007802 */ /* 0x000fea0000000f00 */
[----:B------:R-:W-:Y:S05]  /*13500*/  IMAD R0, R195, -0x20, R0 ;  /* 0xffffffe0c3007824 */ /* 0x000fea00078e0200 */
[----:B------:R-:W-:Y:S04]  /*13510*/  IADD3 R0, R227, R0, -R229 ;  /* 0x00000000e3007210 */ /* 0x000fe80007ffe8e5 */
[----:B------:R-:W-:Y:S01]  /*13520*/  IADD3 R5, R0, -R228, RZ ;  /* 0x800000e400057210 */ /* 0x000fe20007ffe0ff */
[----:B------:R-:W-:-:S05]  /*13530*/  BRA.DIV ~URZ, `(.L_x_1408) ;  /* 0x0000a4227f007947 */ /* 0x000fca000b800000 */
[----:B------:R1:W2:Y:S02]  /*13540*/  SHFL.IDX PT, R0, R4, RZ, 0x1c1f ;  /* 0x001c1fff04007589 */ /* 0x0002a400000e0000 */
.L_x_1500:
[----:B--2---:R-:W-:Y:S05]  /*13550*/  IMAD.IADD R0, R5, 0x1, R0 ;  /* 0x0000000105007824 */ /* 0x004fea00078e0200 */
[C---:B------:R-:W-:Y:S02]  /*13560*/  ISETP.GT.AND P1, PT, R0.reuse, RZ, PT ;  /* 0x000000ff0000720c */ /* 0x040fe40003f24270 */
[C---:B------:R-:W-:Y:S02]  /*13570*/  ISETP.GT.AND P0, PT, R0.reuse, 0x1, PT ;  /* 0x000000010000780c */ /* 0x040fe40003f04270 */
[C---:B------:R-:W-:Y:S02]  /*13580*/  ISETP.GT.AND P3, PT, R0.reuse, 0x8, PT ;  /* 0x000000080000780c */ /* 0x040fe40003f64270 */
[----:B------:R-:W-:Y:S02]  /*13590*/  ISETP.GT.AND P5, PT, R0, 0x9, PT ;  /* 0x000000090000780c */ /* 0x000fe40003fa4270 */
[----:B------:R-:W-:Y:S02]  /*135a0*/  FSEL R6, R172, -INF , P1 ;  /* 0xff800000ac067808 */ /* 0x000fe40000800000 */
[C---:B------:R-:W-:Y:S02]  /*135b0*/  ISETP.GT.AND P4, PT, R0.reuse, 0x10, PT ;  /* 0x000000100000780c */ /* 0x040fe40003f84270 */
[----:B------:R-:W-:Y:S02]  /*135c0*/  FSEL R17, R161, -INF , P0 ;  /* 0xff800000a1117808 */ /* 0x000fe40000000000 */
[C---:B------:R-:W-:Y:S02]  /*135d0*/  ISETP.GT.AND P2, PT, R0.reuse, 0x11, PT ;  /* 0x000000110000780c */ /* 0x040fe40003f44270 */
[C---:B------:R-:W-:Y:S02]  /*135e0*/  ISETP.GT.AND P1, PT, R0.reuse, 0x18, PT ;  /* 0x000000180000780c */ /* 0x040fe40003f24270 */
[----:B------:R-:W-:Y:S02]  /*135f0*/  ISETP.GT.AND P0, PT, R0, 0x19, PT ;  /* 0x000000190000780c */ /* 0x000fe40003f04270 */
[----:B------:R-:W-:Y:S02]  /*13600*/  FSEL R16, R160, -INF , P3 ;  /* 0xff800000a0107808 */ /* 0x000fe40001800000 */
[----:B------:R-:W-:Y:S02]  /*13610*/  FSEL R15, R134, -INF , P5 ;  /* 0xff800000860f7808 */ /* 0x000fe40002800000 */
[----:B------:R-:W-:Y:S02]  /*13620*/  FSEL R14, R10, -INF , P4 ;  /* 0xff8000000a0e7808 */ /* 0x000fe40002000000 */
[----:B------:R-:W-:Y:S02]  /*13630*/  FSEL R13, R9, -INF , P2 ;  /* 0xff800000090d7808 */ /* 0x000fe40001000000 */
[----:B------:R-:W-:Y:S02]  /*13640*/  FSEL R12, R8, -INF , P1 ;  /* 0xff800000080c7808 */ /* 0x000fe40000800000 */
[----:B------:R-:W-:Y:S01]  /*13650*/  FSEL R11, R11, -INF , P0 ;  /* 0xff8000000b0b7808 */ /* 0x000fe20000000000 */
[----:B------:R-:W-:-:S05]  /*13660*/  BRA.DIV ~URZ, `(.L_x_1409) ;  /* 0x0000a3527f007947 */ /* 0x000fca000b800000 */
[----:B------:R-:W2:Y:S02]  /*13670*/  SHFL.IDX PT, R0, R4, 0x1, 0x1c1f ;  /* 0x003c1f0004007f89 */ /* 0x000ea400000e0000 */
        /* <DEDUP_REMOVED lines=24> */
[----:B------:R-:W-:Y:S05]  /*13800*/  FMNMX.FTZ R0, R11, R0, !PT ;  /* 0x000000000b007209 */ /* 0x000fea0007810000 */
[----:B------:R-:W2:Y:S02]  /*13810*/  SHFL.BFLY PT, R2, R0, 0x2, 0x1f ;  /* 0x0c401f0000027f89 */ /* 0x000ea400000e0000 */
[----:B--2---:R-:W-:Y:S05]  /*13820*/  FMNMX.FTZ R0, R2, R0, !PT ;  /* 0x0000000002007209 */ /* 0x004fea0007810000 */
[----:B------:R-:W2:Y:S02]  /*13830*/  SHFL.BFLY PT, R2, R0, 0x1, 0x1f ;  /* 0x0c201f0000027f89 */ /* 0x000ea400000e0000 */
[----:B--2---:R-:W-:Y:S02]  /*13840*/  FMNMX.FTZ R134, R0, R2, !PT ;  /* 0x0000000200867209 */ /* 0x004fe40007810000 */
        /* <DEDUP_REMOVED lines=8> */
[----:B------:R-:W2:Y:S02]  /*138d0*/  SHFL.BFLY PT, R2, R0, 0x2, 0x1f ;  /* 0x0c401f0000027f89 */ /* 0x000ea400000e0000 */
[----:B-12---:R-:W-:Y:S05]  /*138e0*/  FMNMX.FTZ R4, R0, R2, !PT ;  /* 0x0000000200047209 */ /* 0x006fea0007810000 */
[----:B------:R1:W2:Y:S02]  /*138f0*/  SHFL.BFLY PT, R0, R4, 0x1, 0x1f ;  /* 0x0c201f0004007f89 */ /* 0x0002a400000e0000 */
.L_x_1501:
        /* <DEDUP_REMOVED lines=10> */
[--C-:B------:R-:W-:Y:S02]  /*139a0*/  FFMA.FTZ R170, R12, c[0x0][0x2d0], -R2.reuse ;  /* 0x0000b4000caa7a23 */ /* 0x100fe40000010802 */
[--C-:B------:R-:W-:Y:S01]  /*139b0*/  FFMA.FTZ R17, R17, c[0x0][0x2d0], -R2.reuse ;  /* 0x0000b40011117a23 */ /* 0x100fe20000010802 */
[----:B------:R-:W-:Y:S01]  /*139c0*/  MUFU.EX2 R12, R6 ;  /* 0x00000006000c7308 */ /* 0x000fe20000000800 */
[--C-:B------:R-:W-:Y:S02]  /*139d0*/  FFMA.FTZ R169, R11, c[0x0][0x2d0], -R2.reuse ;  /* 0x0000b4000ba97a23 */ /* 0x100fe40000010802 */
[--C-:B-1----:R-:W-:Y:S02]  /*139e0*/  FFMA.FTZ R4, R16, c[0x0][0x2d0], -R2.reuse ;  /* 0x0000b40010047a23 */ /* 0x102fe40000010802 */
[--C-:B------:R-:W-:Y:S02]  /*139f0*/  FFMA.FTZ R172, R14, c[0x0][0x2d0], -R2.reuse ;  /* 0x0000b4000eac7a23 */ /* 0x100fe40000010802 */
[--C-:B------:R-:W-:Y:S02]  /*13a00*/  FFMA.FTZ R15, R15, c[0x0][0x2d0], -R2.reuse ;  /* 0x0000b4000f0f7a23 */ /* 0x100fe40000010802 */
[----:B------:R-:W-:Y:S01]  /*13a10*/  FFMA.FTZ R171, R13, c[0x0][0x2d0], -R2 ;  /* 0x0000b4000dab7a23 */ /* 0x000fe20000010802 */
[----:B------:R-:W-:Y:S10]  /*13a20*/  MUFU.EX2 R0, R0 ;  /* 0x0000000000007308 */ /* 0x000ff40000000800 */
[----:B------:R-:W1:Y:S10]  /*13a30*/  MUFU.EX2 R11, R17 ;  /* 0x00000011000b7308 */ /* 0x000e740000000800 */
[----:B------:R2:W-:Y:S10]  /*13a40*/  MUFU.EX2 R13, R4 ;  /* 0x00000004000d7308 */ /* 0x0005f40000000800 */
[----:B------:R-:W3:Y:S01]  /*13a50*/  MUFU.EX2 R15, R15 ;  /* 0x0000000f000f7308 */ /* 0x000ee20000000800 */
[----:B--2---:R-:W-:Y:S05]  /*13a60*/  FMUL.FTZ R4, R3, c[0x0][0x2d0] ;  /* 0x0000b40003047a20 */ /* 0x004fea0000410000 */
[----:B------:R-:W-:Y:S05]  /*13a70*/  FSEL R4, R4, RZ, P0 ;  /* 0x000000ff04047208 */ /* 0x000fea0000000000 */
[----:B------:R-:W-:Y:S01]  /*13a80*/  FFMA.FTZ R135, R19, c[0x0][0x2d0], -R4 ;  /* 0x0000b40013877a23 */ /* 0x000fe20000010804 */
[----:B-1----:R-:W-:Y:S01]  /*13a90*/  F2FP.PACK_AB R160, R11, R12 ;  /* 0x0000000c0ba0723e */ /* 0x002fe200000000ff */
[C---:B------:R-:W-:Y:S01]  /*13aa0*/  FFMA.FTZ R2, R0.reuse, R203, R12 ;  /* 0x000000cb00027223 */ /* 0x040fe2000001000c */
[----:B---3--:R-:W-:Y:S01]  /*13ab0*/  F2FP.PACK_AB R162, R15, R13 ;  /* 0x0000000d0fa2723e */ /* 0x008fe200000000ff */
[C---:B------:R-:W-:Y:S02]  /*13ac0*/  FMUL.FTZ R16, R0.reuse, R140 ;  /* 0x0000008c00107220 */ /* 0x040fe40000410000 */
[----:B------:R-:W-:Y:S01]  /*13ad0*/  FADD.FTZ R6, R11, R2 ;  /* 0x000000020b067221 */ /* 0x000fe20000010000 */
[----:B------:R-:W-:Y:S01]  /*13ae0*/  FSEL R2, R3, RZ, P0 ;  /* 0x000000ff03027208 */ /* 0x000fe20000000000 */
[----:B------:R-:W-:Y:S01]  /*13af0*/  FMUL.FTZ R17, R0, R141 ;  /* 0x0000008d00117220 */ /* 0x000fe20000410000 */
[----:B------:R-:W-:Y:S01]  /*13b00*/  ISETP.GT.AND P0, PT, R195, R210, PT ;  /* 0x000000d2c300720c */ /* 0x000fe20003f04270 */
[----:B------:R-:W-:Y:S01]  /*13b10*/  FFMA.FTZ R11, R161, c[0x0][0x2d0], -R4 ;  /* 0x0000b400a10b7a23 */ /* 0x000fe20000010804 */
[----:B------:R-:W-:Y:S01]  /*13b20*/  IADD3 R195, R195, -0x1, RZ ;  /* 0xffffffffc3c37810 */ /* 0x000fe20007ffe0ff */
[----:B------:R-:W-:Y:S02]  /*13b30*/  FADD.FTZ R2, -R2, R136 ;  /* 0x0000008802027221 */ /* 0x000fe40000010100 */
[--C-:B------:R-:W-:Y:S02]  /*13b40*/  FFMA.FTZ R136, R18, c[0x0][0x2d0], -R4.reuse ;  /* 0x0000b40012887a23 */ /* 0x100fe40000010804 */
[----:B------:R-:W-:Y:S02]  /*13b50*/  FMUL.FTZ R2, R2, c[0x0][0x2d0] ;  /* 0x0000b40002027a20 */ /* 0x000fe40000410000 */
[--C-:B------:R-:W-:Y:S01]  /*13b60*/  FFMA.FTZ R166, R10, c[0x0][0x2d0], -R4.reuse ;  /* 0x0000b4000aa67a23 */ /* 0x100fe20000010804 */
[----:B------:R-:W-:Y:S01]  /*13b70*/  MUFU.EX2 R173, R136 ;  /* 0x0000008800ad7308 */ /* 0x000fe20000000800 */
[--C-:B------:R-:W-:Y:S02]  /*13b80*/  FFMA.FTZ R165, R9, c[0x0][0x2d0], -R4.reuse ;  /* 0x0000b40009a57a23 */ /* 0x100fe40000010804 */
[--C-:B------:R-:W-:Y:S02]  /*13b90*/  FFMA.FTZ R167, R8, c[0x0][0x2d0], -R4.reuse ;  /* 0x0000b40008a77a23 */ /* 0x100fe40000010804 */
[--C-:B------:R-:W-:Y:S02]  /*13ba0*/  FFMA.FTZ R5, R5, c[0x0][0x2d0], -R4.reuse ;  /* 0x0000b40005057a23 */ /* 0x100fe40000010804 */
[----:B------:R-:W-:Y:S02]  /*13bb0*/  FFMA.FTZ R168, R7, c[0x0][0x2d0], -R4 ;  /* 0x0000b40007a87a23 */ /* 0x000fe40000010804 */
[----:B------:R-:W-:Y:S01]  /*13bc0*/  FADD.FTZ R4, R13, R6 ;  /* 0x000000060d047221 */ /* 0x000fe20000010000 */
[----:B------:R-:W1:Y:S01]  /*13bd0*/  MUFU.EX2 R2, R2 ;  /* 0x0000000200027308 */ /* 0x000e620000000800 */
[C---:B------:R-:W-:Y:S02]  /*13be0*/  FMUL.FTZ R13, R0.reuse, R145 ;  /* 0x00000091000d7220 */ /* 0x040fe40000410000 */
[----:B------:R-:W-:Y:S02]  /*13bf0*/  FADD.FTZ R164, R15, R4 ;  /* 0x000000040fa47221 */ /* 0x000fe40000010000 */
        /* <DEDUP_REMOVED lines=9> */
[----:B------:R3:W4:Y:S01]  /*13c90*/  MUFU.EX2 R161, R5 ;  /* 0x0000000500a17308 */ /* 0x0007220000000800 */
[C---:B------:R-:W-:Y:S02]  /*13ca0*/  FMUL.FTZ R28, R0.reuse, R28 ;  /* 0x0000001c001c7220 */ /* 0x040fe40000410000 */
[----:B------:R-:W-:Y:S02]  /*13cb0*/  FMUL.FTZ R29, R0, R29 ;  /* 0x0000001d001d7220 */ /* 0x000fe40000410000 */
[C---:B-1----:R-:W-:Y:S02]  /*13cc0*/  FMUL.FTZ R18, R2.reuse, R142 ;  /* 0x0000008e02127220 */ /* 0x042fe40000410000 */
[C---:B------:R-:W-:Y:S02]  /*13cd0*/  FMUL.FTZ R19, R2.reuse, R143 ;  /* 0x0000008f02137220 */ /* 0x040fe40000410000 */
[----:B------:R-:W1:Y:S01]  /*13ce0*/  LDSM.16.MT88.4 R140, [R178] ;  /* 0x00000000b28c783b */ /* 0x000e620000004200 */
[C---:B------:R-:W-:Y:S01]  /*13cf0*/  FMUL.FTZ R14, R2.reuse, R146 ;  /* 0x00000092020e7220 */ /* 0x040fe20000410000 */
[----:B------:R-:W-:Y:S01]  /*13d00*/  MUFU.EX2 R144, R170 ;  /* 0x000000aa00907308 */ /* 0x000fe20000000800 */
[C---:B------:R-:W-:Y:S02]  /*13d10*/  FMUL.FTZ R6, R2.reuse, R154 ;  /* 0x0000009a02067220 */ /* 0x040fe40000410000 */
[C---:B------:R-:W-:Y:S02]  /*13d20*/  FMUL.FTZ R7, R2.reuse, R155 ;  /* 0x0000009b02077220 */ /* 0x040fe40000410000 */
[C---:B------:R-:W-:Y:S02]  /*13d30*/  FMUL.FTZ R10, R2.reuse, R150 ;  /* 0x00000096020a7220 */ /* 0x040fe40000410000 */
[C---:B--2---:R-:W-:Y:S02]  /*13d40*/  FMUL.FTZ R11, R2.reuse, R151 ;  /* 0x00000097020b7220 */ /* 0x044fe40000410000 */
[C---:B------:R-:W-:Y:S01]  /*13d50*/  FMUL.FTZ R15, R2.reuse, R147 ;  /* 0x00000093020f7220 */ /* 0x040fe20000410000 */
[----:B------:R-:W2:Y:S01]  /*13d60*/  MUFU.EX2 R146, R135 ;  /* 0x0000008700927308 */ /* 0x000ea20000000800 */
[----:B------:R-:W-:Y:S01]  /*13d70*/  FMUL.FTZ R22, R2, R22 ;  /* 0x0000001602167220 */ /* 0x000fe20000410000 */
[----:B------:R-:W-:Y:S01]  /*13d80*/  LDSM.16.MT88.4 R148, [R178+0x800] ;  /* 0x00080000b294783b */ /* 0x000fe20000004200 */
[----:B---3--:R-:W-:Y:S02]  /*13d90*/  FMUL.FTZ R5, R0, R153 ;  /* 0x0000009900057220 */ /* 0x008fe40000410000 */
[----:B----4-:R-:W-:Y:S01]  /*13da0*/  FFMA.FTZ R145, R2, R202, R161 ;  /* 0x000000ca02917223 */ /* 0x010fe200000100a1 */
[----:B------:R-:W-:Y:S01]  /*13db0*/  F2FP.PACK_AB R161, R152, R161 ;  /* 0x000000a198a1723e */ /* 0x000fe200000000ff */
[C---:B------:R-:W-:Y:S02]  /*13dc0*/  FMUL.FTZ R23, R2.reuse, R23 ;  /* 0x0000001702177220 */ /* 0x040fe40000410000 */
[C---:B------:R-:W-:Y:S01]  /*13dd0*/  FMUL.FTZ R26, R2.reuse, R26 ;  /* 0x0000001a021a7220 */ /* 0x040fe20000410000 */
[----:B------:R-:W-:Y:S01]  /*13de0*/  MUFU.EX2 R135, R172 ;  /* 0x000000ac00877308 */ /* 0x000fe20000000800 */
[C---:B------:R-:W-:Y:S02]  /*13df0*/  FMUL.FTZ R27, R2.reuse, R27 ;  /* 0x0000001b021b7220 */ /* 0x040fe40000410000 */
[C---:B------:R-:W-:Y:S02]  /*13e00*/  FMUL.FTZ R30, R2.reuse, R30 ;  /* 0x0000001e021e7220 */ /* 0x040fe40000410000 */
[----:B------:R-:W-:Y:S02]  /*13e10*/  FMUL.FTZ R31, R2, R31 ;  /* 0x0000001f021f7220 */ /* 0x000fe40000410000 */
[C---:B------:R-:W-:Y:S02]  /*13e20*/  FMUL.FTZ R32, R0.reuse, R32 ;  /* 0x0000002000207220 */ /* 0x040fe40000410000 */
[----:B------:R-:W-:Y:S01]  /*13e30*/  FMUL.FTZ R33, R0, R33 ;  /* 0x0000002100217220 */ /* 0x000fe20000410000 */
[----:B------:R-:W3:Y:S01]  /*13e40*/  MUFU.EX2 R136, R169 ;  /* 0x000000a900887308 */ /* 0x000ee20000000800 */
[C---:B------:R-:W-:Y:S02]  /*13e50*/  FMUL.FTZ R34, R2.reuse, R34 ;  /* 0x0000002202227220 */ /* 0x040fe40000410000 */
[----:B------:R-:W-:Y:S01]  /*13e60*/  FMUL.FTZ R35, R2, R35 ;  /* 0x0000002302237220 */ /* 0x000fe20000410000 */
[----:B--2---:R-:W-:Y:S01]  /*13e70*/  F2FP.PACK_AB R163, R173, R146 ;  /* 0x00000092ada3723e */ /* 0x004fe200000000ff */
[C---:B------:R-:W-:Y:S02]  /*13e80*/  FMUL.FTZ R36, R0.reuse, R36 ;  /* 0x0000002400247220 */ /* 0x040fe40000410000 */
[----:B------:R-:W-:Y:S02]  /*13e90*/  FMUL.FTZ R37, R0, R37 ;  /* 0x0000002500257220 */ /* 0x000fe40000410000 */
[C---:B------:R-:W-:Y:S01]  /*13ea0*/  FMUL.FTZ R38, R2.reuse, R38 ;  /* 0x0000002602267220 */ /* 0x040fe20000410000 */
[----:B------:R3:W-:Y:S01]  /*13eb0*/  MUFU.EX2 R170, R166 ;  /* 0x000000a600aa7308 */ /* 0x0007e20000000800 */
[C---:B-1----:R-:W-:Y:S05]  /*13ec0*/  HMMA.16816.F32 R4, R160.reuse, R140, R4 ;  /* 0x0000008ca004723c */ /* 0x042fea0000001804 */
[----:B------:R-:W-:Y:S02]  /*13ed0*/  FMUL.FTZ R39, R2, R39 ;  /* 0x0000002702277220 */ /* 0x000fe40000410000 */
[C---:B------:R-:W-:Y:S01]  /*13ee0*/  FMUL.FTZ R40, R0.reuse, R40 ;  /* 0x0000002800287220 */ /* 0x040fe20000410000 */
[C---:B------:R-:W-:Y:S01]  /*13ef0*/  HMMA.16816.F32 R8, R160.reuse, R142, R8 ;  /* 0x0000008ea008723c */ /* 0x040fe20000001808 */
[----:B------:R-:W1:Y:S01]  /*13f00*/  LDSM.16.MT88.4 R140, [R179] ;  /* 0x00000000b38c783b */ /* 0x000e620000004200 */
[----:B------:R-:W2:Y:S02]  /*13f10*/  MUFU.EX2 R169, R165 ;  /* 0x000000a500a97308 */ /* 0x000ea40000000800 */
[----:B------:R-:W-:Y:S02]  /*13f20*/  FMUL.FTZ R41, R0, R41 ;  /* 0x0000002900297220 */ /* 0x000fe40000410000 */
[C---:B------:R-:W-:Y:S02]  /*13f30*/  FMUL.FTZ R42, R2.reuse, R42 ;  /* 0x0000002a022a7220 */ /* 0x040fe40000410000 */
[----:B------:R-:W-:Y:S04]  /*13f40*/  FMUL.FTZ R43, R2, R43 ;  /* 0x0000002b022b7220 */ /* 0x000fe80000410000 */
[C---:B------:R-:W-:Y:S02]  /*13f50*/  FMUL.FTZ R44, R0.reuse, R44 ;  /* 0x0000002c002c7220 */ /* 0x040fe40000410000 */
[----:B------:R-:W-:Y:S01]  /*13f60*/  FMUL.FTZ R45, R0, R45 ;  /* 0x0000002d002d7220 */ /* 0x000fe20000410000 */
[----:B---3--:R-:W-:Y:S01]  /*13f70*/  F2FP.PACK_AB R166, R136, R144 ;  /* 0x0000009088a6723e */ /* 0x008fe200000000ff */
[C---:B------:R-:W-:Y:S02]  /*13f80*/  FMUL.FTZ R46, R2.reuse, R46 ;  /* 0x0000002e022e7220 */ /* 0x040fe40000410000 */
[----:B------:R-:W-:Y:S02]  /*13f90*/  FMUL.FTZ R47, R2, R47 ;  /* 0x0000002f022f7220 */ /* 0x000fe40000410000 */
[C---:B------:R-:W-:Y:S02]  /*13fa0*/  FMUL.FTZ R48, R0.reuse, R48 ;  /* 0x0000003000307220 */ /* 0x040fe40000410000 */
[----:B------:R-:W-:Y:S02]  /*13fb0*/  FMUL.FTZ R49, R0, R49 ;  /* 0x0000003100317220 */ /* 0x000fe40000410000 */
[C---:B------:R-:W-:Y:S02]  /*13fc0*/  FMUL.FTZ R50, R2.reuse, R50 ;  /* 0x0000003202327220 */ /* 0x040fe40000410000 */
[----:B------:R-:W-:Y:S01]  /*13fd0*/  FMUL.FTZ R51, R2, R51 ;  /* 0x0000003302337220 */ /* 0x000fe20000410000 */
[----:B--2---:R-:W-:Y:S01]  /*13fe0*/  F2FP.PACK_AB R165, R169, R170 ;  /* 0x000000aaa9a5723e */ /* 0x004fe200000000ff */
        /* <DEDUP_REMOVED lines=81> */
[C---:B------:R-:W-:Y:S02]  /*14500*/  FMUL.FTZ R123, R2.reuse, R123 ;  /* 0x0000007b027b7220 */ /* 0x040fe40000410000 */
[C---:B------:R-:W-:Y:S01]  /*14510*/  FMUL.FTZ R126, R2.reuse, R126 ;  /* 0x0000007e027e7220 */ /* 0x040fe20000410000 */
[C---:B------:R-:W-:Y:S01]  /*14520*/  HMMA.16816.F32 R40, R160.reuse, R142, R40 ;  /* 0x0000008ea028723c */ /* 0x040fe20000001828 */
[----:B------:R-:W1:Y:S03]  /*14530*/  LDSM.16.MT88.4 R140, [R179+0x1000] ;  /* 0x00100000b38c783b */ /* 0x000e660000004200 */
[C---:B------:R-:W-:Y:S02]  /*14540*/  FMUL.FTZ R127, R2.reuse, R127 ;  /* 0x0000007f027f7220 */ /* 0x040fe40000410000 */
[C---:B------:R-:W-:Y:S02]  /*14550*/  FMUL.FTZ R130, R2.reuse, R130 ;  /* 0x0000008202827220 */ /* 0x040fe40000410000 */
[----:B------:R-:W-:Y:S02]  /*14560*/  FMUL.FTZ R131, R2, R131 ;  /* 0x0000008302837220 */ /* 0x000fe40000410000 */
[----:B------:R-:W2:Y:S02]  /*14570*/  MUFU.EX2 R2, R171 ;  /* 0x000000ab00027308 */ /* 0x000ea40000000800 */
[C---:B------:R-:W-:Y:S02]  /*14580*/  FMUL.FTZ R124, R0.reuse, R124 ;  /* 0x0000007c007c7220 */ /* 0x040fe40000410000 */
[C---:B------:R-:W-:Y:S02]  /*14590*/  FMUL.FTZ R125, R0.reuse, R125 ;  /* 0x0000007d007d7220 */ /* 0x040fe40000410000 */
[C---:B------:R-:W-:Y:S02]  /*145a0*/  FMUL.FTZ R128, R0.reuse, R128 ;  /* 0x0000008000807220 */ /* 0x040fe40000410000 */
[----:B------:R-:W-:Y:S02]  /*145b0*/  FMUL.FTZ R129, R0, R129 ;  /* 0x0000008100817220 */ /* 0x000fe40000410000 */
[----:B------:R-:W-:Y:S01]  /*145c0*/  FADD.FTZ R0, R135, R164 ;  /* 0x000000a487007221 */ /* 0x000fe20000010000 */
[C---:B--2---:R-:W-:Y:S03]  /*145d0*/  F2FP.PACK_AB R164, R2.reuse, R135 ;  /* 0x0000008702a4723e */ /* 0x044fe600000000ff */
[----:B------:R-:W-:Y:S01]  /*145e0*/  FADD.FTZ R0, R2, R0 ;  /* 0x0000000002007221 */ /* 0x000fe20000010000 */
[----:B------:R-:W-:Y:S01]  /*145f0*/  MUFU.EX2 R135, R168 ;  /* 0x000000a800877308 */ /* 0x000fe20000000800 */
[----:B------:R-:W-:Y:S02]  /*14600*/  FADD.FTZ R2, R152, R145 ;  /* 0x0000009198027221 */ /* 0x000fe40000010000 */
[----:B------:R-:W-:Y:S01]  /*14610*/  FADD.FTZ R0, R144, R0 ;  /* 0x0000000090007221 */ /* 0x000fe20000010000 */
[C---:B-1----:R-:W-:Y:S03]  /*14620*/  HMMA.16816.F32 R44, R160.reuse, R140, R44 ;  /* 0x0000008ca02c723c */ /* 0x042fe6000000182c */
[----:B------:R-:W-:Y:S01]  /*14630*/  FADD.FTZ R203, R136, R0 ;  /* 0x0000000088cb7221 */ /* 0x000fe20000010000 */
[-C--:B------:R-:W-:Y:S01]  /*14640*/  MOV R136, R3.reuse ;  /* 0x0000000300887202 */ /* 0x080fe20000000f00 */
[----:B------:R-:W-:Y:S03]  /*14650*/  FADD.FTZ R0, R146, R2 ;  /* 0x0000000292007221 */ /* 0x000fe60000010000 */
[C---:B------:R-:W-:Y:S01]  /*14660*/  HMMA.16816.F32 R48, R160.reuse, R142, R48 ;  /* 0x0000008ea030723c */ /* 0x040fe20000001830 */
[----:B------:R-:W1:Y:S03]  /*14670*/  LDSM.16.MT88.4 R140, [R181+0x1000] ;  /* 0x00100000b58c783b */ /* 0x000e660000004200 */
        /* <DEDUP_REMOVED lines=86> */
.L_x_1399:
[----:B------:R-:W-:-:S13]  /*14be0*/  ISETP.GE.AND P0, PT, R195, R209, PT ;  /* 0x000000d1c300720c */ /* 0x000fda0003f06270 */
[----:B------:R-:W-:Y:S05]  /*14bf0*/  @!P0 BRA `(.L_x_1411) ;  /* 0x0000230000008947 */ /* 0x000fea0003800000 */
[----:B------:R-:W-:Y:S02]  /*14c00*/  MOV R136, R5 ;  /* 0x0000000500887202 */ /* 0x000fe40000000f00 */
[----:B------:R-:W-:Y:S02]  /*14c10*/  MOV R135, R134 ;  /* 0x0000008600877202 */ /* 0x000fe40000000f00 */
.L_x_1418:
[----:B------:R-:W-:Y:S04]  /*14c20*/  DEPBAR.LE SB0, 0x0 ;  /* 0x000080000000791a */ /* 0x000fe80000000000 */
[----:B------:R-:W-:Y:S01]  /*14c30*/  WARPSYNC 0xffffffff ;  /* 0xffffffff00007948 */ /* 0x000fe20003800000 */
[----:B------:R-:W-:Y:S01]  /*14c40*/  BAR.SYNC.DEFER_BLOCKING 0x0 ;  /* 0x0000000000007b1d */ /* 0x000fe20000010000 */
[----:B------:R-:W-:Y:S01]  /*14c50*/  SHF.R.S32.HI R0, RZ, 0x1f, R199 ;  /* 0x0000001fff007819 */ /* 0x000fe200000114c7 */
[C---:B------:R-:W-:Y:S01]  /*14c60*/  IMAD.WIDE.U32 R2, R199.reuse, c[0x0][0x208], RZ ;  /* 0x00008200c7027a25 */ /* 0x040fe200078e00ff */
[----:B------:R-:W-:Y:S03]  /*14c70*/  SHF.R.S32.HI R4, RZ, 0x1f, R196 ;  /* 0x0000001fff047819 */ /* 0x000fe600000114c4 */
[----:B------:R-:W-:Y:S02]  /*14c80*/  IMAD R0, R0, c[0x0][0x208], RZ ;  /* 0x0000820000007a24 */ /* 0x000fe400078e02ff */
[----:B------:R-:W-:Y:S02]  /*14c90*/  IMAD R4, R4, c[0x0][0x218], RZ ;  /* 0x0000860004047a24 */ /* 0x000fe400078e02ff */
[----:B------:R-:W-:Y:S02]  /*14ca0*/  IMAD R0, R199, c[0x0][0x20c], R0 ;  /* 0x00008300c7007a24 */ /* 0x000fe400078e0200 */
[C---:B------:R-:W-:Y:S03]  /*14cb0*/  IMAD R4, R196.reuse, c[0x0][0x21c], R4 ;  /* 0x00008700c4047a24 */ /* 0x040fe600078e0204 */
        /* <DEDUP_REMOVED lines=14> */
.L_x_1502:
[C---:B--23--:R-:W-:Y:S01]  /*14da0*/  HMMA.16816.F32 R4, R16.reuse, R8, RZ ;  /* 0x000000081004723c */ /* 0x04cfe200000018ff */
[----:B------:R-:W2:Y:S01]  /*14db0*/  SHFL.IDX PT, R2, R134, RZ, 0x181f ;  /* 0x00181fff86027589 */ /* 0x000ea200000e0000 */
[----:B------:R-:W-:Y:S01]  /*14dc0*/  BSSY B0, `(.L_x_1413) ;  /* 0x00000d0000007945 */ /* 0x000fe20003800000 */
[C---:B------:R-:W-:Y:S02]  /*14dd0*/  ISETP.GE.AND P3, PT, R132.reuse, c[0x0][0x1d4], PT ;  /* 0x0000750084007a0c */ /* 0x040fe40003f66270 */
        /* <DEDUP_REMOVED lines=13> */
[C---:B------:R-:W-:Y:S01]  /*14eb0*/  ISETP.GE.AND P1, PT, R198.reuse, c[0x0][0x1d4], PT ;  /* 0x00007500c6007a0c */ /* 0x040fe20003f26270 */
[C---:B------:R-:W-:Y:S02]  /*14ec0*/  HMMA.16816.F32 R8, R164.reuse, R170, R8 ;  /* 0x000000aaa408723c */ /* 0x040fe40000001808 */
[----:B------:R2:W-:Y:S06]  /*14ed0*/  LDGSTS.E.BYPASS.LTC128B.128 [R214+0x9080], [R162.64], !P2 ;  /* 0x09080000a2d67fae */ /* 0x0005ec000d101d48 */
[C---:B------:R-:W-:Y:S08]  /*14ee0*/  HMMA.16816.F32 R12, R164.reuse, R172, R12 ;  /* 0x000000aca40c723c */ /* 0x040ff0000000180c */
[----:B------:R-:W-:Y:S04]  /*14ef0*/  HMMA.16816.F32 R16, R164, R174, R16 ;  /* 0x000000aea410723c */ /* 0x000fe80000001810 */
[C---:B-1----:R-:W-:Y:S04]  /*14f00*/  LEA R160, P0, R197.reuse, R2, 0x1 ;  /* 0x00000002c5a07211 */ /* 0x042fe800078008ff */
[----:B------:R-:W-:Y:S04]  /*14f10*/  LEA.HI.X R161, R197, R0, R206, 0x1, P0 ;  /* 0x00000000c5a17211 */ /* 0x000fe800000f0cce */
[C---:B------:R-:W-:Y:S01]  /*14f20*/  LEA R2, P0, R198.reuse, R2, 0x1 ;  /* 0x00000002c6027211 */ /* 0x040fe200078008ff */
[----:B------:R2:W-:Y:S03]  /*14f30*/  LDGSTS.E.BYPASS.LTC128B.128 [R214+0xa080], [R160.64], !P4 ;  /* 0x0a080000a0d67fae */ /* 0x0005e6000e101d48 */
[----:B------:R-:W-:Y:S02]  /*14f40*/  LEA.HI.X R3, R198, R0, R205, 0x1, P0 ;  /* 0x00000000c6037211 */ /* 0x000fe400000f0ccd */
[----:B------:R-:W-:Y:S03]  /*14f50*/  ISETP.GT.AND P0, PT, R195, R209, PT ;  /* 0x000000d1c300720c */ /* 0x000fe60003f04270 */
[----:B------:R1:W-:Y:S06]  /*14f60*/  LDGSTS.E.BYPASS.LTC128B.128 [R214+0xb080], [R2.64], !P1 ;  /* 0x0b08000002d67fae */ /* 0x0003ec000c901d48 */
[----:B------:R-:W-:Y:S06]  /*14f70*/  LDSM.16.M88.4 R168, [R176] ;  /* 0x00000000b0a8783b */ /* 0x000fec0000000200 */
[----:B------:R-:W-:Y:S06]  /*14f80*/  LDSM.16.M88.4 R164, [R176+0x800] ;  /* 0x00080000b0a4783b */ /* 0x000fec0000000200 */
[----:B------:R-:W-:Y:S06]  /*14f90*/  LDSM.16.M88.4 R172, [R159+-0x3000] ;  /* 0xffd000009fac783b */ /* 0x000fec0000000200 */
[----:B--2---:R-:W2:Y:S06]  /*14fa0*/  LDSM.16.M88.4 R160, [R185] ;  /* 0x00000000b9a0783b */ /* 0x004eac0000000200 */
[----:B------:R-:W0:Y:S01]  /*14fb0*/  LDGDEPBAR ;  /* 0x00000000000079af */ /* 0x000e220000000000 */
[C---:B--2---:R-:W-:Y:S08]  /*14fc0*/  HMMA.16816.F32 R4, R160.reuse, R168, R4 ;  /* 0x000000a8a004723c */ /* 0x044ff00000001804 */
[C---:B------:R-:W-:Y:S01]  /*14fd0*/  HMMA.16816.F32 R8, R160.reuse, R170, R8 ;  /* 0x000000aaa008723c */ /* 0x040fe20000001808 */
[----:B------:R-:W2:Y:S07]  /*14fe0*/  LDSM.16.M88.4 R168, [R184] ;  /* 0x00000000b8a8783b */ /* 0x000eae0000000200 */
[C---:B------:R-:W-:Y:S08]  /*14ff0*/  HMMA.16816.F32 R12, R160.reuse, R164, R12 ;  /* 0x000000a4a00c723c */ /* 0x040ff0000000180c */
[----:B------:R-:W-:Y:S01]  /*15000*/  HMMA.16816.F32 R16, R160, R166, R16 ;  /* 0x000000a6a010723c */ /* 0x000fe20000001810 */
[----:B------:R-:W3:Y:S06]  /*15010*/  LDSM.16.M88.4 R160, [R159+-0x2800] ;  /* 0xffd800009fa0783b */ /* 0x000eec0000000200 */
[----:B------:R-:W-:Y:S01]  /*15020*/  LDSM.16.M88.4 R164, [R182+0x4000] ;  /* 0x00400000b6a4783b */ /* 0x000fe20000000200 */
[C---:B--2---:R-:W-:Y:S08]  /*15030*/  HMMA.16816.F32 R4, R168.reuse, R172, R4 ;  /* 0x000000aca804723c */ /* 0x044ff00000001804 */
[C---:B------:R-:W-:Y:S01]  /*15040*/  HMMA.16816.F32 R8, R168.reuse, R174, R8 ;  /* 0x000000aea808723c */ /* 0x040fe20000001808 */
[----:B------:R-:W2:Y:S07]  /*15050*/  LDSM.16.M88.4 R172, [R177+0x1000] ;  /* 0x00100000b1ac783b */ /* 0x000eae0000000200 */
[C---:B---3--:R-:W-:Y:S08]  /*15060*/  HMMA.16816.F32 R12, R168.reuse, R160, R12 ;  /* 0x000000a0a80c723c */ /* 0x048ff0000000180c */
[----:B------:R-:W-:Y:S01]  /*15070*/  HMMA.16816.F32 R16, R168, R162, R16 ;  /* 0x000000a2a810723c */ /* 0x000fe20000001810 */
[----:B------:R-:W3:Y:S06]  /*15080*/  LDSM.16.M88.4 R160, [R177+0x1800] ;  /* 0x00180000b1a0783b */ /* 0x000eec0000000200 */
[----:B------:R-:W-:Y:S01]  /*15090*/  LDSM.16.M88.4 R168, [R183+0x4000] ;  /* 0x00400000b7a8783b */ /* 0x000fe20000000200 */
[C---:B--2---:R-:W-:Y:S08]  /*150a0*/  HMMA.16816.F32 R4, R164.reuse, R172, R4 ;  /* 0x000000aca404723c */ /* 0x044ff00000001804 */
[C---:B------:R-:W-:Y:S01]  /*150b0*/  HMMA.16816.F32 R8, R164.reuse, R174, R8 ;  /* 0x000000aea408723c */ /* 0x040fe20000001808 */
[----:B------:R-:W2:Y:S07]  /*150c0*/  LDSM.16.M88.4 R172, [R189] ;  /* 0x00000000bdac783b */ /* 0x000eae0000000200 */
[C---:B---3--:R-:W-:Y:S08]  /*150d0*/  HMMA.16816.F32 R12, R164.reuse, R160, R12 ;  /* 0x000000a0a40c723c */ /* 0x048ff0000000180c */
[----:B------:R-:W-:Y:S01]  /*150e0*/  HMMA.16816.F32 R16, R164, R162, R16 ;  /* 0x000000a2a410723c */ /* 0x000fe20000001810 */
[----:B------:R-:W3:Y:S06]  /*150f0*/  LDSM.16.M88.4 R160, [R188] ;  /* 0x00000000bca0783b */ /* 0x000eec0000000200 */
        /* <DEDUP_REMOVED lines=10> */
[----:B------:R-:W2:Y:S07]  /*151a0*/  LDSM.16.M88.4 R172, [R159+-0x2000] ;  /* 0xffe000009fac783b */ /* 0x000eae0000000200 */
[C---:B---3--:R-:W-:Y:S08]  /*151b0*/  HMMA.16816.F32 R12, R164.reuse, R160, R12 ;  /* 0x000000a0a40c723c */ /* 0x048ff0000000180c */
        /* <DEDUP_REMOVED lines=57> */
[----:B------:R-:W3:Y:S01]  /*15550*/  LDSM.16.M88.4 R160, [R159+0x800] ;  /* 0x000800009fa0783b */ /* 0x000ee20000000200 */
[----:B------:R-:W-:Y:S05]  /*15560*/  DEPBAR.LE SB0, 0x0 ;  /* 0x000080000000791a */ /* 0x000fea0000000000 */
[----:B------:R-:W-:Y:S01]  /*15570*/  BAR.SYNC.DEFER_BLOCKING 0x0 ;  /* 0x0000000000007b1d */ /* 0x000fe20000010000 */
[C---:B--2---:R-:W-:Y:S08]  /*15580*/  HMMA.16816.F32 R4, R168.reuse, R172, R4 ;  /* 0x000000aca804723c */ /* 0x044ff00000001804 */
[C---:B------:R-:W-:Y:S08]  /*15590*/  HMMA.16816.F32 R8, R168.reuse, R174, R8 ;  /* 0x000000aea808723c */ /* 0x040ff00000001808 */
[C---:B---3--:R-:W-:Y:S08]  /*155a0*/  HMMA.16816.F32 R12, R168.reuse, R160, R12 ;  /* 0x000000a0a80c723c */ /* 0x048ff0000000180c */
[----:B------:R-:W-:Y:S01]  /*155b0*/  FMUL.FTZ R0, R4, c[0x0][0x320] ;  /* 0x0000c80004007a20 */ /* 0x000fe20000410000 */
[----:B------:R-:W-:Y:S03]  /*155c0*/  HMMA.16816.F32 R16, R168, R162, R16 ;  /* 0x000000a2a810723c */ /* 0x000fe60000001810 */
[----:B------:R2:W3:Y:S02]  /*155d0*/  MUFU.TANH R172, R0 ;  /* 0x0000000000ac7308 */ /* 0x0004e40000002400 */
[----:B--2---:R-:W-:Y:S08]  /*155e0*/  FMUL.FTZ R0, R5, c[0x0][0x320] ;  /* 0x0000c80005007a20 */ /* 0x004ff00000410000 */
        /* <DEDUP_REMOVED lines=30> */
[----:B---34-:R-:W-:Y:S02]  /*157d0*/  IMAD.MOV.U32 R200, RZ, RZ, c[0x0][0x2b8] ;  /* 0x0000ae00ffc87624 */ /* 0x018fe400078e00ff */
[----:B------:R-:W-:Y:S02]  /*157e0*/  IMAD.MOV.U32 R196, RZ, RZ, RZ ;  /* 0x000000ffffc47224 */ /* 0x000fe400078e00ff */
[----:B-1----:R-:W-:Y:S01]  /*157f0*/  IMAD R2, R195, 0x20, R223 ;  /* 0x00000020c3027824 */ /* 0x002fe200078e02df */
[----:B------:R-:W-:Y:S04]  /*15800*/  ISETP.NE.AND P5, PT, R200, 0x1, PT ;  /* 0x00000001c800780c */ /* 0x000fe80003fa5270 */
[----:B------:R-:W-:Y:S05]  /*15810*/  IADD3 R2, R2, -0x20, R211 ;  /* 0xffffffe002027810 */ /* 0x000fea0007ffe0d3 */
[--C-:B--2---:R-:W-:Y:S04]  /*15820*/  IMAD.MOV.U32 R0, RZ, RZ, R2.reuse ;  /* 0x000000ffff007224 */ /* 0x104fe800078e0002 */
        /* <DEDUP_REMOVED lines=24> */
.L_x_1503:
[----:B------:R-:W-:-:S05]  /*159b0*/  BRA.DIV ~URZ, `(.L_x_1416) ;  /* 0x000084227f007947 */ /* 0x000fca000b800000 */
[----:B-1----:R1:W3:Y:S02]  /*159c0*/  SHFL.IDX PT, R0, R5, RZ, 0x181f ;  /* 0x00181fff05007589 */ /* 0x0022e400000e0000 */
.L_x_1504:
[C---:B---3--:R-:W-:Y:S04]  /*159d0*/  LEA R2, P0, R132.reuse, R0, 0x1 ;  /* 0x0000000084027211 */ /* 0x048fe800078008ff */
[----:B--2---:R-:W-:Y:S05]  /*159e0*/  LEA.HI.X R3, R132, R4, R133, 0x1, P0 ;  /* 0x0000000484037211 */ /* 0x004fea00000f0c85 */
        /* <DEDUP_REMOVED lines=13> */
.L_x_1414:
[----:B---34-:R-:W-:Y:S05]  /*15ac0*/  BSYNC B0 ;  /* 0x0000000000007941 */ /* 0x018fea0003800000 */
.L_x_1413:
[----:B-1----:R-:W-:Y:S01]  /*15ad0*/  FMNMX.FTZ R2, R172, R135, !PT ;  /* 0x00000087ac027209 */ /* 0x002fe20007810000 */
[----:B------:R-:W0:Y:S01]  /*15ae0*/  LDGDEPBAR ;  /* 0x00000000000079af */ /* 0x000e220000000000 */
[----:B--2---:R-:W-:Y:S02]  /*15af0*/  FMNMX.FTZ R0, R173, R136, !PT ;  /* 0x00000088ad007209 */ /* 0x004fe40007810000 */
        /* <DEDUP_REMOVED lines=22> */
.L_x_1505:
        /* <DEDUP_REMOVED lines=243> */
[----:B------:R-:W-:Y:S02]  /*16b90*/  F2FP.PACK_AB R167, R135, R160 ;  /* 0x000000a087a7723e */ /* 0x000fe400000000ff */
        /* <DEDUP_REMOVED lines=54> */
.L_x_1411:
[----:B------:R-:W-:Y:S05]  /*16f00*/  BRA.DIV ~URZ, `(.L_x_1419) ;  /* 0x000070427f007947 */ /* 0x000fea000b800000 */
[----:B------:R1:W2:Y:S02]  /*16f10*/  SHFL.BFLY PT, R0, R203, 0x2, 0x1f ;  /* 0x0c401f00cb007f89 */ /* 0x0002a400000e0000 */
.L_x_1506:
[----:B--2---:R-:W-:Y:S01]  /*16f20*/  FADD.FTZ R6, R0, R203 ;  /* 0x000000cb00067221 */ /* 0x004fe20000010000 */
[----:B------:R-:W-:Y:S05]  /*16f30*/  BRA.DIV ~URZ, `(.L_x_1420) ;  /* 0x000070627f007947 */ /* 0x000fea000b800000 */
[----:B------:R-:W2:Y:S02]  /*16f40*/  SHFL.BFLY PT, R0, R6, 0x1, 0x1f ;  /* 0x0c201f0006007f89 */ /* 0x000ea400000e0000 */
[----:B--2---:R-:W-:-:S02]  /*16f50*/  FADD.FTZ R6, R6, R0 ;  /* 0x0000000006067221 */ /* 0x004fc40000010000 */
[----:B------:R-:W2:Y:S02]  /*16f60*/  SHFL.BFLY PT, R0, R202, 0x2, 0x1f ;  /* 0x0c401f00ca007f89 */ /* 0x000ea400000e0000 */
[----:B--2---:R-:W-:-:S05]  /*16f70*/  FADD.FTZ R4, R0, R202 ;  /* 0x000000ca00047221 */ /* 0x004fca0000010000 */
[----:B------:R2:W3:Y:S02]  /*16f80*/  SHFL.BFLY PT, R3, R4, 0x1, 0x1f ;  /* 0x0c201f0004037f89 */ /* 0x0004e400000e0000 */
.L_x_1507:
        /* <DEDUP_REMOVED lines=148> */
.L_x_1316:
        /* <DEDUP_REMOVED lines=17> */
.L_x_1422:
[----:B------:R-:W-:Y:S05]  /*179e0*/  BSYNC B0 ;  /* 0x0000000000007941 */ /* 0x000fea0003800000 */
.L_x_1421:
        /* <DEDUP_REMOVED lines=143> */
[----:B------:R-:W-:-:S03]  /*182e0*/  IADD3 R4, P0, R231, c[0x0][0x500], RZ ;  /* 0x00014000e7047a10 */ /* 0x000fc60007f1e0ff */
[----:B------:R2:W5:Y:S01]  /*182f0*/  @P1 LDG.E R12, [R2.64] ;  /* 0x00000008020c1981 */ /* 0x000562000c1e1900 */
[----:B------:R-:W-:Y:S01]  /*18300*/  IADD3.X R5, R236, c[0x0][0x504], RZ, P0, !PT ;  /* 0x00014100ec057a10 */ /* 0x000fe200007fe4ff */
        /* <DEDUP_REMOVED lines=9> */
.L_x_1425:
        /* <DEDUP_REMOVED lines=8> */
[----:B---3--:R-:W-:Y:S02]  /*18420*/  LOP3.LUT R4, R234, 0xffff, RZ, 0xc0, !PT ;  /* 0x0000ffffea047812 */ /* 0x008fe400078ec0ff */
[----:B------:R-:W-:Y:S02]  /*18430*/  SEL R0, R237, RZ, !P0 ;  /* 0x000000ffed007207 */ /* 0x000fe40004000000 */
[----:B------:R-:W-:Y:S02]  /*18440*/  SEL R5, R238, RZ, !P0 ;  /* 0x000000ffee057207 */ /* 0x000fe40004000000 */
[----:B------:R-:W-:Y:S01]  /*18450*/  SHF.R.S32.HI R19, RZ, 0x1f, R110 ;  /* 0x0000001fff137819 */ /* 0x000fe2000001146e */
[----:B------:R-:W3:Y:S03]  /*18460*/  LDC.64 R10, c[0x0][R16+0x168] ;  /* 0x00005a00100a7b82 */ /* 0x000ee60000000a00 */
[----:B------:R-:W-:-:S04]  /*18470*/  LEA.HI R19, R19, R110, RZ, 0x5 ;  /* 0x0000006e13137211 */ /* 0x000fc800078f28ff */
[----:B------:R-:W-:Y:S01]  /*18480*/  LOP3.LUT R19, R19, 0xffffffe0, RZ, 0xc0, !PT ;  /* 0xffffffe013137812 */ /* 0x000fe200078ec0ff */
[----:B------:R-:W1:Y:S04]  /*18490*/  LDC.64 R14, c[0x0][R16+0x178] ;  /* 0x00005e00100e7b82 */ /* 0x000e680000000a00 */
        /* <DEDUP_REMOVED lines=103> */
.L_x_1508:
[----:B------:R-:W-:Y:S05]  /*18b10*/  BRA.DIV ~URZ, `(.L_x_1428) ;  /* 0x000055e27f007947 */ /* 0x000fea000b800000 */
[----:B------:R4:W2:Y:S02]  /*18b20*/  SHFL.IDX PT, R0, R14, RZ, 0x181f ;  /* 0x00181fff0e007589 */ /* 0x0008a400000e0000 */
.L_x_1509:
[----:B------:R-:W-:Y:S01]  /*18b30*/  ISETP.GE.AND P0, PT, R5, R12, PT ;  /* 0x0000000c0500720c */ /* 0x000fe20003f06270 */
[----:B------:R-:W-:-:S12]  /*18b40*/  BSSY B0, `(.L_x_1429) ;  /* 0x0000012000007945 */ /* 0x000fd80003800000 */
[----:B------:R-:W-:Y:S05]  /*18b50*/  @P0 BRA `(.L_x_1430) ;  /* 0x0000010000000947 */ /* 0x000fea0003800000 */
[----:B------:R-:W-:Y:S02]  /*18b60*/  ISETP.GE.AND P3, PT, R132, c[0x0][0x3c8], PT ;  /* 0x0000f20084007a0c */ /* 0x000fe40003f66270 */
[----:B------:R-:W-:Y:S02]  /*18b70*/  ISETP.GE.AND P2, PT, R137, c[0x0][0x3c8], PT ;  /* 0x0000f20089007a0c */ /* 0x000fe40003f46270 */
[----:B------:R-:W-:Y:S02]  /*18b80*/  ISETP.GE.AND P1, PT, R197, c[0x0][0x3c8], PT ;  /* 0x0000f200c5007a0c */ /* 0x000fe40003f26270 */
[----:B------:R-:W-:-:S07]  /*18b90*/  ISETP.GE.AND P0, PT, R198, c[0x0][0x3c8], PT ;  /* 0x0000f200c6007a0c */ /* 0x000fce0003f06270 */
[CC--:B--2---:R-:W-:Y:S02]  /*18ba0*/  @!P3 LEA R10, P4, R132.reuse, R0.reuse, 0x1 ;  /* 0x00000000840ab211 */ /* 0x0c4fe400078808ff */
        /* <DEDUP_REMOVED lines=11> */
.L_x_1430:
[----:B------:R-:W-:Y:S05]  /*18c60*/  BSYNC B0 ;  /* 0x0000000000007941 */ /* 0x000fea0003800000 */
.L_x_1429:
[----:B------:R-:W-:Y:S05]  /*18c70*/  BRA.DIV ~URZ, `(.L_x_1431) ;  /* 0x000054e27f007947 */ /* 0x000fea000b800000 */
[----:B---3--:R3:W4:Y:S04]  /*18c80*/  SHFL.IDX PT, R4, R13, 0x1, 0x181f ;  /* 0x00381f000d047f89 */ /* 0x00872800000e0000 */
[----:B--2---:R3:W2:Y:S02]  /*18c90*/  SHFL.IDX PT, R0, R14, 0x1, 0x181f ;  /* 0x00381f000e007f89 */ /* 0x0046a400000e0000 */
.L_x_1510:
        /* <DEDUP_REMOVED lines=20> */
.L_x_1433:
[----:B------:R-:W-:Y:S05]  /*18de0*/  BSYNC B0 ;  /* 0x0000000000007941 */ /* 0x000fea0003800000 */
.L_x_1432:
[----:B------:R-:W-:Y:S05]  /*18df0*/  BRA.DIV ~URZ, `(.L_x_1434) ;  /* 0x000054227f007947 */ /* 0x000fea000b800000 */
[----:B----4-:R4:W3:Y:S02]  /*18e00*/  SHFL.IDX PT, R4, R13, 0x2, 0x181f ;  /* 0x00581f000d047f89 */ /* 0x0108e400000e0000 */
.L_x_1511:
[----:B------:R-:W-:Y:S05]  /*18e10*/  BRA.DIV ~URZ, `(.L_x_1435) ;  /* 0x000054727f007947 */ /* 0x000fea000b800000 */
[----:B--2---:R2:W4:Y:S02]  /*18e20*/  SHFL.IDX PT, R0, R14, 0x2, 0x181f ;  /* 0x00581f000e007f89 */ /* 0x00452400000e0000 */
.L_x_1512:
        /* <DEDUP_REMOVED lines=8> */
[CC--:B----4-:R-:W-:Y:S02]  /*18eb0*/  @!P3 LEA R10, P4, R132.reuse, R0.reuse, 0x1 ;  /* 0x00000000840ab211 */ /* 0x0d0fe400078808ff */
        /* <DEDUP_REMOVED lines=11> */
.L_x_1437:
[----:B------:R-:W-:Y:S05]  /*18f70*/  BSYNC B0 ;  /* 0x0000000000007941 */ /* 0x000fea0003800000 */
.L_x_1436:
[----:B------:R-:W-:Y:S05]  /*18f80*/  BRA.DIV ~URZ, `(.L_x_1438) ;  /* 0x000053627f007947 */ /* 0x000fea000b800000 */
[----:B---3--:R3:W2:Y:S04]  /*18f90*/  SHFL.IDX PT, R4, R13, 0x3, 0x181f ;  /* 0x00781f000d047f89 */ /* 0x0086a800000e0000 */
[----:B----4-:R3:W4:Y:S02]  /*18fa0*/  SHFL.IDX PT, R0, R14, 0x3, 0x181f ;  /* 0x00781f000e007f89 */ /* 0x01072400000e0000 */
.L_x_1513:
[----:B------:R-:W-:-:S04]  /*18fb0*/  IADD3 R2, R5, 0x60, RZ ;  /* 0x0000006005027810 */ /* 0x000fc80007ffe0ff */
[----:B------:R-:W-:-:S13]  /*18fc0*/  ISETP.GE.AND P0, PT, R2, R12, PT ;  /* 0x0000000c0200720c */ /* 0x000fda0003f06270 */
[----:B------:R-:W-:Y:S05]  /*18fd0*/  @P0 BRA `(.L_x_1439) ;  /* 0x00002c3000000947 */ /* 0x000fea0003800000 */
[----:B------:R-:W-:Y:S02]  /*18fe0*/  ISETP.GE.AND P2, PT, R132, c[0x0][0x3c8], PT ;  /* 0x0000f20084007a0c */ /* 0x000fe40003f46270 */
[----:B------:R-:W-:Y:S02]  /*18ff0*/  ISETP.GE.AND P1, PT, R137, c[0x0][0x3c8], PT ;  /* 0x0000f20089007a0c */ /* 0x000fe40003f26270 */
[----:B------:R-:W-:-:S09]  /*19000*/  ISETP.GE.AND P0, PT, R197, c[0x0][0x3c8], PT ;  /* 0x0000f200c5007a0c */ /* 0x000fd20003f06270 */
[CC--:B----4-:R-:W-:Y:S02]  /*19010*/  @!P2 LEA R8, P5, R132.reuse, R0.reuse, 0x1 ;  /* 0x000000008408a211 */ /* 0x0d0fe400078a08ff */
[-C--:B------:R-:W-:Y:S02]  /*19020*/  @!P1 LEA R6, P4, R201, R0.reuse, 0x1 ;  /* 0x00000000c9069211 */ /* 0x080fe400078808ff */
        /* <DEDUP_REMOVED lines=13> */
.L_x_1426:
        /* <DEDUP_REMOVED lines=33> */
.L_x_1514:
[----:B------:R-:W-:Y:S05]  /*19310*/  BRA.DIV ~URZ, `(.L_x_1441) ;  /* 0x000051027f007947 */ /* 0x000fea000b800000 */
[----:B------:R3:W4:Y:S02]  /*19320*/  SHFL.IDX PT, R0, R12, RZ, 0x1c1f ;  /* 0x001c1fff0c007589 */ /* 0x00072400000e0000 */
.L_x_1515:
        /* <DEDUP_REMOVED lines=8> */
[C---:B------:R-:W-:Y:S01]  /*193b0*/  IADD3 R14, R229.reuse, 0x60, RZ ;  /* 0x00000060e50e7810 */ /* 0x040fe20007ffe0ff */
[----:B----4-:R-:W-:Y:S01]  /*193c0*/  @!P0 IMAD.MOV.U32 R2, RZ, RZ, R0 ;  /* 0x000000ffff028224 */ /* 0x010fe200078e0000 */
[----:B------:R-:W-:Y:S01]  /*193d0*/  ISETP.GE.AND P2, PT, R6, c[0x0][0x3c8], PT ;  /* 0x0000f20006007a0c */ /* 0x000fe20003f46270 */
[----:B--2---:R-:W-:Y:S01]  /*193e0*/  @!P0 IMAD.MOV.U32 R3, RZ, RZ, R4 ;  /* 0x000000ffff038224 */ /* 0x004fe200078e0004 */
[C---:B------:R-:W-:Y:S02]  /*193f0*/  IADD3 R11, R229.reuse, 0x58, RZ ;  /* 0x00000058e50b7810 */ /* 0x040fe40007ffe0ff */
[C---:B------:R-:W-:Y:S01]  /*19400*/  IADD3 R10, R229.reuse, 0x70, RZ ;  /* 0x00000070e50a7810 */ /* 0x040fe20007ffe0ff */
[----:B------:R-:W-:Y:S01]  /*19410*/  @!P0 IMAD.WIDE R2, R229, 0x4, R2 ;  /* 0x00000004e5028825 */ /* 0x000fe200078e0202 */
[----:B------:R-:W-:-:S02]  /*19420*/  SHF.R.S32.HI R11, RZ, 0x1f, R11 ;  /* 0x0000001fff0b7819 */ /* 0x000fc4000001140b */
[C---:B------:R-:W-:Y:S02]  /*19430*/  IADD3 R15, R229.reuse, 0x60, RZ ;  /* 0x00000060e50f7810 */ /* 0x040fe40007ffe0ff */
[----:B------:R2:W-:Y:S01]  /*19440*/  @!P0 ST.E.64 [R2.64], R134 ;  /* 0x0000008602008985 */ /* 0x0005e2000c101b08 */
[----:B------:R-:W-:Y:S02]  /*19450*/  ISETP.GE.AND P0, PT, R8, c[0x0][0x3c8], PT ;  /* 0x0000f20008007a0c */ /* 0x000fe40003f06270 */
[----:B------:R-:W-:Y:S02]  /*19460*/  SHF.R.S32.HI R15, RZ, 0x1f, R15 ;  /* 0x0000001fff0f7819 */ /* 0x000fe4000001140f */
[C---:B------:R-:W-:Y:S02]  /*19470*/  IADD3 R16, R229.reuse, 0xa0, RZ ;  /* 0x000000a0e5107810 */ /* 0x040fe40007ffe0ff */
[C---:B------:R-:W-:Y:S02]  /*19480*/  IADD3 R18, R229.reuse, 0xa0, RZ ;  /* 0x000000a0e5127810 */ /* 0x040fe40007ffe0ff */
[----:B------:R-:W-:-:S02]  /*19490*/  IADD3 R17, R229, 0xb0, RZ ;  /* 0x000000b0e5117810 */ /* 0x000fc40007ffe0ff */
        /* <DEDUP_REMOVED lines=11> */
[----:B------:R-:W-:Y:S02]  /*19550*/  IADD3 R7, R229, 0x18, RZ ;  /* 0x00000018e5077810 */ /* 0x000fe40007ffe0ff */
[----:B------:R-:W-:Y:S01]  /*19560*/  ISETP.GE.AND P1, PT, R249, c[0x0][0x3c8], PT ;  /* 0x0000f200f9007a0c */ /* 0x000fe20003f26270 */
[----:B------:R2:W-:Y:S01]  /*19570*/  @!P0 ST.E.64 [R2.64], R144 ;  /* 0x0000009002008985 */ /* 0x0005e2000c101b08 */
[----:B------:R-:W-:Y:S02]  /*19580*/  SHF.R.S32.HI R7, RZ, 0x1f, R7 ;  /* 0x0000001fff077819 */ /* 0x000fe40000011407 */
[----:B------:R-:W-:Y:S02]  /*19590*/  SHF.R.S32.HI R8, RZ, 0x1f, R248 ;  /* 0x0000001fff087819 */ /* 0x000fe400000114f8 */
        /* <DEDUP_REMOVED lines=25> */
[----:B------:R-:W-:Y:S02]  /*19730*/  IADD3 R9, R229, 0x40, RZ ;  /* 0x00000040e5097810 */ /* 0x000fe40007ffe0ff */
[----:B------:R-:W-:Y:S01]  /*19740*/  ISETP.GE.AND P0, PT, R7, c[0x0][0x3c8], PT ;  /* 0x0000f20007007a0c */ /* 0x000fe20003f06270 */
[----:B------:R2:W-:Y:S01]  /*19750*/  @!P2 ST.E.64 [R2.64], R32 ;  /* 0x000000200200a985 */ /* 0x0005e2000c101b08 */
[----:B------:R-:W-:Y:S02]  /*19760*/  SHF.R.S32.HI R9, RZ, 0x1f, R9 ;  /* 0x0000001fff097819 */ /* 0x000fe40000011409 */
[----:B------:R-:W-:-:S04]  /*19770*/  IADD3 R6, R229, 0x50, RZ ;  /* 0x00000050e5067810 */ /* 0x000fc80007ffe0ff */
        /* <DEDUP_REMOVED lines=8> */
[----:B------:R-:W-:-:S02]  /*19800*/  ISETP.GE.AND P2, PT, R14, c[0x0][0x3c8], PT ;  /* 0x0000f2000e007a0c */ /* 0x000fc40003f46270 */
        /* <DEDUP_REMOVED lines=12> */
[C---:B------:R-:W-:Y:S02]  /*198d0*/  IADD3 R8, R229.reuse, 0x78, RZ ;  /* 0x00000078e5087810 */ /* 0x040fe40007ffe0ff */
[----:B------:R-:W-:Y:S01]  /*198e0*/  ISETP.GE.AND P3, PT, R10, c[0x0][0x3c8], PT ;  /* 0x0000f2000a007a0c */ /* 0x000fe20003f66270 */
[----:B------:R4:W-:Y:S01]  /*198f0*/  @!P4 ST.E.64 [R6.64], R48 ;  /* 0x000000300600c985 */ /* 0x0009e2000c101b08 */
[----:B------:R-:W-:Y:S02]  /*19900*/  IADD3 R11, R229, 0x68, RZ ;  /* 0x00000068e50b7810 */ /* 0x000fe40007ffe0ff */
[----:B------:R-:W-:Y:S02]  /*19910*/  ISETP.GE.AND P4, PT, R8, c[0x0][0x3c8], PT ;  /* 0x0000f20008007a0c */ /* 0x000fe40003f86270 */
[----:B------:R-:W-:-:S02]  /*19920*/  SHF.R.S32.HI R11, RZ, 0x1f, R11 ;  /* 0x0000001fff0b7819 */ /* 0x000fc4000001140b */
[----:B--2---:R-:W-:-:S04]  /*19930*/  @!P2 LEA R2, P5, R14, R0, 0x2 ;  /* 0x000000000e02a211 */ /* 0x004fc800078a10ff */
[----:B------:R-:W-:Y:S02]  /*19940*/  @!P2 LEA.HI.X R3, R14, R4, R15, 0x2, P5 ;  /* 0x000000040e03a211 */ /* 0x000fe400028f140f */
[----:B----4-:R-:W-:Y:S02]  /*19950*/  @!P1 LEA R6, P0, R9, R0, 0x2 ;  /* 0x0000000009069211 */ /* 0x010fe400078010ff */
[----:B------:R-:W-:Y:S01]  /*19960*/  IADD3 R14, R229, 0x80, RZ ;  /* 0x00000080e50e7810 */ /* 0x000fe20007ffe0ff */
[----:B------:R2:W-:Y:S01]  /*19970*/  @!P2 ST.E.64 [R2.64], R52 ;  /* 0x000000340200a985 */ /* 0x0005e2000c101b08 */
[----:B------:R-:W-:Y:S02]  /*19980*/  @!P1 LEA.HI.X R7, R9, R4, R11, 0x2, P0 ;  /* 0x0000000409079211 */ /* 0x000fe400000f140b */
[C---:B------:R-:W-:Y:S02]  /*19990*/  IADD3 R15, R229.reuse, 0x70, RZ ;  /* 0x00000070e50f7810 */ /* 0x040fe40007ffe0ff */
[----:B------:R-:W-:Y:S01]  /*199a0*/  IADD3 R9, R229, 0x88, RZ ;  /* 0x00000088e5097810 */ /* 0x000fe20007ffe0ff */
[----:B------:R4:W-:Y:S01]  /*199b0*/  @!P1 ST.E.64 [R6.64], R56 ;  /* 0x0000003806009985 */ /* 0x0009e2000c101b08 */
[----:B------:R-:W-:-:S02]  /*199c0*/  ISETP.GE.AND P2, PT, R14, c[0x0][0x3c8], PT ;  /* 0x0000f2000e007a0c */ /* 0x000fc40003f46270 */
[----:B------:R-:W-:Y:S02]  /*199d0*/  IADD3 R11, R229, 0x78, RZ ;  /* 0x00000078e50b7810 */ /* 0x000fe40007ffe0ff */
[----:B------:R-:W-:Y:S02]  /*199e0*/  SHF.R.S32.HI R15, RZ, 0x1f, R15 ;  /* 0x0000001fff0f7819 */ /* 0x000fe4000001140f */
[----:B------:R-:W-:Y:S02]  /*199f0*/  ISETP.GE.AND P1, PT, R9, c[0x0][0x3c8], PT ;  /* 0x0000f20009007a0c */ /* 0x000fe40003f26270 */
[----:B------:R-:W-:Y:S02]  /*19a00*/  SHF.R.S32.HI R11, RZ, 0x1f, R11 ;  /* 0x0000001fff0b7819 */ /* 0x000fe4000001140b */
[----:B--2---:R-:W-:-:S04]  /*19a10*/  @!P3 LEA R2, P5, R10, R0, 0x2 ;  /* 0x000000000a02b211 */ /* 0x004fc800078a10ff */
[----:B------:R-:W-:Y:S02]  /*19a20*/  @!P3 LEA.HI.X R3, R10, R4, R15, 0x2, P5 ;  /* 0x000000040a03b211 */ /* 0x000fe400028f140f */
[C---:B----4-:R-:W-:Y:S02]  /*19a30*/  @!P4 LEA R6, P0, R8.reuse, R0, 0x2 ;  /* 0x000000000806c211 */ /* 0x050fe400078010ff */
[C---:B------:R-:W-:Y:S01]  /*19a40*/  IADD3 R10, R229.reuse, 0x90, RZ ;  /* 0x00000090e50a7810 */ /* 0x040fe20007ffe0ff */
[----:B------:R2:W-:Y:S01]  /*19a50*/  @!P3 ST.E.64 [R2.64], R60 ;  /* 0x0000003c0200b985 */ /* 0x0005e2000c101b08 */
[----:B------:R-:W-:Y:S02]  /*19a60*/  @!P4 LEA.HI.X R7, R8, R4, R11, 0x2, P0 ;  /* 0x000000040807c211 */ /* 0x000fe400000f140b */
[C---:B------:R-:W-:Y:S02]  /*19a70*/  IADD3 R15, R229.reuse, 0x80, RZ ;  /* 0x00000080e50f7810 */ /* 0x040fe40007ffe0ff */
[----:B------:R-:W-:Y:S01]  /*19a80*/  IADD3 R8, R229, 0x98, RZ ;  /* 0x00000098e5087810 */ /* 0x000fe20007ffe0ff */
[----:B------:R4:W-:Y:S01]  /*19a90*/  @!P4 ST.E.64 [R6.64], R64 ;  /* 0x000000400600c985 */ /* 0x0009e2000c101b08 */
[----:B------:R-:W-:-:S02]  /*19aa0*/  ISETP.GE.AND P3, PT, R10, c[0x0][0x3c8], PT ;  /* 0x0000f2000a007a0c */ /* 0x000fc40003f66270 */
[----:B------:R-:W-:Y:S02]  /*19ab0*/  SHF.R.S32.HI R15, RZ, 0x1f, R15 ;  /* 0x0000001fff0f7819 */ /* 0x000fe4000001140f */
[----:B------:R-:W-:Y:S02]  /*19ac0*/  IADD3 R11, R229, 0x88, RZ ;  /* 0x00000088e50b7810 */ /* 0x000fe40007ffe0ff */
[----:B------:R-:W-:Y:S02]  /*19ad0*/  ISETP.GE.AND P4, PT, R8, c[0x0][0x3c8], PT ;  /* 0x0000f20008007a0c */ /* 0x000fe40003f86270 */
[----:B------:R-:W-:Y:S02]  /*19ae0*/  SHF.R.S32.HI R11, RZ, 0x1f, R11 ;  /* 0x0000001fff0b7819 */ /* 0x000fe4000001140b */
[----:B--2---:R-:W-:-:S04]  /*19af0*/  @!P2 LEA R2, P5, R14, R0, 0x2 ;  /* 0x000000000e02a211 */ /* 0x004fc800078a10ff */
[----:B------:R-:W-:Y:S02]  /*19b00*/  @!P2 LEA.HI.X R3, R14, R4, R15, 0x2, P5 ;  /* 0x000000040e03a211 */ /* 0x000fe400028f140f */
[----:B----4-:R-:W-:Y:S02]  /*19b10*/  @!P1 LEA R6, P0, R9, R0, 0x2 ;  /* 0x0000000009069211 */ /* 0x010fe400078010ff */
[----:B------:R-:W-:Y:S01]  /*19b20*/  IADD3 R14, R229, 0x90, RZ ;  /* 0x00000090e50e7810 */ /* 0x000fe20007ffe0ff */
[----:B------:R2:W-:Y:S01]  /*19b30*/  @!P2 ST.E.64 [R2.64], R68 ;  /* 0x000000440200a985 */ /* 0x0005e2000c101b08 */
[----:B------:R-:W-:Y:S02]  /*19b40*/  @!P1 LEA.HI.X R7, R9, R4, R11, 0x2, P0 ;  /* 0x0000000409079211 */ /* 0x000fe400000f140b */
[----:B------:R-:W-:Y:S02]  /*19b50*/  ISETP.GE.AND P2, PT, R16, c[0x0][0x3c8], PT ;  /* 0x0000f20010007a0c */ /* 0x000fe40003f46270 */
[C---:B------:R-:W-:Y:S01]  /*19b60*/  IADD3 R9, R229.reuse, 0x98, RZ ;  /* 0x00000098e5097810 */ /* 0x040fe20007ffe0ff */
[----:B------:R4:W-:Y:S01]  /*19b70*/  @!P1 ST.E.64 [R6.64], R72 ;  /* 0x0000004806009985 */ /* 0x0009e2000c101b08 */
[----:B------:R-:W-:-:S02]  /*19b80*/  IADD3 R11, R229, 0xa8, RZ ;  /* 0x000000a8e50b7810 */ /* 0x000fc40007ffe0ff */
[----:B------:R-:W-:Y:S02]  /*19b90*/  SHF.R.S32.HI R14, RZ, 0x1f, R14 ;  /* 0x0000001fff0e7819 */ /* 0x000fe4000001140e */
[----:B------:R-:W-:Y:S02]  /*19ba0*/  SHF.R.S32.HI R9, RZ, 0x1f, R9 ;  /* 0x0000001fff097819 */ /* 0x000fe40000011409 */
[----:B------:R-:W-:Y:S02]  /*19bb0*/  ISETP.GE.AND P1, PT, R11, c[0x0][0x3c8], PT ;  /* 0x0000f2000b007a0c */ /* 0x000fe40003f26270 */
[----:B------:R-:W-:-:S04]  /*19bc0*/  IADD3 R15, R229, 0xa8, RZ ;  /* 0x000000a8e50f7810 */ /* 0x000fc80007ffe0ff */
[----:B------:R-:W-:Y:S02]  /*19bd0*/  SHF.R.S32.HI R15, RZ, 0x1f, R15 ;  /* 0x0000001fff0f7819 */ /* 0x000fe4000001140f */
[----:B--2---:R-:W-:-:S04]  /*19be0*/  @!P3 LEA R2, P5, R10, R0, 0x2 ;  /* 0x000000000a02b211 */ /* 0x004fc800078a10ff */
[----:B------:R-:W-:Y:S02]  /*19bf0*/  @!P3 LEA.HI.X R3, R10, R4, R14, 0x2, P5 ;  /* 0x000000040a03b211 */ /* 0x000fe400028f140e */
[C---:B----4-:R-:W-:Y:S02]  /*19c00*/  @!P4 LEA R6, P0, R8.reuse, R0, 0x2 ;  /* 0x000000000806c211 */ /* 0x050fe400078010ff */
[----:B------:R-:W-:Y:S01]  /*19c10*/  IADD3 R10, R229, 0xb8, RZ ;  /* 0x000000b8e50a7810 */ /* 0x000fe20007ffe0ff */
[----:B------:R2:W-:Y:S01]  /*19c20*/  @!P3 ST.E.64 [R2.64], R76 ;  /* 0x0000004c0200b985 */ /* 0x0005e2000c101b08 */
[----:B------:R-:W-:Y:S02]  /*19c30*/  @!P4 LEA.HI.X R7, R8, R4, R9, 0x2, P0 ;  /* 0x000000040807c211 */ /* 0x000fe400000f1409 */
[----:B------:R-:W-:Y:S02]  /*19c40*/  ISETP.GE.AND P3, PT, R17, c[0x0][0x3c8], PT ;  /* 0x0000f20011007a0c */ /* 0x000fe40003f66270 */
[----:B------:R-:W-:Y:S01]  /*19c50*/  @!P1 LEA R8, P0, R11, R0, 0x2 ;  /* 0x000000000b089211 */ /* 0x000fe200078010ff */
[----:B------:R4:W-:Y:S01]  /*19c60*/  @!P4 ST.E.64 [R6.64], R80 ;  /* 0x000000500600c985 */ /* 0x0009e2000c101b08 */
[----:B------:R-:W-:-:S02]  /*19c70*/  ISETP.GE.AND P4, PT, R10, c[0x0][0x3c8], PT ;  /* 0x0000f2000a007a0c */ /* 0x000fc40003f86270 */
[----:B------:R-:W-:Y:S02]  /*19c80*/  IADD3 R14, R229, 0xc0, RZ ;  /* 0x000000c0e50e7810 */ /* 0x000fe40007ffe0ff */
[----:B------:R-:W-:Y:S02]  /*19c90*/  @!P1 LEA.HI.X R9, R11, R4, R15, 0x2, P0 ;  /* 0x000000040b099211 */ /* 0x000fe400000f140f */
[C---:B------:R-:W-:Y:S02]  /*19ca0*/  IADD3 R15, R229.reuse, 0xb8, RZ ;  /* 0x000000b8e50f7810 */ /* 0x040fe40007ffe0ff */
[----:B------:R-:W-:Y:S02]  /*19cb0*/  IADD3 R11, R229, 0xd0, RZ ;  /* 0x000000d0e50b7810 */ /* 0x000fe40007ffe0ff */
[----:B------:R-:W-:Y:S02]  /*19cc0*/  SHF.R.S32.HI R15, RZ, 0x1f, R15 ;  /* 0x0000001fff0f7819 */ /* 0x000fe4000001140f */
[----:B------:R-:W-:-:S02]  /*19cd0*/  ISETP.GE.AND P6, PT, R11, c[0x0][0x3c8], PT ;  /* 0x0000f2000b007a0c */ /* 0x000fc40003fc6270 */
[----:B--2---:R-:W-:-:S04]  /*19ce0*/  @!P2 LEA R2, P5, R16, R0, 0x2 ;  /* 0x000000001002a211 */ /* 0x004fc800078a10ff */
[----:B------:R-:W-:Y:S02]  /*19cf0*/  @!P2 LEA.HI.X R3, R16, R4, R18, 0x2, P5 ;  /* 0x000000041003a211 */ /* 0x000fe400028f1412 */
[C---:B------:R-:W-:Y:S02]  /*19d00*/  IADD3 R16, R229.reuse, 0xc8, RZ ;  /* 0x000000c8e5107810 */ /* 0x040fe40007ffe0ff */
[----:B------:R-:W-:Y:S01]  /*19d10*/  IADD3 R18, R229, 0xb0, RZ ;  /* 0x000000b0e5127810 */ /* 0x000fe20007ffe0ff */
[----:B------:R2:W-:Y:S01]  /*19d20*/  @!P2 ST.E.64 [R2.64], R84 ;  /* 0x000000540200a985 */ /* 0x0005e2000c101b08 */
[----:B------:R-:W-:Y:S02]  /*19d30*/  ISETP.GE.AND P2, PT, R14, c[0x0][0x3c8], PT ;  /* 0x0000f2000e007a0c */ /* 0x000fe40003f46270 */
[----:B----4-:R-:W-:Y:S01]  /*19d40*/  @!P3 LEA R6, P5, R17, R0, 0x2 ;  /* 0x000000001106b211 */ /* 0x010fe200078a10ff */
[----:B------:R4:W-:Y:S01]  /*19d50*/  @!P1 ST.E.64 [R8.64], R88 ;  /* 0x0000005808009985 */ /* 0x0009e2000c101b08 */
[----:B------:R-:W-:-:S02]  /*19d60*/  ISETP.GE.AND P1, PT, R16, c[0x0][0x3c8], PT ;  /* 0x0000f20010007a0c */ /* 0x000fc40003f26270 */
[----:B------:R-:W-:-:S04]  /*19d70*/  SHF.R.S32.HI R18, RZ, 0x1f, R18 ;  /* 0x0000001fff127819 */ /* 0x000fc80000011412 */
[----:B------:R-:W-:Y:S02]  /*19d80*/  @!P3 LEA.HI.X R7, R17, R4, R18, 0x2, P5 ;  /* 0x000000041107b211 */ /* 0x000fe400028f1412 */
[----:B------:R-:W-:-:S03]  /*19d90*/  IADD3 R17, R229, 0xc8, RZ ;  /* 0x000000c8e5117810 */ /* 0x000fc60007ffe0ff */
[----:B------:R5:W-:Y:S01]  /*19da0*/  @!P3 ST.E.64 [R6.64], R92 ;  /* 0x0000005c0600b985 */ /* 0x000be2000c101b08 */
[----:B------:R-:W-:Y:S02]  /*19db0*/  SHF.R.S32.HI R17, RZ, 0x1f, R17 ;  /* 0x0000001fff117819 */ /* 0x000fe40000011411 */
[----:B--2---:R-:W-:-:S04]  /*19dc0*/  @!P4 LEA R2, P0, R10, R0, 0x2 ;  /* 0x000000000a02c211 */ /* 0x004fc800078010ff */
[----:B------:R-:W-:Y:S02]  /*19dd0*/  @!P4 LEA.HI.X R3, R10, R4, R15, 0x2, P0 ;  /* 0x000000040a03c211 */ /* 0x000fe400000f140f */
[C---:B------:R-:W-:Y:S02]  /*19de0*/  IADD3 R15, R229.reuse, 0xc0, RZ ;  /* 0x000000c0e50f7810 */ /* 0x040fe40007ffe0ff */
[C---:B----4-:R-:W-:Y:S01]  /*19df0*/  @!P2 LEA R8, P0, R14.reuse, R0, 0x2 ;  /* 0x000000000e08a211 */ /* 0x050fe200078010ff */
[----:B------:R2:W-:Y:S01]  /*19e00*/  @!P4 ST.E.64 [R2.64], R96 ;  /* 0x000000600200c985 */ /* 0x0005e2000c101b08 */
[----:B------:R-:W-:Y:S02]  /*19e10*/  SHF.R.S32.HI R15, RZ, 0x1f, R15 ;  /* 0x0000001fff0f7819 */ /* 0x000fe4000001140f */
[----:B------:R-:W-:Y:S02]  /*19e20*/  IADD3 R10, R229, 0xd8, RZ ;  /* 0x000000d8e50a7810 */ /* 0x000fe40007ffe0ff */
[----:B------:R-:W-:-:S02]  /*19e30*/  @!P2 LEA.HI.X R9, R14, R4, R15, 0x2, P0 ;  /* 0x000000040e09a211 */ /* 0x000fc400000f140f */
[----:B------:R-:W-:Y:S02]  /*19e40*/  ISETP.GE.AND P5, PT, R10, c[0x0][0x3c8], PT ;  /* 0x0000f2000a007a0c */ /* 0x000fe40003fa6270 */
[C---:B------:R-:W-:Y:S01]  /*19e50*/  IADD3 R15, R229.reuse, 0xd0, RZ ;  /* 0x000000d0e50f7810 */ /* 0x040fe20007ffe0ff */
[----:B------:R-:W-:Y:S01]  /*19e60*/  @!P2 ST.E.64 [R8.64], R160 ;  /* 0x000000a00800a985 */ /* 0x000fe2000c101b08 */
[----:B------:R-:W-:Y:S02]  /*19e70*/  IADD3 R14, R229, 0xe0, RZ ;  /* 0x000000e0e50e7810 */ /* 0x000fe40007ffe0ff */
[----:B-----5:R-:W-:Y:S02]  /*19e80*/  @!P6 LEA R6, P0, R11, R0, 0x2 ;  /* 0x000000000b06e211 */ /* 0x020fe400078010ff */
[----:B------:R-:W-:Y:S02]  /*19e90*/  SHF.R.S32.HI R15, RZ, 0x1f, R15 ;  /* 0x0000001fff0f7819 */ /* 0x000fe4000001140f */
[----:B------:R-:W-:-:S02]  /*19ea0*/  ISETP.GE.AND P4, PT, R14, c[0x0][0x3c8], PT ;  /* 0x0000f2000e007a0c */ /* 0x000fc40003f86270 */
[----:B------:R-:W-:Y:S02]  /*19eb0*/  ISETP.GE.AND P2, PT, R252, c[0x0][0x3c8], PT ;  /* 0x0000f200fc007a0c */ /* 0x000fe40003f46270 */
[----:B------:R-:W-:Y:S02]  /*19ec0*/  @!P6 LEA.HI.X R7, R11, R4, R15, 0x2, P0 ;  /* 0x000000040b07e211 */ /* 0x000fe400000f140f */
[----:B------:R-:W-:Y:S02]  /*19ed0*/  IADD3 R11, R229, 0xd8, RZ ;  /* 0x000000d8e50b7810 */ /* 0x000fe40007ffe0ff */
[----:B------:R-:W-:Y:S02]  /*19ee0*/  ISETP.GE.AND P0, PT, R250, c[0x0][0x3c8], PT ;  /* 0x0000f200fa007a0c */ /* 0x000fe40003f06270 */
[----:B------:R-:W-:Y:S02]  /*19ef0*/  SHF.R.S32.HI R11, RZ, 0x1f, R11 ;  /* 0x0000001fff0b7819 */ /* 0x000fe4000001140b */
[----:B--2---:R-:W-:-:S02]  /*19f00*/  @!P1 LEA R2, P3, R16, R0, 0x2 ;  /* 0x0000000010029211 */ /* 0x004fc400078610ff */
[----:B------:R-:W-:Y:S02]  /*19f10*/  IADD3 R15, R229, 0xe0, RZ ;  /* 0x000000e0e50f7810 */ /* 0x000fe40007ffe0ff */
[----:B------:R-:W-:Y:S02]  /*19f20*/  @!P1 LEA.HI.X R3, R16, R4, R17, 0x2, P3 ;  /* 0x0000000410039211 */ /* 0x000fe400018f1411 */
[----:B------:R-:W-:Y:S02]  /*19f30*/  SHF.R.S32.HI R15, RZ, 0x1f, R15 ;  /* 0x0000001fff0f7819 */ /* 0x000fe4000001140f */
[----:B------:R-:W-:Y:S01]  /*19f40*/  SHF.R.S32.HI R16, RZ, 0x1f, R252 ;  /* 0x0000001fff107819 */ /* 0x000fe200000114fc */
[----:B------:R2:W-:Y:S01]  /*19f50*/  @!P1 ST.E.64 [R2.64], R100 ;  /* 0x0000006402009985 */ /* 0x0005e2000c101b08 */
[----:B------:R-:W-:-:S03]  /*19f60*/  ISETP.GE.AND P1, PT, R251, c[0x0][0x3c8], PT ;  /* 0x0000f200fb007a0c */ /* 0x000fc60003f26270 */
[----:B------:R4:W-:Y:S01]  /*19f70*/  @!P6 ST.E.64 [R6.64], R104 ;  /* 0x000000680600e985 */ /* 0x0009e2000c101b08 */
[----:B--2---:R-:W-:-:S04]  /*19f80*/  @!P5 LEA R2, P3, R10, R0, 0x2 ;  /* 0x000000000a02d211 */ /* 0x004fc800078610ff */
[----:B------:R-:W-:Y:S02]  /*19f90*/  @!P5 LEA.HI.X R3, R10, R4, R11, 0x2, P3 ;  /* 0x000000040a03d211 */ /* 0x000fe400018f140b */
[-C--:B------:R-:W-:Y:S02]  /*19fa0*/  @!P4 LEA R10, P6, R14, R0.reuse, 0x2 ;  /* 0x000000000e0ac211 */ /* 0x080fe400078c10ff */
[----:B------:R-:W-:Y:S01]  /*19fb0*/  @!P2 LEA R8, P3, R252, R0, 0x2 ;  /* 0x00000000fc08a211 */ /* 0x000fe200078610ff */
[----:B------:R2:W-:Y:S01]  /*19fc0*/  @!P5 ST.E.64 [R2.64], R108 ;  /* 0x0000006c0200d985 */ /* 0x0005e2000c101b08 */
[----:B------:R-:W-:Y:S02]  /*19fd0*/  @!P4 LEA.HI.X R11, R14, R4, R15, 0x2, P6 ;  /* 0x000000040e0bc211 */ /* 0x000fe400030f140f */
[----:B----4-:R-:W-:Y:S02]  /*19fe0*/  @!P1 LEA R6, P5, R251, R0, 0x2 ;  /* 0x00000000fb069211 */ /* 0x010fe400078a10ff */
[----:B------:R-:W-:Y:S01]  /*19ff0*/  SHF.R.S32.HI R15, RZ, 0x1f, R251 ;  /* 0x0000001fff0f7819 */ /* 0x000fe200000114fb */
[----:B------:R4:W-:Y:S01]  /*1a000*/  @!P4 ST.E.64 [R10.64], R164 ;  /* 0x000000a40a00c985 */ /* 0x0009e2000c101b08 */
[----:B------:R-:W-:-:S02]  /*1a010*/  @!P2 LEA.HI.X R9, R252, R4, R16, 0x2, P3 ;  /* 0x00000004fc09a211 */ /* 0x000fc400018f1410 */
[----:B------:R-:W-:Y:S02]  /*1a020*/  SHF.R.S32.HI R14, RZ, 0x1f, R250 ;  /* 0x0000001fff0e7819 */ /* 0x000fe400000114fa */
[----:B------:R-:W-:Y:S01]  /*1a030*/  @!P1 LEA.HI.X R7, R251, R4, R15, 0x2, P5 ;  /* 0x00000004fb079211 */ /* 0x000fe200028f140f */
[----:B------:R4:W-:Y:S04]  /*1a040*/  @!P2 ST.E.64 [R8.64], R162 ;  /* 0x000000a20800a985 */ /* 0x0009e8000c101b08 */
[----:B------:R4:W-:Y:S01]  /*1a050*/  @!P1 ST.E.64 [R6.64], R112 ;  /* 0x0000007006009985 */ /* 0x0009e2000c101b08 */
[----:B--2---:R-:W-:-:S04]  /*1a060*/  @!P0 LEA R2, P3, R250, R0, 0x2 ;  /* 0x00000000fa028211 */ /* 0x004fc800078610ff */
[----:B------:R-:W-:-:S05]  /*1a070*/  @!P0 LEA.HI.X R3, R250, R4, R14, 0x2, P3 ;  /* 0x00000004fa038211 */ /* 0x000fca00018f140e */
[----:B------:R4:W-:Y:S04]  /*1a080*/  @!P0 ST.E.64 [R2.64], R20 ;  /* 0x0000001402008985 */ /* 0x0009e8000c101b08 */
.L_x_1443:
[----:B------:R-:W-:Y:S05]  /*1a090*/  BSYNC B0 ;  /* 0x0000000000007941 */ /* 0x000fea0003800000 */
.L_x_1442:
[----:B------:R-:W-:Y:S05]  /*1a0a0*/  BRA.DIV ~URZ, `(.L_x_1444) ;  /* 0x000043d27f007947 */ /* 0x000fea000b800000 */
[----:B--2---:R2:W1:Y:S04]  /*1a0b0*/  SHFL.IDX PT, R4, R5, 0x1, 0x1c1f ;  /* 0x003c1f0005047f89 */ /* 0x00446800000e0000 */
[----:B----4-:R2:W4:Y:S02]  /*1a0c0*/  SHFL.IDX PT, R0, R12, 0x1, 0x1c1f ;  /* 0x003c1f000c007f89 */ /* 0x01052400000e0000 */
.L_x_1516:
        /* <DEDUP_REMOVED lines=8> */
[C---:B------:R-:W-:Y:S01]  /*1a150*/  IADD3 R10, R229.reuse, 0x18, RZ ;  /* 0x00000018e50a7810 */ /* 0x040fe20007ffe0ff */
        /* <DEDUP_REMOVED lines=30> */
[----:B--2---:R-:W-:Y:S02]  /*1a340*/  @!P4 LEA R8, P0, R249, R0, 0x2 ;  /* 0x00000000f908c211 */ /* 0x004fe400078010ff */
        /* <DEDUP_REMOVED lines=148> */
[----:B------:R-:W-:Y:S01]  /*1ac90*/  IADD3 R14, R229, 0xc8, RZ ;  /* 0x000000c8e50e7810 */ /* 0x000fe20007ffe0ff */
[----:B------:R1:W-:Y:S01]  /*1aca0*/  @!P1 ST.E.64 [R6.64], R78 ;  /* 0x0000004e06009985 */ /* 0x0003e2000c101b08 */
[----:B------:R-:W-:Y:S02]  /*1acb0*/  ISETP.GE.AND P3, PT, R5, c[0x0][0x3c8], PT ;  /* 0x0000f20005007a0c */ /* 0x000fe40003f66270 */
[----:B------:R-:W-:Y:S01]  /*1acc0*/  SHF.R.S32.HI R14, RZ, 0x1f, R14 ;  /* 0x0000001fff0e7819 */ /* 0x000fe2000001140e */
[----:B------:R2:W-:Y:S01]  /*1acd0*/  @!P0 ST.E.64 [R2.64], R62 ;  /* 0x0000003e02008985 */ /* 0x0005e2000c101b08 */
[C---:B------:R-:W-:Y:S02]  /*1ace0*/  IADD3 R11, R229.reuse, 0xd0, RZ ;  /* 0x000000d0e50b7810 */ /* 0x040fe40007ffe0ff */
[----:B------:R-:W-:Y:S02]  /*1acf0*/  IADD3 R13, R229, 0xe0, RZ ;  /* 0x000000e0e50d7810 */ /* 0x000fe40007ffe0ff */
[----:B------:R-:W-:-:S02]  /*1ad00*/  SHF.R.S32.HI R11, RZ, 0x1f, R11 ;  /* 0x0000001fff0b7819 */ /* 0x000fc4000001140b */
[----:B------:R-:W-:Y:S02]  /*1ad10*/  ISETP.GE.AND P2, PT, R13, c[0x0][0x3c8], PT ;  /* 0x0000f2000d007a0c */ /* 0x000fe40003f46270 */
[----:B------:R-:W-:Y:S02]  /*1ad20*/  ISETP.GE.AND P1, PT, R252, c[0x0][0x3c8], PT ;  /* 0x0000f200fc007a0c */ /* 0x000fe40003f26270 */
[----:B-1----:R-:W-:-:S04]  /*1ad30*/  @!P5 LEA R6, P0, R12, R0, 0x2 ;  /* 0x000000000c06d211 */ /* 0x002fc800078010ff */
[----:B------:R-:W-:Y:S02]  /*1ad40*/  @!P5 LEA.HI.X R7, R12, R4, R14, 0x2, P0 ;  /* 0x000000040c07d211 */ /* 0x000fe400000f140e */
[C---:B--2---:R-:W-:Y:S02]  /*1ad50*/  @!P4 LEA R2, P6, R10.reuse, R0, 0x2 ;  /* 0x000000000a02c211 */ /* 0x044fe400078c10ff */
[----:B------:R-:W-:Y:S01]  /*1ad60*/  ISETP.GE.AND P0, PT, R251, c[0x0][0x3c8], PT ;  /* 0x0000f200fb007a0c */ /* 0x000fe20003f06270 */
[----:B------:R-:W-:Y:S01]  /*1ad70*/  @!P5 ST.E.64 [R6.64], R82 ;  /* 0x000000520600d985 */ /* 0x000fe2000c101b08 */
[----:B------:R-:W-:Y:S02]  /*1ad80*/  @!P4 LEA.HI.X R3, R10, R4, R11, 0x2, P6 ;  /* 0x000000040a03c211 */ /* 0x000fe400030f140b */
[----:B------:R-:W-:Y:S02]  /*1ad90*/  @!P3 LEA R10, P5, R5, R0, 0x2 ;  /* 0x00000000050ab211 */ /* 0x000fe400078a10ff */
[C---:B------:R-:W-:Y:S01]  /*1ada0*/  IADD3 R12, R229.reuse, 0xd8, RZ ;  /* 0x000000d8e50c7810 */ /* 0x040fe20007ffe0ff */
[----:B------:R1:W-:Y:S01]  /*1adb0*/  @!P4 ST.E.64 [R2.64], R86 ;  /* 0x000000560200c985 */ /* 0x0003e2000c101b08 */
[----:B------:R-:W-:-:S02]  /*1adc0*/  IADD3 R14, R229, 0xe0, RZ ;  /* 0x000000e0e50e7810 */ /* 0x000fc40007ffe0ff */
[----:B------:R-:W-:Y:S02]  /*1add0*/  SHF.R.S32.HI R12, RZ, 0x1f, R12 ;  /* 0x0000001fff0c7819 */ /* 0x000fe4000001140c */
[----:B------:R-:W-:Y:S02]  /*1ade0*/  @!P2 LEA R8, P6, R13, R0, 0x2 ;  /* 0x000000000d08a211 */ /* 0x000fe400078c10ff */
        /* <DEDUP_REMOVED lines=22> */
.L_x_1424:
        /* <DEDUP_REMOVED lines=8> */
[----:B------:R-:W-:Y:S02]  /*1afd0*/  @P2 IADD3 R4, P0, R231, c[0x0][0x508], RZ ;  /* 0x00014200e7042a10 */ /* 0x000fe40007f1e0ff */
[----:B------:R2:W5:Y:S02]  /*1afe0*/  @P3 LDG.E R6, [R2.64] ;  /* 0x0000000802063981 */ /* 0x000564000c1e1900 */
[----:B------:R-:W-:-:S05]  /*1aff0*/  @P2 IADD3.X R5, R236, c[0x0][0x50c], RZ, P0, !PT ;  /* 0x00014300ec052a10 */ /* 0x000fca00007fe4ff */
[----:B------:R2:W5:Y:S01]  /*1b000*/  @P2 LDG.E R20, [R4.64] ;  /* 0x0000000804142981 */ /* 0x000562000c1e1900 */
[----:B------:R-:W-:-:S04]  /*1b010*/  ISETP.NE.AND P0, PT, R233, RZ, PT ;  /* 0x000000ffe900720c */ /* 0x000fc80003f05270 */
[----:B------:R-:W-:Y:S01]  /*1b020*/  SEL R19, R233, c[0x0][0x3d4], P0 ;  /* 0x0000f500e9137a07 */ /* 0x000fe20000000000 */
[----:B------:R-:W-:Y:S05]  /*1b030*/  @P2 BRA `(.L_x_1445) ;  /* 0x0000004000002947 */ /* 0x000fea0003800000 */
[----:B------:R-:W-:Y:S05]  /*1b040*/  @!P3 BRA `(.L_x_1445) ;  /* 0x000000300000b947 */ /* 0x000fea0003800000 */
[----:B------:R3:W4:Y:S04]  /*1b050*/  LDG.E R0, [R2.64] ;  /* 0x0000000802007981 */ /* 0x000728000c1e1900 */
[----:B--23--:R-:W4:Y:S02]  /*1b060*/  LDG.E R2, [R2.64+0x4] ;  /* 0x0000040802027981 */ /* 0x00cf24000c1e1900 */
[----:B----45:R-:W-:Y:S02]  /*1b070*/  IADD3 R20, -R0, R2, RZ ;  /* 0x0000000200147210 */ /* 0x030fe40007ffe1ff */
.L_x_1445:
[----:B--2---:R-:W2:Y:S01]  /*1b080*/  S2R R2, SR_TID.X ;  /* 0x0000000000027919 */ /* 0x004ea20000002100 */
[----:B------:R-:W-:Y:S01]  /*1b090*/  BSSY B0, `(.L_x_1446) ;  /* 0x0000036000007945 */ /* 0x000fe20003800000 */
[----:B------:R-:W-:Y:S02]  /*1b0a0*/  LOP3.LUT R12, R234, 0xffff, RZ, 0xc0, !PT ;  /* 0x0000ffffea0c7812 */ /* 0x000fe400078ec0ff */
[----:B------:R-:W-:-:S02]  /*1b0b0*/  SEL R13, R237, RZ, !P3 ;  /* 0x000000ffed0d7207 */ /* 0x000fc40005800000 */
[----:B------:R-:W-:Y:S02]  /*1b0c0*/  SEL R21, R238, RZ, !P3 ;  /* 0x000000ffee157207 */ /* 0x000fe40005800000 */
[----:B-----5:R-:W-:Y:S02]  /*1b0d0*/  SHF.R.S32.HI R18, RZ, 0x1f, R6 ;  /* 0x0000001fff127819 */ /* 0x020fe40000011406 */
        /* <DEDUP_REMOVED lines=21> */
[----:B------:R-:W-:Y:S01]  /*1b230*/  IMAD.WIDE.U32 R4, R4, R12, RZ ;  /* 0x0000000c04047225 */ /* 0x000fe200078e00ff */
[----:B------:R-:W-:-:S03]  /*1b240*/  IADD3 R3, R3, R8, RZ ;  /* 0x0000000803037210 */ /* 0x000fc60007ffe0ff */
[----:B------:R-:W-:Y:S02]  /*1b250*/  IMAD.IADD R9, R5, 0x1, R9 ;  /* 0x0000000105097824 */ /* 0x000fe400078e0209 */
[----:B------:R-:W-:-:S04]  /*1b260*/  @P0 IMAD.HI.U32 R17, R16, c[0x0][0x4ec], RZ ;  /* 0x00013b0010110a27 */ /* 0x000fc800078e00ff */
[-C--:B-----5:R-:W-:Y:S01]  /*1b270*/  IMAD R8, R15, R7.reuse, RZ ;  /* 0x000000070f087224 */ /* 0x0a0fe200078e02ff */
        /* <DEDUP_REMOVED lines=10> */
[----:B-1----:R-:W-:Y:S01]  /*1b320*/  IMAD R0, R11, R2, RZ ;  /* 0x000000020b007224 */ /* 0x002fe200078e02ff */
        /* <DEDUP_REMOVED lines=12> */
.L_x_1447:
[----:B------:R-:W-:Y:S05]  /*1b3f0*/  BSYNC B0 ;  /* 0x0000000000007941 */ /* 0x000fea0003800000 */
.L_x_1446:
[----:B------:R-:W-:-:S13]  /*1b400*/  ISETP.GT.AND P0, PT, R19, 0x1, PT ;  /* 0x000000011300780c */ /* 0x000fda0003f04270 */
[----:B------:R-:W-:Y:S05]  /*1b410*/  @P0 BRA `(.L_x_1439) ;  /* 0x000007f000000947 */ /* 0x000fea0003800000 */
[----:B------:R-:W-:Y:S01]  /*1b420*/  MOV R2, c[0x0][0x4e8] ;  /* 0x00013a0000027a02 */ /* 0x000fe20000000f00 */
[----:B-1----:R-:W-:Y:S01]  /*1b430*/  IMAD R0, R18, c[0x0][0x3a0], RZ ;  /* 0x0000e80012007a24 */ /* 0x002fe200078e02ff */
[----:B------:R-:W-:Y:S01]  /*1b440*/  IADD3 R4, R211, R225, RZ ;  /* 0x000000e1d3047210 */ /* 0x000fe20007ffe0ff */
        /* <DEDUP_REMOVED lines=30> */
.L_x_1517:
[----:B------:R-:W-:Y:S05]  /*1b630*/  BRA.DIV ~URZ, `(.L_x_1449) ;  /* 0x00002f727f007947 */ /* 0x000fea000b800000 */
[----:B------:R3:W4:Y:S02]  /*1b640*/  SHFL.IDX PT, R0, R14, RZ, 0x181f ;  /* 0x00181fff0e007589 */ /* 0x00072400000e0000 */
.L_x_1518:
        /* <DEDUP_REMOVED lines=20> */
.L_x_1451:
[----:B------:R-:W-:Y:S05]  /*1b790*/  BSYNC B0 ;  /* 0x0000000000007941 */ /* 0x000fea0003800000 */
.L_x_1450:
[----:B------:R-:W-:Y:S05]  /*1b7a0*/  BRA.DIV ~URZ, `(.L_x_1452) ;  /* 0x00002e627f007947 */ /* 0x000fea000b800000 */
[----:B--2---:R2:W1:Y:S04]  /*1b7b0*/  SHFL.IDX PT, R4, R5, 0x1, 0x181f ;  /* 0x00381f0005047f89 */ /* 0x00446800000e0000 */
[----:B----4-:R2:W4:Y:S02]  /*1b7c0*/  SHFL.IDX PT, R0, R14, 0x1, 0x181f ;  /* 0x00381f000e007f89 */ /* 0x01052400000e0000 */
.L_x_1519:
        /* <DEDUP_REMOVED lines=20> */
.L_x_1454:
[----:B------:R-:W-:Y:S05]  /*1b910*/  BSYNC B0 ;  /* 0x0000000000007941 */ /* 0x000fea0003800000 */
.L_x_1453:
[----:B------:R-:W-:Y:S05]  /*1b920*/  BRA.DIV ~URZ, `(.L_x_1455) ;  /* 0x00002da27f007947 */ /* 0x000fea000b800000 */
[----:B-1----:R1:W2:Y:S02]  /*1b930*/  SHFL.IDX PT, R4, R5, 0x2, 0x181f ;  /* 0x00581f0005047f89 */ /* 0x0022a400000e0000 */
.L_x_1520:
[----:B------:R-:W-:Y:S05]  /*1b940*/  BRA.DIV ~URZ, `(.L_x_1456) ;  /* 0x00002df27f007947 */ /* 0x000fea000b800000 */
[----:B----4-:R4:W1:Y:S02]  /*1b950*/  SHFL.IDX PT, R0, R14, 0x2, 0x181f ;  /* 0x00581f000e007f89 */ /* 0x01086400000e0000 */
.L_x_1521:
        /* <DEDUP_REMOVED lines=8> */
[CC--:B-1----:R-:W-:Y:S02]  /*1b9e0*/  @!P3 LEA R10, P4, R132.reuse, R0.reuse, 0x1 ;  /* 0x00000000840ab211 */ /* 0x0c2fe400078808ff */
        /* <DEDUP_REMOVED lines=11> */
.L_x_1458:
[----:B------:R-:W-:Y:S05]  /*1baa0*/  BSYNC B0 ;  /* 0x0000000000007941 */ /* 0x000fea0003800000 */
.L_x_1457:
[----:B------:R-:W-:Y:S05]  /*1bab0*/  BRA.DIV ~URZ, `(.L_x_1459) ;  /* 0x00002ce27f007947 */ /* 0x000fea000b800000 */
[----:B--2---:R2:W3:Y:S04]  /*1bac0*/  SHFL.IDX PT, R4, R5, 0x3, 0x181f ;  /* 0x00781f0005047f89 */ /* 0x0044e800000e0000 */
[----:B-1----:R2:W1:Y:S02]  /*1bad0*/  SHFL.IDX PT, R0, R14, 0x3, 0x181f ;  /* 0x00781f000e007f89 */ /* 0x00246400000e0000 */
.L_x_1522:
[----:B------:R-:W-:-:S04]  /*1bae0*/  IADD3 R2, R13, 0x60, RZ ;  /* 0x000000600d027810 */ /* 0x000fc80007ffe0ff */
        /* <DEDUP_REMOVED lines=18> */
.L_x_1439:
[----:B------:R-:W-:Y:S05]  /*1bc10*/  BSYNC B1 ;  /* 0x0000000000017941 */ /* 0x000fea0003800000 */
.L_x_1423:
        /* <DEDUP_REMOVED lines=13> */
.L_x_1523:
[----:B------:R-:W-:Y:S05]  /*1bcf0*/  BRA.DIV ~URZ, `(.L_x_1462) ;  /* 0x00002bd27f007947 */ /* 0x000fea000b800000 */
[----:B------:R3:W4:Y:S02]  /*1bd00*/  SHFL.IDX PT, R6, R98, 0x1, 0x1f ;  /* 0x00201f0062067f89 */ /* 0x00072400000e0000 */
.L_x_1524:
        /* <DEDUP_REMOVED lines=18> */
.L_x_1525:
        /* <DEDUP_REMOVED lines=16> */
.L_x_1526:
[----:B--2---:R-:W-:Y:S01]  /*1bf30*/  IMAD R0, R0, c[0x0][0x538], RZ ;  /* 0x00014e0000007a24 */ /* 0x004fe200078e02ff */
[----:B------:R-:W-:Y:S04]  /*1bf40*/  BSSY B1, `(.L_x_1465) ;  /* 0x00000c8000017945 */ /* 0x000fe80003800000 */
[----:B----4-:R-:W-:-:S04]  /*1bf50*/  IADD3 R6, R0, R6, RZ ;  /* 0x0000000600067210 */ /* 0x010fc80007ffe0ff */
[----:B------:R-:W-:-:S13]  /*1bf60*/  ISETP.GT.AND P0, PT, R6, R9, PT ;  /* 0x000000090600720c */ /* 0x000fda0003f04270 */
[----:B------:R-:W-:Y:S05]  /*1bf70*/  @P0 BRA `(.L_x_1466) ;  /* 0x0000025000000947 */ /* 0x000fea0003800000 */
.L_x_1470:
        /* <DEDUP_REMOVED lines=17> */
.L_x_1527:
        /* <DEDUP_REMOVED lines=16> */
.L_x_1528:
[----:B--2---:R-:W-:-:S05]  /*1c190*/  IMAD R0, R0, c[0x0][0x538], RZ ;  /* 0x00014e0000007a24 */ /* 0x004fca00078e02ff */
[----:B------:R-:W-:-:S04]  /*1c1a0*/  IADD3 R6, R0, R6, RZ ;  /* 0x0000000600067210 */ /* 0x000fc80007ffe0ff */
[----:B------:R-:W-:-:S13]  /*1c1b0*/  ISETP.GT.AND P0, PT, R6, R9, PT ;  /* 0x000000090600720c */ /* 0x000fda0003f04270 */
[----:B-1-3--:R-:W-:Y:S05]  /*1c1c0*/  @!P0 BRA `(.L_x_1470) ;  /* 0xfffffdb000008947 */ /* 0x00afea000383ffff */
.L_x_1466:
[----:B------:R-:W-:-:S05]  /*1c1d0*/  IADD3 R11, -R0, R6, RZ ;  /* 0x00000006000b7210 */ /* 0x000fca0007ffe1ff */
[----:B------:R-:W-:-:S05]  /*1c1e0*/  IMAD R0, R4, c[0x0][0x538], R11 ;  /* 0x00014e0004007a24 */ /* 0x000fca00078e020b */
[----:B------:R-:W-:Y:S01]  /*1c1f0*/  ISETP.GT.AND P0, PT, R0, R9, PT ;  /* 0x000000090000720c */ /* 0x000fe20003f04270 */
[----:B------:R-:W-:-:S12]  /*1c200*/  BRA.DIV ~URZ, `(.L_x_1471) ;  /* 0x00002b027f007947 */ /* 0x000fd8000b800000 */
[----:B------:R-:W-:-:S04]  /*1c210*/  VOTE.ANY R10, PT, !P0 ;  /* 0x00000000000a7806 */ /* 0x000fc800040e0100 */
.L_x_1529:
[----:B------:R-:W2:Y:S02]  /*1c220*/  POPC R6, R10 ;  /* 0x0000000a00067309 */ /* 0x000ea40000000000 */
[----:B--2---:R-:W-:Y:S01]  /*1c230*/  IADD3 R235, R6, R235, RZ ;  /* 0x000000eb06eb7210 */ /* 0x004fe20007ffe0ff */
[----:B------:R-:W-:Y:S05]  /*1c240*/  BRA.DIV ~URZ, `(.L_x_1472) ;  /* 0x00002b127f007947 */ /* 0x000fea000b800000 */
[----:B------:R2:W4:Y:S04]  /*1c250*/  SHFL.IDX PT, R7, R7, R6, 0x1f ;  /* 0x00001f0607077589 */ /* 0x00052800000e0000 */
[----:B------:R2:W1:Y:S02]  /*1c260*/  SHFL.IDX PT, R5, R8, R6, 0x1f ;  /* 0x00001f0608057589 */ /* 0x00046400000e0000 */
.L_x_1530:
[----:B------:R-:W-:Y:S01]  /*1c270*/  ISETP.NE.AND P0, PT, R10, RZ, PT ;  /* 0x000000ff0a00720c */ /* 0x000fe20003f05270 */
[----:B------:R-:W-:-:S12]  /*1c280*/  BSSY B0, `(.L_x_1473) ;  /* 0x0000005000007945 */ /* 0x000fd80003800000 */
[----:B------:R-:W-:Y:S05]  /*1c290*/  @!P0 BRA `(.L_x_1474) ;  /* 0x0000003000008947 */ /* 0x000fea0003800000 */
[----:B--2---:R-:W-:Y:S01]  /*1c2a0*/  IADD3 R6, R6, -0x1, RZ ;  /* 0xffffffff06067810 */ /* 0x004fe20007ffe0ff */
[----:B------:R-:W-:Y:S05]  /*1c2b0*/  BRA.DIV ~URZ, `(.L_x_1475) ;  /* 0x00002b727f007947 */ /* 0x000fea000b800000 */
[----:B------:R2:W3:Y:S02]  /*1c2c0*/  SHFL.IDX PT, R12, R4, R6, 0x1f ;  /* 0x00001f06040c7589 */ /* 0x0004e400000e0000 */
.L_x_1474:
[----:B------:R-:W-:Y:S05]  /*1c2d0*/  BSYNC B0 ;  /* 0x0000000000007941 */ /* 0x000fea0003800000 */
.L_x_1473:
        /* <DEDUP_REMOVED lines=67> */
.L_x_1477:
        /* <DEDUP_REMOVED lines=67> */
.L_x_1478:
[----:B------:R-:W-:Y:S05]  /*1cb40*/  BSYNC B0 ;  /* 0x0000000000007941 */ /* 0x000fea0003800000 */
.L_x_1476:
[----:B------:R-:W-:-:S04]  /*1cb50*/  LOP3.LUT R2, RZ, R2, RZ, 0x33, !PT ;  /* 0x00000002ff027212 */ /* 0x000fc800078e33ff */
[----:B------:R-:W-:Y:S01]  /*1cb60*/  IADD3 R233, R2, R7, RZ ;  /* 0x0000000702e97210 */ /* 0x000fe20007ffe0ff */
[----:B------:R-:W-:Y:S05]  /*1cb70*/  BRA `(.L_x_1479) ;  /* 0x0000004000007947 */ /* 0x000fea0003800000 */
.L_x_1467:
[----:B------:R-:W-:Y:S01]  /*1cb80*/  IMAD.MOV.U32 R232, RZ, RZ, R9 ;  /* 0x000000ffffe87224 */ /* 0x000fe200078e0009 */
[----:B------:R-:W-:Y:S01]  /*1cb90*/  MOV R234, RZ ;  /* 0x000000ff00ea7202 */ /* 0x000fe20000000f00 */
[----:B------:R-:W-:Y:S01]  /*1cba0*/  IMAD.MOV.U32 R233, RZ, RZ, RZ ;  /* 0x000000ffffe97224 */ /* 0x000fe200078e00ff */
[----:B------:R-:W-:Y:S02]  /*1cbb0*/  MOV R235, c[0x0][0x53c] ;  /* 0x00014f0000eb7a02 */ /* 0x000fe40000000f00 */
.L_x_1479:
[----:B------:R-:W-:Y:S05]  /*1cbc0*/  BSYNC B1 ;  /* 0x0000000000017941 */ /* 0x000fea0003800000 */
.L_x_1465:
[----:B------:R-:W-:Y:S01]  /*1cbd0*/  WARPSYNC 0xffffffff ;  /* 0xffffffff00007948 */ /* 0x000fe20003800000 */
[----:B------:R-:W-:Y:S01]  /*1cbe0*/  BAR.SYNC.DEFER_BLOCKING 0x4, 0x100 ;  /* 0x0104000000007b1d */ /* 0x000fe20000010000 */
[----:B------:R-:W-:-:S13]  /*1cbf0*/  ISETP.NE.AND P0, PT, R13, RZ, PT ;  /* 0x000000ff0d00720c */ /* 0x000fda0003f05270 */
[----:B------:R2:W-:Y:S04]  /*1cc00*/  @!P0 STS.128 [0x20080], R232 ;  /* 0x020080e8ff008388 */ /* 0x0005e80000000c00 */
[----:B------:R-:W-:Y:S06]  /*1cc10*/  BAR.ARV 0x5, 0x100 ;  /* 0x0144000000007b1d */ /* 0x000fec0000002000 */
.L_x_1460:
[----:B-1----:R-:W-:-:S13]  /*1cc20*/  ISETP.GE.AND P0, PT, R235, c[0x0][0x53c], PT ;  /* 0x00014f00eb007a0c */ /* 0x002fda0003f06270 */
[----:B--23--:R-:W-:Y:S01]  /*1cc30*/  @P0 CALL.REL.NOINC `(.L_x_1480) ;  /* 0x0000001000000944 */ /* 0x00cfe20003c00000 */
[----:B------:R-:W-:Y:S05]  /*1cc40*/  BRA `(.L_x_1481) ;  /* 0xfffe53f000007947 */ /* 0x000fea000383ffff */
.L_x_1480:
[----:B------:R-:W-:Y:S05]  /*1cc50*/  EXIT ;  /* 0x000000000000794d */ /* 0x000fea0003800000 */
.L_x_1277:
[----:B------:R-:W-:Y:S01]  /*1cc60*/  IMAD.MOV.U32 R0, RZ, RZ, R5 ;  /* 0x000000ffff007224 */ /* 0x000fe200078e0005 */
[----:B------:R-:W-:Y:S02]  /*1cc70*/  MOV R3, 0x1 ;  /* 0x0000000100037802 */ /* 0x000fe40000000f00 */
[----:B------:R-:W-:Y:S02]  /*1cc80*/  MOV R2, 0x1cca0 ;  /* 0x0001cca000027802 */ /* 0x000fe40000000f00 */
[----:B--2---:R-:W-:Y:S05]  /*1cc90*/  CALL.REL.NOINC `($__internal_25_$__cuda_sm70_shflsync_up_p) ;  /* 0x000022e000007944 */ /* 0x004fea0003c00000 */
[----:B------:R-:W-:Y:S01]  /*1cca0*/  MOV R0, R4 ;  /* 0x0000000400007202 */ /* 0x000fe20000000f00 */
[----:B------:R-:W-:Y:S05]  /*1ccb0*/  BRA `(.L_x_1482) ;  /* 0xfffe378000007947 */ /* 0x000fea000383ffff */
.L_x_1278:
[----:B------:R-:W-:Y:S01]  /*1ccc0*/  IMAD.MOV.U32 R0, RZ, RZ, R5 ;  /* 0x000000ffff007224 */ /* 0x000fe200078e0005 */
[----:B------:R-:W-:Y:S02]  /*1ccd0*/  MOV R3, 0x2 ;  /* 0x0000000200037802 */ /* 0x000fe40000000f00 */
[----:B------:R-:W-:Y:S02]  /*1cce0*/  MOV R2, 0x1cd00 ;  /* 0x0001cd0000027802 */ /* 0x000fe40000000f00 */
[----:B--2---:R-:W-:Y:S05]  /*1ccf0*/  CALL.REL.NOINC `($__internal_25_$__cuda_sm70_shflsync_up_p) ;  /* 0x0000228000007944 */ /* 0x004fea0003c00000 */
[----:B------:R-:W-:Y:S01]  /*1cd00*/  SEL R4, R4, RZ, P4 ;  /* 0x000000ff04047207 */ /* 0x000fe20002000000 */
[----:B------:R-:W-:Y:S01]  /*1cd10*/  IMAD.MOV.U32 R3, RZ, RZ, 0x4 ;  /* 0x00000004ff037424 */ /* 0x000fe200078e00ff */
[----:B------:R-:W-:-:S03]  /*1cd20*/  MOV R2, 0x1cd50 ;  /* 0x0001cd5000027802 */ /* 0x000fc60000000f00 */
[----:B------:R-:W-:Y:S02]  /*1cd30*/  IMAD.IADD R0, R5, 0x1, R4 ;  /* 0x0000000105007824 */ /* 0x000fe400078e0204 */
[----:B------:R-:W-:Y:S05]  /*1cd40*/  CALL.REL.NOINC `($__internal_25_$__cuda_sm70_shflsync_up_p) ;  /* 0x0000223000007944 */ /* 0x000fea0003c00000 */
        /* <DEDUP_REMOVED lines=12> */
[----:B------:R-:W-:Y:S02]  /*1ce10*/  MOV R200, 0x1f ;  /* 0x0000001f00c87802 */ /* 0x000fe40000000f00 */
[----:B------:R-:W-:Y:S01]  /*1ce20*/  MOV R3, 0x1ce60 ;  /* 0x0001ce6000037802 */ /* 0x000fe20000000f00 */
[----:B------:R-:W-:-:S04]  /*1ce30*/  IMAD.IADD R4, R0, 0x1, R4 ;  /* 0x0000000100047824 */ /* 0x000fc800078e0204 */
[----:B------:R-:W-:Y:S02]  /*1ce40*/  IMAD.MOV.U32 R0, RZ, RZ, R4 ;  /* 0x000000ffff007224 */ /* 0x000fe400078e0004 */
[----:B------:R-:W-:Y:S05]  /*1ce50*/  CALL.REL.NOINC `($__internal_24_$__cuda_sm70_shflsync_idx_p) ;  /* 0x000020a000007944 */ /* 0x000fea0003c00000 */
[----:B-1---5:R-:W-:Y:S05]  /*1ce60*/  BRA `(.L_x_1483) ;  /* 0xfffe36d000007947 */ /* 0x022fea000383ffff */
.L_x_1280:
[----:B------:R-:W-:Y:S02]  /*1ce70*/  SEL R0, RZ, 0x1, P0 ;  /* 0x00000001ff007807 */ /* 0x000fe40000000000 */
[----:B------:R-:W-:Y:S02]  /*1ce80*/  MOV R2, 0x1cea0 ;  /* 0x0001cea000027802 */ /* 0x000fe40000000f00 */
[----:B--2---:R-:W-:Y:S05]  /*1ce90*/  CALL.REL.NOINC `($__internal_26_$__cuda_sm70_votesync_ballot) ;  /* 0x0000214000007944 */ /* 0x004fea0003c00000 */
[----:B------:R-:W-:Y:S01]  /*1cea0*/  MOV R10, R0 ;  /* 0x00000000000a7202 */ /* 0x000fe20000000f00 */
[----:B------:R-:W-:Y:S05]  /*1ceb0*/  BRA `(.L_x_1484) ;  /* 0xfffe371000007947 */ /* 0x000fea000383ffff */
.L_x_1281:
[----:B------:R-:W-:Y:S01]  /*1cec0*/  IMAD.MOV.U32 R0, RZ, RZ, R9 ;  /* 0x000000ffff007224 */ /* 0x000fe200078e0009 */
[----:B------:R-:W-:Y:S01]  /*1ced0*/  MOV R2, R5 ;  /* 0x0000000500027202 */ /* 0x000fe20000000f00 */
[----:B------:R-:W-:Y:S01]  /*1cee0*/  IMAD.MOV.U32 R200, RZ, RZ, 0x1f ;  /* 0x0000001fffc87424 */ /* 0x000fe200078e00ff */
[----:B------:R-:W-:Y:S02]  /*1cef0*/  MOV R3, 0x1cf10 ;  /* 0x0001cf1000037802 */ /* 0x000fe40000000f00 */
[----:B------:R-:W-:Y:S05]  /*1cf00*/  CALL.REL.NOINC `($__internal_24_$__cuda_sm70_shflsync_idx_p) ;  /* 0x00001ff000007944 */ /* 0x000fea0003c00000 */
[----:B------:R-:W-:Y:S01]  /*1cf10*/  IMAD.MOV.U32 R12, RZ, RZ, R0 ;  /* 0x000000ffff0c7224 */ /* 0x000fe200078e0000 */
[----:B------:R-:W-:Y:S01]  /*1cf20*/  MOV R0, R8 ;  /* 0x0000000800007202 */ /* 0x000fe20000000f00 */
[----:B------:R-:W-:Y:S01]  /*1cf30*/  IMAD.MOV.U32 R6, RZ, RZ, RZ ;  /* 0x000000ffff067224 */ /* 0x000fe200078e00ff */
[----:B------:R-:W-:Y:S01]  /*1cf40*/  MOV R2, R5 ;  /* 0x0000000500027202 */ /* 0x000fe20000000f00 */
[----:B------:R-:W-:Y:S01]  /*1cf50*/  IMAD.MOV.U32 R200, RZ, RZ, 0x1f ;  /* 0x0000001fffc87424 */ /* 0x000fe200078e00ff */
[----:B------:R-:W-:-:S02]  /*1cf60*/  MOV R3, 0x1cf80 ;  /* 0x0001cf8000037802 */ /* 0x000fc40000000f00 */
[----:B-1---5:R-:W-:Y:S05]  /*1cf70*/  CALL.REL.NOINC `($__internal_24_$__cuda_sm70_shflsync_idx_p) ;  /* 0x00001f8000007944 */ /* 0x022fea0003c00000 */
[----:B------:R-:W-:Y:S01]  /*1cf80*/  MOV R9, R0 ;  /* 0x0000000000097202 */ /* 0x000fe20000000f00 */
[----:B-1---5:R-:W-:Y:S05]  /*1cf90*/  BRA `(.L_x_1485) ;  /* 0xfffe369000007947 */ /* 0x022fea000383ffff */
.L_x_1284:
[----:B------:R-:W-:Y:S01]  /*1cfa0*/  IMAD.MOV.U32 R0, RZ, RZ, R4 ;  /* 0x000000ffff007224 */ /* 0x000fe200078e0004 */
[----:B------:R-:W-:-:S02]  /*1cfb0*/  MOV R200, 0x1f ;  /* 0x0000001f00c87802 */ /* 0x000fc40000000f00 */
[----:B------:R-:W-:Y:S02]  /*1cfc0*/  MOV R3, 0x1cfe0 ;  /* 0x0001cfe000037802 */ /* 0x000fe40000000f00 */
[----:B-123--:R-:W-:Y:S05]  /*1cfd0*/  CALL.REL.NOINC `($__internal_24_$__cuda_sm70_shflsync_idx_p) ;  /* 0x00001f2000007944 */ /* 0x00efea0003c00000 */
[----:B------:R-:W-:Y:S01]  /*1cfe0*/  MOV R6, R0 ;  /* 0x0000000000067202 */ /* 0x000fe20000000f00 */
[----:B-1---5:R-:W-:Y:S05]  /*1cff0*/  BRA `(.L_x_1283) ;  /* 0xfffe369000007947 */ /* 0x022fea000383ffff */
.L_x_1317:
[----:B------:R-:W-:Y:S01]  /*1d000*/  IMAD.MOV.U32 R0, RZ, RZ, R5 ;  /* 0x000000ffff007224 */ /* 0x000fe200078e0005 */
[----:B------:R-:W-:Y:S01]  /*1d010*/  MOV R2, RZ ;  /* 0x000000ff00027202 */ /* 0x000fe20000000f00 */
[----:B------:R-:W-:Y:S01]  /*1d020*/  IMAD.MOV.U32 R200, RZ, RZ, 0x181f ;  /* 0x0000181fffc87424 */ /* 0x000fe200078e00ff */
[----:B------:R-:W-:Y:S02]  /*1d030*/  MOV R3, 0x1d050 ;  /* 0x0001d05000037802 */ /* 0x000fe40000000f00 */
[----:B-----5:R-:W-:Y:S05]  /*1d040*/  CALL.REL.NOINC `($__internal_24_$__cuda_sm70_shflsync_idx_p) ;  /* 0x00001eb000007944 */ /* 0x020fea0003c00000 */
[----:B-----5:R-:W-:Y:S01]  /*1d050*/  MOV R4, R0 ;  /* 0x0000000000047202 */ /* 0x020fe20000000f00 */
[----:B-1----:R-:W-:Y:S05]  /*1d060*/  BRA `(.L_x_1486) ;  /* 0xfffe9c9000007947 */ /* 0x002fea000383ffff */
.L_x_1318:
[----:B------:R-:W-:Y:S01]  /*1d070*/  IMAD.MOV.U32 R0, RZ, RZ, R12 ;  /* 0x000000ffff007224 */ /* 0x000fe200078e000c */
[----:B------:R-:W-:Y:S01]  /*1d080*/  MOV R2, RZ ;  /* 0x000000ff00027202 */ /* 0x000fe20000000f00 */
[----:B------:R-:W-:Y:S01]  /*1d090*/  IMAD.MOV.U32 R200, RZ, RZ, 0x181f ;  /* 0x0000181fffc87424 */ /* 0x000fe200078e00ff */
[----:B------:R-:W-:Y:S02]  /*1d0a0*/  MOV R3, 0x1d0c0 ;  /* 0x0001d0c000037802 */ /* 0x000fe40000000f00 */
[----:B-12--5:R-:W-:Y:S05]  /*1d0b0*/  CALL.REL.NOINC `($__internal_24_$__cuda_sm70_shflsync_idx_p) ;  /* 0x00001e4000007944 */ /* 0x026fea0003c00000 */
[----:B-1---5:R-:W-:Y:S05]  /*1d0c0*/  BRA `(.L_x_1487) ;  /* 0xfffe9c5000007947 */ /* 0x022fea000383ffff */
.L_x_1321:
[----:B----4-:R-:W-:Y:S01]  /*1d0d0*/  IMAD.MOV.U32 R0, RZ, RZ, R5 ;  /* 0x000000ffff007224 */ /* 0x010fe200078e0005 */
[----:B--2---:R-:W-:Y:S01]  /*1d0e0*/  MOV R2, 0x1 ;  /* 0x0000000100027802 */ /* 0x004fe20000000f00 */
[----:B------:R-:W-:Y:S01]  /*1d0f0*/  IMAD.MOV.U32 R200, RZ, RZ, 0x181f ;  /* 0x0000181fffc87424 */ /* 0x000fe200078e00ff */
[----:B------:R-:W-:-:S02]  /*1d100*/  MOV R3, 0x1d120 ;  /* 0x0001d12000037802 */ /* 0x000fc40000000f00 */
[----:B-1-3-5:R-:W-:Y:S05]  /*1d110*/  CALL.REL.NOINC `($__internal_24_$__cuda_sm70_shflsync_idx_p) ;  /* 0x00001de000007944 */ /* 0x02afea0003c00000 */
[----:B-----5:R-:W-:Y:S01]  /*1d120*/  IMAD.MOV.U32 R4, RZ, RZ, R0 ;  /* 0x000000ffff047224 */ /* 0x020fe200078e0000 */
[----:B------:R-:W-:Y:S01]  /*1d130*/  MOV R2, 0x1 ;  /* 0x0000000100027802 */ /* 0x000fe20000000f00 */
[----:B------:R-:W-:Y:S01]  /*1d140*/  IMAD.MOV.U32 R0, RZ, RZ, R12 ;  /* 0x000000ffff007224 */ /* 0x000fe200078e000c */
[----:B------:R-:W-:-:S02]  /*1d150*/  MOV R200, 0x181f ;  /* 0x0000181f00c87802 */ /* 0x000fc40000000f00 */
[----:B------:R-:W-:Y:S02]  /*1d160*/  MOV R3, 0x1d180 ;  /* 0x0001d18000037802 */ /* 0x000fe40000000f00 */
[----:B-1----:R-:W-:Y:S05]  /*1d170*/  CALL.REL.NOINC `($__internal_24_$__cuda_sm70_shflsync_idx_p) ;  /* 0x00001d8000007944 */ /* 0x002fea0003c00000 */
[----:B-1---5:R-:W-:Y:S05]  /*1d180*/  BRA `(.L_x_1488) ;  /* 0xfffe9d2000007947 */ /* 0x022fea000383ffff */
.L_x_1324:
[----:B----4-:R-:W-:Y:S01]  /*1d190*/  IMAD.MOV.U32 R0, RZ, RZ, R5 ;  /* 0x000000ffff007224 */ /* 0x010fe200078e0005 */
[----:B-1----:R-:W-:Y:S01]  /*1d1a0*/  MOV R2, 0x2 ;  /* 0x0000000200027802 */ /* 0x002fe20000000f00 */
[----:B------:R-:W-:Y:S01]  /*1d1b0*/  IMAD.MOV.U32 R200, RZ, RZ, 0x181f ;  /* 0x0000181fffc87424 */ /* 0x000fe200078e00ff */
[----:B------:R-:W-:Y:S02]  /*1d1c0*/  MOV R3, 0x1d1e0 ;  /* 0x0001d1e000037802 */ /* 0x000fe40000000f00 */
[----:B--23-5:R-:W-:Y:S05]  /*1d1d0*/  CALL.REL.NOINC `($__internal_24_$__cuda_sm70_shflsync_idx_p) ;  /* 0x00001d2000007944 */ /* 0x02cfea0003c00000 */
[----:B-----5:R-:W-:Y:S01]  /*1d1e0*/  MOV R4, R0 ;  /* 0x0000000000047202 */ /* 0x020fe20000000f00 */
[----:B-1----:R-:W-:Y:S05]  /*1d1f0*/  BRA `(.L_x_1489) ;  /* 0xfffe9e3000007947 */ /* 0x002fea000383ffff */
.L_x_1325:
[----:B----4-:R-:W-:Y:S01]  /*1d200*/  IMAD.MOV.U32 R0, RZ, RZ, R12 ;  /* 0x000000ffff007224 */ /* 0x010fe200078e000c */
[----:B------:R-:W-:Y:S01]  /*1d210*/  MOV R2, 0x2 ;  /* 0x0000000200027802 */ /* 0x000fe20000000f00 */
[----:B------:R-:W-:Y:S01]  /*1d220*/  IMAD.MOV.U32 R200, RZ, RZ, 0x181f ;  /* 0x0000181fffc87424 */ /* 0x000fe200078e00ff */
[----:B------:R-:W-:Y:S02]  /*1d230*/  MOV R3, 0x1d250 ;  /* 0x0001d25000037802 */ /* 0x000fe40000000f00 */
[----:B-123-5:R-:W-:Y:S05]  /*1d240*/  CALL.REL.NOINC `($__internal_24_$__cuda_sm70_shflsync_idx_p) ;  /* 0x00001cb000007944 */ /* 0x02efea0003c00000 */
[----:B-1---5:R-:W-:Y:S05]  /*1d250*/  BRA `(.L_x_1490) ;  /* 0xfffe9df000007947 */ /* 0x022fea000383ffff */
.L_x_1328:
[----:B-1----:R-:W-:Y:S01]  /*1d260*/  IMAD.MOV.U32 R0, RZ, RZ, R5 ;  /* 0x000000ffff007224 */ /* 0x002fe200078e0005 */
[----:B------:R-:W-:Y:S01]  /*1d270*/  MOV R2, 0x3 ;  /* 0x0000000300027802 */ /* 0x000fe20000000f00 */
[----:B------:R-:W-:Y:S01]  /*1d280*/  IMAD.MOV.U32 R200, RZ, RZ, 0x181f ;  /* 0x0000181fffc87424 */ /* 0x000fe200078e00ff */
[----:B------:R-:W-:-:S02]  /*1d290*/  MOV R3, 0x1d2b0 ;  /* 0x0001d2b000037802 */ /* 0x000fc40000000f00 */
[----:B--2345:R-:W-:Y:S05]  /*1d2a0*/  CALL.REL.NOINC `($__internal_24_$__cuda_sm70_shflsync_idx_p) ;  /* 0x00001c5000007944 */ /* 0x03cfea0003c00000 */
[----:B-----5:R-:W-:Y:S01]  /*1d2b0*/  IMAD.MOV.U32 R4, RZ, RZ, R0 ;  /* 0x000000ffff047224 */ /* 0x020fe200078e0000 */
[----:B------:R-:W-:Y:S01]  /*1d2c0*/  MOV R2, 0x3 ;  /* 0x0000000300027802 */ /* 0x000fe20000000f00 */
[----:B------:R-:W-:Y:S01]  /*1d2d0*/  IMAD.MOV.U32 R0, RZ, RZ, R12 ;  /* 0x000000ffff007224 */ /* 0x000fe200078e000c */
[----:B------:R-:W-:-:S02]  /*1d2e0*/  MOV R200, 0x181f ;  /* 0x0000181f00c87802 */ /* 0x000fc40000000f00 */
[----:B------:R-:W-:Y:S02]  /*1d2f0*/  MOV R3, 0x1d310 ;  /* 0x0001d31000037802 */ /* 0x000fe40000000f00 */
[----:B-1----:R-:W-:Y:S05]  /*1d300*/  CALL.REL.NOINC `($__internal_24_$__cuda_sm70_shflsync_idx_p) ;  /* 0x00001bf000007944 */ /* 0x002fea0003c00000 */
[----:B-1---5:R-:W-:Y:S05]  /*1d310*/  BRA `(.L_x_1491) ;  /* 0xfffe9ec000007947 */ /* 0x022fea000383ffff */
.L_x_1395:
[----:B------:R-:W-:Y:S01]  /*1d320*/  IMAD.MOV.U32 R2, RZ, RZ, RZ ;  /* 0x000000ffff027224 */ /* 0x000fe200078e00ff */
[----:B------:R-:W-:Y:S02]  /*1d330*/  MOV R200, 0x181f ;  /* 0x0000181f00c87802 */ /* 0x000fe40000000f00 */
[----:B------:R-:W-:Y:S02]  /*1d340*/  MOV R3, 0x1d360 ;  /* 0x0001d36000037802 */ /* 0x000fe40000000f00 */
[----:B------:R-:W-:Y:S05]  /*1d350*/  CALL.REL.NOINC `($__internal_24_$__cuda_sm70_shflsync_idx_p) ;  /* 0x00001ba000007944 */ /* 0x000fea0003c00000 */
[----:B-----5:R-:W-:Y:S01]  /*1d360*/  MOV R4, R0 ;  /* 0x0000000000047202 */ /* 0x020fe20000000f00 */
[----:B-1----:R-:W-:Y:S05]  /*1d370*/  BRA `(.L_x_1492) ;  /* 0xffff409000007947 */ /* 0x002fea000383ffff */
.L_x_1396:
[----:B-1----:R-:W-:Y:S01]  /*1d380*/  IMAD.MOV.U32 R0, RZ, RZ, R5 ;  /* 0x000000ffff007224 */ /* 0x002fe200078e0005 */
[----:B------:R-:W-:Y:S01]  /*1d390*/  MOV R2, RZ ;  /* 0x000000ff00027202 */ /* 0x000fe20000000f00 */
[----:B------:R-:W-:Y:S01]  /*1d3a0*/  IMAD.MOV.U32 R200, RZ, RZ, 0x181f ;  /* 0x0000181fffc87424 */ /* 0x000fe200078e00ff */
[----:B------:R-:W-:Y:S02]  /*1d3b0*/  MOV R3, 0x1d3d0 ;  /* 0x0001d3d000037802 */ /* 0x000fe40000000f00 */
[----:B--2---:R-:W-:Y:S05]  /*1d3c0*/  CALL.REL.NOINC `($__internal_24_$__cuda_sm70_shflsync_idx_p) ;  /* 0x00001b3000007944 */ /* 0x004fea0003c00000 */
[----:B-1---5:R-:W-:Y:S05]  /*1d3d0*/  BRA `(.L_x_1493) ;  /* 0xffff405000007947 */ /* 0x022fea000383ffff */
.L_x_1397:
[----:B------:R-:W-:Y:S01]  /*1d3e0*/  IMAD.MOV.U32 R0, RZ, RZ, R4 ;  /* 0x000000ffff007224 */ /* 0x000fe200078e0004 */
[----:B------:R-:W-:Y:S01]  /*1d3f0*/  MOV R2, RZ ;  /* 0x000000ff00027202 */ /* 0x000fe20000000f00 */
[----:B------:R-:W-:Y:S01]  /*1d400*/  IMAD.MOV.U32 R200, RZ, RZ, 0x1c1f ;  /* 0x00001c1fffc87424 */ /* 0x000fe200078e00ff */
[----:B------:R-:W-:-:S02]  /*1d410*/  MOV R3, 0x1d430 ;  /* 0x0001d43000037802 */ /* 0x000fc40000000f00 */
[----:B------:R-:W-:Y:S05]  /*1d420*/  CALL.REL.NOINC `($__internal_24_$__cuda_sm70_shflsync_idx_p) ;  /* 0x00001ad000007944 */ /* 0x000fea0003c00000 */
[----:B-1---5:R-:W-:Y:S05]  /*1d430*/  BRA `(.L_x_1494) ;  /* 0xffff421000007947 */ /* 0x022fea000383ffff */
.L_x_1398:
[----:B------:R-:W-:Y:S01]  /*1d440*/  IMAD.MOV.U32 R0, RZ, RZ, R4 ;  /* 0x000000ffff007224 */ /* 0x000fe200078e0004 */
[----:B------:R-:W-:Y:S01]  /*1d450*/  MOV R2, 0x1 ;  /* 0x0000000100027802 */ /* 0x000fe20000000f00 */
[----:B------:R-:W-:Y:S01]  /*1d460*/  IMAD.MOV.U32 R200, RZ, RZ, 0x1c1f ;  /* 0x00001c1fffc87424 */ /* 0x000fe200078e00ff */
[----:B------:R-:W-:-:S02]  /*1d470*/  MOV R3, 0x1d490 ;  /* 0x0001d49000037802 */ /* 0x000fc40000000f00 */
[----:B-1----:R-:W-:Y:S05]  /*1d480*/  CALL.REL.NOINC `($__internal_24_$__cuda_sm70_shflsync_idx_p) ;  /* 0x00001a7000007944 */ /* 0x002fea0003c00000 */
[----:B------:R-:W-:Y:S01]  /*1d490*/  IMAD.IADD R0, R5, 0x1, R0 ;  /* 0x0000000105007824 */ /* 0x000fe200078e0200 */
[----:B------:R-:W-:-:S04]  /*1d4a0*/  FMNMX.FTZ R2, R10, R11, !PT ;  /* 0x0000000b0a027209 */ /* 0x000fc80007810000 */
[----:B------:R-:W-:Y:S02]  /*1d4b0*/  IMNMX R0, R6, R0, PT ;  /* 0x0000000006007217 */ /* 0x000fe40003800200 */
[----:B------:R-:W-:Y:S02]  /*1d4c0*/  FMNMX.FTZ R2, R12, R2, !PT ;  /* 0x000000020c027209 */ /* 0x000fe40007810000 */
[C---:B------:R-:W-:Y:S02]  /*1d4d0*/  ISETP.GT.AND P1, PT, R0.reuse, RZ, PT ;  /* 0x000000ff0000720c */ /* 0x040fe40003f24270 */
[C---:B------:R-:W-:Y:S02]  /*1d4e0*/  ISETP.GT.AND P0, PT, R0.reuse, 0x1, PT ;  /* 0x000000010000780c */ /* 0x040fe40003f04270 */
[----:B------:R-:W-:Y:S02]  /*1d4f0*/  ISETP.GT.AND P2, PT, R0, 0x8, PT ;  /* 0x000000080000780c */ /* 0x000fe40003f44270 */
[----:B------:R-:W-:-:S02]  /*1d500*/  FSEL R6, R30, -INF , P1 ;  /* 0xff8000001e067808 */ /* 0x000fc40000800000 */
[----:B------:R-:W-:Y:S02]  /*1d510*/  FSEL R7, R28, -INF , P0 ;  /* 0xff8000001c077808 */ /* 0x000fe40000000000 */
[----:B------:R-:W-:Y:S02]  /*1d520*/  ISETP.GT.AND P0, PT, R0, 0x9, PT ;  /* 0x000000090000780c */ /* 0x000fe40003f04270 */
[----:B------:R-:W-:Y:S02]  /*1d530*/  FSEL R9, R22, -INF , P2 ;  /* 0xff80000016097808 */ /* 0x000fe40001000000 */
[----:B------:R-:W-:Y:S02]  /*1d540*/  FMNMX.FTZ R3, R6, R7, !PT ;  /* 0x0000000706037209 */ /* 0x000fe40007810000 */
[----:B------:R-:W-:Y:S02]  /*1d550*/  FMNMX.FTZ R5, R13, R2, !PT ;  /* 0x000000020d057209 */ /* 0x000fe40007810000 */
[----:B------:R-:W-:-:S02]  /*1d560*/  ISETP.GT.AND P1, PT, R0, 0x10, PT ;  /* 0x000000100000780c */ /* 0x000fc40003f24270 */
[----:B------:R-:W-:Y:S02]  /*1d570*/  FSEL R8, R27, -INF , P0 ;  /* 0xff8000001b087808 */ /* 0x000fe40000000000 */
[----:B------:R-:W-:Y:S02]  /*1d580*/  FMNMX.FTZ R2, R9, R3, !PT ;  /* 0x0000000309027209 */ /* 0x000fe40007810000 */
[----:B------:R-:W-:Y:S02]  /*1d590*/  FMNMX.FTZ R134, R14, R5, !PT ;  /* 0x000000050e867209 */ /* 0x000fe40007810000 */
[----:B------:R-:W-:Y:S02]  /*1d5a0*/  ISETP.GT.AND P0, PT, R0, 0x11, PT ;  /* 0x000000110000780c */ /* 0x000fe40003f04270 */
[----:B------:R-:W-:Y:S02]  /*1d5b0*/  FSEL R21, R21, -INF , P1 ;  /* 0xff80000015157808 */ /* 0x000fe40000800000 */
[----:B------:R-:W-:-:S02]  /*1d5c0*/  FMNMX.FTZ R2, R8, R2, !PT ;  /* 0x0000000208027209 */ /* 0x000fc40007810000 */
[----:B------:R-:W-:Y:S02]  /*1d5d0*/  FMNMX.FTZ R134, R23, R134, !PT ;  /* 0x0000008617867209 */ /* 0x000fe40007810000 */
[----:B------:R-:W-:Y:S02]  /*1d5e0*/  ISETP.GT.AND P1, PT, R0, 0x18, PT ;  /* 0x000000180000780c */ /* 0x000fe40003f24270 */
[----:B------:R-:W-:Y:S02]  /*1d5f0*/  FSEL R20, R20, -INF , P0 ;  /* 0xff80000014147808 */ /* 0x000fe40000000000 */
[----:B------:R-:W-:Y:S02]  /*1d600*/  FMNMX.FTZ R5, R21, R2, !PT ;  /* 0x0000000215057209 */ /* 0x000fe40007810000 */
[----:B------:R-:W-:Y:S02]  /*1d610*/  FMNMX.FTZ R134, R24, R134, !PT ;  /* 0x0000008618867209 */ /* 0x000fe40007810000 */
[----:B------:R-:W-:Y:S01]  /*1d620*/  ISETP.GT.AND P0, PT, R0, 0x19, PT ;  /* 0x000000190000780c */ /* 0x000fe20003f04270 */
[----:B------:R-:W-:Y:S01]  /*1d630*/  IMAD.MOV.U32 R0, RZ, RZ, 0x2 ;  /* 0x00000002ff007424 */ /* 0x000fe200078e00ff */
[----:B------:R-:W-:-:S02]  /*1d640*/  FSEL R22, R19, -INF , P1 ;  /* 0xff80000013167808 */ /* 0x000fc40000800000 */
[----:B------:R-:W-:Y:S02]  /*1d650*/  FMNMX.FTZ R5, R20, R5, !PT ;  /* 0x0000000514057209 */ /* 0x000fe40007810000 */
[----:B------:R-:W-:Y:S02]  /*1d660*/  FMNMX.FTZ R134, R26, R134, !PT ;  /* 0x000000861a867209 */ /* 0x000fe40007810000 */
[----:B------:R-:W-:Y:S02]  /*1d670*/  FSEL R25, R25, -INF , P0 ;  /* 0xff80000019197808 */ /* 0x000fe40000000000 */
[----:B------:R-:W-:Y:S01]  /*1d680*/  FMNMX.FTZ R5, R22, R5, !PT ;  /* 0x0000000516057209 */ /* 0x000fe20007810000 */
[----:B-----5:R-:W-:Y:S01]  /*1d690*/  IMAD.MOV.U32 R4, RZ, RZ, R134 ;  /* 0x000000ffff047224 */ /* 0x020fe200078e0086 */
[----:B------:R-:W-:Y:S02]  /*1d6a0*/  MOV R2, 0x1d6d0 ;  /* 0x0001d6d000027802 */ /* 0x000fe40000000f00 */
[----:B------:R-:W-:-:S02]  /*1d6b0*/  FMNMX.FTZ R5, R25, R5, !PT ;  /* 0x0000000519057209 */ /* 0x000fc40007810000 */
[----:B-1----:R-:W-:Y:S05]  /*1d6c0*/  CALL.REL.NOINC `($__internal_23_$__cuda_sm70_shflsync_bfly_p) ;  /* 0x000017d000007944 */ /* 0x002fea0003c00000 */
[----:B------:R-:W-:Y:S01]  /*1d6d0*/  FMNMX.FTZ R134, R134, R0, !PT ;  /* 0x0000000086867209 */ /* 0x000fe20007810000 */
[----:B------:R-:W-:Y:S01]  /*1d6e0*/  IMAD.MOV.U32 R0, RZ, RZ, 0x1 ;  /* 0x00000001ff007424 */ /* 0x000fe200078e00ff */
[----:B------:R-:W-:-:S03]  /*1d6f0*/  MOV R2, 0x1d720 ;  /* 0x0001d72000027802 */ /* 0x000fc60000000f00 */
[----:B------:R-:W-:Y:S02]  /*1d700*/  IMAD.MOV.U32 R4, RZ, RZ, R134 ;  /* 0x000000ffff047224 */ /* 0x000fe400078e0086 */
[----:B------:R-:W-:Y:S05]  /*1d710*/  CALL.REL.NOINC `($__internal_23_$__cuda_sm70_shflsync_bfly_p) ;  /* 0x0000178000007944 */ /* 0x000fea0003c00000 */
[----:B------:R-:W-:Y:S01]  /*1d720*/  FMNMX.FTZ R134, R134, R0, !PT ;  /* 0x0000000086867209 */ /* 0x000fe20007810000 */
[----:B------:R-:W-:Y:S01]  /*1d730*/  IMAD.MOV.U32 R4, RZ, RZ, R5 ;  /* 0x000000ffff047224 */ /* 0x000fe200078e0005 */
[----:B------:R-:W-:Y:S01]  /*1d740*/  MOV R2, 0x1d770 ;  /* 0x0001d77000027802 */ /* 0x000fe20000000f00 */
[----:B------:R-:W-:Y:S02]  /*1d750*/  IMAD.MOV.U32 R0, RZ, RZ, 0x2 ;  /* 0x00000002ff007424 */ /* 0x000fe400078e00ff */
[----:B------:R-:W-:Y:S05]  /*1d760*/  CALL.REL.NOINC `($__internal_23_$__cuda_sm70_shflsync_bfly_p) ;  /* 0x0000173000007944 */ /* 0x000fea0003c00000 */
[----:B------:R-:W-:Y:S01]  /*1d770*/  FMNMX.FTZ R5, R5, R0, !PT ;  /* 0x0000000005057209 */ /* 0x000fe20007810000 */
[----:B------:R-:W-:Y:S01]  /*1d780*/  IMAD.MOV.U32 R0, RZ, RZ, 0x1 ;  /* 0x00000001ff007424 */ /* 0x000fe200078e00ff */
[----:B------:R-:W-:-:S03]  /*1d790*/  MOV R2, 0x1d7c0 ;  /* 0x0001d7c000027802 */ /* 0x000fc60000000f00 */
[----:B------:R-:W-:Y:S02]  /*1d7a0*/  IMAD.MOV.U32 R4, RZ, RZ, R5 ;  /* 0x000000ffff047224 */ /* 0x000fe400078e0005 */
[----:B------:R-:W-:Y:S05]  /*1d7b0*/  CALL.REL.NOINC `($__internal_23_$__cuda_sm70_shflsync_bfly_p) ;  /* 0x000016e000007944 */ /* 0x000fea0003c00000 */
[----:B------:R-:W-:Y:S01]  /*1d7c0*/  MOV R4, R0 ;  /* 0x0000000000047202 */ /* 0x000fe20000000f00 */
[----:B------:R-:W-:Y:S05]  /*1d7d0*/  BRA `(.L_x_1495) ;  /* 0xffff422000007947 */ /* 0x000fea000383ffff */
.L_x_1402:
[----:B------:R-:W-:Y:S01]  /*1d7e0*/  MOV R200, 0x181f ;  /* 0x0000181f00c87802 */ /* 0x000fe20000000f00 */
[----:B------:R-:W-:Y:S01]  /*1d7f0*/  IMAD.MOV.U32 R2, RZ, RZ, RZ ;  /* 0x000000ffff027224 */ /* 0x000fe200078e00ff */
[----:B------:R-:W-:Y:S02]  /*1d800*/  MOV R3, 0x1d820 ;  /* 0x0001d82000037802 */ /* 0x000fe40000000f00 */
[----:B-1234-:R-:W-:Y:S05]  /*1d810*/  CALL.REL.NOINC `($__internal_24_$__cuda_sm70_shflsync_idx_p) ;  /* 0x000016e000007944 */ /* 0x01efea0003c00000 */
[----:B-----5:R-:W-:Y:S01]  /*1d820*/  MOV R4, R0 ;  /* 0x0000000000047202 */ /* 0x020fe20000000f00 */
[----:B-1----:R-:W-:-:S05]  /*1d830*/  BRA `(.L_x_1496) ;  /* 0xffff4e7000007947 */ /* 0x002fca000383ffff */
.L_x_1403:
[----:B------:R-:W-:Y:S01]  /*1d840*/  MOV R2, RZ ;  /* 0x000000ff00027202 */ /* 0x000fe20000000f00 */
[----:B----4-:R-:W-:Y:S01]  /*1d850*/  IMAD.MOV.U32 R0, RZ, RZ, R5 ;  /* 0x000000ffff007224 */ /* 0x010fe200078e0005 */
[----:B------:R-:W-:Y:S01]  /*1d860*/  MOV R3, 0x1d890 ;  /* 0x0001d89000037802 */ /* 0x000fe20000000f00 */
[----:B------:R-:W-:Y:S02]  /*1d870*/  IMAD.MOV.U32 R200, RZ, RZ, 0x181f ;  /* 0x0000181fffc87424 */ /* 0x000fe400078e00ff */
[----:B-123--:R-:W-:Y:S05]  /*1d880*/  CALL.REL.NOINC `($__internal_24_$__cuda_sm70_shflsync_idx_p) ;  /* 0x0000167000007944 */ /* 0x00efea0003c00000 */
[----:B-1---5:R-:W-:-:S05]  /*1d890*/  BRA `(.L_x_1497) ;  /* 0xffff4e3000007947 */ /* 0x022fca000383ffff */
.L_x_1406:
[----:B------:R-:W-:Y:S01]  /*1d8a0*/  MOV R200, 0x181f ;  /* 0x0000181f00c87802 */ /* 0x000fe20000000f00 */
[----:B------:R-:W-:Y:S01]  /*1d8b0*/  IMAD.MOV.U32 R2, RZ, RZ, RZ ;  /* 0x000000ffff027224 */ /* 0x000fe200078e00ff */
[----:B------:R-:W-:Y:S02]  /*1d8c0*/  MOV R3, 0x1d8e0 ;  /* 0x0001d8e000037802 */ /* 0x000fe40000000f00 */
[----:B------:R-:W-:Y:S05]  /*1d8d0*/  CALL.REL.NOINC `($__internal_24_$__cuda_sm70_shflsync_idx_p) ;  /* 0x0000162000007944 */ /* 0x000fea0003c00000 */
[----:B-----5:R-:W-:Y:S01]  /*1d8e0*/  MOV R4, R0 ;  /* 0x0000000000047202 */ /* 0x020fe20000000f00 */
[----:B-1----:R-:W-:-:S05]  /*1d8f0*/  BRA `(.L_x_1498) ;  /* 0xffff5a1000007947 */ /* 0x002fca000383ffff */
.L_x_1407:
[----:B------:R-:W-:Y:S01]  /*1d900*/  MOV R2, RZ ;  /* 0x000000ff00027202 */ /* 0x000fe20000000f00 */
[----:B-1----:R-:W-:Y:S01]  /*1d910*/  IMAD.MOV.U32 R0, RZ, RZ, R5 ;  /* 0x000000ffff007224 */ /* 0x002fe200078e0005 */
[----:B------:R-:W-:Y:S01]  /*1d920*/  MOV R3, 0x1d950 ;  /* 0x0001d95000037802 */ /* 0x000fe20000000f00 */
[----:B------:R-:W-:Y:S02]  /*1d930*/  IMAD.MOV.U32 R200, RZ, RZ, 0x181f ;  /* 0x0000181fffc87424 */ /* 0x000fe400078e00ff */
[----:B--2---:R-:W-:Y:S05]  /*1d940*/  CALL.REL.NOINC `($__internal_24_$__cuda_sm70_shflsync_idx_p) ;  /* 0x000015b000007944 */ /* 0x004fea0003c00000 */
[----:B-1---5:R-:W-:-:S05]  /*1d950*/  BRA `(.L_x_1499) ;  /* 0xffff59d000007947 */ /* 0x022fca000383ffff */
.L_x_1408:
[----:B------:R-:W-:Y:S01]  /*1d960*/  MOV R2, RZ ;  /* 0x000000ff00027202 */ /* 0x000fe20000000f00 */
[----:B------:R-:W-:Y:S01]  /*1d970*/  IMAD.MOV.U32 R0, RZ, RZ, R4 ;  /* 0x000000ffff007224 */ /* 0x000fe200078e0004 */
[----:B------:R-:W-:Y:S01]  /*1d980*/  MOV R3, 0x1d9b0 ;  /* 0x0001d9b000037802 */ /* 0x000fe20000000f00 */
[----:B------:R-:W-:Y:S02]  /*1d990*/  IMAD.MOV.U32 R200, RZ, RZ, 0x1c1f ;  /* 0x00001c1fffc87424 */ /* 0x000fe400078e00ff */
[----:B------:R-:W-:Y:S05]  /*1d9a0*/  CALL.REL.NOINC `($__internal_24_$__cuda_sm70_shflsync_idx_p) ;  /* 0x0000155000007944 */ /* 0x000fea0003c00000 */
[----:B-1---5:R-:W-:-:S05]  /*1d9b0*/  BRA `(.L_x_1500) ;  /* 0xffff5b9000007947 */ /* 0x022fca000383ffff */
.L_x_1409:
[----:B------:R-:W-:Y:S01]  /*1d9c0*/  MOV R2, 0x1 ;  /* 0x0000000100027802 */ /* 0x000fe20000000f00 */
[----:B------:R-:W-:Y:S01]  /*1d9d0*/  IMAD.MOV.U32 R0, RZ, RZ, R4 ;  /* 0x000000ffff007224 */ /* 0x000fe200078e0004 */
[----:B------:R-:W-:Y:S01]  /*1d9e0*/  MOV R3, 0x1da10 ;  /* 0x0001da1000037802 */ /* 0x000fe20000000f00 */
[----:B------:R-:W-:Y:S02]  /*1d9f0*/  IMAD.MOV.U32 R200, RZ, RZ, 0x1c1f ;  /* 0x00001c1fffc87424 */ /* 0x000fe400078e00ff */
[----:B-1----:R-:W-:Y:S05]  /*1da00*/  CALL.REL.NOINC `($__internal_24_$__cuda_sm70_shflsync_idx_p) ;  /* 0x000014f000007944 */ /* 0x002fea0003c00000 */
[----:B------:R-:W-:Y:S05]  /*1da10*/  IMAD.IADD R0, R5, 0x1, R0 ;  /* 0x0000000105007824 */ /* 0x000fea00078e0200 */
[C---:B------:R-:W-:Y:S02]  /*1da20*/  ISETP.GT.AND P1, PT, R0.reuse, RZ, PT ;  /* 0x000000ff0000720c */ /* 0x040fe40003f24270 */
[----:B------:R-:W-:Y:S02]  /*1da30*/  ISETP.GT.AND P0, PT, R0, 0x1, PT ;  /* 0x000000010000780c */ /* 0x000fe40003f04270 */
[----:B------:R-:W-:Y:S02]  /*1da40*/  FSEL R5, R174, -INF , P1 ;  /* 0xff800000ae057808 */ /* 0x000fe40000800000 */
[C---:B------:R-:W-:Y:S02]  /*1da50*/  ISETP.GT.AND P3, PT, R0.reuse, 0x8, PT ;  /* 0x000000080000780c */ /* 0x040fe40003f64270 */
[C---:B------:R-:W-:Y:S02]  /*1da60*/  ISETP.GT.AND P5, PT, R0.reuse, 0x9, PT ;  /* 0x000000090000780c */ /* 0x040fe40003fa4270 */
[C---:B------:R-:W-:Y:S02]  /*1da70*/  ISETP.GT.AND P4, PT, R0.reuse, 0x10, PT ;  /* 0x000000100000780c */ /* 0x040fe40003f84270 */
[----:B------:R-:W-:Y:S02]  /*1da80*/  FSEL R161, R173, -INF , P0 ;  /* 0xff800000ada17808 */ /* 0x000fe40000000000 */
[C---:B------:R-:W-:Y:S02]  /*1da90*/  ISETP.GT.AND P2, PT, R0.reuse, 0x11, PT ;  /* 0x000000110000780c */ /* 0x040fe40003f44270 */
[C---:B------:R-:W-:Y:S02]  /*1daa0*/  ISETP.GT.AND P1, PT, R0.reuse, 0x18, PT ;  /* 0x000000180000780c */ /* 0x040fe40003f24270 */
[----:B------:R-:W-:Y:S02]  /*1dab0*/  ISETP.GT.AND P0, PT, R0, 0x19, PT ;  /* 0x000000190000780c */ /* 0x000fe40003f04270 */
        /* <DEDUP_REMOVED lines=11> */
[----:B-----5:R-:W-:Y:S01]  /*1db70*/  FMNMX.FTZ R4, R14, R0, !PT ;  /* 0x000000000e047209 */ /* 0x020fe20007810000 */
[----:B------:R-:W-:Y:S01]  /*1db80*/  IMAD.MOV.U32 R0, RZ, RZ, 0x2 ;  /* 0x00000002ff007424 */ /* 0x000fe200078e00ff */
[----:B------:R-:W-:Y:S02]  /*1db90*/  FSEL R9, R167, -INF , P2 ;  /* 0xff800000a7097808 */ /* 0x000fe40001000000 */
        /* <DEDUP_REMOVED lines=10> */
[----:B-1----:R-:W-:Y:S05]  /*1dc40*/  CALL.REL.NOINC `($__internal_23_$__cuda_sm70_shflsync_bfly_p) ;  /* 0x0000125000007944 */ /* 0x002fea0003c00000 */
[----:B------:R-:W-:Y:S01]  /*1dc50*/  FMNMX.FTZ R4, R4, R0, !PT ;  /* 0x0000000004047209 */ /* 0x000fe20007810000 */
[----:B------:R-:W-:Y:S01]  /*1dc60*/  IMAD.MOV.U32 R0, RZ, RZ, 0x1 ;  /* 0x00000001ff007424 */ /* 0x000fe200078e00ff */
[----:B------:R-:W-:Y:S02]  /*1dc70*/  MOV R2, 0x1dc90 ;  /* 0x0001dc9000027802 */ /* 0x000fe40000000f00 */
        /* <DEDUP_REMOVED lines=8> */
[----:B------:R-:W-:Y:S02]  /*1dd00*/  MOV R2, 0x1dd20 ;  /* 0x0001dd2000027802 */ /* 0x000fe40000000f00 */
[----:B------:R-:W-:Y:S05]  /*1dd10*/  CALL.REL.NOINC `($__internal_23_$__cuda_sm70_shflsync_bfly_p) ;  /* 0x0000118000007944 */ /* 0x000fea0003c00000 */
[----:B------:R-:W-:-:S05]  /*1dd20*/  BRA `(.L_x_1501) ;  /* 0xffff5bd000007947 */ /* 0x000fca000383ffff */
.L_x_1412:
[----:B------:R-:W-:Y:S01]  /*1dd30*/  MOV R200, 0x181f ;  /* 0x0000181f00c87802 */ /* 0x000fe20000000f00 */
[----:B------:R-:W-:Y:S01]  /*1dd40*/  IMAD.MOV.U32 R2, RZ, RZ, RZ ;  /* 0x000000ffff027224 */ /* 0x000fe200078e00ff */
[----:B------:R-:W-:Y:S02]  /*1dd50*/  MOV R3, 0x1dd70 ;  /* 0x0001dd7000037802 */ /* 0x000fe40000000f00 */
[----:B-1234-:R-:W-:Y:S05]  /*1dd60*/  CALL.REL.NOINC `($__internal_24_$__cuda_sm70_shflsync_idx_p) ;  /* 0x0000119000007944 */ /* 0x01efea0003c00000 */
[----:B-1---5:R-:W-:-:S05]  /*1dd70*/  BRA `(.L_x_1502) ;  /* 0xffff702000007947 */ /* 0x022fca000383ffff */
.L_x_1415:
[----:B------:R-:W-:Y:S01]  /*1dd80*/  MOV R200, 0x181f ;  /* 0x0000181f00c87802 */ /* 0x000fe20000000f00 */
[----:B------:R-:W-:Y:S01]  /*1dd90*/  IMAD.MOV.U32 R2, RZ, RZ, RZ ;  /* 0x000000ffff027224 */ /* 0x000fe200078e00ff */
[----:B------:R-:W-:Y:S02]  /*1dda0*/  MOV R3, 0x1ddc0 ;  /* 0x0001ddc000037802 */ /* 0x000fe40000000f00 */
[----:B------:R-:W-:Y:S05]  /*1ddb0*/  CALL.REL.NOINC `($__internal_24_$__cuda_sm70_shflsync_idx_p) ;  /* 0x0000114000007944 */ /* 0x000fea0003c00000 */
[----:B-----5:R-:W-:Y:S01]  /*1ddc0*/  MOV R4, R0 ;  /* 0x0000000000047202 */ /* 0x020fe20000000f00 */
[----:B-1----:R-:W-:-:S05]  /*1ddd0*/  BRA `(.L_x_1503) ;  /* 0xffff7bd000007947 */ /* 0x002fca000383ffff */
.L_x_1416:
[----:B------:R-:W-:Y:S01]  /*1dde0*/  MOV R2, RZ ;  /* 0x000000ff00027202 */ /* 0x000fe20000000f00 */
[----:B-1----:R-:W-:Y:S01]  /*1ddf0*/  IMAD.MOV.U32 R0, RZ, RZ, R5 ;  /* 0x000000ffff007224 */ /* 0x002fe200078e0005 */
[----:B------:R-:W-:Y:S01]  /*1de00*/  MOV R3, 0x1de30 ;  /* 0x0001de3000037802 */ /* 0x000fe20000000f00 */
[----:B------:R-:W-:Y:S02]  /*1de10*/  IMAD.MOV.U32 R200, RZ, RZ, 0x181f ;  /* 0x0000181fffc87424 */ /* 0x000fe400078e00ff */
[----:B--2---:R-:W-:Y:S05]  /*1de20*/  CALL.REL.NOINC `($__internal_24_$__cuda_sm70_shflsync_idx_p) ;  /* 0x000010d000007944 */ /* 0x004fea0003c00000 */
[----:B-1---5:R-:W-:-:S05]  /*1de30*/  BRA `(.L_x_1504) ;  /* 0xffff7b9000007947 */ /* 0x022fca000383ffff */
.L_x_1417:
[----:B------:R-:W-:Y:S02]  /*1de40*/  MOV R0, 0x2 ;  /* 0x0000000200007802 */ /* 0x000fe40000000f00 */
[----:B------:R-:W-:Y:S02]  /*1de50*/  MOV R2, 0x1de70 ;  /* 0x0001de7000027802 */ /* 0x000fe40000000f00 */
[----:B------:R-:W-:Y:S05]  /*1de60*/  CALL.REL.NOINC `($__internal_23_$__cuda_sm70_shflsync_bfly_p) ;  /* 0x0000103000007944 */ /* 0x000fea0003c00000 */
        /* <DEDUP_REMOVED lines=14> */
.L_x_1419:
[----:B------:R-:W-:Y:S01]  /*1df50*/  IMAD.MOV.U32 R4, RZ, RZ, R203 ;  /* 0x000000ffff047224 */ /* 0x000fe200078e00cb */
[----:B------:R-:W-:-:S02]  /*1df60*/  MOV R0, 0x2 ;  /* 0x0000000200007802 */ /* 0x000fc40000000f00 */
[----:B------:R-:W-:Y:S02]  /*1df70*/  MOV R2, 0x1df90 ;  /* 0x0001df9000027802 */ /* 0x000fe40000000f00 */
[----:B------:R-:W-:Y:S05]  /*1df80*/  CALL.REL.NOINC `($__internal_23_$__cuda_sm70_shflsync_bfly_p) ;  /* 0x00000f1000007944 */ /* 0x000fea0003c00000 */
[----:B------:R-:W-:Y:S05]  /*1df90*/  BRA `(.L_x_1506) ;  /* 0xffff8f8000007947 */ /* 0x000fea000383ffff */
.L_x_1420:
[----:B------:R-:W-:Y:S01]  /*1dfa0*/  IMAD.MOV.U32 R4, RZ, RZ, R6 ;  /* 0x000000ffff047224 */ /* 0x000fe200078e0006 */
[----:B------:R-:W-:Y:S02]  /*1dfb0*/  MOV R0, 0x1 ;  /* 0x0000000100007802 */ /* 0x000fe40000000f00 */
[----:B------:R-:W-:Y:S02]  /*1dfc0*/  MOV R2, 0x1dfe0 ;  /* 0x0001dfe000027802 */ /* 0x000fe40000000f00 */
[----:B-1----:R-:W-:Y:S05]  /*1dfd0*/  CALL.REL.NOINC `($__internal_23_$__cuda_sm70_shflsync_bfly_p) ;  /* 0x00000ec000007944 */ /* 0x002fea0003c00000 */
[----:B------:R-:W-:Y:S01]  /*1dfe0*/  FADD.FTZ R6, R6, R0 ;  /* 0x0000000006067221 */ /* 0x000fe20000010000 */
[----:B------:R-:W-:Y:S02]  /*1dff0*/  MOV R4, R202 ;  /* 0x000000ca00047202 */ /* 0x000fe40000000f00 */
[----:B------:R-:W-:Y:S02]  /*1e000*/  MOV R0, 0x2 ;  /* 0x0000000200007802 */ /* 0x000fe40000000f00 */
[----:B------:R-:W-:Y:S02]  /*1e010*/  MOV R2, 0x1e030 ;  /* 0x0001e03000027802 */ /* 0x000fe40000000f00 */
[----:B------:R-:W-:Y:S05]  /*1e020*/  CALL.REL.NOINC `($__internal_23_$__cuda_sm70_shflsync_bfly_p) ;  /* 0x00000e7000007944 */ /* 0x000fea0003c00000 */
[----:B------:R-:W-:Y:S01]  /*1e030*/  FADD.FTZ R4, R202, R0 ;  /* 0x00000000ca047221 */ /* 0x000fe20000010000 */
[----:B------:R-:W-:Y:S02]  /*1e040*/  MOV R0, 0x1 ;  /* 0x0000000100007802 */ /* 0x000fe40000000f00 */
[----:B------:R-:W-:-:S02]  /*1e050*/  MOV R2, 0x1e070 ;  /* 0x0001e07000027802 */ /* 0x000fc40000000f00 */
[----:B------:R-:W-:Y:S05]  /*1e060*/  CALL.REL.NOINC `($__internal_23_$__cuda_sm70_shflsync_bfly_p) ;  /* 0x00000e3000007944 */ /* 0x000fea0003c00000 */
[----:B------:R-:W-:Y:S01]  /*1e070*/  MOV R3, R0 ;  /* 0x0000000000037202 */ /* 0x000fe20000000f00 */
[----:B------:R-:W-:Y:S05]  /*1e080*/  BRA `(.L_x_1507) ;  /* 0xffff8f0000007947 */ /* 0x000fea000383ffff */
.L_x_1427:
[----:B--234-:R-:W-:Y:S01]  /*1e090*/  IMAD.MOV.U32 R0, RZ, RZ, R13 ;  /* 0x000000ffff007224 */ /* 0x01cfe200078e000d */
[----:B------:R-:W-:Y:S01]  /*1e0a0*/  MOV R2, RZ ;  /* 0x000000ff00027202 */ /* 0x000fe20000000f00 */
[----:B------:R-:W-:Y:S01]  /*1e0b0*/  IMAD.MOV.U32 R200, RZ, RZ, 0x181f ;  /* 0x0000181fffc87424 */ /* 0x000fe200078e00ff */
[----:B------:R-:W-:-:S02]  /*1e0c0*/  MOV R3, 0x1e0e0 ;  /* 0x0001e0e000037802 */ /* 0x000fc40000000f00 */
[----:B-1----:R-:W-:Y:S05]  /*1e0d0*/  CALL.REL.NOINC `($__internal_24_$__cuda_sm70_shflsync_idx_p) ;  /* 0x00000e2000007944 */ /* 0x002fea0003c00000 */
[----:B-----5:R-:W-:Y:S01]  /*1e0e0*/  MOV R4, R0 ;  /* 0x0000000000047202 */ /* 0x020fe20000000f00 */
[----:B-1----:R-:W-:Y:S05]  /*1e0f0*/  BRA `(.L_x_1508) ;  /* 0xffffaa1000007947 */ /* 0x002fea000383ffff */
.L_x_1428:
[----:B------:R-:W-:Y:S01]  /*1e100*/  IMAD.MOV.U32 R0, RZ, RZ, R14 ;  /* 0x000000ffff007224 */ /* 0x000fe200078e000e */
[----:B------:R-:W-:Y:S01]  /*1e110*/  MOV R2, RZ ;  /* 0x000000ff00027202 */ /* 0x000fe20000000f00 */
[----:B------:R-:W-:Y:S01]  /*1e120*/  IMAD.MOV.U32 R200, RZ, RZ, 0x181f ;  /* 0x0000181fffc87424 */ /* 0x000fe200078e00ff */
[----:B------:R-:W-:-:S02]  /*1e130*/  MOV R3, 0x1e150 ;  /* 0x0001e15000037802 */ /* 0x000fc40000000f00 */
[----:B-123--:R-:W-:Y:S05]  /*1e140*/  CALL.REL.NOINC `($__internal_24_$__cuda_sm70_shflsync_idx_p) ;  /* 0x00000db000007944 */ /* 0x00efea0003c00000 */
[----:B-1---5:R-:W-:Y:S05]  /*1e150*/  BRA `(.L_x_1509) ;  /* 0xffffa9d000007947 */ /* 0x022fea000383ffff */
.L_x_1431:
[----:B--2---:R-:W-:Y:S01]  /*1e160*/  IMAD.MOV.U32 R0, RZ, RZ, R13 ;  /* 0x000000ffff007224 */ /* 0x004fe200078e000d */
[----:B------:R-:W-:Y:S01]  /*1e170*/  MOV R2, 0x1 ;  /* 0x0000000100027802 */ /* 0x000fe20000000f00 */
[----:B------:R-:W-:Y:S01]  /*1e180*/  IMAD.MOV.U32 R200, RZ, RZ, 0x181f ;  /* 0x0000181fffc87424 */ /* 0x000fe200078e00ff */
[----:B------:R-:W-:-:S02]  /*1e190*/  MOV R3, 0x1e1b0 ;  /* 0x0001e1b000037802 */ /* 0x000fc40000000f00 */
[----:B-1-34-:R-:W-:Y:S05]  /*1e1a0*/  CALL.REL.NOINC `($__internal_24_$__cuda_sm70_shflsync_idx_p) ;  /* 0x00000d5000007944 */ /* 0x01afea0003c00000 */
[----:B-----5:R-:W-:Y:S01]  /*1e1b0*/  IMAD.MOV.U32 R4, RZ, RZ, R0 ;  /* 0x000000ffff047224 */ /* 0x020fe200078e0000 */
[----:B------:R-:W-:Y:S01]  /*1e1c0*/  MOV R2, 0x1 ;  /* 0x0000000100027802 */ /* 0x000fe20000000f00 */
[----:B------:R-:W-:Y:S01]  /*1e1d0*/  IMAD.MOV.U32 R0, RZ, RZ, R14 ;  /* 0x000000ffff007224 */ /* 0x000fe200078e000e */
[----:B------:R-:W-:-:S02]  /*1e1e0*/  MOV R200, 0x181f ;  /* 0x0000181f00c87802 */ /* 0x000fc40000000f00 */
[----:B------:R-:W-:Y:S02]  /*1e1f0*/  MOV R3, 0x1e210 ;  /* 0x0001e21000037802 */ /* 0x000fe40000000f00 */
[----:B-1----:R-:W-:Y:S05]  /*1e200*/  CALL.REL.NOINC `($__internal_24_$__cuda_sm70_shflsync_idx_p) ;  /* 0x00000cf000007944 */ /* 0x002fea0003c00000 */
[----:B-1---5:R-:W-:Y:S05]  /*1e210*/  BRA `(.L_x_1510) ;  /* 0xffffaa8000007947 */ /* 0x022fea000383ffff */
.L_x_1434:
[----:B--2---:R-:W-:Y:S01]  /*1e220*/  IMAD.MOV.U32 R0, RZ, RZ, R13 ;  /* 0x000000ffff007224 */ /* 0x004fe200078e000d */
[----:B------:R-:W-:Y:S01]  /*1e230*/  MOV R2, 0x2 ;  /* 0x0000000200027802 */ /* 0x000fe20000000f00 */
[----:B------:R-:W-:Y:S01]  /*1e240*/  IMAD.MOV.U32 R200, RZ, RZ, 0x181f ;  /* 0x0000181fffc87424 */ /* 0x000fe200078e00ff */
[----:B------:R-:W-:Y:S02]  /*1e250*/  MOV R3, 0x1e270 ;  /* 0x0001e27000037802 */ /* 0x000fe40000000f00 */
[----:B-1-34-:R-:W-:Y:S05]  /*1e260*/  CALL.REL.NOINC `($__internal_24_$__cuda_sm70_shflsync_idx_p) ;  /* 0x00000c9000007944 */ /* 0x01afea0003c00000 */
[----:B-----5:R-:W-:Y:S01]  /*1e270*/  MOV R4, R0 ;  /* 0x0000000000047202 */ /* 0x020fe20000000f00 */
[----:B-1----:R-:W-:Y:S05]  /*1e280*/  BRA `(.L_x_1511) ;  /* 0xffffab8000007947 */ /* 0x002fea000383ffff */
.L_x_1435:
[----:B--2---:R-:W-:Y:S01]  /*1e290*/  IMAD.MOV.U32 R0, RZ, RZ, R14 ;  /* 0x000000ffff007224 */ /* 0x004fe200078e000e */
[----:B------:R-:W-:Y:S01]  /*1e2a0*/  MOV R2, 0x2 ;  /* 0x0000000200027802 */ /* 0x000fe20000000f00 */
[----:B------:R-:W-:Y:S01]  /*1e2b0*/  IMAD.MOV.U32 R200, RZ, RZ, 0x181f ;  /* 0x0000181fffc87424 */ /* 0x000fe200078e00ff */
[----:B------:R-:W-:Y:S02]  /*1e2c0*/  MOV R3, 0x1e2e0 ;  /* 0x0001e2e000037802 */ /* 0x000fe40000000f00 */
[----:B-1-34-:R-:W-:Y:S05]  /*1e2d0*/  CALL.REL.NOINC `($__internal_24_$__cuda_sm70_shflsync_idx_p) ;  /* 0x00000c2000007944 */ /* 0x01afea0003c00000 */
[----:B-1---5:R-:W-:Y:S05]  /*1e2e0*/  BRA `(.L_x_1512) ;  /* 0xffffab4000007947 */ /* 0x022fea000383ffff */
.L_x_1438:
[----:B----4-:R-:W-:Y:S01]  /*1e2f0*/  IMAD.MOV.U32 R0, RZ, RZ, R13 ;  /* 0x000000ffff007224 */ /* 0x010fe200078e000d */
[----:B---3--:R-:W-:Y:S01]  /*1e300*/  MOV R2, 0x3 ;  /* 0x0000000300027802 */ /* 0x008fe20000000f00 */
[----:B------:R-:W-:Y:S01]  /*1e310*/  IMAD.MOV.U32 R200, RZ, RZ, 0x181f ;  /* 0x0000181fffc87424 */ /* 0x000fe200078e00ff */
[----:B------:R-:W-:-:S02]  /*1e320*/  MOV R3, 0x1e340 ;  /* 0x0001e34000037802 */ /* 0x000fc40000000f00 */
[----:B-12---:R-:W-:Y:S05]  /*1e330*/  CALL.REL.NOINC `($__internal_24_$__cuda_sm70_shflsync_idx_p) ;  /* 0x00000bc000007944 */ /* 0x006fea0003c00000 */
[----:B-----5:R-:W-:Y:S01]  /*1e340*/  IMAD.MOV.U32 R4, RZ, RZ, R0 ;  /* 0x000000ffff047224 */ /* 0x020fe200078e0000 */
[----:B------:R-:W-:Y:S01]  /*1e350*/  MOV R2, 0x3 ;  /* 0x0000000300027802 */ /* 0x000fe20000000f00 */
[----:B------:R-:W-:Y:S01]  /*1e360*/  IMAD.MOV.U32 R0, RZ, RZ, R14 ;  /* 0x000000ffff007224 */ /* 0x000fe200078e000e */
[----:B------:R-:W-:-:S02]  /*1e370*/  MOV R200, 0x181f ;  /* 0x0000181f00c87802 */ /* 0x000fc40000000f00 */
[----:B------:R-:W-:Y:S02]  /*1e380*/  MOV R3, 0x1e3a0 ;  /* 0x0001e3a000037802 */ /* 0x000fe40000000f00 */
[----:B-1----:R-:W-:Y:S05]  /*1e390*/  CALL.REL.NOINC `($__internal_24_$__cuda_sm70_shflsync_idx_p) ;  /* 0x00000b6000007944 */ /* 0x002fea0003c00000 */
[----:B-1---5:R-:W-:Y:S05]  /*1e3a0*/  BRA `(.L_x_1513) ;  /* 0xffffac0000007947 */ /* 0x022fea000383ffff */
.L_x_1440:
[----:B------:R-:W-:Y:S01]  /*1e3b0*/  IMAD.MOV.U32 R0, RZ, RZ, R5 ;  /* 0x000000ffff007224 */ /* 0x000fe200078e0005 */
[----:B------:R-:W-:Y:S01]  /*1e3c0*/  MOV R2, RZ ;  /* 0x000000ff00027202 */ /* 0x000fe20000000f00 */
[----:B------:R-:W-:Y:S01]  /*1e3d0*/  IMAD.MOV.U32 R200, RZ, RZ, 0x1c1f ;  /* 0x00001c1fffc87424 */ /* 0x000fe200078e00ff */
[----:B------:R-:W-:Y:S02]  /*1e3e0*/  MOV R3, 0x1e400 ;  /* 0x0001e40000037802 */ /* 0x000fe40000000f00 */
[----:B------:R-:W-:Y:S05]  /*1e3f0*/  CALL.REL.NOINC `($__internal_24_$__cuda_sm70_shflsync_idx_p) ;  /* 0x00000b0000007944 */ /* 0x000fea0003c00000 */
[----:B-----5:R-:W-:Y:S01]  /*1e400*/  MOV R4, R0 ;  /* 0x0000000000047202 */ /* 0x020fe20000000f00 */
[----:B-1----:R-:W-:Y:S05]  /*1e410*/  BRA `(.L_x_1514) ;  /* 0xffffaef000007947 */ /* 0x002fea000383ffff */
.L_x_1441:
[----:B------:R-:W-:Y:S01]  /*1e420*/  IMAD.MOV.U32 R0, RZ, RZ, R12 ;  /* 0x000000ffff007224 */ /* 0x000fe200078e000c */
[----:B------:R-:W-:Y:S01]  /*1e430*/  MOV R2, RZ ;  /* 0x000000ff00027202 */ /* 0x000fe20000000f00 */
[----:B------:R-:W-:Y:S01]  /*1e440*/  IMAD.MOV.U32 R200, RZ, RZ, 0x1c1f ;  /* 0x00001c1fffc87424 */ /* 0x000fe200078e00ff */
[----:B------:R-:W-:Y:S02]  /*1e450*/  MOV R3, 0x1e470 ;  /* 0x0001e47000037802 */ /* 0x000fe40000000f00 */
[----:B-12---:R-:W-:Y:S05]  /*1e460*/  CALL.REL.NOINC `($__internal_24_$__cuda_sm70_shflsync_idx_p) ;  /* 0x00000a9000007944 */ /* 0x006fea0003c00000 */
[----:B-1---5:R-:W-:Y:S05]  /*1e470*/  BRA `(.L_x_1515) ;  /* 0xffffaeb000007947 */ /* 0x022fea000383ffff */
.L_x_1444:
[----:B----4-:R-:W-:Y:S01]  /*1e480*/  IMAD.MOV.U32 R0, RZ, RZ, R5 ;  /* 0x000000ffff007224 */ /* 0x010fe200078e0005 */
[----:B------:R-:W-:Y:S01]  /*1e490*/  MOV R2, 0x1 ;  /* 0x0000000100027802 */ /* 0x000fe20000000f00 */
[----:B------:R-:W-:Y:S01]  /*1e4a0*/  IMAD.MOV.U32 R200, RZ, RZ, 0x1c1f ;  /* 0x00001c1fffc87424 */ /* 0x000fe200078e00ff */
[----:B------:R-:W-:-:S02]  /*1e4b0*/  MOV R3, 0x1e4d0 ;  /* 0x0001e4d000037802 */ /* 0x000fc40000000f00 */
[----:B-123--:R-:W-:Y:S05]  /*1e4c0*/  CALL.REL.NOINC `($__internal_24_$__cuda_sm70_shflsync_idx_p) ;  /* 0x00000a3000007944 */ /* 0x00efea0003c00000 */
[----:B-----5:R-:W-:Y:S01]  /*1e4d0*/  IMAD.MOV.U32 R4, RZ, RZ, R0 ;  /* 0x000000ffff047224 */ /* 0x020fe200078e0000 */
[----:B------:R-:W-:Y:S01]  /*1e4e0*/  MOV R2, 0x1 ;  /* 0x0000000100027802 */ /* 0x000fe20000000f00 */
[----:B------:R-:W-:Y:S01]  /*1e4f0*/  IMAD.MOV.U32 R0, RZ, RZ, R12 ;  /* 0x000000ffff007224 */ /* 0x000fe200078e000c */
[----:B------:R-:W-:-:S02]  /*1e500*/  MOV R200, 0x1c1f ;  /* 0x00001c1f00c87802 */ /* 0x000fc40000000f00 */
[----:B------:R-:W-:Y:S02]  /*1e510*/  MOV R3, 0x1e530 ;  /* 0x0001e53000037802 */ /* 0x000fe40000000f00 */
[----:B-1----:R-:W-:Y:S05]  /*1e520*/  CALL.REL.NOINC `($__internal_24_$__cuda_sm70_shflsync_idx_p) ;  /* 0x000009d000007944 */ /* 0x002fea0003c00000 */
[----:B-1---5:R-:W-:Y:S05]  /*1e530*/  BRA `(.L_x_1516) ;  /* 0xffffbb9000007947 */ /* 0x022fea000383ffff */
.L_x_1448:
[----:B------:R-:W-:Y:S01]  /*1e540*/  IMAD.MOV.U32 R0, RZ, RZ, R5 ;  /* 0x000000ffff007224 */ /* 0x000fe200078e0005 */
[----:B------:R-:W-:Y:S01]  /*1e550*/  MOV R2, RZ ;  /* 0x000000ff00027202 */ /* 0x000fe20000000f00 */
[----:B------:R-:W-:Y:S01]  /*1e560*/  IMAD.MOV.U32 R200, RZ, RZ, 0x181f ;  /* 0x0000181fffc87424 */ /* 0x000fe200078e00ff */
[----:B------:R-:W-:Y:S02]  /*1e570*/  MOV R3, 0x1e590 ;  /* 0x0001e59000037802 */ /* 0x000fe40000000f00 */
[----:B------:R-:W-:Y:S05]  /*1e580*/  CALL.REL.NOINC `($__internal_24_$__cuda_sm70_shflsync_idx_p) ;  /* 0x0000097000007944 */ /* 0x000fea0003c00000 */
[----:B-----5:R-:W-:Y:S01]  /*1e590*/  MOV R4, R0 ;  /* 0x0000000000047202 */ /* 0x020fe20000000f00 */
[----:B-1----:R-:W-:Y:S05]  /*1e5a0*/  BRA `(.L_x_1517) ;  /* 0xffffd08000007947 */ /* 0x002fea000383ffff */
.L_x_1449:
[----:B------:R-:W-:Y:S01]  /*1e5b0*/  IMAD.MOV.U32 R0, RZ, RZ, R14 ;  /* 0x000000ffff007224 */ /* 0x000fe200078e000e */
[----:B------:R-:W-:Y:S01]  /*1e5c0*/  MOV R2, RZ ;  /* 0x000000ff00027202 */ /* 0x000fe20000000f00 */
[----:B------:R-:W-:Y:S01]  /*1e5d0*/  IMAD.MOV.U32 R200, RZ, RZ, 0x181f ;  /* 0x0000181fffc87424 */ /* 0x000fe200078e00ff */
[----:B------:R-:W-:Y:S02]  /*1e5e0*/  MOV R3, 0x1e600 ;  /* 0x0001e60000037802 */ /* 0x000fe40000000f00 */
[----:B-12---:R-:W-:Y:S05]  /*1e5f0*/  CALL.REL.NOINC `($__internal_24_$__cuda_sm70_shflsync_idx_p) ;  /* 0x0000090000007944 */ /* 0x006fea0003c00000 */
[----:B-1---5:R-:W-:Y:S05]  /*1e600*/  BRA `(.L_x_1518) ;  /* 0xffffd04000007947 */ /* 0x022fea000383ffff */
.L_x_1452:
[----:B----4-:R-:W-:Y:S01]  /*1e610*/  IMAD.MOV.U32 R0, RZ, RZ, R5 ;  /* 0x000000ffff007224 */ /* 0x010fe200078e0005 */
[----:B--2---:R-:W-:Y:S01]  /*1e620*/  MOV R2, 0x1 ;  /* 0x0000000100027802 */ /* 0x004fe20000000f00 */
[----:B------:R-:W-:Y:S01]  /*1e630*/  IMAD.MOV.U32 R200, RZ, RZ, 0x181f ;  /* 0x0000181fffc87424 */ /* 0x000fe200078e00ff */
[----:B------:R-:W-:-:S02]  /*1e640*/  MOV R3, 0x1e660 ;  /* 0x0001e66000037802 */ /* 0x000fc40000000f00 */
[----:B-1-3--:R-:W-:Y:S05]  /*1e650*/  CALL.REL.NOINC `($__internal_24_$__cuda_sm70_shflsync_idx_p) ;  /* 0x000008a000007944 */ /* 0x00afea0003c00000 */
[----:B-----5:R-:W-:Y:S01]  /*1e660*/  IMAD.MOV.U32 R4, RZ, RZ, R0 ;  /* 0x000000ffff047224 */ /* 0x020fe200078e0000 */
[----:B------:R-:W-:Y:S01]  /*1e670*/  MOV R2, 0x1 ;  /* 0x0000000100027802 */ /* 0x000fe20000000f00 */
[----:B------:R-:W-:Y:S01]  /*1e680*/  IMAD.MOV.U32 R0, RZ, RZ, R14 ;  /* 0x000000ffff007224 */ /* 0x000fe200078e000e */
[----:B------:R-:W-:-:S02]  /*1e690*/  MOV R200, 0x181f ;  /* 0x0000181f00c87802 */ /* 0x000fc40000000f00 */
[----:B------:R-:W-:Y:S02]  /*1e6a0*/  MOV R3, 0x1e6c0 ;  /* 0x0001e6c000037802 */ /* 0x000fe40000000f00 */
[----:B-1----:R-:W-:Y:S05]  /*1e6b0*/  CALL.REL.NOINC `($__internal_24_$__cuda_sm70_shflsync_idx_p) ;  /* 0x0000084000007944 */ /* 0x002fea0003c00000 */
[----:B-1---5:R-:W-:Y:S05]  /*1e6c0*/  BRA `(.L_x_1519) ;  /* 0xffffd10000007947 */ /* 0x022fea000383ffff */
.L_x_1455:
[----:B----4-:R-:W-:Y:S01]  /*1e6d0*/  IMAD.MOV.U32 R0, RZ, RZ, R5 ;  /* 0x000000ffff007224 */ /* 0x010fe200078e0005 */
[----:B-1----:R-:W-:Y:S01]  /*1e6e0*/  MOV R2, 0x2 ;  /* 0x0000000200027802 */ /* 0x002fe20000000f00 */
[----:B------:R-:W-:Y:S01]  /*1e6f0*/  IMAD.MOV.U32 R200, RZ, RZ, 0x181f ;  /* 0x0000181fffc87424 */ /* 0x000fe200078e00ff */
[----:B------:R-:W-:Y:S02]  /*1e700*/  MOV R3, 0x1e720 ;  /* 0x0001e72000037802 */ /* 0x000fe40000000f00 */
[----:B--23--:R-:W-:Y:S05]  /*1e710*/  CALL.REL.NOINC `($__internal_24_$__cuda_sm70_shflsync_idx_p) ;  /* 0x000007e000007944 */ /* 0x00cfea0003c00000 */
[----:B-----5:R-:W-:Y:S01]  /*1e720*/  MOV R4, R0 ;  /* 0x0000000000047202 */ /* 0x020fe20000000f00 */
[----:B-1----:R-:W-:Y:S05]  /*1e730*/  BRA `(.L_x_1520) ;  /* 0xffffd20000007947 */ /* 0x002fea000383ffff */
.L_x_1456:
[----:B----4-:R-:W-:Y:S01]  /*1e740*/  IMAD.MOV.U32 R0, RZ, RZ, R14 ;  /* 0x000000ffff007224 */ /* 0x010fe200078e000e */
[----:B------:R-:W-:Y:S01]  /*1e750*/  MOV R2, 0x2 ;  /* 0x0000000200027802 */ /* 0x000fe20000000f00 */
[----:B------:R-:W-:Y:S01]  /*1e760*/  IMAD.MOV.U32 R200, RZ, RZ, 0x181f ;  /* 0x0000181fffc87424 */ /* 0x000fe200078e00ff */
[----:B------:R-:W-:Y:S02]  /*1e770*/  MOV R3, 0x1e790 ;  /* 0x0001e79000037802 */ /* 0x000fe40000000f00 */
[----:B-123--:R-:W-:Y:S05]  /*1e780*/  CALL.REL.NOINC `($__internal_24_$__cuda_sm70_shflsync_idx_p) ;  /* 0x0000077000007944 */ /* 0x00efea0003c00000 */
[----:B-1---5:R-:W-:Y:S05]  /*1e790*/  BRA `(.L_x_1521) ;  /* 0xffffd1c000007947 */ /* 0x022fea000383ffff */
.L_x_1459:
[----:B-1----:R-:W-:Y:S01]  /*1e7a0*/  IMAD.MOV.U32 R0, RZ, RZ, R5 ;  /* 0x000000ffff007224 */ /* 0x002fe200078e0005 */
[----:B------:R-:W-:Y:S01]  /*1e7b0*/  MOV R2, 0x3 ;  /* 0x0000000300027802 */ /* 0x000fe20000000f00 */
[----:B------:R-:W-:Y:S01]  /*1e7c0*/  IMAD.MOV.U32 R200, RZ, RZ, 0x181f ;  /* 0x0000181fffc87424 */ /* 0x000fe200078e00ff */
[----:B------:R-:W-:-:S02]  /*1e7d0*/  MOV R3, 0x1e7f0 ;  /* 0x0001e7f000037802 */ /* 0x000fc40000000f00 */
[----:B--234-:R-:W-:Y:S05]  /*1e7e0*/  CALL.REL.NOINC `($__internal_24_$__cuda_sm70_shflsync_idx_p) ;  /* 0x0000071000007944 */ /* 0x01cfea0003c00000 */
[----:B-----5:R-:W-:Y:S01]  /*1e7f0*/  IMAD.MOV.U32 R4, RZ, RZ, R0 ;  /* 0x000000ffff047224 */ /* 0x020fe200078e0000 */
[----:B------:R-:W-:Y:S01]  /*1e800*/  MOV R2, 0x3 ;  /* 0x0000000300027802 */ /* 0x000fe20000000f00 */
[----:B------:R-:W-:Y:S01]  /*1e810*/  IMAD.MOV.U32 R0, RZ, RZ, R14 ;  /* 0x000000ffff007224 */ /* 0x000fe200078e000e */
[----:B------:R-:W-:-:S02]  /*1e820*/  MOV R200, 0x181f ;  /* 0x0000181f00c87802 */ /* 0x000fc40000000f00 */
[----:B------:R-:W-:Y:S02]  /*1e830*/  MOV R3, 0x1e850 ;  /* 0x0001e85000037802 */ /* 0x000fe40000000f00 */
[----:B-1----:R-:W-:Y:S05]  /*1e840*/  CALL.REL.NOINC `($__internal_24_$__cuda_sm70_shflsync_idx_p) ;  /* 0x000006b000007944 */ /* 0x002fea0003c00000 */
[----:B-1---5:R-:W-:Y:S05]  /*1e850*/  BRA `(.L_x_1522) ;  /* 0xffffd28000007947 */ /* 0x022fea000383ffff */
.L_x_1461:
[----:B------:R-:W-:Y:S01]  /*1e860*/  IMAD.MOV.U32 R0, RZ, RZ, R98 ;  /* 0x000000ffff007224 */ /* 0x000fe200078e0062 */
[----:B------:R-:W-:Y:S01]  /*1e870*/  MOV R2, RZ ;  /* 0x000000ff00027202 */ /* 0x000fe20000000f00 */
[----:B------:R-:W-:Y:S01]  /*1e880*/  IMAD.MOV.U32 R200, RZ, RZ, 0x1f ;  /* 0x0000001fffc87424 */ /* 0x000fe200078e00ff */
[----:B------:R-:W-:Y:S02]  /*1e890*/  MOV R3, 0x1e8b0 ;  /* 0x0001e8b000037802 */ /* 0x000fe40000000f00 */
[----:B-12---:R-:W-:Y:S05]  /*1e8a0*/  CALL.REL.NOINC `($__internal_24_$__cuda_sm70_shflsync_idx_p) ;  /* 0x0000065000007944 */ /* 0x006fea0003c00000 */
[----:B------:R-:W-:Y:S01]  /*1e8b0*/  MOV R9, R0 ;  /* 0x0000000000097202 */ /* 0x000fe20000000f00 */
[----:B-1---5:R-:W-:Y:S05]  /*1e8c0*/  BRA `(.L_x_1523) ;  /* 0xffffd42000007947 */ /* 0x022fea000383ffff */
.L_x_1462:
[----:B------:R-:W-:Y:S01]  /*1e8d0*/  IMAD.MOV.U32 R0, RZ, RZ, R98 ;  /* 0x000000ffff007224 */ /* 0x000fe200078e0062 */
[----:B------:R-:W-:Y:S01]  /*1e8e0*/  MOV R2, 0x1 ;  /* 0x0000000100027802 */ /* 0x000fe20000000f00 */
[----:B------:R-:W-:Y:S01]  /*1e8f0*/  IMAD.MOV.U32 R200, RZ, RZ, 0x1f ;  /* 0x0000001fffc87424 */ /* 0x000fe200078e00ff */
[----:B------:R-:W-:Y:S02]  /*1e900*/  MOV R3, 0x1e920 ;  /* 0x0001e92000037802 */ /* 0x000fe40000000f00 */
[----:B-1234-:R-:W-:Y:S05]  /*1e910*/  CALL.REL.NOINC `($__internal_24_$__cuda_sm70_shflsync_idx_p) ;  /* 0x000005e000007944 */ /* 0x01efea0003c00000 */
[----:B------:R-:W-:Y:S01]  /*1e920*/  MOV R6, R0 ;  /* 0x0000000000067202 */ /* 0x000fe20000000f00 */
[----:B-1---5:R-:W-:Y:S05]  /*1e930*/  BRA `(.L_x_1524) ;  /* 0xffffd3d000007947 */ /* 0x022fea000383ffff */
.L_x_1463:
[----:B------:R-:W-:Y:S02]  /*1e940*/  MOV R3, 0x1 ;  /* 0x0000000100037802 */ /* 0x000fe40000000f00 */
[----:B------:R-:W-:-:S02]  /*1e950*/  MOV R2, 0x1e970 ;  /* 0x0001e97000027802 */ /* 0x000fc40000000f00 */
[----:B---34-:R-:W-:Y:S05]  /*1e960*/  CALL.REL.NOINC `($__internal_25_$__cuda_sm70_shflsync_up_p) ;  /* 0x0000061000007944 */ /* 0x018fea0003c00000 */
[----:B------:R-:W-:Y:S05]  /*1e970*/  BRA `(.L_x_1525) ;  /* 0xffffd4b000007947 */ /* 0x000fea000383ffff */
.L_x_1464:
[----:B------:R-:W-:Y:S02]  /*1e980*/  MOV R3, 0x2 ;  /* 0x0000000200037802 */ /* 0x000fe40000000f00 */
[----:B------:R-:W-:-:S02]  /*1e990*/  MOV R2, 0x1e9b0 ;  /* 0x0001e9b000027802 */ /* 0x000fc40000000f00 */
[----:B---34-:R-:W-:Y:S05]  /*1e9a0*/  CALL.REL.NOINC `($__internal_25_$__cuda_sm70_shflsync_up_p) ;  /* 0x000005d000007944 */ /* 0x018fea0003c00000 */
        /* <DEDUP_REMOVED lines=23> */
.L_x_1468:
[----:B------:R-:W-:Y:S02]  /*1eb20*/  MOV R3, 0x1 ;  /* 0x0000000100037802 */ /* 0x000fe40000000f00 */
[----:B------:R-:W-:Y:S02]  /*1eb30*/  MOV R2, 0x1eb50 ;  /* 0x0001eb5000027802 */ /* 0x000fe40000000f00 */
[----:B---3--:R-:W-:Y:S05]  /*1eb40*/  CALL.REL.NOINC `($__internal_25_$__cuda_sm70_shflsync_up_p) ;  /* 0x0000043000007944 */ /* 0x008fea0003c00000 */
[----:B------:R-:W-:Y:S01]  /*1eb50*/  MOV R2, R4 ;  /* 0x0000000400027202 */ /* 0x000fe20000000f00 */
[----:B------:R-:W-:Y:S05]  /*1eb60*/  BRA `(.L_x_1527) ;  /* 0xffffd52000007947 */ /* 0x000fea000383ffff */
.L_x_1469:
[----:B------:R-:W-:Y:S02]  /*1eb70*/  MOV R3, 0x2 ;  /* 0x0000000200037802 */ /* 0x000fe40000000f00 */
[----:B------:R-:W-:Y:S02]  /*1eb80*/  MOV R2, 0x1eba0 ;  /* 0x0001eba000027802 */ /* 0x000fe40000000f00 */
[----:B---3--:R-:W-:Y:S05]  /*1eb90*/  CALL.REL.NOINC `($__internal_25_$__cuda_sm70_shflsync_up_p) ;  /* 0x000003e000007944 */ /* 0x008fea0003c00000 */
        /* <DEDUP_REMOVED lines=23> */
.L_x_1471:
[----:B------:R-:W-:Y:S02]  /*1ed10*/  SEL R0, RZ, 0x1, P0 ;  /* 0x00000001ff007807 */ /* 0x000fe40000000000 */
[----:B------:R-:W-:Y:S02]  /*1ed20*/  MOV R2, 0x1ed40 ;  /* 0x0001ed4000027802 */ /* 0x000fe40000000f00 */
[----:B-1-3--:R-:W-:Y:S05]  /*1ed30*/  CALL.REL.NOINC `($__internal_26_$__cuda_sm70_votesync_ballot) ;  /* 0x000002a000007944 */ /* 0x00afea0003c00000 */
[----:B------:R-:W-:Y:S01]  /*1ed40*/  MOV R10, R0 ;  /* 0x00000000000a7202 */ /* 0x000fe20000000f00 */
[----:B------:R-:W-:Y:S05]  /*1ed50*/  BRA `(.L_x_1529) ;  /* 0xffffd4c000007947 */ /* 0x000fea000383ffff */
.L_x_1472:
[----:B------:R-:W-:Y:S01]  /*1ed60*/  IMAD.MOV.U32 R0, RZ, RZ, R7 ;  /* 0x000000ffff007224 */ /* 0x000fe200078e0007 */
[----:B------:R-:W-:Y:S01]  /*1ed70*/  MOV R2, R6 ;  /* 0x0000000600027202 */ /* 0x000fe20000000f00 */
[----:B------:R-:W-:Y:S01]  /*1ed80*/  IMAD.MOV.U32 R200, RZ, RZ, 0x1f ;  /* 0x0000001fffc87424 */ /* 0x000fe200078e00ff */
[----:B------:R-:W-:Y:S02]  /*1ed90*/  MOV R3, 0x1edb0 ;  /* 0x0001edb000037802 */ /* 0x000fe40000000f00 */
[----:B-1-3--:R-:W-:Y:S05]  /*1eda0*/  CALL.REL.NOINC `($__internal_24_$__cuda_sm70_shflsync_idx_p) ;  /* 0x0000015000007944 */ /* 0x00afea0003c00000 */
[----:B------:R-:W-:Y:S01]  /*1edb0*/  IMAD.MOV.U32 R7, RZ, RZ, R0 ;  /* 0x000000ffff077224 */ /* 0x000fe200078e0000 */
[----:B------:R-:W-:Y:S01]  /*1edc0*/  MOV R2, R6 ;  /* 0x0000000600027202 */ /* 0x000fe20000000f00 */
[----:B------:R-:W-:Y:S01]  /*1edd0*/  IMAD.MOV.U32 R0, RZ, RZ, R8 ;  /* 0x000000ffff007224 */ /* 0x000fe200078e0008 */
[----:B------:R-:W-:Y:S02]  /*1ede0*/  MOV R200, 0x1f ;  /* 0x0000001f00c87802 */ /* 0x000fe40000000f00 */
[----:B------:R-:W-:-:S02]  /*1edf0*/  MOV R3, 0x1ee10 ;  /* 0x0001ee1000037802 */ /* 0x000fc40000000f00 */
[----:B-1---5:R-:W-:Y:S05]  /*1ee00*/  CALL.REL.NOINC `($__internal_24_$__cuda_sm70_shflsync_idx_p) ;  /* 0x000000f000007944 */ /* 0x022fea0003c00000 */
[----:B------:R-:W-:Y:S01]  /*1ee10*/  MOV R5, R0 ;  /* 0x0000000000057202 */ /* 0x000fe20000000f00 */
[----:B-1---5:R-:W-:Y:S05]  /*1ee20*/  BRA `(.L_x_1530) ;  /* 0xffffd44000007947 */ /* 0x022fea000383ffff */
.L_x_1475:
[----:B------:R-:W-:Y:S01]  /*1ee30*/  IMAD.MOV.U32 R0, RZ, RZ, R4 ;  /* 0x000000ffff007224 */ /* 0x000fe200078e0004 */
[----:B------:R-:W-:Y:S01]  /*1ee40*/  MOV R2, R6 ;  /* 0x0000000600027202 */ /* 0x000fe20000000f00 */
[----:B------:R-:W-:Y:S01]  /*1ee50*/  IMAD.MOV.U32 R200, RZ, RZ, 0x1f ;  /* 0x0000001fffc87424 */ /* 0x000fe200078e00ff */
[----:B------:R-:W-:-:S02]  /*1ee60*/  MOV R3, 0x1ee80 ;  /* 0x0001ee8000037802 */ /* 0x000fc40000000f00 */
[----:B-1-34-:R-:W-:Y:S05]  /*1ee70*/  CALL.REL.NOINC `($__internal_24_$__cuda_sm70_shflsync_idx_p) ;  /* 0x0000008000007944 */ /* 0x01afea0003c00000 */
[----:B------:R-:W-:Y:S01]  /*1ee80*/  MOV R12, R0 ;  /* 0x00000000000c7202 */ /* 0x000fe20000000f00 */
[----:B-1---5:R-:W-:Y:S05]  /*1ee90*/  BRA `(.L_x_1474) ;  /* 0xffffd43000007947 */ /* 0x022fea000383ffff */
        .weak           $__internal_23_$__cuda_sm70_shflsync_bfly_p
        .type           $__internal_23_$__cuda_sm70_shflsync_bfly_p,@function
        .size           $__internal_23_$__cuda_sm70_shflsync_bfly_p,($__internal_24_$__cuda_sm70_shflsync_idx_p - $__internal_23_$__cuda_sm70_shflsync_bfly_p)
$__internal_23_$__cuda_sm70_shflsync_bfly_p:
[----:B------:R-:W-:Y:S02]  /*1eea0*/  MOV R162, 0xffffffff ;  /* 0xffffffff00a27802 */ /* 0x000fe40000000f00 */
[----:B------:R-:W-:-:S02]  /*1eeb0*/  MOV R3, 0x1f ;  /* 0x0000001f00037802 */ /* 0x000fc40000000f00 */
[----:B------:R-:W-:Y:S04]  /*1eec0*/  WARPSYNC R162 ;  /* 0x000000a200007348 */ /* 0x000fe80003800000 */
[----:B------:R1:W2:Y:S02]  /*1eed0*/  SHFL.BFLY PT, R0, R4, R0, R3 ;  /* 0x0c00000004007389 */ /* 0x0002a400000e0003 */
[----:B-1----:R-:W-:-:S04]  /*1eee0*/  MOV R3, 0x0 ;  /* 0x0000000000037802 */ /* 0x002fc80000000f00 */
[----:B--2---:R-:W-:Y:S05]  /*1eef0*/  RET.REL.NODEC R2 `(_ZN7cutlass13device_kernelIN5flash19enable_sm80_to_sm89INS1_16FlashAttnFwdSm80INS1_25CollectiveMainloopFwdSm80ILi8ELi1ELb0EN4cute5tupleIJNS5_1CILi128EEENS7_ILi32EEENS7_ILi256EEEEEELi256ENS_6half_tEfNS_4arch4Sm80ELb1ELb0ELb1ELb1ELb1ELb1ELb1ELb1EEENS1_21CollectiveEpilogueFwdINS6_IJS8_SA_S9_EEENS6_IJNS7_ILi1EEESI_SI_EEESC_SE_Li256ELb1ELb1ELb1ELb0EEENS1_36VarlenDynamicPersistentTileSchedulerILi128ELi32ELi256ELi256ELb1ELb1ELb0ELb1ELb1ELb1EEEEEEEEEvNT_6ParamsE) ;  /* 0xfffe110002007950 */ /* 0x004fea0003c3ffff */
        .weak           $__internal_24_$__cuda_sm70_shflsync_idx_p
        .type           $__internal_24_$__cuda_sm70_shflsync_idx_p,@function
        .size           $__internal_24_$__cuda_sm70_shflsync_idx_p,($__internal_25_$__cuda_sm70_shflsync_up_p - $__internal_24_$__cuda_sm70_shflsync_idx_p)
$__internal_24_$__cuda_sm70_shflsync_idx_p:
[----:B------:R1:W-:Y:S02]  /*1ef00*/  STL [R1+0x44], R4 ;  /* 0x0000440401007387 */ /* 0x0003e40000100800 */
[----:B-1----:R-:W-:-:S04]  /*1ef10*/  MOV R4, 0xffffffff ;  /* 0xffffffff00047802 */ /* 0x002fc80000000f00 */
[----:B------:R-:W-:Y:S04]  /*1ef20*/  WARPSYNC R4 ;  /* 0x0000000400007348 */ /* 0x000fe80003800000 */
[----:B------:R1:W2:Y:S04]  /*1ef30*/  SHFL.IDX PT, R0, R0, R2, R200 ;  /* 0x0000000200007389 */ /* 0x0002a800000e00c8 */
[----:B-1----:R1:W5:Y:S01]  /*1ef40*/  LDL.LU R4, [R1+0x44] ;  /* 0x0000440001047983 */ /* 0x0023620000300800 */
[----:B------:R-:W-:Y:S02]  /*1ef50*/  MOV R2, R3 ;  /* 0x0000000300027202 */ /* 0x000fe40000000f00 */
[----:B------:R-:W-:-:S04]  /*1ef60*/  MOV R3, 0x0 ;  /* 0x0000000000037802 */ /* 0x000fc80000000f00 */
[----:B--2---:R-:W-:Y:S05]  /*1ef70*/  RET.REL.NODEC R2 `(_ZN7cutlass13device_kernelIN5flash19enable_sm80_to_sm89INS1_16FlashAttnFwdSm80INS1_25CollectiveMainloopFwdSm80ILi8ELi1ELb0EN4cute5tupleIJNS5_1CILi128EEENS7_ILi32EEENS7_ILi256EEEEEELi256ENS_6half_tEfNS_4arch4Sm80ELb1ELb0ELb1ELb1ELb1ELb1ELb1ELb1EEENS1_21CollectiveEpilogueFwdINS6_IJS8_SA_S9_EEENS6_IJNS7_ILi1EEESI_SI_EEESC_SE_Li256ELb1ELb1ELb1ELb0EEENS1_36VarlenDynamicPersistentTileSchedulerILi128ELi32ELi256ELi256ELb1ELb1ELb0ELb1ELb1ELb1EEEEEEEEEvNT_6ParamsE) ;  /* 0xfffe108002007950 */ /* 0x004fea0003c3ffff */
        .weak           $__internal_25_$__cuda_sm70_shflsync_up_p
        .type           $__internal_25_$__cuda_sm70_shflsync_up_p,@function
        .size           $__internal_25_$__cuda_sm70_shflsync_up_p,($__internal_26_$__cuda_sm70_votesync_ballot - $__internal_25_$__cuda_sm70_shflsync_up_p)
$__internal_25_$__cuda_sm70_shflsync_up_p:
[----:B------:R-:W-:Y:S02]  /*1ef80*/  MOV R4, RZ ;  /* 0x000000ff00047202 */ /* 0x000fe40000000f00 */
[----:B------:R-:W-:-:S04]  /*1ef90*/  MOV R10, 0xffffffff ;  /* 0xffffffff000a7802 */ /* 0x000fc80000000f00 */
[----:B------:R-:W-:Y:S04]  /*1efa0*/  WARPSYNC R10 ;  /* 0x0000000a00007348 */ /* 0x000fe80003800000 */
[----:B------:R1:W2:Y:S02]  /*1efb0*/  SHFL.UP PT, R4, R0, R3, R4 ;  /* 0x0400000300047389 */ /* 0x0002a400000e0004 */
[----:B-1----:R-:W-:-:S04]  /*1efc0*/  MOV R3, 0x0 ;  /* 0x0000000000037802 */ /* 0x002fc80000000f00 */
[----:B--2---:R-:W-:Y:S05]  /*1efd0*/  RET.REL.NODEC R2 `(_ZN7cutlass13device_kernelIN5flash19enable_sm80_to_sm89INS1_16FlashAttnFwdSm80INS1_25CollectiveMainloopFwdSm80ILi8ELi1ELb0EN4cute5tupleIJNS5_1CILi128EEENS7_ILi32EEENS7_ILi256EEEEEELi256ENS_6half_tEfNS_4arch4Sm80ELb1ELb0ELb1ELb1ELb1ELb1ELb1ELb1EEENS1_21CollectiveEpilogueFwdINS6_IJS8_SA_S9_EEENS6_IJNS7_ILi1EEESI_SI_EEESC_SE_Li256ELb1ELb1ELb1ELb0EEENS1_36VarlenDynamicPersistentTileSchedulerILi128ELi32ELi256ELi256ELb1ELb1ELb0ELb1ELb1ELb1EEEEEEEEEvNT_6ParamsE) ;  /* 0xfffe102002007950 */ /* 0x004fea0003c3ffff */
        .weak           $__internal_26_$__cuda_sm70_votesync_ballot
        .type           $__internal_26_$__cuda_sm70_votesync_ballot,@function
        .size           $__internal_26_$__cuda_sm70_votesync_ballot,(.L_x_3259 - $__internal_26_$__cuda_sm70_votesync_ballot)
$__internal_26_$__cuda_sm70_votesync_ballot:
[----:B------:R-:W-:Y:S01]  /*1efe0*/  ISETP.NE.U32.AND P0, PT, R0, 0x1, PT ;  /* 0x000000010000780c */ /* 0x000fe20003f05070 */
[----:B------:R-:W-:-:S04]  /*1eff0*/  IMAD.MOV.U32 R3, RZ, RZ, -0x1 ;  /* 0xffffffffff037424 */ /* 0x000fc800078e00ff */
[----:B------:R-:W-:Y:S08]  /*1f000*/  WARPSYNC R3 ;  /* 0x0000000300007348 */ /* 0x000ff00003800000 */
[----:B------:R-:W-:-:S04]  /*1f010*/  VOTE.ANY R0, PT, !P0 ;  /* 0x0000000000007806 */ /* 0x000fc800040e0100 */
[----:B------:R-:W-:Y:S01]  /*1f020*/  LOP3.LUT R0, R0, R3, RZ, 0xc0, !PT ;  /* 0x0000000300007212 */ /* 0x000fe200078ec0ff */
[----:B------:R-:W-:-:S04]  /*1f030*/  IMAD.MOV.U32 R3, RZ, RZ, 0x0 ;  /* 0x00000000ff037424 */ /* 0x000fc800078e00ff */
[----:B------:R-:W-:Y:S05]  /*1f040*/  RET.REL.NODEC R2 `(_ZN7cutlass13device_kernelIN5flash19enable_sm80_to_sm89INS1_16FlashAttnFwdSm80INS1_25CollectiveMainloopFwdSm80ILi8ELi1ELb0EN4cute5tupleIJNS5_1CILi128EEENS7_ILi32EEENS7_ILi256EEEEEELi256ENS_6half_tEfNS_4arch4Sm80ELb1ELb0ELb1ELb1ELb1ELb1ELb1ELb1EEENS1_21CollectiveEpilogueFwdINS6_IJS8_SA_S9_EEENS6_IJNS7_ILi1EEESI_SI_EEESC_SE_Li256ELb1ELb1ELb1ELb0EEENS1_36VarlenDynamicPersistentTileSchedulerILi128ELi32ELi256ELi256ELb1ELb1ELb0ELb1ELb1ELb1EEEEEEEEEvNT_6ParamsE) ;  /* 0xfffe0fb002007950 */ /* 0x000fea0003c3ffff */
.L_x_1531:
        /* <DEDUP_REMOVED lines=11> */
.L_x_3259:


//--------------------- .text._ZN7cutlass13device_kernelIN5flash19enable_sm80_to_sm89INS1_16FlashAttnFwdSm80INS1_25CollectiveMainloopFwdSm80ILi8ELi1ELb0EN4cute5tupleIJNS5_1CILi128EEENS7_ILi96EEENS7_ILi256EEEEEELi256ENS_6half_tEfNS_4arch4Sm80ELb0ELb0ELb1ELb0ELb1ELb0ELb1ELb1EEENS1_21CollectiveEpilogueFwdINS6_IJS8_SA_S9_EEENS6_IJNS7_ILi1EEESI_SI_EEESC_SE_Li256ELb0ELb1ELb1ELb0EEENS1_19SingleTileSchedulerILb0ELb1ELb1ELi128EEEEEEEEEvNT_6ParamsE --------------------------
	.section	.text._ZN7cutlass13device_kernelIN5flash19enable_sm80_to_sm89INS1_16FlashAttnFwdSm80INS1_25CollectiveMainloopFwdSm80ILi8ELi1ELb0EN4cute5tupleIJNS5_1CILi128EEENS7_ILi96EEENS7_ILi256EEEEEELi256ENS_6half_tEfNS_4arch4Sm80ELb0ELb0ELb1ELb0ELb1ELb0ELb1ELb1EEENS1_21CollectiveEpilogueFwdINS6_IJS8_SA_S9_EEENS6_IJNS7_ILi1EEESI_SI_EEESC_SE_Li256ELb0ELb1ELb1ELb0EEENS1_19SingleTileSchedulerILb0ELb1ELb1ELi128EEEEEEEEEvNT_6ParamsE,"ax",@progbits
	.sectioninfo	@"SHI_REGISTERS=255"
	.align	128
.text._ZN7cutlass13device_kernelIN5flash19enable_sm80_to_sm89INS1_16FlashAttnFwdSm80INS1_25CollectiveMainloopFwdSm80ILi8ELi1ELb0EN4cute5tupleIJNS5_1CILi128EEENS7_ILi96EEENS7_ILi256EEEEEELi256ENS_6half_tEfNS_4arch4Sm80ELb0ELb0ELb1ELb0ELb1ELb0ELb1ELb1EEENS1_21CollectiveEpilogueFwdINS6_IJS8_SA_S9_EEENS6_IJNS7_ILi1EEESI_SI_EEESC_SE_Li256ELb0ELb1ELb1ELb0EEENS1_19SingleTileSchedulerILb0ELb1ELb1ELi128EEEEEEEEEvNT_6ParamsE:
        .type           _ZN7cutlass13device_kernelIN5flash19enable_sm80_to_sm89INS1_16FlashAttnFwdSm80INS1_25CollectiveMainloopFwdSm80ILi8ELi1ELb0EN4cute5tupleIJNS5_1CILi128EEENS7_ILi96EEENS7_ILi256EEEEEELi256ENS_6half_tEfNS_4arch4Sm80ELb0ELb0ELb1ELb0ELb1ELb0ELb1ELb1EEENS1_21CollectiveEpilogueFwdINS6_IJS8_SA_S9_EEENS6_IJNS7_ILi1EEESI_SI_EEESC_SE_Li256ELb0ELb1ELb1ELb0EEENS1_19SingleTileSchedulerILb0ELb1ELb1ELi128EEEEEEEEEvNT_6ParamsE,@function
        .size           _ZN7cutlass13device_kernelIN5flash19enable_sm80_to_sm89INS1_16FlashAttnFwdSm80INS1_25CollectiveMainloopFwdSm80ILi8ELi1ELb0EN4cute5tupleIJNS5_1CILi128EEENS7_ILi96EEENS7_ILi256EEEEEELi256ENS_6half_tEfNS_4arch4Sm80ELb0ELb0ELb1ELb0ELb1ELb0ELb1ELb1EEENS1_21CollectiveEpilogueFwdINS6_IJS8_SA_S9_EEENS6_IJNS7_ILi1EEESI_SI_EEESC_SE_Li256ELb0ELb1ELb1ELb0EEENS1_19SingleTileSchedulerILb0ELb1ELb1ELi128EEEEEEEEEvNT_6ParamsE,(.L_x_3264 - _ZN7cutlass13device_kernelIN5flash19enable_sm80_to_sm89INS1_16FlashAttnFwdSm80INS1_25CollectiveMainloopFwdSm80ILi8ELi1ELb0EN4cute5tupleIJNS5_1CILi128EEENS7_ILi96EEENS7_ILi256EEEEEELi256ENS_6half_tEfNS_4arch4Sm80ELb0ELb0ELb1ELb0ELb1ELb0ELb1ELb1EEENS1_21CollectiveEpilogueFwdINS6_IJS8_SA_S9_EEENS6_IJNS7_ILi1EEESI_SI_EEESC_SE_Li256ELb0ELb1ELb1ELb0EEENS1_19SingleTileSchedulerILb0ELb1ELb1ELi128EEEEEEEEEvNT_6ParamsE)
        .other          _ZN7cutlass13device_kernelIN5flash19enable_sm80_to_sm89INS1_16FlashAttnFwdSm80INS1_25CollectiveMainloopFwdSm80ILi8ELi1ELb0EN4cute5tupleIJNS5_1CILi128EEENS7_ILi96EEENS7_ILi256EEEEEELi256ENS_6half_tEfNS_4arch4Sm80ELb0ELb0ELb1ELb0ELb1ELb0ELb1ELb1EEENS1_21CollectiveEpilogueFwdINS6_IJS8_SA_S9_EEENS6_IJNS7_ILi1EEESI_SI_EEESC_SE_Li256ELb0ELb1ELb1ELb0EEENS1_19SingleTileSchedulerILb0ELb1ELb1ELi128EEEEEEEEEvNT_6ParamsE,@"STO_CUDA_ENTRY STV_DEFAULT"
_ZN7cutlass13device_kernelIN5flash19enable_sm80_to_sm89INS1_16FlashAttnFwdSm80INS1_25CollectiveMainloopFwdSm80ILi8ELi1ELb0EN4cute5tupleIJNS5_1CILi128EEENS7_ILi96EEENS7_ILi256EEEEEELi256ENS_6half_tEfNS_4arch4Sm80ELb0ELb0ELb1ELb0ELb1ELb0ELb1ELb1EEENS1_21CollectiveEpilogueFwdINS6_IJS8_SA_S9_EEENS6_IJNS7_ILi1EEESI_SI_EEESC_SE_Li256ELb0ELb1ELb1ELb0EEENS1_19SingleTileSchedulerILb0ELb1ELb1ELi128EEEEEEEEEvNT_6ParamsE:
        /* <DEDUP_REMOVED lines=18> */
.L_x_1532:
[----:B------:R-:W-:Y:S02]  /*0120*/  ULDC.64 UR4, c[0x0][0x550] ;  /* 0x0001540000047ab9 */ /* 0x000fe40000000a00 */
[----:B------:R-:W-:Y:S02]  /*0130*/  UISETP.NE.AND UP0, UPT, UR4, 0x1, UPT ;  /* 0x000000010400788c */ /* 0x000fe4000bf05270 */
[----:B------:R-:W-:-:S02]  /*0140*/  UIMAD.WIDE.U32 UR8, UR7, UR5, URZ ;  /* 0x00000005070872a5 */ /* 0x000fc4000f8e003f */
[----:B------:R-:W-:Y:S02]  /*0150*/  ULDC UR4, c[0x0][0x558] ;  /* 0x0001560000047ab9 */ /* 0x000fe40000000800 */
[----:B------:R-:W-:-:S05]  /*0160*/  UMOV UR11, UR7 ;  /* 0x00000007000b7c82 */ /* 0x000fca0008000000 */
[----:B------:R-:W-:-:S03]  /*0170*/  @UP0 USHF.R.U32.HI UR11, URZ, UR4, UR9 ;  /* 0x000000043f0b0299 */ /* 0x000fc60008011609 */
.L_x_1533:
        /* <DEDUP_REMOVED lines=8> */
[----:B------:R-:W-:-:S06]  /*0200*/  UISETP.NE.AND.EX UP0, UPT, URZ, UR5, UPT, UP0 ;  /* 0x000000053f00728c */ /* 0x000fcc000bf05300 */
[----:B------:R-:W-:-:S05]  /*0210*/  PLOP3.LUT P0, PT, PT, PT, UP0, 0x80, 0x0 ;  /* 0x000000000000781c */ /* 0x000fca0003f0f008 */
[----:B------:R-:W-:Y:S02]  /*0220*/  @UP0 UMOV UR4, 0x4 ;  /* 0x0000000400040882 */ /* 0x000fe40000000000 */
[----:B------:R-:W-:-:S03]  /*0230*/  @UP0 UIMAD.WIDE UR4, UR6, UR4, UR12 ;  /* 0x00000004060402a5 */ /* 0x000fc6000f8e020c */
[----:B------:R-:W-:-:S03]  /*0240*/  ULDC.64 UR12, c[0x0][0x118] ;  /* 0x00004600000c7ab9 */ /* 0x000fc60000000a00 */
        /* <DEDUP_REMOVED lines=10> */
[----:B------:R-:W-:-:S04]  /*02f0*/  UIMAD.WIDE UR4, UR4, 0x2aaaaaab, URZ ;  /* 0x2aaaaaab040478a5 */ /* 0x000fc8000f8e023f */
[----:B------:R-:W-:-:S04]  /*0300*/  USHF.R.U32.HI UR7, URZ, 0x1f, UR5 ;  /* 0x0000001f3f077899 */ /* 0x000fc80008011605 */
[----:B------:R-:W-:Y:S01]  /*0310*/  ULEA.HI.SX32 UR7, UR5, UR7, 0x1c ;  /* 0x0000000705077291 */ /* 0x000fe2000f8fe23f */
[----:B--2---:R1:W2:Y:S01]  /*0320*/  @P0 R2UR UR9, R4 ;  /* 0x00000000040903c2 */ /* 0x0042a200000e0000 */
[----:B------:R-:W-:-:S13]  /*0330*/  PLOP3.LUT P0, PT, PT, PT, UP0, 0x80, 0x0 ;  /* 0x000000000000781c */ /* 0x000fda0003f0f008 */
[----:B------:R-:W-:Y:S05]  /*0340*/  @!P0 BRA `(.L_x_1534) ;  /* 0x0000023000008947 */ /* 0x000fea0003800000 */
[----:B------:R-:W-:Y:S02]  /*0350*/  USHF.R.U32.HI UR4, URZ, 0x10, UR8 ;  /* 0x000000103f047899 */ /* 0x000fe40008011608 */
[----:B------:R-:W-:Y:S02]  /*0360*/  ULDC UR5, c[0x0][0x338] ;  /* 0x0000ce0000057ab9 */ /* 0x000fe40000000800 */
[----:B------:R-:W-:Y:S02]  /*0370*/  UISETP.NE.AND UP0, UPT, UR4, URZ, UPT ;  /* 0x0000003f0400728c */ /* 0x000fe4000bf05270 */
[----:B------:R-:W-:Y:S02]  /*0380*/  UMOV UR18, URZ ;  /* 0x0000003f00127c82 */ /* 0x000fe40008000000 */
[----:B------:R-:W-:-:S04]  /*0390*/  USEL UR5, UR4, UR5, UP0 ;  /* 0x0000000504057287 */ /* 0x000fc80008000000 */
[----:B------:R-:W-:Y:S02]  /*03a0*/  UIADD3 UR17, UR7, -0x1, UR5 ;  /* 0xffffffff07117890 */ /* 0x000fe4000fffe005 */
[----:B------:R-:W-:-:S05]  /*03b0*/  IMAD.U32 R0, RZ, RZ, UR5 ;  /* 0x00000005ff007e24 */ /* 0x000fca000f8e00ff */
[-C--:B------:R-:W-:Y:S02]  /*03c0*/  IABS R3, R0.reuse ;  /* 0x0000000000037213 */ /* 0x080fe40000000000 */
[----:B------:R-:W-:Y:S02]  /*03d0*/  IABS R0, R0 ;  /* 0x0000000000007213 */ /* 0x000fe40000000000 */
[----:B------:R-:W3:Y:S03]  /*03e0*/  R2UR UR16, R3 ;  /* 0x00000000031073c2 */ /* 0x000ee600000e0000 */
[----:B------:R-:W-:-:S05]  /*03f0*/  IMAD.MOV R0, RZ, RZ, -R0 ;  /* 0x000000ffff007224 */ /* 0x000fca00078e0a00 */
[----:B------:R-:W4:Y:S01]  /*0400*/  R2UR UR14, R0 ;  /* 0x00000000000e73c2 */ /* 0x000f2200000e0000 */
[----:B---3--:R-:W3:Y:S08]  /*0410*/  I2F.RP R3, UR16 ;  /* 0x0000001000037d06 */ /* 0x008ef00008209400 */
[----:B---3--:R-:W3:Y:S02]  /*0420*/  MUFU.RCP R3, R3 ;  /* 0x0000000300037308 */ /* 0x008ee40000001000 */
[----:B---3--:R-:W-:-:S06]  /*0430*/  IADD3 R3, R3, 0xffffffe, RZ ;  /* 0x0ffffffe03037810 */ /* 0x008fcc0007ffe0ff */
[----:B------:R-:W3:Y:S02]  /*0440*/  F2I.FTZ.U32.TRUNC.NTZ R3, R3 ;  /* 0x0000000300037305 */ /* 0x000ee4000021f000 */
[----:B---3--:R3:W5:Y:S02]  /*0450*/  R2UR UR19, R3 ;  /* 0x00000000031373c2 */ /* 0x00876400000e0000 */
[----:B---3--:R-:W-:Y:S01]  /*0460*/  IMAD.U32 R3, RZ, RZ, UR17 ;  /* 0x00000011ff037e24 */ /* 0x008fe2000f8e00ff */
[----:B-----5:R-:W-:Y:S02]  /*0470*/  UIADD3 UR4, URZ, -UR19, URZ ;  /* 0x800000133f047290 */ /* 0x020fe4000fffe03f */
[----:B------:R-:W-:Y:S02]  /*0480*/  ULOP3.LUT UR17, UR17, UR5, URZ, 0x3c, !UPT ;  /* 0x0000000511117292 */ /* 0x000fe4000f8e3c3f */
[----:B------:R-:W-:Y:S01]  /*0490*/  IABS R3, R3 ;  /* 0x0000000300037213 */ /* 0x000fe20000000000 */
[----:B------:R-:W-:-:S03]  /*04a0*/  UIMAD UR4, UR4, UR16, URZ ;  /* 0x00000010040472a4 */ /* 0x000fc6000f8e023f */
[----:B------:R-:W3:Y:S01]  /*04b0*/  R2UR UR15, R3 ;  /* 0x00000000030f73c2 */ /* 0x000ee200000e0000 */
[----:B------:R-:W-:-:S04]  /*04c0*/  UIMAD.WIDE.U32 UR18, UR19, UR4, UR18 ;  /* 0x00000004131272a5 */ /* 0x000fc8000f8e0012 */
[----:B---3--:R-:W-:-:S04]  /*04d0*/  UIMAD.WIDE.U32 UR18, UR19, UR15, URZ ;  /* 0x0000000f131272a5 */ /* 0x008fc8000f8e003f */
[----:B----4-:R-:W-:-:S04]  /*04e0*/  UIMAD UR14, UR19, UR14, UR15 ;  /* 0x0000000e130e72a4 */ /* 0x010fc8000f8e020f */
        /* <DEDUP_REMOVED lines=9> */
.L_x_1534:
[----:B------:R-:W-:Y:S01]  /*0580*/  ULOP3.LUT UR8, UR8, 0xffff, URZ, 0xc0, !UPT ;  /* 0x0000ffff08087892 */ /* 0x000fe2000f8ec03f */
[----:B------:R-:W-:Y:S01]  /*0590*/  PLOP3.LUT P2, PT, PT, PT, PT, 0x80, 0x0 ;  /* 0x000000000000781c */ /* 0x000fe20003f4f070 */
[----:B------:R-:W-:Y:S01]  /*05a0*/  IMAD.MOV.U32 R6, RZ, RZ, RZ ;  /* 0x000000ffff067224 */ /* 0x000fe200078e00ff */
[----:B------:R-:W-:Y:S01]  /*05b0*/  CS2R R128, SRZ ;  /* 0x0000000000807805 */ /* 0x000fe2000001ff00 */
[----:B------:R-:W-:Y:S01]  /*05c0*/  UIMAD UR8, UR8, UR19, URZ ;  /* 0x00000013080872a4 */ /* 0x000fe2000f8e023f */
[----:B-1----:R-:W-:Y:S01]  /*05d0*/  IMAD.MOV.U32 R4, RZ, RZ, RZ ;  /* 0x000000ffff047224 */ /* 0x002fe200078e00ff */
        /* <DEDUP_REMOVED lines=78> */
[----:B------:R-:W1:Y:S01]  /*0ac0*/  S2R R12, SR_CTAID.X ;  /* 0x00000000000c7919 */ /* 0x000e620000002500 */
[----:B------:R-:W-:Y:S01]  /*0ad0*/  SHF.R.S32.HI R6, RZ, 0x1f, R2 ;  /* 0x0000001fff067819 */ /* 0x000fe20000011402 */
[----:B------:R-:W-:Y:S01]  /*0ae0*/  IMAD.MOV.U32 R3, RZ, RZ, c[0x0][0x2c4] ;  /* 0x0000b100ff037624 */ /* 0x000fe200078e00ff */
[----:B------:R-:W-:Y:S01]  /*0af0*/  USHF.R.S32.HI UR14, URZ, 0x1f, UR11 ;  /* 0x0000001f3f0e7899 */ /* 0x000fe2000801140b */
[----:B------:R3:W4:Y:S01]  /*0b00*/  @P1 LDG.E R4, [R4.64] ;  /* 0x0000000c04041981 */ /* 0x000722000c1e1900 */
[-C--:B------:R-:W-:Y:S01]  /*0b10*/  LEA.HI R18, R6, R2.reuse, RZ, 0x3 ;  /* 0x0000000206127211 */ /* 0x080fe200078f18ff */
[----:B------:R-:W-:Y:S01]  /*0b20*/  ULDC.64 UR4, c[0x0][0x1b8] ;  /* 0x00006e0000047ab9 */ /* 0x000fe20000000a00 */
[----:B------:R-:W-:Y:S01]  /*0b30*/  ISETP.NE.AND P0, PT, R3, 0x1, PT ;  /* 0x000000010300780c */ /* 0x000fe20003f05270 */
[----:B------:R-:W-:Y:S01]  /*0b40*/  UIMAD UR14, UR14, UR4, URZ ;  /* 0x000000040e0e72a4 */ /* 0x000fe2000f8e023f */
[----:B------:R-:W-:Y:S01]  /*0b50*/  LOP3.LUT R0, R18, 0xfffffff8, RZ, 0xc0, !PT ;  /* 0xfffffff812007812 */ /* 0x000fe200078ec0ff */
[----:B------:R-:W-:Y:S01]  /*0b60*/  UIMAD.WIDE.U32 UR16, UR11, UR4, URZ ;  /* 0x000000040b1072a5 */ /* 0x000fe2000f8e003f */
[----:B------:R-:W-:Y:S01]  /*0b70*/  SHF.R.S32.HI R18, RZ, 0x3, R18 ;  /* 0x00000003ff127819 */ /* 0x000fe20000011412 */
[----:B------:R-:W-:Y:S01]  /*0b80*/  UIMAD UR14, UR11, UR5, UR14 ;  /* 0x000000050b0e72a4 */ /* 0x000fe2000f8e020e */
[-C--:B------:R-:W-:Y:S01]  /*0b90*/  LEA.HI R14, R6, R2.reuse, RZ, 0x4 ;  /* 0x00000002060e7211 */ /* 0x080fe200078f20ff */
[----:B------:R-:W-:Y:S01]  /*0ba0*/  IMAD.IADD R0, R2, 0x1, -R0 ;  /* 0x0000000102007824 */ /* 0x000fe200078e0a00 */
[----:B------:R-:W-:Y:S01]  /*0bb0*/  USHF.R.S32.HI UR15, URZ, 0x1f, UR6 ;  /* 0x0000001f3f0f7899 */ /* 0x000fe20008011406 */
[----:B------:R-:W-:Y:S01]  /*0bc0*/  IMAD.SHL.U32 R251, R18, 0x40, RZ ;  /* 0x0000004012fb7824 */ /* 0x000fe200078e00ff */
[----:B------:R-:W-:Y:S01]  /*0bd0*/  ULDC.64 UR4, c[0x0][0x1c0] ;  /* 0x0000700000047ab9 */ /* 0x000fe20000000a00 */
[C---:B------:R-:W-:Y:S01]  /*0be0*/  IMAD R120, R0.reuse, 0x20, R18 ;  /* 0x0000002000787824 */ /* 0x040fe200078e0212 */
[----:B------:R-:W-:Y:S01]  /*0bf0*/  UIADD3 UR17, UR17, UR14, URZ ;  /* 0x0000000e11117290 */ /* 0x000fe2000fffe03f */
[----:B------:R-:W-:Y:S01]  /*0c00*/  IMAD.SHL.U32 R33, R0, 0x8, RZ ;  /* 0x0000000800217824 */ /* 0x000fe200078e00ff */
[----:B------:R-:W-:Y:S01]  /*0c10*/  UIMAD UR15, UR15, UR4, URZ ;  /* 0x000000040f0f72a4 */ /* 0x000fe2000f8e023f */
[----:B------:R-:W-:Y:S01]  /*0c20*/  LOP3.LUT R251, R251, 0x1c0, RZ, 0xc0, !PT ;  /* 0x000001c0fbfb7812 */ /* 0x000fe200078ec0ff */
[----:B------:R-:W-:Y:S01]  /*0c30*/  UIMAD.WIDE.U32 UR16, UR6, UR4, UR16 ;  /* 0x00000004061072a5 */ /* 0x000fe2000f8e0010 */
[----:B-1----:R-:W-:Y:S01]  /*0c40*/  IMAD R8, R12, 0x80, R120 ;  /* 0x000000800c087824 */ /* 0x002fe200078e0278 */
[----:B------:R-:W-:Y:S01]  /*0c50*/  UIMAD UR5, UR6, UR5, UR15 ;  /* 0x00000005060572a4 */ /* 0x000fe2000f8e020f */
[----:B------:R1:W-:Y:S01]  /*0c60*/  STL [R1+0x8], R120 ;  /* 0x0000087801007387 */ /* 0x0003e20000100800 */
[----:B------:R-:W-:Y:S01]  /*0c70*/  ULDC UR4, c[0x0][0x168] ;  /* 0x00005a0000047ab9 */ /* 0x000fe20000000800 */
[----:B------:R-:W-:Y:S01]  /*0c80*/  @P0 IMAD.HI.U32 R3, R8, c[0x0][0x2c8], RZ ;  /* 0x0000b20008030a27 */ /* 0x000fe200078e00ff */
[----:B------:R-:W-:Y:S01]  /*0c90*/  UIADD3 UR5, UR17, UR5, URZ ;  /* 0x0000000511057290 */ /* 0x000fe2000fffe03f */
[----:B------:R-:W-:Y:S01]  /*0ca0*/  LEA.HI R13, R6, R2, RZ, 0x6 ;  /* 0x00000002060d7211 */ /* 0x000fe200078f30ff */
[----:B------:R-:W-:Y:S01]  /*0cb0*/  BSSY B0, `(.L_x_1536) ;  /* 0x0000048000007945 */ /* 0x000fe20003800000 */
[----:B------:R-:W-:Y:S01]  /*0cc0*/  IMAD.MOV.U32 R7, RZ, RZ, R8 ;  /* 0x000000ffff077224 */ /* 0x000fe200078e0008 */
[----:B------:R-:W-:Y:S01]  /*0cd0*/  @P0 SHF.R.U32.HI R7, RZ, c[0x0][0x2cc], R3 ;  /* 0x0000b300ff070a19 */ /* 0x000fe20000011603 */
[----:B------:R-:W-:Y:S01]  /*0ce0*/  IMAD.U32 R11, RZ, RZ, UR17 ;  /* 0x00000011ff0b7e24 */ /* 0x000fe2000f8e00ff */
[----:B------:R-:W-:Y:S01]  /*0cf0*/  ISETP.GE.AND P3, PT, R33, c[0x0][0x198], PT ;  /* 0x0000660021007a0c */ /* 0x000fe20003f66270 */
[----:B------:R-:W-:Y:S01]  /*0d00*/  IMAD.U32 R10, RZ, RZ, UR16 ;  /* 0x00000010ff0a7e24 */ /* 0x000fe2000f8e00ff */
[--C-:B---3--:R-:W-:Y:S01]  /*0d10*/  SHF.R.S32.HI R5, RZ, 0x1f, R7.reuse ;  /* 0x0000001fff057819 */ /* 0x108fe20000011407 */
[----:B------:R-:W-:-:S02]  /*0d20*/  IMAD.MOV R3, RZ, RZ, -R7 ;  /* 0x000000ffff037224 */ /* 0x000fc400078e0a07 */
[----:B------:R-:W-:Y:S01]  /*0d30*/  IMAD.U32 R11, RZ, RZ, UR5 ;  /* 0x00000005ff0b7e24 */ /* 0x000fe2000f8e00ff */
[----:B------:R-:W-:Y:S01]  /*0d40*/  ULDC UR5, c[0x0][0x2c4] ;  /* 0x0000b10000057ab9 */ /* 0x000fe20000000800 */
[----:B------:R-:W-:Y:S01]  /*0d50*/  IMAD R5, R5, c[0x0][0x1b0], RZ ;  /* 0x00006c0005057a24 */ /* 0x000fe200078e02ff */
[----:B------:R-:W-:Y:S01]  /*0d60*/  UIMAD UR4, UR5, UR4, URZ ;  /* 0x00000004050472a4 */ /* 0x000fe2000f8e023f */
[----:B------:R-:W-:Y:S02]  /*0d70*/  IMAD R3, R3, c[0x0][0x2c4], R8 ;  /* 0x0000b10003037a24 */ /* 0x000fe400078e0208 */
[----:B------:R-:W-:-:S04]  /*0d80*/  IMAD.WIDE.U32 R10, R7, c[0x0][0x1b0], R10 ;  /* 0x00006c00070a7a25 */ /* 0x000fc800078e000a */
[----:B------:R-:W-:Y:S01]  /*0d90*/  IMAD R7, R7, c[0x0][0x1b4], R5 ;  /* 0x00006d0007077a24 */ /* 0x000fe200078e0205 */
[----:B------:R-:W-:Y:S01]  /*0da0*/  SHF.R.S32.HI R5, RZ, 0x1f, R3 ;  /* 0x0000001fff057819 */ /* 0x000fe20000011403 */
[----:B------:R-:W-:Y:S01]  /*0db0*/  IMAD.MOV.U32 R8, RZ, RZ, R10 ;  /* 0x000000ffff087224 */ /* 0x000fe200078e000a */
[----:B------:R-:W-:Y:S01]  /*0dc0*/  IADD3 R10, R33, 0x40, RZ ;  /* 0x00000040210a7810 */ /* 0x000fe20007ffe0ff */
[----:B------:R-:W-:Y:S02]  /*0dd0*/  IMAD.IADD R9, R11, 0x1, R7 ;  /* 0x000000010b097824 */ /* 0x000fe400078e0207 */
[----:B------:R-:W-:Y:S01]  /*0de0*/  IMAD R11, R5, c[0x0][0x1a8], RZ ;  /* 0x00006a00050b7a24 */ /* 0x000fe200078e02ff */
[----:B------:R-:W-:Y:S01]  /*0df0*/  ISETP.GE.AND P4, PT, R10, c[0x0][0x198], PT ;  /* 0x000066000a007a0c */ /* 0x000fe20003f86270 */
[----:B------:R-:W-:-:S04]  /*0e00*/  IMAD.WIDE.U32 R8, R3, c[0x0][0x1a8], R8 ;  /* 0x00006a0003087a25 */ /* 0x000fc800078e0008 */
[----:B------:R-:W-:Y:S01]  /*0e10*/  IMAD R11, R3, c[0x0][0x1ac], R11 ;  /* 0x00006b00030b7a24 */ /* 0x000fe200078e020b */
[----:B------:R-:W-:Y:S01]  /*0e20*/  LOP3.LUT R3, R14, 0xfffffff0, RZ, 0xc0, !PT ;  /* 0xfffffff00e037812 */ /* 0x000fe200078ec0ff */
[----:B------:R-:W-:Y:S01]  /*0e30*/  IMAD R12, R12, 0x80, R18 ;  /* 0x000000800c0c7824 */ /* 0x000fe200078e0212 */
[----:B------:R-:W-:Y:S01]  /*0e40*/  LEA R20, P0, R8, c[0x0][0x160], 0x1 ;  /* 0x0000580008147a11 */ /* 0x000fe200078008ff */
[----:B------:R-:W-:Y:S01]  /*0e50*/  IMAD.IADD R11, R9, 0x1, R11 ;  /* 0x00000001090b7824 */ /* 0x000fe200078e020b */
[----:B------:R-:W-:Y:S01]  /*0e60*/  IADD3 R9, R33, 0x80, RZ ;  /* 0x0000008021097810 */ /* 0x000fe20007ffe0ff */
[----:B------:R-:W-:Y:S02]  /*0e70*/  IMAD.IADD R3, R2, 0x1, -R3 ;  /* 0x0000000102037824 */ /* 0x000fe400078e0a03 */
[----:B------:R-:W-:Y:S01]  /*0e80*/  IMAD.SHL.U32 R13, R13, 0x8, RZ ;  /* 0x000000080d0d7824 */ /* 0x000fe200078e00ff */
[----:B------:R-:W-:Y:S01]  /*0e90*/  LEA.HI.X R11, R8, c[0x0][0x164], R11, 0x1, P0 ;  /* 0x00005900080b7a11 */ /* 0x000fe200000f0c0b */
[----:B------:R1:W3:Y:S01]  /*0ea0*/  SHFL.IDX PT, R22, R20, RZ, 0x181f ;  /* 0x00181fff14167589 */ /* 0x0002e200000e0000 */
[----:B------:R-:W-:-:S02]  /*0eb0*/  SHF.R.S32.HI R7, RZ, 0x1f, R3 ;  /* 0x0000001fff077819 */ /* 0x000fc40000011403 */
[----:B------:R-:W-:Y:S01]  /*0ec0*/  ISETP.GE.AND P0, PT, R12, UR4, PT ;  /* 0x000000040c007c0c */ /* 0x000fe2000bf06270 */
[----:B------:R1:W2:Y:S01]  /*0ed0*/  SHFL.IDX PT, R23, R11, RZ, 0x181f ;  /* 0x00181fff0b177589 */ /* 0x0002a200000e0000 */
[----:B------:R-:W-:Y:S02]  /*0ee0*/  LEA.HI R7, R7, R3, RZ, 0x3 ;  /* 0x0000000307077211 */ /* 0x000fe400078f18ff */
[----:B------:R-:W-:Y:S02]  /*0ef0*/  IADD3 R8, R33, 0xc0, RZ ;  /* 0x000000c021087810 */ /* 0x000fe40007ffe0ff */
[----:B------:R-:W-:Y:S02]  /*0f00*/  LOP3.LUT R5, R7, 0xfffffff8, RZ, 0xc0, !PT ;  /* 0xfffffff807057812 */ /* 0x000fe400078ec0ff */
[----:B------:R-:W-:Y:S02]  /*0f10*/  ISETP.GE.AND P6, PT, R9, c[0x0][0x198], PT ;  /* 0x0000660009007a0c */ /* 0x000fe40003fc6270 */
[----:B------:R-:W-:Y:S01]  /*0f20*/  ISETP.GE.AND P5, PT, R8, c[0x0][0x198], PT ;  /* 0x0000660008007a0c */ /* 0x000fe20003fa6270 */
[----:B------:R-:W-:-:S02]  /*0f30*/  IMAD.IADD R5, R3, 0x1, -R5 ;  /* 0x0000000103057824 */ /* 0x000fc400078e0a05 */
[----:B------:R-:W-:Y:S01]  /*0f40*/  IMAD.MOV.U32 R3, RZ, RZ, 0x20 ;  /* 0x00000020ff037424 */ /* 0x000fe200078e00ff */
[----:B----4-:R4:W5:Y:S02]  /*0f50*/  @P1 R2UR UR14, R4 ;  /* 0x00000000040e13c2 */ /* 0x01096400000e0000 */
[----:B------:R-:W-:Y:S01]  /*0f60*/  R2P PR, R5, 0x6 ;  /* 0x0000000605007804 */ /* 0x000fe20000000000 */
[----:B-----5:R-:W-:-:S04]  /*0f70*/  @!UP0 UMOV UR14, UR6 ;  /* 0x00000006000e8c82 */ /* 0x020fc80008000000 */
[----:B------:R-:W-:Y:S02]  /*0f80*/  SEL R3, R3, 0xffffffe0, !P2 ;  /* 0xffffffe003037807 */ /* 0x000fe40005000000 */
[----:B----4-:R-:W-:Y:S02]  /*0f90*/  SHF.R.U32.HI R4, RZ, 0x3, R251 ;  /* 0x00000003ff047819 */ /* 0x010fe400000116fb */
[----:B------:R-:W-:-:S04]  /*0fa0*/  LOP3.LUT R251, R251, 0x38, R33, 0xf8, !PT ;  /* 0x00000038fbfb7812 */ /* 0x000fc800078ef821 */
[----:B------:R-:W-:Y:S01]  /*0fb0*/  LOP3.LUT R251, R251, R4, RZ, 0x3c, !PT ;  /* 0x00000004fbfb7212 */ /* 0x000fe200078e3cff */
[----:B------:R-:W-:-:S03]  /*0fc0*/  IMAD.MOV.U32 R4, RZ, RZ, 0x10 ;  /* 0x00000010ff047424 */ /* 0x000fc600078e00ff */
[----:B------:R-:W-:Y:S02]  /*0fd0*/  LOP3.LUT R251, R251, 0xfffffe00, R13, 0xf8, !PT ;  /* 0xfffffe00fbfb7812 */ /* 0x000fe400078ef80d */
[----:B------:R-:W-:Y:S01]  /*0fe0*/  SEL R4, R4, 0xfffffff0, !P1 ;  /* 0xfffffff004047807 */ /* 0x000fe20004800000 */
[----:B------:R-:W-:Y:S05]  /*0ff0*/  @P0 BRA `(.L_x_1537) ;  /* 0x0000013000000947 */ /* 0x000fea0003800000 */
[----:B-123--:R-:W-:Y:S01]  /*1000*/  SHF.R.S32.HI R16, RZ, 0x1f, R10 ;  /* 0x0000001fff107819 */ /* 0x00efe2000001140a */
[----:B------:R-:W-:Y:S01]  /*1010*/  IMAD.SHL.U32 R17, R251, 0x2, RZ ;  /* 0x00000002fb117824 */ /* 0x000fe200078e00ff */
[----:B------:R-:W-:Y:S01]  /*1020*/  SHF.R.S32.HI R15, RZ, 0x1f, R9 ;  /* 0x0000001fff0f7819 */ /* 0x000fe20000011409 */
[----:B------:R-:W-:Y:S01]  /*1030*/  IMAD.WIDE R24, R33, 0x2, R22 ;  /* 0x0000000221187825 */ /* 0x000fe200078e0216 */
[----:B------:R-:W-:Y:S02]  /*1040*/  SHF.R.S32.HI R13, RZ, 0x1f, R8 ;  /* 0x0000001fff0d7819 */ /* 0x000fe40000011408 */
[----:B------:R-:W-:Y:S02]  /*1050*/  LEA.HI R16, R16, R10, RZ, 0x3 ;  /* 0x0000000a10107211 */ /* 0x000fe400078f18ff */
[----:B------:R-:W-:Y:S01]  /*1060*/  LEA.HI R15, R15, R9, RZ, 0x3 ;  /* 0x000000090f0f7211 */ /* 0x000fe200078f18ff */
[----:B------:R-:W-:Y:S01]  /*1070*/  @!PT LDS RZ, [RZ] ;  /* 0x00000000fffff984 */ /* 0x000fe20000000800 */
[----:B------:R1:W-:Y:S01]  /*1080*/  LDGSTS.E.BYPASS.LTC128B.128 [R17+0x18100], [R24.64], !P3 ;  /* 0x1810000018117fae */ /* 0x0003e2000d901d4c */
[----:B------:R-:W-:-:S02]  /*1090*/  LEA.HI R13, R13, R8, RZ, 0x3 ;  /* 0x000000080d0d7211 */ /* 0x000fc400078f18ff */
[----:B------:R-:W-:Y:S02]  /*10a0*/  LOP3.LUT R16, R16, 0xfffffff8, RZ, 0xc0, !PT ;  /* 0xfffffff810107812 */ /* 0x000fe400078ec0ff */
[----:B------:R-:W-:Y:S02]  /*10b0*/  LOP3.LUT R15, R15, 0xfffffff8, RZ, 0xc0, !PT ;  /* 0xfffffff80f0f7812 */ /* 0x000fe400078ec0ff */
[----:B------:R-:W-:Y:S01]  /*10c0*/  LOP3.LUT R13, R13, 0xfffffff8, RZ, 0xc0, !PT ;  /* 0xfffffff80d0d7812 */ /* 0x000fe200078ec0ff */
[----:B------:R-:W-:-:S04]  /*10d0*/  IMAD.WIDE R26, R16, 0x2, R22 ;  /* 0x00000002101a7825 */ /* 0x000fc800078e0216 */
[--C-:B------:R-:W-:Y:S01]  /*10e0*/  IMAD.WIDE R28, R15, 0x2, R22.reuse ;  /* 0x000000020f1c7825 */ /* 0x100fe200078e0216 */
[----:B------:R1:W-:Y:S03]  /*10f0*/  LDGSTS.E.BYPASS.LTC128B.128 [R17+0x1c100], [R26.64], !P4 ;  /* 0x1c1000001a117fae */ /* 0x0003e6000e101d4c */
[----:B------:R-:W-:Y:S01]  /*1100*/  IMAD.WIDE R22, R13, 0x2, R22 ;  /* 0x000000020d167825 */ /* 0x000fe200078e0216 */
[----:B------:R1:W-:Y:S04]  /*1110*/  LDGSTS.E.BYPASS.LTC128B.128 [R17+0x20100], [R28.64], !P6 ;  /* 0x201000001c117fae */ /* 0x0003e8000f101d4c */
[----:B------:R1:W-:Y:S02]  /*1120*/  LDGSTS.E.BYPASS.LTC128B.128 [R17+0x24100], [R22.64], !P5 ;  /* 0x2410000016117fae */ /* 0x0003e4000e901d4c */
.L_x_1537:
[----:B-123--:R-:W-:Y:S05]  /*1130*/  BSYNC B0 ;  /* 0x0000000000007941 */ /* 0x00efea0003800000 */
.L_x_1536:
[----:B------:R-:W-:Y:S01]  /*1140*/  IADD3 R13, R12, 0x20, RZ ;  /* 0x000000200c0d7810 */ /* 0x000fe20007ffe0ff */
[----:B------:R1:W2:Y:S01]  /*1150*/  SHFL.IDX PT, R23, R11, 0x1, 0x181f ;  /* 0x00381f000b177f89 */ /* 0x0002a200000e0000 */
[----:B------:R-:W-:Y:S02]  /*1160*/  BSSY B0, `(.L_x_1538) ;  /* 0x0000017000007945 */ /* 0x000fe40003800000 */
[----:B------:R-:W-:Y:S01]  /*1170*/  ISETP.GE.AND P0, PT, R13, UR4, PT ;  /* 0x000000040d007c0c */ /* 0x000fe2000bf06270 */
[----:B------:R1:W3:-:S12]  /*1180*/  SHFL.IDX PT, R22, R20, 0x1, 0x181f ;  /* 0x00381f0014167f89 */ /* 0x0002d800000e0000 */
[----:B------:R-:W-:Y:S05]  /*1190*/  @P0 BRA `(.L_x_1539) ;  /* 0x0000013000000947 */ /* 0x000fea0003800000 */
[----:B------:R-:W-:Y:S01]  /*11a0*/  SHF.R.S32.HI R16, RZ, 0x1f, R10 ;  /* 0x0000001fff107819 */ /* 0x000fe2000001140a */
[----:B------:R-:W-:Y:S01]  /*11b0*/  IMAD.SHL.U32 R17, R251, 0x2, RZ ;  /* 0x00000002fb117824 */ /* 0x000fe200078e00ff */
[----:B------:R-:W-:Y:S01]  /*11c0*/  SHF.R.S32.HI R15, RZ, 0x1f, R9 ;  /* 0x0000001fff0f7819 */ /* 0x000fe20000011409 */
[----:B--23--:R-:W-:Y:S01]  /*11d0*/  IMAD.WIDE R24, R33, 0x2, R22 ;  /* 0x0000000221187825 */ /* 0x00cfe200078e0216 */
        /* <DEDUP_REMOVED lines=15> */
.L_x_1539:
[----:B------:R-:W-:Y:S05]  /*12d0*/  BSYNC B0 ;  /* 0x0000000000007941 */ /* 0x000fea0003800000 */
.L_x_1538:
[----:B------:R-:W-:Y:S01]  /*12e0*/  IADD3 R13, R12, 0x40, RZ ;  /* 0x000000400c0d7810 */ /* 0x000fe20007ffe0ff */
[----:B--2---:R2:W4:Y:S01]  /*12f0*/  SHFL.IDX PT, R23, R11, 0x2, 0x181f ;  /* 0x00581f000b177f89 */ /* 0x00452200000e0000 */
[----:B------:R-:W-:Y:S02]  /*1300*/  BSSY B0, `(.L_x_1540) ;  /* 0x0000017000007945 */ /* 0x000fe40003800000 */
[----:B------:R-:W-:Y:S01]  /*1310*/  ISETP.GE.AND P0, PT, R13, UR4, PT ;  /* 0x000000040d007c0c */ /* 0x000fe2000bf06270 */
[----:B---3--:R2:W3:-:S12]  /*1320*/  SHFL.IDX PT, R22, R20, 0x2, 0x181f ;  /* 0x00581f0014167f89 */ /* 0x0084d800000e0000 */
[----:B------:R-:W-:Y:S05]  /*1330*/  @P0 BRA `(.L_x_1541) ;  /* 0x0000013000000947 */ /* 0x000fea0003800000 */
[----:B------:R-:W-:Y:S01]  /*1340*/  SHF.R.S32.HI R16, RZ, 0x1f, R10 ;  /* 0x0000001fff107819 */ /* 0x000fe2000001140a */
[----:B------:R-:W-:Y:S01]  /*1350*/  IMAD.SHL.U32 R17, R251, 0x2, RZ ;  /* 0x00000002fb117824 */ /* 0x000fe200078e00ff */
[----:B------:R-:W-:Y:S01]  /*1360*/  SHF.R.S32.HI R15, RZ, 0x1f, R9 ;  /* 0x0000001fff0f7819 */ /* 0x000fe20000011409 */
[----:B---34-:R-:W-:Y:S01]  /*1370*/  IMAD.WIDE R24, R33, 0x2, R22 ;  /* 0x0000000221187825 */ /* 0x018fe200078e0216 */
        /* <DEDUP_REMOVED lines=15> */
.L_x_1541:
[----:B------:R-:W-:Y:S05]  /*1470*/  BSYNC B0 ;  /* 0x0000000000007941 */ /* 0x000fea0003800000 */
.L_x_1540:
[----:B-12---:R-:W-:Y:S01]  /*1480*/  SHFL.IDX PT, R20, R20, 0x3, 0x181f ;  /* 0x00781f0014147f89 */ /* 0x006fe200000e0000 */
[----:B------:R-:W-:Y:S01]  /*1490*/  IADD3 R12, R12, 0x60, RZ ;  /* 0x000000600c0c7810 */ /* 0x000fe20007ffe0ff */
[----:B------:R-:W-:Y:S01]  /*14a0*/  UMOV UR6, 0x60 ;  /* 0x0000006000067882 */ /* 0x000fe20000000000 */
[----:B------:R-:W-:Y:S01]  /*14b0*/  SHF.R.S32.HI R31, RZ, 0x1f, R10 ;  /* 0x0000001fff1f7819 */ /* 0x000fe2000001140a */
[----:B------:R-:W1:Y:S01]  /*14c0*/  SHFL.IDX PT, R21, R11, 0x3, 0x181f ;  /* 0x00781f000b157f89 */ /* 0x000e6200000e0000 */
[----:B------:R-:W-:Y:S01]  /*14d0*/  ISETP.GE.AND P0, PT, R12, UR4, PT ;  /* 0x000000040c007c0c */ /* 0x000fe2000bf06270 */
[----:B------:R-:W-:Y:S01]  /*14e0*/  IMAD.MOV.U32 R252, RZ, RZ, c[0x0][0x2b8] ;  /* 0x0000ae00fffc7624 */ /* 0x000fe200078e00ff */
[----:B---3--:R-:W-:Y:S01]  /*14f0*/  SHF.R.S32.HI R29, RZ, 0x1f, R9 ;  /* 0x0000001fff1d7819 */ /* 0x008fe20000011409 */
[----:B------:R-:W-:Y:S01]  /*1500*/  UIMAD UR6, UR7, UR6, -0x60 ;  /* 0xffffffa0070674a4 */ /* 0x000fe2000f8e0206 */
[----:B------:R-:W-:Y:S01]  /*1510*/  SHF.R.S32.HI R28, RZ, 0x1f, R8 ;  /* 0x0000001fff1c7819 */ /* 0x000fe20000011408 */
[----:B------:R-:W-:Y:S01]  /*1520*/  IMAD.SHL.U32 R251, R251, 0x2, RZ ;  /* 0x00000002fbfb7824 */ /* 0x000fe200078e00ff */
[----:B------:R-:W-:Y:S01]  /*1530*/  LEA.HI R31, R31, R10, RZ, 0x3 ;  /* 0x0000000a1f1f7211 */ /* 0x000fe200078f18ff */
[----:B------:R-:W-:Y:S01]  /*1540*/  USHF.R.S32.HI UR15, URZ, 0x1f, UR14 ;  /* 0x0000001f3f0f7899 */ /* 0x000fe2000801140e */
[----:B------:R-:W-:Y:S01]  /*1550*/  LEA.HI R29, R29, R9, RZ, 0x3 ;  /* 0x000000091d1d7211 */ /* 0x000fe200078f18ff */
[----:B------:R-:W-:Y:S01]  /*1560*/  ULDC.64 UR4, c[0x0][0x2b0] ;  /* 0x0000ac0000047ab9 */ /* 0x000fe20000000a00 */
[----:B------:R-:W-:Y:S01]  /*1570*/  LEA.HI R28, R28, R8, RZ, 0x3 ;  /* 0x000000081c1c7211 */ /* 0x000fe200078f18ff */
[----:B------:R-:W-:Y:S01]  /*1580*/  UIMAD UR15, UR15, UR4, URZ ;  /* 0x000000040f0f72a4 */ /* 0x000fe2000f8e023f */
[----:B------:R-:W-:Y:S01]  /*1590*/  LOP3.LUT R31, R31, 0xfffffff8, RZ, 0xc0, !PT ;  /* 0xfffffff81f1f7812 */ /* 0x000fe200078ec0ff */
[----:B------:R-:W-:Y:S01]  /*15a0*/  UIMAD.WIDE.U32 UR16, UR14, UR4, URZ ;  /* 0x000000040e1072a5 */ /* 0x000fe2000f8e003f */
[----:B------:R-:W-:Y:S01]  /*15b0*/  LOP3.LUT R29, R29, 0xfffffff8, RZ, 0xc0, !PT ;  /* 0xfffffff81d1d7812 */ /* 0x000fe200078ec0ff */
[----:B------:R-:W-:Y:S01]  /*15c0*/  UIMAD UR15, UR14, UR5, UR15 ;  /* 0x000000050e0f72a4 */ /* 0x000fe2000f8e020f */
[----:B------:R-:W-:Y:S01]  /*15d0*/  ISETP.NE.AND P2, PT, R252, 0x1, PT ;  /* 0x00000001fc00780c */ /* 0x000fe20003f45270 */
[----:B------:R-:W-:Y:S01]  /*15e0*/  IMAD.MOV.U32 R19, RZ, RZ, RZ ;  /* 0x000000ffff137224 */ /* 0x000fe200078e00ff */
[----:B------:R-:W-:Y:S01]  /*15f0*/  LOP3.LUT R28, R28, 0xfffffff8, RZ, 0xc0, !PT ;  /* 0xfffffff81c1c7812 */ /* 0x000fe200078ec0ff */
[----:B------:R-:W-:Y:S01]  /*1600*/  UIADD3 UR15, UR17, UR15, URZ ;  /* 0x0000000f110f7290 */ /* 0x000fe2000fffe03f */
[----:B------:R-:W-:Y:S01]  /*1610*/  IADD3 R13, R120, UR6, RZ ;  /* 0x00000006780d7c10 */ /* 0x000fe2000fffe0ff */
[----:B-1--4-:R-:W-:-:S03]  /*1620*/  @!P0 IMAD.WIDE R22, R33, 0x2, R20 ;  /* 0x0000000221168825 */ /* 0x012fc600078e0214 */
[----:B------:R-:W-:Y:S01]  /*1630*/  ISETP.GE.AND P1, PT, R13, UR10, PT ;  /* 0x0000000a0d007c0c */ /* 0x000fe2000bf26270 */
[----:B------:R-:W-:Y:S01]  /*1640*/  @!P0 IMAD.WIDE R16, R31, 0x2, R20 ;  /* 0x000000021f108825 */ /* 0x000fe200078e0214 */
[----:B------:R-:W-:Y:S01]  /*1650*/  @!PT LDS RZ, [RZ] ;  /* 0x00000000fffff984 */ /* 0x000fe20000000800 */
[----:B------:R1:W-:Y:S01]  /*1660*/  @!P0 LDGSTS.E.BYPASS.LTC128B.128 [R251+0x1b100], [R22.64], !P3 ;  /* 0x1b10000016fb8fae */ /* 0x0003e2000d901d4c */
[----:B------:R-:W-:Y:S02]  /*1670*/  IADD3 R11, R13, UR9, RZ ;  /* 0x000000090d0b7c10 */ /* 0x000fe4000fffe0ff */
[----:B------:R-:W-:Y:S01]  /*1680*/  IMAD.SHL.U32 R249, R0, 0x40, RZ ;  /* 0x0000004000f97824 */ /* 0x000fe200078e00ff */
[----:B------:R2:W-:Y:S01]  /*1690*/  @!P0 LDGSTS.E.BYPASS.LTC128B.128 [R251+0x1f100], [R16.64], !P4 ;  /* 0x1f10000010fb8fae */ /* 0x0005e2000e101d4c */
[----:B------:R-:W-:Y:S01]  /*16a0*/  ISETP.GT.OR P1, PT, R120, 0x5f, P1 ;  /* 0x0000005f7800780c */ /* 0x000fe20000f24670 */
[----:B------:R-:W-:Y:S01]  /*16b0*/  @P2 IMAD.HI.U32 R15, R11, c[0x0][0x2bc], RZ ;  /* 0x0000af000b0f2a27 */ /* 0x000fe200078e00ff */
[----:B------:R-:W-:Y:S02]  /*16c0*/  USHF.R.S32.HI UR14, URZ, 0x1f, UR11 ;  /* 0x0000001f3f0e7899 */ /* 0x000fe4000801140b */
[----:B------:R-:W-:Y:S01]  /*16d0*/  ULDC.64 UR4, c[0x0][0x1e8] ;  /* 0x00007a0000047ab9 */ /* 0x000fe20000000a00 */
[----:B------:R-:W-:Y:S01]  /*16e0*/  IMAD.MOV.U32 R12, RZ, RZ, R11 ;  /* 0x000000ffff0c7224 */ /* 0x000fe200078e000b */
[----:B------:R-:W-:-:S07]  /*16f0*/  @P2 SHF.R.U32.HI R12, RZ, c[0x0][0x2c0], R15 ;  /* 0x0000b000ff0c2a19 */ /* 0x000fce000001160f */
[----:B------:R-:W-:-:S04]  /*1700*/  @!P1 IADD3 R15, P2, R12, UR16, RZ ;  /* 0x000000100c0f9c10 */ /* 0x000fc8000ff5e0ff */
[----:B------:R-:W-:Y:S01]  /*1710*/  @!P1 LEA.HI.X.SX32 R13, R12, UR15, 0x1, P2 ;  /* 0x0000000f0c0d9c11 */ /* 0x000fe200090f0eff */
[----:B-1----:R-:W-:-:S04]  /*1720*/  @!P0 IMAD.WIDE R22, R29, 0x2, R20 ;  /* 0x000000021d168825 */ /* 0x002fc800078e0214 */
[----:B------:R-:W-:Y:S01]  /*1730*/  @!P0 IMAD.WIDE R20, R28, 0x2, R20 ;  /* 0x000000021c148825 */ /* 0x000fe200078e0214 */
[----:B------:R1:W-:Y:S01]  /*1740*/  @!P0 LDGSTS.E.BYPASS.LTC128B.128 [R251+0x23100], [R22.64], !P6 ;  /* 0x2310000016fb8fae */ /* 0x0003e2000f101d4c */
[----:B--2---:R-:W-:-:S03]  /*1750*/  @!P1 LEA R16, P2, R15, c[0x0][0x2a0], 0x2 ;  /* 0x0000a8000f109a11 */ /* 0x004fc600078410ff */
[----:B------:R2:W-:Y:S01]  /*1760*/  @!P0 LDGSTS.E.BYPASS.LTC128B.128 [R251+0x27100], [R20.64], !P5 ;  /* 0x2710000014fb8fae */ /* 0x0005e2000e901d4c */
[----:B------:R-:W-:-:S03]  /*1770*/  @!P1 LEA.HI.X R17, R15, c[0x0][0x2a4], R13, 0x2, P2 ;  /* 0x0000a9000f119a11 */ /* 0x000fc600010f140d */
[----:B------:R-:W0:Y:S04]  /*1780*/  LDGDEPBAR ;  /* 0x00000000000079af */ /* 0x000e280000000000 */
[----:B------:R-:W-:Y:S06]  /*1790*/  BAR.SYNC.DEFER_BLOCKING 0x0 ;  /* 0x0000000000007b1d */ /* 0x000fec0000010000 */
[----:B------:R3:W4:Y:S01]  /*17a0*/  @!P1 LDG.E R19, [R16.64] ;  /* 0x0000000c10139981 */ /* 0x000722000c1e1900 */
[----:B------:R-:W-:Y:S01]  /*17b0*/  IMAD.MOV R12, RZ, RZ, -R12 ;  /* 0x000000ffff0c7224 */ /* 0x000fe200078e0a0c */
[----:B------:R-:W-:Y:S01]  /*17c0*/  LOP3.LUT R249, R249, 0x1c0, RZ, 0xc0, !PT ;  /* 0x000001c0f9f97812 */ /* 0x000fe200078ec0ff */
[----:B------:R-:W-:Y:S01]  /*17d0*/  UIMAD UR18, UR14, UR4, URZ ;  /* 0x000000040e1272a4 */ /* 0x000fe2000f8e023f */
[----:B------:R-:W-:Y:S01]  /*17e0*/  SHF.R.S32.HI R15, RZ, 0x4, R14 ;  /* 0x00000004ff0f7819 */ /* 0x000fe2000001140e */
[----:B------:R-:W-:Y:S01]  /*17f0*/  IMAD R26, R12, c[0x0][0x2b8], R11 ;  /* 0x0000ae000c1a7a24 */ /* 0x000fe200078e020b */
[----:B------:R-:W-:Y:S01]  /*1800*/  UIMAD.WIDE.U32 UR20, UR11, UR4, URZ ;  /* 0x000000040b1472a5 */ /* 0x000fe2000f8e003f */
[----:B------:R-:W-:Y:S01]  /*1810*/  IMAD.SHL.U32 R11, R18, 0x8, RZ ;  /* 0x00000008120b7824 */ /* 0x000fe200078e00ff */
[----:B------:R-:W-:Y:S01]  /*1820*/  LEA.HI R14, R14, R15, RZ, 0x1 ;  /* 0x0000000f0e0e7211 */ /* 0x000fe200078f08ff */
[----:B--2---:R-:W-:Y:S01]  /*1830*/  IMAD.WIDE.U32 R20, R26, c[0x0][0x1e0], RZ ;  /* 0x000078001a147a25 */ /* 0x004fe200078e00ff */
[----:B------:R-:W-:Y:S01]  /*1840*/  SHF.R.S32.HI R13, RZ, 0x1f, R26 ;  /* 0x0000001fff0d7819 */ /* 0x000fe2000001141a */
[----:B------:R-:W-:Y:S01]  /*1850*/  UIMAD UR18, UR11, UR5, UR18 ;  /* 0x000000050b1272a4 */ /* 0x000fe2000f8e0212 */
[----:B------:R-:W-:Y:S01]  /*1860*/  LOP3.LUT R11, R249, 0x8, R11, 0xf8, !PT ;  /* 0x00000008f90b7812 */ /* 0x000fe200078ef80b */
[----:B------:R-:W-:Y:S01]  /*1870*/  STL [R1+0x4], R26 ;  /* 0x0000041a01007387 */ /* 0x000fe20000100800 */
[----:B------:R-:W-:Y:S01]  /*1880*/  SHF.R.U32.HI R249, RZ, 0x3, R249 ;  /* 0x00000003fff97819 */ /* 0x000fe200000116f9 */
[C---:B------:R-:W-:Y:S01]  /*1890*/  IMAD R12, R13.reuse, c[0x0][0x1e0], RZ ;  /* 0x000078000d0c7a24 */ /* 0x040fe200078e02ff */
[----:B------:R-:W-:Y:S01]  /*18a0*/  LOP3.LUT R14, R14, 0xfffffffe, RZ, 0xc0, !PT ;  /* 0xfffffffe0e0e7812 */ /* 0x000fe200078ec0ff */
[----:B------:R-:W-:Y:S01]  /*18b0*/  IMAD R13, R13, c[0x0][0x208], RZ ;  /* 0x000082000d0d7a24 */ /* 0x000fe200078e02ff */
[----:B------:R-:W-:Y:S01]  /*18c0*/  LOP3.LUT R249, R11, R249, RZ, 0x3c, !PT ;  /* 0x000000f90bf97212 */ /* 0x000fe200078e3cff */
[C---:B------:R-:W-:Y:S01]  /*18d0*/  IMAD R12, R26.reuse, c[0x0][0x1e4], R12 ;  /* 0x000079001a0c7a24 */ /* 0x040fe200078e020c */
[----:B------:R-:W-:Y:S01]  /*18e0*/  UIADD3 UR18, UR21, UR18, URZ ;  /* 0x0000001215127290 */ /* 0x000fe2000fffe03f */
[----:B------:R-:W-:Y:S01]  /*18f0*/  IMAD.IADD R14, R15, 0x1, -R14 ;  /* 0x000000010f0e7824 */ /* 0x000fe200078e0a0e */
[----:B------:R-:W-:Y:S01]  /*1900*/  ULDC.64 UR4, c[0x0][0x210] ;  /* 0x0000840000047ab9 */ /* 0x000fe20000000a00 */
[----:B------:R-:W-:Y:S01]  /*1910*/  IMAD.IADD R21, R21, 0x1, R12 ;  /* 0x0000000115157824 */ /* 0x000fe200078e020c */
[----:B------:R-:W-:Y:S01]  /*1920*/  UIMAD UR14, UR14, UR4, URZ ;  /* 0x000000040e0e72a4 */ /* 0x000fe2000f8e023f */
[----:B---3--:R-:W-:Y:S01]  /*1930*/  IMAD.WIDE.U32 R16, R26, c[0x0][0x208], RZ ;  /* 0x000082001a107a25 */ /* 0x008fe200078e00ff */
[----:B------:R-:W-:Y:S01]  /*1940*/  UIMAD.WIDE.U32 UR22, UR11, UR4, URZ ;  /* 0x000000040b1672a5 */ /* 0x000fe2000f8e003f */
[----:B------:R-:W-:Y:S01]  /*1950*/  LOP3.LUT P1, RZ, R0, 0x2, RZ, 0xc0, !PT ;  /* 0x0000000200ff7812 */ /* 0x000fe2000782c0ff */
[----:B------:R-:W-:Y:S01]  /*1960*/  UIMAD UR4, UR11, UR5, UR14 ;  /* 0x000000050b0472a4 */ /* 0x000fe2000f8e020e */
[----:B------:R-:W-:Y:S01]  /*1970*/  IMAD R13, R26, c[0x0][0x20c], R13 ;  /* 0x000083001a0d7a24 */ /* 0x000fe200078e020d */
[----:B------:R-:W-:Y:S01]  /*1980*/  UIADD3 UR5, UR7, -0x1, URZ ;  /* 0xffffffff07057890 */ /* 0x000fe2000fffe03f */
[----:B------:R-:W-:Y:S01]  /*1990*/  IMAD R249, R14, 0x200, R249 ;  /* 0x000002000ef97824 */ /* 0x000fe200078e02f9 */
[----:B------:R-:W-:Y:S01]  /*19a0*/  UIADD3 UR4, UR23, UR4, URZ ;  /* 0x0000000417047290 */ /* 0x000fe2000fffe03f */
[----:B------:R-:W-:Y:S01]  /*19b0*/  IMAD.IADD R17, R17, 0x1, R13 ;  /* 0x0000000111117824 */ /* 0x000fe200078e020d */
[----:B------:R-:W-:Y:S01]  /*19c0*/  UIMAD UR10, UR5, -0x60, UR10 ;  /* 0xffffffa0050a78a4 */ /* 0x000fe2000f8e020a */
[----:B------:R-:W-:Y:S01]  /*19d0*/  IMAD.SHL.U32 R249, R249, 0x2, RZ ;  /* 0x00000002f9f97824 */ /* 0x000fe200078e00ff */
[----:B------:R-:W-:Y:S01]  /*19e0*/  ISETP.GE.AND P4, PT, R33, c[0x0][0x1d4], PT ;  /* 0x0000750021007a0c */ /* 0x000fe20003f86270 */
[----:B------:R-:W-:Y:S01]  /*19f0*/  IMAD.SHL.U32 R5, R5, 0x40, RZ ;  /* 0x0000004005057824 */ /* 0x000fe200078e00ff */
[----:B------:R-:W-:Y:S01]  /*1a00*/  ISETP.GE.AND P3, PT, R10, c[0x0][0x1d4], PT ;  /* 0x000075000a007a0c */ /* 0x000fe20003f66270 */
[----:B------:R-:W-:Y:S01]  /*1a10*/  IMAD.SHL.U32 R14, R14, 0x8, RZ ;  /* 0x000000080e0e7824 */ /* 0x000fe200078e00ff */
[----:B------:R-:W-:Y:S01]  /*1a20*/  IADD3 R248, R249, 0xc120, RZ ;  /* 0x0000c120f9f87810 */ /* 0x000fe20007ffe0ff */
[----:B------:R-:W-:Y:S01]  /*1a30*/  IMAD.SHL.U32 R7, R7, 0x40, RZ ;  /* 0x0000004007077824 */ /* 0x000fe200078e00ff */
[----:B------:R-:W-:Y:S01]  /*1a40*/  IADD3 R18, -R18, UR10, RZ ;  /* 0x0000000a12127c10 */ /* 0x000fe2000fffe1ff */
[----:B------:R-:W-:Y:S01]  /*1a50*/  UISETP.GT.AND UP0, UPT, UR5, UR8, UPT ;  /* 0x000000080500728c */ /* 0x000fe2000bf04270 */
[----:B------:R-:W-:-:S02]  /*1a60*/  ISETP.GE.AND P2, PT, R9, c[0x0][0x1d4], PT ;  /* 0x0000750009007a0c */ /* 0x000fc40003f46270 */
[----:B------:R-:W-:Y:S02]  /*1a70*/  LOP3.LUT R5, R5, 0x1c0, RZ, 0xc0, !PT ;  /* 0x000001c005057812 */ /* 0x000fe400078ec0ff */
[----:B------:R-:W-:Y:S02]  /*1a80*/  LEA.HI R6, R6, R2, RZ, 0x5 ;  /* 0x0000000206067211 */ /* 0x000fe400078f28ff */
[----:B------:R-:W-:Y:S02]  /*1a90*/  LOP3.LUT R14, R5, 0x8, R14, 0xf8, !PT ;  /* 0x00000008050e7812 */ /* 0x000fe400078ef80e */
[----:B------:R-:W-:Y:S01]  /*1aa0*/  SHF.R.U32.HI R5, RZ, 0x3, R5 ;  /* 0x00000003ff057819 */ /* 0x000fe20000011605 */
[----:B------:R-:W-:Y:S01]  /*1ab0*/  IMAD.SHL.U32 R250, R6, 0x20, RZ ;  /* 0x0000002006fa7824 */ /* 0x000fe200078e00ff */
[----:B------:R-:W-:Y:S02]  /*1ac0*/  LOP3.LUT R7, R7, 0xfffffe00, RZ, 0xc0, !PT ;  /* 0xfffffe0007077812 */ /* 0x000fe400078ec0ff */
[----:B------:R-:W-:-:S02]  /*1ad0*/  LOP3.LUT R5, R14, R5, RZ, 0x3c, !PT ;  /* 0x000000050e057212 */ /* 0x000fc400078e3cff */
[----:B------:R-:W-:Y:S02]  /*1ae0*/  LOP3.LUT R250, R250, 0x7ffffc00, RZ, 0xc0, !PT ;  /* 0x7ffffc00fafa7812 */ /* 0x000fe400078ec0ff */
[----:B------:R-:W-:Y:S02]  /*1af0*/  SHF.R.S32.HI R32, RZ, 0x1f, R29 ;  /* 0x0000001fff207819 */ /* 0x000fe4000001141d */
[CC--:B------:R-:W-:Y:S02]  /*1b00*/  IADD3 R250, R5.reuse, R7.reuse, R250 ;  /* 0x0000000705fa7210 */ /* 0x0c0fe40007ffe0fa */
[----:B------:R-:W-:Y:S02]  /*1b10*/  LOP3.LUT R5, R5, R7, RZ, 0xfc, !PT ;  /* 0x0000000705057212 */ /* 0x000fe400078efcff */
[----:B------:R-:W-:Y:S01]  /*1b20*/  IADD3 R7, R251, 0x100, RZ ;  /* 0x00000100fb077810 */ /* 0x000fe20007ffe0ff */
[----:B------:R-:W-:Y:S01]  /*1b30*/  IMAD.SHL.U32 R250, R250, 0x2, RZ ;  /* 0x00000002fafa7824 */ /* 0x000fe200078e00ff */
[----:B------:R-:W-:-:S03]  /*1b40*/  SHF.R.S32.HI R30, RZ, 0x1f, R28 ;  /* 0x0000001fff1e7819 */ /* 0x000fc6000001141c */
[--C-:B------:R-:W-:Y:S02]  /*1b50*/  IMAD R246, R4, 0x2, R250.reuse ;  /* 0x0000000204f67824 */ /* 0x100fe400078e02fa */
[C---:B------:R-:W-:Y:S02]  /*1b60*/  IMAD R245, R3.reuse, 0x2, R250 ;  /* 0x0000000203f57824 */ /* 0x040fe400078e02fa */
[----:B------:R-:W-:Y:S01]  /*1b70*/  IMAD R243, R3, 0x2, R246 ;  /* 0x0000000203f37824 */ /* 0x000fe200078e02f6 */
[----:B----4-:R-:W-:Y:S01]  /*1b80*/  SHF.R.S32.HI R11, RZ, 0x1f, R19 ;  /* 0x0000001fff0b7819 */ /* 0x010fe20000011413 */
[----:B------:R-:W-:Y:S01]  /*1b90*/  IMAD.WIDE.U32 R20, R19, c[0x0][0x1f0], R20 ;  /* 0x00007c0013147a25 */ /* 0x000fe200078e0014 */
[----:B------:R-:W-:Y:S03]  /*1ba0*/  STL [R1], R19 ;  /* 0x0000001301007387 */ /* 0x000fe60000100800 */
[C---:B------:R-:W-:Y:S01]  /*1bb0*/  IMAD R15, R11.reuse, c[0x0][0x1f0], RZ ;  /* 0x00007c000b0f7a24 */ /* 0x040fe200078e02ff */
[----:B------:R-:W-:Y:S01]  /*1bc0*/  IADD3 R12, P0, R20, UR20, RZ ;  /* 0x00000014140c7c10 */ /* 0x000fe2000ff1e0ff */
[----:B------:R-:W-:-:S02]  /*1bd0*/  IMAD R11, R11, c[0x0][0x218], RZ ;  /* 0x000086000b0b7a24 */ /* 0x000fc400078e02ff */
[C---:B------:R-:W-:Y:S02]  /*1be0*/  IMAD R15, R19.reuse, c[0x0][0x1f4], R15 ;  /* 0x00007d00130f7a24 */ /* 0x040fe400078e020f */
[----:B------:R-:W-:-:S03]  /*1bf0*/  IMAD.WIDE.U32 R16, R19, c[0x0][0x218], R16 ;  /* 0x0000860013107a25 */ /* 0x000fc600078e0010 */
[----:B------:R-:W-:Y:S01]  /*1c00*/  IADD3.X R15, R21, UR18, R15, P0, !PT ;  /* 0x00000012150f7c10 */ /* 0x000fe200087fe40f */
[----:B------:R-:W-:Y:S01]  /*1c10*/  IMAD R11, R19, c[0x0][0x21c], R11 ;  /* 0x00008700130b7a24 */ /* 0x000fe200078e020b */
[----:B-1----:R-:W-:Y:S01]  /*1c20*/  LEA R22, P0, R12, c[0x0][0x1c8], 0x1 ;  /* 0x000072000c167a11 */ /* 0x002fe200078008ff */
[----:B------:R-:W-:-:S03]  /*1c30*/  IMAD.U32 R20, RZ, RZ, UR11 ;  /* 0x0000000bff147e24 */ /* 0x000fc6000f8e00ff */
[----:B------:R-:W-:Y:S01]  /*1c40*/  LEA.HI.X R15, R12, c[0x0][0x1cc], R15, 0x1, P0 ;  /* 0x000073000c0f7a11 */ /* 0x000fe200000f0c0f */
[----:B------:R-:W-:Y:S01]  /*1c50*/  SHFL.IDX PT, R24, R22, RZ, 0x181f ;  /* 0x00181fff16187589 */ /* 0x000fe200000e0000 */
[----:B------:R-:W-:Y:S02]  /*1c60*/  IADD3 R13, P0, R16, UR22, RZ ;  /* 0x00000016100d7c10 */ /* 0x000fe4000ff1e0ff */
[----:B------:R-:W-:Y:S01]  /*1c70*/  IADD3 R12, R249, 0xc100, RZ ;  /* 0x0000c100f90c7810 */ /* 0x000fe20007ffe0ff */
[----:B------:R-:W1:Y:S01]  /*1c80*/  SHFL.IDX PT, R25, R15, RZ, 0x181f ;  /* 0x00181fff0f197589 */ /* 0x000e6200000e0000 */
[----:B------:R-:W-:Y:S02]  /*1c90*/  IADD3.X R11, R17, UR4, R11, P0, !PT ;  /* 0x00000004110b7c10 */ /* 0x000fe400087fe40b */
[C---:B------:R-:W-:Y:S01]  /*1ca0*/  LEA R16, P0, R13.reuse, c[0x0][0x1f8], 0x1 ;  /* 0x00007e000d107a11 */ /* 0x040fe200078008ff */
[----:B------:R-:W-:Y:S01]  /*1cb0*/  SHFL.IDX PT, R22, R22, 0x1, 0x181f ;  /* 0x00381f0016167f89 */ /* 0x000fe200000e0000 */
[----:B------:R-:W-:Y:S01]  /*1cc0*/  @P1 IADD3 R248, R12, -0x20, RZ ;  /* 0xffffffe00cf81810 */ /* 0x000fe20007ffe0ff */
[----:B------:R-:W-:Y:S01]  /*1cd0*/  IMAD R12, R26, c[0x0][0x1e0], RZ ;  /* 0x000078001a0c7a24 */ /* 0x000fe200078e02ff */
[----:B------:R-:W-:Y:S01]  /*1ce0*/  LEA.HI.X R11, R13, c[0x0][0x1fc], R11, 0x1, P0 ;  /* 0x00007f000d0b7a11 */ /* 0x000fe200000f0c0b */
[----:B------:R-:W2:Y:S01]  /*1cf0*/  SHFL.IDX PT, R64, R16, RZ, 0x181f ;  /* 0x00181fff10407589 */ /* 0x000ea200000e0000 */
[----:B------:R-:W-:Y:S01]  /*1d00*/  ISETP.GE.AND P0, PT, R18, 0x1, PT ;  /* 0x000000011200780c */ /* 0x000fe20003f06270 */
[----:B------:R-:W-:Y:S01]  /*1d10*/  IMAD R12, R19, c[0x0][0x1f0], R12 ;  /* 0x00007c00130c7a24 */ /* 0x000fe200078e020c */
[----:B------:R-:W-:Y:S01]  /*1d20*/  ISETP.GE.AND P1, PT, R8, c[0x0][0x1d4], PT ;  /* 0x0000750008007a0c */ /* 0x000fe20003f26270 */
[----:B------:R-:W3:Y:S01]  /*1d30*/  SHFL.IDX PT, R13, R11, RZ, 0x181f ;  /* 0x00181fff0b0d7589 */ /* 0x000ee200000e0000 */
[----:B------:R-:W-:Y:S01]  /*1d40*/  IADD3 R239, R248, 0x800, RZ ;  /* 0x00000800f8ef7810 */ /* 0x000fe20007ffe0ff */
[----:B------:R-:W-:Y:S01]  /*1d50*/  IMAD R20, R20, c[0x0][0x1e8], R12 ;  /* 0x00007a0014147a24 */ /* 0x000fe200078e020c */
[C---:B------:R-:W-:Y:S01]  /*1d60*/  IADD3 R238, R248.reuse, 0x1000, RZ ;  /* 0x00001000f8ee7810 */ /* 0x040fe20007ffe0ff */
[----:B------:R-:W4:Y:S01]  /*1d70*/  SHFL.IDX PT, R48, R16, 0x1, 0x181f ;  /* 0x00381f0010307f89 */ /* 0x000f2200000e0000 */
[----:B------:R-:W-:-:S02]  /*1d80*/  IADD3 R237, R248, 0x1800, RZ ;  /* 0x00001800f8ed7810 */ /* 0x000fc40007ffe0ff */
[----:B------:R-:W-:Y:S01]  /*1d90*/  LEA R20, R20, c[0x0][0x1c8], 0x1 ;  /* 0x0000720014147a11 */ /* 0x000fe200078e08ff */
[----:B------:R-:W5:Y:S01]  /*1da0*/  SHFL.IDX PT, R12, R11, 0x1, 0x181f ;  /* 0x00381f000b0c7f89 */ /* 0x000f6200000e0000 */
[C---:B------:R-:W-:Y:S02]  /*1db0*/  IADD3 R236, R248.reuse, 0x2000, RZ ;  /* 0x00002000f8ec7810 */ /* 0x040fe40007ffe0ff */
[C---:B------:R-:W-:Y:S01]  /*1dc0*/  IADD3 R235, R248.reuse, 0x2800, RZ ;  /* 0x00002800f8eb7810 */ /* 0x040fe20007ffe0ff */
[----:B------:R-:W-:Y:S01]  /*1dd0*/  SHFL.IDX PT, R16, R16, 0x2, 0x181f ;  /* 0x00581f0010107f89 */ /* 0x000fe200000e0000 */
[--C-:B-1----:R-:W-:Y:S01]  /*1de0*/  @P0 IMAD.WIDE R36, R33, 0x2, R24.reuse ;  /* 0x0000000221240825 */ /* 0x102fe200078e0218 */
[C---:B------:R-:W-:Y:S02]  /*1df0*/  IADD3 R233, R248.reuse, 0x3000, RZ ;  /* 0x00003000f8e97810 */ /* 0x040fe40007ffe0ff */
[----:B------:R-:W1:Y:S01]  /*1e00*/  SHFL.IDX PT, R23, R15, 0x1, 0x181f ;  /* 0x00381f000f177f89 */ /* 0x000e6200000e0000 */
[----:B------:R-:W-:Y:S01]  /*1e10*/  @P0 IMAD.WIDE R34, R31, 0x2, R24 ;  /* 0x000000021f220825 */ /* 0x000fe200078e0218 */
[----:B------:R-:W-:-:S02]  /*1e20*/  IADD3 R232, R248, 0x3800, RZ ;  /* 0x00003800f8e87810 */ /* 0x000fc40007ffe0ff */
[----:B------:R-:W1:Y:S01]  /*1e30*/  SHFL.IDX PT, R11, R11, 0x2, 0x181f ;  /* 0x00581f000b0b7f89 */ /* 0x000e6200000e0000 */
[--C-:B------:R-:W-:Y:S01]  /*1e40*/  @P0 IMAD.WIDE R26, R29, 0x2, R24.reuse ;  /* 0x000000021d1a0825 */ /* 0x100fe200078e0218 */
[----:B------:R-:W-:Y:S02]  /*1e50*/  IADD3 R231, R248, 0x4000, RZ ;  /* 0x00004000f8e77810 */ /* 0x000fe40007ffe0ff */
[----:B------:R1:W-:Y:S01]  /*1e60*/  @P0 LDGSTS.E.BYPASS.LTC128B.128 [R251+0xc100], [R36.64], !P4 ;  /* 0x0c10000024fb0fae */ /* 0x0003e2000e101d4c */
[----:B------:R-:W-:Y:S01]  /*1e70*/  @P0 IMAD.WIDE R38, R28, 0x2, R24 ;  /* 0x000000021c260825 */ /* 0x000fe200078e0218 */
[C---:B------:R-:W-:Y:S02]  /*1e80*/  IADD3 R230, R248.reuse, 0x4800, RZ ;  /* 0x00004800f8e67810 */ /* 0x040fe40007ffe0ff */
[----:B------:R1:W-:Y:S01]  /*1e90*/  @P0 LDGSTS.E.BYPASS.LTC128B.128 [R251+0xf100], [R34.64], !P3 ;  /* 0x0f10000022fb0fae */ /* 0x0003e2000d901d4c */
[----:B------:R-:W-:Y:S01]  /*1ea0*/  IMAD.WIDE R24, R33, 0x2, RZ ;  /* 0x0000000221187825 */ /* 0x000fe200078e02ff */
[----:B------:R-:W-:-:S02]  /*1eb0*/  IADD3 R229, R248, 0x5000, RZ ;  /* 0x00005000f8e57810 */ /* 0x000fc40007ffe0ff */
[----:B------:R1:W-:Y:S01]  /*1ec0*/  @P0 LDGSTS.E.BYPASS.LTC128B.128 [R251+0x12100], [R26.64], !P2 ;  /* 0x121000001afb0fae */ /* 0x0003e2000d101d4c */
[----:B------:R-:W-:Y:S02]  /*1ed0*/  IADD3 R228, R248, 0x5800, RZ ;  /* 0x00005800f8e47810 */ /* 0x000fe40007ffe0ff */
[----:B--2---:R-:W-:Y:S01]  /*1ee0*/  IADD3 R74, P5, R64, R24, RZ ;  /* 0x00000018404a7210 */ /* 0x004fe20007fbe0ff */
[----:B------:R2:W-:Y:S01]  /*1ef0*/  @P0 LDGSTS.E.BYPASS.LTC128B.128 [R251+0x15100], [R38.64], !P1 ;  /* 0x1510000026fb0fae */ /* 0x0005e2000c901d4c */
[----:B------:R-:W-:Y:S02]  /*1f00*/  ISETP.GE.AND P0, PT, R18, 0x21, PT ;  /* 0x000000211200780c */ /* 0x000fe40003f06270 */
[----:B------:R-:W-:Y:S01]  /*1f10*/  IADD3 R227, R248, 0x6000, RZ ;  /* 0x00006000f8e37810 */ /* 0x000fe20007ffe0ff */
[----:B---3--:R-:W-:Y:S01]  /*1f20*/  IMAD.X R75, R13, 0x1, R25, P5 ;  /* 0x000000010d4b7824 */ /* 0x008fe200028e0619 */
[----:B----4-:R-:W-:Y:S01]  /*1f30*/  IADD3 R58, P5, R24, R48, RZ ;  /* 0x00000030183a7210 */ /* 0x010fe20007fbe0ff */
[----:B------:R-:W-:Y:S01]  /*1f40*/  SHFL.IDX PT, R20, R20, 0x2, 0x181f ;  /* 0x00581f0014147f89 */ /* 0x000fe200000e0000 */
[----:B------:R-:W-:-:S02]  /*1f50*/  IADD3 R226, R248, 0x6800, RZ ;  /* 0x00006800f8e27810 */ /* 0x000fc40007ffe0ff */
[C---:B------:R-:W-:Y:S01]  /*1f60*/  IADD3 R225, R248.reuse, 0x7000, RZ ;  /* 0x00007000f8e17810 */ /* 0x040fe20007ffe0ff */
[----:B-----5:R-:W-:Y:S01]  /*1f70*/  IMAD.X R59, R25, 0x1, R12, P5 ;  /* 0x00000001193b7824 */ /* 0x020fe200028e060c */
[----:B------:R-:W3:Y:S01]  /*1f80*/  SHFL.IDX PT, R21, R15, 0x2, 0x181f ;  /* 0x00581f000f157f89 */ /* 0x000ee200000e0000 */
[C---:B------:R-:W-:Y:S02]  /*1f90*/  IADD3 R224, R248.reuse, 0x7800, RZ ;  /* 0x00007800f8e07810 */ /* 0x040fe40007ffe0ff */
[C---:B------:R-:W-:Y:S01]  /*1fa0*/  IADD3 R223, R248.reuse, 0x8000, RZ ;  /* 0x00008000f8df7810 */ /* 0x040fe20007ffe0ff */
[--C-:B-1----:R-:W-:Y:S01]  /*1fb0*/  @P0 IMAD.WIDE R36, R33, 0x2, R22.reuse ;  /* 0x0000000221240825 */ /* 0x102fe200078e0216 */
[C---:B------:R-:W-:Y:S02]  /*1fc0*/  IADD3 R222, R248.reuse, 0x8800, RZ ;  /* 0x00008800f8de7810 */ /* 0x040fe40007ffe0ff */
[----:B------:R-:W-:Y:S02]  /*1fd0*/  IADD3 R221, R248, 0x9000, RZ ;  /* 0x00009000f8dd7810 */ /* 0x000fe40007ffe0ff */
[----:B------:R-:W-:Y:S01]  /*1fe0*/  IADD3 R34, P5, R24, R16, RZ ;  /* 0x0000001018227210 */ /* 0x000fe20007fbe0ff */
[----:B------:R1:W-:Y:S01]  /*1ff0*/  @P0 LDGSTS.E.BYPASS.LTC128B.128 [R251+0xd100], [R36.64], !P4 ;  /* 0x0d10000024fb0fae */ /* 0x0003e2000e101d4c */
[C---:B------:R-:W-:Y:S01]  /*2000*/  IADD3 R220, R248.reuse, 0x9800, RZ ;  /* 0x00009800f8dc7810 */ /* 0x040fe20007ffe0ff */
[----:B------:R-:W-:Y:S01]  /*2010*/  @P0 IMAD.WIDE R26, R31, 0x2, R22 ;  /* 0x000000021f1a0825 */ /* 0x000fe200078e0216 */
[----:B------:R-:W-:-:S02]  /*2020*/  IADD3 R219, R248, 0xa000, RZ ;  /* 0x0000a000f8db7810 */ /* 0x000fc40007ffe0ff */
[C---:B------:R-:W-:Y:S01]  /*2030*/  IADD3 R218, R248.reuse, 0xa800, RZ ;  /* 0x0000a800f8da7810 */ /* 0x040fe20007ffe0ff */
[----:B------:R-:W-:Y:S01]  /*2040*/  IMAD.X R35, R25, 0x1, R11, P5 ;  /* 0x0000000119237824 */ /* 0x000fe200028e060b */
[----:B------:R4:W-:Y:S01]  /*2050*/  @P0 LDGSTS.E.BYPASS.LTC128B.128 [R251+0x10100], [R26.64], !P3 ;  /* 0x101000001afb0fae */ /* 0x0009e2000d901d4c */
[--C-:B------:R-:W-:Y:S01]  /*2060*/  @P0 IMAD.WIDE R24, R29, 0x2, R22.reuse ;  /* 0x000000021d180825 */ /* 0x100fe200078e0216 */
[C---:B------:R-:W-:Y:S02]  /*2070*/  IADD3 R217, R248.reuse, 0xb000, RZ ;  /* 0x0000b000f8d97810 */ /* 0x040fe40007ffe0ff */
[----:B------:R-:W-:Y:S01]  /*2080*/  IADD3 R216, R248, 0xb800, RZ ;  /* 0x0000b800f8d87810 */ /* 0x000fe20007ffe0ff */
[----:B--2---:R-:W-:Y:S01]  /*2090*/  @P0 IMAD.WIDE R38, R28, 0x2, R22 ;  /* 0x000000021c260825 */ /* 0x004fe200078e0216 */
[----:B------:R2:W-:Y:S03]  /*20a0*/  @P0 LDGSTS.E.BYPASS.LTC128B.128 [R251+0x13100], [R24.64], !P2 ;  /* 0x1310000018fb0fae */ /* 0x0005e6000d101d4c */
[----:B------:R-:W-:Y:S01]  /*20b0*/  IMAD.WIDE R22, R31, 0x2, RZ ;  /* 0x000000021f167825 */ /* 0x000fe200078e02ff */
[----:B------:R1:W-:Y:S01]  /*20c0*/  @P0 LDGSTS.E.BYPASS.LTC128B.128 [R251+0x16100], [R38.64], !P1 ;  /* 0x1610000026fb0fae */ /* 0x0003e2000c901d4c */
[----:B------:R-:W-:-:S03]  /*20d0*/  ISETP.GT.AND P0, PT, R18, 0x40, PT ;  /* 0x000000401200780c */ /* 0x000fc60003f04270 */
[----:B------:R-:W-:-:S05]  /*20e0*/  IADD3 R72, P5, R64, R22, RZ ;  /* 0x0000001640487210 */ /* 0x000fca0007fbe0ff */
[----:B------:R-:W-:Y:S01]  /*20f0*/  IMAD.X R73, R13, 0x1, R23, P5 ;  /* 0x000000010d497824 */ /* 0x000fe200028e0617 */
[----:B------:R-:W-:-:S04]  /*2100*/  IADD3 R56, P5, R22, R48, RZ ;  /* 0x0000003016387210 */ /* 0x000fc80007fbe0ff */
[----:B---3--:R-:W-:-:S04]  /*2110*/  @P0 IMAD.WIDE R14, R29, 0x2, R20 ;  /* 0x000000021d0e0825 */ /* 0x008fc800078e0214 */
[----:B----4-:R-:W-:-:S04]  /*2120*/  @P0 IMAD.WIDE R26, R33, 0x2, R20 ;  /* 0x00000002211a0825 */ /* 0x010fc800078e0214 */
[----:B------:R-:W-:Y:S01]  /*2130*/  IMAD.X R57, R23, 0x1, R12, P5 ;  /* 0x0000000117397824 */ /* 0x000fe200028e060c */
[----:B------:R3:W-:Y:S01]  /*2140*/  @P0 LDGSTS.E.BYPASS.LTC128B.128 [R251+0xe100], [R26.64], !P4 ;  /* 0x0e1000001afb0fae */ /* 0x0007e2000e101d4c */
[----:B--2---:R-:W-:Y:S01]  /*2150*/  @P0 IMAD.WIDE R24, R31, 0x2, R20 ;  /* 0x000000021f180825 */ /* 0x004fe200078e0214 */
[----:B------:R-:W-:-:S04]  /*2160*/  IADD3 R22, P5, R22, R16, RZ ;  /* 0x0000001016167210 */ /* 0x000fc80007fbe0ff */
[----:B------:R2:W-:Y:S01]  /*2170*/  @P0 LDGSTS.E.BYPASS.LTC128B.128 [R251+0x11100], [R24.64], !P3 ;  /* 0x1110000018fb0fae */ /* 0x0005e2000d901d4c */
[----:B------:R-:W-:-:S03]  /*2180*/  IMAD.X R23, R23, 0x1, R11, P5 ;  /* 0x0000000117177824 */ /* 0x000fc600028e060b */
[----:B------:R4:W-:Y:S01]  /*2190*/  @P0 LDGSTS.E.BYPASS.LTC128B.128 [R251+0x14100], [R14.64], !P2 ;  /* 0x141000000efb0fae */ /* 0x0009e2000d101d4c */
[----:B--2---:R-:W-:-:S04]  /*21a0*/  @P0 IMAD.WIDE R24, R28, 0x2, R20 ;  /* 0x000000021c180825 */ /* 0x004fc800078e0214 */
[----:B------:R-:W-:Y:S01]  /*21b0*/  IMAD.WIDE R20, R29, 0x2, RZ ;  /* 0x000000021d147825 */ /* 0x000fe200078e02ff */
[----:B------:R3:W-:Y:S03]  /*21c0*/  @P0 LDGSTS.E.BYPASS.LTC128B.128 [R251+0x17100], [R24.64], !P1 ;  /* 0x1710000018fb0fae */ /* 0x0007e6000c901d4c */
[----:B----4-:R-:W-:Y:S01]  /*21d0*/  IMAD.WIDE R14, R28, 0x2, RZ ;  /* 0x000000021c0e7825 */ /* 0x010fe200078e02ff */
[----:B------:R-:W0:Y:S01]  /*21e0*/  LDGDEPBAR ;  /* 0x00000000000079af */ /* 0x000e220000000000 */
[----:B------:R-:W-:Y:S02]  /*21f0*/  IADD3 R66, P0, R64, R20, RZ ;  /* 0x0000001440427210 */ /* 0x000fe40007f1e0ff */
[----:B------:R-:W-:Y:S02]  /*2200*/  IADD3 R50, P5, R20, R48, RZ ;  /* 0x0000003014327210 */ /* 0x000fe40007fbe0ff */
[----:B------:R-:W-:Y:S01]  /*2210*/  IADD3 R64, P6, R64, R14, RZ ;  /* 0x0000000e40407210 */ /* 0x000fe20007fde0ff */
[----:B------:R-:W-:Y:S01]  /*2220*/  IMAD.X R67, R13, 0x1, R21, P0 ;  /* 0x000000010d437824 */ /* 0x000fe200000e0615 */
[----:B------:R-:W-:Y:S01]  /*2230*/  IADD3 R20, P0, R20, R16, RZ ;  /* 0x0000001014147210 */ /* 0x000fe20007f1e0ff */
[--C-:B------:R-:W-:Y:S01]  /*2240*/  IMAD.X R51, R21, 0x1, R12.reuse, P5 ;  /* 0x0000000115337824 */ /* 0x100fe200028e060c */
[C---:B------:R-:W-:Y:S01]  /*2250*/  IADD3 R48, P5, R14.reuse, R48, RZ ;  /* 0x000000300e307210 */ /* 0x040fe20007fbe0ff */
[----:B------:R-:W-:Y:S01]  /*2260*/  IMAD.X R65, R13, 0x1, R15, P6 ;  /* 0x000000010d417824 */ /* 0x000fe200030e060f */
[----:B------:R-:W-:Y:S01]  /*2270*/  ISETP.GE.AND P6, PT, R33, c[0x0][0x1d4], PT ;  /* 0x0000750021007a0c */ /* 0x000fe20003fc6270 */
[----:B------:R-:W-:Y:S01]  /*2280*/  IMAD.X R21, R21, 0x1, R11, P0 ;  /* 0x0000000115157824 */ /* 0x000fe200000e060b */
[----:B------:R-:W-:Y:S01]  /*2290*/  IADD3 R16, P0, R14, R16, RZ ;  /* 0x000000100e107210 */ /* 0x000fe20007f1e0ff */
[----:B------:R-:W-:Y:S01]  /*22a0*/  IMAD.X R49, R15, 0x1, R12, P5 ;  /* 0x000000010f317824 */ /* 0x000fe200028e060c */
[----:B------:R-:W-:-:S03]  /*22b0*/  ISETP.GE.AND P5, PT, R10, c[0x0][0x1d4], PT ;  /* 0x000075000a007a0c */ /* 0x000fc60003fa6270 */
[----:B------:R-:W-:Y:S01]  /*22c0*/  IMAD.X R17, R15, 0x1, R11, P0 ;  /* 0x000000010f117824 */ /* 0x000fe200000e060b */
[----:B------:R-:W-:Y:S02]  /*22d0*/  ISETP.LT.OR P0, PT, R18, 0x1, P6 ;  /* 0x000000011200780c */ /* 0x000fe40003701670 */
[----:B------:R-:W-:Y:S01]  /*22e0*/  ISETP.GE.AND P6, PT, R9, c[0x0][0x1d4], PT ;  /* 0x0000750009007a0c */ /* 0x000fe20003fc6270 */
[----:B------:R-:W-:-:S04]  /*22f0*/  DEPBAR.LE SB0, 0x1 ;  /* 0x000080400000791a */ /* 0x000fc80000000000 */
[----:B------:R-:W-:-:S04]  /*2300*/  DEPBAR.LE SB0, 0x0 ;  /* 0x000080000000791a */ /* 0x000fc80000000000 */
[----:B------:R-:W-:Y:S06]  /*2310*/  BAR.SYNC.DEFER_BLOCKING 0x0 ;  /* 0x0000000000007b1d */ /* 0x000fec0000010000 */
[----:B------:R-:W-:Y:S04]  /*2320*/  LDSM.16.M88.4 R12, [R250+0x18100] ;  /* 0x01810000fa0c783b */ /* 0x000fe80000000200 */
[----:B------:R-:W-:Y:S04]  /*2330*/  LDSM.16.M88.4 R88, [R246+0x18100] ;  /* 0x01810000f658783b */ /* 0x000fe80000000200 */
[----:B------:R-:W-:Y:S04]  /*2340*/  LDSM.16.M88.4 R84, [R249+0xc100] ;  /* 0x00c10000f954783b */ /* 0x000fe80000000200 */
[----:B------:R-:W2:Y:S04]  /*2350*/  LDSM.16.M88.4 R76, [R249+0xc900] ;  /* 0x00c90000f94c783b */ /* 0x000ea80000000200 */
[----:B------:R-:W-:Y:S04]  /*2360*/  LDSM.16.M88.4 R68, [R249+0xd100] ;  /* 0x00d10000f944783b */ /* 0x000fe80000000200 */
[----:B------:R-:W-:Y:S04]  /*2370*/  LDSM.16.M88.4 R60, [R249+0xd900] ;  /* 0x00d90000f93c783b */ /* 0x000fe80000000200 */
[----:B------:R-:W-:Y:S04]  /*2380*/  LDSM.16.M88.4 R52, [R249+0xe100] ;  /* 0x00e10000f934783b */ /* 0x000fe80000000200 */
[----:B------:R-:W-:Y:S04]  /*2390*/  LDSM.16.M88.4 R100, [R249+0xe900] ;  /* 0x00e90000f964783b */ /* 0x000fe80000000200 */
[----:B------:R-:W-:Y:S04]  /*23a0*/  LDSM.16.M88.4 R44, [R248] ;  /* 0x00000000f82c783b */ /* 0x000fe80000000200 */
[----:B------:R-:W4:Y:S04]  /*23b0*/  LDSM.16.M88.4 R40, [R248+0x800] ;  /* 0x00080000f828783b */ /* 0x000f280000000200 */
[----:B-1----:R-:W1:Y:S04]  /*23c0*/  LDSM.16.M88.4 R36, [R248+0x1000] ;  /* 0x00100000f824783b */ /* 0x002e680000000200 */
[----:B---3--:R-:W3:Y:S04]  /*23d0*/  LDSM.16.M88.4 R24, [R248+0x1800] ;  /* 0x00180000f818783b */ /* 0x008ee80000000200 */
[----:B------:R-:W5:Y:S04]  /*23e0*/  LDSM.16.M88.4 R96, [R248+0x2000] ;  /* 0x00200000f860783b */ /* 0x000f680000000200 */
[----:B------:R-:W1:Y:S01]  /*23f0*/  LDSM.16.M88.4 R92, [R248+0x2800] ;  /* 0x00280000f85c783b */ /* 0x000e620000000200 */
[----:B--2---:R-:W-:Y:S03]  /*2400*/  HMMA.16816.F32 R80, R12, R76, RZ ;  /* 0x0000004c0c50723c */ /* 0x004fe600000018ff */
[----:B------:R-:W-:Y:S01]  /*2410*/  @!PT LDS RZ, [RZ] ;  /* 0x00000000fffff984 */ /* 0x000fe20000000800 */
[----:B------:R-:W-:Y:S01]  /*2420*/  @!PT LDS RZ, [RZ] ;  /* 0x00000000fffff984 */ /* 0x000fe20000000800 */
[----:B------:R-:W-:Y:S01]  /*2430*/  @!PT LDS RZ, [RZ] ;  /* 0x00000000fffff984 */ /* 0x000fe20000000800 */
[----:B------:R2:W-:Y:S01]  /*2440*/  LDGSTS.E.BYPASS.LTC128B.128 [R251+0x100], [R74.64], !P0 ;  /* 0x001000004afb7fae */ /* 0x0005e2000c101d4c */
[----:B------:R-:W-:-:S02]  /*2450*/  ISETP.LT.OR P0, PT, R18, 0x1, P5 ;  /* 0x000000011200780c */ /* 0x000fc40002f01670 */
[----:B------:R-:W-:Y:S02]  /*2460*/  ISETP.GE.AND P5, PT, R8, c[0x0][0x1d4], PT ;  /* 0x0000750008007a0c */ /* 0x000fe40003fa6270 */
[----:B------:R-:W-:Y:S09]  /*2470*/  HMMA.16816.F32 R76, R12, R78, RZ ;  /* 0x0000004e0c4c723c */ /* 0x000ff200000018ff */
[----:B------:R2:W-:Y:S01]  /*2480*/  LDGSTS.E.BYPASS.LTC128B.128 [R251+0x3100], [R72.64], !P0 ;  /* 0x0310000048fb7fae */ /* 0x0005e2000c101d4c */
[----:B------:R-:W-:-:S06]  /*2490*/  ISETP.LT.OR P0, PT, R18, 0x1, P6 ;  /* 0x000000011200780c */ /* 0x000fcc0003701670 */
[C---:B----4-:R-:W-:Y:S07]  /*24a0*/  HMMA.16816.F32 R80, R88.reuse, R40, R80 ;  /* 0x000000285850723c */ /* 0x050fee0000001850 */
[----:B------:R4:W-:Y:S01]  /*24b0*/  LDGSTS.E.BYPASS.LTC128B.128 [R251+0x6100], [R66.64], !P0 ;  /* 0x0610000042fb7fae */ /* 0x0009e2000c101d4c */
[----:B------:R-:W-:Y:S01]  /*24c0*/  ISETP.LT.OR P0, PT, R18, 0x1, P5 ;  /* 0x000000011200780c */ /* 0x000fe20002f01670 */
[----:B------:R-:W-:Y:S08]  /*24d0*/  HMMA.16816.F32 R76, R88, R42, R76 ;  /* 0x0000002a584c723c */ /* 0x000ff0000000184c */
[----:B--2---:R-:W-:Y:S04]  /*24e0*/  HMMA.16816.F32 R72, R12, R68, RZ ;  /* 0x000000440c48723c */ /* 0x004fe800000018ff */
[----:B------:R4:W-:Y:S01]  /*24f0*/  LDGSTS.E.BYPASS.LTC128B.128 [R251+0x9100], [R64.64], !P0 ;  /* 0x0910000040fb7fae */ /* 0x0009e2000c101d4c */
[----:B------:R-:W-:-:S04]  /*2500*/  ISETP.GE.AND P0, PT, R33, c[0x0][0x1d4], PT ;  /* 0x0000750021007a0c */ /* 0x000fc80003f06270 */
[----:B------:R-:W-:Y:S01]  /*2510*/  ISETP.LT.OR P0, PT, R18, 0x21, P0 ;  /* 0x000000211200780c */ /* 0x000fe20000701670 */
[----:B------:R-:W-:Y:S11]  /*2520*/  HMMA.16816.F32 R68, R12, R70, RZ ;  /* 0x000000460c44723c */ /* 0x000ff600000018ff */
[----:B------:R-:W-:Y:S01]  /*2530*/  @!UPT UIADD3 URZ, URZ, URZ, URZ ;  /* 0x0000003f3f3ff290 */ /* 0x000fe2000fffe03f */
[----:B------:R2:W-:Y:S01]  /*2540*/  LDGSTS.E.BYPASS.LTC128B.128 [R251+0x1100], [R58.64], !P0 ;  /* 0x011000003afb7fae */ /* 0x0005e2000c101d4c */
[----:B------:R-:W-:-:S04]  /*2550*/  ISETP.GE.AND P0, PT, R10, c[0x0][0x1d4], PT ;  /* 0x000075000a007a0c */ /* 0x000fc80003f06270 */
[C---:B------:R-:W-:Y:S01]  /*2560*/  ISETP.LT.OR P0, PT, R18.reuse, 0x21, P0 ;  /* 0x000000211200780c */ /* 0x040fe20000701670 */
[----:B-1----:R-:W-:Y:S08]  /*2570*/  HMMA.16816.F32 R72, R88, R36, R72 ;  /* 0x000000245848723c */ /* 0x002ff00000001848 */
[----:B----4-:R-:W-:Y:S04]  /*2580*/  HMMA.16816.F32 R64, R12, R60, RZ ;  /* 0x0000003c0c40723c */ /* 0x010fe800000018ff */
[----:B------:R2:W-:Y:S01]  /*2590*/  LDGSTS.E.BYPASS.LTC128B.128 [R251+0x4100], [R56.64], !P0 ;  /* 0x0410000038fb7fae */ /* 0x0005e2000c101d4c */
[----:B------:R-:W-:-:S03]  /*25a0*/  ISETP.LT.OR P0, PT, R18, 0x21, P6 ;  /* 0x000000211200780c */ /* 0x000fc60003701670 */
[----:B------:R-:W-:Y:S08]  /*25b0*/  HMMA.16816.F32 R60, R12, R62, RZ ;  /* 0x0000003e0c3c723c */ /* 0x000ff000000018ff */
[----:B------:R-:W-:Y:S02]  /*25c0*/  HMMA.16816.F32 R68, R88, R38, R68 ;  /* 0x000000265844723c */ /* 0x000fe40000001844 */
[----:B------:R1:W-:Y:S01]  /*25d0*/  LDGSTS.E.BYPASS.LTC128B.128 [R251+0x7100], [R50.64], !P0 ;  /* 0x0710000032fb7fae */ /* 0x0003e2000c101d4c */
[----:B------:R-:W-:-:S02]  /*25e0*/  ISETP.LT.OR P0, PT, R18, 0x21, P5 ;  /* 0x000000211200780c */ /* 0x000fc40002f01670 */
[----:B------:R-:W-:-:S03]  /*25f0*/  ISETP.LT.OR P5, PT, R18, 0x41, P5 ;  /* 0x000000411200780c */ /* 0x000fc60002fa1670 */
[----:B---3--:R-:W-:Y:S08]  /*2600*/  HMMA.16816.F32 R64, R88, R24, R64 ;  /* 0x000000185840723c */ /* 0x008ff00000001840 */
[----:B------:R1:W-:Y:S01]  /*2610*/  LDGSTS.E.BYPASS.LTC128B.128 [R251+0xa100], [R48.64], !P0 ;  /* 0x0a10000030fb7fae */ /* 0x0003e2000c101d4c */
[----:B------:R-:W-:Y:S01]  /*2620*/  ISETP.GE.AND P0, PT, R33, c[0x0][0x1d4], PT ;  /* 0x0000750021007a0c */ /* 0x000fe20003f06270 */
[----:B--2---:R-:W-:Y:S03]  /*2630*/  HMMA.16816.F32 R56, R12, R52, RZ ;  /* 0x000000340c38723c */ /* 0x004fe600000018ff */
[----:B------:R-:W-:-:S05]  /*2640*/  ISETP.LT.OR P0, PT, R18, 0x41, P0 ;  /* 0x000000411200780c */ /* 0x000fca0000701670 */
[----:B------:R-:W-:Y:S08]  /*2650*/  HMMA.16816.F32 R52, R12, R54, RZ ;  /* 0x000000360c34723c */ /* 0x000ff000000018ff */
[----:B------:R2:W-:Y:S01]  /*2660*/  LDGSTS.E.BYPASS.LTC128B.128 [R251+0x2100], [R34.64], !P0 ;  /* 0x0210000022fb7fae */ /* 0x0005e2000c101d4c */
[----:B------:R-:W-:Y:S01]  /*2670*/  ISETP.GE.AND P0, PT, R10, c[0x0][0x1d4], PT ;  /* 0x000075000a007a0c */ /* 0x000fe20003f06270 */
[----:B------:R-:W-:Y:S03]  /*2680*/  HMMA.16816.F32 R60, R88, R26, R60 ;  /* 0x0000001a583c723c */ /* 0x000fe6000000183c */
[----:B------:R-:W-:-:S05]  /*2690*/  ISETP.LT.OR P0, PT, R18, 0x41, P0 ;  /* 0x000000411200780c */ /* 0x000fca0000701670 */
[C---:B------:R-:W-:Y:S08]  /*26a0*/  HMMA.16816.F32 R8, R12.reuse, R84, RZ ;  /* 0x000000540c08723c */ /* 0x040ff000000018ff */
[----:B------:R3:W-:Y:S01]  /*26b0*/  LDGSTS.E.BYPASS.LTC128B.128 [R251+0x5100], [R22.64], !P0 ;  /* 0x0510000016fb7fae */ /* 0x0007e2000c101d4c */
[----:B------:R-:W-:Y:S01]  /*26c0*/  ISETP.LT.OR P0, PT, R18, 0x41, P6 ;  /* 0x000000411200780c */ /* 0x000fe20003701670 */
[----:B------:R-:W-:Y:S01]  /*26d0*/  HMMA.16816.F32 R84, R12, R86, RZ ;  /* 0x000000560c54723c */ /* 0x000fe200000018ff */
[----:B--2---:R-:W-:-:S07]  /*26e0*/  SHF.R.S32.HI R35, RZ, 0x1f, R33 ;  /* 0x0000001fff237819 */ /* 0x004fce0000011421 */
[----:B-----5:R-:W-:Y:S01]  /*26f0*/  HMMA.16816.F32 R56, R88, R96, R56 ;  /* 0x000000605838723c */ /* 0x020fe20000001838 */
[----:B------:R-:W-:-:S03]  /*2700*/  SHF.R.S32.HI R34, RZ, 0x1f, R31 ;  /* 0x0000001fff227819 */ /* 0x000fc6000001141f */
[----:B------:R3:W-:Y:S01]  /*2710*/  LDGSTS.E.BYPASS.LTC128B.128 [R251+0x8100], [R20.64], !P0 ;  /* 0x0810000014fb7fae */ /* 0x0007e2000c101d4c */
[----:B------:R-:W-:Y:S01]  /*2720*/  LOP3.LUT P0, RZ, R0, 0x4, RZ, 0xc0, !PT ;  /* 0x0000000400ff7812 */ /* 0x000fe2000780c0ff */
[----:B------:R-:W-:Y:S02]  /*2730*/  IMAD.MOV.U32 R0, RZ, RZ, 0x40 ;  /* 0x00000040ff007424 */ /* 0x000fe400078e00ff */
[----:B------:R2:W-:Y:S01]  /*2740*/  LDGSTS.E.BYPASS.LTC128B.128 [R251+0xb100], [R16.64], !P5 ;  /* 0x0b10000010fb7fae */ /* 0x0005e2000e901d4c */
[----:B------:R-:W-:Y:S01]  /*2750*/  HMMA.16816.F32 R8, R88, R44, R8 ;  /* 0x0000002c5808723c */ /* 0x000fe20000001808 */
[----:B------:R-:W-:Y:S02]  /*2760*/  ISETP.GT.AND P5, PT, R120, 0x5f, PT ;  /* 0x0000005f7800780c */ /* 0x000fe40003fa4270 */
[----:B------:R-:W-:Y:S01]  /*2770*/  SEL R0, R0, 0xffffffc0, !P0 ;  /* 0xffffffc000007807 */ /* 0x000fe20004000000 */
[----:B------:R-:W-:Y:S01]  /*2780*/  LDSM.16.M88.4 R112, [R243+0x18100] ;  /* 0x01810000f370783b */ /* 0x000fe20000000200 */
[----:B------:R-:W-:-:S03]  /*2790*/  PLOP3.LUT P0, PT, PT, PT, UP0, 0x80, 0x0 ;  /* 0x000000000000781c */ /* 0x000fc60003f0f008 */
[----:B------:R-:W-:Y:S01]  /*27a0*/  IMAD.IADD R244, R249, 0x1, R0 ;  /* 0x00000001f9f47824 */ /* 0x000fe200078e0200 */
[C---:B------:R-:W-:Y:S01]  /*27b0*/  HMMA.16816.F32 R84, R88.reuse, R46, R84 ;  /* 0x0000002e5854723c */ /* 0x040fe20000001854 */
[----:B------:R-:W-:Y:S01]  /*27c0*/  IMAD.IADD R234, R0, 0x1, R248 ;  /* 0x0000000100ea7824 */ /* 0x000fe200078e02f8 */
[----:B------:R-:W0:Y:S04]  /*27d0*/  LDGDEPBAR ;  /* 0x00000000000079af */ /* 0x000e280000000000 */
[----:B------:R-:W-:Y:S02]  /*27e0*/  LDSM.16.M88.4 R44, [R244+0xc900] ;  /* 0x00c90000f42c783b */ /* 0x000fe40000000200 */
[----:B------:R-:W-:Y:S02]  /*27f0*/  HMMA.16816.F32 R52, R88, R98, R52 ;  /* 0x000000625834723c */ /* 0x000fe40000001834 */
[----:B------:R-:W-:Y:S04]  /*2800*/  LDSM.16.M88.4 R40, [R244+0xd100] ;  /* 0x00d10000f428783b */ /* 0x000fe80000000200 */
[----:B---3--:R-:W3:Y:S02]  /*2810*/  LDSM.16.M88.4 R20, [R245+0x18100] ;  /* 0x01810000f514783b */ /* 0x008ee40000000200 */
[C---:B--2---:R-:W-:Y:S02]  /*2820*/  HMMA.16816.F32 R16, R12.reuse, R100, RZ ;  /* 0x000000640c10723c */ /* 0x044fe400000018ff */
[----:B-1----:R-:W1:Y:S04]  /*2830*/  LDSM.16.M88.4 R48, [R244+0xc100] ;  /* 0x00c10000f430783b */ /* 0x002e680000000200 */
[----:B------:R-:W2:Y:S02]  /*2840*/  LDSM.16.M88.4 R36, [R244+0xd900] ;  /* 0x00d90000f424783b */ /* 0x000ea40000000200 */
[----:B------:R-:W-:Y:S02]  /*2850*/  HMMA.16816.F32 R12, R12, R102, RZ ;  /* 0x000000660c0c723c */ /* 0x000fe400000018ff */
[----:B------:R-:W4:Y:S04]  /*2860*/  LDSM.16.M88.4 R24, [R244+0xe100] ;  /* 0x00e10000f418783b */ /* 0x000f280000000200 */
[----:B------:R-:W5:Y:S04]  /*2870*/  LDSM.16.M88.4 R116, [R244+0xe900] ;  /* 0x00e90000f474783b */ /* 0x000f680000000200 */
[----:B------:R-:W1:Y:S04]  /*2880*/  LDSM.16.M88.4 R104, [R234+0x800] ;  /* 0x00080000ea68783b */ /* 0x000e680000000200 */
[----:B------:R-:W1:Y:S02]  /*2890*/  LDSM.16.M88.4 R100, [R234+0x1000] ;  /* 0x00100000ea64783b */ /* 0x000e640000000200 */
[C---:B------:R-:W-:Y:S02]  /*28a0*/  HMMA.16816.F32 R16, R88.reuse, R92, R16 ;  /* 0x0000005c5810723c */ /* 0x040fe40000001810 */
[----:B------:R-:W-:Y:S04]  /*28b0*/  LDSM.16.M88.4 R108, [R234] ;  /* 0x00000000ea6c783b */ /* 0x000fe80000000200 */
[----:B------:R-:W-:Y:S02]  /*28c0*/  LDSM.16.M88.4 R96, [R234+0x1800] ;  /* 0x00180000ea60783b */ /* 0x000fe40000000200 */
[----:B------:R-:W-:Y:S02]  /*28d0*/  HMMA.16816.F32 R12, R88, R94, R12 ;  /* 0x0000005e580c723c */ /* 0x000fe4000000180c */
[----:B------:R-:W2:Y:S04]  /*28e0*/  LDSM.16.M88.4 R92, [R234+0x2000] ;  /* 0x00200000ea5c783b */ /* 0x000ea80000000200 */
[----:B------:R-:W-:Y:S02]  /*28f0*/  LDSM.16.M88.4 R88, [R234+0x2800] ;  /* 0x00280000ea58783b */ /* 0x000fe40000000200 */
[C---:B---3--:R-:W-:Y:S08]  /*2900*/  HMMA.16816.F32 R80, R20.reuse, R44, R80 ;  /* 0x0000002c1450723c */ /* 0x048ff00000001850 */
[C---:B------:R-:W-:Y:S01]  /*2910*/  HMMA.16816.F32 R76, R20.reuse, R46, R76 ;  /* 0x0000002e144c723c */ /* 0x040fe2000000184c */
[----:B------:R-:W-:Y:S07]  /*2920*/  LDSM.16.M88.4 R44, [R249+0xf100] ;  /* 0x00f10000f92c783b */ /* 0x000fee0000000200 */
[C---:B------:R-:W-:Y:S08]  /*2930*/  HMMA.16816.F32 R72, R20.reuse, R40, R72 ;  /* 0x000000281448723c */ /* 0x040ff00000001848 */
[C---:B------:R-:W-:Y:S01]  /*2940*/  HMMA.16816.F32 R68, R20.reuse, R42, R68 ;  /* 0x0000002a1444723c */ /* 0x040fe20000001844 */
[----:B------:R-:W-:Y:S07]  /*2950*/  LDSM.16.M88.4 R40, [R249+0xf900] ;  /* 0x00f90000f928783b */ /* 0x000fee0000000200 */
[C---:B-1----:R-:W-:Y:S08]  /*2960*/  HMMA.16816.F32 R8, R20.reuse, R48, R8 ;  /* 0x000000301408723c */ /* 0x042ff00000001808 */
[C---:B------:R-:W-:Y:S01]  /*2970*/  HMMA.16816.F32 R84, R20.reuse, R50, R84 ;  /* 0x000000321454723c */ /* 0x040fe20000001854 */
[----:B------:R-:W1:Y:S07]  /*2980*/  LDSM.16.M88.4 R48, [R250+0x1c100] ;  /* 0x01c10000fa30783b */ /* 0x000e6e0000000200 */
[C---:B--2---:R-:W-:Y:S08]  /*2990*/  HMMA.16816.F32 R64, R20.reuse, R36, R64 ;  /* 0x000000241440723c */ /* 0x044ff00000001840 */
[C---:B------:R-:W-:Y:S01]  /*29a0*/  HMMA.16816.F32 R60, R20.reuse, R38, R60 ;  /* 0x00000026143c723c */ /* 0x040fe2000000183c */
[----:B------:R-:W2:Y:S07]  /*29b0*/  LDSM.16.M88.4 R36, [R249+0x10100] ;  /* 0x01010000f924783b */ /* 0x000eae0000000200 */
[C---:B----4-:R-:W-:Y:S08]  /*29c0*/  HMMA.16816.F32 R56, R20.reuse, R24, R56 ;  /* 0x000000181438723c */ /* 0x050ff00000001838 */
[C---:B------:R-:W-:Y:S01]  /*29d0*/  HMMA.16816.F32 R52, R20.reuse, R26, R52 ;  /* 0x0000001a1434723c */ /* 0x040fe20000001834 */
[----:B------:R-:W3:Y:S07]  /*29e0*/  LDSM.16.M88.4 R24, [R249+0x10900] ;  /* 0x01090000f918783b */ /* 0x000eee0000000200 */
[C---:B-----5:R-:W-:Y:S08]  /*29f0*/  HMMA.16816.F32 R16, R20.reuse, R116, R16 ;  /* 0x000000741410723c */ /* 0x060ff00000001810 */
[----:B------:R-:W-:Y:S01]  /*2a00*/  HMMA.16816.F32 R12, R20, R118, R12 ;  /* 0x00000076140c723c */ /* 0x000fe2000000180c */
[----:B------:R-:W4:Y:S07]  /*2a10*/  LDSM.16.M88.4 R20, [R249+0x11100] ;  /* 0x01110000f914783b */ /* 0x000f2e0000000200 */
[C---:B------:R-:W-:Y:S08]  /*2a20*/  HMMA.16816.F32 R80, R112.reuse, R104, R80 ;  /* 0x000000687050723c */ /* 0x040ff00000001850 */
[C---:B------:R-:W-:Y:S01]  /*2a30*/  HMMA.16816.F32 R76, R112.reuse, R106, R76 ;  /* 0x0000006a704c723c */ /* 0x040fe2000000184c */
[----:B------:R-:W-:Y:S07]  /*2a40*/  LDSM.16.M88.4 R104, [R244+0x10100] ;  /* 0x01010000f468783b */ /* 0x000fee0000000200 */
[C---:B------:R-:W-:Y:S08]  /*2a50*/  HMMA.16816.F32 R72, R112.reuse, R100, R72 ;  /* 0x000000647048723c */ /* 0x040ff00000001848 */
[C---:B------:R-:W-:Y:S01]  /*2a60*/  HMMA.16816.F32 R68, R112.reuse, R102, R68 ;  /* 0x000000667044723c */ /* 0x040fe20000001844 */
[----:B------:R-:W-:Y:S07]  /*2a70*/  LDSM.16.M88.4 R100, [R244+0x10900] ;  /* 0x01090000f464783b */ /* 0x000fee0000000200 */
[C---:B------:R-:W-:Y:S08]  /*2a80*/  HMMA.16816.F32 R56, R112.reuse, R92, R56 ;  /* 0x0000005c7038723c */ /* 0x040ff00000001838 */
[C---:B------:R-:W-:Y:S01]  /*2a90*/  HMMA.16816.F32 R52, R112.reuse, R94, R52 ;  /* 0x0000005e7034723c */ /* 0x040fe20000001834 */
[----:B------:R-:W5:Y:S07]  /*2aa0*/  LDSM.16.M88.4 R92, [R249+0x11900] ;  /* 0x01190000f95c783b */ /* 0x000f6e0000000200 */
[C---:B------:R-:W-:Y:S08]  /*2ab0*/  HMMA.16816.F32 R8, R112.reuse, R108, R8 ;  /* 0x0000006c7008723c */ /* 0x040ff00000001808 */
[C---:B------:R-:W-:Y:S01]  /*2ac0*/  HMMA.16816.F32 R84, R112.reuse, R110, R84 ;  /* 0x0000006e7054723c */ /* 0x040fe20000001854 */
[----:B------:R-:W-:Y:S07]  /*2ad0*/  LDSM.16.M88.4 R108, [R244+0xf900] ;  /* 0x00f90000f46c783b */ /* 0x000fee0000000200 */
[C---:B------:R-:W-:Y:S08]  /*2ae0*/  HMMA.16816.F32 R64, R112.reuse, R96, R64 ;  /* 0x000000607040723c */ /* 0x040ff00000001840 */
[----:B------:R-:W-:Y:S01]  /*2af0*/  HMMA.16816.F32 R60, R112, R98, R60 ;  /* 0x00000062703c723c */ /* 0x000fe2000000183c */
[----:B------:R-:W-:Y:S07]  /*2b00*/  LDSM.16.M88.4 R96, [R248+0x5000] ;  /* 0x00500000f860783b */ /* 0x000fee0000000200 */
[C---:B-1----:R-:W-:Y:S08]  /*2b10*/  HMMA.16816.F32 R80, R48.reuse, R40, R80 ;  /* 0x000000283050723c */ /* 0x042ff00000001850 */
[C---:B------:R-:W-:Y:S01]  /*2b20*/  HMMA.16816.F32 R76, R48.reuse, R42, R76 ;  /* 0x0000002a304c723c */ /* 0x040fe2000000184c */
[----:B------:R-:W-:Y:S07]  /*2b30*/  LDSM.16.M88.4 R40, [R246+0x1c100] ;  /* 0x01c10000f628783b */ /* 0x000fee0000000200 */
[C---:B--2---:R-:W-:Y:S08]  /*2b40*/  HMMA.16816.F32 R72, R48.reuse, R36, R72 ;  /* 0x000000243048723c */ /* 0x044ff00000001848 */
[----:B------:R-:W-:Y:S01]  /*2b50*/  HMMA.16816.F32 R68, R48, R38, R68 ;  /* 0x000000263044723c */ /* 0x000fe20000001844 */
[----:B------:R-:W1:Y:S07]  /*2b60*/  LDSM.16.M88.4 R36, [R248+0x3000] ;  /* 0x00300000f824783b */ /* 0x000e6e0000000200 */
[C---:B------:R-:W-:Y:S08]  /*2b70*/  HMMA.16816.F32 R16, R112.reuse, R88, R16 ;  /* 0x000000587010723c */ /* 0x040ff00000001810 */
[----:B------:R-:W-:Y:S01]  /*2b80*/  HMMA.16816.F32 R12, R112, R90, R12 ;  /* 0x0000005a700c723c */ /* 0x000fe2000000180c */
[----:B------:R-:W-:Y:S04]  /*2b90*/  LDSM.16.M88.4 R88, [R248+0x5800] ;  /* 0x00580000f858783b */ /* 0x000fe80000000200 */
[----:B------:R-:W-:Y:S03]  /*2ba0*/  LDSM.16.M88.4 R112, [R244+0x11900] ;  /* 0x01190000f470783b */ /* 0x000fe60000000200 */
[C---:B------:R-:W-:Y:S08]  /*2bb0*/  HMMA.16816.F32 R8, R48.reuse, R44, R8 ;  /* 0x0000002c3008723c */ /* 0x040ff00000001808 */
[C---:B------:R-:W-:Y:S01]  /*2bc0*/  HMMA.16816.F32 R84, R48.reuse, R46, R84 ;  /* 0x0000002e3054723c */ /* 0x040fe20000001854 */
[----:B------:R-:W-:Y:S07]  /*2bd0*/  LDSM.16.M88.4 R44, [R248+0x4000] ;  /* 0x00400000f82c783b */ /* 0x000fee0000000200 */
[C---:B---3--:R-:W-:Y:S08]  /*2be0*/  HMMA.16816.F32 R64, R48.reuse, R24, R64 ;  /* 0x000000183040723c */ /* 0x048ff00000001840 */
[C---:B------:R-:W-:Y:S01]  /*2bf0*/  HMMA.16816.F32 R60, R48.reuse, R26, R60 ;  /* 0x0000001a303c723c */ /* 0x040fe2000000183c */
[----:B------:R-:W2:Y:S07]  /*2c00*/  LDSM.16.M88.4 R24, [R248+0x3800] ;  /* 0x00380000f818783b */ /* 0x000eae0000000200 */
[C---:B----4-:R-:W-:Y:S08]  /*2c10*/  HMMA.16816.F32 R56, R48.reuse, R20, R56 ;  /* 0x000000143038723c */ /* 0x050ff00000001838 */
[C---:B------:R-:W-:Y:S01]  /*2c20*/  HMMA.16816.F32 R52, R48.reuse, R22, R52 ;  /* 0x000000163034723c */ /* 0x040fe20000001834 */
[----:B------:R-:W3:Y:S07]  /*2c30*/  LDSM.16.M88.4 R20, [R248+0x4800] ;  /* 0x00480000f814783b */ /* 0x000eee0000000200 */
[C---:B-----5:R-:W-:Y:S08]  /*2c40*/  HMMA.16816.F32 R16, R48.reuse, R92, R16 ;  /* 0x0000005c3010723c */ /* 0x060ff00000001810 */
[----:B------:R-:W-:Y:S01]  /*2c50*/  HMMA.16816.F32 R92, R48, R94, R12 ;  /* 0x0000005e305c723c */ /* 0x000fe2000000180c */
[----:B------:R-:W-:Y:S04]  /*2c60*/  LDSM.16.M88.4 R48, [R245+0x1c100] ;  /* 0x01c10000f530783b */ /* 0x000fe80000000200 */
[----:B------:R-:W4:Y:S03]  /*2c70*/  LDSM.16.M88.4 R12, [R244+0xf100] ;  /* 0x00f10000f40c783b */ /* 0x000f260000000200 */
[C---:B-1----:R-:W-:Y:S08]  /*2c80*/  HMMA.16816.F32 R8, R40.reuse, R36, R8 ;  /* 0x000000242808723c */ /* 0x042ff00000001808 */
[C---:B------:R-:W-:Y:S01]  /*2c90*/  HMMA.16816.F32 R84, R40.reuse, R38, R84 ;  /* 0x000000262854723c */ /* 0x040fe20000001854 */
[----:B------:R-:W1:Y:S07]  /*2ca0*/  LDSM.16.M88.4 R36, [R244+0x11100] ;  /* 0x01110000f424783b */ /* 0x000e6e0000000200 */
[C---:B--2---:R-:W-:Y:S08]  /*2cb0*/  HMMA.16816.F32 R80, R40.reuse, R24, R80 ;  /* 0x000000182850723c */ /* 0x044ff00000001850 */
[C---:B------:R-:W-:Y:S01]  /*2cc0*/  HMMA.16816.F32 R76, R40.reuse, R26, R76 ;  /* 0x0000001a284c723c */ /* 0x040fe2000000184c */
[----:B------:R-:W-:Y:S07]  /*2cd0*/  LDSM.16.M88.4 R24, [R243+0x1c100] ;  /* 0x01c10000f318783b */ /* 0x000fee0000000200 */
[C---:B---3--:R-:W-:Y:S08]  /*2ce0*/  HMMA.16816.F32 R64, R40.reuse, R20, R64 ;  /* 0x000000142840723c */ /* 0x048ff00000001840 */
[C---:B------:R-:W-:Y:S01]  /*2cf0*/  HMMA.16816.F32 R60, R40.reuse, R22, R60 ;  /* 0x00000016283c723c */ /* 0x040fe2000000183c */
[----:B------:R-:W2:Y:S07]  /*2d00*/  LDSM.16.M88.4 R20, [R234+0x3000] ;  /* 0x00300000ea14783b */ /* 0x000eae0000000200 */
[C---:B------:R-:W-:Y:S08]  /*2d10*/  HMMA.16816.F32 R56, R40.reuse, R96, R56 ;  /* 0x000000602838723c */ /* 0x040ff00000001838 */
[C---:B------:R-:W-:Y:S01]  /*2d20*/  HMMA.16816.F32 R52, R40.reuse, R98, R52 ;  /* 0x000000622834723c */ /* 0x040fe20000001834 */
[----:B------:R-:W-:Y:S07]  /*2d30*/  LDSM.16.M88.4 R96, [R249+0x13100] ;  /* 0x01310000f960783b */ /* 0x000fee0000000200 */
[C---:B------:R-:W-:Y:S08]  /*2d40*/  HMMA.16816.F32 R72, R40.reuse, R44, R72 ;  /* 0x0000002c2848723c */ /* 0x040ff00000001848 */
[C---:B------:R-:W-:Y:S01]  /*2d50*/  HMMA.16816.F32 R68, R40.reuse, R46, R68 ;  /* 0x0000002e2844723c */ /* 0x040fe20000001844 */
[----:B------:R-:W-:Y:S07]  /*2d60*/  LDSM.16.M88.4 R44, [R234+0x5000] ;  /* 0x00500000ea2c783b */ /* 0x000fee0000000200 */
[C---:B------:R-:W-:Y:S08]  /*2d70*/  HMMA.16816.F32 R16, R40.reuse, R88, R16 ;  /* 0x000000582810723c */ /* 0x040ff00000001810 */
[----:B------:R-:W-:Y:S01]  /*2d80*/  HMMA.16816.F32 R92, R40, R90, R92 ;  /* 0x0000005a285c723c */ /* 0x000fe2000000185c */
[----:B------:R-:W3:Y:S04]  /*2d90*/  LDSM.16.M88.4 R40, [R234+0x3800] ;  /* 0x00380000ea28783b */ /* 0x000ee80000000200 */
[----:B------:R-:W-:Y:S03]  /*2da0*/  LDSM.16.M88.4 R88, [R234+0x5800] ;  /* 0x00580000ea58783b */ /* 0x000fe60000000200 */
[C---:B----4-:R-:W-:Y:S08]  /*2db0*/  HMMA.16816.F32 R8, R48.reuse, R12, R8 ;  /* 0x0000000c3008723c */ /* 0x050ff00000001808 */
[C---:B------:R-:W-:Y:S01]  /*2dc0*/  HMMA.16816.F32 R84, R48.reuse, R14, R84 ;  /* 0x0000000e3054723c */ /* 0x040fe20000001854 */
[----:B------:R-:W-:Y:S07]  /*2dd0*/  LDSM.16.M88.4 R12, [R234+0x4800] ;  /* 0x00480000ea0c783b */ /* 0x000fee0000000200 */
[C---:B-1----:R-:W-:Y:S08]  /*2de0*/  HMMA.16816.F32 R56, R48.reuse, R36, R56 ;  /* 0x000000243038723c */ /* 0x042ff00000001838 */
[C---:B------:R-:W-:Y:S01]  /*2df0*/  HMMA.16816.F32 R52, R48.reuse, R38, R52 ;  /* 0x000000263034723c */ /* 0x040fe20000001834 */
[----:B------:R-:W1:Y:S07]  /*2e00*/  LDSM.16.M88.4 R36, [R234+0x4000] ;  /* 0x00400000ea24783b */ /* 0x000e6e0000000200 */
        /* <DEDUP_REMOVED lines=11> */
[----:B------:R-:W-:Y:S07]  /*2ec0*/  LDSM.16.M88.4 R48, [R250+0x20100] ;  /* 0x02010000fa30783b */ /* 0x000fee0000000200 */
[C---:B--2---:R-:W-:Y:S08]  /*2ed0*/  HMMA.16816.F32 R8, R24.reuse, R20, R8 ;  /* 0x000000141808723c */ /* 0x044ff00000001808 */
[C---:B------:R-:W-:Y:S01]  /*2ee0*/  HMMA.16816.F32 R84, R24.reuse, R22, R84 ;  /* 0x000000161854723c */ /* 0x040fe20000001854 */
[----:B------:R-:W2:Y:S07]  /*2ef0*/  LDSM.16.M88.4 R20, [R249+0x12100] ;  /* 0x01210000f914783b */ /* 0x000eae0000000200 */
[C---:B---3--:R-:W-:Y:S08]  /*2f00*/  HMMA.16816.F32 R80, R24.reuse, R40, R80 ;  /* 0x000000281850723c */ /* 0x048ff00000001850 */
[C---:B------:R-:W-:Y:S01]  /*2f10*/  HMMA.16816.F32 R76, R24.reuse, R42, R76 ;  /* 0x0000002a184c723c */ /* 0x040fe2000000184c */
[----:B------:R-:W3:Y:S07]  /*2f20*/  LDSM.16.M88.4 R40, [R249+0x13900] ;  /* 0x01390000f928783b */ /* 0x000eee0000000200 */
[C---:B-1----:R-:W-:Y:S08]  /*2f30*/  HMMA.16816.F32 R72, R24.reuse, R36, R72 ;  /* 0x000000241848723c */ /* 0x042ff00000001848 */
[C---:B------:R-:W-:Y:S01]  /*2f40*/  HMMA.16816.F32 R68, R24.reuse, R38, R68 ;  /* 0x000000261844723c */ /* 0x040fe20000001844 */
[----:B------:R-:W-:Y:S07]  /*2f50*/  LDSM.16.M88.4 R36, [R246+0x20100] ;  /* 0x02010000f624783b */ /* 0x000fee0000000200 */
[C---:B------:R-:W-:Y:S08]  /*2f60*/  HMMA.16816.F32 R64, R24.reuse, R12, R64 ;  /* 0x0000000c1840723c */ /* 0x040ff00000001840 */
[C---:B------:R-:W-:Y:S01]  /*2f70*/  HMMA.16816.F32 R60, R24.reuse, R14, R60 ;  /* 0x0000000e183c723c */ /* 0x040fe2000000183c */
[----:B------:R-:W1:Y:S07]  /*2f80*/  LDSM.16.M88.4 R12, [R248+0x6000] ;  /* 0x00600000f80c783b */ /* 0x000e6e0000000200 */
[C---:B------:R-:W-:Y:S01]  /*2f90*/  HMMA.16816.F32 R112, R24.reuse, R44, R56 ;  /* 0x0000002c1870723c */ /* 0x040fe20000001838 */
[----:B------:R-:W4:Y:S07]  /*2fa0*/  LDSM.16.M88.4 R56, [R248+0x6800] ;  /* 0x00680000f838783b */ /* 0x000f2e0000000200 */
[C---:B------:R-:W-:Y:S01]  /*2fb0*/  HMMA.16816.F32 R52, R24.reuse, R46, R52 ;  /* 0x0000002e1834723c */ /* 0x040fe20000001834 */
[----:B------:R-:W-:Y:S07]  /*2fc0*/  LDSM.16.M88.4 R44, [R248+0x7000] ;  /* 0x00700000f82c783b */ /* 0x000fee0000000200 */
[C---:B------:R-:W-:Y:S08]  /*2fd0*/  HMMA.16816.F32 R16, R24.reuse, R88, R16 ;  /* 0x000000581810723c */ /* 0x040ff00000001810 */
[----:B------:R-:W-:Y:S01]  /*2fe0*/  HMMA.16816.F32 R92, R24, R90, R92 ;  /* 0x0000005a185c723c */ /* 0x000fe2000000185c */
[----:B------:R-:W5:Y:S04]  /*2ff0*/  LDSM.16.M88.4 R24, [R248+0x7800] ;  /* 0x00780000f818783b */ /* 0x000f680000000200 */
[----:B------:R-:W-:Y:S03]  /*3000*/  LDSM.16.M88.4 R88, [R245+0x20100] ;  /* 0x02010000f558783b */ /* 0x000fe60000000200 */
[C---:B--2---:R-:W-:Y:S08]  /*3010*/  HMMA.16816.F32 R8, R48.reuse, R20, R8 ;  /* 0x000000143008723c */ /* 0x044ff00000001808 */
[C---:B------:R-:W-:Y:S01]  /*3020*/  HMMA.16816.F32 R84, R48.reuse, R22, R84 ;  /* 0x000000163054723c */ /* 0x040fe20000001854 */
[----:B------:R-:W2:Y:S07]  /*3030*/  LDSM.16.M88.4 R20, [R248+0x8000] ;  /* 0x00800000f814783b */ /* 0x000eae0000000200 */
[C---:B------:R-:W-:Y:S08]  /*3040*/  HMMA.16816.F32 R80, R48.reuse, R100, R80 ;  /* 0x000000643050723c */ /* 0x040ff00000001850 */
[C---:B------:R-:W-:Y:S01]  /*3050*/  HMMA.16816.F32 R76, R48.reuse, R102, R76 ;  /* 0x00000066304c723c */ /* 0x040fe2000000184c */
[----:B------:R-:W1:Y:S07]  /*3060*/  LDSM.16.M88.4 R100, [R248+0x8800] ;  /* 0x00880000f864783b */ /* 0x000e6e0000000200 */
[C---:B------:R-:W-:Y:S08]  /*3070*/  HMMA.16816.F32 R72, R48.reuse, R96, R72 ;  /* 0x000000603048723c */ /* 0x040ff00000001848 */
[C---:B------:R-:W-:Y:S08]  /*3080*/  HMMA.16816.F32 R68, R48.reuse, R98, R68 ;  /* 0x000000623044723c */ /* 0x040ff00000001844 */
[C---:B---3--:R-:W-:Y:S01]  /*3090*/  HMMA.16816.F32 R96, R48.reuse, R40, R64 ;  /* 0x000000283060723c */ /* 0x048fe20000001840 */
[----:B------:R-:W3:Y:S07]  /*30a0*/  LDSM.16.M88.4 R64, [R244+0x12100] ;  /* 0x01210000f440783b */ /* 0x000eee0000000200 */
[C---:B------:R-:W-:Y:S01]  /*30b0*/  HMMA.16816.F32 R60, R48.reuse, R42, R60 ;  /* 0x0000002a303c723c */ /* 0x040fe2000000183c */
[----:B------:R-:W2:Y:S07]  /*30c0*/  LDSM.16.M88.4 R40, [R244+0x13900] ;  /* 0x01390000f428783b */ /* 0x000eae0000000200 */
[C---:B------:R-:W-:Y:S08]  /*30d0*/  HMMA.16816.F32 R112, R48.reuse, R108, R112 ;  /* 0x0000006c3070723c */ /* 0x040ff00000001870 */
[C---:B------:R-:W-:Y:S08]  /*30e0*/  HMMA.16816.F32 R52, R48.reuse, R110, R52 ;  /* 0x0000006e3034723c */ /* 0x040ff00000001834 */
[C---:B------:R-:W-:Y:S08]  /*30f0*/  HMMA.16816.F32 R16, R48.reuse, R104, R16 ;  /* 0x000000683010723c */ /* 0x040ff00000001810 */
[----:B------:R-:W-:Y:S01]  /*3100*/  HMMA.16816.F32 R92, R48, R106, R92 ;  /* 0x0000006a305c723c */ /* 0x000fe2000000185c */
[----:B------:R-:W2:Y:S04]  /*3110*/  LDSM.16.M88.4 R104, [R244+0x12900] ;  /* 0x01290000f468783b */ /* 0x000ea80000000200 */
[----:B------:R-:W-:Y:S03]  /*3120*/  LDSM.16.M88.4 R48, [R244+0x13100] ;  /* 0x01310000f430783b */ /* 0x000fe60000000200 */
[C---:B-1----:R-:W-:Y:S08]  /*3130*/  HMMA.16816.F32 R8, R36.reuse, R12, R8 ;  /* 0x0000000c2408723c */ /* 0x042ff00000001808 */
[C---:B------:R-:W-:Y:S01]  /*3140*/  HMMA.16816.F32 R84, R36.reuse, R14, R84 ;  /* 0x0000000e2454723c */ /* 0x040fe20000001854 */
[----:B------:R-:W1:Y:S07]  /*3150*/  LDSM.16.M88.4 R12, [R244+0x14100] ;  /* 0x01410000f40c783b */ /* 0x000e6e0000000200 */
[C---:B----4-:R-:W-:Y:S08]  /*3160*/  HMMA.16816.F32 R80, R36.reuse, R56, R80 ;  /* 0x000000382450723c */ /* 0x050ff00000001850 */
[C---:B------:R-:W-:Y:S01]  /*3170*/  HMMA.16816.F32 R76, R36.reuse, R58, R76 ;  /* 0x0000003a244c723c */ /* 0x040fe2000000184c */
[----:B------:R-:W4:Y:S07]  /*3180*/  LDSM.16.M88.4 R56, [R244+0x14900] ;  /* 0x01490000f438783b */ /* 0x000f2e0000000200 */
[C---:B-----5:R-:W-:Y:S08]  /*3190*/  HMMA.16816.F32 R96, R36.reuse, R24, R96 ;  /* 0x000000182460723c */ /* 0x060ff00000001860 */
[C---:B------:R-:W-:Y:S01]  /*31a0*/  HMMA.16816.F32 R60, R36.reuse, R26, R60 ;  /* 0x0000001a243c723c */ /* 0x040fe2000000183c */
[----:B------:R-:W-:Y:S07]  /*31b0*/  LDSM.16.M88.4 R24, [R243+0x20100] ;  /* 0x02010000f318783b */ /* 0x000fee0000000200 */
[C---:B--2---:R-:W-:Y:S08]  /*31c0*/  HMMA.16816.F32 R112, R36.reuse, R20, R112 ;  /* 0x000000142470723c */ /* 0x044ff00000001870 */
[C---:B------:R-:W-:Y:S01]  /*31d0*/  HMMA.16816.F32 R52, R36.reuse, R22, R52 ;  /* 0x000000162434723c */ /* 0x040fe20000001834 */
[----:B------:R-:W2:Y:S07]  /*31e0*/  LDSM.16.M88.4 R20, [R234+0x6000] ;  /* 0x00600000ea14783b */ /* 0x000eae0000000200 */
[C---:B------:R-:W-:Y:S08]  /*31f0*/  HMMA.16816.F32 R16, R36.reuse, R100, R16 ;  /* 0x000000642410723c */ /* 0x040ff00000001810 */
[C---:B------:R-:W-:Y:S08]  /*3200*/  HMMA.16816.F32 R72, R36.reuse, R44, R72 ;  /* 0x0000002c2448723c */ /* 0x040ff00000001848 */
[C---:B------:R-:W-:Y:S01]  /*3210*/  HMMA.16816.F32 R68, R36.reuse, R46, R68 ;  /* 0x0000002e2444723c */ /* 0x040fe20000001844 */
[----:B------:R-:W-:Y:S07]  /*3220*/  LDSM.16.M88.4 R44, [R234+0x7000] ;  /* 0x00700000ea2c783b */ /* 0x000fee0000000200 */
[----:B------:R-:W-:Y:S01]  /*3230*/  HMMA.16816.F32 R92, R36, R102, R92 ;  /* 0x00000066245c723c */ /* 0x000fe2000000185c */
[----:B------:R-:W5:Y:S04]  /*3240*/  LDSM.16.M88.4 R36, [R234+0x6800] ;  /* 0x00680000ea24783b */ /* 0x000f680000000200 */
[----:B------:R-:W-:Y:S03]  /*3250*/  LDSM.16.M88.4 R100, [R234+0x8800] ;  /* 0x00880000ea64783b */ /* 0x000fe60000000200 */
[C---:B---3--:R-:W-:Y:S08]  /*3260*/  HMMA.16816.F32 R8, R88.reuse, R64, R8 ;  /* 0x000000405808723c */ /* 0x048ff00000001808 */
[C---:B------:R-:W-:Y:S01]  /*3270*/  HMMA.16816.F32 R84, R88.reuse, R66, R84 ;  /* 0x000000425854723c */ /* 0x040fe20000001854 */
[----:B------:R-:W-:Y:S07]  /*3280*/  LDSM.16.M88.4 R64, [R244+0x15100] ;  /* 0x01510000f440783b */ /* 0x000fee0000000200 */
[C---:B------:R-:W-:Y:S08]  /*3290*/  HMMA.16816.F32 R96, R88.reuse, R40, R96 ;  /* 0x000000285860723c */ /* 0x040ff00000001860 */
[C---:B------:R-:W-:Y:S08]  /*32a0*/  HMMA.16816.F32 R60, R88.reuse, R42, R60 ;  /* 0x0000002a583c723c */ /* 0x040ff0000000183c */
[C---:B------:R-:W-:Y:S08]  /*32b0*/  HMMA.16816.F32 R80, R88.reuse, R104, R80 ;  /* 0x000000685850723c */ /* 0x040ff00000001850 */
[C---:B------:R-:W-:Y:S01]  /*32c0*/  HMMA.16816.F32 R76, R88.reuse, R106, R76 ;  /* 0x0000006a584c723c */ /* 0x040fe2000000184c */
[----:B------:R-:W-:Y:S07]  /*32d0*/  LDSM.16.M88.4 R104, [R243+0x24100] ;  /* 0x02410000f368783b */ /* 0x000fee0000000200 */
[C---:B-1----:R-:W-:Y:S08]  /*32e0*/  HMMA.16816.F32 R112, R88.reuse, R12, R112 ;  /* 0x0000000c5870723c */ /* 0x042ff00000001870 */
[C---:B------:R-:W-:Y:S01]  /*32f0*/  HMMA.16816.F32 R52, R88.reuse, R14, R52 ;  /* 0x0000000e5834723c */ /* 0x040fe20000001834 */
[----:B------:R-:W-:Y:S07]  /*3300*/  LDSM.16.M88.4 R12, [R249+0x15100] ;  /* 0x01510000f90c783b */ /* 0x000fee0000000200 */
[C---:B----4-:R-:W-:Y:S01]  /*3310*/  HMMA.16816.F32 R40, R88.reuse, R56, R16 ;  /* 0x000000385828723c */ /* 0x050fe20000001810 */
[----:B------:R-:W1:Y:S07]  /*3320*/  LDSM.16.M88.4 R16, [R250+0x24100] ;  /* 0x02410000fa10783b */ /* 0x000e6e0000000200 */
[C---:B------:R-:W-:Y:S08]  /*3330*/  HMMA.16816.F32 R72, R88.reuse, R48, R72 ;  /* 0x000000305848723c */ /* 0x040ff00000001848 */
[C---:B------:R-:W-:Y:S08]  /*3340*/  HMMA.16816.F32 R68, R88.reuse, R50, R68 ;  /* 0x000000325844723c */ /* 0x040ff00000001844 */
[----:B------:R-:W-:Y:S01]  /*3350*/  HMMA.16816.F32 R92, R88, R58, R92 ;  /* 0x0000003a585c723c */ /* 0x000fe2000000185c */
[----:B------:R-:W3:Y:S07]  /*3360*/  LDSM.16.M88.4 R56, [R249+0x15900] ;  /* 0x01590000f938783b */ /* 0x000eee0000000200 */
[C---:B--2---:R-:W-:Y:S01]  /*3370*/  HMMA.16816.F32 R48, R24.reuse, R20, R8 ;  /* 0x000000141830723c */ /* 0x044fe20000001808 */
[----:B------:R-:W-:Y:S07]  /*3380*/  LDSM.16.M88.4 R8, [R248+0x9000] ;  /* 0x00900000f808783b */ /* 0x000fee0000000200 */
[C---:B------:R-:W-:Y:S01]  /*3390*/  HMMA.16816.F32 R84, R24.reuse, R22, R84 ;  /* 0x000000161854723c */ /* 0x040fe20000001854 */
[----:B------:R-:W2:Y:S07]  /*33a0*/  LDSM.16.M88.4 R20, [R246+0x24100] ;  /* 0x02410000f614783b */ /* 0x000eae0000000200 */
[C---:B-----5:R-:W-:Y:S08]  /*33b0*/  HMMA.16816.F32 R80, R24.reuse, R36, R80 ;  /* 0x000000241850723c */ /* 0x060ff00000001850 */
[----:B------:R-:W-:Y:S01]  /*33c0*/  HMMA.16816.F32 R76, R24, R38, R76 ;  /* 0x00000026184c723c */ /* 0x000fe2000000184c */
[----:B------:R-:W4:Y:S07]  /*33d0*/  LDSM.16.M88.4 R36, [R234+0x7800] ;  /* 0x00780000ea24783b */ /* 0x000f2e0000000200 */
[C---:B-1----:R-:W-:Y:S08]  /*33e0*/  HMMA.16816.F32 R48, R16.reuse, R12, R48 ;  /* 0x0000000c1030723c */ /* 0x042ff00000001830 */
[----:B------:R-:W-:Y:S01]  /*33f0*/  HMMA.16816.F32 R84, R16, R14, R84 ;  /* 0x0000000e1054723c */ /* 0x000fe20000001854 */
[----:B------:R-:W1:Y:S07]  /*3400*/  LDSM.16.M88.4 R12, [R248+0x9800] ;  /* 0x00980000f80c783b */ /* 0x000e6e0000000200 */
[C---:B------:R-:W-:Y:S01]  /*3410*/  HMMA.16816.F32 R88, R24.reuse, R44, R72 ;  /* 0x0000002c1858723c */ /* 0x040fe20000001848 */
[----:B------:R-:W-:Y:S07]  /*3420*/  LDSM.16.M88.4 R72, [R245+0x24100] ;  /* 0x02410000f548783b */ /* 0x000fee0000000200 */
[----:B------:R-:W-:Y:S01]  /*3430*/  HMMA.16816.F32 R68, R24, R46, R68 ;  /* 0x0000002e1844723c */ /* 0x000fe20000001844 */
[----:B------:R-:W5:Y:S07]  /*3440*/  LDSM.16.M88.4 R44, [R234+0x8000] ;  /* 0x00800000ea2c783b */ /* 0x000f6e0000000200 */
[C---:B---3--:R-:W-:Y:S08]  /*3450*/  HMMA.16816.F32 R80, R16.reuse, R56, R80 ;  /* 0x000000381050723c */ /* 0x048ff00000001850 */
[----:B------:R-:W-:Y:S01]  /*3460*/  HMMA.16816.F32 R76, R16, R58, R76 ;  /* 0x0000003a104c723c */ /* 0x000fe2000000184c */
[----:B------:R-:W-:Y:S07]  /*3470*/  LDSM.16.M88.4 R56, [R249+0x16900] ;  /* 0x01690000f938783b */ /* 0x000fee0000000200 */
[----:B--2---:R-:W-:Y:S08]  /*3480*/  HMMA.16816.F32 R48, R20, R8, R48 ;  /* 0x000000081430723c */ /* 0x004ff00000001830 */
[C---:B----4-:R-:W-:Y:S01]  /*3490*/  HMMA.16816.F32 R108, R24.reuse, R36, R96 ;  /* 0x00000024186c723c */ /* 0x050fe20000001860 */
[----:B------:R-:W-:Y:S07]  /*34a0*/  LDSM.16.M88.4 R96, [R234+0x9000] ;  /* 0x00900000ea60783b */ /* 0x000fee0000000200 */
[----:B------:R-:W-:Y:S01]  /*34b0*/  HMMA.16816.F32 R60, R24, R38, R60 ;  /* 0x00000026183c723c */ /* 0x000fe2000000183c */
[----:B------:R-:W-:Y:S07]  /*34c0*/  LDSM.16.M88.4 R36, [R244+0x15900] ;  /* 0x01590000f424783b */ /* 0x000fee0000000200 */
[C---:B------:R-:W-:Y:S01]  /*34d0*/  HMMA.16816.F32 R84, R20.reuse, R10, R84 ;  /* 0x0000000a1454723c */ /* 0x040fe20000001854 */
[----:B------:R-:W2:Y:S07]  /*34e0*/  LDSM.16.M88.4 R8, [R249+0x16100] ;  /* 0x01610000f908783b */ /* 0x000eae0000000200 */
[C---:B-1----:R-:W-:Y:S08]  /*34f0*/  HMMA.16816.F32 R80, R20.reuse, R12, R80 ;  /* 0x0000000c1450723c */ /* 0x042ff00000001850 */
[----:B------:R-:W-:Y:S01]  /*3500*/  HMMA.16816.F32 R76, R20, R14, R76 ;  /* 0x0000000e144c723c */ /* 0x000fe2000000184c */
[----:B------:R-:W-:Y:S07]  /*3510*/  LDSM.16.M88.4 R12, [R244+0x16100] ;  /* 0x01610000f40c783b */ /* 0x000fee0000000200 */
[C---:B-----5:R-:W-:Y:S08]  /*3520*/  HMMA.16816.F32 R112, R24.reuse, R44, R112 ;  /* 0x0000002c1870723c */ /* 0x060ff00000001870 */
[C---:B------:R-:W-:Y:S01]  /*3530*/  HMMA.16816.F32 R52, R24.reuse, R46, R52 ;  /* 0x0000002e1834723c */ /* 0x040fe20000001834 */
[----:B------:R-:W1:Y:S07]  /*3540*/  LDSM.16.M88.4 R44, [R248+0xa000] ;  /* 0x00a00000f82c783b */ /* 0x000e6e0000000200 */
[C---:B------:R-:W-:Y:S08]  /*3550*/  HMMA.16816.F32 R40, R24.reuse, R100, R40 ;  /* 0x000000641828723c */ /* 0x040ff00000001828 */
[----:B------:R-:W-:Y:S01]  /*3560*/  HMMA.16816.F32 R92, R24, R102, R92 ;  /* 0x00000066185c723c */ /* 0x000fe2000000185c */
[----:B------:R-:W3:Y:S07]  /*3570*/  LDSM.16.M88.4 R24, [R234+0x9800] ;  /* 0x00980000ea18783b */ /* 0x000eee0000000200 */
[----:B--2---:R-:W-:Y:S08]  /*3580*/  HMMA.16816.F32 R88, R16, R8, R88 ;  /* 0x000000081058723c */ /* 0x004ff00000001858 */
[----:B------:R-:W-:Y:S08]  /*3590*/  HMMA.16816.F32 R80, R72, R36, R80 ;  /* 0x000000244850723c */ /* 0x000ff00000001850 */
[----:B------:R-:W-:Y:S01]  /*35a0*/  HMMA.16816.F32 R68, R16, R10, R68 ;  /* 0x0000000a1044723c */ /* 0x000fe20000001844 */
[----:B------:R-:W2:Y:S07]  /*35b0*/  LDSM.16.M88.4 R8, [R248+0xa800] ;  /* 0x00a80000f808783b */ /* 0x000eae0000000200 */
[----:B------:R-:W-:Y:S01]  /*35c0*/  HMMA.16816.F32 R76, R72, R38, R76 ;  /* 0x00000026484c723c */ /* 0x000fe2000000184c */
[----:B------:R-:W-:Y:S07]  /*35d0*/  LDSM.16.M88.4 R36, [R234+0xa000] ;  /* 0x00a00000ea24783b */ /* 0x000fee0000000200 */
[C---:B------:R-:W-:Y:S08]  /*35e0*/  HMMA.16816.F32 R108, R16.reuse, R56, R108 ;  /* 0x00000038106c723c */ /* 0x040ff0000000186c */
[----:B------:R-:W-:Y:S08]  /*35f0*/  HMMA.16816.F32 R60, R16, R58, R60 ;  /* 0x0000003a103c723c */ /* 0x000ff0000000183c */
[----:B-1----:R-:W-:Y:S08]  /*3600*/  HMMA.16816.F32 R88, R20, R44, R88 ;  /* 0x0000002c1458723c */ /* 0x002ff00000001858 */
[----:B---3--:R-:W-:Y:S08]  /*3610*/  HMMA.16816.F32 R80, R104, R24, R80 ;  /* 0x000000186850723c */ /* 0x008ff00000001850 */
[----:B------:R-:W-:Y:S01]  /*3620*/  HMMA.16816.F32 R68, R20, R46, R68 ;  /* 0x0000002e1444723c */ /* 0x000fe20000001844 */
[----:B------:R-:W1:Y:S07]  /*3630*/  LDSM.16.M88.4 R44, [R249+0x17100] ;  /* 0x01710000f92c783b */ /* 0x000e6e0000000200 */
[----:B------:R-:W-:Y:S01]  /*3640*/  HMMA.16816.F32 R76, R104, R26, R76 ;  /* 0x0000001a684c723c */ /* 0x000fe2000000184c */
[----:B------:R-:W3:Y:S07]  /*3650*/  LDSM.16.M88.4 R24, [R244+0x16900] ;  /* 0x01690000f418783b */ /* 0x000eee0000000200 */
[----:B--2---:R-:W-:Y:S01]  /*3660*/  HMMA.16816.F32 R108, R20, R8, R108 ;  /* 0x00000008146c723c */ /* 0x004fe2000000186c */
[----:B------:R-:W-:-:S02]  /*3670*/  FMUL.FTZ R58, R81, c[0x0][0x320] ;  /* 0x0000c800513a7a20 */ /* 0x000fc40000410000 */
[----:B------:R-:W-:Y:S02]  /*3680*/  FMUL.FTZ R59, R82, c[0x0][0x320] ;  /* 0x0000c800523b7a20 */ /* 0x000fe40000410000 */
[----:B------:R-:W-:Y:S02]  /*3690*/  FMUL.FTZ R81, R83, c[0x0][0x320] ;  /* 0x0000c80053517a20 */ /* 0x000fe40000410000 */
[----:B------:R-:W-:Y:S01]  /*36a0*/  FMUL.FTZ R80, R80, c[0x0][0x320] ;  /* 0x0000c80050507a20 */ /* 0x000fe20000410000 */
[----:B------:R-:W-:Y:S01]  /*36b0*/  HMMA.16816.F32 R60, R20, R10, R60 ;  /* 0x0000000a143c723c */ /* 0x000fe2000000183c */
[----:B------:R-:W2:Y:S01]  /*36c0*/  LDSM.16.M88.4 R8, [R249+0x17900] ;  /* 0x01790000f908783b */ /* 0x000ea20000000200 */
[----:B------:R-:W4:Y:S06]  /*36d0*/  MUFU.TANH R58, R58 ;  /* 0x0000003a003a7308 */ /* 0x000f2c0000002400 */
[----:B------:R-:W-:Y:S01]  /*36e0*/  HMMA.16816.F32 R88, R72, R12, R88 ;  /* 0x0000000c4858723c */ /* 0x000fe20000001858 */
[----:B------:R-:W-:Y:S01]  /*36f0*/  FMUL.FTZ R76, R76, c[0x0][0x320] ;  /* 0x0000c8004c4c7a20 */ /* 0x000fe20000410000 */
[----:B------:R-:W1:Y:S01]  /*3700*/  MUFU.TANH R80, R80 ;  /* 0x0000005000507308 */ /* 0x000e620000002400 */
[----:B------:R-:W-:-:S02]  /*3710*/  FMUL.FTZ R77, R77, c[0x0][0x320] ;  /* 0x0000c8004d4d7a20 */ /* 0x000fc40000410000 */
[----:B------:R-:W-:Y:S02]  /*3720*/  FMUL.FTZ R78, R78, c[0x0][0x320] ;  /* 0x0000c8004e4e7a20 */ /* 0x000fe40000410000 */
[----:B------:R-:W-:Y:S01]  /*3730*/  FMUL.FTZ R79, R79, c[0x0][0x320] ;  /* 0x0000c8004f4f7a20 */ /* 0x000fe20000410000 */
[C---:B------:R-:W-:Y:S01]  /*3740*/  HMMA.16816.F32 R68, R72.reuse, R14, R68 ;  /* 0x0000000e4844723c */ /* 0x040fe20000001844 */
[----:B------:R-:W5:Y:S01]  /*3750*/  LDSM.16.M88.4 R12, [R248+0xb000] ;  /* 0x00b00000f80c783b */ /* 0x000f620000000200 */
[----:B------:R-:W2:Y:S06]  /*3760*/  MUFU.TANH R59, R59 ;  /* 0x0000003b003b7308 */ /* 0x000eac0000002400 */
[----:B------:R-:W-:Y:S02]  /*3770*/  HMMA.16816.F32 R48, R72, R64, R48 ;  /* 0x000000404830723c */ /* 0x000fe40000001830 */
[----:B------:R-:W2:Y:S06]  /*3780*/  MUFU.TANH R81, R81 ;  /* 0x0000005100517308 */ /* 0x000eac0000002400 */
[----:B-1----:R-:W-:Y:S02]  /*3790*/  HMMA.16816.F32 R112, R16, R44, R112 ;  /* 0x0000002c1070723c */ /* 0x002fe40000001870 */
[----:B------:R-:W1:Y:S06]  /*37a0*/  MUFU.TANH R76, R76 ;  /* 0x0000004c004c7308 */ /* 0x000e6c0000002400 */
[----:B---3--:R-:W-:Y:S02]  /*37b0*/  HMMA.16816.F32 R108, R72, R24, R108 ;  /* 0x00000018486c723c */ /* 0x008fe4000000186c */
[----:B------:R-:W3:Y:S06]  /*37c0*/  MUFU.TANH R77, R77 ;  /* 0x0000004d004d7308 */ /* 0x000eec0000002400 */
[----:B------:R-:W-:Y:S01]  /*37d0*/  HMMA.16816.F32 R52, R16, R46, R52 ;  /* 0x0000002e1034723c */ /* 0x000fe20000001834 */
[----:B------:R-:W-:Y:S01]  /*37e0*/  LDSM.16.M88.4 R44, [R234+0xb000] ;  /* 0x00b00000ea2c783b */ /* 0x000fe20000000200 */
[----:B------:R-:W1:Y:S06]  /*37f0*/  MUFU.TANH R78, R78 ;  /* 0x0000004e004e7308 */ /* 0x000e6c0000002400 */
[----:B------:R-:W-:Y:S01]  /*3800*/  HMMA.16816.F32 R60, R72, R26, R60 ;  /* 0x0000001a483c723c */ /* 0x000fe2000000183c */
[----:B------:R-:W1:Y:S01]  /*3810*/  LDSM.16.M88.4 R24, [R248+0xb800] ;  /* 0x00b80000f818783b */ /* 0x000e620000000200 */
[----:B------:R-:W1:Y:S06]  /*3820*/  MUFU.TANH R79, R79 ;  /* 0x0000004f004f7308 */ /* 0x000e6c0000002400 */
[C---:B--2---:R-:W-:Y:S08]  /*3830*/  HMMA.16816.F32 R92, R16.reuse, R10, R92 ;  /* 0x0000000a105c723c */ /* 0x044ff0000000185c */
[----:B------:R-:W-:Y:S01]  /*3840*/  HMMA.16816.F32 R40, R16, R8, R40 ;  /* 0x000000081028723c */ /* 0x000fe20000001828 */
[----:B------:R-:W-:Y:S07]  /*3850*/  LDSM.16.M88.4 R8, [R234+0xb800] ;  /* 0x00b80000ea08783b */ /* 0x000fee0000000200 */
[----:B------:R-:W-:Y:S08]  /*3860*/  HMMA.16816.F32 R48, R104, R96, R48 ;  /* 0x000000606830723c */ /* 0x000ff00000001830 */
[C---:B-----5:R-:W-:Y:S08]  /*3870*/  HMMA.16816.F32 R112, R20.reuse, R12, R112 ;  /* 0x0000000c1470723c */ /* 0x060ff00000001870 */
[----:B------:R-:W-:Y:S01]  /*3880*/  HMMA.16816.F32 R52, R20, R14, R52 ;  /* 0x0000000e1434723c */ /* 0x000fe20000001834 */
[----:B------:R-:W2:Y:S07]  /*3890*/  LDSM.16.M88.4 R12, [R244+0x17900] ;  /* 0x01790000f40c783b */ /* 0x000eae0000000200 */
[----:B------:R-:W-:Y:S01]  /*38a0*/  HMMA.16816.F32 R88, R104, R36, R88 ;  /* 0x000000246858723c */ /* 0x000fe20000001858 */
[----:B------:R-:W-:-:S02]  /*38b0*/  FMUL.FTZ R49, R49, c[0x0][0x320] ;  /* 0x0000c80031317a20 */ /* 0x000fc40000410000 */
[----:B------:R-:W-:Y:S02]  /*38c0*/  FMUL.FTZ R50, R50, c[0x0][0x320] ;  /* 0x0000c80032327a20 */ /* 0x000fe40000410000 */
[----:B------:R-:W-:Y:S01]  /*38d0*/  FMUL.FTZ R51, R51, c[0x0][0x320] ;  /* 0x0000c80033337a20 */ /* 0x000fe20000410000 */
[----:B------:R-:W2:Y:S01]  /*38e0*/  MUFU.TANH R64, R49 ;  /* 0x0000003100407308 */ /* 0x000ea20000002400 */
[----:B------:R-:W-:Y:S01]  /*38f0*/  FMUL.FTZ R0, R48, c[0x0][0x320] ;  /* 0x0000c80030007a20 */ /* 0x000fe20000410000 */
[----:B------:R-:W-:Y:S01]  /*3900*/  HMMA.16816.F32 R68, R104, R38, R68 ;  /* 0x000000266844723c */ /* 0x000fe20000001844 */
[----:B------:R-:W5:Y:S05]  /*3910*/  LDSM.16.M88.4 R36, [R244+0x17100] ;  /* 0x01710000f424783b */ /* 0x000f6a0000000200 */
[----:B------:R-:W2:Y:S02]  /*3920*/  MUFU.TANH R65, R50 ;  /* 0x0000003200417308 */ /* 0x000ea40000002400 */
[C---:B-1----:R-:W-:Y:S06]  /*3930*/  HMMA.16816.F32 R92, R20.reuse, R26, R92 ;  /* 0x0000001a145c723c */ /* 0x042fec000000185c */
[----:B------:R-:W1:Y:S02]  /*3940*/  MUFU.TANH R0, R0 ;  /* 0x0000000000007308 */ /* 0x000e640000002400 */
[----:B------:R-:W-:Y:S01]  /*3950*/  HMMA.16816.F32 R40, R20, R24, R40 ;  /* 0x000000181428723c */ /* 0x000fe20000001828 */
[----:B------:R-:W-:-:S02]  /*3960*/  FMUL.FTZ R82, R88, c[0x0][0x320] ;  /* 0x0000c80058527a20 */ /* 0x000fc40000410000 */
[----:B------:R-:W-:Y:S02]  /*3970*/  FMUL.FTZ R83, R89, c[0x0][0x320] ;  /* 0x0000c80059537a20 */ /* 0x000fe40000410000 */
[----:B------:R-:W-:Y:S02]  /*3980*/  FMUL.FTZ R91, R91, c[0x0][0x320] ;  /* 0x0000c8005b5b7a20 */ /* 0x000fe40000410000 */
[----:B------:R-:W1:Y:S01]  /*3990*/  MUFU.TANH R82, R82 ;  /* 0x0000005200527308 */ /* 0x000e620000002400 */
[----:B------:R-:W-:Y:S01]  /*39a0*/  HMMA.16816.F32 R84, R72, R66, R84 ;  /* 0x000000424854723c */ /* 0x000fe20000001854 */
[----:B------:R-:W-:Y:S02]  /*39b0*/  FMUL.FTZ R68, R68, c[0x0][0x320] ;  /* 0x0000c80044447a20 */ /* 0x000fe40000410000 */
[----:B------:R-:W-:Y:S02]  /*39c0*/  FMUL.FTZ R69, R69, c[0x0][0x320] ;  /* 0x0000c80045457a20 */ /* 0x000fe40000410000 */
[----:B------:R-:W-:-:S02]  /*39d0*/  FMUL.FTZ R70, R70, c[0x0][0x320] ;  /* 0x0000c80046467a20 */ /* 0x000fc40000410000 */
[----:B------:R1:W1:Y:S01]  /*39e0*/  MUFU.TANH R66, R51 ;  /* 0x0000003300427308 */ /* 0x0002620000002400 */
[----:B--2---:R-:W-:Y:S01]  /*39f0*/  HMMA.16816.F32 R92, R72, R14, R92 ;  /* 0x0000000e485c723c */ /* 0x004fe2000000185c */
[----:B------:R-:W-:-:S06]  /*3a00*/  FMUL.FTZ R71, R71, c[0x0][0x320] ;  /* 0x0000c80047477a20 */ /* 0x000fcc0000410000 */
[----:B------:R-:W2:Y:S01]  /*3a10*/  MUFU.TANH R83, R83 ;  /* 0x0000005300537308 */ /* 0x000ea20000002400 */
[C---:B------:R-:W-:Y:S01]  /*3a20*/  HMMA.16816.F32 R40, R72.reuse, R12, R40 ;  /* 0x0000000c4828723c */ /* 0x040fe20000001828 */
[----:B-1----:R-:W1:Y:S07]  /*3a30*/  LDSM.16.M88.4 R48, [R234+0xa800] ;  /* 0x00a80000ea30783b */ /* 0x002e6e0000000200 */
[----:B-----5:R-:W-:Y:S01]  /*3a40*/  HMMA.16816.F32 R112, R72, R36, R112 ;  /* 0x000000244870723c */ /* 0x020fe20000001870 */
[----:B------:R1:W1:Y:S01]  /*3a50*/  MUFU.TANH R211, R91 ;  /* 0x0000005b00d37308 */ /* 0x0002620000002400 */
[----:B------:R-:W-:-:S06]  /*3a60*/  DEPBAR.LE SB0, 0x0 ;  /* 0x000080000000791a */ /* 0x000fcc0000000000 */
[----:B------:R-:W-:Y:S01]  /*3a70*/  HMMA.16816.F32 R52, R72, R38, R52 ;  /* 0x000000264834723c */ /* 0x000fe20000001834 */
[----:B------:R1:W1:Y:S07]  /*3a80*/  MUFU.TANH R213, R68 ;  /* 0x0000004400d57308 */ /* 0x00026e0000002400 */
[C---:B------:R-:W-:Y:S01]  /*3a90*/  HMMA.16816.F32 R84, R104.reuse, R98, R84 ;  /* 0x000000626854723c */ /* 0x040fe20000001854 */
[----:B------:R1:W1:Y:S07]  /*3aa0*/  MUFU.TANH R212, R69 ;  /* 0x0000004500d47308 */ /* 0x00026e0000002400 */
[C---:B------:R-:W-:Y:S01]  /*3ab0*/  HMMA.16816.F32 R92, R104.reuse, R10, R92 ;  /* 0x0000000a685c723c */ /* 0x040fe2000000185c */
[----:B------:R2:W2:Y:S07]  /*3ac0*/  MUFU.TANH R210, R70 ;  /* 0x0000004600d27308 */ /* 0x0004ae0000002400 */
[C---:B------:R-:W-:Y:S01]  /*3ad0*/  HMMA.16816.F32 R112, R104.reuse, R44, R112 ;  /* 0x0000002c6870723c */ /* 0x040fe20000001870 */
[----:B------:R2:W2:Y:S07]  /*3ae0*/  MUFU.TANH R209, R71 ;  /* 0x0000004700d17308 */ /* 0x0004ae0000002400 */
[----:B-1----:R-:W-:Y:S01]  /*3af0*/  HMMA.16816.F32 R108, R104, R48, R108 ;  /* 0x00000030686c723c */ /* 0x002fe2000000186c */
[----:B------:R-:W-:-:S02]  /*3b00*/  FMUL.FTZ R67, R84, c[0x0][0x320] ;  /* 0x0000c80054437a20 */ /* 0x000fc40000410000 */
[----:B------:R-:W-:Y:S02]  /*3b10*/  FMUL.FTZ R56, R85, c[0x0][0x320] ;  /* 0x0000c80055387a20 */ /* 0x000fe40000410000 */
[----:B------:R-:W-:Y:S02]  /*3b20*/  FMUL.FTZ R57, R86, c[0x0][0x320] ;  /* 0x0000c80056397a20 */ /* 0x000fe40000410000 */
[----:B------:R-:W-:Y:S01]  /*3b30*/  FMUL.FTZ R84, R87, c[0x0][0x320] ;  /* 0x0000c80057547a20 */ /* 0x000fe20000410000 */
[----:B------:R-:W-:Y:S01]  /*3b40*/  HMMA.16816.F32 R60, R104, R50, R60 ;  /* 0x00000032683c723c */ /* 0x000fe2000000183c */
[----:B------:R-:W-:Y:S01]  /*3b50*/  FMUL.FTZ R85, R90, c[0x0][0x320] ;  /* 0x0000c8005a557a20 */ /* 0x000fe20000410000 */
[----:B------:R-:W1:Y:S01]  /*3b60*/  MUFU.TANH R67, R67 ;  /* 0x0000004300437308 */ /* 0x000e620000002400 */
[----:B------:R-:W-:Y:S02]  /*3b70*/  FMUL.FTZ R25, R94, c[0x0][0x320] ;  /* 0x0000c8005e197a20 */ /* 0x000fe40000410000 */
[----:B------:R-:W-:-:S02]  /*3b80*/  FMUL.FTZ R24, R95, c[0x0][0x320] ;  /* 0x0000c8005f187a20 */ /* 0x000fc40000410000 */
[----:B------:R-:W-:Y:S01]  /*3b90*/  FMUL.FTZ R92, R92, c[0x0][0x320] ;  /* 0x0000c8005c5c7a20 */ /* 0x000fe20000410000 */
[C---:B------:R-:W-:Y:S01]  /*3ba0*/  HMMA.16816.F32 R52, R104.reuse, R46, R52 ;  /* 0x0000002e6834723c */ /* 0x040fe20000001834 */
[----:B------:R-:W-:Y:S01]  /*3bb0*/  FMUL.FTZ R112, R112, c[0x0][0x320] ;  /* 0x0000c80070707a20 */ /* 0x000fe20000410000 */
[----:B------:R-:W1:Y:S01]  /*3bc0*/  MUFU.TANH R56, R56 ;  /* 0x0000003800387308 */ /* 0x000e620000002400 */
[----:B------:R-:W-:Y:S02]  /*3bd0*/  FMUL.FTZ R113, R113, c[0x0][0x320] ;  /* 0x0000c80071717a20 */ /* 0x000fe40000410000 */
[----:B------:R-:W-:Y:S02]  /*3be0*/  FMUL.FTZ R114, R114, c[0x0][0x320] ;  /* 0x0000c80072727a20 */ /* 0x000fe40000410000 */
[----:B------:R-:W-:Y:S01]  /*3bf0*/  FMUL.FTZ R115, R115, c[0x0][0x320] ;  /* 0x0000c80073737a20 */ /* 0x000fe20000410000 */
[----:B------:R-:W-:Y:S01]  /*3c00*/  HMMA.16816.F32 R40, R104, R8, R40 ;  /* 0x000000086828723c */ /* 0x000fe20000001828 */
[----:B------:R-:W-:Y:S01]  /*3c10*/  FMUL.FTZ R108, R108, c[0x0][0x320] ;  /* 0x0000c8006c6c7a20 */ /* 0x000fe20000410000 */
[----:B------:R-:W1:Y:S01]  /*3c20*/  MUFU.TANH R57, R57 ;  /* 0x0000003900397308 */ /* 0x000e620000002400 */
[----:B------:R-:W-:-:S02]  /*3c30*/  FMUL.FTZ R109, R109, c[0x0][0x320] ;  /* 0x0000c8006d6d7a20 */ /* 0x000fc40000410000 */
[----:B------:R-:W-:Y:S02]  /*3c40*/  FMUL.FTZ R110, R110, c[0x0][0x320] ;  /* 0x0000c8006e6e7a20 */ /* 0x000fe40000410000 */
[----:B------:R-:W-:Y:S02]  /*3c50*/  FMUL.FTZ R111, R111, c[0x0][0x320] ;  /* 0x0000c8006f6f7a20 */ /* 0x000fe40000410000 */
[----:B------:R-:W-:Y:S01]  /*3c60*/  FMUL.FTZ R60, R60, c[0x0][0x320] ;  /* 0x0000c8003c3c7a20 */ /* 0x000fe20000410000 */
[----:B------:R-:W1:Y:S01]  /*3c70*/  MUFU.TANH R84, R84 ;  /* 0x0000005400547308 */ /* 0x000e620000002400 */
[----:B------:R-:W-:Y:S02]  /*3c80*/  FMUL.FTZ R61, R61, c[0x0][0x320] ;  /* 0x0000c8003d3d7a20 */ /* 0x000fe40000410000 */
[----:B------:R-:W-:Y:S02]  /*3c90*/  FMUL.FTZ R62, R62, c[0x0][0x320] ;  /* 0x0000c8003e3e7a20 */ /* 0x000fe40000410000 */
[----:B------:R-:W-:-:S02]  /*3ca0*/  FMUL.FTZ R63, R63, c[0x0][0x320] ;  /* 0x0000c8003f3f7a20 */ /* 0x000fc40000410000 */
[----:B------:R-:W-:Y:S01]  /*3cb0*/  FMUL.FTZ R52, R52, c[0x0][0x320] ;  /* 0x0000c80034347a20 */ /* 0x000fe20000410000 */
[----:B------:R-:W1:Y:S01]  /*3cc0*/  MUFU.TANH R85, R85 ;  /* 0x0000005500557308 */ /* 0x000e620000002400 */
[----:B------:R-:W-:Y:S02]  /*3cd0*/  FMUL.FTZ R53, R53, c[0x0][0x320] ;  /* 0x0000c80035357a20 */ /* 0x000fe40000410000 */
[----:B------:R-:W-:Y:S02]  /*3ce0*/  FMUL.FTZ R54, R54, c[0x0][0x320] ;  /* 0x0000c80036367a20 */ /* 0x000fe40000410000 */
[----:B------:R-:W-:Y:S02]  /*3cf0*/  FMUL.FTZ R55, R55, c[0x0][0x320] ;  /* 0x0000c80037377a20 */ /* 0x000fe40000410000 */
[----:B------:R-:W-:Y:S01]  /*3d00*/  FMUL.FTZ R40, R40, c[0x0][0x320] ;  /* 0x0000c80028287a20 */ /* 0x000fe20000410000 */
[----:B------:R1:W1:Y:S01]  /*3d10*/  MUFU.TANH R198, R108 ;  /* 0x0000006c00c67308 */ /* 0x0002620000002400 */
[----:B------:R-:W-:-:S02]  /*3d20*/  FMUL.FTZ R41, R41, c[0x0][0x320] ;  /* 0x0000c80029297a20 */ /* 0x000fc40000410000 */
[----:B------:R-:W-:Y:S02]  /*3d30*/  FMUL.FTZ R42, R42, c[0x0][0x320] ;  /* 0x0000c8002a2a7a20 */ /* 0x000fe40000410000 */
[----:B------:R-:W-:Y:S02]  /*3d40*/  FMUL.FTZ R43, R43, c[0x0][0x320] ;  /* 0x0000c8002b2b7a20 */ /* 0x000fe40000410000 */
[----:B------:R-:W-:Y:S01]  /*3d50*/  FMUL.FTZ R93, R93, c[0x0][0x320] ;  /* 0x0000c8005d5d7a20 */ /* 0x000fe20000410000 */
        /* <DEDUP_REMOVED lines=22> */
[----:B------:R-:W1:Y:S01]  /*3ec0*/  MUFU.TANH R24, R24 ;  /* 0x0000001800187308 */ /* 0x000e620000002400 */
[----:B------:R-:W-:Y:S06]  /*3ed0*/  BAR.SYNC.DEFER_BLOCKING 0x0 ;  /* 0x0000000000007b1d */ /* 0x000fec0000010000 */
[----:B------:R-:W-:Y:S05]  /*3ee0*/  @!P0 BRA `(.L_x_1542) ;  /* 0x0000060000008947 */ /* 0x000fea0003800000 */
[----:B--234-:R-:W-:Y:S01]  /*3ef0*/  IMAD.U32 R7, RZ, RZ, UR6 ;  /* 0x00000006ff077e24 */ /* 0x01cfe2000f8e00ff */
[----:B------:R-:W-:Y:S01]  /*3f00*/  ISETP.NE.AND P6, PT, R252, 0x1, PT ;  /* 0x00000001fc00780c */ /* 0x000fe20003fc5270 */
[----:B------:R-:W-:-:S03]  /*3f10*/  IMAD.MOV.U32 R12, RZ, RZ, RZ ;  /* 0x000000ffff0c7224 */ /* 0x000fc600078e00ff */
[----:B------:R-:W-:-:S04]  /*3f20*/  IADD3 R7, R120, UR9, R7 ;  /* 0x0000000978077c10 */ /* 0x000fc8000fffe007 */
[----:B------:R-:W-:-:S05]  /*3f30*/  IADD3 R7, R7, -0x60, RZ ;  /* 0xffffffa007077810 */ /* 0x000fca0007ffe0ff */
[----:B------:R-:W-:-:S04]  /*3f40*/  @P6 IMAD.HI.U32 R9, R7, c[0x0][0x2bc], RZ ;  /* 0x0000af0007096a27 */ /* 0x000fc800078e00ff */
[----:B------:R-:W-:Y:S01]  /*3f50*/  IMAD.MOV.U32 R8, RZ, RZ, R7 ;  /* 0x000000ffff087224 */ /* 0x000fe200078e0007 */
[----:B------:R-:W-:-:S04]  /*3f60*/  @P6 SHF.R.U32.HI R8, RZ, c[0x0][0x2c0], R9 ;  /* 0x0000b000ff086a19 */ /* 0x000fc80000011609 */
[----:B------:R-:W-:-:S04]  /*3f70*/  @!P5 IADD3 R11, P0, R8, UR16, RZ ;  /* 0x00000010080bdc10 */ /* 0x000fc8000ff1e0ff */
[----:B------:R-:W-:Y:S02]  /*3f80*/  @!P5 LEA.HI.X.SX32 R9, R8, UR15, 0x1, P0 ;  /* 0x0000000f0809dc11 */ /* 0x000fe400080f0eff */
[----:B------:R-:W-:-:S04]  /*3f90*/  @!P5 LEA R10, P0, R11, c[0x0][0x2a0], 0x2 ;  /* 0x0000a8000b0ada11 */ /* 0x000fc800078010ff */
[----:B------:R-:W-:-:S05]  /*3fa0*/  @!P5 LEA.HI.X R11, R11, c[0x0][0x2a4], R9, 0x2, P0 ;  /* 0x0000a9000b0bda11 */ /* 0x000fca00000f1409 */
[----:B------:R2:W3:Y:S01]  /*3fb0*/  @!P5 LDG.E R12, [R10.64] ;  /* 0x0000000c0a0cd981 */ /* 0x0004e2000c1e1900 */
[----:B------:R-:W-:Y:S01]  /*3fc0*/  IMAD.MOV R8, RZ, RZ, -R8 ;  /* 0x000000ffff087224 */ /* 0x000fe200078e0a08 */
[----:B------:R-:W-:Y:S01]  /*3fd0*/  SEL R15, RZ, 0x10, P4 ;  /* 0x00000010ff0f7807 */ /* 0x000fe20002000000 */
[C---:B------:R-:W-:Y:S01]  /*3fe0*/  IMAD.SHL.U32 R16, R33.reuse, 0x2, RZ ;  /* 0x0000000221107824 */ /* 0x040fe200078e00ff */
[----:B------:R-:W-:Y:S01]  /*3ff0*/  SHF.L.U64.HI R17, R33, 0x1, R35 ;  /* 0x0000000121117819 */ /* 0x000fe20000010223 */
[----:B------:R-:W-:Y:S01]  /*4000*/  IMAD R13, R8, c[0x0][0x2b8], R7 ;  /* 0x0000ae00080d7a24 */ /* 0x000fe200078e0207 */
[----:B-1----:R-:W-:Y:S02]  /*4010*/  IADD3 R40, -R15, 0x10, RZ ;  /* 0x000000100f287810 */ /* 0x002fe40007ffe1ff */
[----:B------:R-:W-:Y:S01]  /*4020*/  SEL R22, RZ, 0x10, P1 ;  /* 0x00000010ff167807 */ /* 0x000fe20000800000 */
[----:B------:R-:W-:Y:S01]  /*4030*/  IMAD.WIDE.U32 R8, R13, c[0x0][0x1e0], RZ ;  /* 0x000078000d087a25 */ /* 0x000fe200078e00ff */
[----:B------:R-:W-:Y:S01]  /*4040*/  SHF.R.S32.HI R7, RZ, 0x1f, R13 ;  /* 0x0000001fff077819 */ /* 0x000fe2000001140d */
[----:B------:R1:W-:Y:S01]  /*4050*/  STL [R1+0x4], R13 ;  /* 0x0000040d01007387 */ /* 0x0003e20000100800 */
[----:B------:R-:W-:-:S02]  /*4060*/  LOP3.LUT R40, R40, 0xf, RZ, 0xc0, !PT ;  /* 0x0000000f28287812 */ /* 0x000fc400078ec0ff */
[----:B------:R-:W-:Y:S01]  /*4070*/  SHF.L.U64.HI R14, R31, 0x1, R34 ;  /* 0x000000011f0e7819 */ /* 0x000fe20000010222 */
[----:B------:R-:W-:Y:S01]  /*4080*/  IMAD R7, R7, c[0x0][0x1e0], RZ ;  /* 0x0000780007077a24 */ /* 0x000fe200078e02ff */
[----:B------:R-:W-:-:S03]  /*4090*/  IADD3 R26, -R22, 0x10, RZ ;  /* 0x00000010161a7810 */ /* 0x000fc60007ffe1ff */
[----:B------:R-:W-:Y:S01]  /*40a0*/  IMAD R7, R13, c[0x0][0x1e4], R7 ;  /* 0x000079000d077a24 */ /* 0x000fe200078e0207 */
[----:B------:R-:W-:-:S03]  /*40b0*/  LOP3.LUT R26, R26, 0xf, RZ, 0xc0, !PT ;  /* 0x0000000f1a1a7812 */ /* 0x000fc600078ec0ff */
[----:B------:R-:W-:Y:S02]  /*40c0*/  IMAD.IADD R9, R9, 0x1, R7 ;  /* 0x0000000109097824 */ /* 0x000fe400078e0207 */
[C---:B--2---:R-:W-:Y:S01]  /*40d0*/  IMAD.SHL.U32 R10, R29.reuse, 0x2, RZ ;  /* 0x000000021d0a7824 */ /* 0x044fe200078e00ff */
[----:B------:R-:W-:Y:S01]  /*40e0*/  SHF.L.U64.HI R11, R29, 0x1, R32 ;  /* 0x000000011d0b7819 */ /* 0x000fe20000010220 */
[----:B-1----:R-:W-:Y:S01]  /*40f0*/  IMAD.SHL.U32 R13, R31, 0x2, RZ ;  /* 0x000000021f0d7824 */ /* 0x002fe200078e00ff */
[----:B---3--:R-:W-:Y:S01]  /*4100*/  SHF.R.S32.HI R7, RZ, 0x1f, R12 ;  /* 0x0000001fff077819 */ /* 0x008fe2000001140c */
[----:B------:R-:W-:Y:S01]  /*4110*/  IMAD.WIDE.U32 R8, R12, c[0x0][0x1f0], R8 ;  /* 0x00007c000c087a25 */ /* 0x000fe200078e0008 */
[----:B------:R1:W-:Y:S03]  /*4120*/  STL [R1], R12 ;  /* 0x0000000c01007387 */ /* 0x0003e60000100800 */
[----:B------:R-:W-:Y:S01]  /*4130*/  IMAD R7, R7, c[0x0][0x1f0], RZ ;  /* 0x00007c0007077a24 */ /* 0x000fe200078e02ff */
[----:B------:R-:W-:-:S02]  /*4140*/  IADD3 R18, P0, R8, UR20, RZ ;  /* 0x0000001408127c10 */ /* 0x000fc4000ff1e0ff */
[----:B------:R-:W-:Y:S01]  /*4150*/  SHF.L.U64.HI R8, R28, 0x1, R30 ;  /* 0x000000011c087819 */ /* 0x000fe2000001021e */
[----:B------:R-:W-:-:S05]  /*4160*/  IMAD R7, R12, c[0x0][0x1f4], R7 ;  /* 0x00007d000c077a24 */ /* 0x000fca00078e0207 */
[----:B------:R-:W-:Y:S02]  /*4170*/  IADD3.X R7, R9, UR18, R7, P0, !PT ;  /* 0x0000001209077c10 */ /* 0x000fe400087fe407 */
[C---:B------:R-:W-:Y:S02]  /*4180*/  LEA R19, P0, R18.reuse, c[0x0][0x1c8], 0x1 ;  /* 0x0000720012137a11 */ /* 0x040fe400078008ff */
[----:B------:R-:W-:Y:S02]  /*4190*/  SEL R9, RZ, 0x10, P2 ;  /* 0x00000010ff097807 */ /* 0x000fe40001000000 */
[----:B------:R-:W-:Y:S01]  /*41a0*/  LEA.HI.X R18, R18, c[0x0][0x1cc], R7, 0x1, P0 ;  /* 0x0000730012127a11 */ /* 0x000fe200000f0c07 */
[----:B------:R-:W2:Y:S01]  /*41b0*/  SHFL.IDX PT, R27, R19, 0x2, 0x181f ;  /* 0x00581f00131b7f89 */ /* 0x000ea200000e0000 */
[----:B------:R-:W-:Y:S01]  /*41c0*/  IADD3 R36, -R9, 0x10, RZ ;  /* 0x0000001009247810 */ /* 0x000fe20007ffe1ff */
[----:B------:R-:W-:Y:S02]  /*41d0*/  IMAD.SHL.U32 R7, R28, 0x2, RZ ;  /* 0x000000021c077824 */ /* 0x000fe400078e00ff */
[----:B------:R-:W3:Y:S01]  /*41e0*/  SHFL.IDX PT, R20, R18, 0x2, 0x181f ;  /* 0x00581f0012147f89 */ /* 0x000ee200000e0000 */
[----:B------:R-:W-:-:S02]  /*41f0*/  LOP3.LUT R36, R36, 0xf, RZ, 0xc0, !PT ;  /* 0x0000000f24247812 */ /* 0x000fc400078ec0ff */
[----:B-1----:R-:W-:Y:S01]  /*4200*/  SEL R12, RZ, 0x10, P3 ;  /* 0x00000010ff0c7807 */ /* 0x002fe20001800000 */
[----:B------:R-:W-:Y:S03]  /*4210*/  SHFL.IDX PT, R21, R18, RZ, 0x181f ;  /* 0x00181fff12157589 */ /* 0x000fe600000e0000 */
[----:B------:R-:W-:Y:S01]  /*4220*/  IADD3 R38, -R12, 0x10, RZ ;  /* 0x000000100c267810 */ /* 0x000fe20007ffe1ff */
[----:B------:R-:W-:Y:S03]  /*4230*/  SHFL.IDX PT, R18, R18, 0x1, 0x181f ;  /* 0x00381f0012127f89 */ /* 0x000fe600000e0000 */
[----:B------:R-:W-:Y:S02]  /*4240*/  LOP3.LUT R38, R38, 0xf, RZ, 0xc0, !PT ;  /* 0x0000000f26267812 */ /* 0x000fe400078ec0ff */
[----:B--2---:R-:W-:-:S04]  /*4250*/  IADD3 R40, P6, P0, R40, R27, R16 ;  /* 0x0000001b28287210 */ /* 0x004fc800078de010 */
[----:B---3--:R-:W-:Y:S02]  /*4260*/  IADD3.X R41, RZ, R20, R17, P6, P0 ;  /* 0x00000014ff297210 */ /* 0x008fe400037e0411 */
[----:B------:R-:W-:-:S04]  /*4270*/  IADD3 R38, P6, P0, R38, R27, R13 ;  /* 0x0000001b26267210 */ /* 0x000fc800078de00d */
[----:B------:R-:W-:Y:S02]  /*4280*/  IADD3.X R39, RZ, R20, R14, P6, P0 ;  /* 0x00000014ff277210 */ /* 0x000fe400037e040e */
[----:B------:R-:W-:-:S04]  /*4290*/  IADD3 R36, P6, P0, R36, R27, R10 ;  /* 0x0000001b24247210 */ /* 0x000fc800078de00a */
[----:B------:R-:W-:Y:S02]  /*42a0*/  IADD3.X R37, RZ, R20, R11, P6, P0 ;  /* 0x00000014ff257210 */ /* 0x000fe400037e040b */
[----:B------:R-:W-:-:S04]  /*42b0*/  IADD3 R26, P6, P0, R26, R27, R7 ;  /* 0x0000001b1a1a7210 */ /* 0x000fc800078de007 */
[----:B------:R-:W-:Y:S02]  /*42c0*/  IADD3.X R27, RZ, R20, R8, P6, P0 ;  /* 0x00000014ff1b7210 */ /* 0x000fe400037e0408 */
[----:B------:R-:W1:Y:S04]  /*42d0*/  SHFL.IDX PT, R20, R19, RZ, 0x181f ;  /* 0x00181fff13147589 */ /* 0x000e6800000e0000 */
[----:B------:R-:W2:Y:S01]  /*42e0*/  SHFL.IDX PT, R19, R19, 0x1, 0x181f ;  /* 0x00381f0013137f89 */ /* 0x000ea200000e0000 */
[----:B-1----:R-:W-:-:S05]  /*42f0*/  IADD3 R46, P0, R20, R16, RZ ;  /* 0x00000010142e7210 */ /* 0x002fca0007f1e0ff */
[----:B------:R-:W-:Y:S01]  /*4300*/  IMAD.X R47, R21, 0x1, R17, P0 ;  /* 0x00000001152f7824 */ /* 0x000fe200000e0611 */
        /* <DEDUP_REMOVED lines=9> */
[----:B--2---:R-:W-:-:S04]  /*43a0*/  IADD3 R16, P0, R19, R16, RZ ;  /* 0x0000001013107210 */ /* 0x004fc80007f1e0ff */
        /* <DEDUP_REMOVED lines=20> */
.L_x_1542:
[----:B--234-:R-:W-:Y:S01]  /*44f0*/  LOP3.LUT R7, R6, 0xffffffe0, RZ, 0xc0, !PT ;  /* 0xffffffe006077812 */ /* 0x01cfe200078ec0ff */
[----:B------:R-:W-:Y:S01]  /*4500*/  IMAD.SHL.U32 R247, R5, 0x2, RZ ;  /* 0x0000000205f77824 */ /* 0x000fe200078e00ff */
[----:B------:R-:W-:Y:S01]  /*4510*/  UIADD3 UR6, UR7, -0x2, URZ ;  /* 0xfffffffe07067890 */ /* 0x000fe2000fffe03f */
[----:B------:R-:W0:Y:S02]  /*4520*/  LDGDEPBAR ;  /* 0x00000000000079af */ /* 0x000e240000000000 */
[----:B------:R-:W-:Y:S01]  /*4530*/  IMAD.IADD R7, R2, 0x1, -R7 ;  /* 0x0000000102077824 */ /* 0x000fe200078e0a07 */
[----:B------:R-:W-:Y:S01]  /*4540*/  UISETP.GE.AND UP0, UPT, UR6, UR8, UPT ;  /* 0x000000080600728c */ /* 0x000fe2000bf06270 */
[----:B------:R-:W-:Y:S01]  /*4550*/  IMAD.U32 R2, RZ, RZ, UR10 ;  /* 0x0000000aff027e24 */ /* 0x000fe2000f8e00ff */
[----:B------:R-:W-:Y:S01]  /*4560*/  LDSM.16.MT88.4 R172, [R247+0x100] ;  /* 0x00010000f7ac783b */ /* 0x000fe20000004200 */
[----:B------:R-:W-:Y:S01]  /*4570*/  IMAD R242, R4, 0x2, R247 ;  /* 0x0000000204f27824 */ /* 0x000fe200078e02f7 */
[----:B------:R-:W-:Y:S01]  /*4580*/  SHF.R.S32.HI R6, RZ, 0x1f, R7 ;  /* 0x0000001fff067819 */ /* 0x000fe20000011407 */
[C---:B------:R-:W-:Y:S01]  /*4590*/  IMAD R241, R3.reuse, 0x2, R247 ;  /* 0x0000000203f17824 */ /* 0x040fe200078e02f7 */
[----:B------:R-:W-:Y:S01]  /*45a0*/  LDSM.16.MT88.4 R12, [R247+0x900] ;  /* 0x00090000f70c783b */ /* 0x000fe20000004200 */
[----:B------:R-:W-:Y:S01]  /*45b0*/  IMAD R240, R3, 0x2, R242 ;  /* 0x0000000203f07824 */ /* 0x000fe200078e02f2 */
[----:B------:R-:W-:-:S02]  /*45c0*/  LEA.HI R6, R6, R7, RZ, 0x2 ;  /* 0x0000000706067211 */ /* 0x000fc400078f10ff */
[----:B------:R-:W-:Y:S02]  /*45d0*/  LDSM.16.MT88.4 R164, [R242+0x100] ;  /* 0x00010000f2a4783b */ /* 0x000fe40000004200 */
[----:B------:R-:W-:Y:S02]  /*45e0*/  LOP3.LUT R6, R6, 0x7ffffffc, RZ, 0xc0, !PT ;  /* 0x7ffffffc06067812 */ /* 0x000fe400078ec0ff */
[----:B------:R-:W-:Y:S03]  /*45f0*/  LDSM.16.MT88.4 R132, [R242+0x3100] ;  /* 0x00310000f284783b */ /* 0x000fe60000004200 */
[----:B------:R-:W-:Y:S01]  /*4600*/  IMAD.IADD R6, R7, 0x1, -R6 ;  /* 0x0000000107067824 */ /* 0x000fe200078e0a06 */
[----:B------:R-:W-:Y:S03]  /*4610*/  LDSM.16.MT88.4 R148, [R240+0x100] ;  /* 0x00010000f094783b */ /* 0x000fe60000004200 */
[----:B------:R-:W-:Y:S01]  /*4620*/  IMAD R2, R6, -0x2, R2 ;  /* 0xfffffffe06027824 */ /* 0x000fe200078e0202 */
[----:B------:R-:W-:Y:S04]  /*4630*/  LDSM.16.MT88.4 R140, [R247+0x3100] ;  /* 0x00310000f78c783b */ /* 0x000fe80000004200 */
[----:B------:R-:W-:Y:S01]  /*4640*/  ISETP.GT.AND P0, PT, R2, RZ, PT ;  /* 0x000000ff0200720c */ /* 0x000fe20003f04270 */
[----:B------:R-:W-:Y:S03]  /*4650*/  LDSM.16.MT88.4 R88, [R241+0x6100] ;  /* 0x00610000f158783b */ /* 0x000fe60000004200 */
[----:B------:R-:W-:Y:S01]  /*4660*/  FSEL R65, R65, -INF , P0 ;  /* 0xff80000041417808 */ /* 0x000fe20000000000 */
[----:B------:R-:W-:Y:S01]  /*4670*/  LDSM.16.MT88.4 R156, [R241+0x100] ;  /* 0x00010000f19c783b */ /* 0x000fe20000004200 */
[----:B------:R-:W-:-:S02]  /*4680*/  FSEL R0, R0, -INF , P0 ;  /* 0xff80000000007808 */ /* 0x000fc40000000000 */
[----:B------:R-:W-:Y:S01]  /*4690*/  ISETP.GT.AND P0, PT, R2, 0x1, PT ;  /* 0x000000010200780c */ /* 0x000fe20003f04270 */
[----:B-1----:R-:W-:Y:S03]  /*46a0*/  LDSM.16.MT88.4 R20, [R240+0x900] ;  /* 0x00090000f014783b */ /* 0x002fe60000004200 */
[----:B------:R-:W-:Y:S01]  /*46b0*/  FSEL R66, R66, -INF , P0 ;  /* 0xff80000042427808 */ /* 0x000fe20000000000 */
[----:B------:R-:W-:Y:S01]  /*46c0*/  LDSM.16.MT88.4 R16, [R247+0x3900] ;  /* 0x00390000f710783b */ /* 0x000fe20000004200 */
[----:B------:R-:W-:Y:S02]  /*46d0*/  FSEL R64, R64, -INF , P0 ;  /* 0xff80000040407808 */ /* 0x000fe40000000000 */
[----:B------:R-:W-:Y:S01]  /*46e0*/  ISETP.GT.AND P0, PT, R2, 0x8, PT ;  /* 0x000000080200780c */ /* 0x000fe20003f04270 */
[----:B------:R-:W-:Y:S01]  /*46f0*/  LDSM.16.MT88.4 R68, [R240+0x3900] ;  /* 0x00390000f044783b */ /* 0x000fe20000004200 */
[----:B------:R-:W-:-:S02]  /*4700*/  FMNMX.FTZ R6, R0, R64, !PT ;  /* 0x0000004000067209 */ /* 0x000fc40007810000 */
[----:B------:R-:W-:Y:S01]  /*4710*/  FSEL R57, R57, -INF , P0 ;  /* 0xff80000039397808 */ /* 0x000fe20000000000 */
[----:B------:R-:W-:Y:S01]  /*4720*/  LDSM.16.MT88.4 R36, [R241+0x900] ;  /* 0x00090000f124783b */ /* 0x000fe20000004200 */
[----:B------:R-:W-:Y:S02]  /*4730*/  FSEL R67, R67, -INF , P0 ;  /* 0xff80000043437808 */ /* 0x000fe40000000000 */
[----:B------:R-:W-:Y:S01]  /*4740*/  ISETP.GT.AND P0, PT, R2, 0x9, PT ;  /* 0x000000090200780c */ /* 0x000fe20003f04270 */
[----:B------:R-:W-:Y:S01]  /*4750*/  LDSM.16.MT88.4 R72, [R247+0x6100] ;  /* 0x00610000f748783b */ /* 0x000fe20000004200 */
[----:B------:R-:W-:Y:S02]  /*4760*/  FMNMX.FTZ R6, R67, R6, !PT ;  /* 0x0000000643067209 */ /* 0x000fe40007810000 */
[----:B------:R-:W-:Y:S01]  /*4770*/  FSEL R84, R84, -INF , P0 ;  /* 0xff80000054547808 */ /* 0x000fe20000000000 */
[----:B------:R-:W-:Y:S01]  /*4780*/  LDSM.16.MT88.4 R96, [R240+0x6100] ;  /* 0x00610000f060783b */ /* 0x000fe20000004200 */
[----:B------:R-:W-:-:S02]  /*4790*/  FSEL R56, R56, -INF , P0 ;  /* 0xff80000038387808 */ /* 0x000fc40000000000 */
[----:B------:R-:W-:Y:S01]  /*47a0*/  ISETP.GT.AND P0, PT, R2, 0x10, PT ;  /* 0x000000100200780c */ /* 0x000fe20003f04270 */
[----:B------:R-:W-:Y:S01]  /*47b0*/  LDSM.16.MT88.4 R120, [R241+0x9100] ;  /* 0x00910000f178783b */ /* 0x000fe20000004200 */
[----:B------:R-:W-:Y:S02]  /*47c0*/  FMNMX.FTZ R6, R56, R6, !PT ;  /* 0x0000000638067209 */ /* 0x000fe40007810000 */
[----:B------:R-:W-:Y:S01]  /*47d0*/  FSEL R59, R59, -INF , P0 ;  /* 0xff8000003b3b7808 */ /* 0x000fe20000000000 */
[----:B------:R-:W-:Y:S01]  /*47e0*/  LDSM.16.MT88.4 R104, [R247+0x9100] ;  /* 0x00910000f768783b */ /* 0x000fe20000004200 */
        /* <DEDUP_REMOVED lines=48> */
[----:B------:R-:W-:Y:S02]  /*4af0*/  FMNMX.FTZ R6, R196, R6, !PT ;  /* 0x00000006c4067209 */ /* 0x000fe40007810000 */
[----:B------:R-:W-:Y:S02]  /*4b00*/  FSEL R208, R208, -INF , P0 ;  /* 0xff800000d0d07808 */ /* 0x000fe40000000000 */
[----:B------:R-:W-:Y:S02]  /*4b10*/  FSEL R207, R207, -INF , P0 ;  /* 0xff800000cfcf7808 */ /* 0x000fe40000000000 */
[----:B------:R-:W-:-:S02]  /*4b20*/  ISETP.GT.AND P0, PT, R2, 0x41, PT ;  /* 0x000000410200780c */ /* 0x000fc40003f04270 */
[----:B------:R-:W-:Y:S02]  /*4b30*/  FMNMX.FTZ R7, R59, R7, !PT ;  /* 0x000000073b077209 */ /* 0x000fe40007810000 */
[----:B------:R-:W-:Y:S02]  /*4b40*/  FMNMX.FTZ R6, R195, R6, !PT ;  /* 0x00000006c3067209 */ /* 0x000fe40007810000 */
[----:B------:R-:W-:Y:S02]  /*4b50*/  FSEL R206, R206, -INF , P0 ;  /* 0xff800000cece7808 */ /* 0x000fe40000000000 */
[----:B------:R-:W-:Y:S02]  /*4b60*/  FSEL R205, R205, -INF , P0 ;  /* 0xff800000cdcd7808 */ /* 0x000fe40000000000 */
[----:B------:R-:W-:Y:S02]  /*4b70*/  ISETP.GT.AND P0, PT, R2, 0x48, PT ;  /* 0x000000480200780c */ /* 0x000fe40003f04270 */
[----:B------:R-:W-:-:S02]  /*4b80*/  FMNMX.FTZ R7, R81, R7, !PT ;  /* 0x0000000751077209 */ /* 0x000fc40007810000 */
[----:B------:R-:W-:Y:S02]  /*4b90*/  FMNMX.FTZ R6, R193, R6, !PT ;  /* 0x00000006c1067209 */ /* 0x000fe40007810000 */
[----:B------:R-:W-:Y:S02]  /*4ba0*/  FSEL R204, R204, -INF , P0 ;  /* 0xff800000cccc7808 */ /* 0x000fe40000000000 */
[----:B------:R-:W-:Y:S02]  /*4bb0*/  FSEL R203, R203, -INF , P0 ;  /* 0xff800000cbcb7808 */ /* 0x000fe40000000000 */
[----:B------:R-:W-:Y:S02]  /*4bc0*/  ISETP.GT.AND P0, PT, R2, 0x49, PT ;  /* 0x000000490200780c */ /* 0x000fe40003f04270 */
[----:B------:R-:W-:Y:S02]  /*4bd0*/  FMNMX.FTZ R7, R78, R7, !PT ;  /* 0x000000074e077209 */ /* 0x000fe40007810000 */
[----:B------:R-:W-:-:S02]  /*4be0*/  FMNMX.FTZ R6, R207, R6, !PT ;  /* 0x00000006cf067209 */ /* 0x000fc40007810000 */
[----:B------:R-:W-:Y:S02]  /*4bf0*/  FSEL R201, R201, -INF , P0 ;  /* 0xff800000c9c97808 */ /* 0x000fe40000000000 */
[----:B------:R-:W-:Y:S02]  /*4c00*/  FSEL R202, R202, -INF , P0 ;  /* 0xff800000caca7808 */ /* 0x000fe40000000000 */
[----:B------:R-:W-:Y:S02]  /*4c10*/  FMNMX.FTZ R7, R79, R7, !PT ;  /* 0x000000074f077209 */ /* 0x000fe40007810000 */
[----:B------:R-:W-:Y:S02]  /*4c20*/  FMNMX.FTZ R6, R205, R6, !PT ;  /* 0x00000006cd067209 */ /* 0x000fe40007810000 */
        /* <DEDUP_REMOVED lines=10> */
[----:B------:R-:W-:Y:S02]  /*4cd0*/  ISETP.GT.AND P0, PT, R2, 0x58, PT ;  /* 0x000000580200780c */ /* 0x000fe40003f04270 */
[----:B------:R-:W-:Y:S02]  /*4ce0*/  FMNMX.FTZ R7, R210, R7, !PT ;  /* 0x00000007d2077209 */ /* 0x000fe40007810000 */
[----:B------:R-:W-:Y:S02]  /*4cf0*/  FMNMX.FTZ R6, R191, R6, !PT ;  /* 0x00000006bf067209 */ /* 0x000fe40007810000 */
[----:B------:R-:W-:-:S02]  /*4d00*/  FSEL R25, R25, -INF , P0 ;  /* 0xff80000019197808 */ /* 0x000fc40000000000 */
[----:B------:R-:W-:Y:S02]  /*4d10*/  FSEL R189, R189, -INF , P0 ;  /* 0xff800000bdbd7808 */ /* 0x000fe40000000000 */
[----:B------:R-:W-:Y:S02]  /*4d20*/  ISETP.GT.AND P0, PT, R2, 0x59, PT ;  /* 0x000000590200780c */ /* 0x000fe40003f04270 */
[----:B------:R-:W-:Y:S02]  /*4d30*/  FMNMX.FTZ R7, R209, R7, !PT ;  /* 0x00000007d1077209 */ /* 0x000fe40007810000 */
[----:B------:R-:W-:Y:S02]  /*4d40*/  FMNMX.FTZ R6, R190, R6, !PT ;  /* 0x00000006be067209 */ /* 0x000fe40007810000 */
[----:B------:R-:W-:Y:S02]  /*4d50*/  FSEL R188, R188, -INF , P0 ;  /* 0xff800000bcbc7808 */ /* 0x000fe40000000000 */
[----:B------:R-:W-:-:S02]  /*4d60*/  FMNMX.FTZ R7, R197, R7, !PT ;  /* 0x00000007c5077209 */ /* 0x000fc40007810000 */
[----:B------:R-:W-:Y:S02]  /*4d70*/  FMNMX.FTZ R2, R189, R6, !PT ;  /* 0x00000006bd027209 */ /* 0x000fe40007810000 */
[----:B------:R-:W-:Y:S02]  /*4d80*/  FMNMX.FTZ R6, R194, R7, !PT ;  /* 0x00000007c2067209 */ /* 0x000fe40007810000 */
[----:B------:R-:W-:Y:S02]  /*4d90*/  FMNMX.FTZ R2, R188, R2, !PT ;  /* 0x00000002bc027209 */ /* 0x000fe40007810000 */
[----:B------:R-:W-:Y:S02]  /*4da0*/  FMNMX.FTZ R6, R200, R6, !PT ;  /* 0x00000006c8067209 */ /* 0x000fe40007810000 */
[----:B------:R-:W-:Y:S01]  /*4db0*/  FSEL R24, R24, -INF , P0 ;  /* 0xff80000018187808 */ /* 0x000fe20000000000 */
[----:B------:R-:W1:Y:S01]  /*4dc0*/  SHFL.BFLY PT, R7, R2, 0x2, 0x1f ;  /* 0x0c401f0002077f89 */ /* 0x000e6200000e0000 */
        /* <DEDUP_REMOVED lines=9> */
[----:B------:R-:W-:-:S04]  /*4e60*/  FMNMX.FTZ R6, R25, R6, !PT ;  /* 0x0000000619067209 */ /* 0x000fc80007810000 */
[----:B------:R-:W-:-:S05]  /*4e70*/  FMNMX.FTZ R6, R24, R6, !PT ;  /* 0x0000000618067209 */ /* 0x000fca0007810000 */
[----:B------:R-:W2:Y:S01]  /*4e80*/  SHFL.BFLY PT, R7, R6, 0x2, 0x1f ;  /* 0x0c401f0006077f89 */ /* 0x000ea200000e0000 */
[----:B-1----:R-:W-:-:S03]  /*4e90*/  FMNMX.FTZ R2, R2, R8, !PT ;  /* 0x0000000802027209 */ /* 0x002fc60007810000 */
[----:B------:R-:W-:Y:S01]  /*4ea0*/  LDSM.16.MT88.4 R8, [R242+0x900] ;  /* 0x00090000f208783b */ /* 0x000fe20000004200 */
[C---:B------:R-:W-:Y:S01]  /*4eb0*/  FSETP.NEU.FTZ.AND P0, PT, R2.reuse, -INF , PT ;  /* 0xff8000000200780b */ /* 0x040fe20003f1d000 */
[----:B------:R-:W-:-:S05]  /*4ec0*/  FMUL.FTZ R192, R2, c[0x0][0x2d0] ;  /* 0x0000b40002c07a20 */ /* 0x000fca0000410000 */
[----:B------:R-:W-:Y:S02]  /*4ed0*/  FSEL R192, R192, RZ, P0 ;  /* 0x000000ffc0c07208 */ /* 0x000fe40000000000 */
[----:B--2---:R-:W-:-:S03]  /*4ee0*/  FMNMX.FTZ R6, R6, R7, !PT ;  /* 0x0000000706067209 */ /* 0x004fc60007810000 */
[--C-:B------:R-:W-:Y:S02]  /*4ef0*/  FFMA.FTZ R185, R0, c[0x0][0x2d0], -R192.reuse ;  /* 0x0000b40000b97a23 */ /* 0x100fe400000108c0 */
[----:B------:R-:W1:Y:S01]  /*4f00*/  SHFL.BFLY PT, R0, R6, 0x1, 0x1f ;  /* 0x0c201f0006007f89 */ /* 0x000e6200000e0000 */
[--C-:B------:R-:W-:Y:S02]  /*4f10*/  FFMA.FTZ R27, R64, c[0x0][0x2d0], -R192.reuse ;  /* 0x0000b400401b7a23 */ /* 0x100fe400000108c0 */
[--C-:B------:R-:W-:Y:S01]  /*4f20*/  FFMA.FTZ R182, R67, c[0x0][0x2d0], -R192.reuse ;  /* 0x0000b40043b67a23 */ /* 0x100fe200000108c0 */
[----:B------:R-:W-:Y:S01]  /*4f30*/  MUFU.EX2 R185, R185 ;  /* 0x000000b900b97308 */ /* 0x000fe20000000800 */
[--C-:B------:R-:W-:Y:S02]  /*4f40*/  FFMA.FTZ R51, R56, c[0x0][0x2d0], -R192.reuse ;  /* 0x0000b40038337a23 */ /* 0x100fe400000108c0 */
[--C-:B------:R-:W-:Y:S02]  /*4f50*/  FFMA.FTZ R50, R80, c[0x0][0x2d0], -R192.reuse ;  /* 0x0000b40050327a23 */ /* 0x100fe400000108c0 */
[----:B------:R-:W-:-:S02]  /*4f60*/  FFMA.FTZ R46, R58, c[0x0][0x2d0], -R192 ;  /* 0x0000b4003a2e7a23 */ /* 0x000fc400000108c0 */
[--C-:B------:R-:W-:Y:S01]  /*4f70*/  FFMA.FTZ R45, R76, c[0x0][0x2d0], -R192.reuse ;  /* 0x0000b4004c2d7a23 */ /* 0x100fe200000108c0 */
[----:B------:R-:W2:Y:S01]  /*4f80*/  MUFU.EX2 R27, R27 ;  /* 0x0000001b001b7308 */ /* 0x000ea20000000800 */
[--C-:B------:R-:W-:Y:S02]  /*4f90*/  FFMA.FTZ R41, R77, c[0x0][0x2d0], -R192.reuse ;  /* 0x0000b4004d297a23 */ /* 0x100fe400000108c0 */
[--C-:B------:R-:W-:Y:S02]  /*4fa0*/  FFMA.FTZ R44, R44, c[0x0][0x2d0], -R192.reuse ;  /* 0x0000b4002c2c7a23 */ /* 0x100fe400000108c0 */
[--C-:B------:R-:W-:Y:S02]  /*4fb0*/  FFMA.FTZ R40, R40, c[0x0][0x2d0], -R192.reuse ;  /* 0x0000b40028287a23 */ /* 0x100fe400000108c0 */
[--C-:B------:R-:W-:Y:S01]  /*4fc0*/  FFMA.FTZ R198, R198, c[0x0][0x2d0], -R192.reuse ;  /* 0x0000b400c6c67a23 */ /* 0x100fe200000108c0 */
[----:B------:R-:W-:Y:S01]  /*4fd0*/  MUFU.EX2 R182, R182 ;  /* 0x000000b600b67308 */ /* 0x000fe20000000800 */
[----:B------:R-:W-:-:S02]  /*4fe0*/  FFMA.FTZ R196, R196, c[0x0][0x2d0], -R192 ;  /* 0x0000b400c4c47a23 */ /* 0x000fc400000108c0 */
[--C-:B------:R-:W-:Y:S01]  /*4ff0*/  FFMA.FTZ R195, R195, c[0x0][0x2d0], -R192.reuse ;  /* 0x0000b400c3c37a23 */ /* 0x100fe200000108c0 */
[----:B-1----:R-:W-:Y:S01]  /*5000*/  FMNMX.FTZ R0, R0, R6, !PT ;  /* 0x0000000600007209 */ /* 0x002fe20007810000 */
[--C-:B------:R-:W-:Y:S02]  /*5010*/  FFMA.FTZ R193, R193, c[0x0][0x2d0], -R192.reuse ;  /* 0x0000b400c1c17a23 */ /* 0x100fe400000108c0 */
[--C-:B------:R-:W-:Y:S01]  /*5020*/  FFMA.FTZ R207, R207, c[0x0][0x2d0], -R192.reuse ;  /* 0x0000b400cfcf7a23 */ /* 0x100fe200000108c0 */
[C---:B------:R-:W-:Y:S01]  /*5030*/  FSETP.NEU.FTZ.AND P0, PT, R0.reuse, -INF , PT ;  /* 0xff8000000000780b */ /* 0x040fe20003f1d000 */
[----:B------:R-:W-:Y:S01]  /*5040*/  FMUL.FTZ R26, R0, c[0x0][0x2d0] ;  /* 0x0000b400001a7a20 */ /* 0x000fe20000410000 */
[----:B------:R-:W1:Y:S01]  /*5050*/  MUFU.EX2 R51, R51 ;  /* 0x0000003300337308 */ /* 0x000e620000000800 */
[----:B--2---:R-:W-:Y:S01]  /*5060*/  F2FP.PACK_AB R128, R27, R185 ;  /* 0x000000b91b80723e */ /* 0x004fe200000000ff */
[--C-:B------:R-:W-:Y:S02]  /*5070*/  FFMA.FTZ R205, R205, c[0x0][0x2d0], -R192.reuse ;  /* 0x0000b400cdcd7a23 */ /* 0x100fe400000108c0 */
[----:B------:R-:W-:Y:S01]  /*5080*/  FSEL R26, R26, RZ, P0 ;  /* 0x000000ff1a1a7208 */ /* 0x000fe20000000000 */
[--C-:B------:R-:W-:Y:S01]  /*5090*/  FFMA.FTZ R203, R203, c[0x0][0x2d0], -R192.reuse ;  /* 0x0000b400cbcb7a23 */ /* 0x100fe200000108c0 */
[----:B------:R-:W-:Y:S01]  /*50a0*/  PLOP3.LUT P0, PT, PT, PT, UP0, 0x80, 0x0 ;  /* 0x000000000000781c */ /* 0x000fe20003f0f008 */
[----:B------:R-:W-:Y:S01]  /*50b0*/  FFMA.FTZ R202, R202, c[0x0][0x2d0], -R192 ;  /* 0x0000b400caca7a23 */ /* 0x000fe200000108c0 */
[----:B------:R-:W-:Y:S01]  /*50c0*/  MUFU.EX2 R50, R50 ;  /* 0x0000003200327308 */ /* 0x000fe20000000800 */
[----:B------:R-:W-:-:S02]  /*50d0*/  FFMA.FTZ R184, R65, c[0x0][0x2d0], -R26 ;  /* 0x0000b40041b87a23 */ /* 0x000fc4000001081a */
[--C-:B------:R-:W-:Y:S02]  /*50e0*/  FFMA.FTZ R183, R66, c[0x0][0x2d0], -R26.reuse ;  /* 0x0000b40042b77a23 */ /* 0x100fe4000001081a */
[--C-:B------:R-:W-:Y:S01]  /*50f0*/  FFMA.FTZ R181, R57, c[0x0][0x2d0], -R26.reuse ;  /* 0x0000b40039b57a23 */ /* 0x100fe2000001081a */
[----:B------:R-:W-:Y:S01]  /*5100*/  LDSM.16.MT88.4 R64, [R240+0x3100] ;  /* 0x00310000f040783b */ /* 0x000fe20000004200 */
[--C-:B------:R-:W-:Y:S01]  /*5110*/  FFMA.FTZ R180, R84, c[0x0][0x2d0], -R26.reuse ;  /* 0x0000b40054b47a23 */ /* 0x100fe2000001081a */
[----:B------:R-:W-:Y:S01]  /*5120*/  MUFU.EX2 R184, R184 ;  /* 0x000000b800b87308 */ /* 0x000fe20000000800 */
[----:B-1----:R-:W-:Y:S01]  /*5130*/  F2FP.PACK_AB R130, R51, R182 ;  /* 0x000000b63382723e */ /* 0x002fe200000000ff */
[--C-:B------:R-:W-:Y:S02]  /*5140*/  FFMA.FTZ R49, R59, c[0x0][0x2d0], -R26.reuse ;  /* 0x0000b4003b317a23 */ /* 0x100fe4000001081a */
[--C-:B------:R-:W-:Y:S01]  /*5150*/  FFMA.FTZ R48, R81, c[0x0][0x2d0], -R26.reuse ;  /* 0x0000b40051307a23 */ /* 0x100fe2000001081a */
[----:B------:R-:W1:Y:S01]  /*5160*/  LDSM.16.MT88.4 R56, [R241+0x3100] ;  /* 0x00310000f138783b */ /* 0x000e620000004200 */
[----:B------:R-:W-:-:S02]  /*5170*/  FFMA.FTZ R47, R78, c[0x0][0x2d0], -R26 ;  /* 0x0000b4004e2f7a23 */ /* 0x000fc4000001081a */
[----:B------:R-:W2:Y:S01]  /*5180*/  MUFU.EX2 R183, R183 ;  /* 0x000000b700b77308 */ /* 0x000ea20000000800 */
[--C-:B------:R-:W-:Y:S01]  /*5190*/  FFMA.FTZ R43, R79, c[0x0][0x2d0], -R26.reuse ;  /* 0x0000b4004f2b7a23 */ /* 0x100fe2000001081a */
[----:B------:R-:W-:Y:S01]  /*51a0*/  LDSM.16.MT88.4 R80, [R242+0x6100] ;  /* 0x00610000f250783b */ /* 0x000fe20000004200 */
[--C-:B------:R-:W-:Y:S02]  /*51b0*/  FFMA.FTZ R42, R42, c[0x0][0x2d0], -R26.reuse ;  /* 0x0000b4002a2a7a23 */ /* 0x100fe4000001081a */
[--C-:B------:R-:W-:Y:S02]  /*51c0*/  FFMA.FTZ R3, R209, c[0x0][0x2d0], -R26.reuse ;  /* 0x0000b400d1037a23 */ /* 0x100fe4000001081a */
[--C-:B------:R-:W-:Y:S01]  /*51d0*/  FFMA.FTZ R197, R197, c[0x0][0x2d0], -R26.reuse ;  /* 0x0000b400c5c57a23 */ /* 0x100fe2000001081a */
[----:B------:R-:W-:Y:S01]  /*51e0*/  MUFU.EX2 R181, R181 ;  /* 0x000000b500b57308 */ /* 0x000fe20000000800 */
[--C-:B------:R-:W-:Y:S02]  /*51f0*/  FFMA.FTZ R194, R194, c[0x0][0x2d0], -R26.reuse ;  /* 0x0000b400c2c27a23 */ /* 0x100fe4000001081a */
[----:B------:R-:W-:-:S02]  /*5200*/  FFMA.FTZ R200, R200, c[0x0][0x2d0], -R26 ;  /* 0x0000b400c8c87a23 */ /* 0x000fc4000001081a */
[--C-:B------:R-:W-:Y:S02]  /*5210*/  FFMA.FTZ R199, R199, c[0x0][0x2d0], -R26.reuse ;  /* 0x0000b400c7c77a23 */ /* 0x100fe4000001081a */
[--C-:B------:R-:W-:Y:S01]  /*5220*/  FFMA.FTZ R208, R208, c[0x0][0x2d0], -R26.reuse ;  /* 0x0000b400d0d07a23 */ /* 0x100fe2000001081a */
[----:B------:R-:W3:Y:S01]  /*5230*/  MUFU.EX2 R180, R180 ;  /* 0x000000b400b47308 */ /* 0x000ee20000000800 */
[----:B--2---:R-:W-:Y:S01]  /*5240*/  F2FP.PACK_AB R129, R183, R184 ;  /* 0x000000b8b781723e */ /* 0x004fe200000000ff */
[--C-:B------:R-:W-:Y:S02]  /*5250*/  FFMA.FTZ R206, R206, c[0x0][0x2d0], -R26.reuse ;  /* 0x0000b400cece7a23 */ /* 0x100fe4000001081a */
[--C-:B------:R-:W-:Y:S02]  /*5260*/  FFMA.FTZ R204, R204, c[0x0][0x2d0], -R26.reuse ;  /* 0x0000b400cccc7a23 */ /* 0x100fe4000001081a */
[----:B------:R-:W-:Y:S02]  /*5270*/  FFMA.FTZ R201, R201, c[0x0][0x2d0], -R26 ;  /* 0x0000b400c9c97a23 */ /* 0x000fe4000001081a */
[----:B------:R-:W2:Y:S01]  /*5280*/  MUFU.EX2 R46, R46 ;  /* 0x0000002e002e7308 */ /* 0x000ea20000000800 */
[----:B------:R-:W-:-:S02]  /*5290*/  FFMA.FTZ R191, R191, c[0x0][0x2d0], -R192 ;  /* 0x0000b400bfbf7a23 */ /* 0x000fc400000108c0 */
[--C-:B------:R-:W-:Y:S02]  /*52a0*/  FFMA.FTZ R190, R190, c[0x0][0x2d0], -R192.reuse ;  /* 0x0000b400bebe7a23 */ /* 0x100fe400000108c0 */
[--C-:B------:R-:W-:Y:S02]  /*52b0*/  FFMA.FTZ R189, R189, c[0x0][0x2d0], -R192.reuse ;  /* 0x0000b400bdbd7a23 */ /* 0x100fe400000108c0 */
[----:B------:R-:W-:Y:S01]  /*52c0*/  FFMA.FTZ R188, R188, c[0x0][0x2d0], -R192 ;  /* 0x0000b400bcbc7a23 */ /* 0x000fe200000108c0 */
[----:B---3--:R-:W-:Y:S01]  /*52d0*/  F2FP.PACK_AB R131, R180, R181 ;  /* 0x000000b5b483723e */ /* 0x008fe200000000ff */
[----:B------:R-:W-:Y:S01]  /*52e0*/  MUFU.EX2 R45, R45 ;  /* 0x0000002d002d7308 */ /* 0x000fe20000000800 */
[--C-:B------:R-:W-:Y:S02]  /*52f0*/  FFMA.FTZ R187, R187, c[0x0][0x2d0], -R26.reuse ;  /* 0x0000b400bbbb7a23 */ /* 0x100fe4000001081a */
[--C-:B------:R-:W-:Y:S02]  /*5300*/  FFMA.FTZ R186, R186, c[0x0][0x2d0], -R26.reuse ;  /* 0x0000b400baba7a23 */ /* 0x100fe4000001081a */
[----:B------:R-:W-:Y:S01]  /*5310*/  FFMA.FTZ R209, R24, c[0x0][0x2d0], -R26 ;  /* 0x0000b40018d17a23 */ /* 0x000fe2000001081a */
[----:B------:R-:W-:Y:S01]  /*5320*/  HMMA.16816.F32 R176, R128, R172, RZ ;  /* 0x000000ac80b0723c */ /* 0x000fe200000018ff */
[----:B--2---:R-:W-:Y:S01]  /*5330*/  F2FP.PACK_AB R4, R46, R50 ;  /* 0x000000322e04723e */ /* 0x004fe200000000ff */
[----:B------:R-:W2:Y:S01]  /*5340*/  MUFU.EX2 R41, R41 ;  /* 0x0000002900297308 */ /* 0x000ea20000000800 */
[----:B------:R-:W-:-:S02]  /*5350*/  FADD.FTZ R185, R185, R27 ;  /* 0x0000001bb9b97221 */ /* 0x000fc40000010000 */
[----:B------:R-:W-:Y:S02]  /*5360*/  FADD.FTZ R183, R184, R183 ;  /* 0x000000b7b8b77221 */ /* 0x000fe40000010000 */
[----:B------:R-:W-:Y:S01]  /*5370*/  FADD.FTZ R185, R182, R185 ;  /* 0x000000b9b6b97221 */ /* 0x000fe20000010000 */
[C---:B------:R-:W-:Y:S01]  /*5380*/  HMMA.16816.F32 R172, R128.reuse, R174, RZ ;  /* 0x000000ae80ac723c */ /* 0x040fe200000018ff */
[----:B------:R-:W-:Y:S01]  /*5390*/  FADD.FTZ R183, R181, R183 ;  /* 0x000000b7b5b77221 */ /* 0x000fe20000010000 */
[----:B------:R-:W3:Y:S01]  /*53a0*/  MUFU.EX2 R49, R49 ;  /* 0x0000003100317308 */ /* 0x000ee20000000800 */
[----:B------:R-:W-:Y:S02]  /*53b0*/  FADD.FTZ R185, R51, R185 ;  /* 0x000000b933b97221 */ /* 0x000fe40000010000 */
[----:B------:R-:W-:Y:S02]  /*53c0*/  FADD.FTZ R180, R180, R183 ;  /* 0x000000b7b4b47221 */ /* 0x000fe40000010000 */
[----:B------:R-:W-:Y:S01]  /*53d0*/  FADD.FTZ R50, R50, R185 ;  /* 0x000000b932327221 */ /* 0x000fe20000010000 */
[----:B------:R-:W-:Y:S02]  /*53e0*/  HMMA.16816.F32 R168, R128, R164, RZ ;  /* 0x000000a480a8723c */ /* 0x000fe400000018ff */
[----:B------:R-:W4:Y:S01]  /*53f0*/  MUFU.EX2 R48, R48 ;  /* 0x0000003000307308 */ /* 0x000f220000000800 */
[----:B--2---:R-:W-:Y:S01]  /*5400*/  F2FP.PACK_AB R6, R41, R45 ;  /* 0x0000002d2906723e */ /* 0x004fe200000000ff */
[----:B------:R-:W-:-:S04]  /*5410*/  FADD.FTZ R50, R46, R50 ;  /* 0x000000322e327221 */ /* 0x000fc80000010000 */
[----:B------:R-:W-:Y:S01]  /*5420*/  HMMA.16816.F32 R164, R128, R166, RZ ;  /* 0x000000a680a4723c */ /* 0x000fe200000018ff */
[----:B------:R-:W-:Y:S01]  /*5430*/  FADD.FTZ R45, R45, R50 ;  /* 0x000000322d2d7221 */ /* 0x000fe20000010000 */
[----:B------:R-:W-:Y:S01]  /*5440*/  MUFU.EX2 R47, R47 ;  /* 0x0000002f002f7308 */ /* 0x000fe20000000800 */
[----:B---3--:R-:W-:Y:S02]  /*5450*/  FADD.FTZ R180, R49, R180 ;  /* 0x000000b431b47221 */ /* 0x008fe40000010000 */
[----:B------:R-:W-:-:S03]  /*5460*/  FADD.FTZ R45, R41, R45 ;  /* 0x0000002d292d7221 */ /* 0x000fc60000010000 */
[----:B------:R-:W-:Y:S02]  /*5470*/  HMMA.16816.F32 R136, R128, R132, RZ ;  /* 0x000000848088723c */ /* 0x000fe400000018ff */
[----:B------:R-:W2:Y:S01]  /*5480*/  MUFU.EX2 R43, R43 ;  /* 0x0000002b002b7308 */ /* 0x000ea20000000800 */
[C---:B----4-:R-:W-:Y:S01]  /*5490*/  F2FP.PACK_AB R5, R48.reuse, R49 ;  /* 0x000000313005723e */ /* 0x050fe200000000ff */
[----:B------:R-:W-:-:S04]  /*54a0*/  FADD.FTZ R180, R48, R180 ;  /* 0x000000b430b47221 */ /* 0x000fc80000010000 */
[C---:B------:R-:W-:Y:S02]  /*54b0*/  HMMA.16816.F32 R132, R128.reuse, R134, RZ ;  /* 0x000000868084723c */ /* 0x040fe400000018ff */
[----:B------:R-:W-:Y:S06]  /*54c0*/  MUFU.EX2 R44, R44 ;  /* 0x0000002c002c7308 */ /* 0x000fec0000000800 */
[----:B------:R-:W-:Y:S01]  /*54d0*/  HMMA.16816.F32 R152, R128, R148, RZ ;  /* 0x000000948098723c */ /* 0x000fe200000018ff */
[----:B--2---:R-:W-:Y:S01]  /*54e0*/  F2FP.PACK_AB R7, R43, R47 ;  /* 0x0000002f2b07723e */ /* 0x004fe200000000ff */
[----:B------:R-:W2:Y:S01]  /*54f0*/  MUFU.EX2 R40, R40 ;  /* 0x0000002800287308 */ /* 0x000ea20000000800 */
[----:B------:R-:W-:-:S05]  /*5500*/  FADD.FTZ R47, R47, R180 ;  /* 0x000000b42f2f7221 */ /* 0x000fca0000010000 */
[----:B------:R-:W-:Y:S01]  /*5510*/  HMMA.16816.F32 R144, R128, R140, RZ ;  /* 0x0000008c8090723c */ /* 0x000fe200000018ff */
[----:B------:R-:W-:Y:S01]  /*5520*/  FADD.FTZ R47, R43, R47 ;  /* 0x0000002f2b2f7221 */ /* 0x000fe20000010000 */
[----:B------:R-:W-:Y:S06]  /*5530*/  MUFU.EX2 R42, R42 ;  /* 0x0000002a002a7308 */ /* 0x000fec0000000800 */
[C---:B------:R-:W-:Y:S02]  /*5540*/  HMMA.16816.F32 R176, R4.reuse, R12, R176 ;  /* 0x0000000c04b0723c */ /* 0x040fe400000018b0 */
[----:B------:R-:W-:Y:S06]  /*5550*/  MUFU.EX2 R3, R3 ;  /* 0x0000000300037308 */ /* 0x000fec0000000800 */
[C---:B------:R-:W-:Y:S01]  /*5560*/  HMMA.16816.F32 R172, R4.reuse, R14, R172 ;  /* 0x0000000e04ac723c */ /* 0x040fe200000018ac */
[----:B------:R-:W3:Y:S01]  /*5570*/  LDSM.16.MT88.4 R12, [R242+0x3900] ;  /* 0x00390000f20c783b */ /* 0x000ee20000004200 */
[----:B------:R-:W-:Y:S06]  /*5580*/  MUFU.EX2 R198, R198 ;  /* 0x000000c600c67308 */ /* 0x000fec0000000800 */
[C---:B------:R-:W-:Y:S02]  /*5590*/  HMMA.16816.F32 R168, R4.reuse, R8, R168 ;  /* 0x0000000804a8723c */ /* 0x040fe400000018a8 */
[----:B------:R-:W-:Y:S06]  /*55a0*/  MUFU.EX2 R196, R196 ;  /* 0x000000c400c47308 */ /* 0x000fec0000000800 */
[----:B------:R-:W-:Y:S01]  /*55b0*/  HMMA.16816.F32 R164, R4, R10, R164 ;  /* 0x0000000a04a4723c */ /* 0x000fe200000018a4 */
[----:B------:R-:W4:Y:S01]  /*55c0*/  LDSM.16.MT88.4 R8, [R241+0x3900] ;  /* 0x00390000f108783b */ /* 0x000f220000004200 */
[----:B------:R-:W-:Y:S06]  /*55d0*/  MUFU.EX2 R195, R195 ;  /* 0x000000c300c37308 */ /* 0x000fec0000000800 */
[C---:B-1----:R-:W-:Y:S02]  /*55e0*/  HMMA.16816.F32 R52, R128.reuse, R56, RZ ;  /* 0x000000388034723c */ /* 0x042fe400000018ff */
[----:B------:R-:W-:Y:S06]  /*55f0*/  MUFU.EX2 R193, R193 ;  /* 0x000000c100c17308 */ /* 0x000fec0000000800 */
[C---:B------:R-:W-:Y:S02]  /*5600*/  HMMA.16816.F32 R148, R128.reuse, R150, RZ ;  /* 0x000000968094723c */ /* 0x040fe400000018ff */
[----:B------:R-:W-:Y:S06]  /*5610*/  MUFU.EX2 R197, R197 ;  /* 0x000000c500c57308 */ /* 0x000fec0000000800 */
[----:B------:R-:W-:Y:S02]  /*5620*/  HMMA.16816.F32 R140, R128, R142, RZ ;  /* 0x0000008e808c723c */ /* 0x000fe400000018ff */
[----:B------:R-:W-:Y:S06]  /*5630*/  MUFU.EX2 R194, R194 ;  /* 0x000000c200c27308 */ /* 0x000fec0000000800 */
[C---:B---3--:R-:W-:Y:S02]  /*5640*/  HMMA.16816.F32 R136, R4.reuse, R12, R136 ;  /* 0x0000000c0488723c */ /* 0x048fe40000001888 */
[----:B------:R-:W-:Y:S06]  /*5650*/  MUFU.EX2 R200, R200 ;  /* 0x000000c800c87308 */ /* 0x000fec0000000800 */
[----:B------:R-:W-:Y:S01]  /*5660*/  HMMA.16816.F32 R132, R4, R14, R132 ;  /* 0x0000000e0484723c */ /* 0x000fe20000001884 */
[----:B------:R-:W1:Y:S01]  /*5670*/  LDSM.16.MT88.4 R12, [R241+0x6900] ;  /* 0x00690000f10c783b */ /* 0x000e620000004200 */
[----:B------:R-:W-:Y:S06]  /*5680*/  MUFU.EX2 R199, R199 ;  /* 0x000000c700c77308 */ /* 0x000fec0000000800 */
[C---:B------:R-:W-:Y:S02]  /*5690*/  HMMA.16816.F32 R56, R128.reuse, R58, RZ ;  /* 0x0000003a8038723c */ /* 0x040fe400000018ff */
        /* <DEDUP_REMOVED lines=11> */
[----:B------:R-:W-:Y:S02]  /*5750*/  HMMA.16816.F32 R156, R128, R158, RZ ;  /* 0x0000009e809c723c */ /* 0x000fe400000018ff */
        /* <DEDUP_REMOVED lines=8> */
[C---:B------:R-:W-:Y:S01]  /*57e0*/  HMMA.16816.F32 R140, R4.reuse, R18, R140 ;  /* 0x00000012048c723c */ /* 0x040fe2000000188c */
[----:B------:R-:W5:Y:S01]  /*57f0*/  LDSM.16.MT88.4 R16, [R242+0x6900] ;  /* 0x00690000f210783b */ /* 0x000f620000004200 */
[----:B------:R-:W-:Y:S06]  /*5800*/  MUFU.EX2 R189, R189 ;  /* 0x000000bd00bd7308 */ /* 0x000fec0000000800 */
[C---:B----4-:R-:W-:Y:S02]  /*5810*/  HMMA.16816.F32 R52, R4.reuse, R8, R52 ;  /* 0x000000080434723c */ /* 0x050fe40000001834 */
[----:B------:R-:W-:Y:S06]  /*5820*/  MUFU.EX2 R188, R188 ;  /* 0x000000bc00bc7308 */ /* 0x000fec0000000800 */
[C---:B------:R-:W-:Y:S01]  /*5830*/  HMMA.16816.F32 R56, R4.reuse, R10, R56 ;  /* 0x0000000a0438723c */ /* 0x040fe20000001838 */
[----:B------:R-:W4:Y:S01]  /*5840*/  LDSM.16.MT88.4 R8, [R240+0x6900] ;  /* 0x00690000f008783b */ /* 0x000f220000004200 */
[----:B------:R-:W-:Y:S06]  /*5850*/  MUFU.EX2 R187, R187 ;  /* 0x000000bb00bb7308 */ /* 0x000fec0000000800 */
[C---:B-1----:R-:W-:Y:S02]  /*5860*/  HMMA.16816.F32 R84, R4.reuse, R12, R84 ;  /* 0x0000000c0454723c */ /* 0x042fe40000001854 */
[----:B------:R-:W-:Y:S06]  /*5870*/  MUFU.EX2 R186, R186 ;  /* 0x000000ba00ba7308 */ /* 0x000fec0000000800 */
[C---:B------:R-:W-:Y:S01]  /*5880*/  HMMA.16816.F32 R88, R4.reuse, R14, R88 ;  /* 0x0000000e0458723c */ /* 0x040fe20000001858 */
[----:B------:R-:W1:Y:S01]  /*5890*/  LDSM.16.MT88.4 R12, [R241+0x9900] ;  /* 0x00990000f10c783b */ /* 0x000e620000004200 */
[----:B------:R-:W-:Y:S06]  /*58a0*/  MUFU.EX2 R209, R209 ;  /* 0x000000d100d17308 */ /* 0x000fec0000000800 */
[C---:B------:R-:W-:Y:S08]  /*58b0*/  HMMA.16816.F32 R60, R4.reuse, R68, R60 ;  /* 0x00000044043c723c */ /* 0x040ff0000000183c */
[C---:B------:R-:W-:Y:S08]  /*58c0*/  HMMA.16816.F32 R64, R4.reuse, R70, R64 ;  /* 0x000000460440723c */ /* 0x040ff00000001840 */
[C---:B------:R-:W-:Y:S08]  /*58d0*/  HMMA.16816.F32 R160, R4.reuse, R36, R160 ;  /* 0x0000002404a0723c */ /* 0x040ff000000018a0 */
[----:B------:R-:W-:Y:S01]  /*58e0*/  HMMA.16816.F32 R156, R4, R38, R156 ;  /* 0x00000026049c723c */ /* 0x000fe2000000189c */
[----:B------:R-:W1:Y:S07]  /*58f0*/  LDSM.16.MT88.4 R36, [R240+0x9100] ;  /* 0x00910000f024783b */ /* 0x000e6e0000004200 */
[C---:B------:R-:W-:Y:S08]  /*5900*/  HMMA.16816.F32 R68, R128.reuse, R72, RZ ;  /* 0x000000488044723c */ /* 0x040ff000000018ff */
[C---:B------:R-:W-:Y:S08]  /*5910*/  HMMA.16816.F32 R76, R128.reuse, R80, RZ ;  /* 0x00000050804c723c */ /* 0x040ff000000018ff */
[C---:B------:R-:W-:Y:S08]  /*5920*/  HMMA.16816.F32 R92, R128.reuse, R96, RZ ;  /* 0x00000060805c723c */ /* 0x040ff000000018ff */
[C---:B------:R-:W-:Y:S08]  /*5930*/  HMMA.16816.F32 R72, R128.reuse, R74, RZ ;  /* 0x0000004a8048723c */ /* 0x040ff000000018ff */
[C---:B------:R-:W-:Y:S08]  /*5940*/  HMMA.16816.F32 R80, R128.reuse, R82, RZ ;  /* 0x000000528050723c */ /* 0x040ff000000018ff */
[C---:B------:R-:W-:Y:S08]  /*5950*/  HMMA.16816.F32 R96, R128.reuse, R98, RZ ;  /* 0x000000628060723c */ /* 0x040ff000000018ff */
[C---:B------:R-:W-:Y:S08]  /*5960*/  HMMA.16816.F32 R116, R128.reuse, R120, RZ ;  /* 0x000000788074723c */ /* 0x040ff000000018ff */
[----:B------:R-:W-:Y:S08]  /*5970*/  HMMA.16816.F32 R120, R128, R122, RZ ;  /* 0x0000007a8078723c */ /* 0x000ff000000018ff */
[C---:B---3--:R-:W-:Y:S08]  /*5980*/  HMMA.16816.F32 R68, R4.reuse, R20, R68 ;  /* 0x000000140444723c */ /* 0x048ff00000001844 */
[C---:B------:R-:W-:Y:S01]  /*5990*/  HMMA.16816.F32 R72, R4.reuse, R22, R72 ;  /* 0x000000160448723c */ /* 0x040fe20000001848 */
[----:B------:R-:W3:Y:S07]  /*59a0*/  LDSM.16.MT88.4 R20, [R247+0x9900] ;  /* 0x00990000f714783b */ /* 0x000eee0000004200 */
[C---:B-----5:R-:W-:Y:S08]  /*59b0*/  HMMA.16816.F32 R76, R4.reuse, R16, R76 ;  /* 0x00000010044c723c */ /* 0x060ff0000000184c */
[C---:B------:R-:W-:Y:S01]  /*59c0*/  HMMA.16816.F32 R80, R4.reuse, R18, R80 ;  /* 0x000000120450723c */ /* 0x040fe20000001850 */
[----:B------:R-:W5:Y:S07]  /*59d0*/  LDSM.16.MT88.4 R16, [R242+0x9900] ;  /* 0x00990000f210783b */ /* 0x000f6e0000004200 */
[C---:B----4-:R-:W-:Y:S08]  /*59e0*/  HMMA.16816.F32 R92, R4.reuse, R8, R92 ;  /* 0x00000008045c723c */ /* 0x050ff0000000185c */
[C---:B------:R-:W-:Y:S01]  /*59f0*/  HMMA.16816.F32 R96, R4.reuse, R10, R96 ;  /* 0x0000000a0460723c */ /* 0x040fe20000001860 */
[----:B------:R-:W4:Y:S07]  /*5a00*/  LDSM.16.MT88.4 R8, [R240+0x9900] ;  /* 0x00990000f008783b */ /* 0x000f2e0000004200 */
[C---:B-1----:R-:W-:Y:S08]  /*5a10*/  HMMA.16816.F32 R116, R4.reuse, R12, R116 ;  /* 0x0000000c0474723c */ /* 0x042ff00000001874 */
[----:B------:R-:W-:Y:S01]  /*5a20*/  HMMA.16816.F32 R120, R4, R14, R120 ;  /* 0x0000000e0478723c */ /* 0x000fe20000001878 */
[----:B------:R-:W1:Y:S07]  /*5a30*/  LDSM.16.MT88.4 R12, [R241+0x1100] ;  /* 0x00110000f10c783b */ /* 0x000e6e0000004200 */
[C---:B------:R-:W-:Y:S08]  /*5a40*/  HMMA.16816.F32 R100, R128.reuse, R104, RZ ;  /* 0x000000688064723c */ /* 0x040ff000000018ff */
[C---:B------:R-:W-:Y:S08]  /*5a50*/  HMMA.16816.F32 R108, R128.reuse, R112, RZ ;  /* 0x00000070806c723c */ /* 0x040ff000000018ff */
[C---:B------:R-:W-:Y:S08]  /*5a60*/  HMMA.16816.F32 R104, R128.reuse, R106, RZ ;  /* 0x0000006a8068723c */ /* 0x040ff000000018ff */
[C---:B------:R-:W-:Y:S08]  /*5a70*/  HMMA.16816.F32 R112, R128.reuse, R114, RZ ;  /* 0x000000728070723c */ /* 0x040ff000000018ff */
[C---:B------:R-:W-:Y:S07]  /*5a80*/  HMMA.16816.F32 R124, R128.reuse, R36, RZ ;  /* 0x00000024807c723c */ /* 0x040fee00000018ff */
[----:B------:R-:W-:Y:S01]  /*5a90*/  FFMA.FTZ R36, R212, c[0x0][0x2d0], -R192 ;  /* 0x0000b400d4247a23 */ /* 0x000fe200000108c0 */
[----:B------:R-:W-:Y:S01]  /*5aa0*/  HMMA.16816.F32 R128, R128, R38, RZ ;  /* 0x000000268080723c */ /* 0x000fe200000018ff */
[----:B------:R-:W-:-:S04]  /*5ab0*/  FFMA.FTZ R37, R210, c[0x0][0x2d0], -R26 ;  /* 0x0000b400d2257a23 */ /* 0x000fc8000001081a */
[----:B------:R-:W-:Y:S02]  /*5ac0*/  MUFU.EX2 R36, R36 ;  /* 0x0000002400247308 */ /* 0x000fe40000000800 */
[----:B------:R-:W-:Y:S01]  /*5ad0*/  FFMA.FTZ R39, R213, c[0x0][0x2d0], -R192 ;  /* 0x0000b400d5277a23 */ /* 0x000fe200000108c0 */
[C---:B---3--:R-:W-:Y:S01]  /*5ae0*/  HMMA.16816.F32 R100, R4.reuse, R20, R100 ;  /* 0x000000140464723c */ /* 0x048fe20000001864 */
[--C-:B------:R-:W-:Y:S02]  /*5af0*/  FFMA.FTZ R38, R211, c[0x0][0x2d0], -R26.reuse ;  /* 0x0000b400d3267a23 */ /* 0x100fe4000001081a */
[----:B------:R-:W-:Y:S02]  /*5b00*/  FFMA.FTZ R192, R25, c[0x0][0x2d0], -R26 ;  /* 0x0000b40019c07a23 */ /* 0x000fe4000001081a */
[----:B------:R-:W3:Y:S01]  /*5b10*/  MUFU.EX2 R39, R39 ;  /* 0x0000002700277308 */ /* 0x000ee20000000800 */
[----:B------:R-:W-:Y:S02]  /*5b20*/  LDSM.16.MT88.4 R24, [R241+0x2900] ;  /* 0x00290000f118783b */ /* 0x000fe40000004200 */
[C---:B------:R-:W-:Y:S02]  /*5b30*/  HMMA.16816.F32 R104, R4.reuse, R22, R104 ;  /* 0x000000160468723c */ /* 0x040fe40000001868 */
[----:B------:R-:W1:Y:S03]  /*5b40*/  LDSM.16.MT88.4 R20, [R247+0x1100] ;  /* 0x00110000f714783b */ /* 0x000e660000004200 */
[----:B------:R-:W1:Y:S03]  /*5b50*/  MUFU.EX2 R38, R38 ;  /* 0x0000002600267308 */ /* 0x000e660000000800 */
[C---:B-----5:R-:W-:Y:S05]  /*5b60*/  HMMA.16816.F32 R108, R4.reuse, R16, R108 ;  /* 0x00000010046c723c */ /* 0x060fea000000186c */
[----:B------:R-:W5:Y:S03]  /*5b70*/  MUFU.EX2 R37, R37 ;  /* 0x0000002500257308 */ /* 0x000f660000000800 */
[C---:B------:R-:W-:Y:S01]  /*5b80*/  HMMA.16816.F32 R112, R4.reuse, R18, R112 ;  /* 0x000000120470723c */ /* 0x040fe20000001870 */
[----:B------:R-:W5:Y:S04]  /*5b90*/  LDSM.16.MT88.4 R16, [R242+0x1100] ;  /* 0x00110000f210783b */ /* 0x000f680000004200 */
[----:B------:R-:W1:Y:S03]  /*5ba0*/  MUFU.EX2 R192, R192 ;  /* 0x000000c000c07308 */ /* 0x000e660000000800 */
[C---:B----4-:R-:W-:Y:S08]  /*5bb0*/  HMMA.16816.F32 R124, R4.reuse, R8, R124 ;  /* 0x00000008047c723c */ /* 0x050ff0000000187c */
[----:B------:R-:W-:Y:S01]  /*5bc0*/  HMMA.16816.F32 R128, R4, R10, R128 ;  /* 0x0000000a0480723c */ /* 0x000fe20000001880 */
[----:B------:R-:W4:Y:S06]  /*5bd0*/  LDSM.16.MT88.4 R8, [R240+0x1100] ;  /* 0x00110000f008783b */ /* 0x000f2c0000004200 */
[----:B--2---:R-:W-:Y:S01]  /*5be0*/  F2FP.PACK_AB R4, R40, R44 ;  /* 0x0000002c2804723e */ /* 0x004fe200000000ff */
[----:B------:R-:W-:Y:S01]  /*5bf0*/  FADD.FTZ R44, R44, R45 ;  /* 0x0000002d2c2c7221 */ /* 0x000fe20000010000 */
[----:B---3--:R-:W-:-:S02]  /*5c00*/  F2FP.PACK_AB R6, R36, R39 ;  /* 0x000000272406723e */ /* 0x008fc400000000ff */
[----:B-1----:R-:W-:Y:S01]  /*5c10*/  F2FP.PACK_AB R5, R38, R42 ;  /* 0x0000002a2605723e */ /* 0x002fe200000000ff */
[----:B------:R-:W-:Y:S01]  /*5c20*/  FADD.FTZ R44, R40, R44 ;  /* 0x0000002c282c7221 */ /* 0x000fe20000010000 */
[----:B-----5:R-:W-:Y:S01]  /*5c30*/  F2FP.PACK_AB R7, R3, R37 ;  /* 0x000000250307723e */ /* 0x020fe200000000ff */
[----:B------:R-:W-:Y:S02]  /*5c40*/  FADD.FTZ R42, R42, R47 ;  /* 0x0000002f2a2a7221 */ /* 0x000fe40000010000 */
[----:B------:R-:W-:Y:S02]  /*5c50*/  FADD.FTZ R39, R39, R44 ;  /* 0x0000002c27277221 */ /* 0x000fe40000010000 */
[----:B------:R-:W-:Y:S02]  /*5c60*/  FADD.FTZ R42, R38, R42 ;  /* 0x0000002a262a7221 */ /* 0x000fe40000010000 */
[----:B------:R-:W-:Y:S01]  /*5c70*/  HMMA.16816.F32 R160, R4, R12, R160 ;  /* 0x0000000c04a0723c */ /* 0x000fe200000018a0 */
[----:B------:R-:W-:-:S02]  /*5c80*/  FADD.FTZ R39, R36, R39 ;  /* 0x0000002724277221 */ /* 0x000fc40000010000 */
[----:B------:R-:W-:-:S04]  /*5c90*/  FADD.FTZ R37, R37, R42 ;  /* 0x0000002a25257221 */ /* 0x000fc80000010000 */
[----:B------:R-:W-:Y:S01]  /*5ca0*/  FADD.FTZ R37, R3, R37 ;  /* 0x0000002503257221 */ /* 0x000fe20000010000 */
[C---:B------:R-:W-:Y:S01]  /*5cb0*/  HMMA.16816.F32 R156, R4.reuse, R14, R156 ;  /* 0x0000000e049c723c */ /* 0x040fe2000000189c */
[----:B------:R-:W1:Y:S07]  /*5cc0*/  LDSM.16.MT88.4 R12, [R241+0x4100] ;  /* 0x00410000f10c783b */ /* 0x000e6e0000004200 */
[C---:B------:R-:W-:Y:S08]  /*5cd0*/  HMMA.16816.F32 R176, R4.reuse, R20, R176 ;  /* 0x0000001404b0723c */ /* 0x040ff000000018b0 */
[C---:B------:R-:W-:Y:S01]  /*5ce0*/  HMMA.16816.F32 R172, R4.reuse, R22, R172 ;  /* 0x0000001604ac723c */ /* 0x040fe200000018ac */
[----:B------:R-:W2:Y:S07]  /*5cf0*/  LDSM.16.MT88.4 R20, [R247+0x4100] ;  /* 0x00410000f714783b */ /* 0x000eae0000004200 */
[C---:B------:R-:W-:Y:S08]  /*5d00*/  HMMA.16816.F32 R168, R4.reuse, R16, R168 ;  /* 0x0000001004a8723c */ /* 0x040ff000000018a8 */
[C---:B------:R-:W-:Y:S01]  /*5d10*/  HMMA.16816.F32 R164, R4.reuse, R18, R164 ;  /* 0x0000001204a4723c */ /* 0x040fe200000018a4 */
[----:B------:R-:W3:Y:S07]  /*5d20*/  LDSM.16.MT88.4 R16, [R242+0x4100] ;  /* 0x00410000f210783b */ /* 0x000eee0000004200 */
[C---:B----4-:R-:W-:Y:S08]  /*5d30*/  HMMA.16816.F32 R152, R4.reuse, R8, R152 ;  /* 0x000000080498723c */ /* 0x050ff00000001898 */
        /* <DEDUP_REMOVED lines=36> */
[----:B------:R-:W-:Y:S01]  /*5f80*/  HMMA.16816.F32 R128, R4, R10, R128 ;  /* 0x0000000a0480723c */ /* 0x000fe20000001880 */
[----:B------:R-:W4:Y:S06]  /*5f90*/  LDSM.16.MT88.4 R8, [R240+0x1900] ;  /* 0x00190000f008783b */ /* 0x000f2c0000004200 */
[----:B------:R-:W-:Y:S01]  /*5fa0*/  F2FP.PACK_AB R4, R196, R198 ;  /* 0x000000c6c404723e */ /* 0x000fe200000000ff */
[----:B------:R-:W-:Y:S01]  /*5fb0*/  FADD.FTZ R198, R198, R39 ;  /* 0x00000027c6c67221 */ /* 0x000fe20000010000 */
[----:B------:R-:W-:-:S02]  /*5fc0*/  F2FP.PACK_AB R6, R193, R195 ;  /* 0x000000c3c106723e */ /* 0x000fc400000000ff */
[----:B------:R-:W-:Y:S01]  /*5fd0*/  F2FP.PACK_AB R5, R194, R197 ;  /* 0x000000c5c205723e */ /* 0x000fe200000000ff */
[----:B------:R-:W-:Y:S01]  /*5fe0*/  FADD.FTZ R198, R196, R198 ;  /* 0x000000c6c4c67221 */ /* 0x000fe20000010000 */
[----:B------:R-:W-:Y:S01]  /*5ff0*/  F2FP.PACK_AB R7, R199, R200 ;  /* 0x000000c8c707723e */ /* 0x000fe200000000ff */
[----:B------:R-:W-:Y:S02]  /*6000*/  FADD.FTZ R197, R197, R37 ;  /* 0x00000025c5c57221 */ /* 0x000fe40000010000 */
[----:B------:R-:W-:Y:S02]  /*6010*/  FADD.FTZ R195, R195, R198 ;  /* 0x000000c6c3c37221 */ /* 0x000fe40000010000 */
[----:B------:R-:W-:Y:S02]  /*6020*/  FADD.FTZ R197, R194, R197 ;  /* 0x000000c5c2c57221 */ /* 0x000fe40000010000 */
[----:B-1----:R-:W-:Y:S01]  /*6030*/  HMMA.16816.F32 R160, R4, R12, R160 ;  /* 0x0000000c04a0723c */ /* 0x002fe200000018a0 */
[----:B------:R-:W-:-:S02]  /*6040*/  FADD.FTZ R195, R193, R195 ;  /* 0x000000c3c1c37221 */ /* 0x000fc40000010000 */
[----:B------:R-:W-:-:S04]  /*6050*/  FADD.FTZ R200, R200, R197 ;  /* 0x000000c5c8c87221 */ /* 0x000fc80000010000 */
[----:B------:R-:W-:Y:S01]  /*6060*/  FADD.FTZ R200, R199, R200 ;  /* 0x000000c8c7c87221 */ /* 0x000fe20000010000 */
        /* <DEDUP_REMOVED lines=40> */
[----:B------:R-:W-:Y:S07]  /*62f0*/  LDSM.16.MT88.4 R20, [R240+0x2100] ;  /* 0x00210000f014783b */ /* 0x000fee0000004200 */
[C---:B---3--:R-:W-:Y:S08]  /*6300*/  HMMA.16816.F32 R108, R4.reuse, R16, R108 ;  /* 0x00000010046c723c */ /* 0x048ff0000000186c */
[C---:B------:R-:W-:Y:S01]  /*6310*/  HMMA.16816.F32 R112, R4.reuse, R18, R112 ;  /* 0x000000120470723c */ /* 0x040fe20000001870 */
[----:B------:R-:W2:Y:S07]  /*6320*/  LDSM.16.MT88.4 R16, [R247+0x2100] ;  /* 0x00210000f710783b */ /* 0x000eae0000004200 */
[C---:B----4-:R-:W-:Y:S08]  /*6330*/  HMMA.16816.F32 R124, R4.reuse, R8, R124 ;  /* 0x00000008047c723c */ /* 0x050ff0000000187c */
[----:B------:R-:W-:Y:S01]  /*6340*/  HMMA.16816.F32 R128, R4, R10, R128 ;  /* 0x0000000a0480723c */ /* 0x000fe20000001880 */
[----:B------:R-:W3:Y:S06]  /*6350*/  LDSM.16.MT88.4 R8, [R241+0x2100] ;  /* 0x00210000f108783b */ /* 0x000eec0000004200 */
        /* <DEDUP_REMOVED lines=11> */
[----:B------:R-:W-:Y:S02]  /*6410*/  FADD.FTZ R204, R204, R208 ;  /* 0x000000d0cccc7221 */ /* 0x000fe40000010000 */
[----:B------:R-:W-:Y:S02]  /*6420*/  FADD.FTZ R203, R191, R203 ;  /* 0x000000cbbfcb7221 */ /* 0x000fe40000010000 */
[----:B------:R-:W-:Y:S01]  /*6430*/  FADD.FTZ R204, R201, R204 ;  /* 0x000000ccc9cc7221 */ /* 0x000fe20000010000 */
[----:B------:R-:W-:Y:S01]  /*6440*/  HMMA.16816.F32 R164, R4, R14, R164 ;  /* 0x0000000e04a4723c */ /* 0x000fe200000018a4 */
[----:B------:R-:W1:Y:S01]  /*6450*/  LDSM.16.MT88.4 R12, [R242+0x5100] ;  /* 0x00510000f20c783b */ /* 0x000e620000004200 */
[----:B------:R-:W-:Y:S02]  /*6460*/  FADD.FTZ R203, R190, R203 ;  /* 0x000000cbbecb7221 */ /* 0x000fe40000010000 */
[----:B------:R-:W-:Y:S02]  /*6470*/  FADD.FTZ R204, R187, R204 ;  /* 0x000000ccbbcc7221 */ /* 0x000fe40000010000 */
[----:B------:R-:W-:-:S02]  /*6480*/  FADD.FTZ R203, R189, R203 ;  /* 0x000000cbbdcb7221 */ /* 0x000fc40000010000 */
[----:B--2---:R-:W-:Y:S01]  /*6490*/  HMMA.16816.F32 R176, R4, R16, R176 ;  /* 0x0000001004b0723c */ /* 0x004fe200000018b0 */
[----:B------:R-:W-:Y:S02]  /*64a0*/  FADD.FTZ R204, R186, R204 ;  /* 0x000000ccbacc7221 */ /* 0x000fe40000010000 */
[----:B------:R-:W-:Y:S02]  /*64b0*/  FADD.FTZ R3, R188, R203 ;  /* 0x000000cbbc037221 */ /* 0x000fe40000010000 */
[----:B------:R-:W-:-:S03]  /*64c0*/  FADD.FTZ R204, R192, R204 ;  /* 0x000000ccc0cc7221 */ /* 0x000fc60000010000 */
[----:B------:R-:W-:Y:S01]  /*64d0*/  HMMA.16816.F32 R172, R4, R18, R172 ;  /* 0x0000001204ac723c */ /* 0x000fe200000018ac */
[----:B------:R-:W2:Y:S01]  /*64e0*/  LDSM.16.MT88.4 R16, [R247+0x5100] ;  /* 0x00510000f710783b */ /* 0x000ea20000004200 */
[----:B------:R-:W-:-:S03]  /*64f0*/  FADD.FTZ R183, R209, R204 ;  /* 0x000000ccd1b77221 */ /* 0x000fc60000010000 */
[----:B------:R-:W-:Y:S03]  /*6500*/  STL [R1+0x2c], R3 ;  /* 0x00002c0301007387 */ /* 0x000fe60000100800 */
[C---:B---3--:R-:W-:Y:S08]  /*6510*/  HMMA.16816.F32 R160, R4.reuse, R8, R160 ;  /* 0x0000000804a0723c */ /* 0x048ff000000018a0 */
[C---:B------:R-:W-:Y:S01]  /*6520*/  HMMA.16816.F32 R156, R4.reuse, R10, R156 ;  /* 0x0000000a049c723c */ /* 0x040fe2000000189c */
[----:B------:R-:W3:Y:S07]  /*6530*/  LDSM.16.MT88.4 R8, [R241+0x5100] ;  /* 0x00510000f108783b */ /* 0x000eee0000004200 */
        /* <DEDUP_REMOVED lines=22> */
[C---:B-1----:R-:W-:Y:S08]  /*66a0*/  HMMA.16816.F32 R108, R4.reuse, R12, R108 ;  /* 0x0000000c046c723c */ /* 0x042ff0000000186c */
[C---:B------:R-:W-:Y:S01]  /*66b0*/  HMMA.16816.F32 R112, R4.reuse, R14, R112 ;  /* 0x0000000e0470723c */ /* 0x040fe20000001870 */
[----:B------:R-:W1:Y:S07]  /*66c0*/  LDSM.16.MT88.4 R12, [R240+0xb100] ;  /* 0x00b10000f00c783b */ /* 0x000e6e0000004200 */
[C---:B------:R-:W-:Y:S01]  /*66d0*/  HMMA.16816.F32 R64, R4.reuse, R22, R64 ;  /* 0x000000160440723c */ /* 0x040fe20000001840 */
[----:B------:R-:W4:Y:S07]  /*66e0*/  LDSM.16.MT88.4 R20, [R240+0x8100] ;  /* 0x00810000f014783b */ /* 0x000f2e0000004200 */
[C---:B--2---:R-:W-:Y:S08]  /*66f0*/  HMMA.16816.F32 R100, R4.reuse, R16, R100 ;  /* 0x000000100464723c */ /* 0x044ff00000001864 */
[C---:B------:R-:W-:Y:S01]  /*6700*/  HMMA.16816.F32 R104, R4.reuse, R18, R104 ;  /* 0x000000120468723c */ /* 0x040fe20000001868 */
[----:B------:R-:W-:Y:S07]  /*6710*/  LDSM.16.MT88.4 R16, [R247+0x5900] ;  /* 0x00590000f710783b */ /* 0x000fee0000004200 */
[C---:B---3--:R-:W-:Y:S08]  /*6720*/  HMMA.16816.F32 R116, R4.reuse, R8, R116 ;  /* 0x000000080474723c */ /* 0x048ff00000001874 */
[C---:B------:R-:W-:Y:S01]  /*6730*/  HMMA.16816.F32 R120, R4.reuse, R10, R120 ;  /* 0x0000000a0478723c */ /* 0x040fe20000001878 */
[----:B------:R-:W2:Y:S07]  /*6740*/  LDSM.16.MT88.4 R8, [R242+0x2900] ;  /* 0x00290000f208783b */ /* 0x000eae0000004200 */
[C---:B-1----:R-:W-:Y:S08]  /*6750*/  HMMA.16816.F32 R124, R4.reuse, R12, R124 ;  /* 0x0000000c047c723c */ /* 0x042ff0000000187c */
[C---:B------:R-:W-:Y:S01]  /*6760*/  HMMA.16816.F32 R128, R4.reuse, R14, R128 ;  /* 0x0000000e0480723c */ /* 0x040fe20000001880 */
[----:B------:R-:W1:Y:S07]  /*6770*/  LDSM.16.MT88.4 R12, [R247+0x2900] ;  /* 0x00290000f70c783b */ /* 0x000e6e0000004200 */
[C---:B----4-:R-:W-:Y:S08]  /*6780*/  HMMA.16816.F32 R92, R4.reuse, R20, R92 ;  /* 0x00000014045c723c */ /* 0x050ff0000000185c */
[----:B------:R-:W-:Y:S01]  /*6790*/  HMMA.16816.F32 R96, R4, R22, R96 ;  /* 0x000000160460723c */ /* 0x000fe20000001860 */
[----:B------:R-:W-:Y:S06]  /*67a0*/  LDSM.16.MT88.4 R20, [R240+0x2900] ;  /* 0x00290000f014783b */ /* 0x000fec0000004200 */
[----:B------:R-:W-:-:S02]  /*67b0*/  F2FP.PACK_AB R4, R190, R191 ;  /* 0x000000bfbe04723e */ /* 0x000fc400000000ff */
[----:B------:R-:W-:Y:S02]  /*67c0*/  F2FP.PACK_AB R6, R188, R189 ;  /* 0x000000bdbc06723e */ /* 0x000fe400000000ff */
[----:B------:R-:W-:Y:S02]  /*67d0*/  F2FP.PACK_AB R5, R186, R187 ;  /* 0x000000bbba05723e */ /* 0x000fe400000000ff */
[----:B------:R-:W-:-:S07]  /*67e0*/  F2FP.PACK_AB R7, R209, R192 ;  /* 0x000000c0d107723e */ /* 0x000fce00000000ff */
[C---:B--2---:R-:W-:Y:S08]  /*67f0*/  HMMA.16816.F32 R168, R4.reuse, R8, R168 ;  /* 0x0000000804a8723c */ /* 0x044ff000000018a8 */
[C---:B-1----:R-:W-:Y:S08]  /*6800*/  HMMA.16816.F32 R176, R4.reuse, R12, R176 ;  /* 0x0000000c04b0723c */ /* 0x042ff000000018b0 */
[C---:B------:R-:W-:Y:S01]  /*6810*/  HMMA.16816.F32 R172, R4.reuse, R14, R172 ;  /* 0x0000000e04ac723c */ /* 0x040fe200000018ac */
[----:B------:R-:W1:Y:S07]  /*6820*/  LDSM.16.MT88.4 R12, [R242+0x5900] ;  /* 0x00590000f20c783b */ /* 0x000e6e0000004200 */
[C---:B------:R-:W-:Y:S01]  /*6830*/  HMMA.16816.F32 R164, R4.reuse, R10, R164 ;  /* 0x0000000a04a4723c */ /* 0x040fe200000018a4 */
[----:B------:R-:W2:Y:S07]  /*6840*/  LDSM.16.MT88.4 R8, [R241+0x5900] ;  /* 0x00590000f108783b */ /* 0x000eae0000004200 */
[C---:B------:R-:W-:Y:S08]  /*6850*/  HMMA.16816.F32 R144, R4.reuse, R16, R144 ;  /* 0x000000100490723c */ /* 0x040ff00000001890 */
[C---:B------:R-:W-:Y:S01]  /*6860*/  HMMA.16816.F32 R140, R4.reuse, R18, R140 ;  /* 0x00000012048c723c */ /* 0x040fe2000000188c */
[----:B------:R-:W3:Y:S07]  /*6870*/  LDSM.16.MT88.4 R16, [R242+0x8900] ;  /* 0x00890000f210783b */ /* 0x000eee0000004200 */
[C---:B------:R-:W-:Y:S08]  /*6880*/  HMMA.16816.F32 R160, R4.reuse, R24, R160 ;  /* 0x0000001804a0723c */ /* 0x040ff000000018a0 */
[C---:B------:R-:W-:Y:S01]  /*6890*/  HMMA.16816.F32 R156, R4.reuse, R26, R156 ;  /* 0x0000001a049c723c */ /* 0x040fe2000000189c */
[----:B------:R-:W-:Y:S07]  /*68a0*/  LDSM.16.MT88.4 R24, [R240+0x5900] ;  /* 0x00590000f018783b */ /* 0x000fee0000004200 */
        /* <DEDUP_REMOVED lines=22> */
[C---:B------:R-:W-:Y:S08]  /*6a10*/  HMMA.16816.F32 R64, R4.reuse, R26, R64 ;  /* 0x0000001a0440723c */ /* 0x040ff00000001840 */
[C---:B----4-:R-:W-:Y:S08]  /*6a20*/  HMMA.16816.F32 R68, R4.reuse, R20, R68 ;  /* 0x000000140444723c */ /* 0x050ff00000001844 */
[C---:B------:R-:W-:Y:S08]  /*6a30*/  HMMA.16816.F32 R72, R4.reuse, R22, R72 ;  /* 0x000000160448723c */ /* 0x040ff00000001848 */
[C---:B-1----:R-:W-:Y:S08]  /*6a40*/  HMMA.16816.F32 R108, R4.reuse, R12, R108 ;  /* 0x0000000c046c723c */ /* 0x042ff0000000186c */
[C---:B------:R-:W-:Y:S08]  /*6a50*/  HMMA.16816.F32 R112, R4.reuse, R14, R112 ;  /* 0x0000000e0470723c */ /* 0x040ff00000001870 */
[C---:B--2---:R-:W-:Y:S08]  /*6a60*/  HMMA.16816.F32 R116, R4.reuse, R8, R116 ;  /* 0x000000080474723c */ /* 0x044ff00000001874 */
[C---:B------:R-:W-:Y:S08]  /*6a70*/  HMMA.16816.F32 R120, R4.reuse, R10, R120 ;  /* 0x0000000a0478723c */ /* 0x040ff00000001878 */
[C---:B---3--:R-:W-:Y:S08]  /*6a80*/  HMMA.16816.F32 R124, R4.reuse, R16, R124 ;  /* 0x00000010047c723c */ /* 0x048ff0000000187c */
[----:B------:R-:W-:Y:S01]  /*6a90*/  HMMA.16816.F32 R128, R4, R18, R128 ;  /* 0x000000120480723c */ /* 0x000fe20000001880 */
[----:B------:R-:W-:Y:S07]  /*6aa0*/  @!P0 BRA `(.L_x_1543) ;  /* 0x000051f000008947 */ /* 0x000fee0003800000 */
[C---:B------:R-:W-:Y:S01]  /*6ab0*/  SHF.L.U64.HI R4, R33.reuse, 0x1, R35 ;  /* 0x0000000121047819 */ /* 0x040fe20000010223 */
[----:B------:R-:W-:Y:S01]  /*6ac0*/  IMAD.SHL.U32 R3, R33, 0x2, RZ ;  /* 0x0000000221037824 */ /* 0x000fe200078e00ff */
[----:B------:R-:W-:-:S02]  /*6ad0*/  SHF.L.U64.HI R5, R31, 0x1, R34 ;  /* 0x000000011f057819 */ /* 0x000fc40000010222 */
[----:B------:R-:W-:Y:S01]  /*6ae0*/  MOV R180, R2 ;  /* 0x0000000200b47202 */ /* 0x000fe20000000f00 */
[----:B------:R1:W-:Y:S01]  /*6af0*/  STL [R1+0x28], R4 ;  /* 0x0000280401007387 */ /* 0x0003e20000100800 */
[----:B------:R-:W-:-:S03]  /*6b00*/  SHF.L.U64.HI R2, R28, 0x1, R30 ;  /* 0x000000011c027819 */ /* 0x000fc6000001021e */
[----:B------:R2:W-:Y:S04]  /*6b10*/  STL [R1+0x24], R3 ;  /* 0x0000240301007387 */ /* 0x0005e80000100800 */
[----:B------:R-:W-:Y:S01]  /*6b20*/  STL [R1+0x20], R5 ;  /* 0x0000200501007387 */ /* 0x000fe20000100800 */
[----:B-1----:R-:W-:Y:S02]  /*6b30*/  IMAD.SHL.U32 R4, R31, 0x2, RZ ;  /* 0x000000021f047824 */ /* 0x002fe400078e00ff */
[----:B--2---:R-:W-:Y:S01]  /*6b40*/  IMAD.MOV.U32 R3, RZ, RZ, R0 ;  /* 0x000000ffff037224 */ /* 0x004fe200078e0000 */
[C---:B------:R-:W-:Y:S02]  /*6b50*/  SHF.L.U64.HI R0, R29.reuse, 0x1, R32 ;  /* 0x000000011d007819 */ /* 0x040fe40000010220 */
[----:B------:R1:W-:Y:S04]  /*6b60*/  STL [R1+0x1c], R4 ;  /* 0x00001c0401007387 */ /* 0x0003e80000100800 */
[----:B------:R2:W-:Y:S01]  /*6b70*/  STL [R1+0x18], R0 ;  /* 0x0000180001007387 */ /* 0x0005e20000100800 */
[----:B-1----:R-:W-:Y:S01]  /*6b80*/  IMAD.SHL.U32 R4, R29, 0x2, RZ ;  /* 0x000000021d047824 */ /* 0x002fe200078e00ff */
[----:B--2---:R-:W-:-:S04]  /*6b90*/  SHF.L.U32 R0, R28, 0x1, RZ ;  /* 0x000000011c007819 */ /* 0x004fc800000006ff */
[----:B------:R1:W-:Y:S04]  /*6ba0*/  STL [R1+0x14], R4 ;  /* 0x0000140401007387 */ /* 0x0003e80000100800 */
[----:B------:R1:W-:Y:S04]  /*6bb0*/  STL [R1+0xc], R0 ;  /* 0x00000c0001007387 */ /* 0x0003e80000100800 */
[----:B------:R1:W-:Y:S01]  /*6bc0*/  STL [R1+0x10], R2 ;  /* 0x0000100201007387 */ /* 0x0003e20000100800 */
[----:B------:R-:W-:Y:S05]  /*6bd0*/  BRA `(.L_x_1544) ;  /* 0x0000052000007947 */ /* 0x000fea0003800000 */
.L_x_1546:
[----:B------:R-:W2:Y:S01]  /*6be0*/  LDL R2, [R1+0x8] ;  /* 0x0000080001027983 */ /* 0x000ea20000100800 */
[----:B------:R-:W-:Y:S01]  /*6bf0*/  UIMAD UR5, UR6, 0x60, UR9 ;  /* 0x00000060060578a4 */ /* 0x000fe2000f8e0209 */
[----:B------:R-:W-:Y:S01]  /*6c00*/  ISETP.NE.AND P6, PT, R252, 0x1, PT ;  /* 0x00000001fc00780c */ /* 0x000fe20003fc5270 */
[----:B------:R-:W-:Y:S01]  /*6c10*/  IMAD.MOV.U32 R7, RZ, RZ, RZ ;  /* 0x000000ffff077224 */ /* 0x000fe200078e00ff */
[----:B------:R-:W3:Y:S03]  /*6c20*/  LDL R20, [R1+0x24] ;  /* 0x0000240001147983 */ /* 0x000ee60000100800 */
[----:B------:R-:W-:Y:S01]  /*6c30*/  IMAD.U32 R0, RZ, RZ, UR5 ;  /* 0x00000005ff007e24 */ /* 0x000fe2000f8e00ff */
[----:B------:R-:W4:Y:S04]  /*6c40*/  LDL R36, [R1+0x28] ;  /* 0x0000280001247983 */ /* 0x000f280000100800 */
        /* <DEDUP_REMOVED lines=13> */
[----:B------:R-:W-:Y:S03]  /*6d20*/  @!P5 LEA R4, P0, R6, c[0x0][0x2a0], 0x2 ;  /* 0x0000a8000604da11 */ /* 0x000fe600078010ff */
        /* <DEDUP_REMOVED lines=9> */
[----:B--2---:R-:W-:Y:S01]  /*6dc0*/  STL [R1], R7 ;  /* 0x0000000701007387 */ /* 0x004fe20000100800 */
[----:B------:R-:W-:Y:S02]  /*6dd0*/  SHF.R.S32.HI R0, RZ, 0x1f, R7 ;  /* 0x0000001fff007819 */ /* 0x000fe40000011407 */
[C---:B------:R-:W-:Y:S04]  /*6de0*/  IMAD.WIDE.U32 R4, R7.reuse, c[0x0][0x1f0], R4 ;  /* 0x00007c0007047a25 */ /* 0x040fe800078e0004 */
        /* <DEDUP_REMOVED lines=9> */
[----:B------:R-:W2:Y:S04]  /*6e80*/  SHFL.IDX PT, R5, R0, 0x1, 0x181f ;  /* 0x00381f0000057f89 */ /* 0x000ea800000e0000 */
[----:B------:R-:W1:Y:S04]  /*6e90*/  SHFL.IDX PT, R2, R2, 0x2, 0x181f ;  /* 0x00581f0002027f89 */ /* 0x000e6800000e0000 */
[----:B------:R-:W1:Y:S01]  /*6ea0*/  SHFL.IDX PT, R0, R0, 0x2, 0x181f ;  /* 0x00581f0000007f89 */ /* 0x000e6200000e0000 */
[CC--:B---3--:R-:W-:Y:S05]  /*6eb0*/  IADD3 R12, P0, R6.reuse, R20.reuse, RZ ;  /* 0x00000014060c7210 */ /* 0x0c8fea0007f1e0ff */
[C---:B----4-:R-:W-:Y:S01]  /*6ec0*/  IMAD.X R13, R7.reuse, 0x1, R36, P0 ;  /* 0x00000001070d7824 */ /* 0x050fe200000e0624 */
[C---:B-----5:R-:W-:Y:S04]  /*6ed0*/  IADD3 R10, P0, R6.reuse, R35, RZ ;  /* 0x00000023060a7210 */ /* 0x060fe80007f1e0ff */
[----:B------:R3:W-:Y:S01]  /*6ee0*/  LDGSTS.E.BYPASS.LTC128B.128 [R251+0xc100], [R12.64], !P4 ;  /* 0x0c1000000cfb7fae */ /* 0x0007e2000e101d4c */
[C---:B------:R-:W-:Y:S01]  /*6ef0*/  IMAD.X R11, R7.reuse, 0x1, R34, P0 ;  /* 0x00000001070b7824 */ /* 0x040fe200000e0622 */
[C---:B------:R-:W-:Y:S04]  /*6f00*/  IADD3 R8, P0, R6.reuse, R31, RZ ;  /* 0x0000001f06087210 */ /* 0x040fe80007f1e0ff */
[----:B------:R4:W-:Y:S01]  /*6f10*/  LDGSTS.E.BYPASS.LTC128B.128 [R251+0xf100], [R10.64], !P3 ;  /* 0x0f1000000afb7fae */ /* 0x0009e2000d901d4c */
[C---:B------:R-:W-:Y:S01]  /*6f20*/  IMAD.X R9, R7.reuse, 0x1, R30, P0 ;  /* 0x0000000107097824 */ /* 0x040fe200000e061e */
[----:B------:R-:W-:Y:S04]  /*6f30*/  IADD3 R6, P0, R6, R29, RZ ;  /* 0x0000001d06067210 */ /* 0x000fe80007f1e0ff */
[----:B------:R5:W-:Y:S01]  /*6f40*/  LDGSTS.E.BYPASS.LTC128B.128 [R251+0x12100], [R8.64], !P2 ;  /* 0x1210000008fb7fae */ /* 0x000be2000d101d4c */
[----:B------:R-:W-:Y:S01]  /*6f50*/  IMAD.X R7, R7, 0x1, R28, P0 ;  /* 0x0000000107077824 */ /* 0x000fe200000e061c */
[CC--:B-1----:R-:W-:Y:S04]  /*6f60*/  IADD3 R14, P0, R4.reuse, R20.reuse, RZ ;  /* 0x00000014040e7210 */ /* 0x0c2fe80007f1e0ff */
[----:B------:R1:W-:Y:S01]  /*6f70*/  LDGSTS.E.BYPASS.LTC128B.128 [R251+0x15100], [R6.64], !P1 ;  /* 0x1510000006fb7fae */ /* 0x0003e2000c901d4c */
[C---:B--2---:R-:W-:Y:S01]  /*6f80*/  IMAD.X R15, R5.reuse, 0x1, R36, P0 ;  /* 0x00000001050f7824 */ /* 0x044fe200000e0624 */
[C---:B------:R-:W-:Y:S04]  /*6f90*/  IADD3 R18, P0, R4.reuse, R35, RZ ;  /* 0x0000002304127210 */ /* 0x040fe80007f1e0ff */
        /* <DEDUP_REMOVED lines=8> */
[----:B------:R-:W-:Y:S04]  /*7020*/  IADD3 R20, P0, R2, R20, RZ ;  /* 0x0000001402147210 */ /* 0x000fe80007f1e0ff */
[----:B------:R3:W-:Y:S01]  /*7030*/  LDGSTS.E.BYPASS.LTC128B.128 [R251+0x16100], [R4.64], !P1 ;  /* 0x1610000004fb7fae */ /* 0x0007e2000c901d4c */
[----:B------:R-:W-:Y:S01]  /*7040*/  IMAD.X R21, R0, 0x1, R36, P0 ;  /* 0x0000000100157824 */ /* 0x000fe200000e0624 */
[----:B----4-:R-:W-:Y:S04]  /*7050*/  IADD3 R10, P0, R2, R35, RZ ;  /* 0x00000023020a7210 */ /* 0x010fe80007f1e0ff */
[----:B------:R3:W-:Y:S01]  /*7060*/  LDGSTS.E.BYPASS.LTC128B.128 [R251+0xe100], [R20.64], !P4 ;  /* 0x0e10000014fb7fae */ /* 0x0007e2000e101d4c */
[----:B------:R-:W-:Y:S01]  /*7070*/  IMAD.X R11, R0, 0x1, R34, P0 ;  /* 0x00000001000b7824 */ /* 0x000fe200000e0622 */
[----:B-1----:R-:W-:Y:S04]  /*7080*/  IADD3 R6, P0, R2, R31, RZ ;  /* 0x0000001f02067210 */ /* 0x002fe80007f1e0ff */
[----:B------:R3:W-:Y:S01]  /*7090*/  LDGSTS.E.BYPASS.LTC128B.128 [R251+0x11100], [R10.64], !P3 ;  /* 0x111000000afb7fae */ /* 0x0007e2000d901d4c */
[----:B------:R-:W-:Y:S01]  /*70a0*/  IMAD.X R7, R0, 0x1, R30, P0 ;  /* 0x0000000100077824 */ /* 0x000fe200000e061e */
[----:B-----5:R-:W-:Y:S04]  /*70b0*/  IADD3 R8, P0, R2, R29, RZ ;  /* 0x0000001d02087210 */ /* 0x020fe80007f1e0ff */
[----:B------:R3:W-:Y:S01]  /*70c0*/  LDGSTS.E.BYPASS.LTC128B.128 [R251+0x14100], [R6.64], !P2 ;  /* 0x1410000006fb7fae */ /* 0x0007e2000d101d4c */
[----:B------:R-:W-:Y:S05]  /*70d0*/  IMAD.X R9, R0, 0x1, R28, P0 ;  /* 0x0000000100097824 */ /* 0x000fea00000e061c */
[----:B------:R3:W-:Y:S01]  /*70e0*/  LDGSTS.E.BYPASS.LTC128B.128 [R251+0x17100], [R8.64], !P1 ;  /* 0x1710000008fb7fae */ /* 0x0007e2000c901d4c */
[----:B------:R-:W-:-:S05]  /*70f0*/  BRA `(.L_x_1545) ;  /* 0x00001ec000007947 */ /* 0x000fca0003800000 */
.L_x_1544:
[----:B-1----:R-:W2:Y:S01]  /*7100*/  LDL R2, [R1+0x4] ;  /* 0x0000040001027983 */ /* 0x002ea20000100800 */
[----:B------:R-:W-:Y:S04]  /*7110*/  DEPBAR.LE SB0, 0x0 ;  /* 0x000080000000791a */ /* 0x000fe80000000000 */
[----:B------:R-:W3:Y:S01]  /*7120*/  LDL R6, [R1] ;  /* 0x0000000001067983 */ /* 0x000ee20000100800 */
[----:B------:R-:W-:Y:S01]  /*7130*/  IADD3 R181, R251, 0x100, RZ ;  /* 0x00000100fbb57810 */ /* 0x000fe20007ffe0ff */
[----:B------:R-:W-:Y:S03]  /*7140*/  UISETP.GT.AND UP0, UPT, UR6, UR8, UPT ;  /* 0x000000080600728c */ /* 0x000fe6000bf04270 */
[----:B------:R1:W-:Y:S05]  /*7150*/  STL [R1+0x58], R55 ;  /* 0x0000583701007387 */ /* 0x0003ea0000100800 */
[----:B------:R4:W-:Y:S05]  /*7160*/  STL [R1+0x54], R54 ;  /* 0x0000543601007387 */ /* 0x0009ea0000100800 */
[----:B------:R4:W-:Y:S05]  /*7170*/  STL [R1+0x50], R53 ;  /* 0x0000503501007387 */ /* 0x0009ea0000100800 */
[----:B------:R4:W-:Y:S05]  /*7180*/  STL [R1+0x4c], R52 ;  /* 0x00004c3401007387 */ /* 0x0009ea0000100800 */
[----:B------:R4:W-:Y:S05]  /*7190*/  STL [R1+0x48], R3 ;  /* 0x0000480301007387 */ /* 0x0009ea0000100800 */
[----:B-1----:R-:W3:Y:S05]  /*71a0*/  LDL R55, [R1+0x24] ;  /* 0x0000240001377983 */ /* 0x002eea0000100800 */
[----:B----4-:R-:W4:Y:S05]  /*71b0*/  LDL R54, [R1+0x28] ;  /* 0x0000280001367983 */ /* 0x010f2a0000100800 */
[----:B------:R-:W4:Y:S05]  /*71c0*/  LDL R29, [R1+0x1c] ;  /* 0x00001c00011d7983 */ /* 0x000f2a0000100800 */
[----:B------:R-:W4:Y:S05]  /*71d0*/  LDL R53, [R1+0x20] ;  /* 0x0000200001357983 */ /* 0x000f2a0000100800 */
[----:B------:R-:W4:Y:S05]  /*71e0*/  LDL R52, [R1+0x14] ;  /* 0x0000140001347983 */ /* 0x000f2a0000100800 */
[----:B------:R-:W4:Y:S05]  /*71f0*/  LDL R3, [R1+0x18] ;  /* 0x0000180001037983 */ /* 0x000f2a0000100800 */
[----:B------:R-:W4:Y:S05]  /*7200*/  LDL R252, [R1+0xc] ;  /* 0x00000c0001fc7983 */ /* 0x000f2a0000100800 */
[----:B------:R-:W4:Y:S05]  /*7210*/  LDL R182, [R1+0x10] ;  /* 0x0000100001b67983 */ /* 0x000f2a0000100800 */
[----:B------:R-:W-:Y:S06]  /*7220*/  BAR.SYNC.DEFER_BLOCKING 0x0 ;  /* 0x0000000000007b1d */ /* 0x000fec0000010000 */
[----:B------:R-:W-:Y:S05]  /*7230*/  LDSM.16.M88.4 R48, [R250+0x18100] ;  /* 0x01810000fa30783b */ /* 0x000fea0000000200 */
[----:B------:R-:W1:Y:S05]  /*7240*/  LDSM.16.M88.4 R8, [R249+0xc100] ;  /* 0x00c10000f908783b */ /* 0x000e6a0000000200 */
[----:B------:R-:W1:Y:S05]  /*7250*/  LDSM.16.M88.4 R16, [R249+0xc900] ;  /* 0x00c90000f910783b */ /* 0x000e6a0000000200 */
[----:B------:R-:W-:Y:S05]  /*7260*/  LDSM.16.M88.4 R24, [R249+0xd100] ;  /* 0x00d10000f918783b */ /* 0x000fea0000000200 */
[----:B------:R-:W-:Y:S05]  /*7270*/  LDSM.16.M88.4 R32, [R249+0xd900] ;  /* 0x00d90000f920783b */ /* 0x000fea0000000200 */
[----:B------:R-:W-:Y:S05]  /*7280*/  LDSM.16.M88.4 R40, [R249+0xe100] ;  /* 0x00e10000f928783b */ /* 0x000fea0000000200 */
[----:B------:R-:W-:Y:S05]  /*7290*/  LDSM.16.M88.4 R184, [R249+0xe900] ;  /* 0x00e90000f9b8783b */ /* 0x000fea0000000200 */
[----:B------:R-:W-:Y:S05]  /*72a0*/  LDSM.16.M88.4 R188, [R246+0x18100] ;  /* 0x01810000f6bc783b */ /* 0x000fea0000000200 */
[----:B------:R-:W-:Y:S05]  /*72b0*/  LDSM.16.M88.4 R192, [R248] ;  /* 0x00000000f8c0783b */ /* 0x000fea0000000200 */
[----:B------:R-:W-:Y:S05]  /*72c0*/  LDSM.16.M88.4 R196, [R239] ;  /* 0x00000000efc4783b */ /* 0x000fea0000000200 */
[----:B------:R-:W-:Y:S05]  /*72d0*/  LDSM.16.M88.4 R200, [R238] ;  /* 0x00000000eec8783b */ /* 0x000fea0000000200 */
[----:B------:R-:W-:Y:S05]  /*72e0*/  LDSM.16.M88.4 R204, [R237] ;  /* 0x00000000edcc783b */ /* 0x000fea0000000200 */
[----:B------:R-:W-:Y:S05]  /*72f0*/  LDSM.16.M88.4 R208, [R236] ;  /* 0x00000000ecd0783b */ /* 0x000fea0000000200 */
[----:B------:R-:W-:Y:S01]  /*7300*/  LDSM.16.M88.4 R212, [R235] ;  /* 0x00000000ebd4783b */ /* 0x000fe20000000200 */
[----:B--2---:R-:W-:Y:S01]  /*7310*/  SHF.R.S32.HI R0, RZ, 0x1f, R2 ;  /* 0x0000001fff007819 */ /* 0x004fe20000011402 */
[----:B------:R-:W-:Y:S04]  /*7320*/  IMAD.WIDE.U32 R4, R2, c[0x0][0x208], RZ ;  /* 0x0000820002047a25 */ /* 0x000fe800078e00ff */
[----:B------:R-:W-:Y:S04]  /*7330*/  IMAD R0, R0, c[0x0][0x208], RZ ;  /* 0x0000820000007a24 */ /* 0x000fe800078e02ff */
[----:B------:R-:W-:Y:S01]  /*7340*/  IMAD R0, R2, c[0x0][0x20c], R0 ;  /* 0x0000830002007a24 */ /* 0x000fe200078e0200 */
[----:B---3--:R-:W-:Y:S04]  /*7350*/  SHF.R.S32.HI R2, RZ, 0x1f, R6 ;  /* 0x0000001fff027819 */ /* 0x008fe80000011406 */
[----:B------:R-:W-:Y:S01]  /*7360*/  IADD3 R5, R5, R0, RZ ;  /* 0x0000000005057210 */ /* 0x000fe20007ffe0ff */
[----:B------:R-:W-:Y:S04]  /*7370*/  IMAD R2, R2, c[0x0][0x218], RZ ;  /* 0x0000860002027a24 */ /* 0x000fe800078e02ff */
[C---:B------:R-:W-:Y:S04]  /*7380*/  IMAD.WIDE.U32 R4, R6.reuse, c[0x0][0x218], R4 ;  /* 0x0000860006047a25 */ /* 0x040fe800078e0004 */
[----:B------:R-:W-:Y:S01]  /*7390*/  IMAD R2, R6, c[0x0][0x21c], R2 ;  /* 0x0000870006027a24 */ /* 0x000fe200078e0202 */
[----:B------:R-:W-:Y:S04]  /*73a0*/  IADD3 R0, P0, R4, UR22, RZ ;  /* 0x0000001604007c10 */ /* 0x000fe8000ff1e0ff */
[----:B------:R-:W-:Y:S02]  /*73b0*/  IADD3.X R4, R5, UR4, R2, P0, !PT ;  /* 0x0000000405047c10 */ /* 0x000fe400087fe402 */
[C---:B------:R-:W-:Y:S04]  /*73c0*/  LEA R2, P0, R0.reuse, c[0x0][0x1f8], 0x1 ;  /* 0x00007e0000027a11 */ /* 0x040fe800078008ff */
[----:B------:R-:W-:Y:S01]  /*73d0*/  LEA.HI.X R0, R0, c[0x0][0x1fc], R4, 0x1, P0 ;  /* 0x00007f0000007a11 */ /* 0x000fe200000f0c04 */
[----:B------:R-:W2:Y:S01]  /*73e0*/  SHFL.IDX PT, R44, R2, RZ, 0x181f ;  /* 0x00181fff022c7589 */ /* 0x000ea200000e0000 */
[C---:B-1----:R-:W-:Y:S04]  /*73f0*/  HMMA.16816.F32 R4, R48.reuse, R8, RZ ;  /* 0x000000083004723c */ /* 0x042fe800000018ff */
[----:B------:R-:W4:Y:S04]  /*7400*/  SHFL.IDX PT, R20, R0, RZ, 0x181f ;  /* 0x00181fff00147589 */ /* 0x000f2800000e0000 */
[C---:B------:R-:W-:Y:S01]  /*7410*/  HMMA.16816.F32 R8, R48.reuse, R10, RZ ;  /* 0x0000000a3008723c */ /* 0x040fe200000018ff */
[----:B------:R-:W1:Y:S05]  /*7420*/  SHFL.IDX PT, R38, R2, 0x1, 0x181f ;  /* 0x00381f0002267f89 */ /* 0x000e6a00000e0000 */
[----:B------:R-:W3:Y:S02]  /*7430*/  SHFL.IDX PT, R28, R0, 0x1, 0x181f ;  /* 0x00381f00001c7f89 */ /* 0x000ee400000e0000 */
[C---:B------:R-:W-:Y:S03]  /*7440*/  HMMA.16816.F32 R12, R48.reuse, R16, RZ ;  /* 0x00000010300c723c */ /* 0x040fe600000018ff */
[----:B------:R-:W1:Y:S01]  /*7450*/  SHFL.IDX PT, R2, R2, 0x2, 0x181f ;  /* 0x00581f0002027f89 */ /* 0x000e6200000e0000 */
[----:B--2---:R-:W-:Y:S04]  /*7460*/  IADD3 R30, P0, R44, R55, RZ ;  /* 0x000000372c1e7210 */ /* 0x004fe80007f1e0ff */
[C---:B------:R-:W-:Y:S01]  /*7470*/  HMMA.16816.F32 R16, R48.reuse, R18, RZ ;  /* 0x000000123010723c */ /* 0x040fe200000018ff */
[----:B------:R-:W2:Y:S03]  /*7480*/  SHFL.IDX PT, R0, R0, 0x2, 0x181f ;  /* 0x00581f0000007f89 */ /* 0x000ea600000e0000 */
[----:B----4-:R-:W-:Y:S02]  /*7490*/  IADD3.X R31, R20, R54, RZ, P0, !PT ;  /* 0x00000036141f7210 */ /* 0x010fe400007fe4ff */
[----:B------:R-:W-:Y:S03]  /*74a0*/  IADD3 R22, P0, R44, R29, RZ ;  /* 0x0000001d2c167210 */ /* 0x000fe60007f1e0ff */
[----:B------:R4:W-:Y:S03]  /*74b0*/  LDGSTS.E.BYPASS.LTC128B.128 [R181], [R30.64], !P4 ;  /* 0x000000001eb57fae */ /* 0x0009e6000e101d4c */
[----:B------:R-:W-:Y:S02]  /*74c0*/  IADD3.X R23, R20, R53, RZ, P0, !PT ;  /* 0x0000003514177210 */ /* 0x000fe400007fe4ff */
[----:B------:R-:W-:Y:S03]  /*74d0*/  IADD3 R36, P0, R44, R52, RZ ;  /* 0x000000342c247210 */ /* 0x000fe60007f1e0ff */
[----:B------:R2:W-:Y:S01]  /*74e0*/  LDGSTS.E.BYPASS.LTC128B.128 [R181+0x3000], [R22.64], !P3 ;  /* 0x0300000016b57fae */ /* 0x0005e2000d901d4c */
[----:B------:R-:W-:Y:S02]  /*74f0*/  IADD3.X R37, R20, R3, RZ, P0, !PT ;  /* 0x0000000314257210 */ /* 0x000fe400007fe4ff */
[----:B------:R-:W-:Y:S03]  /*7500*/  IADD3 R44, P0, R44, R252, RZ ;  /* 0x000000fc2c2c7210 */ /* 0x000fe60007f1e0ff */
[----:B------:R2:W-:Y:S01]  /*7510*/  LDGSTS.E.BYPASS.LTC128B.128 [R181+0x6000], [R36.64], !P2 ;  /* 0x0600000024b57fae */ /* 0x0005e2000d101d4c */
[----:B------:R-:W-:Y:S02]  /*7520*/  IADD3.X R45, R20, R182, RZ, P0, !PT ;  /* 0x000000b6142d7210 */ /* 0x000fe400007fe4ff */
[----:B-1----:R-:W-:Y:S03]  /*7530*/  IADD3 R46, P0, R38, R55, RZ ;  /* 0x00000037262e7210 */ /* 0x002fe60007f1e0ff */
[----:B------:R1:W-:Y:S01]  /*7540*/  LDGSTS.E.BYPASS.LTC128B.128 [R181+0x9000], [R44.64], !P1 ;  /* 0x090000002cb57fae */ /* 0x0003e2000c901d4c */
[----:B---3--:R-:W-:Y:S05]  /*7550*/  IADD3.X R47, R28, R54, RZ, P0, !PT ;  /* 0x000000361c2f7210 */ /* 0x008fea00007fe4ff */
[----:B------:R3:W-:Y:S01]  /*7560*/  LDGSTS.E.BYPASS.LTC128B.128 [R181+0x1000], [R46.64], !P4 ;  /* 0x010000002eb57fae */ /* 0x0007e2000e101d4c */
[----:B----4-:R-:W-:Y:S04]  /*7570*/  IADD3 R30, P0, R38, R29, RZ ;  /* 0x0000001d261e7210 */ /* 0x010fe80007f1e0ff */
[----:B------:R-:W-:Y:S01]  /*7580*/  IADD3.X R31, R28, R53, RZ, P0, !PT ;  /* 0x000000351c1f7210 */ /* 0x000fe200007fe4ff */
[C---:B--2---:R-:W-:Y:S04]  /*7590*/  HMMA.16816.F32 R20, R48.reuse, R24, RZ ;  /* 0x000000183014723c */ /* 0x044fe800000018ff */
[----:B------:R2:W-:Y:S01]  /*75a0*/  LDGSTS.E.BYPASS.LTC128B.128 [R181+0x4000], [R30.64], !P3 ;  /* 0x040000001eb57fae */ /* 0x0005e2000d901d4c */
[----:B------:R-:W-:Y:S03]  /*75b0*/  IADD3 R36, P0, R38, R52, RZ ;  /* 0x0000003426247210 */ /* 0x000fe60007f1e0ff */
[C---:B------:R-:W-:Y:S01]  /*75c0*/  HMMA.16816.F32 R24, R48.reuse, R26, RZ ;  /* 0x0000001a3018723c */ /* 0x040fe200000018ff */
[----:B------:R-:W-:Y:S03]  /*75d0*/  IADD3.X R37, R28, R3, RZ, P0, !PT ;  /* 0x000000031c257210 */ /* 0x000fe600007fe4ff */
[----:B------:R-:W-:Y:S02]  /*75e0*/  IADD3 R38, P0, R38, R252, RZ ;  /* 0x000000fc26267210 */ /* 0x000fe40007f1e0ff */
[----:B------:R4:W-:Y:S02]  /*75f0*/  LDGSTS.E.BYPASS.LTC128B.128 [R181+0x7000], [R36.64], !P2 ;  /* 0x0700000024b57fae */ /* 0x0009e4000d101d4c */
[----:B------:R-:W-:Y:S04]  /*7600*/  IADD3.X R39, R28, R182, RZ, P0, !PT ;  /* 0x000000b61c277210 */ /* 0x000fe800007fe4ff */
[----:B-1----:R-:W-:Y:S02]  /*7610*/  IADD3 R44, P0, R2, R55, RZ ;  /* 0x00000037022c7210 */ /* 0x002fe40007f1e0ff */
[----:B------:R1:W5:Y:S02]  /*7620*/  LDL.LU R55, [R1+0x58] ;  /* 0x0000580001377983 */ /* 0x0003640000300800 */
[----:B------:R-:W-:Y:S03]  /*7630*/  IADD3.X R45, R0, R54, RZ, P0, !PT ;  /* 0x00000036002d7210 */ /* 0x000fe600007fe4ff */
[----:B------:R1:W-:Y:S05]  /*7640*/  LDGSTS.E.BYPASS.LTC128B.128 [R181+0xa000], [R38.64], !P1 ;  /* 0x0a00000026b57fae */ /* 0x0003ea000c901d4c */
[----:B------:R3:W-:Y:S05]  /*7650*/  LDGSTS.E.BYPASS.LTC128B.128 [R181+0x2000], [R44.64], !P4 ;  /* 0x020000002cb57fae */ /* 0x0007ea000e101d4c */
[----:B------:R3:W5:Y:S01]  /*7660*/  LDL.LU R54, [R1+0x54] ;  /* 0x0000540001367983 */ /* 0x0007620000300800 */
[----:B----4-:R-:W-:Y:S02]  /*7670*/  IADD3 R36, P0, R2, R29, RZ ;  /* 0x0000001d02247210 */ /* 0x010fe40007f1e0ff */
[C---:B--2---:R-:W-:Y:S02]  /*7680*/  HMMA.16816.F32 R28, R48.reuse, R32, RZ ;  /* 0x00000020301c723c */ /* 0x044fe400000018ff */
[----:B------:R-:W-:Y:S02]  /*7690*/  IADD3.X R37, R0, R53, RZ, P0, !PT ;  /* 0x0000003500257210 */ /* 0x000fe400007fe4ff */
[----:B------:R2:W5:Y:S04]  /*76a0*/  LDL.LU R53, [R1+0x50] ;  /* 0x0000500001357983 */ /* 0x0005680000300800 */
[C---:B------:R-:W-:Y:S01]  /*76b0*/  HMMA.16816.F32 R32, R48.reuse, R34, RZ ;  /* 0x000000223020723c */ /* 0x040fe200000018ff */
[----:B------:R4:W-:Y:S03]  /*76c0*/  LDGSTS.E.BYPASS.LTC128B.128 [R181+0x5000], [R36.64], !P3 ;  /* 0x0500000024b57fae */ /* 0x0009e6000d901d4c */
[----:B-1----:R-:W-:Y:S02]  /*76d0*/  IADD3 R38, P0, R2, R52, RZ ;  /* 0x0000003402267210 */ /* 0x002fe40007f1e0ff */
[----:B------:R2:W5:Y:S02]  /*76e0*/  LDL.LU R52, [R1+0x4c] ;  /* 0x00004c0001347983 */ /* 0x0005640000300800 */
[----:B------:R-:W-:Y:S03]  /*76f0*/  IADD3.X R39, R0, R3, RZ, P0, !PT ;  /* 0x0000000300277210 */ /* 0x000fe600007fe4ff */
[----:B------:R2:W5:Y:S01]  /*7700*/  LDL.LU R3, [R1+0x48] ;  /* 0x0000480001037983 */ /* 0x0005620000300800 */
[----:B---3--:R-:W-:Y:S02]  /*7710*/  IADD3 R44, P0, R2, R252, RZ ;  /* 0x000000fc022c7210 */ /* 0x008fe40007f1e0ff */
[----:B------:R-:W-:Y:S02]  /*7720*/  MOV R252, c[0x0][0x2b8] ;  /* 0x0000ae0000fc7a02 */ /* 0x000fe40000000f00 */
[----:B------:R4:W-:Y:S01]  /*7730*/  LDGSTS.E.BYPASS.LTC128B.128 [R181+0x8000], [R38.64], !P2 ;  /* 0x0800000026b57fae */ /* 0x0009e2000d101d4c */
[----:B------:R-:W-:Y:S02]  /*7740*/  IADD3.X R45, R0, R182, RZ, P0, !PT ;  /* 0x000000b6002d7210 */ /* 0x000fe400007fe4ff */
[----:B------:R-:W-:Y:S03]  /*7750*/  PLOP3.LUT P0, PT, PT, PT, UP0, 0x80, 0x0 ;  /* 0x000000000000781c */ /* 0x000fe60003f0f008 */
[----:B------:R1:W-:Y:S05]  /*7760*/  LDGSTS.E.BYPASS.LTC128B.128 [R181+0xb000], [R44.64], !P1 ;  /* 0x0b0000002cb57fae */ /* 0x0003ea000c901d4c */
[----:B------:R-:W0:Y:S01]  /*7770*/  LDGDEPBAR ;  /* 0x00000000000079af */ /* 0x000e220000000000 */
[C---:B----4-:R-:W-:Y:S08]  /*7780*/  HMMA.16816.F32 R36, R48.reuse, R40, RZ ;  /* 0x000000283024723c */ /* 0x050ff000000018ff */
[C---:B------:R-:W-:Y:S08]  /*7790*/  HMMA.16816.F32 R40, R48.reuse, R42, RZ ;  /* 0x0000002a3028723c */ /* 0x040ff000000018ff */
[C---:B-1----:R-:W-:Y:S08]  /*77a0*/  HMMA.16816.F32 R44, R48.reuse, R184, RZ ;  /* 0x000000b8302c723c */ /* 0x042ff000000018ff */
[----:B------:R-:W-:Y:S01]  /*77b0*/  HMMA.16816.F32 R48, R48, R186, RZ ;  /* 0x000000ba3030723c */ /* 0x000fe200000018ff */
[----:B------:R-:W-:Y:S07]  /*77c0*/  LDSM.16.M88.4 R184, [R245+0x18100] ;  /* 0x01810000f5b8783b */ /* 0x000fee0000000200 */
[C---:B------:R-:W-:Y:S08]  /*77d0*/  HMMA.16816.F32 R4, R188.reuse, R192, R4 ;  /* 0x000000c0bc04723c */ /* 0x040ff00000001804 */
[C---:B------:R-:W-:Y:S01]  /*77e0*/  HMMA.16816.F32 R8, R188.reuse, R194, R8 ;  /* 0x000000c2bc08723c */ /* 0x040fe20000001808 */
[----:B------:R-:W1:Y:S07]  /*77f0*/  LDSM.16.M88.4 R192, [R244+0xc100] ;  /* 0x00c10000f4c0783b */ /* 0x000e6e0000000200 */
[C---:B------:R-:W-:Y:S08]  /*7800*/  HMMA.16816.F32 R12, R188.reuse, R196, R12 ;  /* 0x000000c4bc0c723c */ /* 0x040ff0000000180c */
[C---:B------:R-:W-:Y:S01]  /*7810*/  HMMA.16816.F32 R16, R188.reuse, R198, R16 ;  /* 0x000000c6bc10723c */ /* 0x040fe20000001810 */
[----:B------:R-:W3:Y:S07]  /*7820*/  LDSM.16.M88.4 R196, [R244+0xc900] ;  /* 0x00c90000f4c4783b */ /* 0x000eee0000000200 */
[C---:B------:R-:W-:Y:S08]  /*7830*/  HMMA.16816.F32 R20, R188.reuse, R200, R20 ;  /* 0x000000c8bc14723c */ /* 0x040ff00000001814 */
[C---:B------:R-:W-:Y:S01]  /*7840*/  HMMA.16816.F32 R24, R188.reuse, R202, R24 ;  /* 0x000000cabc18723c */ /* 0x040fe20000001818 */
[----:B------:R-:W4:Y:S07]  /*7850*/  LDSM.16.M88.4 R200, [R244+0xd100] ;  /* 0x00d10000f4c8783b */ /* 0x000f2e0000000200 */
[C---:B------:R-:W-:Y:S08]  /*7860*/  HMMA.16816.F32 R28, R188.reuse, R204, R28 ;  /* 0x000000ccbc1c723c */ /* 0x040ff0000000181c */
[C---:B------:R-:W-:Y:S01]  /*7870*/  HMMA.16816.F32 R32, R188.reuse, R206, R32 ;  /* 0x000000cebc20723c */ /* 0x040fe20000001820 */
[----:B------:R-:W2:Y:S07]  /*7880*/  LDSM.16.M88.4 R204, [R244+0xd900] ;  /* 0x00d90000f4cc783b */ /* 0x000eae0000000200 */
[C---:B------:R-:W-:Y:S08]  /*7890*/  HMMA.16816.F32 R36, R188.reuse, R208, R36 ;  /* 0x000000d0bc24723c */ /* 0x040ff00000001824 */
[C---:B------:R-:W-:Y:S01]  /*78a0*/  HMMA.16816.F32 R40, R188.reuse, R210, R40 ;  /* 0x000000d2bc28723c */ /* 0x040fe20000001828 */
[----:B------:R-:W-:Y:S07]  /*78b0*/  LDSM.16.M88.4 R208, [R244+0xe900] ;  /* 0x00e90000f4d0783b */ /* 0x000fee0000000200 */
[C---:B------:R-:W-:Y:S08]  /*78c0*/  HMMA.16816.F32 R44, R188.reuse, R212, R44 ;  /* 0x000000d4bc2c723c */ /* 0x040ff0000000182c */
[----:B------:R-:W-:Y:S01]  /*78d0*/  HMMA.16816.F32 R48, R188, R214, R48 ;  /* 0x000000d6bc30723c */ /* 0x000fe20000001830 */
[----:B------:R-:W2:Y:S07]  /*78e0*/  LDSM.16.M88.4 R188, [R244+0xe100] ;  /* 0x00e10000f4bc783b */ /* 0x000eae0000000200 */
[C---:B-1----:R-:W-:Y:S08]  /*78f0*/  HMMA.16816.F32 R4, R184.reuse, R192, R4 ;  /* 0x000000c0b804723c */ /* 0x042ff00000001804 */
[C---:B------:R-:W-:Y:S01]  /*7900*/  HMMA.16816.F32 R8, R184.reuse, R194, R8 ;  /* 0x000000c2b808723c */ /* 0x040fe20000001808 */
[----:B------:R-:W-:Y:S07]  /*7910*/  LDSM.16.M88.4 R192, [R234] ;  /* 0x00000000eac0783b */ /* 0x000fee0000000200 */
[C---:B---3--:R-:W-:Y:S08]  /*7920*/  HMMA.16816.F32 R12, R184.reuse, R196, R12 ;  /* 0x000000c4b80c723c */ /* 0x048ff0000000180c */
[C---:B------:R-:W-:Y:S01]  /*7930*/  HMMA.16816.F32 R16, R184.reuse, R198, R16 ;  /* 0x000000c6b810723c */ /* 0x040fe20000001810 */
[----:B------:R-:W-:Y:S07]  /*7940*/  LDSM.16.M88.4 R196, [R234+0x800] ;  /* 0x00080000eac4783b */ /* 0x000fee0000000200 */
[C---:B----4-:R-:W-:Y:S08]  /*7950*/  HMMA.16816.F32 R20, R184.reuse, R200, R20 ;  /* 0x000000c8b814723c */ /* 0x050ff00000001814 */
[C---:B------:R-:W-:Y:S01]  /*7960*/  HMMA.16816.F32 R24, R184.reuse, R202, R24 ;  /* 0x000000cab818723c */ /* 0x040fe20000001818 */
[----:B------:R-:W-:Y:S07]  /*7970*/  LDSM.16.M88.4 R200, [R234+0x1000] ;  /* 0x00100000eac8783b */ /* 0x000fee0000000200 */
[C---:B--2---:R-:W-:Y:S08]  /*7980*/  HMMA.16816.F32 R28, R184.reuse, R204, R28 ;  /* 0x000000ccb81c723c */ /* 0x044ff0000000181c */
[C---:B------:R-:W-:Y:S01]  /*7990*/  HMMA.16816.F32 R32, R184.reuse, R206, R32 ;  /* 0x000000ceb820723c */ /* 0x040fe20000001820 */
[----:B------:R-:W-:Y:S07]  /*79a0*/  LDSM.16.M88.4 R204, [R234+0x1800] ;  /* 0x00180000eacc783b */ /* 0x000fee0000000200 */
[C---:B------:R-:W-:Y:S08]  /*79b0*/  HMMA.16816.F32 R36, R184.reuse, R188, R36 ;  /* 0x000000bcb824723c */ /* 0x040ff00000001824 */
[C---:B------:R-:W-:Y:S01]  /*79c0*/  HMMA.16816.F32 R40, R184.reuse, R190, R40 ;  /* 0x000000beb828723c */ /* 0x040fe20000001828 */
[----:B------:R-:W1:Y:S07]  /*79d0*/  LDSM.16.M88.4 R188, [R243+0x18100] ;  /* 0x01810000f3bc783b */ /* 0x000e6e0000000200 */
[C---:B------:R-:W-:Y:S08]  /*79e0*/  HMMA.16816.F32 R44, R184.reuse, R208, R44 ;  /* 0x000000d0b82c723c */ /* 0x040ff0000000182c */
[----:B------:R-:W-:Y:S01]  /*79f0*/  HMMA.16816.F32 R48, R184, R210, R48 ;  /* 0x000000d2b830723c */ /* 0x000fe20000001830 */
[----:B------:R-:W2:Y:S05]  /*7a00*/  LDSM.16.M88.4 R184, [R234+0x2000] ;  /* 0x00200000eab8783b */ /* 0x000eaa0000000200 */
[----:B------:R-:W3:Y:S02]  /*7a10*/  LDSM.16.M88.4 R208, [R234+0x2800] ;  /* 0x00280000ead0783b */ /* 0x000ee40000000200 */
[C---:B-1----:R-:W-:Y:S08]  /*7a20*/  HMMA.16816.F32 R4, R188.reuse, R192, R4 ;  /* 0x000000c0bc04723c */ /* 0x042ff00000001804 */
        /* <DEDUP_REMOVED lines=11> */
[C---:B--2---:R-:W-:Y:S08]  /*7ae0*/  HMMA.16816.F32 R36, R188.reuse, R184, R36 ;  /* 0x000000b8bc24723c */ /* 0x044ff00000001824 */
[C---:B------:R-:W-:Y:S01]  /*7af0*/  HMMA.16816.F32 R40, R188.reuse, R186, R40 ;  /* 0x000000babc28723c */ /* 0x040fe20000001828 */
[----:B------:R-:W1:Y:S07]  /*7b00*/  LDSM.16.M88.4 R184, [R250+0x1c100] ;  /* 0x01c10000fab8783b */ /* 0x000e6e0000000200 */
[C---:B---3--:R-:W-:Y:S08]  /*7b10*/  HMMA.16816.F32 R44, R188.reuse, R208, R44 ;  /* 0x000000d0bc2c723c */ /* 0x048ff0000000182c */
[----:B------:R-:W-:Y:S01]  /*7b20*/  HMMA.16816.F32 R48, R188, R210, R48 ;  /* 0x000000d2bc30723c */ /* 0x000fe20000001830 */
[----:B------:R-:W2:Y:S05]  /*7b30*/  LDSM.16.M88.4 R188, [R249+0x11100] ;  /* 0x01110000f9bc783b */ /* 0x000eaa0000000200 */
[----:B------:R-:W3:Y:S02]  /*7b40*/  LDSM.16.M88.4 R208, [R249+0x11900] ;  /* 0x01190000f9d0783b */ /* 0x000ee40000000200 */
[C---:B-1----:R-:W-:Y:S08]  /*7b50*/  HMMA.16816.F32 R4, R184.reuse, R192, R4 ;  /* 0x000000c0b804723c */ /* 0x042ff00000001804 */
[C---:B------:R-:W-:Y:S01]  /*7b60*/  HMMA.16816.F32 R8, R184.reuse, R194, R8 ;  /* 0x000000c2b808723c */ /* 0x040fe20000001808 */
[----:B------:R-:W-:Y:S07]  /*7b70*/  LDSM.16.M88.4 R192, [R233] ;  /* 0x00000000e9c0783b */ /* 0x000fee0000000200 */
[C---:B------:R-:W-:Y:S08]  /*7b80*/  HMMA.16816.F32 R12, R184.reuse, R196, R12 ;  /* 0x000000c4b80c723c */ /* 0x040ff0000000180c */
        /* <DEDUP_REMOVED lines=8> */
[C---:B--2---:R-:W-:Y:S08]  /*7c10*/  HMMA.16816.F32 R36, R184.reuse, R188, R36 ;  /* 0x000000bcb824723c */ /* 0x044ff00000001824 */
[C---:B------:R-:W-:Y:S01]  /*7c20*/  HMMA.16816.F32 R40, R184.reuse, R190, R40 ;  /* 0x000000beb828723c */ /* 0x040fe20000001828 */
[----:B------:R-:W1:Y:S07]  /*7c30*/  LDSM.16.M88.4 R188, [R246+0x1c100] ;  /* 0x01c10000f6bc783b */ /* 0x000e6e0000000200 */
[C---:B---3--:R-:W-:Y:S08]  /*7c40*/  HMMA.16816.F32 R44, R184.reuse, R208, R44 ;  /* 0x000000d0b82c723c */ /* 0x048ff0000000182c */
[----:B------:R-:W-:Y:S01]  /*7c50*/  HMMA.16816.F32 R48, R184, R210, R48 ;  /* 0x000000d2b830723c */ /* 0x000fe20000001830 */
[----:B------:R-:W2:Y:S05]  /*7c60*/  LDSM.16.M88.4 R184, [R229] ;  /* 0x00000000e5b8783b */ /* 0x000eaa0000000200 */
[----:B------:R-:W3:Y:S02]  /*7c70*/  LDSM.16.M88.4 R208, [R228] ;  /* 0x00000000e4d0783b */ /* 0x000ee40000000200 */
        /* <DEDUP_REMOVED lines=113> */
[----:B------:R-:W-:Y:S02]  /*8390*/  LDSM.16.M88.4 R208, [R249+0x16100] ;  /* 0x01610000f9d0783b */ /* 0x000fe40000000200 */
        /* <DEDUP_REMOVED lines=8> */
[----:B------:R-:W3:Y:S07]  /*8420*/  LDSM.16.M88.4 R200, [R249+0x15100] ;  /* 0x01510000f9c8783b */ /* 0x000eee0000000200 */
[C---:B------:R-:W-:Y:S08]  /*8430*/  HMMA.16816.F32 R28, R188.reuse, R204, R28 ;  /* 0x000000ccbc1c723c */ /* 0x040ff0000000181c */
[C---:B------:R-:W-:Y:S01]  /*8440*/  HMMA.16816.F32 R32, R188.reuse, R206, R32 ;  /* 0x000000cebc20723c */ /* 0x040fe20000001820 */
[----:B------:R-:W4:Y:S07]  /*8450*/  LDSM.16.M88.4 R204, [R249+0x15900] ;  /* 0x01590000f9cc783b */ /* 0x000f2e0000000200 */
[C---:B--2---:R-:W-:Y:S08]  /*8460*/  HMMA.16816.F32 R36, R188.reuse, R184, R36 ;  /* 0x000000b8bc24723c */ /* 0x044ff00000001824 */
[C---:B------:R-:W-:Y:S01]  /*8470*/  HMMA.16816.F32 R40, R188.reuse, R186, R40 ;  /* 0x000000babc28723c */ /* 0x040fe20000001828 */
[----:B------:R-:W2:Y:S07]  /*8480*/  LDSM.16.M88.4 R184, [R249+0x16900] ;  /* 0x01690000f9b8783b */ /* 0x000eae0000000200 */
[C---:B-1----:R-:W-:Y:S08]  /*8490*/  HMMA.16816.F32 R44, R188.reuse, R192, R44 ;  /* 0x000000c0bc2c723c */ /* 0x042ff0000000182c */
[----:B------:R-:W-:Y:S01]  /*84a0*/  HMMA.16816.F32 R48, R188, R194, R48 ;  /* 0x000000c2bc30723c */ /* 0x000fe20000001830 */
[----:B------:R-:W1:Y:S05]  /*84b0*/  LDSM.16.M88.4 R188, [R249+0x17100] ;  /* 0x01710000f9bc783b */ /* 0x000e6a0000000200 */
[----:B------:R-:W1:Y:S02]  /*84c0*/  LDSM.16.M88.4 R192, [R249+0x17900] ;  /* 0x01790000f9c0783b */ /* 0x000e640000000200 */
[C---:B---3--:R-:W-:Y:S08]  /*84d0*/  HMMA.16816.F32 R4, R196.reuse, R200, R4 ;  /* 0x000000c8c404723c */ /* 0x048ff00000001804 */
[C---:B------:R-:W-:Y:S01]  /*84e0*/  HMMA.16816.F32 R8, R196.reuse, R202, R8 ;  /* 0x000000cac408723c */ /* 0x040fe20000001808 */
[----:B------:R-:W-:Y:S07]  /*84f0*/  LDSM.16.M88.4 R200, [R246+0x24100] ;  /* 0x02410000f6c8783b */ /* 0x000fee0000000200 */
[C---:B----4-:R-:W-:Y:S08]  /*8500*/  HMMA.16816.F32 R12, R196.reuse, R204, R12 ;  /* 0x000000ccc40c723c */ /* 0x050ff0000000180c */
[C---:B------:R-:W-:Y:S01]  /*8510*/  HMMA.16816.F32 R16, R196.reuse, R206, R16 ;  /* 0x000000cec410723c */ /* 0x040fe20000001810 */
[----:B------:R-:W3:Y:S07]  /*8520*/  LDSM.16.M88.4 R204, [R221] ;  /* 0x00000000ddcc783b */ /* 0x000eee0000000200 */
[C---:B------:R-:W-:Y:S08]  /*8530*/  HMMA.16816.F32 R20, R196.reuse, R208, R20 ;  /* 0x000000d0c414723c */ /* 0x040ff00000001814 */
[C---:B------:R-:W-:Y:S01]  /*8540*/  HMMA.16816.F32 R24, R196.reuse, R210, R24 ;  /* 0x000000d2c418723c */ /* 0x040fe20000001818 */
[----:B------:R-:W4:Y:S07]  /*8550*/  LDSM.16.M88.4 R208, [R220] ;  /* 0x00000000dcd0783b */ /* 0x000f2e0000000200 */
[C---:B--2---:R-:W-:Y:S08]  /*8560*/  HMMA.16816.F32 R28, R196.reuse, R184, R28 ;  /* 0x000000b8c41c723c */ /* 0x044ff0000000181c */
[C---:B------:R-:W-:Y:S01]  /*8570*/  HMMA.16816.F32 R32, R196.reuse, R186, R32 ;  /* 0x000000bac420723c */ /* 0x040fe20000001820 */
[----:B------:R-:W2:Y:S07]  /*8580*/  LDSM.16.M88.4 R184, [R219] ;  /* 0x00000000dbb8783b */ /* 0x000eae0000000200 */
[C---:B-1----:R-:W-:Y:S08]  /*8590*/  HMMA.16816.F32 R36, R196.reuse, R188, R36 ;  /* 0x000000bcc424723c */ /* 0x042ff00000001824 */
[C---:B------:R-:W-:Y:S01]  /*85a0*/  HMMA.16816.F32 R40, R196.reuse, R190, R40 ;  /* 0x000000bec428723c */ /* 0x040fe20000001828 */
[----:B------:R-:W1:Y:S07]  /*85b0*/  LDSM.16.M88.4 R188, [R218] ;  /* 0x00000000dabc783b */ /* 0x000e6e0000000200 */
[C---:B------:R-:W-:Y:S08]  /*85c0*/  HMMA.16816.F32 R44, R196.reuse, R192, R44 ;  /* 0x000000c0c42c723c */ /* 0x040ff0000000182c */
[----:B------:R-:W-:Y:S01]  /*85d0*/  HMMA.16816.F32 R48, R196, R194, R48 ;  /* 0x000000c2c430723c */ /* 0x000fe20000001830 */
[----:B------:R-:W1:Y:S05]  /*85e0*/  LDSM.16.M88.4 R192, [R217] ;  /* 0x00000000d9c0783b */ /* 0x000e6a0000000200 */
[----:B------:R-:W1:Y:S02]  /*85f0*/  LDSM.16.M88.4 R196, [R216] ;  /* 0x00000000d8c4783b */ /* 0x000e640000000200 */
[C---:B---3--:R-:W-:Y:S08]  /*8600*/  HMMA.16816.F32 R4, R200.reuse, R204, R4 ;  /* 0x000000ccc804723c */ /* 0x048ff00000001804 */
[C---:B------:R-:W-:Y:S01]  /*8610*/  HMMA.16816.F32 R8, R200.reuse, R206, R8 ;  /* 0x000000cec808723c */ /* 0x040fe20000001808 */
[----:B------:R-:W-:Y:S07]  /*8620*/  LDSM.16.M88.4 R204, [R245+0x24100] ;  /* 0x02410000f5cc783b */ /* 0x000fee0000000200 */
[C---:B----4-:R-:W-:Y:S08]  /*8630*/  HMMA.16816.F32 R12, R200.reuse, R208, R12 ;  /* 0x000000d0c80c723c */ /* 0x050ff0000000180c */
[C---:B------:R-:W-:Y:S01]  /*8640*/  HMMA.16816.F32 R16, R200.reuse, R210, R16 ;  /* 0x000000d2c810723c */ /* 0x040fe20000001810 */
[----:B------:R-:W3:Y:S07]  /*8650*/  LDSM.16.M88.4 R208, [R244+0x15100] ;  /* 0x01510000f4d0783b */ /* 0x000eee0000000200 */
[C---:B--2---:R-:W-:Y:S08]  /*8660*/  HMMA.16816.F32 R20, R200.reuse, R184, R20 ;  /* 0x000000b8c814723c */ /* 0x044ff00000001814 */
[C---:B------:R-:W-:Y:S01]  /*8670*/  HMMA.16816.F32 R24, R200.reuse, R186, R24 ;  /* 0x000000bac818723c */ /* 0x040fe20000001818 */
[----:B------:R-:W2:Y:S07]  /*8680*/  LDSM.16.M88.4 R184, [R244+0x15900] ;  /* 0x01590000f4b8783b */ /* 0x000eae0000000200 */
[C---:B-1----:R-:W-:Y:S08]  /*8690*/  HMMA.16816.F32 R28, R200.reuse, R188, R28 ;  /* 0x000000bcc81c723c */ /* 0x042ff0000000181c */
[C---:B------:R-:W-:Y:S01]  /*86a0*/  HMMA.16816.F32 R32, R200.reuse, R190, R32 ;  /* 0x000000bec820723c */ /* 0x040fe20000001820 */
[----:B------:R-:W1:Y:S07]  /*86b0*/  LDSM.16.M88.4 R188, [R244+0x16100] ;  /* 0x01610000f4bc783b */ /* 0x000e6e0000000200 */
[C---:B------:R-:W-:Y:S08]  /*86c0*/  HMMA.16816.F32 R36, R200.reuse, R192, R36 ;  /* 0x000000c0c824723c */ /* 0x040ff00000001824 */
[C---:B------:R-:W-:Y:S01]  /*86d0*/  HMMA.16816.F32 R40, R200.reuse, R194, R40 ;  /* 0x000000c2c828723c */ /* 0x040fe20000001828 */
[----:B------:R-:W4:Y:S07]  /*86e0*/  LDSM.16.M88.4 R192, [R244+0x16900] ;  /* 0x01690000f4c0783b */ /* 0x000f2e0000000200 */
[C---:B------:R-:W-:Y:S08]  /*86f0*/  HMMA.16816.F32 R44, R200.reuse, R196, R44 ;  /* 0x000000c4c82c723c */ /* 0x040ff0000000182c */
[----:B------:R-:W-:Y:S01]  /*8700*/  HMMA.16816.F32 R48, R200, R198, R48 ;  /* 0x000000c6c830723c */ /* 0x000fe20000001830 */
[----:B------:R-:W4:Y:S05]  /*8710*/  LDSM.16.M88.4 R196, [R244+0x17100] ;  /* 0x01710000f4c4783b */ /* 0x000f2a0000000200 */
[----:B------:R-:W-:Y:S02]  /*8720*/  LDSM.16.M88.4 R200, [R243+0x24100] ;  /* 0x02410000f3c8783b */ /* 0x000fe40000000200 */
[C---:B---3--:R-:W-:Y:S08]  /*8730*/  HMMA.16816.F32 R4, R204.reuse, R208, R4 ;  /* 0x000000d0cc04723c */ /* 0x048ff00000001804 */
[C---:B------:R-:W-:Y:S01]  /*8740*/  HMMA.16816.F32 R8, R204.reuse, R210, R8 ;  /* 0x000000d2cc08723c */ /* 0x040fe20000001808 */
[----:B------:R-:W-:Y:S07]  /*8750*/  LDSM.16.M88.4 R208, [R234+0x9000] ;  /* 0x00900000ead0783b */ /* 0x000fee0000000200 */
[C---:B--2---:R-:W-:Y:S08]  /*8760*/  HMMA.16816.F32 R12, R204.reuse, R184, R12 ;  /* 0x000000b8cc0c723c */ /* 0x044ff0000000180c */
[C---:B------:R-:W-:Y:S01]  /*8770*/  HMMA.16816.F32 R16, R204.reuse, R186, R16 ;  /* 0x000000bacc10723c */ /* 0x040fe20000001810 */
[----:B------:R-:W2:Y:S07]  /*8780*/  LDSM.16.M88.4 R184, [R244+0x17900] ;  /* 0x01790000f4b8783b */ /* 0x000eae0000000200 */
[C---:B-1----:R-:W-:Y:S08]  /*8790*/  HMMA.16816.F32 R20, R204.reuse, R188, R20 ;  /* 0x000000bccc14723c */ /* 0x042ff00000001814 */
[C---:B------:R-:W-:Y:S08]  /*87a0*/  HMMA.16816.F32 R24, R204.reuse, R190, R24 ;  /* 0x000000becc18723c */ /* 0x040ff00000001818 */
[C---:B----4-:R-:W-:Y:S08]  /*87b0*/  HMMA.16816.F32 R28, R204.reuse, R192, R28 ;  /* 0x000000c0cc1c723c */ /* 0x050ff0000000181c */
[C---:B------:R-:W-:Y:S08]  /*87c0*/  HMMA.16816.F32 R32, R204.reuse, R194, R32 ;  /* 0x000000c2cc20723c */ /* 0x040ff00000001820 */
[C---:B------:R-:W-:Y:S08]  /*87d0*/  HMMA.16816.F32 R36, R204.reuse, R196, R36 ;  /* 0x000000c4cc24723c */ /* 0x040ff00000001824 */
[C---:B------:R-:W-:Y:S08]  /*87e0*/  HMMA.16816.F32 R40, R204.reuse, R198, R40 ;  /* 0x000000c6cc28723c */ /* 0x040ff00000001828 */
[C---:B--2---:R-:W-:Y:S08]  /*87f0*/  HMMA.16816.F32 R44, R204.reuse, R184, R44 ;  /* 0x000000b8cc2c723c */ /* 0x044ff0000000182c */
[----:B------:R-:W-:Y:S01]  /*8800*/  HMMA.16816.F32 R48, R204, R186, R48 ;  /* 0x000000bacc30723c */ /* 0x000fe20000001830 */
[----:B------:R-:W1:Y:S07]  /*8810*/  LDSM.16.M88.4 R184, [R234+0x9800] ;  /* 0x00980000eab8783b */ /* 0x000e6e0000000200 */
[C---:B------:R-:W-:Y:S08]  /*8820*/  HMMA.16816.F32 R4, R200.reuse, R208, R4 ;  /* 0x000000d0c804723c */ /* 0x040ff00000001804 */
[C---:B------:R-:W-:Y:S11]  /*8830*/  HMMA.16816.F32 R8, R200.reuse, R210, R8 ;  /* 0x000000d2c808723c */ /* 0x040ff60000001808 */
[----:B------:R-:W-:Y:S05]  /*8840*/  @!UPT UIADD3 URZ, URZ, URZ, URZ ;  /* 0x0000003f3f3ff290 */ /* 0x000fea000fffe03f */
[----:B------:R-:W-:Y:S02]  /*8850*/  FMUL.FTZ R4, R4, c[0x0][0x320] ;  /* 0x0000c80004047a20 */ /* 0x000fe40000410000 */
[----:B------:R-:W-:Y:S02]  /*8860*/  FMUL.FTZ R5, R5, c[0x0][0x320] ;  /* 0x0000c80005057a20 */ /* 0x000fe40000410000 */
[----:B------:R-:W-:Y:S01]  /*8870*/  MUFU.TANH R213, R4 ;  /* 0x0000000400d57308 */ /* 0x000fe20000002400 */
        /* <DEDUP_REMOVED lines=9> */
[----:B------:R-:W-:Y:S10]  /*8910*/  MUFU.TANH R189, R5 ;  /* 0x0000000500bd7308 */ /* 0x000ff40000002400 */
[----:B------:R-:W-:Y:S01]  /*8920*/  MUFU.TANH R190, R6 ;  /* 0x0000000600be7308 */ /* 0x000fe20000002400 */
[----:B------:R-:W-:Y:S02]  /*8930*/  FMUL.FTZ R12, R12, c[0x0][0x320] ;  /* 0x0000c8000c0c7a20 */ /* 0x000fe40000410000 */
[----:B------:R-:W-:Y:S01]  /*8940*/  FMUL.FTZ R13, R13, c[0x0][0x320] ;  /* 0x0000c8000d0d7a20 */ /* 0x000fe20000410000 */
[----:B-1----:R1:W-:Y:S01]  /*8950*/  STL [R1+0x40], R0 ;  /* 0x0000400001007387 */ /* 0x0023e20000100800 */
[----:B------:R-:W-:Y:S02]  /*8960*/  FMUL.FTZ R14, R14, c[0x0][0x320] ;  /* 0x0000c8000e0e7a20 */ /* 0x000fe40000410000 */
[----:B------:R-:W-:Y:S02]  /*8970*/  FMUL.FTZ R15, R15, c[0x0][0x320] ;  /* 0x0000c8000f0f7a20 */ /* 0x000fe40000410000 */
[----:B------:R-:W-:Y:S01]  /*8980*/  FMUL.FTZ R16, R16, c[0x0][0x320] ;  /* 0x0000c80010107a20 */ /* 0x000fe20000410000 */
[----:B------:R2:W-:Y:S01]  /*8990*/  MUFU.TANH R188, R7 ;  /* 0x0000000700bc7308 */ /* 0x0005e20000002400 */
[----:B------:R-:W-:Y:S02]  /*89a0*/  FMUL.FTZ R17, R17, c[0x0][0x320] ;  /* 0x0000c80011117a20 */ /* 0x000fe40000410000 */
[----:B------:R-:W-:Y:S02]  /*89b0*/  FMUL.FTZ R18, R18, c[0x0][0x320] ;  /* 0x0000c80012127a20 */ /* 0x000fe40000410000 */
[----:B------:R-:W-:Y:S05]  /*89c0*/  FMUL.FTZ R19, R19, c[0x0][0x320] ;  /* 0x0000c80013137a20 */ /* 0x000fea0000410000 */
[----:B------:R-:W-:Y:S10]  /*89d0*/  MUFU.TANH R185, R10 ;  /* 0x0000000a00b97308 */ /* 0x000ff40000002400 */
[----:B-1----:R-:W1:Y:S01]  /*89e0*/  MUFU.TANH R0, R9 ;  /* 0x0000000900007308 */ /* 0x002e620000002400 */
[----:B--2---:R-:W2:Y:S09]  /*89f0*/  LDSM.16.M88.4 R4, [R234+0xa000] ;  /* 0x00a00000ea04783b */ /* 0x004eb20000000200 */
[----:B------:R3:W-:Y:S10]  /*8a00*/  MUFU.TANH R184, R11 ;  /* 0x0000000b00b87308 */ /* 0x0007f40000002400 */
[----:B------:R-:W-:Y:S01]  /*8a10*/  MUFU.TANH R191, R12 ;  /* 0x0000000c00bf7308 */ /* 0x000fe20000002400 */
[----:B-1----:R-:W-:Y:S09]  /*8a20*/  STL [R1+0x44], R0 ;  /* 0x0000440001007387 */ /* 0x002ff20000100800 */
[----:B------:R-:W-:Y:S01]  /*8a30*/  MUFU.TANH R192, R13 ;  /* 0x0000000d00c07308 */ /* 0x000fe20000002400 */
[----:B---3--:R-:W1:Y:S09]  /*8a40*/  LDSM.16.M88.4 R8, [R234+0xa800] ;  /* 0x00a80000ea08783b */ /* 0x008e720000000200 */
[----:B------:R-:W-:Y:S01]  /*8a50*/  MUFU.TANH R193, R14 ;  /* 0x0000000e00c17308 */ /* 0x000fe20000002400 */
[C---:B--2---:R-:W-:Y:S09]  /*8a60*/  HMMA.16816.F32 R20, R200.reuse, R4, R20 ;  /* 0x00000004c814723c */ /* 0x044ff20000001814 */
[----:B------:R-:W-:Y:S01]  /*8a70*/  MUFU.TANH R194, R15 ;  /* 0x0000000f00c27308 */ /* 0x000fe20000002400 */
[C---:B------:R-:W-:Y:S01]  /*8a80*/  HMMA.16816.F32 R24, R200.reuse, R6, R24 ;  /* 0x00000006c818723c */ /* 0x040fe20000001818 */
[----:B------:R-:W2:Y:S08]  /*8a90*/  LDSM.16.M88.4 R4, [R234+0xb000] ;  /* 0x00b00000ea04783b */ /* 0x000eb00000000200 */
[----:B------:R-:W-:Y:S05]  /*8aa0*/  MUFU.TANH R195, R16 ;  /* 0x0000001000c37308 */ /* 0x000fea0000002400 */
[----:B------:R-:W-:Y:S05]  /*8ab0*/  FMUL.FTZ R21, R21, c[0x0][0x320] ;  /* 0x0000c80015157a20 */ /* 0x000fea0000410000 */
[----:B------:R-:W-:Y:S01]  /*8ac0*/  MUFU.TANH R196, R17 ;  /* 0x0000001100c47308 */ /* 0x000fe20000002400 */
[----:B------:R-:W-:Y:S02]  /*8ad0*/  FMUL.FTZ R22, R22, c[0x0][0x320] ;  /* 0x0000c80016167a20 */ /* 0x000fe40000410000 */
[----:B------:R-:W-:Y:S01]  /*8ae0*/  FMUL.FTZ R23, R23, c[0x0][0x320] ;  /* 0x0000c80017177a20 */ /* 0x000fe20000410000 */
[C---:B-1----:R-:W-:Y:S03]  /*8af0*/  HMMA.16816.F32 R28, R200.reuse, R8, R28 ;  /* 0x00000008c81c723c */ /* 0x042fe6000000181c */
[----:B------:R-:W-:Y:S02]  /*8b00*/  FMUL.FTZ R24, R24, c[0x0][0x320] ;  /* 0x0000c80018187a20 */ /* 0x000fe40000410000 */
[----:B------:R-:W-:Y:S01]  /*8b10*/  FMUL.FTZ R25, R25, c[0x0][0x320] ;  /* 0x0000c80019197a20 */ /* 0x000fe20000410000 */
[----:B------:R-:W1:Y:S01]  /*8b20*/  MUFU.TANH R0, R21 ;  /* 0x0000001500007308 */ /* 0x000e620000002400 */
[----:B------:R-:W-:Y:S01]  /*8b30*/  FMUL.FTZ R26, R26, c[0x0][0x320] ;  /* 0x0000c8001a1a7a20 */ /* 0x000fe20000410000 */
[C---:B------:R-:W-:Y:S01]  /*8b40*/  HMMA.16816.F32 R32, R200.reuse, R10, R32 ;  /* 0x0000000ac820723c */ /* 0x040fe20000001820 */
[----:B------:R-:W3:Y:S01]  /*8b50*/  LDSM.16.M88.4 R8, [R234+0xb800] ;  /* 0x00b80000ea08783b */ /* 0x000ee20000000200 */
[----:B------:R-:W-:Y:S04]  /*8b60*/  DEPBAR.LE SB0, 0x0 ;  /* 0x000080000000791a */ /* 0x000fe80000000000 */
[----:B------:R-:W-:Y:S02]  /*8b70*/  FMUL.FTZ R27, R27, c[0x0][0x320] ;  /* 0x0000c8001b1b7a20 */ /* 0x000fe40000410000 */
[----:B------:R-:W-:Y:S01]  /*8b80*/  MUFU.TANH R197, R18 ;  /* 0x0000001200c57308 */ /* 0x000fe20000002400 */
[----:B------:R-:W-:Y:S01]  /*8b90*/  BAR.SYNC.DEFER_BLOCKING 0x0 ;  /* 0x0000000000007b1d */ /* 0x000fe20000010000 */
[C---:B--2---:R-:W-:Y:S05]  /*8ba0*/  HMMA.16816.F32 R36, R200.reuse, R4, R36 ;  /* 0x00000004c824723c */ /* 0x044fea0000001824 */
[----:B------:R-:W-:Y:S03]  /*8bb0*/  FMUL.FTZ R20, R20, c[0x0][0x320] ;  /* 0x0000c80014147a20 */ /* 0x000fe60000410000 */
[----:B------:R-:W-:Y:S01]  /*8bc0*/  MUFU.TANH R198, R19 ;  /* 0x0000001300c67308 */ /* 0x000fe20000002400 */
[C---:B------:R-:W-:Y:S01]  /*8bd0*/  HMMA.16816.F32 R40, R200.reuse, R6, R40 ;  /* 0x00000006c828723c */ /* 0x040fe20000001828 */
[----:B-1----:R1:W-:Y:S02]  /*8be0*/  STL [R1+0x30], R0 ;  /* 0x0000300001007387 */ /* 0x0023e40000100800 */
[----:B------:R-:W-:Y:S02]  /*8bf0*/  FMUL.FTZ R28, R28, c[0x0][0x320] ;  /* 0x0000c8001c1c7a20 */ /* 0x000fe40000410000 */
[----:B------:R-:W-:Y:S02]  /*8c00*/  FMUL.FTZ R32, R32, c[0x0][0x320] ;  /* 0x0000c80020207a20 */ /* 0x000fe40000410000 */
[----:B------:R-:W-:Y:S02]  /*8c10*/  FMUL.FTZ R33, R33, c[0x0][0x320] ;  /* 0x0000c80021217a20 */ /* 0x000fe40000410000 */
[----:B------:R-:W-:Y:S03]  /*8c20*/  MUFU.TANH R214, R20 ;  /* 0x0000001400d67308 */ /* 0x000fe60000002400 */
[----:B------:R-:W-:Y:S02]  /*8c30*/  FMUL.FTZ R29, R29, c[0x0][0x320] ;  /* 0x0000c8001d1d7a20 */ /* 0x000fe40000410000 */
[----:B------:R-:W-:Y:S02]  /*8c40*/  FMUL.FTZ R30, R30, c[0x0][0x320] ;  /* 0x0000c8001e1e7a20 */ /* 0x000fe40000410000 */
[----:B------:R-:W-:Y:S02]  /*8c50*/  FMUL.FTZ R31, R31, c[0x0][0x320] ;  /* 0x0000c8001f1f7a20 */ /* 0x000fe40000410000 */
[----:B------:R-:W-:Y:S01]  /*8c60*/  FMUL.FTZ R34, R34, c[0x0][0x320] ;  /* 0x0000c80022227a20 */ /* 0x000fe20000410000 */
[----:B------:R-:W-:Y:S01]  /*8c70*/  MUFU.TANH R23, R23 ;  /* 0x0000001700177308 */ /* 0x000fe20000002400 */
[----:B------:R-:W-:Y:S01]  /*8c80*/  FMUL.FTZ R35, R35, c[0x0][0x320] ;  /* 0x0000c80023237a20 */ /* 0x000fe20000410000 */
[C---:B---3--:R-:W-:Y:S03]  /*8c90*/  HMMA.16816.F32 R44, R200.reuse, R8, R44 ;  /* 0x00000008c82c723c */ /* 0x048fe6000000182c */
[----:B------:R-:W-:Y:S02]  /*8ca0*/  FMUL.FTZ R36, R36, c[0x0][0x320] ;  /* 0x0000c80024247a20 */ /* 0x000fe40000410000 */
[----:B------:R-:W-:Y:S03]  /*8cb0*/  FMUL.FTZ R37, R37, c[0x0][0x320] ;  /* 0x0000c80025257a20 */ /* 0x000fe60000410000 */
[----:B-1----:R-:W1:Y:S01]  /*8cc0*/  MUFU.TANH R0, R22 ;  /* 0x0000001600007308 */ /* 0x002e620000002400 */
[----:B------:R-:W-:Y:S03]  /*8cd0*/  HMMA.16816.F32 R48, R200, R10, R48 ;  /* 0x0000000ac830723c */ /* 0x000fe60000001830 */
        /* <DEDUP_REMOVED lines=16> */
[----:B------:R-:W-:Y:S02]  /*8de0*/  FMUL.FTZ R50, R50, c[0x0][0x320] ;  /* 0x0000c80032327a20 */ /* 0x000fe40000410000 */
[----:B------:R-:W-:Y:S07]  /*8df0*/  FMUL.FTZ R51, R51, c[0x0][0x320] ;  /* 0x0000c80033337a20 */ /* 0x000fee0000410000 */
[----:B------:R-:W-:Y:S10]  /*8e00*/  MUFU.TANH R215, R32 ;  /* 0x0000002000d77308 */ /* 0x000ff40000002400 */
[----:B-1----:R-:W1:Y:S10]  /*8e10*/  MUFU.TANH R0, R24 ;  /* 0x0000001800007308 */ /* 0x002e740000002400 */
[----:B------:R-:W-:Y:S10]  /*8e20*/  MUFU.TANH R24, R26 ;  /* 0x0000001a00187308 */ /* 0x000ff40000002400 */
[----:B------:R-:W-:Y:S01]  /*8e30*/  MUFU.TANH R26, R27 ;  /* 0x0000001b001a7308 */ /* 0x000fe20000002400 */
[----:B-1----:R1:W-:Y:S09]  /*8e40*/  STL [R1+0x38], R0 ;  /* 0x0000380001007387 */ /* 0x0023f20000100800 */
[----:B------:R-:W-:Y:S10]  /*8e50*/  MUFU.TANH R33, R33 ;  /* 0x0000002100217308 */ /* 0x000ff40000002400 */
[----:B------:R-:W-:Y:S10]  /*8e60*/  MUFU.TANH R32, R34 ;  /* 0x0000002200207308 */ /* 0x000ff40000002400 */
[----:B-1----:R-:W1:Y:S10]  /*8e70*/  MUFU.TANH R0, R25 ;  /* 0x0000001900007308 */ /* 0x002e740000002400 */
[----:B------:R2:W3:Y:S10]  /*8e80*/  MUFU.TANH R25, R28 ;  /* 0x0000001c00197308 */ /* 0x0004f40000002400 */
[----:B------:R2:W4:Y:S01]  /*8e90*/  MUFU.TANH R27, R35 ;  /* 0x00000023001b7308 */ /* 0x0005220000002400 */
[----:B-1----:R2:W-:Y:S09]  /*8ea0*/  STL [R1+0x3c], R0 ;  /* 0x00003c0001007387 */ /* 0x0025f20000100800 */
[----:B------:R2:W1:Y:S10]  /*8eb0*/  MUFU.TANH R210, R36 ;  /* 0x0000002400d27308 */ /* 0x0004740000002400 */
        /* <DEDUP_REMOVED lines=14> */
[----:B------:R2:W1:Y:S02]  /*8fa0*/  MUFU.TANH R181, R51 ;  /* 0x0000003300b57308 */ /* 0x0004640000002400 */
[----:B-12345:R-:W-:-:S05]  /*8fb0*/  @P0 BRA `(.L_x_1546) ;  /* 0xffffdc2000000947 */ /* 0x03efca000383ffff */
.L_x_1545:
[----:B---3--:R-:W2:Y:S01]  /*8fc0*/  LDL.LU R5, [R1+0x3c] ;  /* 0x00003c0001057983 */ /* 0x008ea20000300800 */
[----:B------:R-:W-:Y:S01]  /*8fd0*/  MOV R47, R24 ;  /* 0x00000018002f7202 */ /* 0x000fe20000000f00 */
[----:B------:R-:W-:Y:S01]  /*8fe0*/  UISETP.GT.AND UP0, UPT, UR6, UR8, UPT ;  /* 0x000000080600728c */ /* 0x000fe2000bf04270 */
[----:B------:R-:W-:Y:S01]  /*8ff0*/  MOV R24, R214 ;  /* 0x000000d600187202 */ /* 0x000fe20000000f00 */
[----:B------:R-:W3:Y:S01]  /*9000*/  LDL.LU R4, [R1+0x38] ;  /* 0x0000380001047983 */ /* 0x000ee20000300800 */
[----:B------:R-:W-:Y:S01]  /*9010*/  MOV R44, R23 ;  /* 0x00000017002c7202 */ /* 0x000fe20000000f00 */
[----:B------:R-:W-:Y:S01]  /*9020*/  UIADD3 UR6, UR6, -0x1, URZ ;  /* 0xffffffff06067890 */ /* 0x000fe2000fffe03f */
[----:B------:R-:W-:Y:S01]  /*9030*/  MOV R41, R22 ;  /* 0x0000001600297202 */ /* 0x000fe20000000f00 */
[----:B------:R-:W4:Y:S01]  /*9040*/  LDL.LU R2, [R1+0x34] ;  /* 0x0000340001027983 */ /* 0x000f220000300800 */
[----:B------:R-:W-:Y:S02]  /*9050*/  MOV R40, R186 ;  /* 0x000000ba00287202 */ /* 0x000fe40000000f00 */
[----:B------:R-:W-:Y:S01]  /*9060*/  MOV R35, R187 ;  /* 0x000000bb00237202 */ /* 0x000fe20000000f00 */
[----:B------:R-:W5:Y:S01]  /*9070*/  LDL.LU R0, [R1+0x30] ;  /* 0x0000300001007983 */ /* 0x000f620000300800 */
[----:B------:R-:W-:Y:S02]  /*9080*/  MOV R34, R215 ;  /* 0x000000d700227202 */ /* 0x000fe40000000f00 */
[----:B------:R-:W-:Y:S01]  /*9090*/  PLOP3.LUT P0, PT, PT, PT, UP0, 0x80, 0x0 ;  /* 0x000000000000781c */ /* 0x000fe20003f0f008 */
[----:B------:R-:W5:Y:S04]  /*90a0*/  LDL.LU R7, [R1+0x40] ;  /* 0x0000400001077983 */ /* 0x000f680000300800 */
[----:B------:R-:W5:Y:S04]  /*90b0*/  LDL.LU R6, [R1+0x44] ;  /* 0x0000440001067983 */ /* 0x000f680000300800 */
[----:B------:R-:W-:Y:S08]  /*90c0*/  LDSM.16.MT88.4 R12, [R247+0x100] ;  /* 0x00010000f70c783b */ /* 0x000ff00000004200 */
[----:B------:R-:W-:Y:S08]  /*90d0*/  LDSM.16.MT88.4 R20, [R242+0x100] ;  /* 0x00010000f214783b */ /* 0x000ff00000004200 */
[----:B------:R-:W-:Y:S08]  /*90e0*/  LDSM.16.MT88.4 R28, [R241+0x100] ;  /* 0x00010000f11c783b */ /* 0x000ff00000004200 */
[----:B------:R-:W-:Y:S08]  /*90f0*/  LDSM.16.MT88.4 R36, [R240+0x100] ;  /* 0x00010000f024783b */ /* 0x000ff00000004200 */
[----:B------:R-:W0:Y:S01]  /*9100*/  LDGDEPBAR ;  /* 0x00000000000079af */ /* 0x000e220000000000 */
[----:B--2---:R-:W-:Y:S02]  /*9110*/  MOV R46, R5 ;  /* 0x00000005002e7202 */ /* 0x004fe40000000f00 */
[----:B------:R-:W-:Y:S02]  /*9120*/  FMNMX.FTZ R5, R190, R3, !PT ;  /* 0x00000003be057209 */ /* 0x000fe40007810000 */
[----:B---3--:R-:W-:Y:S02]  /*9130*/  MOV R45, R4 ;  /* 0x00000004002d7202 */ /* 0x008fe40000000f00 */
[----:B------:R-:W-:Y:S02]  /*9140*/  FMNMX.FTZ R4, R213, R180, !PT ;  /* 0x000000b4d5047209 */ /* 0x000fe40007810000 */
[----:B------:R-:W-:Y:S02]  /*9150*/  FMNMX.FTZ R5, R188, R5, !PT ;  /* 0x00000005bc057209 */ /* 0x000fe40007810000 */
[----:B------:R-:W-:Y:S02]  /*9160*/  FMNMX.FTZ R4, R189, R4, !PT ;  /* 0x00000004bd047209 */ /* 0x000fe40007810000 */
[----:B------:R-:W-:Y:S02]  /*9170*/  FMNMX.FTZ R5, R185, R5, !PT ;  /* 0x00000005b9057209 */ /* 0x000fe40007810000 */
[----:B----4-:R-:W-:Y:S02]  /*9180*/  MOV R43, R2 ;  /* 0x00000002002b7202 */ /* 0x010fe40000000f00 */
[----:B-----5:R-:W-:Y:S02]  /*9190*/  FMNMX.FTZ R4, R7, R4, !PT ;  /* 0x0000000407047209 */ /* 0x020fe40007810000 */
        /* <DEDUP_REMOVED lines=8> */
[----:B------:R-:W-:Y:S02]  /*9220*/  MOV R42, R0 ;  /* 0x00000000002a7202 */ /* 0x000fe40000000f00 */
        /* <DEDUP_REMOVED lines=33> */
[----:B------:R-:W-:Y:S03]  /*9440*/  FMNMX.FTZ R5, R181, R5, !PT ;  /* 0x00000005b5057209 */ /* 0x000fe60007810000 */
[----:B------:R-:W1:Y:S08]  /*9450*/  SHFL.BFLY PT, R2, R4, 0x2, 0x1f ;  /* 0x0c401f0004027f89 */ /* 0x000e7000000e0000 */
[----:B------:R-:W2:Y:S01]  /*9460*/  SHFL.BFLY PT, R0, R5, 0x2, 0x1f ;  /* 0x0c401f0005007f89 */ /* 0x000ea200000e0000 */
[----:B-1----:R-:W-:Y:S07]  /*9470*/  FMNMX.FTZ R4, R4, R2, !PT ;  /* 0x0000000204047209 */ /* 0x002fee0007810000 */
[----:B------:R-:W1:Y:S01]  /*9480*/  SHFL.BFLY PT, R2, R4, 0x1, 0x1f ;  /* 0x0c201f0004027f89 */ /* 0x000e6200000e0000 */
[----:B--2---:R-:W-:Y:S07]  /*9490*/  FMNMX.FTZ R5, R5, R0, !PT ;  /* 0x0000000005057209 */ /* 0x004fee0007810000 */
[----:B------:R-:W2:Y:S01]  /*94a0*/  SHFL.BFLY PT, R0, R5, 0x1, 0x1f ;  /* 0x0c201f0005007f89 */ /* 0x000ea200000e0000 */
[----:B-1----:R-:W-:Y:S05]  /*94b0*/  FMNMX.FTZ R2, R4, R2, !PT ;  /* 0x0000000204027209 */ /* 0x002fea0007810000 */
[C---:B------:R-:W-:Y:S02]  /*94c0*/  FMUL.FTZ R215, R2.reuse, c[0x0][0x2d0] ;  /* 0x0000b40002d77a20 */ /* 0x040fe40000410000 */
[----:B------:R-:W-:Y:S01]  /*94d0*/  FADD.FTZ R4, -R2, R180 ;  /* 0x000000b402047221 */ /* 0x000fe20000010100 */
[----:B--2---:R-:W-:Y:S01]  /*94e0*/  FMNMX.FTZ R0, R0, R5, !PT ;  /* 0x0000000500007209 */ /* 0x004fe20007810000 */
[--C-:B------:R-:W-:Y:S02]  /*94f0*/  FFMA.FTZ R214, R213, c[0x0][0x2d0], -R215.reuse ;  /* 0x0000b400d5d67a23 */ /* 0x100fe400000108d7 */
[----:B------:R-:W-:Y:S02]  /*9500*/  FFMA.FTZ R189, R189, c[0x0][0x2d0], -R215 ;  /* 0x0000b400bdbd7a23 */ /* 0x000fe400000108d7 */
[C---:B------:R-:W-:Y:S02]  /*9510*/  FMUL.FTZ R213, R0.reuse, c[0x0][0x2d0] ;  /* 0x0000b40000d57a20 */ /* 0x040fe40000410000 */
[----:B------:R-:W-:Y:S01]  /*9520*/  FADD.FTZ R3, -R0, R3 ;  /* 0x0000000300037221 */ /* 0x000fe20000010100 */
[----:B------:R-:W-:Y:S01]  /*9530*/  MUFU.EX2 R214, R214 ;  /* 0x000000d600d67308 */ /* 0x000fe20000000800 */
[--C-:B------:R-:W-:Y:S02]  /*9540*/  FFMA.FTZ R187, R7, c[0x0][0x2d0], -R215.reuse ;  /* 0x0000b40007bb7a23 */ /* 0x100fe400000108d7 */
[----:B------:R-:W-:Y:S02]  /*9550*/  FMUL.FTZ R3, R3, c[0x0][0x2d0] ;  /* 0x0000b40003037a20 */ /* 0x000fe40000410000 */
[----:B------:R-:W-:Y:S02]  /*9560*/  FFMA.FTZ R186, R6, c[0x0][0x2d0], -R215 ;  /* 0x0000b40006ba7a23 */ /* 0x000fe400000108d7 */
[--C-:B------:R-:W-:Y:S02]  /*9570*/  FFMA.FTZ R190, R190, c[0x0][0x2d0], -R213.reuse ;  /* 0x0000b400bebe7a23 */ /* 0x100fe400000108d5 */
[--C-:B------:R-:W-:Y:S01]  /*9580*/  FFMA.FTZ R188, R188, c[0x0][0x2d0], -R213.reuse ;  /* 0x0000b400bcbc7a23 */ /* 0x100fe200000108d5 */
[----:B------:R-:W1:Y:S01]  /*9590*/  MUFU.EX2 R3, R3 ;  /* 0x0000000300037308 */ /* 0x000e620000000800 */
[--C-:B------:R-:W-:Y:S02]  /*95a0*/  FFMA.FTZ R185, R185, c[0x0][0x2d0], -R213.reuse ;  /* 0x0000b400b9b97a23 */ /* 0x100fe400000108d5 */
[----:B------:R-:W-:Y:S02]  /*95b0*/  FFMA.FTZ R184, R184, c[0x0][0x2d0], -R213 ;  /* 0x0000b400b8b87a23 */ /* 0x000fe400000108d5 */
[----:B------:R-:W-:Y:S02]  /*95c0*/  FMUL.FTZ R4, R4, c[0x0][0x2d0] ;  /* 0x0000b40004047a20 */ /* 0x000fe40000410000 */
[--C-:B------:R-:W-:Y:S02]  /*95d0*/  FFMA.FTZ R210, R210, c[0x0][0x2d0], -R215.reuse ;  /* 0x0000b400d2d27a23 */ /* 0x100fe400000108d7 */
[----:B------:R-:W-:Y:S01]  /*95e0*/  FFMA.FTZ R212, R212, c[0x0][0x2d0], -R215 ;  /* 0x0000b400d4d47a23 */ /* 0x000fe200000108d7 */
[----:B------:R-:W2:Y:S01]  /*95f0*/  MUFU.EX2 R180, R4 ;  /* 0x0000000400b47308 */ /* 0x000ea20000000800 */
[--C-:B------:R-:W-:Y:S02]  /*9600*/  FFMA.FTZ R206, R206, c[0x0][0x2d0], -R213.reuse ;  /* 0x0000b400cece7a23 */ /* 0x100fe400000108d5 */
[----:B------:R-:W-:Y:S02]  /*9610*/  FFMA.FTZ R208, R208, c[0x0][0x2d0], -R213 ;  /* 0x0000b400d0d07a23 */ /* 0x000fe400000108d5 */
[--C-:B------:R-:W-:Y:S02]  /*9620*/  FFMA.FTZ R209, R209, c[0x0][0x2d0], -R215.reuse ;  /* 0x0000b400d1d17a23 */ /* 0x100fe400000108d7 */
[----:B------:R-:W-:Y:S02]  /*9630*/  FFMA.FTZ R207, R207, c[0x0][0x2d0], -R215 ;  /* 0x0000b400cfcf7a23 */ /* 0x000fe400000108d7 */
[--C-:B------:R-:W-:Y:S01]  /*9640*/  FFMA.FTZ R205, R205, c[0x0][0x2d0], -R213.reuse ;  /* 0x0000b400cdcd7a23 */ /* 0x100fe200000108d5 */
[----:B------:R-:W3:Y:S01]  /*9650*/  MUFU.EX2 R189, R189 ;  /* 0x000000bd00bd7308 */ /* 0x000ee20000000800 */
[----:B------:R-:W-:Y:S02]  /*9660*/  FFMA.FTZ R199, R199, c[0x0][0x2d0], -R213 ;  /* 0x0000b400c7c77a23 */ /* 0x000fe400000108d5 */
[--C-:B------:R-:W-:Y:S02]  /*9670*/  FFMA.FTZ R191, R191, c[0x0][0x2d0], -R215.reuse ;  /* 0x0000b400bfbf7a23 */ /* 0x100fe400000108d7 */
[C---:B-1----:R-:W-:Y:S02]  /*9680*/  FMUL.FTZ R6, R3.reuse, R178 ;  /* 0x000000b203067220 */ /* 0x042fe40000410000 */
[C---:B------:R-:W-:Y:S02]  /*9690*/  FMUL.FTZ R7, R3.reuse, R179 ;  /* 0x000000b303077220 */ /* 0x040fe40000410000 */
[C---:B------:R-:W-:Y:S01]  /*96a0*/  FMUL.FTZ R10, R3.reuse, R174 ;  /* 0x000000ae030a7220 */ /* 0x040fe20000410000 */
[----:B------:R-:W-:Y:S01]  /*96b0*/  MUFU.EX2 R187, R187 ;  /* 0x000000bb00bb7308 */ /* 0x000fe20000000800 */
[C---:B------:R-:W-:Y:S01]  /*96c0*/  FMUL.FTZ R11, R3.reuse, R175 ;  /* 0x000000af030b7220 */ /* 0x040fe20000410000 */
[----:B------:R-:W-:Y:S01]  /*96d0*/  MOV R175, R34 ;  /* 0x0000002200af7202 */ /* 0x000fe20000000f00 */
[----:B------:R-:W-:Y:S01]  /*96e0*/  FMUL.FTZ R18, R3, R166 ;  /* 0x000000a603127220 */ /* 0x000fe20000410000 */
[----:B------:R-:W-:Y:S01]  /*96f0*/  MOV R174, R33 ;  /* 0x0000002100ae7202 */ /* 0x000fe20000000f00 */
[C---:B--2---:R-:W-:Y:S01]  /*9700*/  FMUL.FTZ R4, R180.reuse, R176 ;  /* 0x000000b0b4047220 */ /* 0x044fe20000410000 */
[----:B------:R-:W-:Y:S01]  /*9710*/  MOV R166, R41 ;  /* 0x0000002900a67202 */ /* 0x000fe20000000f00 */
[C---:B------:R-:W-:Y:S02]  /*9720*/  FMUL.FTZ R5, R180.reuse, R177 ;  /* 0x000000b1b4057220 */ /* 0x040fe40000410000 */
[C---:B------:R-:W-:Y:S01]  /*9730*/  FMUL.FTZ R8, R180.reuse, R172 ;  /* 0x000000acb4087220 */ /* 0x040fe20000410000 */
[----:B------:R-:W1:Y:S01]  /*9740*/  MUFU.EX2 R186, R186 ;  /* 0x000000ba00ba7308 */ /* 0x000e620000000800 */
[C---:B------:R-:W-:Y:S01]  /*9750*/  FMUL.FTZ R9, R180.reuse, R173 ;  /* 0x000000adb4097220 */ /* 0x040fe20000410000 */
[----:B------:R-:W-:Y:S01]  /*9760*/  MOV R172, R27 ;  /* 0x0000001b00ac7202 */ /* 0x000fe20000000f00 */
[C---:B------:R-:W-:Y:S01]  /*9770*/  FMUL.FTZ R16, R180.reuse, R164 ;  /* 0x000000a4b4107220 */ /* 0x040fe20000410000 */
[----:B---3--:R-:W-:Y:S01]  /*9780*/  F2FP.PACK_AB R176, R189, R214 ;  /* 0x000000d6bdb0723e */ /* 0x008fe200000000ff */
[C---:B------:R-:W-:Y:S01]  /*9790*/  FMUL.FTZ R17, R180.reuse, R165 ;  /* 0x000000a5b4117220 */ /* 0x040fe20000410000 */
[----:B------:R-:W-:Y:S01]  /*97a0*/  MOV R164, R35 ;  /* 0x0000002300a47202 */ /* 0x000fe20000000f00 */
[C---:B------:R-:W-:Y:S01]  /*97b0*/  FMUL.FTZ R19, R3.reuse, R167 ;  /* 0x000000a703137220 */ /* 0x040fe20000410000 */
        /* <DEDUP_REMOVED lines=10> */
[----:B------:R-:W2:Y:S01]  /*9860*/  MUFU.EX2 R188, R188 ;  /* 0x000000bc00bc7308 */ /* 0x000ea20000000800 */
        /* <DEDUP_REMOVED lines=8> */
[----:B------:R-:W-:Y:S01]  /*98f0*/  LDSM.16.MT88.4 R132, [R247+0x6100] ;  /* 0x00610000f784783b */ /* 0x000fe20000004200 */
[C---:B------:R-:W-:Y:S02]  /*9900*/  FMUL.FTZ R52, R180.reuse, R52 ;  /* 0x00000034b4347220 */ /* 0x040fe40000410000 */
[C---:B------:R-:W-:Y:S02]  /*9910*/  FMUL.FTZ R53, R180.reuse, R53 ;  /* 0x00000035b4357220 */ /* 0x040fe40000410000 */
[C---:B------:R-:W-:Y:S02]  /*9920*/  FMUL.FTZ R54, R3.reuse, R54 ;  /* 0x0000003603367220 */ /* 0x040fe40000410000 */
[----:B------:R-:W1:Y:S01]  /*9930*/  MUFU.EX2 R184, R184 ;  /* 0x000000b800b87308 */ /* 0x000e620000000800 */
[C---:B------:R-:W-:Y:S02]  /*9940*/  FMUL.FTZ R55, R3.reuse, R55 ;  /* 0x0000003703377220 */ /* 0x040fe40000410000 */
[----:B------:R-:W-:Y:S01]  /*9950*/  FMUL.FTZ R56, R180, R56 ;  /* 0x00000038b4387220 */ /* 0x000fe20000410000 */
[----:B--2---:R-:W-:Y:S01]  /*9960*/  F2FP.PACK_AB R177, R188, R190 ;  /* 0x000000bebcb1723e */ /* 0x004fe200000000ff */
        /* <DEDUP_REMOVED lines=10> */
[----:B------:R-:W-:Y:S02]  /*9a10*/  FMUL.FTZ R65, R180, R65 ;  /* 0x00000041b4417220 */ /* 0x000fe40000410000 */
[C---:B------:R-:W-:Y:S01]  /*9a20*/  FMUL.FTZ R66, R3.reuse, R66 ;  /* 0x0000004203427220 */ /* 0x040fe20000410000 */
[----:B-1----:R-:W-:Y:S01]  /*9a30*/  F2FP.PACK_AB R179, R184, R185 ;  /* 0x000000b9b8b3723e */ /* 0x002fe200000000ff */
[C---:B------:R-:W-:Y:S02]  /*9a40*/  FMUL.FTZ R67, R3.reuse, R67 ;  /* 0x0000004303437220 */ /* 0x040fe40000410000 */
[C---:B------:R-:W-:Y:S02]  /*9a50*/  FMUL.FTZ R68, R180.reuse, R68 ;  /* 0x00000044b4447220 */ /* 0x040fe40000410000 */
[C---:B------:R-:W-:Y:S01]  /*9a60*/  FMUL.FTZ R69, R180.reuse, R69 ;  /* 0x00000045b4457220 */ /* 0x040fe20000410000 */
[----:B------:R-:W-:Y:S01]  /*9a70*/  MUFU.EX2 R206, R206 ;  /* 0x000000ce00ce7308 */ /* 0x000fe20000000800 */
[C---:B------:R-:W-:Y:S05]  /*9a80*/  HMMA.16816.F32 R4, R176.reuse, R12, R4 ;  /* 0x0000000cb004723c */ /* 0x040fea0000001804 */
[C---:B------:R-:W-:Y:S02]  /*9a90*/  FMUL.FTZ R70, R3.reuse, R70 ;  /* 0x0000004603467220 */ /* 0x040fe40000410000 */
[C---:B------:R-:W-:Y:S01]  /*9aa0*/  FMUL.FTZ R71, R3.reuse, R71 ;  /* 0x0000004703477220 */ /* 0x040fe20000410000 */
[C---:B------:R-:W-:Y:S01]  /*9ab0*/  HMMA.16816.F32 R8, R176.reuse, R14, R8 ;  /* 0x0000000eb008723c */ /* 0x040fe20000001808 */
[----:B------:R-:W-:Y:S03]  /*9ac0*/  MUFU.EX2 R208, R208 ;  /* 0x000000d000d07308 */ /* 0x000fe60000000800 */
[C---:B------:R-:W-:Y:S01]  /*9ad0*/  FMUL.FTZ R12, R180.reuse, R168 ;  /* 0x000000a8b40c7220 */ /* 0x040fe20000410000 */
[----:B------:R-:W-:Y:S01]  /*9ae0*/  MOV R168, R42 ;  /* 0x0000002a00a87202 */ /* 0x000fe20000000f00 */
[C---:B------:R-:W-:Y:S01]  /*9af0*/  FMUL.FTZ R13, R180.reuse, R169 ;  /* 0x000000a9b40d7220 */ /* 0x040fe20000410000 */
[----:B------:R-:W-:Y:S01]  /*9b00*/  MOV R169, R43 ;  /* 0x0000002b00a97202 */ /* 0x000fe20000000f00 */
[C---:B------:R-:W-:Y:S01]  /*9b10*/  FMUL.FTZ R14, R3.reuse, R170 ;  /* 0x000000aa030e7220 */ /* 0x040fe20000410000 */
[----:B------:R-:W-:Y:S02]  /*9b20*/  MOV R170, R44 ;  /* 0x0000002c00aa7202 */ /* 0x000fe40000000f00 */
[----:B------:R-:W-:Y:S01]  /*9b30*/  MUFU.EX2 R209, R209 ;  /* 0x000000d100d17308 */ /* 0x000fe20000000800 */
[C---:B------:R-:W-:Y:S01]  /*9b40*/  FMUL.FTZ R15, R3.reuse, R171 ;  /* 0x000000ab030f7220 */ /* 0x040fe20000410000 */
[----:B------:R-:W-:Y:S01]  /*9b50*/  MOV R171, R45 ;  /* 0x0000002d00ab7202 */ /* 0x000fe20000000f00 */
[C---:B------:R-:W-:Y:S02]  /*9b60*/  FMUL.FTZ R42, R3.reuse, R142 ;  /* 0x0000008e032a7220 */ /* 0x040fe40000410000 */
[C---:B------:R-:W-:Y:S02]  /*9b70*/  FMUL.FTZ R43, R3.reuse, R143 ;  /* 0x0000008f032b7220 */ /* 0x040fe40000410000 */
[----:B------:R-:W-:Y:S01]  /*9b80*/  LDSM.16.MT88.4 R140, [R242+0x6100] ;  /* 0x00610000f28c783b */ /* 0x000fe20000004200 */
[C---:B------:R-:W-:Y:S02]  /*9b90*/  HMMA.16816.F32 R12, R176.reuse, R20, R12 ;  /* 0x00000014b00c723c */ /* 0x040fe4000000180c */
[----:B------:R-:W-:Y:S01]  /*9ba0*/  MUFU.EX2 R207, R207 ;  /* 0x000000cf00cf7308 */ /* 0x000fe20000000800 */
[C---:B------:R-:W-:Y:S02]  /*9bb0*/  FMUL.FTZ R72, R180.reuse, R72 ;  /* 0x00000048b4487220 */ /* 0x040fe40000410000 */
[C---:B------:R-:W-:Y:S02]  /*9bc0*/  FMUL.FTZ R73, R180.reuse, R73 ;  /* 0x00000049b4497220 */ /* 0x040fe40000410000 */
[C---:B------:R-:W-:Y:S01]  /*9bd0*/  FMUL.FTZ R21, R180.reuse, R161 ;  /* 0x000000a1b4157220 */ /* 0x040fe20000410000 */
[C---:B------:R-:W-:Y:S04]  /*9be0*/  HMMA.16816.F32 R16, R176.reuse, R22, R16 ;  /* 0x00000016b010723c */ /* 0x040fe80000001810 */
[C---:B------:R-:W-:Y:S01]  /*9bf0*/  FMUL.FTZ R20, R180.reuse, R160 ;  /* 0x000000a0b4147220 */ /* 0x040fe20000410000 */
[----:B------:R-:W-:Y:S01]  /*9c00*/  MOV R160, R26 ;  /* 0x0000001a00a07202 */ /* 0x000fe20000000f00 */
[C---:B------:R-:W-:Y:S01]  /*9c10*/  FMUL.FTZ R26, R3.reuse, R158 ;  /* 0x0000009e031a7220 */ /* 0x040fe20000410000 */
[----:B------:R-:W-:Y:S01]  /*9c20*/  MOV R161, R47 ;  /* 0x0000002f00a17202 */ /* 0x000fe20000000f00 */
[C---:B------:R-:W-:Y:S01]  /*9c30*/  FMUL.FTZ R22, R3.reuse, R162 ;  /* 0x000000a203167220 */ /* 0x040fe20000410000 */
[----:B------:R-:W-:Y:S01]  /*9c40*/  MOV R162, R46 ;  /* 0x0000002e00a27202 */ /* 0x000fe20000000f00 */
[----:B------:R-:W2:Y:S01]  /*9c50*/  LDL.LU R158, [R1+0x2c] ;  /* 0x00002c00019e7983 */ /* 0x000ea20000300800 */
[----:B------:R-:W-:Y:S01]  /*9c60*/  MUFU.EX2 R205, R205 ;  /* 0x000000cd00cd7308 */ /* 0x000fe20000000800 */
[C---:B------:R-:W-:Y:S01]  /*9c70*/  FMUL.FTZ R23, R3.reuse, R163 ;  /* 0x000000a303177220 */ /* 0x040fe20000410000 */
[----:B------:R-:W-:Y:S01]  /*9c80*/  MOV R163, R24 ;  /* 0x0000001800a37202 */ /* 0x000fe20000000f00 */
[----:B------:R-:W1:Y:S01]  /*9c90*/  LDSM.16.MT88.4 R44, [R247+0x3100] ;  /* 0x00310000f72c783b */ /* 0x000e620000004200 */
[C---:B------:R-:W-:Y:S02]  /*9ca0*/  FMUL.FTZ R24, R180.reuse, R156 ;  /* 0x0000009cb4187220 */ /* 0x040fe40000410000 */
[C---:B------:R-:W-:Y:S02]  /*9cb0*/  FMUL.FTZ R74, R3.reuse, R74 ;  /* 0x0000004a034a7220 */ /* 0x040fe40000410000 */
[C---:B------:R-:W-:Y:S02]  /*9cc0*/  HMMA.16816.F32 R20, R176.reuse, R28, R20 ;  /* 0x0000001cb014723c */ /* 0x040fe40000001814 */
[----:B------:R-:W-:Y:S01]  /*9cd0*/  MUFU.EX2 R199, R199 ;  /* 0x000000c700c77308 */ /* 0x000fe20000000800 */
[C---:B------:R-:W-:Y:S02]  /*9ce0*/  FMUL.FTZ R75, R3.reuse, R75 ;  /* 0x0000004b034b7220 */ /* 0x040fe40000410000 */
[C---:B------:R-:W-:Y:S02]  /*9cf0*/  FMUL.FTZ R76, R180.reuse, R76 ;  /* 0x0000004cb44c7220 */ /* 0x040fe40000410000 */
[C---:B------:R-:W-:Y:S01]  /*9d00*/  FMUL.FTZ R28, R180.reuse, R152 ;  /* 0x00000098b41c7220 */ /* 0x040fe20000410000 */
[C---:B------:R-:W-:Y:S04]  /*9d10*/  HMMA.16816.F32 R24, R176.reuse, R30, R24 ;  /* 0x0000001eb018723c */ /* 0x040fe80000001818 */
[C---:B------:R-:W-:Y:S01]  /*9d20*/  FMUL.FTZ R29, R180.reuse, R153 ;  /* 0x00000099b41d7220 */ /* 0x040fe20000410000 */
[----:B------:R-:W-:Y:S01]  /*9d30*/  MUFU.EX2 R191, R191 ;  /* 0x000000bf00bf7308 */ /* 0x000fe20000000800 */
[C---:B------:R-:W-:Y:S02]  /*9d40*/  FMUL.FTZ R77, R180.reuse, R77 ;  /* 0x0000004db44d7220 */ /* 0x040fe40000410000 */
[C---:B------:R-:W-:Y:S04]  /*9d50*/  FMUL.FTZ R30, R3.reuse, R154 ;  /* 0x0000009a031e7220 */ /* 0x040fe80000410000 */
[C---:B------:R-:W-:Y:S02]  /*9d60*/  FMUL.FTZ R31, R3.reuse, R155 ;  /* 0x0000009b031f7220 */ /* 0x040fe40000410000 */
[----:B------:R-:W3:Y:S01]  /*9d70*/  LDSM.16.MT88.4 R152, [R242+0x3100] ;  /* 0x00310000f298783b */ /* 0x000ee20000004200 */
[C---:B------:R-:W-:Y:S02]  /*9d80*/  FMUL.FTZ R78, R3.reuse, R78 ;  /* 0x0000004e034e7220 */ /* 0x040fe40000410000 */
[C---:B------:R-:W-:Y:S02]  /*9d90*/  FMUL.FTZ R79, R3.reuse, R79 ;  /* 0x0000004f034f7220 */ /* 0x040fe40000410000 */
[C---:B------:R-:W-:Y:S03]  /*9da0*/  HMMA.16816.F32 R28, R176.reuse, R36, R28 ;  /* 0x00000024b01c723c */ /* 0x040fe6000000181c */
[C---:B------:R-:W-:Y:S02]  /*9db0*/  FMUL.FTZ R80, R180.reuse, R80 ;  /* 0x00000050b4507220 */ /* 0x040fe40000410000 */
[C---:B------:R-:W-:Y:S02]  /*9dc0*/  FMUL.FTZ R81, R180.reuse, R81 ;  /* 0x00000051b4517220 */ /* 0x040fe40000410000 */
[C---:B------:R-:W-:Y:S01]  /*9dd0*/  FMUL.FTZ R36, R180.reuse, R144 ;  /* 0x00000090b4247220 */ /* 0x040fe20000410000 */
[C---:B------:R-:W-:Y:S04]  /*9de0*/  HMMA.16816.F32 R32, R176.reuse, R38, R32 ;  /* 0x00000026b020723c */ /* 0x040fe80000001820 */
[C---:B------:R-:W-:Y:S02]  /*9df0*/  FMUL.FTZ R37, R180.reuse, R145 ;  /* 0x00000091b4257220 */ /* 0x040fe40000410000 */
[C---:B------:R-:W-:Y:S02]  /*9e00*/  FMUL.FTZ R82, R3.reuse, R82 ;  /* 0x0000005203527220 */ /* 0x040fe40000410000 */
[C---:B------:R-:W-:Y:S04]  /*9e10*/  FMUL.FTZ R38, R3.reuse, R146 ;  /* 0x0000009203267220 */ /* 0x040fe80000410000 */
[C---:B------:R-:W-:Y:S02]  /*9e20*/  FMUL.FTZ R39, R3.reuse, R147 ;  /* 0x0000009303277220 */ /* 0x040fe40000410000 */
[----:B------:R-:W4:Y:S01]  /*9e30*/  LDSM.16.MT88.4 R144, [R241+0x3100] ;  /* 0x00310000f190783b */ /* 0x000f220000004200 */
[C---:B------:R-:W-:Y:S02]  /*9e40*/  FMUL.FTZ R83, R3.reuse, R83 ;  /* 0x0000005303537220 */ /* 0x040fe40000410000 */
[C---:B------:R-:W-:Y:S02]  /*9e50*/  FMUL.FTZ R84, R180.reuse, R84 ;  /* 0x00000054b4547220 */ /* 0x040fe40000410000 */
[C---:B-1----:R-:W-:Y:S03]  /*9e60*/  HMMA.16816.F32 R36, R176.reuse, R44, R36 ;  /* 0x0000002cb024723c */ /* 0x042fe60000001824 */
        /* <DEDUP_REMOVED lines=8> */
[----:B------:R-:W1:Y:S01]  /*9ef0*/  LDSM.16.MT88.4 R136, [R240+0x3100] ;  /* 0x00310000f088783b */ /* 0x000e620000004200 */
[C---:B------:R-:W-:Y:S02]  /*9f00*/  FMUL.FTZ R88, R180.reuse, R88 ;  /* 0x00000058b4587220 */ /* 0x040fe40000410000 */
[C---:B------:R-:W-:Y:S02]  /*9f10*/  FMUL.FTZ R89, R180.reuse, R89 ;  /* 0x00000059b4597220 */ /* 0x040fe40000410000 */
[C---:B---3--:R-:W-:Y:S03]  /*9f20*/  HMMA.16816.F32 R44, R176.reuse, R152, R44 ;  /* 0x00000098b02c723c */ /* 0x048fe6000000182c */
[C---:B------:R-:W-:Y:S02]  /*9f30*/  FMUL.FTZ R90, R3.reuse, R90 ;  /* 0x0000005a035a7220 */ /* 0x040fe40000410000 */
[C---:B------:R-:W-:Y:S02]  /*9f40*/  FMUL.FTZ R91, R3.reuse, R91 ;  /* 0x0000005b035b7220 */ /* 0x040fe40000410000 */
[C---:B------:R-:W-:Y:S01]  /*9f50*/  FMUL.FTZ R92, R180.reuse, R92 ;  /* 0x0000005cb45c7220 */ /* 0x040fe20000410000 */
[C---:B------:R-:W-:Y:S04]  /*9f60*/  HMMA.16816.F32 R48, R176.reuse, R154, R48 ;  /* 0x0000009ab030723c */ /* 0x040fe80000001830 */
[C---:B------:R-:W-:Y:S02]  /*9f70*/  FMUL.FTZ R93, R180.reuse, R93 ;  /* 0x0000005db45d7220 */ /* 0x040fe40000410000 */
[C---:B------:R-:W-:Y:S02]  /*9f80*/  FMUL.FTZ R94, R3.reuse, R94 ;  /* 0x0000005e035e7220 */ /* 0x040fe40000410000 */
[C---:B----4-:R-:W-:Y:S04]  /*9f90*/  HMMA.16816.F32 R52, R176.reuse, R144, R52 ;  /* 0x00000090b034723c */ /* 0x050fe80000001834 */
[C---:B------:R-:W-:Y:S02]  /*9fa0*/  FMUL.FTZ R95, R3.reuse, R95 ;  /* 0x0000005f035f7220 */ /* 0x040fe40000410000 */
[C---:B------:R-:W-:Y:S02]  /*9fb0*/  FMUL.FTZ R96, R180.reuse, R96 ;  /* 0x00000060b4607220 */ /* 0x040fe40000410000 */
[C---:B------:R-:W-:Y:S01]  /*9fc0*/  HMMA.16816.F32 R56, R176.reuse, R146, R56 ;  /* 0x00000092b038723c */ /* 0x040fe20000001838 */
[----:B------:R-:W-:Y:S03]  /*9fd0*/  LDSM.16.MT88.4 R144, [R242+0x900] ;  /* 0x00090000f290783b */ /* 0x000fe60000004200 */
[C---:B------:R-:W-:Y:S02]  /*9fe0*/  FMUL.FTZ R97, R180.reuse, R97 ;  /* 0x00000061b4617220 */ /* 0x040fe40000410000 */
[C---:B------:R-:W-:Y:S02]  /*9ff0*/  FMUL.FTZ R98, R3.reuse, R98 ;  /* 0x0000006203627220 */ /* 0x040fe40000410000 */
[C---:B------:R-:W-:Y:S01]  /*a000*/  FMUL.FTZ R99, R3.reuse, R99 ;  /* 0x0000006303637220 */ /* 0x040fe20000410000 */
        /* <DEDUP_REMOVED lines=8> */
[C---:B------:R-:W-:Y:S04]  /*a090*/  HMMA.16816.F32 R68, R176.reuse, R132, R68 ;  /* 0x00000084b044723c */ /* 0x040fe80000001844 */
[C---:B------:R-:W-:Y:S02]  /*a0a0*/  FMUL.FTZ R105, R180.reuse, R105 ;  /* 0x00000069b4697220 */ /* 0x040fe40000410000 */
[C---:B------:R-:W-:Y:S02]  /*a0b0*/  FMUL.FTZ R106, R3.reuse, R106 ;  /* 0x0000006a036a7220 */ /* 0x040fe40000410000 */
[C---:B------:R-:W-:Y:S01]  /*a0c0*/  HMMA.16816.F32 R72, R176.reuse, R134, R72 ;  /* 0x00000086b048723c */ /* 0x040fe20000001848 */
[----:B------:R-:W3:Y:S03]  /*a0d0*/  LDSM.16.MT88.4 R132, [R240+0x6100] ;  /* 0x00610000f084783b */ /* 0x000ee60000004200 */
[C---:B------:R-:W-:Y:S02]  /*a0e0*/  FMUL.FTZ R107, R3.reuse, R107 ;  /* 0x0000006b036b7220 */ /* 0x040fe40000410000 */
[C---:B------:R-:W-:Y:S02]  /*a0f0*/  FMUL.FTZ R108, R180.reuse, R108 ;  /* 0x0000006cb46c7220 */ /* 0x040fe40000410000 */
[C---:B------:R-:W-:Y:S04]  /*a100*/  HMMA.16816.F32 R76, R176.reuse, R140, R76 ;  /* 0x0000008cb04c723c */ /* 0x040fe8000000184c */
[C---:B------:R-:W-:Y:S02]  /*a110*/  FMUL.FTZ R109, R180.reuse, R109 ;  /* 0x0000006db46d7220 */ /* 0x040fe40000410000 */
[C---:B------:R-:W-:Y:S02]  /*a120*/  FMUL.FTZ R110, R3.reuse, R110 ;  /* 0x0000006e036e7220 */ /* 0x040fe40000410000 */
[C---:B------:R-:W-:Y:S01]  /*a130*/  HMMA.16816.F32 R80, R176.reuse, R142, R80 ;  /* 0x0000008eb050723c */ /* 0x040fe20000001850 */
[----:B------:R-:W4:Y:S03]  /*a140*/  LDSM.16.MT88.4 R140, [R247+0x9100] ;  /* 0x00910000f78c783b */ /* 0x000f260000004200 */
        /* <DEDUP_REMOVED lines=11> */
[C---:B---3--:R-:W-:Y:S04]  /*a200*/  HMMA.16816.F32 R92, R176.reuse, R132, R92 ;  /* 0x00000084b05c723c */ /* 0x048fe8000000185c */
[C---:B------:R-:W-:Y:S02]  /*a210*/  FMUL.FTZ R127, R3.reuse, R127 ;  /* 0x0000007f037f7220 */ /* 0x040fe40000410000 */
[C---:B------:R-:W-:Y:S02]  /*a220*/  FMUL.FTZ R128, R180.reuse, R128 ;  /* 0x00000080b4807220 */ /* 0x040fe40000410000 */
[C---:B------:R-:W-:Y:S01]  /*a230*/  HMMA.16816.F32 R96, R176.reuse, R134, R96 ;  /* 0x00000086b060723c */ /* 0x040fe20000001860 */
[----:B------:R-:W3:Y:S03]  /*a240*/  LDSM.16.MT88.4 R132, [R241+0x9100] ;  /* 0x00910000f184783b */ /* 0x000ee60000004200 */
[C---:B------:R-:W-:Y:S02]  /*a250*/  FMUL.FTZ R129, R180.reuse, R129 ;  /* 0x00000081b4817220 */ /* 0x040fe40000410000 */
[C---:B------:R-:W-:Y:S02]  /*a260*/  FMUL.FTZ R130, R3.reuse, R130 ;  /* 0x0000008203827220 */ /* 0x040fe40000410000 */
[C---:B----4-:R-:W-:Y:S04]  /*a270*/  HMMA.16816.F32 R100, R176.reuse, R140, R100 ;  /* 0x0000008cb064723c */ /* 0x050fe80000001864 */
        /* <DEDUP_REMOVED lines=9> */
[----:B------:R-:W-:Y:S02]  /*a310*/  FMUL.FTZ R121, R180, R121 ;  /* 0x00000079b4797220 */ /* 0x000fe40000410000 */
[----:B------:R-:W-:Y:S01]  /*a320*/  FMUL.FTZ R122, R3, R122 ;  /* 0x0000007a037a7220 */ /* 0x000fe20000410000 */
[C---:B------:R-:W-:Y:S01]  /*a330*/  HMMA.16816.F32 R112, R176.reuse, R138, R112 ;  /* 0x0000008ab070723c */ /* 0x040fe20000001870 */
[----:B------:R-:W1:Y:S03]  /*a340*/  LDSM.16.MT88.4 R136, [R247+0x900] ;  /* 0x00090000f788783b */ /* 0x000e660000004200 */
[----:B------:R-:W-:Y:S02]  /*a350*/  FFMA.FTZ R192, R192, c[0x0][0x2d0], -R215 ;  /* 0x0000b400c0c07a23 */ /* 0x000fe400000108d7 */
[--C-:B------:R-:W-:Y:S02]  /*a360*/  FFMA.FTZ R193, R193, c[0x0][0x2d0], -R213.reuse ;  /* 0x0000b400c1c17a23 */ /* 0x100fe400000108d5 */
[C---:B---3--:R-:W-:Y:S02]  /*a370*/  HMMA.16816.F32 R116, R176.reuse, R132, R116 ;  /* 0x00000084b074723c */ /* 0x048fe40000001874 */
[----:B------:R-:W3:Y:S02]  /*a380*/  MUFU.EX2 R192, R192 ;  /* 0x000000c000c07308 */ /* 0x000ee40000000800 */
[----:B------:R-:W-:Y:S02]  /*a390*/  FFMA.FTZ R194, R194, c[0x0][0x2d0], -R213 ;  /* 0x0000b400c2c27a23 */ /* 0x000fe400000108d5 */
[--C-:B------:R-:W-:Y:S02]  /*a3a0*/  FFMA.FTZ R195, R195, c[0x0][0x2d0], -R215.reuse ;  /* 0x0000b400c3c37a23 */ /* 0x100fe400000108d7 */
[----:B------:R-:W-:Y:S04]  /*a3b0*/  FFMA.FTZ R196, R196, c[0x0][0x2d0], -R215 ;  /* 0x0000b400c4c47a23 */ /* 0x000fe800000108d7 */
[--C-:B------:R-:W-:Y:S01]  /*a3c0*/  FFMA.FTZ R197, R197, c[0x0][0x2d0], -R213.reuse ;  /* 0x0000b400c5c57a23 */ /* 0x100fe200000108d5 */
[----:B------:R-:W-:Y:S01]  /*a3d0*/  MUFU.EX2 R193, R193 ;  /* 0x000000c100c17308 */ /* 0x000fe20000000800 */
[----:B------:R-:W-:Y:S02]  /*a3e0*/  FFMA.FTZ R198, R198, c[0x0][0x2d0], -R213 ;  /* 0x0000b400c6c67a23 */ /* 0x000fe400000108d5 */
[C---:B------:R-:W-:Y:S02]  /*a3f0*/  FMUL.FTZ R123, R3.reuse, R123 ;  /* 0x0000007b037b7220 */ /* 0x040fe40000410000 */
[--C-:B------:R-:W-:Y:S02]  /*a400*/  FFMA.FTZ R148, R168, c[0x0][0x2d0], -R215.reuse ;  /* 0x0000b400a8947a23 */ /* 0x100fe400000108d7 */
[----:B------:R-:W-:Y:S02]  /*a410*/  FFMA.FTZ R152, R204, c[0x0][0x2d0], -R215 ;  /* 0x0000b400cc987a23 */ /* 0x000fe400000108d7 */
[----:B------:R-:W-:Y:S01]  /*a420*/  FFMA.FTZ R153, R200, c[0x0][0x2d0], -R213 ;  /* 0x0000b400c8997a23 */ /* 0x000fe200000108d5 */
[C---:B------:R-:W-:Y:S01]  /*a430*/  HMMA.16816.F32 R120, R176.reuse, R134, R120 ;  /* 0x00000086b078723c */ /* 0x040fe20000001878 */
[----:B------:R-:W5:Y:S02]  /*a440*/  MUFU.EX2 R194, R194 ;  /* 0x000000c200c27308 */ /* 0x000f640000000800 */
[----:B---3--:R-:W-:Y:S01]  /*a450*/  F2FP.PACK_AB R132, R192, R191 ;  /* 0x000000bfc084723e */ /* 0x008fe200000000ff */
[----:B------:R-:W-:Y:S02]  /*a460*/  FFMA.FTZ R190, R3, R183, R190 ;  /* 0x000000b703be7223 */ /* 0x000fe400000100be */
[--C-:B------:R-:W-:Y:S02]  /*a470*/  FFMA.FTZ R202, R202, c[0x0][0x2d0], -R215.reuse ;  /* 0x0000b400caca7a23 */ /* 0x100fe400000108d7 */
[C---:B----4-:R-:W-:Y:S03]  /*a480*/  HMMA.16816.F32 R124, R176.reuse, R140, R124 ;  /* 0x0000008cb07c723c */ /* 0x050fe6000000187c */
[----:B------:R-:W-:Y:S01]  /*a490*/  MUFU.EX2 R195, R195 ;  /* 0x000000c300c37308 */ /* 0x000fe20000000800 */
[----:B------:R-:W-:Y:S02]  /*a4a0*/  FADD.FTZ R190, R188, R190 ;  /* 0x000000bebcbe7221 */ /* 0x000fe40000010000 */
[----:B------:R-:W-:Y:S02]  /*a4b0*/  FFMA.FTZ R204, R203, c[0x0][0x2d0], -R215 ;  /* 0x0000b400cbcc7a23 */ /* 0x000fe400000108d7 */
[----:B------:R-:W-:Y:S01]  /*a4c0*/  HMMA.16816.F32 R128, R176, R142, R128 ;  /* 0x0000008eb080723c */ /* 0x000fe20000001880 */
[----:B------:R-:W3:Y:S03]  /*a4d0*/  LDSM.16.MT88.4 R140, [R241+0x900] ;  /* 0x00090000f18c783b */ /* 0x000ee60000004200 */
[----:B------:R-:W-:Y:S01]  /*a4e0*/  FADD.FTZ R185, R185, R190 ;  /* 0x000000beb9b97221 */ /* 0x000fe20000010000 */
[----:B------:R-:W4:Y:S01]  /*a4f0*/  MUFU.EX2 R196, R196 ;  /* 0x000000c400c47308 */ /* 0x000f220000000800 */
[----:B------:R-:W-:Y:S02]  /*a500*/  FFMA.FTZ R200, R201, c[0x0][0x2d0], -R213 ;  /* 0x0000b400c9c87a23 */ /* 0x000fe400000108d5 */
[----:B------:R-:W-:Y:S01]  /*a510*/  FADD.FTZ R185, R184, R185 ;  /* 0x000000b9b8b97221 */ /* 0x000fe20000010000 */
[C---:B-----5:R-:W-:Y:S03]  /*a520*/  F2FP.PACK_AB R133, R194.reuse, R193 ;  /* 0x000000c1c285723e */ /* 0x060fe600000000ff */
[----:B------:R-:W-:Y:S03]  /*a530*/  FADD.FTZ R185, R193, R185 ;  /* 0x000000b9c1b97221 */ /* 0x000fe60000010000 */
[----:B------:R-:W5:Y:S01]  /*a540*/  MUFU.EX2 R197, R197 ;  /* 0x000000c500c57308 */ /* 0x000f620000000800 */
[----:B------:R-:W-:Y:S02]  /*a550*/  FADD.FTZ R194, R194, R185 ;  /* 0x000000b9c2c27221 */ /* 0x000fe40000010000 */
[----:B--2---:R-:W-:Y:S07]  /*a560*/  FFMA.FTZ R214, R180, R158, R214 ;  /* 0x0000009eb4d67223 */ /* 0x004fee00000100d6 */
[----:B------:R-:W2:Y:S01]  /*a570*/  MUFU.EX2 R198, R198 ;  /* 0x000000c600c67308 */ /* 0x000ea20000000800 */
[----:B------:R-:W-:Y:S01]  /*a580*/  FADD.FTZ R214, R189, R214 ;  /* 0x000000d6bdd67221 */ /* 0x000fe20000010000 */
[----:B----4-:R-:W-:Y:S03]  /*a590*/  F2FP.PACK_AB R134, R196, R195 ;  /* 0x000000c3c486723e */ /* 0x010fe600000000ff */
[----:B------:R-:W-:Y:S04]  /*a5a0*/  FADD.FTZ R187, R187, R214 ;  /* 0x000000d6bbbb7221 */ /* 0x000fe80000010000 */
[----:B------:R-:W-:Y:S01]  /*a5b0*/  FADD.FTZ R186, R186, R187 ;  /* 0x000000bbbaba7221 */ /* 0x000fe20000010000 */
[----:B------:R4:W-:Y:S03]  /*a5c0*/  MUFU.EX2 R168, R148 ;  /* 0x0000009400a87308 */ /* 0x0009e60000000800 */
[----:B------:R-:W-:Y:S02]  /*a5d0*/  FADD.FTZ R186, R191, R186 ;  /* 0x000000babfba7221 */ /* 0x000fe40000010000 */
[----:B-----5:R-:W-:Y:S02]  /*a5e0*/  FADD.FTZ R194, R197, R194 ;  /* 0x000000c2c5c27221 */ /* 0x020fe40000010000 */
[----:B------:R-:W-:Y:S03]  /*a5f0*/  FADD.FTZ R186, R192, R186 ;  /* 0x000000bac0ba7221 */ /* 0x000fe60000010000 */
[----:B------:R-:W-:Y:S01]  /*a600*/  MUFU.EX2 R203, R152 ;  /* 0x0000009800cb7308 */ /* 0x000fe20000000800 */
[----:B------:R-:W-:Y:S01]  /*a610*/  FADD.FTZ R195, R195, R186 ;  /* 0x000000bac3c37221 */ /* 0x000fe20000010000 */
[C---:B--2---:R-:W-:Y:S01]  /*a620*/  F2FP.PACK_AB R135, R198.reuse, R197 ;  /* 0x000000c5c687723e */ /* 0x044fe200000000ff */
[----:B------:R-:W-:Y:S07]  /*a630*/  FADD.FTZ R198, R198, R194 ;  /* 0x000000c2c6c67221 */ /* 0x000fee0000010000 */
[----:B------:R-:W2:Y:S01]  /*a640*/  MUFU.EX2 R202, R202 ;  /* 0x000000ca00ca7308 */ /* 0x000ea20000000800 */
[C---:B-1----:R-:W-:Y:S05]  /*a650*/  HMMA.16816.F32 R4, R132.reuse, R136, R4 ;  /* 0x000000888404723c */ /* 0x042fea0000001804 */
[----:B----4-:R-:W-:Y:S03]  /*a660*/  FFMA.FTZ R148, R170, c[0x0][0x2d0], -R213 ;  /* 0x0000b400aa947a23 */ /* 0x010fe600000108d5 */
[C---:B------:R-:W-:Y:S01]  /*a670*/  HMMA.16816.F32 R8, R132.reuse, R138, R8 ;  /* 0x0000008a8408723c */ /* 0x040fe20000001808 */
[----:B------:R-:W1:Y:S01]  /*a680*/  LDSM.16.MT88.4 R136, [R240+0x900] ;  /* 0x00090000f088783b */ /* 0x000e620000004200 */
[----:B------:R4:W-:Y:S06]  /*a690*/  MUFU.EX2 R170, R148 ;  /* 0x0000009400aa7308 */ /* 0x0009ec0000000800 */
[C---:B------:R-:W-:Y:S04]  /*a6a0*/  HMMA.16816.F32 R12, R132.reuse, R144, R12 ;  /* 0x00000090840c723c */ /* 0x040fe8000000180c */
[----:B------:R-:W-:Y:S01]  /*a6b0*/  MUFU.EX2 R201, R153 ;  /* 0x0000009900c97308 */ /* 0x000fe20000000800 */
[----:B--2---:R-:W-:Y:S03]  /*a6c0*/  F2FP.PACK_AB R180, R202, R203 ;  /* 0x000000cbcab4723e */ /* 0x004fe600000000ff */
[C---:B------:R-:W-:Y:S01]  /*a6d0*/  HMMA.16816.F32 R16, R132.reuse, R146, R16 ;  /* 0x000000928410723c */ /* 0x040fe20000001810 */
[----:B------:R-:W2:Y:S05]  /*a6e0*/  LDSM.16.MT88.4 R144, [R247+0x3900] ;  /* 0x00390000f790783b */ /* 0x000eaa0000004200 */
[----:B------:R-:W-:Y:S02]  /*a6f0*/  MUFU.EX2 R200, R200 ;  /* 0x000000c800c87308 */ /* 0x000fe40000000800 */
[C---:B---3--:R-:W-:Y:S04]  /*a700*/  HMMA.16816.F32 R20, R132.reuse, R140, R20 ;  /* 0x0000008c8414723c */ /* 0x048fe80000001814 */
[--C-:B----4-:R-:W-:Y:S04]  /*a710*/  FFMA.FTZ R148, R171, c[0x0][0x2d0], -R215.reuse ;  /* 0x0000b400ab947a23 */ /* 0x110fe800000108d7 */
[C---:B------:R-:W-:Y:S01]  /*a720*/  HMMA.16816.F32 R24, R132.reuse, R142, R24 ;  /* 0x0000008e8418723c */ /* 0x040fe20000001818 */
[----:B------:R-:W3:Y:S01]  /*a730*/  LDSM.16.MT88.4 R140, [R242+0x3900] ;  /* 0x00390000f28c783b */ /* 0x000ee20000004200 */
[----:B------:R4:W-:Y:S06]  /*a740*/  MUFU.EX2 R171, R148 ;  /* 0x0000009400ab7308 */ /* 0x0009ec0000000800 */
[C---:B-1----:R-:W-:Y:S04]  /*a750*/  HMMA.16816.F32 R28, R132.reuse, R136, R28 ;  /* 0x00000088841c723c */ /* 0x042fe8000000181c */
[----:B------:R-:W-:Y:S04]  /*a760*/  MUFU.EX2 R204, R204 ;  /* 0x000000cc00cc7308 */ /* 0x000fe80000000800 */
[C---:B------:R-:W-:Y:S01]  /*a770*/  HMMA.16816.F32 R32, R132.reuse, R138, R32 ;  /* 0x0000008a8420723c */ /* 0x040fe20000001820 */
[----:B------:R-:W1:Y:S07]  /*a780*/  LDSM.16.MT88.4 R136, [R241+0x3900] ;  /* 0x00390000f188783b */ /* 0x000e6e0000004200 */
[C---:B--2---:R-:W-:Y:S04]  /*a790*/  HMMA.16816.F32 R36, R132.reuse, R144, R36 ;  /* 0x000000908424723c */ /* 0x044fe80000001824 */
[--C-:B----4-:R-:W-:Y:S04]  /*a7a0*/  FFMA.FTZ R148, R167, c[0x0][0x2d0], -R215.reuse ;  /* 0x0000b400a7947a23 */ /* 0x110fe800000108d7 */
        /* <DEDUP_REMOVED lines=20> */
[C---:B---3--:R-:W-:Y:S07]  /*a8f0*/  HMMA.16816.F32 R92, R132.reuse, R140, R92 ;  /* 0x0000008c845c723c */ /* 0x048fee000000185c */
[----:B------:R-:W-:Y:S01]  /*a900*/  FFMA.FTZ R140, R163, c[0x0][0x2d0], -R215 ;  /* 0x0000b400a38c7a23 */ /* 0x000fe200000108d7 */
[C---:B------:R-:W-:Y:S01]  /*a910*/  HMMA.16816.F32 R96, R132.reuse, R142, R96 ;  /* 0x0000008e8460723c */ /* 0x040fe20000001860 */
[----:B------:R3:W-:Y:S07]  /*a920*/  MUFU.EX2 R163, R148 ;  /* 0x0000009400a37308 */ /* 0x0007ee0000000800 */
[C---:B-1----:R-:W-:Y:S03]  /*a930*/  HMMA.16816.F32 R100, R132.reuse, R136, R100 ;  /* 0x000000888464723c */ /* 0x042fe60000001864 */
[----:B------:R1:W4:Y:S04]  /*a940*/  MUFU.EX2 R178, R140 ;  /* 0x0000008c00b27308 */ /* 0x0003280000000800 */
[--C-:B------:R-:W-:Y:S01]  /*a950*/  FFMA.FTZ R136, R169, c[0x0][0x2d0], -R213.reuse ;  /* 0x0000b400a9887a23 */ /* 0x100fe200000108d5 */
[C---:B------:R-:W-:Y:S05]  /*a960*/  HMMA.16816.F32 R104, R132.reuse, R138, R104 ;  /* 0x0000008a8468723c */ /* 0x040fea0000001868 */
[----:B------:R5:W5:Y:S03]  /*a970*/  MUFU.EX2 R169, R136 ;  /* 0x0000008800a97308 */ /* 0x000b660000000800 */
[C---:B--2---:R-:W-:Y:S04]  /*a980*/  HMMA.16816.F32 R108, R132.reuse, R144, R108 ;  /* 0x00000090846c723c */ /* 0x044fe8000000186c */
[----:B---3--:R-:W-:Y:S03]  /*a990*/  FFMA.FTZ R148, R165, c[0x0][0x2d0], -R213 ;  /* 0x0000b400a5947a23 */ /* 0x008fe600000108d5 */
[----:B------:R-:W-:Y:S01]  /*a9a0*/  FFMA.FTZ R144, R162, c[0x0][0x2d0], -R215 ;  /* 0x0000b400a2907a23 */ /* 0x000fe200000108d7 */
[C---:B------:R-:W-:Y:S01]  /*a9b0*/  HMMA.16816.F32 R112, R132.reuse, R146, R112 ;  /* 0x000000928470723c */ /* 0x040fe20000001870 */
[----:B------:R2:W-:Y:S01]  /*a9c0*/  MUFU.EX2 R154, R148 ;  /* 0x00000094009a7308 */ /* 0x0005e20000000800 */
[----:B-1----:R-:W1:Y:S02]  /*a9d0*/  LDSM.16.MT88.4 R140, [R241+0x9900] ;  /* 0x00990000f18c783b */ /* 0x002e640000004200 */
[-C--:B----4-:R-:W-:Y:S07]  /*a9e0*/  MOV R3, R178.reuse ;  /* 0x000000b200037202 */ /* 0x090fee0000000f00 */
[----:B------:R3:W4:Y:S01]  /*a9f0*/  MUFU.EX2 R177, R144 ;  /* 0x0000009000b17308 */ /* 0x0007220000000800 */
[----:B-----5:R-:W5:Y:S01]  /*aa00*/  LDSM.16.MT88.4 R136, [R240+0x9900] ;  /* 0x00990000f088783b */ /* 0x020f620000004200 */
[--C-:B--2---:R-:W-:Y:S02]  /*aa10*/  FFMA.FTZ R148, R164, c[0x0][0x2d0], -R213.reuse ;  /* 0x0000b400a4947a23 */ /* 0x104fe400000108d5 */
[--C-:B---3--:R-:W-:Y:S06]  /*aa20*/  FFMA.FTZ R144, R161, c[0x0][0x2d0], -R213.reuse ;  /* 0x0000b400a1907a23 */ /* 0x108fec00000108d5 */
[----:B------:R2:W-:Y:S01]  /*aa30*/  MUFU.EX2 R176, R144 ;  /* 0x0000009000b07308 */ /* 0x0005e20000000800 */
[C---:B-1----:R-:W-:Y:S07]  /*aa40*/  HMMA.16816.F32 R116, R132.reuse, R140, R116 ;  /* 0x0000008c8474723c */ /* 0x042fee0000001874 */
[----:B------:R-:W-:Y:S01]  /*aa50*/  FFMA.FTZ R140, R160, c[0x0][0x2d0], -R213 ;  /* 0x0000b400a08c7a23 */ /* 0x000fe200000108d5 */
[C---:B------:R-:W-:Y:S01]  /*aa60*/  HMMA.16816.F32 R120, R132.reuse, R142, R120 ;  /* 0x0000008e8478723c */ /* 0x040fe20000001878 */
[----:B------:R1:W3:Y:S07]  /*aa70*/  MUFU.EX2 R160, R148 ;  /* 0x0000009400a07308 */ /* 0x0002ee0000000800 */
[C---:B-----5:R-:W-:Y:S03]  /*aa80*/  HMMA.16816.F32 R124, R132.reuse, R136, R124 ;  /* 0x00000088847c723c */ /* 0x060fe6000000187c */
[----:B------:R5:W5:Y:S01]  /*aa90*/  MUFU.EX2 R162, R140 ;  /* 0x0000008c00a27308 */ /* 0x000b620000000800 */
[----:B--2---:R-:W2:Y:S04]  /*aaa0*/  LDSM.16.MT88.4 R144, [R247+0x1100] ;  /* 0x00110000f790783b */ /* 0x004ea80000004200 */
[----:B------:R-:W-:Y:S04]  /*aab0*/  HMMA.16816.F32 R128, R132, R138, R128 ;  /* 0x0000008a8480723c */ /* 0x000fe80000001880 */
[----:B------:R-:W-:Y:S03]  /*aac0*/  LDSM.16.MT88.4 R136, [R241+0x1100] ;  /* 0x00110000f188783b */ /* 0x000fe60000004200 */
[----:B------:R-:W-:Y:S02]  /*aad0*/  F2FP.PACK_AB R132, R168, R178 ;  /* 0x000000b2a884723e */ /* 0x000fe400000000ff */
[----:B------:R-:W-:Y:S03]  /*aae0*/  F2FP.PACK_AB R133, R170, R169 ;  /* 0x000000a9aa85723e */ /* 0x000fe600000000ff */
[----:B----4-:R-:W-:Y:S01]  /*aaf0*/  F2FP.PACK_AB R134, R177, R171 ;  /* 0x000000abb186723e */ /* 0x010fe200000000ff */
[----:B-1----:R-:W-:Y:S01]  /*ab00*/  FFMA.FTZ R148, R174, c[0x0][0x2d0], -R215 ;  /* 0x0000b400ae947a23 */ /* 0x002fe200000108d7 */
[----:B---3--:R-:W-:Y:S03]  /*ab10*/  MOV R187, R160 ;  /* 0x000000a000bb7202 */ /* 0x008fe60000000f00 */
[----:B------:R1:W-:Y:S01]  /*ab20*/  MUFU.EX2 R157, R148 ;  /* 0x00000094009d7308 */ /* 0x0003e20000000800 */
[----:B-----5:R-:W3:Y:S01]  /*ab30*/  LDSM.16.MT88.4 R140, [R242+0x1100] ;  /* 0x00110000f28c783b */ /* 0x020ee20000004200 */
[----:B------:R-:W-:Y:S07]  /*ab40*/  F2FP.PACK_AB R135, R162, R176 ;  /* 0x000000b0a287723e */ /* 0x000fee00000000ff */
[C---:B--2---:R-:W-:Y:S03]  /*ab50*/  HMMA.16816.F32 R4, R132.reuse, R144, R4 ;  /* 0x000000908404723c */ /* 0x044fe60000001804 */
[----:B-1----:R-:W-:Y:S05]  /*ab60*/  FFMA.FTZ R148, R172, c[0x0][0x2d0], -R213 ;  /* 0x0000b400ac947a23 */ /* 0x002fea00000108d5 */
[C---:B------:R-:W-:Y:S01]  /*ab70*/  HMMA.16816.F32 R8, R132.reuse, R146, R8 ;  /* 0x000000928408723c */ /* 0x040fe20000001808 */
[----:B------:R-:W1:Y:S01]  /*ab80*/  LDSM.16.MT88.4 R144, [R240+0x1100] ;  /* 0x00110000f090783b */ /* 0x000e620000004200 */
[----:B------:R-:W2:Y:S06]  /*ab90*/  MUFU.EX2 R156, R148 ;  /* 0x00000094009c7308 */ /* 0x000eac0000000800 */
[C---:B---3--:R-:W-:Y:S08]  /*aba0*/  HMMA.16816.F32 R12, R132.reuse, R140, R12 ;  /* 0x0000008c840c723c */ /* 0x048ff0000000180c */
[C---:B------:R-:W-:Y:S01]  /*abb0*/  HMMA.16816.F32 R16, R132.reuse, R142, R16 ;  /* 0x0000008e8410723c */ /* 0x040fe20000001810 */
[----:B------:R-:W3:Y:S03]  /*abc0*/  LDSM.16.MT88.4 R140, [R247+0x4100] ;  /* 0x00410000f78c783b */ /* 0x000ee60000004200 */
[----:B--2---:R-:W-:Y:S04]  /*abd0*/  MOV R189, R156 ;  /* 0x0000009c00bd7202 */ /* 0x004fe80000000f00 */
[C---:B------:R-:W-:Y:S01]  /*abe0*/  HMMA.16816.F32 R20, R132.reuse, R136, R20 ;  /* 0x000000888414723c */ /* 0x040fe20000001814 */
[----:B------:R-:W-:Y:S07]  /*abf0*/  LDSM.16.MT88.4 R148, [R241+0x2100] ;  /* 0x00210000f194783b */ /* 0x000fee0000004200 */
        /* <DEDUP_REMOVED lines=26> */
[C---:B--2---:R-:W-:Y:S07]  /*ada0*/  HMMA.16816.F32 R92, R132.reuse, R136, R92 ;  /* 0x00000088845c723c */ /* 0x044fee000000185c */
[--C-:B------:R-:W-:Y:S01]  /*adb0*/  FFMA.FTZ R136, R166, c[0x0][0x2d0], -R215.reuse ;  /* 0x0000b400a6887a23 */ /* 0x100fe200000108d7 */
[C---:B------:R-:W-:Y:S01]  /*adc0*/  HMMA.16816.F32 R96, R132.reuse, R138, R96 ;  /* 0x0000008a8460723c */ /* 0x040fe20000001860 */
[----:B------:R-:W-:Y:S02]  /*add0*/  LDSM.16.MT88.4 R164, [R242+0x2900] ;  /* 0x00290000f2a4783b */ /* 0x000fe40000004200 */
[----:B------:R2:W-:Y:S05]  /*ade0*/  MUFU.EX2 R155, R136 ;  /* 0x00000088009b7308 */ /* 0x0005ea0000000800 */
[C---:B-1----:R-:W-:Y:S07]  /*adf0*/  HMMA.16816.F32 R100, R132.reuse, R144, R100 ;  /* 0x000000908464723c */ /* 0x042fee0000001864 */
[--C-:B------:R-:W-:Y:S01]  /*ae00*/  FFMA.FTZ R144, R175, c[0x0][0x2d0], -R215.reuse ;  /* 0x0000b400af907a23 */ /* 0x100fe200000108d7 */
[C---:B------:R-:W-:Y:S03]  /*ae10*/  HMMA.16816.F32 R104, R132.reuse, R146, R104 ;  /* 0x000000928468723c */ /* 0x040fe60000001868 */
[----:B------:R1:W4:Y:S01]  /*ae20*/  MUFU.EX2 R161, R144 ;  /* 0x0000009000a17308 */ /* 0x0003220000000800 */
[----:B------:R-:W-:Y:S02]  /*ae30*/  FFMA.FTZ R215, R211, c[0x0][0x2d0], -R215 ;  /* 0x0000b400d3d77a23 */ /* 0x000fe400000108d7 */
[--C-:B------:R-:W-:Y:S01]  /*ae40*/  FFMA.FTZ R211, R182, c[0x0][0x2d0], -R213.reuse ;  /* 0x0000b400b6d37a23 */ /* 0x100fe200000108d5 */
[----:B------:R-:W-:Y:S01]  /*ae50*/  MOV R182, R157 ;  /* 0x0000009d00b67202 */ /* 0x000fe20000000f00 */
[C---:B---3--:R-:W-:Y:S01]  /*ae60*/  HMMA.16816.F32 R108, R132.reuse, R140, R108 ;  /* 0x0000008c846c723c */ /* 0x048fe2000000186c */
[----:B--2---:R-:W2:Y:S03]  /*ae70*/  LDSM.16.MT88.4 R136, [R241+0xa100] ;  /* 0x00a10000f188783b */ /* 0x004ea60000004200 */
[----:B------:R-:W-:Y:S01]  /*ae80*/  MOV R188, R182 ;  /* 0x000000b600bc7202 */ /* 0x000fe20000000f00 */
[----:B------:R-:W3:Y:S02]  /*ae90*/  MUFU.EX2 R215, R215 ;  /* 0x000000d700d77308 */ /* 0x000ee40000000800 */
[--C-:B------:R-:W-:Y:S01]  /*aea0*/  FFMA.FTZ R140, R173, c[0x0][0x2d0], -R213.reuse ;  /* 0x0000b400ad8c7a23 */ /* 0x100fe200000108d5 */
[C---:B------:R-:W-:Y:S01]  /*aeb0*/  HMMA.16816.F32 R112, R132.reuse, R142, R112 ;  /* 0x0000008e8470723c */ /* 0x040fe20000001870 */
[----:B------:R-:W-:Y:S03]  /*aec0*/  LDSM.16.MT88.4 R172, [R247+0x2900] ;  /* 0x00290000f7ac783b */ /* 0x000fe60000004200 */
[----:B------:R-:W-:Y:S01]  /*aed0*/  FFMA.FTZ R213, R181, c[0x0][0x2d0], -R213 ;  /* 0x0000b400b5d57a23 */ /* 0x000fe200000108d5 */
[----:B------:R-:W-:Y:S02]  /*aee0*/  F2FP.PACK_AB R181, R200, R201 ;  /* 0x000000c9c8b5723e */ /* 0x000fe400000000ff */
[----:B------:R5:W5:Y:S02]  /*aef0*/  MUFU.EX2 R179, R140 ;  /* 0x0000008c00b37308 */ /* 0x000b640000000800 */
[----:B-1----:R-:W1:Y:S03]  /*af00*/  LDSM.16.MT88.4 R144, [R240+0xa100] ;  /* 0x00a10000f090783b */ /* 0x002e660000004200 */
[----:B----4-:R-:W-:Y:S05]  /*af10*/  MOV R190, R161 ;  /* 0x000000a100be7202 */ /* 0x010fea0000000f00 */
[----:B------:R-:W-:Y:S01]  /*af20*/  MUFU.EX2 R211, R211 ;  /* 0x000000d300d37308 */ /* 0x000fe20000000800 */
[----:B---3--:R-:W-:Y:S09]  /*af30*/  F2FP.PACK_AB R182, R215, R204 ;  /* 0x000000ccd7b6723e */ /* 0x008ff200000000ff */
[----:B------:R-:W3:Y:S01]  /*af40*/  MUFU.EX2 R213, R213 ;  /* 0x000000d500d57308 */ /* 0x000ee20000000800 */
[----:B-----5:R-:W4:Y:S01]  /*af50*/  LDSM.16.MT88.4 R140, [R247+0x1900] ;  /* 0x00190000f78c783b */ /* 0x020f220000004200 */
[----:B------:R-:W-:Y:S01]  /*af60*/  MOV R214, R179 ;  /* 0x000000b300d67202 */ /* 0x000fe20000000f00 */
[C---:B--2---:R-:W-:Y:S08]  /*af70*/  HMMA.16816.F32 R116, R132.reuse, R136, R116 ;  /* 0x000000888474723c */ /* 0x044ff00000001874 */
[C---:B------:R-:W-:Y:S01]  /*af80*/  HMMA.16816.F32 R120, R132.reuse, R138, R120 ;  /* 0x0000008a8478723c */ /* 0x040fe20000001878 */
[----:B------:R-:W2:Y:S07]  /*af90*/  LDSM.16.MT88.4 R136, [R242+0x1900] ;  /* 0x00190000f288783b */ /* 0x000eae0000004200 */
[C---:B-1----:R-:W-:Y:S04]  /*afa0*/  HMMA.16816.F32 R124, R132.reuse, R144, R124 ;  /* 0x00000090847c723c */ /* 0x042fe8000000187c */
[----:B---3--:R-:W-:Y:S04]  /*afb0*/  F2FP.PACK_AB R183, R213, R211 ;  /* 0x000000d3d5b7723e */ /* 0x008fe800000000ff */
[----:B------:R-:W-:Y:S01]  /*afc0*/  HMMA.16816.F32 R128, R132, R146, R128 ;  /* 0x000000928480723c */ /* 0x000fe20000001880 */
[----:B------:R-:W1:Y:S06]  /*afd0*/  LDSM.16.MT88.4 R144, [R241+0x1900] ;  /* 0x00190000f190783b */ /* 0x000e6c0000004200 */
[----:B------:R-:W-:Y:S02]  /*afe0*/  F2FP.PACK_AB R134, R157, R161 ;  /* 0x000000a19d86723e */ /* 0x000fe400000000ff */
[----:B------:R-:W-:Y:S02]  /*aff0*/  F2FP.PACK_AB R135, R156, R179 ;  /* 0x000000b39c87723e */ /* 0x000fe400000000ff */
[----:B------:R-:W-:Y:S01]  /*b000*/  LDSM.16.MT88.4 R156, [R241+0x2900] ;  /* 0x00290000f19c783b */ /* 0x000fe20000004200 */
[----:B------:R-:W-:Y:S02]  /*b010*/  F2FP.PACK_AB R132, R155, R163 ;  /* 0x000000a39b84723e */ /* 0x000fe400000000ff */
[----:B------:R-:W-:Y:S07]  /*b020*/  F2FP.PACK_AB R133, R160, R154 ;  /* 0x0000009aa085723e */ /* 0x000fee00000000ff */
[C---:B----4-:R-:W-:Y:S08]  /*b030*/  HMMA.16816.F32 R4, R132.reuse, R140, R4 ;  /* 0x0000008c8404723c */ /* 0x050ff00000001804 */
        /* <DEDUP_REMOVED lines=45> */
[----:B------:R-:W-:Y:S01]  /*b310*/  HMMA.16816.F32 R128, R132, R142, R128 ;  /* 0x0000008e8480723c */ /* 0x000fe20000001880 */
[----:B------:R-:W3:Y:S06]  /*b320*/  LDSM.16.MT88.4 R140, [R240+0x2100] ;  /* 0x00210000f08c783b */ /* 0x000eec0000004200 */
[----:B------:R-:W-:Y:S02]  /*b330*/  F2FP.PACK_AB R132, R212, R210 ;  /* 0x000000d2d484723e */ /* 0x000fe400000000ff */
[----:B------:R-:W-:Y:S03]  /*b340*/  F2FP.PACK_AB R133, R208, R206 ;  /* 0x000000ced085723e */ /* 0x000fe600000000ff */
[----:B------:R-:W-:Y:S02]  /*b350*/  F2FP.PACK_AB R134, R207, R209 ;  /* 0x000000d1cf86723e */ /* 0x000fe400000000ff */
[----:B------:R-:W-:Y:S07]  /*b360*/  F2FP.PACK_AB R135, R199, R205 ;  /* 0x000000cdc787723e */ /* 0x000fee00000000ff */
[C---:B--2---:R-:W-:Y:S08]  /*b370*/  HMMA.16816.F32 R4, R132.reuse, R136, R4 ;  /* 0x000000888404723c */ /* 0x044ff00000001804 */
[C---:B------:R-:W-:Y:S01]  /*b380*/  HMMA.16816.F32 R8, R132.reuse, R138, R8 ;  /* 0x0000008a8408723c */ /* 0x040fe20000001808 */
[----:B------:R-:W2:Y:S07]  /*b390*/  LDSM.16.MT88.4 R136, [R247+0x5100] ;  /* 0x00510000f788783b */ /* 0x000eae0000004200 */
[C---:B-1----:R-:W-:Y:S08]  /*b3a0*/  HMMA.16816.F32 R12, R132.reuse, R144, R12 ;  /* 0x00000090840c723c */ /* 0x042ff0000000180c */
[C---:B------:R-:W-:Y:S01]  /*b3b0*/  HMMA.16816.F32 R16, R132.reuse, R146, R16 ;  /* 0x000000928410723c */ /* 0x040fe20000001810 */
[----:B------:R-:W1:Y:S07]  /*b3c0*/  LDSM.16.MT88.4 R144, [R242+0x5100] ;  /* 0x00510000f290783b */ /* 0x000e6e0000004200 */
[C---:B------:R-:W-:Y:S08]  /*b3d0*/  HMMA.16816.F32 R20, R132.reuse, R148, R20 ;  /* 0x000000948414723c */ /* 0x040ff00000001814 */
[C---:B------:R-:W-:Y:S01]  /*b3e0*/  HMMA.16816.F32 R24, R132.reuse, R150, R24 ;  /* 0x000000968418723c */ /* 0x040fe20000001818 */
[----:B------:R-:W4:Y:S07]  /*b3f0*/  LDSM.16.MT88.4 R148, [R241+0x5100] ;  /* 0x00510000f194783b */ /* 0x000f2e0000004200 */
        /* <DEDUP_REMOVED lines=9> */
[C---:B----4-:R-:W-:Y:S08]  /*b490*/  HMMA.16816.F32 R52, R132.reuse, R148, R52 ;  /* 0x000000948434723c */ /* 0x050ff00000001834 */
        /* <DEDUP_REMOVED lines=19> */
[----:B------:R-:W-:Y:S07]  /*b5d0*/  LDSM.16.MT88.4 R136, [R247+0x5900] ;  /* 0x00590000f788783b */ /* 0x000fee0000004200 */
[C---:B-1----:R-:W-:Y:S07]  /*b5e0*/  HMMA.16816.F32 R108, R132.reuse, R144, R108 ;  /* 0x00000090846c723c */ /* 0x042fee000000186c */
[----:B------:R-:W-:Y:S01]  /*b5f0*/  MOV R144, R171 ;  /* 0x000000ab00907202 */ /* 0x000fe20000000f00 */
[C---:B------:R-:W-:Y:S04]  /*b600*/  HMMA.16816.F32 R112, R132.reuse, R146, R112 ;  /* 0x000000928470723c */ /* 0x040fe80000001870 */
[----:B------:R-:W-:Y:S03]  /*b610*/  MOV R145, R170 ;  /* 0x000000aa00917202 */ /* 0x000fe60000000f00 */
[----:B------:R-:W-:Y:S01]  /*b620*/  MOV R146, R177 ;  /* 0x000000b100927202 */ /* 0x000fe20000000f00 */
[C---:B----4-:R-:W-:Y:S04]  /*b630*/  HMMA.16816.F32 R116, R132.reuse, R148, R116 ;  /* 0x000000948474723c */ /* 0x050fe80000001874 */
[----:B------:R-:W-:Y:S04]  /*b640*/  MOV R147, R176 ;  /* 0x000000b000937202 */ /* 0x000fe80000000f00 */
[C---:B------:R-:W-:Y:S01]  /*b650*/  HMMA.16816.F32 R120, R132.reuse, R150, R120 ;  /* 0x000000968478723c */ /* 0x040fe20000001878 */
[----:B------:R-:W1:Y:S07]  /*b660*/  LDSM.16.MT88.4 R148, [R240+0x2900] ;  /* 0x00290000f094783b */ /* 0x000e6e0000004200 */
[C---:B---3--:R-:W-:Y:S07]  /*b670*/  HMMA.16816.F32 R124, R132.reuse, R140, R124 ;  /* 0x0000008c847c723c */ /* 0x048fee000000187c */
[----:B------:R-:W-:Y:S01]  /*b680*/  MOV R141, R169 ;  /* 0x000000a9008d7202 */ /* 0x000fe20000000f00 */
[----:B------:R-:W-:Y:S01]  /*b690*/  HMMA.16816.F32 R128, R132, R142, R128 ;  /* 0x0000008e8480723c */ /* 0x000fe20000001880 */
[----:B------:R-:W2:Y:S03]  /*b6a0*/  LDSM.16.MT88.4 R132, [R242+0x5900] ;  /* 0x00590000f284783b */ /* 0x000ea60000004200 */
[----:B------:R-:W-:Y:S03]  /*b6b0*/  MOV R140, R168 ;  /* 0x000000a8008c7202 */ /* 0x000fe60000000f00 */
[----:B------:R-:W-:Y:S01]  /*b6c0*/  MOV R142, R163 ;  /* 0x000000a3008e7202 */ /* 0x000fe20000000f00 */
[C---:B------:R-:W-:Y:S01]  /*b6d0*/  HMMA.16816.F32 R176, R180.reuse, R172, R4 ;  /* 0x000000acb4b0723c */ /* 0x040fe20000001804 */
[----:B------:R-:W3:Y:S04]  /*b6e0*/  LDSM.16.MT88.4 R4, [R241+0x5900] ;  /* 0x00590000f104783b */ /* 0x000ee80000004200 */
[----:B------:R-:W-:Y:S03]  /*b6f0*/  MOV R143, R162 ;  /* 0x000000a2008f7202 */ /* 0x000fe60000000f00 */
[C---:B------:R-:W-:Y:S07]  /*b700*/  HMMA.16816.F32 R172, R180.reuse, R174, R8 ;  /* 0x000000aeb4ac723c */ /* 0x040fee0000001808 */
[----:B------:R-:W-:Y:S01]  /*b710*/  MOV R10, R155 ;  /* 0x0000009b000a7202 */ /* 0x000fe20000000f00 */
[C---:B------:R-:W-:Y:S01]  /*b720*/  HMMA.16816.F32 R168, R180.reuse, R164, R12 ;  /* 0x000000a4b4a8723c */ /* 0x040fe2000000180c */
[----:B------:R-:W-:Y:S03]  /*b730*/  LDSM.16.MT88.4 R12, [R247+0x8900] ;  /* 0x00890000f70c783b */ /* 0x000fe60000004200 */
[----:B------:R-:W-:Y:S04]  /*b740*/  MOV R11, R154 ;  /* 0x0000009a000b7202 */ /* 0x000fe80000000f00 */
[C---:B------:R-:W-:Y:S01]  /*b750*/  HMMA.16816.F32 R164, R180.reuse, R166, R16 ;  /* 0x000000a6b4a4723c */ /* 0x040fe20000001810 */
[----:B------:R-:W-:Y:S07]  /*b760*/  LDSM.16.MT88.4 R16, [R242+0x8900] ;  /* 0x00890000f210783b */ /* 0x000fee0000004200 */
[C---:B------:R-:W-:Y:S01]  /*b770*/  HMMA.16816.F32 R160, R180.reuse, R156, R20 ;  /* 0x0000009cb4a0723c */ /* 0x040fe20000001814 */
[----:B------:R-:W-:Y:S07]  /*b780*/  LDSM.16.MT88.4 R20, [R241+0x8900] ;  /* 0x00890000f114783b */ /* 0x000fee0000004200 */
[C---:B------:R-:W-:Y:S01]  /*b790*/  HMMA.16816.F32 R156, R180.reuse, R158, R24 ;  /* 0x0000009eb49c723c */ /* 0x040fe20000001818 */
[----:B------:R-:W-:Y:S07]  /*b7a0*/  LDSM.16.MT88.4 R24, [R240+0x8900] ;  /* 0x00890000f018783b */ /* 0x000fee0000004200 */
[C---:B-1----:R-:W-:Y:S07]  /*b7b0*/  HMMA.16816.F32 R152, R180.reuse, R148, R28 ;  /* 0x00000094b498723c */ /* 0x042fee000000181c */
[----:B------:R-:W-:Y:S01]  /*b7c0*/  MOV R31, R10 ;  /* 0x0000000a001f7202 */ /* 0x000fe20000000f00 */
[C---:B------:R-:W-:Y:S04]  /*b7d0*/  HMMA.16816.F32 R148, R180.reuse, R150, R32 ;  /* 0x00000096b494723c */ /* 0x040fe80000001820 */
[----:B------:R-:W-:Y:S02]  /*b7e0*/  MOV R30, R11 ;  /* 0x0000000b001e7202 */ /* 0x000fe40000000f00 */
[----:B------:R-:W-:Y:S01]  /*b7f0*/  MOV R29, R142 ;  /* 0x0000008e001d7202 */ /* 0x000fe20000000f00 */
[----:B------:R-:W1:Y:S01]  /*b800*/  LDSM.16.MT88.4 R8, [R240+0x5900] ;  /* 0x00590000f008783b */ /* 0x000e620000004200 */
[----:B------:R-:W-:Y:S04]  /*b810*/  MOV R35, R146 ;  /* 0x0000009200237202 */ /* 0x000fe80000000f00 */
[----:B------:R-:W-:Y:S02]  /*b820*/  MOV R34, R147 ;  /* 0x0000009300227202 */ /* 0x000fe40000000f00 */
[----:B------:R-:W-:Y:S02]  /*b830*/  MOV R33, R144 ;  /* 0x0000009000217202 */ /* 0x000fe40000000f00 */
[----:B------:R-:W-:Y:S02]  /*b840*/  MOV R32, R145 ;  /* 0x0000009100207202 */ /* 0x000fe40000000f00 */
[C---:B------:R-:W-:Y:S03]  /*b850*/  HMMA.16816.F32 R144, R180.reuse, R136, R36 ;  /* 0x00000088b490723c */ /* 0x040fe60000001824 */
[----:B------:R-:W-:Y:S04]  /*b860*/  MOV R28, R143 ;  /* 0x0000008f001c7202 */ /* 0x000fe80000000f00 */
[----:B------:R-:W-:Y:S02]  /*b870*/  MOV R39, R140 ;  /* 0x0000008c00277202 */ /* 0x000fe40000000f00 */
[----:B------:R-:W-:Y:S02]  /*b880*/  MOV R38, R141 ;  /* 0x0000008d00267202 */ /* 0x000fe40000000f00 */
[C---:B------:R-:W-:Y:S03]  /*b890*/  HMMA.16816.F32 R140, R180.reuse, R138, R40 ;  /* 0x0000008ab48c723c */ /* 0x040fe60000001828 */
[----:B------:R-:W-:Y:S01]  /*b8a0*/  FADD.FTZ R198, R38, R198 ;  /* 0x000000c626c67221 */ /* 0x000fe20000010000 */
[----:B------:R-:W-:Y:S01]  /*b8b0*/  MOV R37, R3 ;  /* 0x0000000300257202 */ /* 0x000fe20000000f00 */
[----:B------:R-:W-:Y:S03]  /*b8c0*/  FADD.FTZ R3, R196, R195 ;  /* 0x000000c3c4037221 */ /* 0x000fe60000010000 */
[C---:B--2---:R-:W-:Y:S04]  /*b8d0*/  HMMA.16816.F32 R136, R180.reuse, R132, R44 ;  /* 0x00000084b488723c */ /* 0x044fe8000000182c */
[----:B------:R-:W-:Y:S04]  /*b8e0*/  FADD.FTZ R3, R37, R3 ;  /* 0x0000000325037221 */ /* 0x000fe80000010000 */
[C---:B------:R-:W-:Y:S08]  /*b8f0*/  HMMA.16816.F32 R132, R180.reuse, R134, R48 ;  /* 0x00000086b484723c */ /* 0x040ff00000001830 */
[C---:B---3--:R-:W-:Y:S08]  /*b900*/  HMMA.16816.F32 R52, R180.reuse, R4, R52 ;  /* 0x00000004b434723c */ /* 0x048ff00000001834 */
[C---:B------:R-:W-:Y:S01]  /*b910*/  HMMA.16816.F32 R56, R180.reuse, R6, R56 ;  /* 0x00000006b438723c */ /* 0x040fe20000001838 */
[----:B------:R-:W2:Y:S07]  /*b920*/  LDSM.16.MT88.4 R4, [R247+0xb900] ;  /* 0x00b90000f704783b */ /* 0x000eae0000004200 */
[C---:B-1----:R-:W-:Y:S08]  /*b930*/  HMMA.16816.F32 R60, R180.reuse, R8, R60 ;  /* 0x00000008b43c723c */ /* 0x042ff0000000183c */
[C---:B------:R-:W-:Y:S01]  /*b940*/  HMMA.16816.F32 R64, R180.reuse, R10, R64 ;  /* 0x0000000ab440723c */ /* 0x040fe20000001840 */
[----:B------:R-:W1:Y:S07]  /*b950*/  LDSM.16.MT88.4 R8, [R242+0xb900] ;  /* 0x00b90000f208783b */ /* 0x000e6e0000004200 */
[C---:B------:R-:W-:Y:S08]  /*b960*/  HMMA.16816.F32 R68, R180.reuse, R12, R68 ;  /* 0x0000000cb444723c */ /* 0x040ff00000001844 */
[C---:B------:R-:W-:Y:S01]  /*b970*/  HMMA.16816.F32 R72, R180.reuse, R14, R72 ;  /* 0x0000000eb448723c */ /* 0x040fe20000001848 */
[----:B------:R-:W3:Y:S07]  /*b980*/  LDSM.16.MT88.4 R12, [R241+0xb900] ;  /* 0x00b90000f10c783b */ /* 0x000eee0000004200 */
[C---:B------:R-:W-:Y:S07]  /*b990*/  HMMA.16816.F32 R76, R180.reuse, R16, R76 ;  /* 0x00000010b44c723c */ /* 0x040fee000000184c */
[----:B------:R-:W-:Y:S01]  /*b9a0*/  FADD.FTZ R16, R39, R3 ;  /* 0x0000000327107221 */ /* 0x000fe20000010000 */
[C---:B------:R-:W-:Y:S04]  /*b9b0*/  HMMA.16816.F32 R80, R180.reuse, R18, R80 ;  /* 0x00000012b450723c */ /* 0x040fe80000001850 */
[----:B------:R-:W-:Y:S02]  /*b9c0*/  FADD.FTZ R3, R32, R198 ;  /* 0x000000c620037221 */ /* 0x000fe40000010000 */
[----:B------:R-:W-:Y:S02]  /*b9d0*/  FADD.FTZ R16, R33, R16 ;  /* 0x0000001021107221 */ /* 0x000fe40000010000 */
[C---:B------:R-:W-:Y:S04]  /*b9e0*/  HMMA.16816.F32 R84, R180.reuse, R20, R84 ;  /* 0x00000014b454723c */ /* 0x040fe80000001854 */
[----:B------:R-:W-:Y:S04]  /*b9f0*/  FADD.FTZ R3, R34, R3 ;  /* 0x0000000322037221 */ /* 0x000fe80000010000 */
[C---:B------:R-:W-:Y:S04]  /*ba00*/  HMMA.16816.F32 R88, R180.reuse, R22, R88 ;  /* 0x00000016b458723c */ /* 0x040fe80000001858 */
[----:B------:R-:W-:Y:S04]  /*ba10*/  FADD.FTZ R3, R28, R3 ;  /* 0x000000031c037221 */ /* 0x000fe80000010000 */
[C---:B------:R-:W-:Y:S04]  /*ba20*/  HMMA.16816.F32 R92, R180.reuse, R24, R92 ;  /* 0x00000018b45c723c */ /* 0x040fe8000000185c */
[----:B------:R-:W-:Y:S04]  /*ba30*/  FADD.FTZ R3, R30, R3 ;  /* 0x000000031e037221 */ /* 0x000fe80000010000 */
[C---:B------:R-:W-:Y:S04]  /*ba40*/  HMMA.16816.F32 R96, R180.reuse, R26, R96 ;  /* 0x0000001ab460723c */ /* 0x040fe80000001860 */
[----:B------:R-:W-:Y:S04]  /*ba50*/  FADD.FTZ R3, R187, R3 ;  /* 0x00000003bb037221 */ /* 0x000fe80000010000 */
[C---:B--2---:R-:W-:Y:S04]  /*ba60*/  HMMA.16816.F32 R100, R180.reuse, R4, R100 ;  /* 0x00000004b464723c */ /* 0x044fe80000001864 */
[----:B------:R-:W-:Y:S04]  /*ba70*/  FADD.FTZ R3, R214, R3 ;  /* 0x00000003d6037221 */ /* 0x000fe80000010000 */
[C---:B------:R-:W-:Y:S01]  /*ba80*/  HMMA.16816.F32 R104, R180.reuse, R6, R104 ;  /* 0x00000006b468723c */ /* 0x040fe20000001868 */
[----:B------:R-:W2:Y:S03]  /*ba90*/  LDSM.16.MT88.4 R4, [R240+0xb900] ;  /* 0x00b90000f004783b */ /* 0x000ea60000004200 */
[----:B------:R-:W-:Y:S04]  /*baa0*/  FADD.FTZ R3, R189, R3 ;  /* 0x00000003bd037221 */ /* 0x000fe80000010000 */
[C---:B-1----:R-:W-:Y:S04]  /*bab0*/  HMMA.16816.F32 R108, R180.reuse, R8, R108 ;  /* 0x00000008b46c723c */ /* 0x042fe8000000186c */
[----:B------:R-:W-:Y:S03]  /*bac0*/  FADD.FTZ R3, R206, R3 ;  /* 0x00000003ce037221 */ /* 0x000fe60000010000 */
[----:B------:R-:W-:Y:S01]  /*bad0*/  FADD.FTZ R8, R35, R16 ;  /* 0x0000001023087221 */ /* 0x000fe20000010000 */
[C---:B------:R-:W-:Y:S04]  /*bae0*/  HMMA.16816.F32 R112, R180.reuse, R10, R112 ;  /* 0x0000000ab470723c */ /* 0x040fe80000001870 */
[----:B------:R-:W-:Y:S02]  /*baf0*/  FADD.FTZ R8, R29, R8 ;  /* 0x000000081d087221 */ /* 0x000fe40000010000 */
[----:B------:R-:W-:Y:S02]  /*bb00*/  FADD.FTZ R208, R208, R3 ;  /* 0x00000003d0d07221 */ /* 0x000fe40000010000 */
[----:B------:R-:W-:Y:S01]  /*bb10*/  FADD.FTZ R8, R31, R8 ;  /* 0x000000081f087221 */ /* 0x000fe20000010000 */
[C---:B---3--:R-:W-:Y:S03]  /*bb20*/  HMMA.16816.F32 R116, R180.reuse, R12, R116 ;  /* 0x0000000cb474723c */ /* 0x048fe60000001874 */
[----:B------:R-:W-:Y:S02]  /*bb30*/  FADD.FTZ R8, R190, R8 ;  /* 0x00000008be087221 */ /* 0x000fe40000010000 */
[----:B------:R-:W-:Y:S02]  /*bb40*/  FADD.FTZ R208, R205, R208 ;  /* 0x000000d0cdd07221 */ /* 0x000fe40000010000 */
[----:B------:R-:W-:Y:S01]  /*bb50*/  FADD.FTZ R8, R188, R8 ;  /* 0x00000008bc087221 */ /* 0x000fe20000010000 */
[C---:B------:R-:W-:Y:S04]  /*bb60*/  HMMA.16816.F32 R120, R180.reuse, R14, R120 ;  /* 0x0000000eb478723c */ /* 0x040fe80000001878 */
[----:B------:R-:W-:Y:S02]  /*bb70*/  FADD.FTZ R210, R210, R8 ;  /* 0x00000008d2d27221 */ /* 0x000fe40000010000 */
[----:B------:R-:W-:Y:S02]  /*bb80*/  FADD.FTZ R199, R199, R208 ;  /* 0x000000d0c7c77221 */ /* 0x000fe40000010000 */
[----:B------:R-:W-:Y:S01]  /*bb90*/  FADD.FTZ R210, R212, R210 ;  /* 0x000000d2d4d27221 */ /* 0x000fe20000010000 */
[C---:B--2---:R-:W-:Y:S03]  /*bba0*/  HMMA.16816.F32 R124, R180.reuse, R4, R124 ;  /* 0x00000004b47c723c */ /* 0x044fe6000000187c */
[----:B------:R-:W-:Y:S02]  /*bbb0*/  FADD.FTZ R209, R209, R210 ;  /* 0x000000d2d1d17221 */ /* 0x000fe40000010000 */
[----:B------:R-:W-:Y:S02]  /*bbc0*/  FADD.FTZ R199, R201, R199 ;  /* 0x000000c7c9c77221 */ /* 0x000fe40000010000 */
[----:B------:R-:W-:Y:S01]  /*bbd0*/  FADD.FTZ R209, R207, R209 ;  /* 0x000000d1cfd17221 */ /* 0x000fe20000010000 */
[----:B------:R-:W-:Y:S04]  /*bbe0*/  HMMA.16816.F32 R128, R180, R6, R128 ;  /* 0x00000006b480723c */ /* 0x000fe80000001880 */
[----:B------:R-:W-:Y:S02]  /*bbf0*/  FADD.FTZ R203, R203, R209 ;  /* 0x000000d1cbcb7221 */ /* 0x000fe40000010000 */
[----:B------:R-:W-:Y:S01]  /*bc00*/  FADD.FTZ R199, R200, R199 ;  /* 0x000000c7c8c77221 */ /* 0x000fe20000010000 */
[----:B------:R-:W-:Y:S01]  /*bc10*/  MOV R180, R2 ;  /* 0x0000000200b47202 */ /* 0x000fe20000000f00 */
[----:B------:R-:W-:Y:S04]  /*bc20*/  FADD.FTZ R203, R202, R203 ;  /* 0x000000cbcacb7221 */ /* 0x000fe80000010000 */
[----:B------:R-:W-:Y:S02]  /*bc30*/  FADD.FTZ R203, R204, R203 ;  /* 0x000000cbcccb7221 */ /* 0x000fe40000010000 */
[----:B------:R-:W-:Y:S02]  /*bc40*/  FADD.FTZ R199, R211, R199 ;  /* 0x000000c7d3c77221 */ /* 0x000fe40000010000 */
[----:B------:R-:W-:Y:S02]  /*bc50*/  FADD.FTZ R3, R215, R203 ;  /* 0x000000cbd7037221 */ /* 0x000fe40000010000 */
[----:B------:R-:W-:Y:S03]  /*bc60*/  FADD.FTZ R183, R213, R199 ;  /* 0x000000c7d5b77221 */ /* 0x000fe60000010000 */
[----:B------:R1:W-:Y:S02]  /*bc70*/  STL [R1+0x2c], R3 ;  /* 0x00002c0301007387 */ /* 0x0003e40000100800 */
[----:B-1----:R-:W-:Y:S01]  /*bc80*/  MOV R3, R0 ;  /* 0x0000000000037202 */ /* 0x002fe20000000f00 */
[----:B------:R-:W-:-:S05]  /*bc90*/  @P0 BRA `(.L_x_1544) ;  /* 0xffffb46000000947 */ /* 0x000fca000383ffff */
.L_x_1543:
[----:B------:R-:W2:Y:S01]  /*bca0*/  LDL.LU R6, [R1+0x2c] ;  /* 0x00002c0001067983 */ /* 0x000ea20000300800 */
[----:B------:R-:W-:-:S03]  /*bcb0*/  PLOP3.LUT P2, PT, PT, PT, PT, 0x8, 0x0 ;  /* 0x000000000000781c */ /* 0x000fc60003f4e170 */
[----:B------:R-:W1:Y:S02]  /*bcc0*/  SHFL.BFLY PT, R4, R183, 0x2, 0x1f ;  /* 0x0c401f00b7047f89 */ /* 0x000e6400000e0000 */
[----:B-1----:R-:W-:-:S05]  /*bcd0*/  FADD.FTZ R183, R4, R183 ;  /* 0x000000b704b77221 */ /* 0x002fca0000010000 */
[----:B------:R-:W1:Y:S02]  /*bce0*/  SHFL.BFLY PT, R4, R183, 0x1, 0x1f ;  /* 0x0c201f00b7047f89 */ /* 0x000e6400000e0000 */
[----:B-1----:R-:W-:-:S05]  /*bcf0*/  FADD.FTZ R4, R4, R183 ;  /* 0x000000b704047221 */ /* 0x002fca0000010000 */
[----:B------:R-:W-:-:S13]  /*bd00*/  FSETP.NE.FTZ.AND P0, PT, R4, RZ, PT ;  /* 0x000000ff0400720b */ /* 0x000fda0003f15000 */
[----:B------:R-:W1:Y:S01]  /*bd10*/  @P0 MUFU.LG2 R7, R4 ;  /* 0x0000000400070308 */ /* 0x000e620000000c00 */
[----:B------:R-:W-:Y:S01]  /*bd20*/  @P0 MOV R10, 0x3f317218 ;  /* 0x3f317218000a0802 */ /* 0x000fe20000000f00 */
[----:B-1----:R-:W-:-:S04]  /*bd30*/  @P0 FMUL.FTZ R9, R7, 0.69314718246459960938 ;  /* 0x3f31721807090820 */ /* 0x002fc80000410000 */
[----:B------:R-:W-:Y:S01]  /*bd40*/  @P0 FMUL.FTZ R7, R10, c[0x0][0x2d0] ;  /* 0x0000b4000a070a20 */ /* 0x000fe20000410000 */
[----:B--2---:R-:W1:Y:S02]  /*bd50*/  SHFL.BFLY PT, R5, R6, 0x2, 0x1f ;  /* 0x0c401f0006057f89 */ /* 0x004e6400000e0000 */
[----:B-1----:R-:W-:Y:S01]  /*bd60*/  FADD.FTZ R5, R5, R6 ;  /* 0x0000000605057221 */ /* 0x002fe20000010000 */
[----:B------:R-:W-:-:S04]  /*bd70*/  MOV R6, RZ ;  /* 0x000000ff00067202 */ /* 0x000fc80000000f00 */
[----:B------:R-:W1:Y:S02]  /*bd80*/  SHFL.BFLY PT, R3, R5, 0x1, 0x1f ;  /* 0x0c201f0005037f89 */ /* 0x000e6400000e0000 */
[----:B-1----:R-:W-:Y:S01]  /*bd90*/  FADD.FTZ R5, R5, R3 ;  /* 0x0000000305057221 */ /* 0x002fe20000010000 */
[----:B------:R-:W-:-:S04]  /*bda0*/  MOV R3, RZ ;  /* 0x000000ff00037202 */ /* 0x000fc80000000f00 */
[----:B------:R-:W-:Y:S02]  /*bdb0*/  FSETP.NE.FTZ.AND P1, PT, R5, RZ, PT ;  /* 0x000000ff0500720b */ /* 0x000fe40003f35000 */
[----:B------:R1:W2:Y:S11]  /*bdc0*/  @P0 MUFU.RCP R3, R4 ;  /* 0x0000000400030308 */ /* 0x0002b60000001000 */
[----:B------:R-:W3:Y:S01]  /*bdd0*/  @P1 MUFU.RCP R6, R5 ;  /* 0x0000000500061308 */ /* 0x000ee20000001000 */
[----:B------:R-:W-:-:S02]  /*bde0*/  @P1 MOV R8, 0x3f317218 ;  /* 0x3f31721800081802 */ /* 0x000fc40000000f00 */
[----:B-1----:R-:W-:-:S03]  /*bdf0*/  MOV R4, 0xff800000 ;  /* 0xff80000000047802 */ /* 0x002fc60000000f00 */
[----:B------:R-:W-:Y:S02]  /*be00*/  @P1 FMUL.FTZ R8, R8, c[0x0][0x2d0] ;  /* 0x0000b40008081a20 */ /* 0x000fe40000410000 */
[----:B------:R-:W1:Y:S01]  /*be10*/  @P1 MUFU.LG2 R5, R5 ;  /* 0x0000000500051308 */ /* 0x000e620000000c00 */
[C---:B--2---:R-:W-:Y:S02]  /*be20*/  FMUL.FTZ R178, R3.reuse, R178 ;  /* 0x000000b203b27220 */ /* 0x044fe40000410000 */
[C---:B------:R-:W-:Y:S02]  /*be30*/  FMUL.FTZ R179, R3.reuse, R179 ;  /* 0x000000b303b37220 */ /* 0x040fe40000410000 */
[C---:B------:R-:W-:Y:S02]  /*be40*/  FMUL.FTZ R174, R3.reuse, R174 ;  /* 0x000000ae03ae7220 */ /* 0x040fe40000410000 */
[----:B------:R-:W-:Y:S02]  /*be50*/  FMUL.FTZ R175, R3, R175 ;  /* 0x000000af03af7220 */ /* 0x000fe40000410000 */
[----:B---3--:R-:W-:-:S02]  /*be60*/  FMUL.FTZ R176, R6, R176 ;  /* 0x000000b006b07220 */ /* 0x008fc40000410000 */
[C---:B------:R-:W-:Y:S02]  /*be70*/  FMUL.FTZ R177, R6.reuse, R177 ;  /* 0x000000b106b17220 */ /* 0x040fe40000410000 */
[C---:B------:R-:W-:Y:S02]  /*be80*/  FMUL.FTZ R172, R6.reuse, R172 ;  /* 0x000000ac06ac7220 */ /* 0x040fe40000410000 */
[C---:B------:R-:W-:Y:S02]  /*be90*/  FMUL.FTZ R173, R6.reuse, R173 ;  /* 0x000000ad06ad7220 */ /* 0x040fe40000410000 */
[----:B-1----:R-:W-:Y:S02]  /*bea0*/  @P1 FMUL.FTZ R5, R5, 0.69314718246459960938 ;  /* 0x3f31721805051820 */ /* 0x002fe40000410000 */
        /* <DEDUP_REMOVED lines=123> */
.L_x_1535:
[----:B------:R-:W-:Y:S05]  /*c660*/  @P2 BRA `(.L_x_1547) ;  /* 0x00001f7000002947 */ /* 0x000fea0003800000 */
[----:B------:R-:W1:Y:S01]  /*c670*/  S2R R0, SR_CTAID.Y ;  /* 0x0000000000007919 */ /* 0x000e620000002600 */
[----:B------:R-:W-:Y:S01]  /*c680*/  IMAD R5, RZ, RZ, -UR11 ;  /* 0x8000000bff057e24 */ /* 0x000fe2000f8e02ff */
[----:B------:R-:W-:Y:S01]  /*c690*/  USHF.R.S32.HI UR6, URZ, 0x1f, UR11 ;  /* 0x0000001f3f067899 */ /* 0x000fe2000801140b */
[----:B------:R-:W-:Y:S01]  /*c6a0*/  IMAD.MOV.U32 R9, RZ, RZ, c[0x0][0x4e8] ;  /* 0x00013a00ff097624 */ /* 0x000fe200078e00ff */
[----:B------:R-:W3:Y:S01]  /*c6b0*/  S2R R11, SR_TID.X ;  /* 0x00000000000b7919 */ /* 0x000ee20000002100 */
[----:B------:R-:W-:Y:S01]  /*c6c0*/  ULDC.64 UR4, c[0x0][0x4d0] ;  /* 0x0001340000047ab9 */ /* 0x000fe20000000a00 */
[----:B------:R-:W-:Y:S01]  /*c6d0*/  BSSY B0, `(.L_x_1548) ;  /* 0x000012d000007945 */ /* 0x000fe20003800000 */
[----:B------:R-:W-:Y:S01]  /*c6e0*/  UIMAD UR7, UR6, UR4, URZ ;  /* 0x00000004060772a4 */ /* 0x000fe2000f8e023f */
[----:B------:R-:W4:Y:S01]  /*c6f0*/  S2R R8, SR_CTAID.Z ;  /* 0x0000000000087919 */ /* 0x000f220000002700 */
[----:B--2---:R-:W-:-:S03]  /*c700*/  UIMAD.WIDE.U32 UR8, UR11, UR4, URZ ;  /* 0x000000040b0872a5 */ /* 0x004fc6000f8e003f */
[----:B------:R-:W-:Y:S01]  /*c710*/  BAR.SYNC.DEFER_BLOCKING 0x1, 0x100 ;  /* 0x0044000000007b1d */ /* 0x000fe20000010000 */
[----:B------:R-:W-:Y:S01]  /*c720*/  UIMAD UR7, UR11, UR5, UR7 ;  /* 0x000000050b0772a4 */ /* 0x000fe2000f8e0207 */
[C---:B------:R-:W-:Y:S01]  /*c730*/  ISETP.NE.AND P1, PT, R9.reuse, 0x1, PT ;  /* 0x000000010900780c */ /* 0x040fe20003f25270 */
[----:B------:R-:W-:Y:S01]  /*c740*/  IMAD.U32 R16, RZ, RZ, UR8 ;  /* 0x00000008ff107e24 */ /* 0x000fe2000f8e00ff */
[----:B------:R-:W-:Y:S01]  /*c750*/  MOV R17, UR9 ;  /* 0x0000000900117c02 */ /* 0x000fe20008000f00 */
[----:B------:R-:W-:Y:S01]  /*c760*/  UIADD3 UR7, UR9, UR7, URZ ;  /* 0x0000000709077290 */ /* 0x000fe2000fffe03f */
[----:B------:R-:W-:Y:S01]  /*c770*/  IMAD R9, R9, c[0x0][0x388], RZ ;  /* 0x0000e20009097a24 */ /* 0x000fe200078e02ff */
[----:B------:R-:W-:Y:S02]  /*c780*/  ULDC.64 UR4, c[0x0][0x438] ;  /* 0x00010e0000047ab9 */ /* 0x000fe40000000a00 */
[----:B------:R-:W-:Y:S02]  /*c790*/  UIMAD.WIDE.U32 UR14, UR11, UR4, URZ ;  /* 0x000000040b0e72a5 */ /* 0x000fe4000f8e003f */
[----:B------:R-:W-:Y:S01]  /*c7a0*/  UIMAD UR4, UR6, UR4, URZ ;  /* 0x00000004060472a4 */ /* 0x000fe2000f8e023f */
[----:B-1----:R-:W-:-:S02]  /*c7b0*/  IMAD R5, R5, c[0x0][0x550], R0 ;  /* 0x0001540005057a24 */ /* 0x002fc400078e0200 */
[----:B------:R-:W-:Y:S01]  /*c7c0*/  IMAD.U32 R17, RZ, RZ, UR7 ;  /* 0x00000007ff117e24 */ /* 0x000fe2000f8e00ff */
[----:B------:R-:W-:Y:S01]  /*c7d0*/  UIMAD UR4, UR11, UR5, UR4 ;  /* 0x000000050b0472a4 */ /* 0x000fe2000f8e0204 */
[----:B---3--:R-:W-:Y:S01]  /*c7e0*/  SHF.R.S32.HI R0, RZ, 0x1f, R11 ;  /* 0x0000001fff007819 */ /* 0x008fe2000001140b */
[----:B------:R-:W-:Y:S01]  /*c7f0*/  IMAD.U32 R15, RZ, RZ, UR15 ;  /* 0x0000000fff0f7e24 */ /* 0x000fe2000f8e00ff */
[----:B------:R-:W-:Y:S01]  /*c800*/  MOV R14, UR14 ;  /* 0x0000000e000e7c02 */ /* 0x000fe20008000f00 */
[----:B------:R-:W-:Y:S01]  /*c810*/  UIADD3 UR4, UR15, UR4, URZ ;  /* 0x000000040f047290 */ /* 0x000fe2000fffe03f */
[-C--:B------:R-:W-:Y:S01]  /*c820*/  LEA.HI R13, R0, R11.reuse, RZ, 0x5 ;  /* 0x0000000b000d7211 */ /* 0x080fe200078f28ff */
[----:B----4-:R-:W-:Y:S01]  /*c830*/  IMAD.WIDE.U32 R16, R8, c[0x0][0x4d8], R16 ;  /* 0x0001360008107a25 */ /* 0x010fe200078e0010 */
[----:B------:R-:W-:Y:S02]  /*c840*/  LEA.HI R0, R0, R11, RZ, 0x2 ;  /* 0x0000000b00007211 */ /* 0x000fe400078f10ff */
[----:B------:R-:W-:Y:S01]  /*c850*/  LOP3.LUT R3, R13, 0xffffffe0, RZ, 0xc0, !PT ;  /* 0xffffffe00d037812 */ /* 0x000fe200078ec0ff */
[----:B------:R-:W-:Y:S01]  /*c860*/  IMAD.U32 R15, RZ, RZ, UR4 ;  /* 0x00000004ff0f7e24 */ /* 0x000fe2000f8e00ff */
[----:B------:R-:W-:-:S02]  /*c870*/  LOP3.LUT R0, R0, 0xfffffffc, RZ, 0xc0, !PT ;  /* 0xfffffffc00007812 */ /* 0x000fc400078ec0ff */
[----:B------:R-:W-:Y:S01]  /*c880*/  SHF.R.S32.HI R7, RZ, 0x5, R13 ;  /* 0x00000005ff077819 */ /* 0x000fe2000001140d */
[----:B------:R-:W-:Y:S01]  /*c890*/  IMAD.IADD R3, R11, 0x1, -R3 ;  /* 0x000000010b037824 */ /* 0x000fe200078e0a03 */
[----:B------:R-:W-:Y:S01]  /*c8a0*/  SHF.R.S32.HI R13, RZ, 0x1f, R13 ;  /* 0x0000001fff0d7819 */ /* 0x000fe2000001140d */
[----:B------:R-:W-:Y:S01]  /*c8b0*/  IMAD.WIDE.U32 R14, R8, c[0x0][0x440], R14 ;  /* 0x00011000080e7a25 */ /* 0x000fe200078e000e */
[----:B------:R-:W-:Y:S02]  /*c8c0*/  IADD3 R11, -R0, R11, RZ ;  /* 0x0000000b000b7210 */ /* 0x000fe40007ffe1ff */
[----:B------:R-:W1:Y:S01]  /*c8d0*/  S2R R0, SR_CTAID.X ;  /* 0x0000000000007919 */ /* 0x000e620000002500 */
[----:B------:R-:W-:Y:S02]  /*c8e0*/  LEA.HI R13, R13, R7, RZ, 0x3 ;  /* 0x000000070d0d7211 */ /* 0x000fe400078f18ff */
[----:B------:R-:W-:Y:S02]  /*c8f0*/  SHF.R.S32.HI R2, RZ, 0x1f, R3 ;  /* 0x0000001fff027819 */ /* 0x000fe40000011403 */
[----:B------:R-:W-:-:S02]  /*c900*/  LOP3.LUT R13, R13, 0xffffff8, RZ, 0xc0, !PT ;  /* 0x0ffffff80d0d7812 */ /* 0x000fc400078ec0ff */
[----:B------:R-:W-:Y:S02]  /*c910*/  LEA.HI R10, R11, R11, RZ, 0x1 ;  /* 0x0000000b0b0a7211 */ /* 0x000fe400078f08ff */
[----:B------:R-:W-:Y:S01]  /*c920*/  LEA.HI R2, R2, R3, RZ, 0x2 ;  /* 0x0000000302027211 */ /* 0x000fe200078f10ff */
[----:B------:R-:W-:Y:S01]  /*c930*/  IMAD.IADD R13, R7, 0x1, -R13 ;  /* 0x00000001070d7824 */ /* 0x000fe200078e0a0d */
[----:B------:R-:W-:Y:S02]  /*c940*/  LOP3.LUT R10, R10, 0x1ffffffe, RZ, 0xc0, !PT ;  /* 0x1ffffffe0a0a7812 */ /* 0x000fe400078ec0ff */
[----:B------:R-:W-:Y:S02]  /*c950*/  SHF.R.S32.HI R12, RZ, 0x2, R2 ;  /* 0x00000002ff0c7819 */ /* 0x000fe40000011402 */
[----:B------:R-:W-:Y:S02]  /*c960*/  SHF.R.S32.HI R7, RZ, 0x1f, R8 ;  /* 0x0000001fff077819 */ /* 0x000fe40000011408 */
[----:B------:R-:W-:Y:S01]  /*c970*/  IADD3 R10, R11, -R10, RZ ;  /* 0x8000000a0b0a7210 */ /* 0x000fe20007ffe0ff */
[----:B------:R-:W-:Y:S01]  /*c980*/  IMAD R12, R13, 0x10, R12 ;  /* 0x000000100d0c7824 */ /* 0x000fe200078e020c */
[----:B------:R-:W-:Y:S01]  /*c990*/  LOP3.LUT R2, R2, 0x7ffffffc, RZ, 0xc0, !PT ;  /* 0x7ffffffc02027812 */ /* 0x000fe200078ec0ff */
[----:B------:R-:W-:-:S02]  /*c9a0*/  IMAD R11, R7, c[0x0][0x4d8], RZ ;  /* 0x00013600070b7a24 */ /* 0x000fc400078e02ff */
[----:B------:R-:W-:Y:S02]  /*c9b0*/  IMAD R10, R10, 0x8, R12 ;  /* 0x000000080a0a7824 */ /* 0x000fe400078e020c */
[----:B------:R-:W-:Y:S02]  /*c9c0*/  IMAD R7, R7, c[0x0][0x440], RZ ;  /* 0x0001100007077a24 */ /* 0x000fe400078e02ff */
[----:B------:R-:W-:Y:S01]  /*c9d0*/  IMAD R11, R8, c[0x0][0x4dc], R11 ;  /* 0x00013700080b7a24 */ /* 0x000fe200078e020b */
[----:B-1----:R-:W-:Y:S01]  /*c9e0*/  LEA R10, R0, R10, 0x7 ;  /* 0x0000000a000a7211 */ /* 0x002fe200078e38ff */
[----:B------:R-:W-:Y:S01]  /*c9f0*/  IMAD R7, R8, c[0x0][0x444], R7 ;  /* 0x0001110008077a24 */ /* 0x000fe200078e0207 */
[----:B------:R-:W-:Y:S01]  /*ca00*/  SHF.R.S32.HI R8, RZ, 0x1f, R5 ;  /* 0x0000001fff087819 */ /* 0x000fe20000011405 */
[----:B------:R-:W-:Y:S01]  /*ca10*/  IMAD.IADD R17, R17, 0x1, R11 ;  /* 0x0000000111117824 */ /* 0x000fe200078e020b */
[----:B------:R-:W-:Y:S01]  /*ca20*/  MOV R11, R10 ;  /* 0x0000000a000b7202 */ /* 0x000fe20000000f00 */
[----:B------:R-:W-:Y:S01]  /*ca30*/  IMAD.IADD R15, R15, 0x1, R7 ;  /* 0x000000010f0f7824 */ /* 0x000fe200078e0207 */
[----:B------:R-:W-:Y:S01]  /*ca40*/  LEA R0, R0, R12, 0x7 ;  /* 0x0000000c00007211 */ /* 0x000fe200078e38ff */
[----:B------:R-:W-:-:S04]  /*ca50*/  @P1 IMAD.HI.U32 R7, R10, c[0x0][0x4ec], RZ ;  /* 0x00013b000a071a27 */ /* 0x000fc800078e00ff */
[C---:B------:R-:W-:Y:S01]  /*ca60*/  IMAD R13, R8.reuse, c[0x0][0x4e0], RZ ;  /* 0x00013800080d7a24 */ /* 0x040fe200078e02ff */
[----:B------:R-:W-:Y:S01]  /*ca70*/  @P1 SHF.R.U32.HI R11, RZ, c[0x0][0x4f0], R7 ;  /* 0x00013c00ff0b1a19 */ /* 0x000fe20000011607 */
[----:B------:R-:W-:Y:S02]  /*ca80*/  IMAD R8, R8, c[0x0][0x448], RZ ;  /* 0x0001120008087a24 */ /* 0x000fe400078e02ff */
[C---:B------:R-:W-:Y:S02]  /*ca90*/  IMAD R13, R5.reuse, c[0x0][0x4e4], R13 ;  /* 0x00013900050d7a24 */ /* 0x040fe400078e020d */
[----:B------:R-:W-:Y:S02]  /*caa0*/  IMAD.MOV R7, RZ, RZ, -R11 ;  /* 0x000000ffff077224 */ /* 0x000fe400078e0a0b */
[C---:B------:R-:W-:Y:S02]  /*cab0*/  IMAD R8, R5.reuse, c[0x0][0x44c], R8 ;  /* 0x0001130005087a24 */ /* 0x040fe400078e0208 */
[----:B------:R-:W-:-:S04]  /*cac0*/  IMAD.WIDE.U32 R14, R5, c[0x0][0x448], R14 ;  /* 0x00011200050e7a25 */ /* 0x000fc800078e000e */
[----:B------:R-:W-:Y:S01]  /*cad0*/  IMAD.WIDE.U32 R18, R5, c[0x0][0x4e0], R16 ;  /* 0x0001380005127a25 */ /* 0x000fe200078e0010 */
[----:B------:R-:W-:Y:S02]  /*cae0*/  IADD3 R15, R15, R8, RZ ;  /* 0x000000080f0f7210 */ /* 0x000fe40007ffe0ff */
[----:B------:R-:W-:Y:S01]  /*caf0*/  SHF.R.S32.HI R8, RZ, 0x1f, R11 ;  /* 0x0000001fff087819 */ /* 0x000fe2000001140b */
[----:B------:R-:W-:Y:S01]  /*cb00*/  @P1 IMAD.HI.U32 R5, R10, c[0x0][0x4ec], RZ ;  /* 0x00013b000a051a27 */ /* 0x000fe200078e00ff */
[----:B------:R-:W-:-:S03]  /*cb10*/  IADD3 R18, P0, R11, R18, RZ ;  /* 0x000000120b127210 */ /* 0x000fc60007f1e0ff */
[--C-:B------:R-:W-:Y:S01]  /*cb20*/  IMAD R7, R7, c[0x0][0x4e8], R10.reuse ;  /* 0x00013a0007077a24 */ /* 0x100fe200078e020a */
[----:B------:R-:W-:Y:S01]  /*cb30*/  IADD3.X R19, R8, R19, R13, P0, !PT ;  /* 0x0000001308137210 */ /* 0x000fe200007fe40d */
[----:B------:R-:W-:Y:S01]  /*cb40*/  IMAD.MOV.U32 R16, RZ, RZ, R10 ;  /* 0x000000ffff107224 */ /* 0x000fe200078e000a */
[----:B------:R-:W-:Y:S02]  /*cb50*/  @P1 SHF.R.U32.HI R16, RZ, c[0x0][0x4f0], R5 ;  /* 0x00013c00ff101a19 */ /* 0x000fe40000011605 */
[----:B------:R-:W-:Y:S01]  /*cb60*/  SHF.R.S32.HI R5, RZ, 0x1f, R7 ;  /* 0x0000001fff057819 */ /* 0x000fe20000011407 */
[----:B------:R-:W-:Y:S01]  /*cb70*/  IMAD.WIDE.U32 R18, R7, c[0x0][0x4c8], R18 ;  /* 0x0001320007127a25 */ /* 0x000fe200078e0012 */
[----:B------:R-:W-:-:S03]  /*cb80*/  SHF.R.S32.HI R11, RZ, 0x1f, R16 ;  /* 0x0000001fff0b7819 */ /* 0x000fc60000011410 */
[----:B------:R-:W-:Y:S02]  /*cb90*/  IMAD R5, R5, c[0x0][0x4c8], RZ ;  /* 0x0001320005057a24 */ /* 0x000fe400078e02ff */
[----:B------:R-:W-:Y:S02]  /*cba0*/  IMAD R11, R11, c[0x0][0x430], RZ ;  /* 0x00010c000b0b7a24 */ /* 0x000fe400078e02ff */
[----:B------:R-:W-:Y:S01]  /*cbb0*/  IMAD R5, R7, c[0x0][0x4cc], R5 ;  /* 0x0001330007057a24 */ /* 0x000fe200078e0205 */
[----:B------:R-:W-:Y:S01]  /*cbc0*/  LEA R7, P0, R18, c[0x0][0x4a8], 0x2 ;  /* 0x00012a0012077a11 */ /* 0x000fe200078010ff */
[----:B------:R-:W-:Y:S02]  /*cbd0*/  IMAD.MOV R8, RZ, RZ, -R16 ;  /* 0x000000ffff087224 */ /* 0x000fe400078e0a10 */
[----:B------:R-:W-:Y:S02]  /*cbe0*/  IMAD.IADD R5, R19, 0x1, R5 ;  /* 0x0000000113057824 */ /* 0x000fe400078e0205 */
[----:B------:R-:W-:Y:S01]  /*cbf0*/  IMAD.WIDE.U32 R14, R16, c[0x0][0x430], R14 ;  /* 0x00010c00100e7a25 */ /* 0x000fe200078e000e */
[----:B------:R-:W-:Y:S02]  /*cc00*/  SHFL.IDX PT, R12, R7, RZ, 0x1c1f ;  /* 0x001c1fff070c7589 */ /* 0x000fe400000e0000 */
[----:B------:R-:W-:Y:S01]  /*cc10*/  LEA.HI.X R5, R18, c[0x0][0x4ac], R5, 0x2, P0 ;  /* 0x00012b0012057a11 */ /* 0x000fe200000f1405 */
[----:B------:R-:W-:Y:S01]  /*cc20*/  IMAD R11, R16, c[0x0][0x434], R11 ;  /* 0x00010d00100b7a24 */ /* 0x000fe200078e020b */
[----:B------:R-:W-:Y:S01]  /*cc30*/  LOP3.LUT P0, RZ, R3, 0x3, RZ, 0xc0, !PT ;  /* 0x0000000303ff7812 */ /* 0x000fe2000780c0ff */
[----:B------:R1:W-:Y:S01]  /*cc40*/  SHFL.IDX PT, R16, R7, 0x1, 0x1c1f ;  /* 0x003c1f0007107f89 */ /* 0x0003e200000e0000 */
[----:B------:R-:W-:-:S02]  /*cc50*/  IMAD R8, R8, c[0x0][0x4e8], R10 ;  /* 0x00013a0008087a24 */ /* 0x000fc400078e020a */
[----:B------:R-:W-:Y:S01]  /*cc60*/  ISETP.GE.OR P2, PT, R0, R9, P0 ;  /* 0x000000090000720c */ /* 0x000fe20000746670 */
[----:B------:R-:W2:Y:S01]  /*cc70*/  SHFL.IDX PT, R13, R5, RZ, 0x1c1f ;  /* 0x001c1fff050d7589 */ /* 0x000ea200000e0000 */
[----:B------:R-:W-:Y:S01]  /*cc80*/  IMAD.IADD R15, R15, 0x1, R11 ;  /* 0x000000010f0f7824 */ /* 0x000fe200078e020b */
[----:B------:R-:W-:Y:S01]  /*cc90*/  SHF.R.S32.HI R10, RZ, 0x1f, R8 ;  /* 0x0000001fff0a7819 */ /* 0x000fe20000011408 */
[----:B------:R-:W-:Y:S01]  /*cca0*/  IMAD.IADD R3, R3, 0x1, -R2 ;  /* 0x0000000103037824 */ /* 0x000fe200078e0a02 */
[----:B------:R3:W4:Y:S01]  /*ccb0*/  SHFL.IDX PT, R17, R5, 0x1, 0x1c1f ;  /* 0x003c1f0005117f89 */ /* 0x00072200000e0000 */
[----:B------:R-:W-:-:S03]  /*ccc0*/  IMAD.WIDE.U32 R14, R8, c[0x0][0x428], R14 ;  /* 0x00010a00080e7a25 */ /* 0x000fc600078e000e */
[----:B------:R-:W-:Y:S01]  /*ccd0*/  SHF.L.U32 R3, R3, 0x1, RZ ;  /* 0x0000000103037819 */ /* 0x000fe200000006ff */
[----:B------:R-:W-:-:S04]  /*cce0*/  IMAD R10, R10, c[0x0][0x428], RZ ;  /* 0x00010a000a0a7a24 */ /* 0x000fc800078e02ff */
[----:B------:R-:W-:-:S05]  /*ccf0*/  IMAD R10, R8, c[0x0][0x42c], R10 ;  /* 0x00010b00080a7a24 */ /* 0x000fca00078e020a */
[----:B------:R-:W-:Y:S02]  /*cd00*/  IADD3 R10, R15, R10, RZ ;  /* 0x0000000a0f0a7210 */ /* 0x000fe40007ffe0ff */
[C---:B-1----:R-:W-:Y:S01]  /*cd10*/  LEA R7, P1, R14.reuse, c[0x0][0x400], 0x2 ;  /* 0x000100000e077a11 */ /* 0x042fe200078210ff */
[----:B--2---:R1:W-:Y:S03]  /*cd20*/  @!P2 ST.E [R12.64], R4 ;  /* 0x000000040c00a985 */ /* 0x0043e6000c10190c */
[----:B------:R-:W-:Y:S02]  /*cd30*/  LEA.HI.X R10, R14, c[0x0][0x404], R10, 0x2, P1 ;  /* 0x000101000e0a7a11 */ /* 0x000fe400008f140a */
[----:B---3--:R-:W-:Y:S01]  /*cd40*/  IADD3 R5, R0, 0x8, RZ ;  /* 0x0000000800057810 */ /* 0x008fe20007ffe0ff */
[----:B------:R2:W3:Y:S03]  /*cd50*/  SHFL.IDX PT, R14, R7, RZ, 0x1c1f ;  /* 0x001c1fff070e7589 */ /* 0x0004e600000e0000 */
[CC--:B------:R-:W-:Y:S01]  /*cd60*/  ISETP.GE.OR P0, PT, R5.reuse, R9.reuse, P0 ;  /* 0x000000090500720c */ /* 0x0c0fe20000706670 */
[----:B------:R2:W2:Y:S01]  /*cd70*/  SHFL.IDX PT, R15, R10, RZ, 0x1c1f ;  /* 0x001c1fff0a0f7589 */ /* 0x0004a200000e0000 */
[----:B------:R-:W-:-:S11]  /*cd80*/  ISETP.GE.AND P1, PT, R5, R9, PT ;  /* 0x000000090500720c */ /* 0x000fd60003f26270 */
[----:B----4-:R4:W-:Y:S01]  /*cd90*/  @!P0 ST.E [R16.64], R6 ;  /* 0x0000000610008985 */ /* 0x0109e2000c10190c */
[----:B------:R-:W-:Y:S02]  /*cda0*/  ISETP.GE.AND P0, PT, R0, R9, PT ;  /* 0x000000090000720c */ /* 0x000fe40003f06270 */
[----:B-1----:R-:W-:-:S11]  /*cdb0*/  P2R R4, PR, RZ, 0x2 ;  /* 0x00000002ff047803 */ /* 0x002fd60000000000 */
[----:B------:R-:W-:Y:S05]  /*cdc0*/  @P0 BRA `(.L_x_1549) ;  /* 0x00000bd000000947 */ /* 0x000fea0003800000 */
[C---:B--23--:R-:W-:Y:S02]  /*cdd0*/  ISETP.GE.AND P0, PT, R3.reuse, c[0x0][0x3c8], PT ;  /* 0x0000f20003007a0c */ /* 0x04cfe40003f06270 */
[C---:B------:R-:W-:Y:S02]  /*cde0*/  IADD3 R0, R3.reuse, 0x10, RZ ;  /* 0x0000001003007810 */ /* 0x040fe40007ffe0ff */
[C---:B------:R-:W-:Y:S02]  /*cdf0*/  IADD3 R2, R3.reuse, 0x8, RZ ;  /* 0x0000000803027810 */ /* 0x040fe40007ffe0ff */
[----:B------:R-:W-:Y:S02]  /*ce00*/  ISETP.GE.AND P4, PT, R0, c[0x0][0x3c8], PT ;  /* 0x0000f20000007a0c */ /* 0x000fe40003f86270 */
[----:B------:R-:W-:Y:S02]  /*ce10*/  ISETP.GE.AND P5, PT, R2, c[0x0][0x3c8], PT ;  /* 0x0000f20002007a0c */ /* 0x000fe40003fa6270 */
[----:B----4-:R-:W-:-:S02]  /*ce20*/  IADD3 R6, R3, 0x20, RZ ;  /* 0x0000002003067810 */ /* 0x010fc40007ffe0ff */
[C---:B------:R-:W-:Y:S01]  /*ce30*/  IADD3 R5, R3.reuse, 0x28, RZ ;  /* 0x0000002803057810 */ /* 0x040fe20007ffe0ff */
[----:B------:R-:W-:Y:S01]  /*ce40*/  @!P0 IMAD.WIDE R8, R3, 0x4, R14 ;  /* 0x0000000403088825 */ /* 0x000fe200078e020e */
[----:B------:R-:W-:Y:S02]  /*ce50*/  ISETP.GE.AND P2, PT, R6, c[0x0][0x3c8], PT ;  /* 0x0000f20006007a0c */ /* 0x000fe40003f46270 */
[----:B------:R-:W-:Y:S02]  /*ce60*/  ISETP.GE.AND P1, PT, R5, c[0x0][0x3c8], PT ;  /* 0x0000f20005007a0c */ /* 0x000fe40003f26270 */
[----:B------:R1:W-:Y:S03]  /*ce70*/  @!P0 ST.E.64 [R8.64], R176 ;  /* 0x000000b008008985 */ /* 0x0003e6000c101b0c */
[----:B------:R-:W-:-:S04]  /*ce80*/  @!P5 LEA.HI R2, R2, R2, RZ, 0x1 ;  /* 0x000000020202d211 */ /* 0x000fc800078f08ff */
[----:B------:R-:W-:Y:S02]  /*ce90*/  @!P5 LOP3.LUT R2, R2, 0xfffffffe, RZ, 0xc0, !PT ;  /* 0xfffffffe0202d812 */ /* 0x000fe400078ec0ff */
[----:B------:R-:W-:Y:S02]  /*cea0*/  @!P2 LEA.HI R6, R6, R6, RZ, 0x1 ;  /* 0x000000060606a211 */ /* 0x000fe400078f08ff */
[----:B------:R-:W-:Y:S01]  /*ceb0*/  @!P1 LEA.HI R5, R5, R5, RZ, 0x1 ;  /* 0x0000000505059211 */ /* 0x000fe200078f08ff */
[----:B------:R-:W-:Y:S01]  /*cec0*/  @!P5 IMAD.WIDE R12, R2, 0x4, R14 ;  /* 0x00000004020cd825 */ /* 0x000fe200078e020e */
[----:B------:R-:W-:Y:S02]  /*ced0*/  IADD3 R2, R3, 0x38, RZ ;  /* 0x0000003803027810 */ /* 0x000fe40007ffe0ff */
[----:B------:R-:W-:Y:S02]  /*cee0*/  @!P2 LOP3.LUT R6, R6, 0xfffffffe, RZ, 0xc0, !PT ;  /* 0xfffffffe0606a812 */ /* 0x000fe400078ec0ff */
[----:B------:R-:W-:Y:S01]  /*cef0*/  @!P1 LOP3.LUT R5, R5, 0xfffffffe, RZ, 0xc0, !PT ;  /* 0xfffffffe05059812 */ /* 0x000fe200078ec0ff */
[----:B------:R2:W-:Y:S01]  /*cf00*/  @!P5 ST.E.64 [R12.64], R172 ;  /* 0x000000ac0c00d985 */ /* 0x0005e2000c101b0c */
[----:B------:R-:W-:-:S03]  /*cf10*/  ISETP.GE.AND P5, PT, R2, c[0x0][0x3c8], PT ;  /* 0x0000f20002007a0c */ /* 0x000fc60003fa6270 */
[----:B------:R-:W-:Y:S01]  /*cf20*/  @!P1 IMAD.WIDE R18, R5, 0x4, R14 ;  /* 0x0000000405129825 */ /* 0x000fe200078e020e */
[C---:B------:R-:W-:Y:S02]  /*cf30*/  IADD3 R5, R3.reuse, 0x50, RZ ;  /* 0x0000005003057810 */ /* 0x040fe40007ffe0ff */
[C---:B-1----:R-:W-:Y:S02]  /*cf40*/  IADD3 R8, R3.reuse, 0x18, RZ ;  /* 0x0000001803087810 */ /* 0x042fe40007ffe0ff */
[----:B------:R-:W-:Y:S02]  /*cf50*/  @!P4 LEA.HI R9, R0, R0, RZ, 0x1 ;  /* 0x000000000009c211 */ /* 0x000fe400078f08ff */
[----:B------:R-:W-:Y:S02]  /*cf60*/  IADD3 R0, R3, 0x30, RZ ;  /* 0x0000003003007810 */ /* 0x000fe40007ffe0ff */
[----:B------:R-:W-:Y:S02]  /*cf70*/  ISETP.GE.AND P3, PT, R8, c[0x0][0x3c8], PT ;  /* 0x0000f20008007a0c */ /* 0x000fe40003f66270 */
[----:B------:R-:W-:-:S02]  /*cf80*/  ISETP.GE.AND P0, PT, R0, c[0x0][0x3c8], PT ;  /* 0x0000f20000007a0c */ /* 0x000fc40003f06270 */
[----:B------:R-:W-:Y:S02]  /*cf90*/  @!P4 LOP3.LUT R9, R9, 0xfffffffe, RZ, 0xc0, !PT ;  /* 0xfffffffe0909c812 */ /* 0x000fe400078ec0ff */
[----:B------:R-:W-:-:S03]  /*cfa0*/  @!P5 LEA.HI R2, R2, R2, RZ, 0x1 ;  /* 0x000000020202d211 */ /* 0x000fc600078f08ff */
[----:B------:R-:W-:Y:S01]  /*cfb0*/  @!P4 IMAD.WIDE R16, R9, 0x4, R14 ;  /* 0x000000040910c825 */ /* 0x000fe200078e020e */
[----:B------:R-:W-:Y:S02]  /*cfc0*/  IADD3 R9, R3, 0x40, RZ ;  /* 0x0000004003097810 */ /* 0x000fe40007ffe0ff */
[----:B------:R-:W-:Y:S02]  /*cfd0*/  @!P5 LOP3.LUT R2, R2, 0xfffffffe, RZ, 0xc0, !PT ;  /* 0xfffffffe0202d812 */ /* 0x000fe400078ec0ff */
[----:B------:R-:W-:Y:S01]  /*cfe0*/  @!P3 LEA.HI R8, R8, R8, RZ, 0x1 ;  /* 0x000000080808b211 */ /* 0x000fe200078f08ff */
[----:B------:R1:W-:Y:S01]  /*cff0*/  @!P4 ST.E.64 [R16.64], R168 ;  /* 0x000000a81000c985 */ /* 0x0003e2000c101b0c */
[----:B------:R-:W-:Y:S02]  /*d000*/  @!P0 LEA.HI R0, R0, R0, RZ, 0x1 ;  /* 0x0000000000008211 */ /* 0x000fe400078f08ff */
[----:B------:R-:W-:Y:S02]  /*d010*/  @!P3 LOP3.LUT R8, R8, 0xfffffffe, RZ, 0xc0, !PT ;  /* 0xfffffffe0808b812 */ /* 0x000fe400078ec0ff */
[----:B------:R-:W-:-:S02]  /*d020*/  @!P0 LOP3.LUT R0, R0, 0xfffffffe, RZ, 0xc0, !PT ;  /* 0xfffffffe00008812 */ /* 0x000fc400078ec0ff */
[----:B------:R-:W-:Y:S01]  /*d030*/  ISETP.GE.AND P4, PT, R9, c[0x0][0x3c8], PT ;  /* 0x0000f20009007a0c */ /* 0x000fe20003f86270 */
[----:B--2---:R-:W-:Y:S01]  /*d040*/  @!P3 IMAD.WIDE R12, R8, 0x4, R14 ;  /* 0x00000004080cb825 */ /* 0x004fe200078e020e */
[----:B------:R-:W-:-:S03]  /*d050*/  IADD3 R8, R3, 0x60, RZ ;  /* 0x0000006003087810 */ /* 0x000fc60007ffe0ff */
[----:B------:R-:W-:Y:S01]  /*d060*/  @!P0 IMAD.WIDE R20, R0, 0x4, R14 ;  /* 0x0000000400148825 */ /* 0x000fe200078e020e */
[----:B------:R2:W-:Y:S01]  /*d070*/  @!P3 ST.E.64 [R12.64], R164 ;  /* 0x000000a40c00b985 */ /* 0x0005e2000c101b0c */
[----:B------:R-:W-:-:S06]  /*d080*/  IADD3 R0, R3, 0x58, RZ ;  /* 0x0000005803007810 */ /* 0x000fcc0007ffe0ff */
[----:B------:R-:W-:-:S04]  /*d090*/  @!P4 LEA.HI R9, R9, R9, RZ, 0x1 ;  /* 0x000000090909c211 */ /* 0x000fc800078f08ff */
[----:B------:R-:W-:Y:S01]  /*d0a0*/  @!P4 LOP3.LUT R9, R9, 0xfffffffe, RZ, 0xc0, !PT ;  /* 0xfffffffe0909c812 */ /* 0x000fe200078ec0ff */
[----:B-1----:R-:W-:Y:S01]  /*d0b0*/  @!P2 IMAD.WIDE R16, R6, 0x4, R14 ;  /* 0x000000040610a825 */ /* 0x002fe200078e020e */
[----:B------:R-:W-:-:S04]  /*d0c0*/  IADD3 R6, R3, 0x48, RZ ;  /* 0x0000004803067810 */ /* 0x000fc80007ffe0ff */
[----:B------:R1:W-:Y:S01]  /*d0d0*/  @!P2 ST.E.64 [R16.64], R160 ;  /* 0x000000a01000a985 */ /* 0x0003e2000c101b0c */
[----:B------:R-:W-:Y:S02]  /*d0e0*/  ISETP.GE.AND P3, PT, R6, c[0x0][0x3c8], PT ;  /* 0x0000f20006007a0c */ /* 0x000fe40003f66270 */
[----:B------:R-:W-:Y:S01]  /*d0f0*/  ISETP.GE.AND P2, PT, R5, c[0x0][0x3c8], PT ;  /* 0x0000f20005007a0c */ /* 0x000fe20003f46270 */
[----:B------:R-:W-:Y:S01]  /*d100*/  @!P1 ST.E.64 [R18.64], R156 ;  /* 0x0000009c12009985 */ /* 0x000fe2000c101b0c */
[----:B------:R-:W-:-:S03]  /*d110*/  ISETP.GE.AND P1, PT, R0, c[0x0][0x3c8], PT ;  /* 0x0000f20000007a0c */ /* 0x000fc60003f26270 */
[----:B------:R3:W-:Y:S01]  /*d120*/  @!P0 ST.E.64 [R20.64], R152 ;  /* 0x0000009814008985 */ /* 0x0007e2000c101b0c */
[----:B------:R-:W-:Y:S01]  /*d130*/  ISETP.GE.AND P0, PT, R8, c[0x0][0x3c8], PT ;  /* 0x0000f20008007a0c */ /* 0x000fe20003f06270 */
[----:B--2---:R-:W-:Y:S01]  /*d140*/  @!P5 IMAD.WIDE R12, R2, 0x4, R14 ;  /* 0x00000004020cd825 */ /* 0x004fe200078e020e */
[----:B------:R-:W-:-:S03]  /*d150*/  IADD3 R2, R3, 0x68, RZ ;  /* 0x0000006803027810 */ /* 0x000fc60007ffe0ff */
[----:B------:R-:W-:Y:S01]  /*d160*/  @!P3 LEA.HI R6, R6, R6, RZ, 0x1 ;  /* 0x000000060606b211 */ /* 0x000fe200078f08ff */
[----:B------:R2:W-:Y:S01]  /*d170*/  @!P5 ST.E.64 [R12.64], R148 ;  /* 0x000000940c00d985 */ /* 0x0005e2000c101b0c */
[----:B------:R-:W-:Y:S02]  /*d180*/  @!P2 LEA.HI R5, R5, R5, RZ, 0x1 ;  /* 0x000000050505a211 */ /* 0x000fe400078f08ff */
[----:B------:R-:W-:Y:S02]  /*d190*/  @!P1 LEA.HI R0, R0, R0, RZ, 0x1 ;  /* 0x0000000000009211 */ /* 0x000fe400078f08ff */
[----:B------:R-:W-:Y:S02]  /*d1a0*/  @!P3 LOP3.LUT R6, R6, 0xfffffffe, RZ, 0xc0, !PT ;  /* 0xfffffffe0606b812 */ /* 0x000fe400078ec0ff */
[----:B------:R-:W-:Y:S02]  /*d1b0*/  @!P0 LEA.HI R8, R8, R8, RZ, 0x1 ;  /* 0x0000000808088211 */ /* 0x000fe400078f08ff */
[----:B------:R-:W-:-:S02]  /*d1c0*/  @!P2 LOP3.LUT R5, R5, 0xfffffffe, RZ, 0xc0, !PT ;  /* 0xfffffffe0505a812 */ /* 0x000fc400078ec0ff */
[----:B------:R-:W-:Y:S02]  /*d1d0*/  @!P0 LOP3.LUT R8, R8, 0xfffffffe, RZ, 0xc0, !PT ;  /* 0xfffffffe08088812 */ /* 0x000fe400078ec0ff */
[----:B------:R-:W-:Y:S01]  /*d1e0*/  ISETP.GE.AND P5, PT, R2, c[0x0][0x3c8], PT ;  /* 0x0000f20002007a0c */ /* 0x000fe20003fa6270 */
[--C-:B-1----:R-:W-:Y:S01]  /*d1f0*/  @!P4 IMAD.WIDE R16, R9, 0x4, R14.reuse ;  /* 0x000000040910c825 */ /* 0x102fe200078e020e */
[----:B------:R-:W-:Y:S02]  /*d200*/  IADD3 R9, R3, 0x70, RZ ;  /* 0x0000007003097810 */ /* 0x000fe40007ffe0ff */
[----:B------:R-:W-:Y:S02]  /*d210*/  @!P1 LOP3.LUT R0, R0, 0xfffffffe, RZ, 0xc0, !PT ;  /* 0xfffffffe00009812 */ /* 0x000fe400078ec0ff */
[----:B------:R1:W-:Y:S01]  /*d220*/  @!P4 ST.E.64 [R16.64], R144 ;  /* 0x000000901000c985 */ /* 0x0003e2000c101b0c */
[----:B------:R-:W-:Y:S01]  /*d230*/  ISETP.GE.AND P4, PT, R9, c[0x0][0x3c8], PT ;  /* 0x0000f20009007a0c */ /* 0x000fe20003f86270 */
[----:B---3--:R-:W-:Y:S01]  /*d240*/  @!P0 IMAD.WIDE R20, R8, 0x4, R14 ;  /* 0x0000000408148825 */ /* 0x008fe200078e020e */
[----:B------:R-:W-:-:S03]  /*d250*/  IADD3 R8, R3, 0x78, RZ ;  /* 0x0000007803087810 */ /* 0x000fc60007ffe0ff */
[--C-:B------:R-:W-:Y:S01]  /*d260*/  @!P1 IMAD.WIDE R18, R0, 0x4, R14.reuse ;  /* 0x0000000400129825 */ /* 0x100fe200078e020e */
[----:B------:R-:W-:Y:S02]  /*d270*/  @!P5 LEA.HI R2, R2, R2, RZ, 0x1 ;  /* 0x000000020202d211 */ /* 0x000fe400078f08ff */
[C---:B------:R-:W-:Y:S01]  /*d280*/  IADD3 R0, R3.reuse, 0x90, RZ ;  /* 0x0000009003007810 */ /* 0x040fe20007ffe0ff */
[----:B--2---:R-:W-:Y:S01]  /*d290*/  @!P3 IMAD.WIDE R12, R6, 0x4, R14 ;  /* 0x00000004060cb825 */ /* 0x004fe200078e020e */
[----:B------:R-:W-:-:S03]  /*d2a0*/  IADD3 R6, R3, 0x80, RZ ;  /* 0x0000008003067810 */ /* 0x000fc60007ffe0ff */
[----:B------:R-:W-:Y:S01]  /*d2b0*/  @!P4 LEA.HI R9, R9, R9, RZ, 0x1 ;  /* 0x000000090909c211 */ /* 0x000fe200078f08ff */
[----:B------:R2:W-:Y:S01]  /*d2c0*/  @!P3 ST.E.64 [R12.64], R140 ;  /* 0x0000008c0c00b985 */ /* 0x0005e2000c101b0c */
[----:B------:R-:W-:Y:S02]  /*d2d0*/  ISETP.GE.AND P3, PT, R8, c[0x0][0x3c8], PT ;  /* 0x0000f20008007a0c */ /* 0x000fe40003f66270 */
[----:B------:R-:W-:Y:S02]  /*d2e0*/  @!P5 LOP3.LUT R2, R2, 0xfffffffe, RZ, 0xc0, !PT ;  /* 0xfffffffe0202d812 */ /* 0x000fe400078ec0ff */
[----:B------:R-:W-:Y:S01]  /*d2f0*/  @!P4 LOP3.LUT R9, R9, 0xfffffffe, RZ, 0xc0, !PT ;  /* 0xfffffffe0909c812 */ /* 0x000fe200078ec0ff */
[----:B-1----:R-:W-:Y:S01]  /*d300*/  @!P2 IMAD.WIDE R16, R5, 0x4, R14 ;  /* 0x000000040510a825 */ /* 0x002fe200078e020e */
[----:B------:R-:W-:-:S07]  /*d310*/  IADD3 R5, R3, 0x88, RZ ;  /* 0x0000008803057810 */ /* 0x000fce0007ffe0ff */
[----:B------:R-:W-:Y:S01]  /*d320*/  @!P3 LEA.HI R8, R8, R8, RZ, 0x1 ;  /* 0x000000080808b211 */ /* 0x000fe200078f08ff */
[----:B------:R1:W-:Y:S01]  /*d330*/  @!P2 ST.E.64 [R16.64], R136 ;  /* 0x000000881000a985 */ /* 0x0003e2000c101b0c */
[----:B------:R-:W-:Y:S02]  /*d340*/  ISETP.GE.AND P2, PT, R6, c[0x0][0x3c8], PT ;  /* 0x0000f20006007a0c */ /* 0x000fe40003f46270 */
[----:B------:R-:W-:Y:S01]  /*d350*/  @!P3 LOP3.LUT R8, R8, 0xfffffffe, RZ, 0xc0, !PT ;  /* 0xfffffffe0808b812 */ /* 0x000fe200078ec0ff */
[----:B------:R3:W-:Y:S01]  /*d360*/  @!P1 ST.E.64 [R18.64], R132 ;  /* 0x0000008412009985 */ /* 0x0007e2000c101b0c */
[----:B------:R-:W-:-:S03]  /*d370*/  ISETP.GE.AND P1, PT, R5, c[0x0][0x3c8], PT ;  /* 0x0000f20005007a0c */ /* 0x000fc60003f26270 */
[----:B------:R-:W-:Y:S01]  /*d380*/  @!P0 ST.E.64 [R20.64], R52 ;  /* 0x0000003414008985 */ /* 0x000fe2000c101b0c */
[----:B------:R-:W-:Y:S01]  /*d390*/  ISETP.GE.AND P0, PT, R0, c[0x0][0x3c8], PT ;  /* 0x0000f20000007a0c */ /* 0x000fe20003f06270 */
[----:B--2---:R-:W-:Y:S01]  /*d3a0*/  @!P5 IMAD.WIDE R12, R2, 0x4, R14 ;  /* 0x00000004020cd825 */ /* 0x004fe200078e020e */
[----:B------:R-:W-:-:S03]  /*d3b0*/  IADD3 R2, R3, 0x98, RZ ;  /* 0x0000009803027810 */ /* 0x000fc60007ffe0ff */
[----:B------:R-:W-:Y:S01]  /*d3c0*/  @!P2 LEA.HI R6, R6, R6, RZ, 0x1 ;  /* 0x000000060606a211 */ /* 0x000fe200078f08ff */
[----:B------:R2:W-:Y:S01]  /*d3d0*/  @!P5 ST.E.64 [R12.64], R56 ;  /* 0x000000380c00d985 */ /* 0x0005e2000c101b0c */
[----:B------:R-:W-:Y:S02]  /*d3e0*/  ISETP.GE.AND P5, PT, R2, c[0x0][0x3c8], PT ;  /* 0x0000f20002007a0c */ /* 0x000fe40003fa6270 */
[----:B------:R-:W-:Y:S02]  /*d3f0*/  @!P1 LEA.HI R5, R5, R5, RZ, 0x1 ;  /* 0x0000000505059211 */ /* 0x000fe400078f08ff */
[----:B------:R-:W-:Y:S02]  /*d400*/  @!P2 LOP3.LUT R6, R6, 0xfffffffe, RZ, 0xc0, !PT ;  /* 0xfffffffe0606a812 */ /* 0x000fe400078ec0ff */
[----:B------:R-:W-:-:S04]  /*d410*/  @!P0 LEA.HI R0, R0, R0, RZ, 0x1 ;  /* 0x0000000000008211 */ /* 0x000fc800078f08ff */
[----:B------:R-:W-:Y:S01]  /*d420*/  @!P0 LOP3.LUT R0, R0, 0xfffffffe, RZ, 0xc0, !PT ;  /* 0xfffffffe00008812 */ /* 0x000fe200078ec0ff */
[--C-:B-1----:R-:W-:Y:S01]  /*d430*/  @!P4 IMAD.WIDE R16, R9, 0x4, R14.reuse ;  /* 0x000000040910c825 */ /* 0x102fe200078e020e */
[----:B------:R-:W-:Y:S02]  /*d440*/  @!P1 LOP3.LUT R9, R5, 0xfffffffe, RZ, 0xc0, !PT ;  /* 0xfffffffe05099812 */ /* 0x000fe400078ec0ff */
[----:B------:R-:W-:Y:S01]  /*d450*/  IADD3 R5, R3, 0xa0, RZ ;  /* 0x000000a003057810 */ /* 0x000fe20007ffe0ff */
[----:B---3--:R-:W-:Y:S01]  /*d460*/  @!P0 IMAD.WIDE R18, R0, 0x4, R14 ;  /* 0x0000000400128825 */ /* 0x008fe200078e020e */
[----:B------:R1:W-:Y:S01]  /*d470*/  @!P4 ST.E.64 [R16.64], R60 ;  /* 0x0000003c1000c985 */ /* 0x0003e2000c101b0c */
[----:B------:R-:W-:Y:S02]  /*d480*/  @!P5 LEA.HI R2, R2, R2, RZ, 0x1 ;  /* 0x000000020202d211 */ /* 0x000fe400078f08ff */
[----:B------:R-:W-:Y:S02]  /*d490*/  ISETP.GE.AND P6, PT, R5, c[0x0][0x3c8], PT ;  /* 0x0000f20005007a0c */ /* 0x000fe40003fc6270 */
[----:B------:R-:W-:-:S02]  /*d4a0*/  IADD3 R0, R3, 0xb8, RZ ;  /* 0x000000b803007810 */ /* 0x000fc40007ffe0ff */
[----:B------:R-:W-:Y:S02]  /*d4b0*/  @!P5 LOP3.LUT R11, R2, 0xfffffffe, RZ, 0xc0, !PT ;  /* 0xfffffffe020bd812 */ /* 0x000fe400078ec0ff */
[----:B------:R-:W-:Y:S01]  /*d4c0*/  IADD3 R2, R3, 0xc8, RZ ;  /* 0x000000c803027810 */ /* 0x000fe20007ffe0ff */
[----:B--2---:R-:W-:-:S04]  /*d4d0*/  @!P3 IMAD.WIDE R12, R8, 0x4, R14 ;  /* 0x00000004080cb825 */ /* 0x004fc800078e020e */
[----:B------:R-:W-:Y:S01]  /*d4e0*/  @!P1 IMAD.WIDE R8, R9, 0x4, R14 ;  /* 0x0000000409089825 */ /* 0x000fe200078e020e */
[----:B------:R2:W-:Y:S01]  /*d4f0*/  @!P3 ST.E.64 [R12.64], R64 ;  /* 0x000000400c00b985 */ /* 0x0005e2000c101b0c */
[----:B------:R-:W-:-:S04]  /*d500*/  @!P6 LEA.HI R5, R5, R5, RZ, 0x1 ;  /* 0x000000050505e211 */ /* 0x000fc800078f08ff */
[----:B------:R-:W-:Y:S01]  /*d510*/  @!P6 LOP3.LUT R5, R5, 0xfffffffe, RZ, 0xc0, !PT ;  /* 0xfffffffe0505e812 */ /* 0x000fe200078ec0ff */
[----:B-1----:R-:W-:Y:S01]  /*d520*/  @!P2 IMAD.WIDE R16, R6, 0x4, R14 ;  /* 0x000000040610a825 */ /* 0x002fe200078e020e */
[----:B------:R-:W-:-:S04]  /*d530*/  IADD3 R6, R3, 0xb0, RZ ;  /* 0x000000b003067810 */ /* 0x000fc80007ffe0ff */
[----:B------:R1:W-:Y:S01]  /*d540*/  @!P2 ST.E.64 [R16.64], R68 ;  /* 0x000000441000a985 */ /* 0x0003e2000c101b0c */
[----:B------:R-:W-:Y:S02]  /*d550*/  ISETP.GE.AND P3, PT, R6, c[0x0][0x3c8], PT ;  /* 0x0000f20006007a0c */ /* 0x000fe40003f66270 */
[----:B------:R-:W-:Y:S01]  /*d560*/  ISETP.GE.AND P2, PT, R0, c[0x0][0x3c8], PT ;  /* 0x0000f20000007a0c */ /* 0x000fe20003f46270 */
[----:B------:R3:W-:Y:S04]  /*d570*/  @!P1 ST.E.64 [R8.64], R72 ;  /* 0x0000004808009985 */ /* 0x0007e8000c101b0c */
[----:B------:R4:W-:Y:S01]  /*d580*/  @!P0 ST.E.64 [R18.64], R76 ;  /* 0x0000004c12008985 */ /* 0x0009e2000c101b0c */
[----:B------:R-:W-:Y:S01]  /*d590*/  ISETP.GE.AND P0, PT, R2, c[0x0][0x3c8], PT ;  /* 0x0000f20002007a0c */ /* 0x000fe20003f06270 */
[----:B--2---:R-:W-:-:S04]  /*d5a0*/  @!P5 IMAD.WIDE R12, R11, 0x4, R14 ;  /* 0x000000040b0cd825 */ /* 0x004fc800078e020e */
[----:B------:R-:W-:Y:S01]  /*d5b0*/  @!P3 LEA.HI R6, R6, R6, RZ, 0x1 ;  /* 0x000000060606b211 */ /* 0x000fe200078f08ff */
[----:B------:R2:W-:Y:S01]  /*d5c0*/  @!P5 ST.E.64 [R12.64], R80 ;  /* 0x000000500c00d985 */ /* 0x0005e2000c101b0c */
[----:B------:R-:W-:Y:S02]  /*d5d0*/  @!P2 LEA.HI R0, R0, R0, RZ, 0x1 ;  /* 0x000000000000a211 */ /* 0x000fe400078f08ff */
[----:B------:R-:W-:Y:S02]  /*d5e0*/  @!P3 LOP3.LUT R6, R6, 0xfffffffe, RZ, 0xc0, !PT ;  /* 0xfffffffe0606b812 */ /* 0x000fe400078ec0ff */
[----:B------:R-:W-:Y:S02]  /*d5f0*/  @!P2 LOP3.LUT R0, R0, 0xfffffffe, RZ, 0xc0, !PT ;  /* 0xfffffffe0000a812 */ /* 0x000fe400078ec0ff */
[----:B------:R-:W-:-:S04]  /*d600*/  @!P0 LEA.HI R2, R2, R2, RZ, 0x1 ;  /* 0x0000000202028211 */ /* 0x000fc800078f08ff */
[----:B------:R-:W-:Y:S01]  /*d610*/  @!P0 LOP3.LUT R2, R2, 0xfffffffe, RZ, 0xc0, !PT ;  /* 0xfffffffe02028812 */ /* 0x000fe200078ec0ff */
[--C-:B-1----:R-:W-:Y:S01]  /*d620*/  @!P3 IMAD.WIDE R16, R6, 0x4, R14.reuse ;  /* 0x000000040610b825 */ /* 0x102fe200078e020e */
[C---:B------:R-:W-:Y:S02]  /*d630*/  IADD3 R6, R3.reuse, 0xf0, RZ ;  /* 0x000000f003067810 */ /* 0x040fe40007ffe0ff */
[C---:B---3--:R-:W-:Y:S02]  /*d640*/  IADD3 R8, R3.reuse, 0xa8, RZ ;  /* 0x000000a803087810 */ /* 0x048fe40007ffe0ff */
[----:B------:R-:W-:Y:S02]  /*d650*/  IADD3 R9, R3, 0xc0, RZ ;  /* 0x000000c003097810 */ /* 0x000fe40007ffe0ff */
[----:B------:R-:W-:Y:S01]  /*d660*/  ISETP.GE.AND P4, PT, R8, c[0x0][0x3c8], PT ;  /* 0x0000f20008007a0c */ /* 0x000fe20003f86270 */
[----:B----4-:R-:W-:Y:S01]  /*d670*/  @!P2 IMAD.WIDE R18, R0, 0x4, R14 ;  /* 0x000000040012a825 */ /* 0x010fe200078e020e */
[----:B------:R-:W-:-:S02]  /*d680*/  ISETP.GE.AND P1, PT, R9, c[0x0][0x3c8], PT ;  /* 0x0000f20009007a0c */ /* 0x000fc40003f26270 */
[----:B------:R-:W-:Y:S01]  /*d690*/  IADD3 R0, R3, 0xd0, RZ ;  /* 0x000000d003007810 */ /* 0x000fe20007ffe0ff */
[----:B--2---:R-:W-:-:S03]  /*d6a0*/  @!P6 IMAD.WIDE R12, R5, 0x4, R14 ;  /* 0x00000004050ce825 */ /* 0x004fc600078e020e */
[----:B------:R-:W-:Y:S02]  /*d6b0*/  ISETP.GE.AND P5, PT, R0, c[0x0][0x3c8], PT ;  /* 0x0000f20000007a0c */ /* 0x000fe40003fa6270 */
[----:B------:R-:W-:-:S03]  /*d6c0*/  IADD3 R5, R3, 0xf8, RZ ;  /* 0x000000f803057810 */ /* 0x000fc60007ffe0ff */
[----:B------:R-:W-:Y:S01]  /*d6d0*/  @!P4 LEA.HI R8, R8, R8, RZ, 0x1 ;  /* 0x000000080808c211 */ /* 0x000fe200078f08ff */
[----:B------:R1:W-:Y:S01]  /*d6e0*/  @!P6 ST.E.64 [R12.64], R84 ;  /* 0x000000540c00e985 */ /* 0x0003e2000c101b0c */
[----:B------:R-:W-:Y:S02]  /*d6f0*/  @!P1 LEA.HI R9, R9, R9, RZ, 0x1 ;  /* 0x0000000909099211 */ /* 0x000fe400078f08ff */
[----:B------:R-:W-:Y:S02]  /*d700*/  @!P4 LOP3.LUT R8, R8, 0xfffffffe, RZ, 0xc0, !PT ;  /* 0xfffffffe0808c812 */ /* 0x000fe400078ec0ff */
[----:B------:R-:W-:Y:S02]  /*d710*/  @!P1 LOP3.LUT R9, R9, 0xfffffffe, RZ, 0xc0, !PT ;  /* 0xfffffffe09099812 */ /* 0x000fe400078ec0ff */
[----:B------:R-:W-:-:S04]  /*d720*/  @!P5 LEA.HI R0, R0, R0, RZ, 0x1 ;  /* 0x000000000000d211 */ /* 0x000fc800078f08ff */
[----:B------:R-:W-:Y:S01]  /*d730*/  @!P5 LOP3.LUT R0, R0, 0xfffffffe, RZ, 0xc0, !PT ;  /* 0xfffffffe0000d812 */ /* 0x000fe200078ec0ff */
[----:B-1----:R-:W-:-:S04]  /*d740*/  @!P4 IMAD.WIDE R12, R8, 0x4, R14 ;  /* 0x00000004080cc825 */ /* 0x002fc800078e020e */
[----:B------:R-:W-:Y:S01]  /*d750*/  @!P1 IMAD.WIDE R8, R9, 0x4, R14 ;  /* 0x0000000409089825 */ /* 0x000fe200078e020e */
[----:B------:R1:W-:Y:S04]  /*d760*/  @!P4 ST.E.64 [R12.64], R88 ;  /* 0x000000580c00c985 */ /* 0x0003e8000c101b0c */
[----:B------:R-:W-:Y:S04]  /*d770*/  @!P3 ST.E.64 [R16.64], R92 ;  /* 0x0000005c1000b985 */ /* 0x000fe8000c101b0c */
[----:B------:R-:W-:Y:S04]  /*d780*/  @!P2 ST.E.64 [R18.64], R96 ;  /* 0x000000601200a985 */ /* 0x000fe8000c101b0c */
[----:B------:R2:W-:Y:S01]  /*d790*/  @!P1 ST.E.64 [R8.64], R100 ;  /* 0x0000006408009985 */ /* 0x0005e2000c101b0c */
[----:B------:R-:W-:-:S13]  /*d7a0*/  ISETP.GE.AND P1, PT, R6, c[0x0][0x3c8], PT ;  /* 0x0000f20006007a0c */ /* 0x000fda0003f26270 */
[----:B------:R-:W-:Y:S01]  /*d7b0*/  @!P1 LEA.HI R6, R6, R6, RZ, 0x1 ;  /* 0x0000000606069211 */ /* 0x000fe200078f08ff */
[--C-:B-1----:R-:W-:Y:S01]  /*d7c0*/  @!P0 IMAD.WIDE R12, R2, 0x4, R14.reuse ;  /* 0x00000004020c8825 */ /* 0x102fe200078e020e */
[----:B------:R-:W-:Y:S02]  /*d7d0*/  IADD3 R2, R3, 0xd8, RZ ;  /* 0x000000d803027810 */ /* 0x000fe40007ffe0ff */
[----:B------:R-:W-:Y:S02]  /*d7e0*/  @!P1 LOP3.LUT R6, R6, 0xfffffffe, RZ, 0xc0, !PT ;  /* 0xfffffffe06069812 */ /* 0x000fe400078ec0ff */
[----:B------:R-:W-:Y:S01]  /*d7f0*/  ISETP.GE.AND P4, PT, R2, c[0x0][0x3c8], PT ;  /* 0x0000f20002007a0c */ /* 0x000fe20003f86270 */
[----:B------:R1:W-:Y:S01]  /*d800*/  @!P0 ST.E.64 [R12.64], R104 ;  /* 0x000000680c008985 */ /* 0x0003e2000c101b0c */
[----:B------:R-:W-:Y:S01]  /*d810*/  ISETP.GE.AND P0, PT, R5, c[0x0][0x3c8], PT ;  /* 0x0000f20005007a0c */ /* 0x000fe20003f06270 */
[----:B------:R-:W-:Y:S01]  /*d820*/  @!P1 IMAD.WIDE R20, R6, 0x4, R14 ;  /* 0x0000000406149825 */ /* 0x000fe200078e020e */
[----:B--2---:R-:W-:-:S02]  /*d830*/  IADD3 R9, R3, 0xe0, RZ ;  /* 0x000000e003097810 */ /* 0x004fc40007ffe0ff */
[----:B------:R-:W-:Y:S02]  /*d840*/  IADD3 R8, R3, 0xe8, RZ ;  /* 0x000000e803087810 */ /* 0x000fe40007ffe0ff */
[----:B------:R-:W-:Y:S02]  /*d850*/  ISETP.GE.AND P3, PT, R9, c[0x0][0x3c8], PT ;  /* 0x0000f20009007a0c */ /* 0x000fe40003f66270 */
[----:B------:R-:W-:-:S03]  /*d860*/  ISETP.GE.AND P2, PT, R8, c[0x0][0x3c8], PT ;  /* 0x0000f20008007a0c */ /* 0x000fc60003f46270 */
[----:B------:R-:W-:Y:S02]  /*d870*/  @!P4 LEA.HI R2, R2, R2, RZ, 0x1 ;  /* 0x000000020202c211 */ /* 0x000fe400078f08ff */
[----:B------:R-:W-:Y:S02]  /*d880*/  @!P0 LEA.HI R5, R5, R5, RZ, 0x1 ;  /* 0x0000000505058211 */ /* 0x000fe400078f08ff */
[----:B------:R-:W-:Y:S02]  /*d890*/  @!P4 LOP3.LUT R2, R2, 0xfffffffe, RZ, 0xc0, !PT ;  /* 0xfffffffe0202c812 */ /* 0x000fe400078ec0ff */
[----:B------:R-:W-:Y:S02]  /*d8a0*/  @!P0 LOP3.LUT R5, R5, 0xfffffffe, RZ, 0xc0, !PT ;  /* 0xfffffffe05058812 */ /* 0x000fe400078ec0ff */
[----:B------:R-:W-:Y:S01]  /*d8b0*/  @!P3 LEA.HI R9, R9, R9, RZ, 0x1 ;  /* 0x000000090909b211 */ /* 0x000fe200078f08ff */
[----:B------:R-:W-:Y:S01]  /*d8c0*/  @!P4 IMAD.WIDE R16, R2, 0x4, R14 ;  /* 0x000000040210c825 */ /* 0x000fe200078e020e */
[----:B------:R-:W-:-:S02]  /*d8d0*/  @!P2 LEA.HI R8, R8, R8, RZ, 0x1 ;  /* 0x000000080808a211 */ /* 0x000fc400078f08ff */
[----:B------:R-:W-:Y:S02]  /*d8e0*/  @!P3 LOP3.LUT R9, R9, 0xfffffffe, RZ, 0xc0, !PT ;  /* 0xfffffffe0909b812 */ /* 0x000fe400078ec0ff */
[----:B------:R-:W-:Y:S01]  /*d8f0*/  @!P2 LOP3.LUT R8, R8, 0xfffffffe, RZ, 0xc0, !PT ;  /* 0xfffffffe0808a812 */ /* 0x000fe200078ec0ff */
[----:B-1----:R-:W-:-:S04]  /*d900*/  @!P5 IMAD.WIDE R12, R0, 0x4, R14 ;  /* 0x00000004000cd825 */ /* 0x002fc800078e020e */
        /* <DEDUP_REMOVED lines=9> */
.L_x_1549:
[----:B--23--:R-:W-:Y:S05]  /*d9a0*/  BSYNC B0 ;  /* 0x0000000000007941 */ /* 0x00cfea0003800000 */
.L_x_1548:
[----:B------:R-:W-:Y:S01]  /*d9b0*/  ISETP.NE.AND P0, PT, R4, RZ, PT ;  /* 0x000000ff0400720c */ /* 0x000fe20003f05270 */
[----:B------:R2:W3:Y:S04]  /*d9c0*/  SHFL.IDX PT, R11, R10, 0x1, 0x1c1f ;  /* 0x003c1f000a0b7f89 */ /* 0x0004e800000e0000 */
[----:B------:R2:W1:Y:S08]  /*d9d0*/  SHFL.IDX PT, R10, R7, 0x1, 0x1c1f ;  /* 0x003c1f00070a7f89 */ /* 0x00047000000e0000 */
        /* <DEDUP_REMOVED lines=12> */
[--C-:B-1234-:R-:W-:Y:S01]  /*daa0*/  @!P2 IMAD.WIDE R6, R3, 0x4, R10.reuse ;  /* 0x000000040306a825 */ /* 0x11efe200078e020a */
        /* <DEDUP_REMOVED lines=15> */
[C---:B------:R-:W-:Y:S02]  /*dba0*/  IADD3 R0, R3.reuse, 0x58, RZ ;  /* 0x0000005803007810 */ /* 0x040fe40007ffe0ff */
[----:B------:R-:W-:Y:S01]  /*dbb0*/  ISETP.GE.AND P6, PT, R2, c[0x0][0x3c8], PT ;  /* 0x0000f20002007a0c */ /* 0x000fe20003fc6270 */
[----:B------:R5:W-:Y:S01]  /*dbc0*/  @!P5 ST.E.64 [R14.64], R162 ;  /* 0x000000a20e00d985 */ /* 0x000be2000c101b0c */
[----:B------:R-:W-:Y:S02]  /*dbd0*/  ISETP.GE.AND P5, PT, R0, c[0x0][0x3c8], PT ;  /* 0x0000f20000007a0c */ /* 0x000fe40003fa6270 */
[C---:B-1----:R-:W-:Y:S02]  /*dbe0*/  IADD3 R7, R3.reuse, 0x30, RZ ;  /* 0x0000003003077810 */ /* 0x042fe40007ffe0ff */
[----:B------:R-:W-:-:S02]  /*dbf0*/  IADD3 R6, R3, 0x38, RZ ;  /* 0x0000003803067810 */ /* 0x000fc40007ffe0ff */
[----:B------:R-:W-:Y:S02]  /*dc00*/  ISETP.GE.AND P3, PT, R7, c[0x0][0x3c8], PT ;  /* 0x0000f20007007a0c */ /* 0x000fe40003f66270 */
[C---:B--2---:R-:W-:Y:S02]  /*dc10*/  IADD3 R8, R3.reuse, 0x28, RZ ;  /* 0x0000002803087810 */ /* 0x044fe40007ffe0ff */
[----:B------:R-:W-:Y:S02]  /*dc20*/  ISETP.GE.AND P2, PT, R6, c[0x0][0x3c8], PT ;  /* 0x0000f20006007a0c */ /* 0x000fe40003f46270 */
[C---:B---3--:R-:W-:Y:S02]  /*dc30*/  IADD3 R5, R3.reuse, 0x40, RZ ;  /* 0x0000004003057810 */ /* 0x048fe40007ffe0ff */
        /* <DEDUP_REMOVED lines=9> */
[--C-:B----4-:R-:W-:Y:S01]  /*dcd0*/  @!P3 IMAD.WIDE R12, R7, 0x4, R10.reuse ;  /* 0x00000004070cb825 */ /* 0x110fe200078e020a */
        /* <DEDUP_REMOVED lines=9> */
[--C-:B-----5:R-:W-:Y:S01]  /*dd70*/  @!P1 IMAD.WIDE R14, R5, 0x4, R10.reuse ;  /* 0x00000004050e9825 */ /* 0x120fe200078e020a */
        /* <DEDUP_REMOVED lines=95> */
[C---:B--2---:R-:W-:Y:S02]  /*e370*/  IADD3 R7, R3.reuse, 0xd8, RZ ;  /* 0x000000d803077810 */ /* 0x044fe40007ffe0ff */
[----:B------:R-:W-:Y:S02]  /*e380*/  IADD3 R6, R3, 0xe0, RZ ;  /* 0x000000e003067810 */ /* 0x000fe40007ffe0ff */
[----:B------:R1:W-:Y:S01]  /*e390*/  @!P6 ST.E.64 [R12.64], R102 ;  /* 0x000000660c00e985 */ /* 0x0003e2000c101b0c */
[----:B------:R-:W-:Y:S01]  /*e3a0*/  ISETP.GE.AND P3, PT, R7, c[0x0][0x3c8], PT ;  /* 0x0000f20007007a0c */ /* 0x000fe20003f66270 */
[----:B----4-:R-:W-:Y:S01]  /*e3b0*/  @!P5 IMAD.WIDE R14, R0, 0x4, R10 ;  /* 0x00000004000ed825 */ /* 0x010fe200078e020a */
[----:B------:R-:W-:Y:S02]  /*e3c0*/  ISETP.GE.AND P2, PT, R6, c[0x0][0x3c8], PT ;  /* 0x0000f20006007a0c */ /* 0x000fe40003f46270 */
[----:B-----5:R-:W-:-:S02]  /*e3d0*/  IADD3 R5, R3, 0xe8, RZ ;  /* 0x000000e803057810 */ /* 0x020fc40007ffe0ff */
[----:B------:R-:W-:Y:S01]  /*e3e0*/  IADD3 R4, R3, 0xf0, RZ ;  /* 0x000000f003047810 */ /* 0x000fe20007ffe0ff */
[----:B------:R2:W-:Y:S01]  /*e3f0*/  @!P5 ST.E.64 [R14.64], R106 ;  /* 0x0000006a0e00d985 */ /* 0x0005e2000c101b0c */
[----:B------:R-:W-:Y:S02]  /*e400*/  ISETP.GE.AND P1, PT, R5, c[0x0][0x3c8], PT ;  /* 0x0000f20005007a0c */ /* 0x000fe40003f26270 */
[----:B------:R-:W-:Y:S02]  /*e410*/  ISETP.GE.AND P0, PT, R4, c[0x0][0x3c8], PT ;  /* 0x0000f20004007a0c */ /* 0x000fe40003f06270 */
[----:B------:R-:W-:Y:S02]  /*e420*/  @!P4 LEA.HI R8, R8, R8, RZ, 0x1 ;  /* 0x000000080808c211 */ /* 0x000fe400078f08ff */
[----:B------:R-:W-:Y:S02]  /*e430*/  @!P3 LEA.HI R7, R7, R7, RZ, 0x1 ;  /* 0x000000070707b211 */ /* 0x000fe400078f08ff */
[----:B------:R-:W-:-:S02]  /*e440*/  @!P2 LEA.HI R6, R6, R6, RZ, 0x1 ;  /* 0x000000060606a211 */ /* 0x000fc400078f08ff */
[----:B------:R-:W-:Y:S02]  /*e450*/  @!P4 LOP3.LUT R8, R8, 0xfffffffe, RZ, 0xc0, !PT ;  /* 0xfffffffe0808c812 */ /* 0x000fe400078ec0ff */
[----:B------:R-:W-:Y:S02]  /*e460*/  @!P3 LOP3.LUT R7, R7, 0xfffffffe, RZ, 0xc0, !PT ;  /* 0xfffffffe0707b812 */ /* 0x000fe400078ec0ff */
[----:B------:R-:W-:Y:S01]  /*e470*/  @!P1 LEA.HI R5, R5, R5, RZ, 0x1 ;  /* 0x0000000505059211 */ /* 0x000fe200078f08ff */
[--C-:B------:R-:W-:Y:S01]  /*e480*/  @!P4 IMAD.WIDE R8, R8, 0x4, R10.reuse ;  /* 0x000000040808c825 */ /* 0x100fe200078e020a */
[----:B------:R-:W-:Y:S02]  /*e490*/  @!P0 LEA.HI R4, R4, R4, RZ, 0x1 ;  /* 0x0000000404048211 */ /* 0x000fe400078f08ff */
[----:B------:R-:W-:Y:S02]  /*e4a0*/  @!P2 LOP3.LUT R6, R6, 0xfffffffe, RZ, 0xc0, !PT ;  /* 0xfffffffe0606a812 */ /* 0x000fe400078ec0ff */
[----:B------:R-:W-:Y:S01]  /*e4b0*/  @!P1 LOP3.LUT R5, R5, 0xfffffffe, RZ, 0xc0, !PT ;  /* 0xfffffffe05059812 */ /* 0x000fe200078ec0ff */
[--C-:B-1----:R-:W-:Y:S01]  /*e4c0*/  @!P3 IMAD.WIDE R12, R7, 0x4, R10.reuse ;  /* 0x00000004070cb825 */ /* 0x102fe200078e020a */
[----:B------:R-:W-:Y:S01]  /*e4d0*/  @!P0 LOP3.LUT R4, R4, 0xfffffffe, RZ, 0xc0, !PT ;  /* 0xfffffffe04048812 */ /* 0x000fe200078ec0ff */
[----:B------:R1:W-:Y:S01]  /*e4e0*/  @!P4 ST.E.64 [R8.64], R110 ;  /* 0x0000006e0800c985 */ /* 0x0003e2000c101b0c */
[----:B------:R-:W-:Y:S01]  /*e4f0*/  IADD3 R0, R3, 0xf8, RZ ;  /* 0x000000f803007810 */ /* 0x000fe20007ffe0ff */
[----:B------:R-:W-:-:S02]  /*e500*/  @!P2 IMAD.WIDE R6, R6, 0x4, R10 ;  /* 0x000000040606a825 */ /* 0x000fc400078e020a */
[----:B------:R1:W-:Y:S02]  /*e510*/  @!P3 ST.E.64 [R12.64], R114 ;  /* 0x000000720c00b985 */ /* 0x0003e4000c101b0c */
[--C-:B--2---:R-:W-:Y:S02]  /*e520*/  @!P1 IMAD.WIDE R14, R5, 0x4, R10.reuse ;  /* 0x00000004050e9825 */ /* 0x104fe400078e020a */
[----:B------:R1:W-:Y:S02]  /*e530*/  @!P2 ST.E.64 [R6.64], R118 ;  /* 0x000000760600a985 */ /* 0x0003e4000c101b0c */
[----:B------:R-:W-:Y:S02]  /*e540*/  @!P0 IMAD.WIDE R4, R4, 0x4, R10 ;  /* 0x0000000404048825 */ /* 0x000fe400078e020a */
        /* <DEDUP_REMOVED lines=9> */
.L_x_1547:
        /* <DEDUP_REMOVED lines=16> */
[----:B--2---:R-:W-:Y:S01]  /*e6e0*/  UIMAD.WIDE.U32 UR8, UR11, UR4, URZ ;  /* 0x000000040b0872a5 */ /* 0x004fe2000f8e003f */
        /* <DEDUP_REMOVED lines=33> */
.L_x_1550:
        /* <DEDUP_REMOVED lines=16> */
.L_x_3264:


//--------------------- .text._ZN7cutlass13device_kernelIN5flash19enable_sm80_to_sm89INS1_16FlashAttnFwdSm80INS1_25CollectiveMainloopFwdSm80ILi8ELi1ELb0EN4cute5tupleIJNS5_1CILi128EEENS7_ILi64EEENS7_ILi256EEEEEELi256ENS_6half_tEfNS_4arch4Sm80ELb0ELb0ELb1ELb1ELb1ELb0ELb1ELb1EEENS1_21CollectiveEpilogueFwdINS6_IJS8_SA_S9_EEENS6_IJNS7_ILi1EEESI_SI_EEESC_SE_Li256ELb1ELb1ELb1ELb0EEENS1_36VarlenDynamicPersistentTileSchedulerILi128ELi64ELi256ELi256ELb1ELb1ELb0ELb0ELb1ELb1EEEEEEEEEvNT_6ParamsE --------------------------
	.section	.text._ZN7cutlass13device_kernelIN5flash19enable_sm80_to_sm89INS1_16FlashAttnFwdSm80INS1_25CollectiveMainloopFwdSm80ILi8ELi1ELb0EN4cute5tupleIJNS5_1CILi128EEENS7_ILi64EEENS7_ILi256EEEEEELi256ENS_6half_tEfNS_4arch4Sm80ELb0ELb0ELb1ELb1ELb1ELb0ELb1ELb1EEENS1_21CollectiveEpilogueFwdINS6_IJS8_SA_S9_EEENS6_IJNS7_ILi1EEESI_SI_EEESC_SE_Li256ELb1ELb1ELb1ELb0EEENS1_36VarlenDynamicPersistentTileSchedulerILi128ELi64ELi256ELi256ELb1ELb1ELb0ELb0ELb1ELb1EEEEEEEEEvNT_6ParamsE,"ax",@progbits
	.sectioninfo	@"SHI_REGISTERS=255"
	.align	128
.text._ZN7cutlass13device_kernelIN5flash19enable_sm80_to_sm89INS1_16FlashAttnFwdSm80INS1_25CollectiveMainloopFwdSm80ILi8ELi1ELb0EN4cute5tupleIJNS5_1CILi128EEENS7_ILi64EEENS7_ILi256EEEEEELi256ENS_6half_tEfNS_4arch4Sm80ELb0ELb0ELb1ELb1ELb1ELb0ELb1ELb1EEENS1_21CollectiveEpilogueFwdINS6_IJS8_SA_S9_EEENS6_IJNS7_ILi1EEESI_SI_EEESC_SE_Li256ELb1ELb1ELb1ELb0EEENS1_36VarlenDynamicPersistentTileSchedulerILi128ELi64ELi256ELi256ELb1ELb1ELb0ELb0ELb1ELb1EEEEEEEEEvNT_6ParamsE:
        .type           _ZN7cutlass13device_kernelIN5flash19enable_sm80_to_sm89INS1_16FlashAttnFwdSm80INS1_25CollectiveMainloopFwdSm80ILi8ELi1ELb0EN4cute5tupleIJNS5_1CILi128EEENS7_ILi64EEENS7_ILi256EEEEEELi256ENS_6half_tEfNS_4arch4Sm80ELb0ELb0ELb1ELb1ELb1ELb0ELb1ELb1EEENS1_21CollectiveEpilogueFwdINS6_IJS8_SA_S9_EEENS6_IJNS7_ILi1EEESI_SI_EEESC_SE_Li256ELb1ELb1ELb1ELb0EEENS1_36VarlenDynamicPersistentTileSchedulerILi128ELi64ELi256ELi256ELb1ELb1ELb0ELb0ELb1ELb1EEEEEEEEEvNT_6ParamsE,@function
        .size           _ZN7cutlass13device_kernelIN5flash19enable_sm80_to_sm89INS1_16FlashAttnFwdSm80INS1_25CollectiveMainloopFwdSm80ILi8ELi1ELb0EN4cute5tupleIJNS5_1CILi128EEENS7_ILi64EEENS7_ILi256EEEEEELi256ENS_6half_tEfNS_4arch4Sm80ELb0ELb0ELb1ELb1ELb1ELb0ELb1ELb1EEENS1_21CollectiveEpilogueFwdINS6_IJS8_SA_S9_EEENS6_IJNS7_ILi1EEESI_SI_EEESC_SE_Li256ELb1ELb1ELb1ELb0EEENS1_36VarlenDynamicPersistentTileSchedulerILi128ELi64ELi256ELi256ELb1ELb1ELb0ELb0ELb1ELb1EEEEEEEEEvNT_6ParamsE,(.L_x_3265 - _ZN7cutlass13device_kernelIN5flash19enable_sm80_to_sm89INS1_16FlashAttnFwdSm80INS1_25CollectiveMainloopFwdSm80ILi8ELi1ELb0EN4cute5tupleIJNS5_1CILi128EEENS7_ILi64EEENS7_ILi256EEEEEELi256ENS_6half_tEfNS_4arch4Sm80ELb0ELb0ELb1ELb1ELb1ELb0ELb1ELb1EEENS1_21CollectiveEpilogueFwdINS6_IJS8_SA_S9_EEENS6_IJNS7_ILi1EEESI_SI_EEESC_SE_Li256ELb1ELb1ELb1ELb0EEENS1_36VarlenDynamicPersistentTileSchedulerILi128ELi64ELi256ELi256ELb1ELb1ELb0ELb0ELb1ELb1EEEEEEEEEvNT_6ParamsE)
        .other          _ZN7cutlass13device_kernelIN5flash19enable_sm80_to_sm89INS1_16FlashAttnFwdSm80INS1_25CollectiveMainloopFwdSm80ILi8ELi1ELb0EN4cute5tupleIJNS5_1CILi128EEENS7_ILi64EEENS7_ILi256EEEEEELi256ENS_6half_tEfNS_4arch4Sm80ELb0ELb0ELb1ELb1ELb1ELb0ELb1ELb1EEENS1_21CollectiveEpilogueFwdINS6_IJS8_SA_S9_EEENS6_IJNS7_ILi1EEESI_SI_EEESC_SE_Li256ELb1ELb1ELb1ELb0EEENS1_36VarlenDynamicPersistentTileSchedulerILi128ELi64ELi256ELi256ELb1ELb1ELb0ELb0ELb1ELb1EEEEEEEEEvNT_6ParamsE,@"STO_CUDA_ENTRY STV_DEFAULT"
_ZN7cutlass13device_kernelIN5flash19enable_sm80_to_sm89INS1_16FlashAttnFwdSm80INS1_25CollectiveMainloopFwdSm80ILi8ELi1ELb0EN4cute5tupleIJNS5_1CILi128EEENS7_ILi64EEENS7_ILi256EEEEEELi256ENS_6half_tEfNS_4arch4Sm80ELb0ELb0ELb1ELb1ELb1ELb0ELb1ELb1EEENS1_21CollectiveEpilogueFwdINS6_IJS8_SA_S9_EEENS6_IJNS7_ILi1EEESI_SI_EEESC_SE_Li256ELb1ELb1ELb1ELb0EEENS1_36VarlenDynamicPersistentTileSchedulerILi128ELi64ELi256ELi256ELb1ELb1ELb0ELb0ELb1ELb1EEEEEEEEEvNT_6ParamsE:
        /* <DEDUP_REMOVED lines=10> */
[----:B-1----:R1:W-:Y:S04]  /*00a0*/  @P0 STL.64 [R1], R4 ;  /* 0x0000000401000387 */ /* 0x0023e80000100a00 */
        /* <DEDUP_REMOVED lines=43> */
.L_x_1556:
        /* <DEDUP_REMOVED lines=17> */
.L_x_1654:
        /* <DEDUP_REMOVED lines=16> */
.L_x_1655:
[----:B--2---:R-:W-:-:S05]  /*0570*/  IMAD R0, R0, c[0x0][0x538], RZ ;  /* 0x00014e0000007a24 */ /* 0x004fca00078e02ff */
[----:B------:R-:W-:-:S04]  /*0580*/  IADD3 R6, R0, R6, RZ ;  /* 0x0000000600067210 */ /* 0x000fc80007ffe0ff */
[----:B------:R-:W-:-:S13]  /*0590*/  ISETP.GT.AND P0, PT, R6, UR4, PT ;  /* 0x0000000406007c0c */ /* 0x000fda000bf04270 */
[----:B-1----:R-:W-:Y:S05]  /*05a0*/  @!P0 BRA `(.L_x_1556) ;  /* 0xfffffdb000008947 */ /* 0x002fea000383ffff */
.L_x_1552:
[----:B------:R-:W-:-:S05]  /*05b0*/  IADD3 R12, -R0, R6, RZ ;  /* 0x00000006000c7210 */ /* 0x000fca0007ffe1ff */
[----:B------:R-:W-:-:S05]  /*05c0*/  IMAD R0, R4, c[0x0][0x538], R12 ;  /* 0x00014e0004007a24 */ /* 0x000fca00078e020c */
[----:B------:R-:W-:Y:S01]  /*05d0*/  ISETP.GT.AND P0, PT, R0, UR4, PT ;  /* 0x0000000400007c0c */ /* 0x000fe2000bf04270 */
[----:B------:R-:W-:-:S12]  /*05e0*/  BRA.DIV ~URZ, `(.L_x_1557) ;  /* 0x0000fe327f007947 */ /* 0x000fd8000b800000 */
[----:B------:R-:W-:-:S04]  /*05f0*/  VOTE.ANY R0, PT, !P0 ;  /* 0x0000000000007806 */ /* 0x000fc800040e0100 */
.L_x_1656:
[----:B------:R1:W2:Y:S01]  /*0600*/  POPC R13, R0 ;  /* 0x00000000000d7309 */ /* 0x0002a20000000000 */
[----:B------:R-:W-:Y:S05]  /*0610*/  BRA.DIV ~URZ, `(.L_x_1558) ;  /* 0x0000fe427f007947 */ /* 0x000fea000b800000 */
[----:B--2---:R2:W3:Y:S01]  /*0620*/  SHFL.IDX PT, R11, R8, R13, 0x1f ;  /* 0x00001f0d080b7589 */ /* 0x0044e200000e0000 */
[----:B------:R-:W-:-:S03]  /*0630*/  MOV R6, RZ ;  /* 0x000000ff00067202 */ /* 0x000fc60000000f00 */
[----:B------:R2:W4:Y:S04]  /*0640*/  SHFL.IDX PT, R10, R7, R13, 0x1f ;  /* 0x00001f0d070a7589 */ /* 0x00052800000e0000 */
.L_x_1657:
[----:B------:R-:W-:Y:S01]  /*0650*/  ISETP.NE.AND P0, PT, R0, RZ, PT ;  /* 0x000000ff0000720c */ /* 0x000fe20003f05270 */
[----:B------:R-:W-:-:S12]  /*0660*/  BSSY B0, `(.L_x_1559) ;  /* 0x0000005000007945 */ /* 0x000fd80003800000 */
[----:B------:R-:W-:Y:S05]  /*0670*/  @!P0 BRA `(.L_x_1560) ;  /* 0x0000003000008947 */ /* 0x000fea0003800000 */
[----:B------:R-:W-:Y:S01]  /*0680*/  IADD3 R31, R13, -0x1, RZ ;  /* 0xffffffff0d1f7810 */ /* 0x000fe20007ffe0ff */
[----:B------:R-:W-:Y:S05]  /*0690*/  BRA.DIV ~URZ, `(.L_x_1561) ;  /* 0x0000fea27f007947 */ /* 0x000fea000b800000 */
[----:B------:R1:W2:Y:S02]  /*06a0*/  SHFL.IDX PT, R6, R4, R31, 0x1f ;  /* 0x00001f1f04067589 */ /* 0x0002a400000e0000 */
.L_x_1560:
[----:B------:R-:W-:Y:S05]  /*06b0*/  BSYNC B0 ;  /* 0x0000000000007941 */ /* 0x000fea0003800000 */
.L_x_1559:
[----:B-1-3--:R-:W-:Y:S01]  /*06c0*/  IABS R0, R11 ;  /* 0x0000000b00007213 */ /* 0x00afe20000000000 */
[----:B--2---:R-:W-:-:S04]  /*06d0*/  IMAD R4, R6, c[0x0][0x538], R12 ;  /* 0x00014e0006047a24 */ /* 0x004fc800078e020c */
[----:B------:R-:W-:Y:S01]  /*06e0*/  IMAD.MOV.U32 R5, RZ, RZ, R0 ;  /* 0x000000ffff057224 */ /* 0x000fe200078e0000 */
[----:B----4-:R-:W-:Y:S01]  /*06f0*/  IABS R0, R10 ;  /* 0x0000000a00007213 */ /* 0x010fe20000000000 */
[----:B------:R1:W-:Y:S01]  /*0700*/  STL [R1], R4 ;  /* 0x0000000401007387 */ /* 0x0003e20000100800 */
        /* <DEDUP_REMOVED lines=64> */
.L_x_1553:
[----:B------:R-:W-:Y:S01]  /*0b10*/  MOV R0, UR4 ;  /* 0x0000000400007c02 */ /* 0x000fe20008000f00 */
[----:B------:R-:W-:Y:S04]  /*0b20*/  STL [R1+0x4], RZ ;  /* 0x000004ff01007387 */ /* 0x000fe80000100800 */
[----:B------:R1:W-:Y:S04]  /*0b30*/  STL [R1], R0 ;  /* 0x0000000001007387 */ /* 0x0003e80000100800 */
[----:B------:R2:W-:Y:S01]  /*0b40*/  STL [R1+0x8], RZ ;  /* 0x000008ff01007387 */ /* 0x0005e20000100800 */
[----:B-1----:R-:W-:-:S05]  /*0b50*/  MOV R0, c[0x0][0x53c] ;  /* 0x00014f0000007a02 */ /* 0x002fca0000000f00 */
[----:B------:R2:W-:Y:S02]  /*0b60*/  STL [R1+0xc], R0 ;  /* 0x00000c0001007387 */ /* 0x0005e40000100800 */
.L_x_1562:
[----:B-1----:R-:W3:Y:S04]  /*0b70*/  LDL R4, [R1] ;  /* 0x0000000001047983 */ /* 0x002ee80000100800 */
[----:B------:R-:W3:Y:S04]  /*0b80*/  LDL R5, [R1+0x4] ;  /* 0x0000040001057983 */ /* 0x000ee80000100800 */
[----:B------:R-:W3:Y:S04]  /*0b90*/  LDL R6, [R1+0x8] ;  /* 0x0000080001067983 */ /* 0x000ee80000100800 */
[----:B------:R-:W3:Y:S01]  /*0ba0*/  LDL R7, [R1+0xc] ;  /* 0x00000c0001077983 */ /* 0x000ee20000100800 */
[----:B------:R-:W-:Y:S01]  /*0bb0*/  ISETP.NE.AND P0, PT, R14, RZ, PT ;  /* 0x000000ff0e00720c */ /* 0x000fe20003f05270 */
[----:B------:R-:W-:-:S12]  /*0bc0*/  WARPSYNC 0xffffffff ;  /* 0xffffffff00007948 */ /* 0x000fd80003800000 */
[----:B---3--:R1:W-:Y:S04]  /*0bd0*/  @!P0 STS.128 [0x20100], R4 ;  /* 0x02010004ff008388 */ /* 0x0083e80000000c00 */
[----:B------:R-:W-:Y:S06]  /*0be0*/  BAR.ARV 0x5, 0x100 ;  /* 0x0144000000007b1d */ /* 0x000fec0000002000 */
.L_x_1551:
[----:B--2---:R-:W2:Y:S02]  /*0bf0*/  LDL R0, [R1+0xc] ;  /* 0x00000c0001007983 */ /* 0x004ea40000100800 */
[----:B--2---:R-:W-:-:S13]  /*0c00*/  ISETP.GE.AND P0, PT, R0, c[0x0][0x53c], PT ;  /* 0x00014f0000007a0c */ /* 0x004fda0003f06270 */
[----:B------:R-:W-:Y:S05]  /*0c10*/  @P0 EXIT ;  /* 0x000000000000094d */ /* 0x000fea0003800000 */
[----:B------:R-:W2:Y:S01]  /*0c20*/  S2R R17, SR_TID.X ;  /* 0x0000000000117919 */ /* 0x000ea20000002100 */
[----:B------:R-:W-:Y:S02]  /*0c30*/  ULDC UR5, c[0x0][0x2ac] ;  /* 0x0000ab0000057ab9 */ /* 0x000fe40000000800 */
[----:B------:R-:W-:Y:S02]  /*0c40*/  ULDC UR4, c[0x0][0x1d0] ;  /* 0x0000740000047ab9 */ /* 0x000fe40000000800 */
[----:B------:R-:W-:Y:S01]  /*0c50*/  UIMAD UR5, UR5, UR4, URZ ;  /* 0x00000004050572a4 */ /* 0x000fe2000f8e023f */
[----:B--2---:R-:W-:-:S04]  /*0c60*/  SHF.R.S32.HI R9, RZ, 0x1f, R17 ;  /* 0x0000001fff097819 */ /* 0x004fc80000011411 */
[CC--:B------:R-:W-:Y:S02]  /*0c70*/  LEA.HI R2, R9.reuse, R17.reuse, RZ, 0x4 ;  /* 0x0000001109027211 */ /* 0x0c0fe400078f20ff */
[CC--:B------:R-:W-:Y:S02]  /*0c80*/  LEA.HI R15, R9.reuse, R17.reuse, RZ, 0x3 ;  /* 0x00000011090f7211 */ /* 0x0c0fe400078f18ff */
[----:B------:R-:W-:Y:S02]  /*0c90*/  SHF.R.S32.HI R3, RZ, 0x4, R2 ;  /* 0x00000004ff037819 */ /* 0x000fe40000011402 */
[----:B------:R-:W-:Y:S02]  /*0ca0*/  LEA.HI R13, R9, R17, RZ, 0x2 ;  /* 0x00000011090d7211 */ /* 0x000fe400078f10ff */
[----:B------:R-:W-:Y:S02]  /*0cb0*/  LEA.HI R0, R2, R3, RZ, 0x1 ;  /* 0x0000000302007211 */ /* 0x000fe400078f08ff */
[----:B------:R-:W-:-:S02]  /*0cc0*/  SHF.R.S32.HI R241, RZ, 0x3, R15 ;  /* 0x00000003fff17819 */ /* 0x000fc4000001140f */
[----:B------:R-:W-:Y:S02]  /*0cd0*/  LOP3.LUT R0, R0, 0xfffffffe, RZ, 0xc0, !PT ;  /* 0xfffffffe00007812 */ /* 0x000fe400078ec0ff */
[--C-:B------:R-:W-:Y:S02]  /*0ce0*/  SHF.R.S32.HI R8, RZ, 0x2, R13.reuse ;  /* 0x00000002ff087819 */ /* 0x100fe4000001140d */
[----:B-1----:R-:W-:Y:S01]  /*0cf0*/  LOP3.LUT R4, R15, 0xfffffff8, RZ, 0xc0, !PT ;  /* 0xfffffff80f047812 */ /* 0x002fe200078ec0ff */
[----:B------:R-:W-:Y:S01]  /*0d00*/  IMAD.IADD R14, R3, 0x1, -R0 ;  /* 0x00000001030e7824 */ /* 0x000fe200078e0a00 */
[----:B------:R-:W-:Y:S01]  /*0d10*/  LOP3.LUT R0, R2, 0xfffffff0, RZ, 0xc0, !PT ;  /* 0xfffffff002007812 */ /* 0x000fe200078ec0ff */
[----:B------:R-:W-:Y:S01]  /*0d20*/  IMAD.SHL.U32 R3, R241, 0x40, RZ ;  /* 0x00000040f1037824 */ /* 0x000fe200078e00ff */
[----:B------:R-:W-:Y:S01]  /*0d30*/  SHF.R.S32.HI R2, RZ, 0x1f, R13 ;  /* 0x0000001fff027819 */ /* 0x000fe2000001140d */
[----:B------:R-:W-:Y:S01]  /*0d40*/  IMAD.IADD R236, R17, 0x1, -R4 ;  /* 0x0000000111ec7824 */ /* 0x000fe200078e0a04 */
[-C--:B------:R-:W-:Y:S01]  /*0d50*/  LEA.HI R7, R9, R17.reuse, RZ, 0x5 ;  /* 0x0000001109077211 */ /* 0x080fe200078f28ff */
[----:B------:R-:W-:Y:S01]  /*0d60*/  IMAD.IADD R0, R17, 0x1, -R0 ;  /* 0x0000000111007824 */ /* 0x000fe200078e0a00 */
[----:B------:R-:W-:Y:S01]  /*0d70*/  LEA.HI R2, R2, R8, RZ, 0x3 ;  /* 0x0000000802027211 */ /* 0x000fe200078f18ff */
[----:B------:R-:W-:Y:S01]  /*0d80*/  IMAD.SHL.U32 R232, R236, 0x8, RZ ;  /* 0x00000008ece87824 */ /* 0x000fe200078e00ff */
[----:B------:R-:W-:-:S02]  /*0d90*/  LEA.HI R9, R9, R17, RZ, 0x6 ;  /* 0x0000001109097211 */ /* 0x000fc400078f30ff */
[----:B------:R-:W-:Y:S02]  /*0da0*/  SHF.R.S32.HI R5, RZ, 0x1f, R0 ;  /* 0x0000001fff057819 */ /* 0x000fe40000011400 */
[----:B------:R-:W-:Y:S01]  /*0db0*/  LOP3.LUT R4, R2, 0xfffffff8, RZ, 0xc0, !PT ;  /* 0xfffffff802047812 */ /* 0x000fe200078ec0ff */
[----:B------:R-:W-:Y:S01]  /*0dc0*/  IMAD.SHL.U32 R9, R9, 0x8, RZ ;  /* 0x0000000809097824 */ /* 0x000fe200078e00ff */
[----:B------:R-:W-:Y:S02]  /*0dd0*/  LEA.HI R10, R5, R0, RZ, 0x3 ;  /* 0x00000000050a7211 */ /* 0x000fe400078f18ff */
[----:B------:R-:W-:Y:S01]  /*0de0*/  LOP3.LUT R2, R3, 0x1c0, RZ, 0xc0, !PT ;  /* 0x000001c003027812 */ /* 0x000fe200078ec0ff */
[----:B------:R-:W-:Y:S01]  /*0df0*/  IMAD.IADD R8, R8, 0x1, -R4 ;  /* 0x0000000108087824 */ /* 0x000fe200078e0a04 */
[----:B------:R-:W-:Y:S02]  /*0e00*/  LOP3.LUT R3, R10, 0xfffffff8, RZ, 0xc0, !PT ;  /* 0xfffffff80a037812 */ /* 0x000fe400078ec0ff */
[----:B------:R-:W-:-:S02]  /*0e10*/  SHF.R.U32.HI R4, RZ, 0x3, R2 ;  /* 0x00000003ff047819 */ /* 0x000fc40000011602 */
[----:B------:R-:W-:Y:S01]  /*0e20*/  LOP3.LUT R2, R2, 0x38, R232, 0xf8, !PT ;  /* 0x0000003802027812 */ /* 0x000fe200078ef8e8 */
[----:B------:R-:W-:Y:S01]  /*0e30*/  IMAD.IADD R5, R0, 0x1, -R3 ;  /* 0x0000000100057824 */ /* 0x000fe200078e0a03 */
[----:B------:R-:W-:Y:S02]  /*0e40*/  LOP3.LUT R0, R7, 0xffffffe0, RZ, 0xc0, !PT ;  /* 0xffffffe007007812 */ /* 0x000fe400078ec0ff */
[----:B------:R-:W-:Y:S02]  /*0e50*/  LOP3.LUT R11, R2, R4, RZ, 0x3c, !PT ;  /* 0x00000004020b7212 */ /* 0x000fe400078e3cff */
[--C-:B------:R-:W-:Y:S01]  /*0e60*/  SHF.R.S32.HI R4, RZ, 0x5, R7.reuse ;  /* 0x00000005ff047819 */ /* 0x100fe20000011407 */
[----:B------:R-:W-:Y:S01]  /*0e70*/  IMAD.IADD R16, R17, 0x1, -R0 ;  /* 0x0000000111107824 */ /* 0x000fe200078e0a00 */
[----:B------:R-:W-:Y:S01]  /*0e80*/  SHF.R.S32.HI R2, RZ, 0x1f, R7 ;  /* 0x0000001fff027819 */ /* 0x000fe20000011407 */
[----:B------:R-:W-:Y:S01]  /*0e90*/  IMAD.SHL.U32 R0, R236, 0x40, RZ ;  /* 0x00000040ec007824 */ /* 0x000fe200078e00ff */
[----:B------:R-:W-:-:S02]  /*0ea0*/  LOP3.LUT R6, R8, 0x1, RZ, 0xc0, !PT ;  /* 0x0000000108067812 */ /* 0x000fc400078ec0ff */
[----:B------:R-:W-:Y:S02]  /*0eb0*/  LEA.HI R2, R2, R4, RZ, 0x3 ;  /* 0x0000000402027211 */ /* 0x000fe400078f18ff */
[----:B------:R-:W-:Y:S02]  /*0ec0*/  SHF.R.S32.HI R12, RZ, 0x1f, R16 ;  /* 0x0000001fff0c7819 */ /* 0x000fe40000011410 */
[----:B------:R-:W-:Y:S02]  /*0ed0*/  LOP3.LUT R0, R0, 0x1c0, RZ, 0xc0, !PT ;  /* 0x000001c000007812 */ /* 0x000fe400078ec0ff */
[----:B------:R-:W-:Y:S02]  /*0ee0*/  LOP3.LUT R2, R2, 0xffffff8, RZ, 0xc0, !PT ;  /* 0x0ffffff802027812 */ /* 0x000fe400078ec0ff */
[----:B------:R-:W-:Y:S02]  /*0ef0*/  ISETP.NE.U32.AND P0, PT, R6, 0x1, PT ;  /* 0x000000010600780c */ /* 0x000fe40003f05070 */
[----:B------:R-:W-:Y:S01]  /*0f00*/  LEA.HI R12, R12, R16, RZ, 0x2 ;  /* 0x000000100c0c7211 */ /* 0x000fe200078f10ff */
[----:B------:R-:W-:Y:S01]  /*0f10*/  IMAD.IADD R3, R4, 0x1, -R2 ;  /* 0x0000000104037824 */ /* 0x000fe200078e0a02 */
[----:B------:R-:W-:-:S02]  /*0f20*/  LOP3.LUT R7, R0, 0x8, R15, 0xf8, !PT ;  /* 0x0000000800077812 */ /* 0x000fc400078ef80f */
[----:B------:R-:W-:Y:S02]  /*0f30*/  SHF.R.U32.HI R6, RZ, 0x3, R0 ;  /* 0x00000003ff067819 */ /* 0x000fe40000011600 */
[----:B------:R-:W-:Y:S02]  /*0f40*/  LOP3.LUT R0, R13, 0xfffffffc, RZ, 0xc0, !PT ;  /* 0xfffffffc0d007812 */ /* 0x000fe400078ec0ff */
[----:B------:R-:W-:Y:S02]  /*0f50*/  SHF.R.S32.HI R2, RZ, 0x2, R12 ;  /* 0x00000002ff027819 */ /* 0x000fe4000001140c */
[----:B------:R-:W-:Y:S01]  /*0f60*/  LOP3.LUT R13, R7, R6, RZ, 0x3c, !PT ;  /* 0x00000006070d7212 */ /* 0x000fe200078e3cff */
[----:B------:R-:W-:Y:S01]  /*0f70*/  IMAD.IADD R0, R17, 0x1, -R0 ;  /* 0x0000000111007824 */ /* 0x000fe200078e0a00 */
[----:B------:R-:W-:Y:S01]  /*0f80*/  LOP3.LUT P4, RZ, R5, 0x2, RZ, 0xc0, !PT ;  /* 0x0000000205ff7812 */ /* 0x000fe2000788c0ff */
[----:B------:R-:W-:Y:S01]  /*0f90*/  IMAD R15, R3, 0x10, R2 ;  /* 0x00000010030f7824 */ /* 0x000fe200078e0202 */
[C---:B------:R-:W-:Y:S01]  /*0fa0*/  LOP3.LUT P3, RZ, R5.reuse, 0x4, RZ, 0xc0, !PT ;  /* 0x0000000405ff7812 */ /* 0x040fe2000786c0ff */
[----:B------:R-:W-:Y:S01]  /*0fb0*/  IMAD.SHL.U32 R2, R5, 0x40, RZ ;  /* 0x0000004005027824 */ /* 0x000fe200078e00ff */
[----:B------:R-:W-:Y:S01]  /*0fc0*/  LEA.HI R3, R0, R0, RZ, 0x1 ;  /* 0x0000000000037211 */ /* 0x000fe200078f08ff */
[----:B------:R-:W-:Y:S01]  /*0fd0*/  IMAD.SHL.U32 R7, R4, 0x400, RZ ;  /* 0x0000040004077824 */ /* 0x000fe200078e00ff */
[C---:B------:R-:W-:Y:S01]  /*0fe0*/  R2P PR, R8.reuse, 0x6 ;  /* 0x0000000608007804 */ /* 0x040fe20000000000 */
[----:B------:R-:W-:Y:S01]  /*0ff0*/  IMAD.SHL.U32 R4, R8, 0x40, RZ ;  /* 0x0000004008047824 */ /* 0x000fe200078e00ff */
[----:B------:R-:W-:Y:S01]  /*1000*/  LOP3.LUT R2, R2, 0x1c0, RZ, 0xc0, !PT ;  /* 0x000001c002027812 */ /* 0x000fe200078ec0ff */
[----:B------:R-:W-:Y:S01]  /*1010*/  IMAD.SHL.U32 R6, R14, 0x8, RZ ;  /* 0x000000080e067824 */ /* 0x000fe200078e00ff */
[----:B------:R-:W-:Y:S01]  /*1020*/  LOP3.LUT R3, R3, 0x1ffffffe, RZ, 0xc0, !PT ;  /* 0x1ffffffe03037812 */ /* 0x000fe200078ec0ff */
[----:B------:R-:W-:Y:S01]  /*1030*/  IMAD.SHL.U32 R8, R10, 0x40, RZ ;  /* 0x000000400a087824 */ /* 0x000fe200078e00ff */
[----:B------:R-:W-:Y:S01]  /*1040*/  LOP3.LUT R4, R4, 0x1c0, RZ, 0xc0, !PT ;  /* 0x000001c004047812 */ /* 0x000fe200078ec0ff */
[----:B------:R-:W-:Y:S01]  /*1050*/  IMAD R5, R0, 0x2, R7 ;  /* 0x0000000200057824 */ /* 0x000fe200078e0207 */
[----:B------:R-:W-:Y:S01]  /*1060*/  LOP3.LUT R6, R2, 0x8, R6, 0xf8, !PT ;  /* 0x0000000802067812 */ /* 0x000fe200078ef806 */
[----:B------:R1:W-:Y:S01]  /*1070*/  STL [R1+0x148], R15 ;  /* 0x0001480f01007387 */ /* 0x0003e20000100800 */
[----:B------:R-:W-:Y:S01]  /*1080*/  LOP3.LUT R11, R11, 0x7ffffe00, R9, 0xf8, !PT ;  /* 0x7ffffe000b0b7812 */ /* 0x000fe200078ef809 */
[----:B------:R-:W-:Y:S01]  /*1090*/  IMAD.IADD R9, R0, 0x1, -R3 ;  /* 0x0000000100097824 */ /* 0x000fe200078e0a03 */
[----:B------:R-:W-:Y:S01]  /*10a0*/  SHF.R.U32.HI R2, RZ, 0x3, R2 ;  /* 0x00000003ff027819 */ /* 0x000fe20000011602 */
[----:B------:R-:W-:Y:S01]  /*10b0*/  IMAD R0, R14, 0x200, R13 ;  /* 0x000002000e007824 */ /* 0x000fe200078e020d */
[----:B------:R-:W-:Y:S01]  /*10c0*/  LEA.HI R3, R4, R4, RZ, 0x1d ;  /* 0x0000000404037211 */ /* 0x000fe200078fe8ff */
[----:B------:R-:W-:Y:S01]  /*10d0*/  IMAD R9, R9, 0x8, R15 ;  /* 0x0000000809097824 */ /* 0x000fe200078e020f */
[----:B------:R-:W-:Y:S01]  /*10e0*/  LOP3.LUT R2, R6, R2, RZ, 0x3c, !PT ;  /* 0x0000000206027212 */ /* 0x000fe200078e3cff */
[----:B------:R-:W-:Y:S01]  /*10f0*/  IMAD.MOV.U32 R10, RZ, RZ, 0x40 ;  /* 0x00000040ff0a7424 */ /* 0x000fe200078e00ff */
[----:B------:R-:W-:Y:S01]  /*1100*/  LOP3.LUT R4, R8, 0xfffffe00, RZ, 0xc0, !PT ;  /* 0xfffffe0008047812 */ /* 0x000fe200078ec0ff */
[----:B------:R-:W-:Y:S01]  /*1110*/  IMAD.IADD R8, R5, 0x1, R3 ;  /* 0x0000000105087824 */ /* 0x000fe200078e0203 */
[----:B------:R2:W-:Y:S01]  /*1120*/  STL [R1+0x14c], R9 ;  /* 0x00014c0901007387 */ /* 0x0005e20000100800 */
[----:B------:R-:W-:Y:S01]  /*1130*/  IADD3 R238, R232, 0x40, RZ ;  /* 0x00000040e8ee7810 */ /* 0x000fe20007ffe0ff */
[----:B------:R-:W-:Y:S01]  /*1140*/  IMAD.SHL.U32 R229, R11, 0x2, RZ ;  /* 0x000000020be57824 */ /* 0x000fe200078e00ff */
[CC--:B------:R-:W-:Y:S01]  /*1150*/  IADD3 R3, R2.reuse, R4.reuse, R7 ;  /* 0x0000000402037210 */ /* 0x0c0fe20007ffe007 */
[----:B------:R-:W-:Y:S01]  /*1160*/  IMAD.MOV.U32 R7, RZ, RZ, 0x20 ;  /* 0x00000020ff077424 */ /* 0x000fe200078e00ff */
[----:B------:R-:W-:-:S02]  /*1170*/  LOP3.LUT R4, R2, R4, RZ, 0xfc, !PT ;  /* 0x0000000402047212 */ /* 0x000fc400078efcff */
[----:B------:R-:W-:Y:S02]  /*1180*/  LOP3.LUT R2, R12, 0x7ffffffc, RZ, 0xc0, !PT ;  /* 0x7ffffffc0c027812 */ /* 0x000fe400078ec0ff */
[----:B------:R-:W-:Y:S02]  /*1190*/  IADD3 R239, R232, 0xc0, RZ ;  /* 0x000000c0e8ef7810 */ /* 0x000fe40007ffe0ff */
[----:B------:R-:W-:Y:S01]  /*11a0*/  SHF.R.S32.HI R12, RZ, 0x1f, R238 ;  /* 0x0000001fff0c7819 */ /* 0x000fe200000114ee */
[----:B------:R-:W-:Y:S01]  /*11b0*/  IMAD.IADD R2, R16, 0x1, -R2 ;  /* 0x0000000110027824 */ /* 0x000fe200078e0a02 */
[----:B------:R-:W-:Y:S02]  /*11c0*/  IADD3 R237, R232, 0x80, RZ ;  /* 0x00000080e8ed7810 */ /* 0x000fe40007ffe0ff */
[----:B------:R-:W-:Y:S01]  /*11d0*/  SHF.R.S32.HI R5, RZ, 0x1f, R232 ;  /* 0x0000001fff057819 */ /* 0x000fe200000114e8 */
[----:B------:R-:W-:Y:S01]  /*11e0*/  IMAD.SHL.U32 R41, R2, 0x2, RZ ;  /* 0x0000000202297824 */ /* 0x000fe200078e00ff */
[----:B------:R-:W-:-:S02]  /*11f0*/  SHF.R.S32.HI R6, RZ, 0x1f, R239 ;  /* 0x0000001fff067819 */ /* 0x000fc400000114ef */
[----:B------:R-:W-:Y:S02]  /*1200*/  LEA R135, R0, 0x8100, 0x1 ;  /* 0x0000810000877811 */ /* 0x000fe400078e08ff */
        /* <DEDUP_REMOVED lines=19> */
[----:B------:R3:W-:Y:S01]  /*1340*/  STL [R1+0xb8], R35 ;  /* 0x0000b82301007387 */ /* 0x0007e20000100800 */
        /* <DEDUP_REMOVED lines=18> */
[C---:B-1----:R-:W-:Y:S02]  /*1470*/  IADD3 R15, R41.reuse, 0xd0, RZ ;  /* 0x000000d0290f7810 */ /* 0x042fe40007ffe0ff */
[C---:B------:R-:W-:Y:S01]  /*1480*/  IADD3 R14, R41.reuse, 0xd8, RZ ;  /* 0x000000d8290e7810 */ /* 0x040fe20007ffe0ff */
[----:B------:R-:W-:Y:S01]  /*1490*/  STL [R1+0x9c], R28 ;  /* 0x00009c1c01007387 */ /* 0x000fe20000100800 */
[C---:B------:R-:W-:Y:S02]  /*14a0*/  IADD3 R13, R41.reuse, 0xe0, RZ ;  /* 0x000000e0290d7810 */ /* 0x040fe40007ffe0ff */
[C---:B------:R-:W-:Y:S01]  /*14b0*/  IADD3 R12, R41.reuse, 0xe8, RZ ;  /* 0x000000e8290c7810 */ /* 0x040fe20007ffe0ff */
[----:B------:R-:W-:Y:S01]  /*14c0*/  STL [R1+0x98], R27 ;  /* 0x0000981b01007387 */ /* 0x000fe20000100800 */
[----:B------:R-:W-:-:S02]  /*14d0*/  IADD3 R11, R41, 0xf0, RZ ;  /* 0x000000f0290b7810 */ /* 0x000fc40007ffe0ff */
[----:B--2---:R-:W-:Y:S01]  /*14e0*/  LEA R9, R8, 0x80, 0x1 ;  /* 0x0000008008097811 */ /* 0x004fe200078e08ff */
[----:B------:R1:W-:Y:S01]  /*14f0*/  STL [R1+0x94], R26 ;  /* 0x0000941a01007387 */ /* 0x0003e20000100800 */
[----:B------:R-:W-:Y:S02]  /*1500*/  SHF.R.S32.HI R8, RZ, 0x1f, R40 ;  /* 0x0000001fff087819 */ /* 0x000fe40000011428 */
[----:B------:R-:W-:Y:S01]  /*1510*/  SHF.R.S32.HI R5, RZ, 0x1f, R237 ;  /* 0x0000001fff057819 */ /* 0x000fe200000114ed */
[----:B------:R-:W-:Y:S01]  /*1520*/  STL [R1+0x90], R25 ;  /* 0x0000901901007387 */ /* 0x000fe20000100800 */
[C---:B------:R-:W-:Y:S02]  /*1530*/  SEL R6, R10.reuse, 0xffffffc0, !P2 ;  /* 0xffffffc00a067807 */ /* 0x040fe40005000000 */
[----:B------:R-:W-:Y:S01]  /*1540*/  SEL R0, R10, 0xffffffc0, !P3 ;  /* 0xffffffc00a007807 */ /* 0x000fe20005800000 */
[----:B------:R-:W-:Y:S01]  /*1550*/  STL [R1+0x8c], R24 ;  /* 0x00008c1801007387 */ /* 0x000fe20000100800 */
[----:B------:R-:W-:-:S02]  /*1560*/  SEL R5, R7, 0xffffffe0, !P1 ;  /* 0xffffffe007057807 */ /* 0x000fc40004800000 */
[----:B------:R-:W-:Y:S01]  /*1570*/  SEL R2, R7, 0xffffffe0, !P4 ;  /* 0xffffffe007027807 */ /* 0x000fe20006000000 */
[----:B------:R2:W-:Y:S01]  /*1580*/  STL [R1+0x88], R23 ;  /* 0x0000881701007387 */ /* 0x0005e20000100800 */
[----:B------:R-:W-:Y:S02]  /*1590*/  IADD3 R10, R41, 0xf8, RZ ;  /* 0x000000f8290a7810 */ /* 0x000fe40007ffe0ff */
[----:B------:R-:W-:Y:S01]  /*15a0*/  SHF.R.S32.HI R7, RZ, 0x1f, R39 ;  /* 0x0000001fff077819 */ /* 0x000fe20000011427 */
[----:B------:R-:W-:Y:S01]  /*15b0*/  STL [R1+0x84], R22 ;  /* 0x0000841601007387 */ /* 0x000fe20000100800 */
[----:B---3--:R-:W-:Y:S02]  /*15c0*/  SHF.R.S32.HI R35, RZ, 0x1f, R35 ;  /* 0x0000001fff237819 */ /* 0x008fe40000011423 */
[----:B----4-:R-:W-:Y:S01]  /*15d0*/  SHF.R.S32.HI R32, RZ, 0x1f, R32 ;  /* 0x0000001fff207819 */ /* 0x010fe20000011420 */
[----:B------:R-:W-:Y:S01]  /*15e0*/  STL [R1+0x80], R21 ;  /* 0x0000801501007387 */ /* 0x000fe20000100800 */
[----:B-----5:R-:W-:-:S02]  /*15f0*/  SHF.R.S32.HI R29, RZ, 0x1f, R29 ;  /* 0x0000001fff1d7819 */ /* 0x020fc4000001141d */
[----:B------:R-:W-:Y:S01]  /*1600*/  LEA R221, R3, 0x10100, 0x1 ;  /* 0x0001010003dd7811 */ /* 0x000fe200078e08ff */
[----:B------:R3:W-:Y:S01]  /*1610*/  STL [R1+0x7c], R20 ;  /* 0x00007c1401007387 */ /* 0x0007e20000100800 */
[----:B-1----:R-:W-:Y:S02]  /*1620*/  SHF.R.S32.HI R26, RZ, 0x1f, R26 ;  /* 0x0000001fff1a7819 */ /* 0x002fe4000001141a */
[----:B------:R-:W-:Y:S01]  /*1630*/  LEA R217, R4, 0x100, 0x1 ;  /* 0x0000010004d97811 */ /* 0x000fe200078e08ff */
[----:B------:R-:W-:Y:S01]  /*1640*/  STL [R1+0x78], R19 ;  /* 0x0000781301007387 */ /* 0x000fe20000100800 */
[C---:B------:R-:W-:Y:S02]  /*1650*/  IMAD.IADD R222, R221.reuse, 0x1, R2 ;  /* 0x00000001ddde7824 */ /* 0x040fe400078e0202 */
[----:B------:R-:W-:Y:S01]  /*1660*/  IMAD.IADD R224, R221, 0x1, R0 ;  /* 0x00000001dde07824 */ /* 0x000fe200078e0200 */
[----:B------:R-:W-:Y:S01]  /*1670*/  STL [R1+0x74], R18 ;  /* 0x0000741201007387 */ /* 0x000fe20000100800 */
[----:B------:R-:W-:-:S02]  /*1680*/  IMAD.IADD R218, R2, 0x1, R217 ;  /* 0x0000000102da7824 */ /* 0x000fc400078e02d9 */
[----:B------:R-:W-:Y:S01]  /*1690*/  IMAD.IADD R220, R0, 0x1, R217 ;  /* 0x0000000100dc7824 */ /* 0x000fe200078e02d9 */
[----:B------:R1:W-:Y:S01]  /*16a0*/  STL [R1+0x70], R17 ;  /* 0x0000701101007387 */ /* 0x0003e20000100800 */
[----:B--2---:R-:W-:Y:S01]  /*16b0*/  SHF.R.S32.HI R23, RZ, 0x1f, R23 ;  /* 0x0000001fff177819 */ /* 0x004fe20000011417 */
[----:B------:R-:W-:Y:S02]  /*16c0*/  IMAD.IADD R223, R222, 0x1, R0 ;  /* 0x00000001dedf7824 */ /* 0x000fe400078e0200 */
[----:B------:R-:W-:Y:S01]  /*16d0*/  STL [R1+0x6c], R16 ;  /* 0x00006c1001007387 */ /* 0x000fe20000100800 */
[----:B------:R-:W-:-:S03]  /*16e0*/  IMAD.IADD R219, R0, 0x1, R218 ;  /* 0x0000000100db7824 */ /* 0x000fc600078e02da */
[----:B------:R-:W-:Y:S04]  /*16f0*/  STL [R1+0x68], R15 ;  /* 0x0000680f01007387 */ /* 0x000fe80000100800 */
[----:B------:R2:W-:Y:S01]  /*1700*/  STL [R1+0x64], R14 ;  /* 0x0000640e01007387 */ /* 0x0005e20000100800 */
[----:B---3--:R-:W-:-:S03]  /*1710*/  SHF.R.S32.HI R20, RZ, 0x1f, R20 ;  /* 0x0000001fff147819 */ /* 0x008fc60000011414 */
[----:B------:R-:W-:Y:S04]  /*1720*/  STL [R1+0x60], R13 ;  /* 0x0000600d01007387 */ /* 0x000fe80000100800 */
[----:B------:R-:W-:Y:S04]  /*1730*/  STL [R1+0x5c], R12 ;  /* 0x00005c0c01007387 */ /* 0x000fe80000100800 */
[----:B------:R3:W-:Y:S01]  /*1740*/  STL [R1+0x58], R11 ;  /* 0x0000580b01007387 */ /* 0x0007e20000100800 */
[----:B-1----:R-:W-:-:S03]  /*1750*/  SHF.R.S32.HI R17, RZ, 0x1f, R17 ;  /* 0x0000001fff117819 */ /* 0x002fc60000011411 */
[----:B------:R1:W-:Y:S04]  /*1760*/  STL [R1+0x140], R8 ;  /* 0x0001400801007387 */ /* 0x0003e80000100800 */
[----:B------:R-:W-:Y:S04]  /*1770*/  STL [R1+0x54], R10 ;  /* 0x0000540a01007387 */ /* 0x000fe80000100800 */
[----:B------:R4:W-:Y:S01]  /*1780*/  STL [R1+0x13c], R7 ;  /* 0x00013c0701007387 */ /* 0x0009e20000100800 */
[----:B--2---:R-:W-:-:S03]  /*1790*/  SHF.R.S32.HI R14, RZ, 0x1f, R14 ;  /* 0x0000001fff0e7819 */ /* 0x004fc6000001140e */
[----:B------:R-:W-:Y:S01]  /*17a0*/  STL [R1+0x1c], R9 ;  /* 0x00001c0901007387 */ /* 0x000fe20000100800 */
[----:B---3--:R-:W-:Y:S02]  /*17b0*/  SHF.R.S32.HI R11, RZ, 0x1f, R11 ;  /* 0x0000001fff0b7819 */ /* 0x008fe4000001140b */
[----:B-1----:R-:W-:-:S05]  /*17c0*/  SHF.R.S32.HI R8, RZ, 0x1f, R38 ;  /* 0x0000001fff087819 */ /* 0x002fca0000011426 */
[----:B------:R1:W-:Y:S01]  /*17d0*/  STL [R1+0x138], R8 ;  /* 0x0001380801007387 */ /* 0x0003e20000100800 */
[----:B----4-:R-:W-:-:S05]  /*17e0*/  SHF.R.S32.HI R7, RZ, 0x1f, R37 ;  /* 0x0000001fff077819 */ /* 0x010fca0000011425 */
        /* <DEDUP_REMOVED lines=43> */
[----:B--2---:R-:W-:-:S03]  /*1aa0*/  IADD3 R7, R9, -0x10, RZ ;  /* 0xfffffff009077810 */ /* 0x004fc60007ffe0ff */
[----:B------:R2:W-:Y:S01]  /*1ab0*/  STL [R1+0xcc], R11 ;  /* 0x0000cc0b01007387 */ /* 0x0005e20000100800 */
[----:B------:R-:W-:-:S05]  /*1ac0*/  @P0 IADD3 R7, R9, 0x10, RZ ;  /* 0x0000001009070810 */ /* 0x000fca0007ffe0ff */
[----:B------:R-:W-:Y:S02]  /*1ad0*/  IMAD.IADD R3, R6, 0x1, R7 ;  /* 0x0000000106037824 */ /* 0x000fe400078e0207 */
[----:B-1----:R-:W-:Y:S02]  /*1ae0*/  IMAD.IADD R8, R9, 0x1, R5 ;  /* 0x0000000109087824 */ /* 0x002fe400078e0205 */
[----:B------:R-:W-:Y:S01]  /*1af0*/  IMAD.IADD R5, R5, 0x1, R7 ;  /* 0x0000000105057824 */ /* 0x000fe200078e0207 */
[----:B--2---:R-:W-:Y:S01]  /*1b00*/  SHF.R.S32.HI R11, RZ, 0x1f, R10 ;  /* 0x0000001fff0b7819 */ /* 0x004fe2000001140a */
[--C-:B------:R-:W-:Y:S02]  /*1b10*/  IMAD.IADD R10, R9, 0x1, R6.reuse ;  /* 0x00000001090a7824 */ /* 0x100fe400078e0206 */
[--C-:B------:R-:W-:Y:S02]  /*1b20*/  IMAD.IADD R2, R5, 0x1, R6.reuse ;  /* 0x0000000105027824 */ /* 0x100fe400078e0206 */
[----:B------:R-:W-:Y:S04]  /*1b30*/  STL [R1+0xc8], R11 ;  /* 0x0000c80b01007387 */ /* 0x000fe80000100800 */
[----:B------:R1:W-:Y:S04]  /*1b40*/  STL [R1+0x2c], R8 ;  /* 0x00002c0801007387 */ /* 0x0003e80000100800 */
[----:B------:R2:W-:Y:S01]  /*1b50*/  STL [R1+0x3c], R10 ;  /* 0x00003c0a01007387 */ /* 0x0005e20000100800 */
[----:B-1----:R-:W-:-:S05]  /*1b60*/  IMAD.IADD R8, R8, 0x1, R6 ;  /* 0x0000000108087824 */ /* 0x002fca00078e0206 */
[----:B------:R2:W-:Y:S04]  /*1b70*/  STL [R1+0x38], R8 ;  /* 0x0000380801007387 */ /* 0x0005e80000100800 */
[----:B------:R2:W-:Y:S04]  /*1b80*/  STL [R1+0x24], R7 ;  /* 0x0000240701007387 */ /* 0x0005e80000100800 */
[----:B------:R2:W-:Y:S04]  /*1b90*/  STL [R1+0x34], R3 ;  /* 0x0000340301007387 */ /* 0x0005e80000100800 */
[----:B------:R2:W-:Y:S04]  /*1ba0*/  STL [R1+0x28], R5 ;  /* 0x0000280501007387 */ /* 0x0005e80000100800 */
[----:B------:R2:W-:Y:S02]  /*1bb0*/  STL [R1+0x30], R2 ;  /* 0x0000300201007387 */ /* 0x0005e40000100800 */
.L_x_1653:
[----:B------:R-:W3:Y:S01]  /*1bc0*/  LDL R0, [R1+0xc] ;  /* 0x00000c0001007983 */ /* 0x000ee20000100800 */
[----:B--2---:R-:W-:Y:S01]  /*1bd0*/  IMAD.MOV.U32 R8, RZ, RZ, 0x4 ;  /* 0x00000004ff087424 */ /* 0x004fe200078e00ff */
[----:B------:R-:W-:-:S02]  /*1be0*/  ISETP.NE.U32.AND P0, PT, RZ, c[0x0][0x370], PT ;  /* 0x0000dc00ff007a0c */ /* 0x000fc40003f05070 */
[----:B------:R-:W-:Y:S02]  /*1bf0*/  ISETP.NE.U32.AND P1, PT, RZ, c[0x0][0x360], PT ;  /* 0x0000d800ff007a0c */ /* 0x000fe40003f25070 */
[----:B------:R-:W-:Y:S01]  /*1c00*/  ISETP.NE.AND.EX P3, PT, RZ, c[0x0][0x374], PT, P0 ;  /* 0x0000dd00ff007a0c */ /* 0x000fe20003f65300 */
[----:B---3--:R-:W-:-:S05]  /*1c10*/  IMAD.WIDE R2, R0, R8, c[0x0][0x588] ;  /* 0x0001620000027625 */ /* 0x008fca00078e0208 */
[----:B------:R-:W2:Y:S01]  /*1c20*/  LDG.E R252, [R2.64] ;  /* 0x0000000602fc7981 */ /* 0x000ea2000c1e1900 */
[----:B------:R-:W-:Y:S01]  /*1c30*/  ISETP.NE.AND.EX P1, PT, RZ, c[0x0][0x364], PT, P1 ;  /* 0x0000d900ff007a0c */ /* 0x000fe20003f25310 */
[----:B------:R-:W-:Y:S01]  /*1c40*/  IMAD.MOV.U32 R242, RZ, RZ, RZ ;  /* 0x000000fffff27224 */ /* 0x000fe200078e00ff */
[----:B------:R-:W-:Y:S01]  /*1c50*/  ISETP.NE.U32.AND P4, PT, RZ, c[0x0][0x348], PT ;  /* 0x0000d200ff007a0c */ /* 0x000fe20003f85070 */
[----:B------:R-:W-:-:S03]  /*1c60*/  IMAD.MOV.U32 R11, RZ, RZ, RZ ;  /* 0x000000ffff0b7224 */ /* 0x000fc600078e00ff */
[----:B------:R-:W-:Y:S02]  /*1c70*/  ISETP.NE.AND.EX P4, PT, RZ, c[0x0][0x34c], PT, P4 ;  /* 0x0000d300ff007a0c */ /* 0x000fe40003f85340 */
[----:B--2---:R-:W-:Y:S01]  /*1c80*/  SHF.R.S32.HI R12, RZ, 0x1f, R252 ;  /* 0x0000001fff0c7819 */ /* 0x004fe200000114fc */
[C---:B------:R-:W-:Y:S01]  /*1c90*/  IMAD.SHL.U32 R18, R252.reuse, 0x4, RZ ;  /* 0x00000004fc127824 */ /* 0x040fe200078e00ff */
[C---:B------:R-:W-:Y:S02]  /*1ca0*/  @P3 LEA R6, P0, R252.reuse, c[0x0][0x370], 0x2 ;  /* 0x0000dc00fc063a11 */ /* 0x040fe400078010ff */
[C-C-:B------:R-:W-:Y:S01]  /*1cb0*/  SHF.L.U64.HI R16, R252.reuse, 0x2, R12.reuse ;  /* 0x00000002fc107819 */ /* 0x140fe2000001020c */
[----:B------:R1:W-:Y:S01]  /*1cc0*/  STL [R1+0x50], R12 ;  /* 0x0000500c01007387 */ /* 0x0003e20000100800 */
[----:B------:R-:W-:Y:S02]  /*1cd0*/  @P3 LEA.HI.X R7, R252, c[0x0][0x374], R12, 0x2, P0 ;  /* 0x0000dd00fc073a11 */ /* 0x000fe400000f140c */
[C---:B------:R-:W-:Y:S01]  /*1ce0*/  @P1 IADD3 R4, P2, R18.reuse, c[0x0][0x360], RZ ;  /* 0x0000d80012041a10 */ /* 0x040fe20007f5e0ff */
[----:B------:R1:W-:Y:S01]  /*1cf0*/  STL [R1+0x14], R18 ;  /* 0x0000141201007387 */ /* 0x0003e20000100800 */
[----:B------:R-:W-:-:S02]  /*1d00*/  IADD3 R2, P0, R18, c[0x0][0x348], RZ ;  /* 0x0000d20012027a10 */ /* 0x000fc40007f1e0ff */
[C---:B------:R-:W-:Y:S01]  /*1d10*/  @P1 IADD3.X R5, R16.reuse, c[0x0][0x364], RZ, P2, !PT ;  /* 0x0000d90010051a10 */ /* 0x040fe200017fe4ff */
[----:B------:R1:W5:Y:S01]  /*1d20*/  @P3 LDG.E R242, [R6.64] ;  /* 0x0000000606f23981 */ /* 0x000362000c1e1900 */
[----:B------:R-:W-:-:S03]  /*1d30*/  IADD3.X R3, R16, c[0x0][0x34c], RZ, P0, !PT ;  /* 0x0000d30010037a10 */ /* 0x000fc600007fe4ff */
[----:B------:R1:W5:Y:S04]  /*1d40*/  @P1 LDG.E R13, [R4.64] ;  /* 0x00000006040d1981 */ /* 0x000368000c1e1900 */
[----:B------:R1:W5:Y:S04]  /*1d50*/  @P4 LDG.E R11, [R2.64] ;  /* 0x00000006020b4981 */ /* 0x000368000c1e1900 */
[----:B------:R1:W-:Y:S01]  /*1d60*/  STL [R1+0x18], R16 ;  /* 0x0000181001007387 */ /* 0x0003e20000100800 */
[----:B------:R-:W-:Y:S01]  /*1d70*/  YIELD ;  /* 0x0000000000007946 */ /* 0x000fe20003800000 */
[----:B------:R-:W-:Y:S05]  /*1d80*/  @P1 BRA `(.L_x_1563) ;  /* 0x0000005000001947 */ /* 0x000fea0003800000 */
[----:B-----5:R-:W-:Y:S01]  /*1d90*/  MOV R13, c[0x0][0x168] ;  /* 0x00005a00000d7a02 */ /* 0x020fe20000000f00 */
[----:B------:R-:W-:Y:S05]  /*1da0*/  @!P4 BRA `(.L_x_1563) ;  /* 0x000000300000c947 */ /* 0x000fea0003800000 */
[----:B------:R2:W3:Y:S04]  /*1db0*/  LDG.E R0, [R2.64] ;  /* 0x0000000602007981 */ /* 0x0004e8000c1e1900 */
[----:B-12---:R-:W3:Y:S02]  /*1dc0*/  LDG.E R2, [R2.64+0x4] ;  /* 0x0000040602027981 */ /* 0x006ee4000c1e1900 */
[----:B---3--:R-:W-:-:S02]  /*1dd0*/  IADD3 R13, -R0, R2, RZ ;  /* 0x00000002000d7210 */ /* 0x008fc40007ffe1ff */
.L_x_1563:
[----:B------:R-:W-:-:S04]  /*1de0*/  ISETP.NE.U32.AND P0, PT, RZ, c[0x0][0x368], PT ;  /* 0x0000da00ff007a0c */ /* 0x000fc80003f05070 */
[----:B------:R-:W-:-:S13]  /*1df0*/  ISETP.NE.AND.EX P0, PT, RZ, c[0x0][0x36c], PT, P0 ;  /* 0x0000db00ff007a0c */ /* 0x000fda0003f05300 */
[----:B------:R-:W-:Y:S05]  /*1e00*/  @!P0 BRA `(.L_x_1564) ;  /* 0x0000004000008947 */ /* 0x000fea0003800000 */
[----:B-1----:R-:W-:-:S04]  /*1e10*/  IADD3 R2, P0, R18, c[0x0][0x368], RZ ;  /* 0x0000da0012027a10 */ /* 0x002fc80007f1e0ff */
[----:B------:R-:W-:-:S05]  /*1e20*/  IADD3.X R3, R16, c[0x0][0x36c], RZ, P0, !PT ;  /* 0x0000db0010037a10 */ /* 0x000fca00007fe4ff */
[----:B------:R1:W5:Y:S01]  /*1e30*/  LDG.E R0, [R2.64] ;  /* 0x0000000602007981 */ /* 0x000362000c1e1900 */
[----:B------:R-:W-:Y:S05]  /*1e40*/  BRA `(.L_x_1565) ;  /* 0x0000008000007947 */ /* 0x000fea0003800000 */
.L_x_1564:
        /* <DEDUP_REMOVED lines=8> */
.L_x_1565:
[----:B------:R-:W2:Y:S01]  /*1ed0*/  LDL R14, [R1+0x8] ;  /* 0x00000800010e7983 */ /* 0x000ea20000100800 */
[----:B-----5:R-:W-:Y:S01]  /*1ee0*/  IMAD.IADD R17, R0, 0x1, -R242 ;  /* 0x0000000100117824 */ /* 0x020fe200078e0af2 */
[----:B------:R-:W-:Y:S04]  /*1ef0*/  BSSY B0, `(.L_x_1566) ;  /* 0x000002e000007945 */ /* 0x000fe80003800000 */
[----:B------:R-:W-:-:S02]  /*1f00*/  ISETP.GE.AND P0, PT, R17, 0x1, PT ;  /* 0x000000011100780c */ /* 0x000fc40003f06270 */
[----:B------:R-:W-:-:S04]  /*1f10*/  IADD3 R0, R17, 0x3f, RZ ;  /* 0x0000003f11007810 */ /* 0x000fc80007ffe0ff */
[----:B-1----:R-:W-:-:S04]  /*1f20*/  SHF.R.S32.HI R2, RZ, 0x1f, R0 ;  /* 0x0000001fff027819 */ /* 0x002fc80000011400 */
[----:B------:R-:W-:Y:S01]  /*1f30*/  LEA.HI R0, R2, R0, RZ, 0x6 ;  /* 0x0000000002007211 */ /* 0x000fe200078f30ff */
[----:B------:R-:W-:-:S03]  /*1f40*/  IMAD.MOV.U32 R2, RZ, RZ, RZ ;  /* 0x000000ffff027224 */ /* 0x000fc600078e00ff */
[----:B------:R-:W-:Y:S02]  /*1f50*/  SHF.R.S32.HI R10, RZ, 0x6, R0 ;  /* 0x00000006ff0a7819 */ /* 0x000fe40000011400 */
        /* <DEDUP_REMOVED lines=39> */
.L_x_1567:
[----:B------:R-:W-:Y:S05]  /*21d0*/  BSYNC B0 ;  /* 0x0000000000007941 */ /* 0x000fea0003800000 */
.L_x_1566:
[----:B------:R-:W-:Y:S01]  /*21e0*/  IMAD R240, R15, R2, RZ ;  /* 0x000000020ff07224 */ /* 0x000fe200078e02ff */
[----:B------:R-:W-:Y:S01]  /*21f0*/  PRMT R0, RZ, 0x7610, R0 ;  /* 0x00007610ff007816 */ /* 0x000fe20000000000 */
[----:B-1----:R-:W-:Y:S01]  /*2200*/  IMAD.MOV.U32 R15, RZ, RZ, RZ ;  /* 0x000000ffff0f7224 */ /* 0x002fe200078e00ff */
[----:B------:R-:W-:Y:S01]  /*2210*/  MOV R20, RZ ;  /* 0x000000ff00147202 */ /* 0x000fe20000000f00 */
[----:B------:R-:W-:Y:S01]  /*2220*/  IMAD.IADD R2, R240, 0x1, R2 ;  /* 0x00000001f0027824 */ /* 0x000fe200078e0202 */
[----:B------:R-:W-:Y:S01]  /*2230*/  CS2R R74, SRZ ;  /* 0x00000000004a7805 */ /* 0x000fe2000001ff00 */
        /* <DEDUP_REMOVED lines=66> */
[----:B------:R-:W2:Y:S01]  /*2660*/  LDL R6, [R1+0x4] ;  /* 0x0000040001067983 */ /* 0x000ea20000100800 */
[----:B------:R-:W-:-:S04]  /*2670*/  ISETP.NE.U32.AND P0, PT, RZ, c[0x0][0x340], PT ;  /* 0x0000d000ff007a0c */ /* 0x000fc80003f05070 */
[----:B------:R-:W-:-:S13]  /*2680*/  ISETP.NE.AND.EX P1, PT, RZ, c[0x0][0x344], PT, P0 ;  /* 0x0000d100ff007a0c */ /* 0x000fda0003f25300 */
[----:B------:R-:W-:-:S04]  /*2690*/  @P1 IADD3 R2, P0, R18, c[0x0][0x340], RZ ;  /* 0x0000d00012021a10 */ /* 0x000fc80007f1e0ff */
[----:B------:R-:W-:-:S05]  /*26a0*/  @P1 IADD3.X R3, R16, c[0x0][0x344], RZ, P0, !PT ;  /* 0x0000d10010031a10 */ /* 0x000fca00007fe4ff */
[----:B------:R1:W5:Y:S01]  /*26b0*/  @P1 LDG.E R15, [R2.64] ;  /* 0x00000006020f1981 */ /* 0x000362000c1e1900 */
[----:B------:R-:W-:Y:S01]  /*26c0*/  SHF.R.S32.HI R0, RZ, 0x1f, R11 ;  /* 0x0000001fff007819 */ /* 0x000fe2000001140b */
[----:B------:R-:W-:Y:S01]  /*26d0*/  IMAD.MOV.U32 R4, RZ, RZ, c[0x0][0x2c4] ;  /* 0x0000b100ff047624 */ /* 0x000fe200078e00ff */
[----:B------:R-:W-:Y:S01]  /*26e0*/  LOP3.LUT R16, R14, 0xffff, RZ, 0xc0, !PT ;  /* 0x0000ffff0e107812 */ /* 0x000fe200078ec0ff */
[----:B------:R-:W-:Y:S01]  /*26f0*/  IMAD R5, R236, 0x20, R241 ;  /* 0x00000020ec057824 */ /* 0x000fe200078e02f1 */
[----:B------:R-:W-:Y:S01]  /*2700*/  ISETP.GE.AND P6, PT, R238, c[0x0][0x198], PT ;  /* 0x00006600ee007a0c */ /* 0x000fe20003fc6270 */
[----:B------:R-:W-:Y:S01]  /*2710*/  IMAD R0, R0, c[0x0][0x178], RZ ;  /* 0x00005e0000007a24 */ /* 0x000fe200078e02ff */
[----:B------:R-:W-:Y:S02]  /*2720*/  ISETP.NE.AND P0, PT, R4, 0x1, PT ;  /* 0x000000010400780c */ /* 0x000fe40003f05270 */
[----:B------:R-:W-:Y:S01]  /*2730*/  SEL R4, R252, RZ, !P4 ;  /* 0x000000fffc047207 */ /* 0x000fe20006000000 */
[----:B------:R-:W-:Y:S01]  /*2740*/  IMAD R0, R11, c[0x0][0x17c], R0 ;  /* 0x00005f000b007a24 */ /* 0x000fe200078e0200 */
[----:B------:R-:W-:-:S02]  /*2750*/  ISETP.GE.AND P5, PT, R237, c[0x0][0x198], PT ;  /* 0x00006600ed007a0c */ /* 0x000fc40003fa6270 */
[----:B------:R-:W-:Y:S01]  /*2760*/  IADD3 R104, R206, -0x1, RZ ;  /* 0xffffffffce687810 */ /* 0x000fe20007ffe0ff */
[----:B-1----:R-:W-:-:S05]  /*2770*/  IMAD.WIDE.U32 R2, R11, c[0x0][0x178], RZ ;  /* 0x00005e000b027a25 */ /* 0x002fca00078e00ff */
[----:B------:R-:W-:-:S05]  /*2780*/  IADD3 R3, R3, R0, RZ ;  /* 0x0000000003037210 */ /* 0x000fca0007ffe0ff */
[----:B------:R-:W-:-:S04]  /*2790*/  IMAD.WIDE.U32 R2, R16, c[0x0][0x1b8], R2 ;  /* 0x00006e0010027a25 */ /* 0x000fc800078e0002 */
[----:B------:R-:W-:-:S04]  /*27a0*/  IMAD R3, R16, c[0x0][0x1bc], R3 ;  /* 0x00006f0010037a24 */ /* 0x000fc800078e0203 */
[----:B------:R-:W-:-:S04]  /*27b0*/  IMAD.WIDE.U32 R2, R4, c[0x0][0x1c0], R2 ;  /* 0x0000700004027a25 */ /* 0x000fc800078e0002 */
[----:B--2---:R-:W-:Y:S01]  /*27c0*/  IMAD R5, R6, 0x80, R5 ;  /* 0x0000008006057824 */ /* 0x004fe200078e0205 */
[----:B------:R-:W-:Y:S02]  /*27d0*/  SEL R6, R12, RZ, !P4 ;  /* 0x000000ff0c067207 */ /* 0x000fe40006000000 */
[----:B------:R-:W-:Y:S01]  /*27e0*/  ISETP.GE.AND P4, PT, R239, c[0x0][0x198], PT ;  /* 0x00006600ef007a0c */ /* 0x000fe20003f86270 */
[----:B------:R-:W-:Y:S01]  /*27f0*/  @P0 IMAD.HI.U32 R7, R5, c[0x0][0x2c8], RZ ;  /* 0x0000b20005070a27 */ /* 0x000fe200078e00ff */
[----:B------:R-:W-:-:S03]  /*2800*/  MOV R0, R5 ;  /* 0x0000000500007202 */ /* 0x000fc60000000f00 */
[----:B------:R-:W-:Y:S01]  /*2810*/  IMAD R6, R6, c[0x0][0x1c0], RZ ;  /* 0x0000700006067a24 */ /* 0x000fe200078e02ff */
[----:B------:R-:W-:Y:S02]  /*2820*/  @P0 SHF.R.U32.HI R0, RZ, c[0x0][0x2cc], R7 ;  /* 0x0000b300ff000a19 */ /* 0x000fe40000011607 */
[----:B------:R-:W-:Y:S01]  /*2830*/  ISETP.GE.AND P0, PT, R232, c[0x0][0x198], PT ;  /* 0x00006600e8007a0c */ /* 0x000fe20003f06270 */
[----:B------:R-:W-:Y:S01]  /*2840*/  IMAD R6, R4, c[0x0][0x1c4], R6 ;  /* 0x0000710004067a24 */ /* 0x000fe200078e0206 */
[--C-:B------:R-:W-:Y:S01]  /*2850*/  SHF.R.S32.HI R7, RZ, 0x1f, R0.reuse ;  /* 0x0000001fff077819 */ /* 0x100fe20000011400 */
[----:B------:R-:W-:-:S03]  /*2860*/  IMAD.MOV R4, RZ, RZ, -R0 ;  /* 0x000000ffff047224 */ /* 0x000fc600078e0a00 */
[----:B------:R-:W-:Y:S01]  /*2870*/  IADD3 R3, R3, R6, RZ ;  /* 0x0000000603037210 */ /* 0x000fe20007ffe0ff */
[----:B------:R-:W-:Y:S02]  /*2880*/  IMAD R4, R4, c[0x0][0x2c4], R5 ;  /* 0x0000b10004047a24 */ /* 0x000fe400078e0205 */
[----:B------:R-:W-:Y:S02]  /*2890*/  IMAD R5, R7, c[0x0][0x1b0], RZ ;  /* 0x00006c0007057a24 */ /* 0x000fe400078e02ff */
[----:B------:R-:W-:-:S04]  /*28a0*/  IMAD.WIDE.U32 R2, R0, c[0x0][0x1b0], R2 ;  /* 0x00006c0000027a25 */ /* 0x000fc800078e0002 */
[----:B------:R-:W-:Y:S01]  /*28b0*/  IMAD R6, R0, c[0x0][0x1b4], R5 ;  /* 0x00006d0000067a24 */ /* 0x000fe200078e0205 */
[----:B------:R-:W-:Y:S01]  /*28c0*/  SHF.R.S32.HI R5, RZ, 0x1f, R4 ;  /* 0x0000001fff057819 */ /* 0x000fe20000011404 */
[----:B------:R-:W-:Y:S02]  /*28d0*/  @!P1 IMAD.MOV.U32 R15, RZ, RZ, R252 ;  /* 0x000000ffff0f9224 */ /* 0x000fe400078e00fc */
[----:B------:R-:W-:Y:S02]  /*28e0*/  IMAD.IADD R3, R3, 0x1, R6 ;  /* 0x0000000103037824 */ /* 0x000fe400078e0206 */
[----:B------:R-:W-:Y:S02]  /*28f0*/  IMAD R0, R5, c[0x0][0x1a8], RZ ;  /* 0x00006a0005007a24 */ /* 0x000fe400078e02ff */
[----:B------:R-:W-:-:S04]  /*2900*/  IMAD.WIDE.U32 R2, R4, c[0x0][0x1a8], R2 ;  /* 0x00006a0004027a25 */ /* 0x000fc800078e0002 */
[----:B------:R-:W-:Y:S01]  /*2910*/  IMAD R0, R4, c[0x0][0x1ac], R0 ;  /* 0x00006b0004007a24 */ /* 0x000fe200078e0200 */
[----:B------:R-:W-:-:S04]  /*2920*/  LEA R14, P0, R2, c[0x0][0x160], 0x1 ;  /* 0x00005800020e7a11 */ /* 0x000fc800078008ff */
[----:B------:R-:W-:-:S04]  /*2930*/  IADD3 R0, R3, R0, RZ ;  /* 0x0000000003007210 */ /* 0x000fc80007ffe0ff */
[----:B------:R-:W-:Y:S01]  /*2940*/  LEA.HI.X R5, R2, c[0x0][0x164], R0, 0x1, P0 ;  /* 0x0000590002057a11 */ /* 0x000fe200000f0c00 */
[----:B------:R-:W-:Y:S05]  /*2950*/  BRA.DIV ~URZ, `(.L_x_1569) ;  /* 0x0000dc427f007947 */ /* 0x000fea000b800000 */
[----:B------:R1:W2:Y:S02]  /*2960*/  SHFL.IDX PT, R4, R5, RZ, 0x181f ;  /* 0x00181fff05047589 */ /* 0x0002a400000e0000 */
.L_x_1658:
[----:B------:R-:W-:Y:S05]  /*2970*/  BRA.DIV ~URZ, `(.L_x_1570) ;  /* 0x0000dc927f007947 */ /* 0x000fea000b800000 */
[----:B------:R3:W4:Y:S02]  /*2980*/  SHFL.IDX PT, R0, R14, RZ, 0x181f ;  /* 0x00181fff0e007589 */ /* 0x00072400000e0000 */
.L_x_1659:
[----:B---3--:R-:W3:Y:S01]  /*2990*/  LDL R2, [R1+0x4] ;  /* 0x0000040001027983 */ /* 0x008ee20000100800 */
[----:B------:R-:W-:Y:S01]  /*29a0*/  IMAD R13, R13, c[0x0][0x2c4], RZ ;  /* 0x0000b1000d0d7a24 */ /* 0x000fe200078e02ff */
[----:B------:R-:W-:Y:S01]  /*29b0*/  BSSY B0, `(.L_x_1571) ;  /* 0x0000018000007945 */ /* 0x000fe20003800000 */
[----:B---3--:R-:W-:-:S04]  /*29c0*/  LEA R12, R2, R241, 0x7 ;  /* 0x000000f1020c7211 */ /* 0x008fc800078e38ff */
[----:B------:R-:W-:-:S13]  /*29d0*/  ISETP.GE.AND P0, PT, R12, R13, PT ;  /* 0x0000000d0c00720c */ /* 0x000fda0003f06270 */
[----:B------:R-:W-:Y:S05]  /*29e0*/  @P0 BRA `(.L_x_1572) ;  /* 0x0000014000000947 */ /* 0x000fea0003800000 */
[C---:B------:R-:W-:Y:S02]  /*29f0*/  ISETP.GE.AND P3, PT, R232.reuse, c[0x0][0x198], PT ;  /* 0x00006600e8007a0c */ /* 0x040fe40003f66270 */
[----:B------:R-:W-:Y:S02]  /*2a00*/  SHF.R.S32.HI R2, RZ, 0x1f, R232 ;  /* 0x0000001fff027819 */ /* 0x000fe400000114e8 */
[-C--:B----4-:R-:W-:Y:S02]  /*2a10*/  LEA R10, P0, R232, R0.reuse, 0x1 ;  /* 0x00000000e80a7211 */ /* 0x090fe400078008ff */
[-C--:B------:R-:W-:Y:S02]  /*2a20*/  LEA R8, P2, R238, R0.reuse, 0x1 ;  /* 0x00000000ee087211 */ /* 0x080fe400078408ff */
[----:B------:R-:W-:Y:S02]  /*2a30*/  SHF.R.S32.HI R20, RZ, 0x1f, R238 ;  /* 0x0000001fff147819 */ /* 0x000fe400000114ee */
[----:B------:R-:W-:-:S02]  /*2a40*/  LEA R6, P1, R237, R0, 0x1 ;  /* 0x00000000ed067211 */ /* 0x000fc400078208ff */
[----:B--2---:R-:W-:Y:S02]  /*2a50*/  LEA.HI.X R11, R232, R4, R2, 0x1, P0 ;  /* 0x00000004e80b7211 */ /* 0x004fe400000f0c02 */
[----:B------:R-:W-:Y:S02]  /*2a60*/  SHF.R.S32.HI R19, RZ, 0x1f, R237 ;  /* 0x0000001fff137819 */ /* 0x000fe400000114ed */
[----:B------:R-:W-:Y:S01]  /*2a70*/  LEA R2, P0, R239, R0, 0x1 ;  /* 0x00000000ef027211 */ /* 0x000fe200078008ff */
[----:B------:R-:W-:Y:S01]  /*2a80*/  @!PT LDS RZ, [RZ] ;  /* 0x00000000fffff984 */ /* 0x000fe20000000800 */
[----:B------:R-:W-:Y:S01]  /*2a90*/  @!PT LDS RZ, [RZ] ;  /* 0x00000000fffff984 */ /* 0x000fe20000000800 */
[----:B------:R-:W-:Y:S01]  /*2aa0*/  @!PT LDS RZ, [RZ] ;  /* 0x00000000fffff984 */ /* 0x000fe20000000800 */
[----:B------:R2:W-:Y:S01]  /*2ab0*/  LDGSTS.E.BYPASS.LTC128B.128 [R229+0x10100], [R10.64], !P3 ;  /* 0x101000000ae57fae */ /* 0x0005e2000d901d46 */
[----:B------:R-:W-:Y:S02]  /*2ac0*/  SHF.R.S32.HI R18, RZ, 0x1f, R239 ;  /* 0x0000001fff127819 */ /* 0x000fe400000114ef */
[-C--:B------:R-:W-:Y:S02]  /*2ad0*/  LEA.HI.X R9, R238, R4.reuse, R20, 0x1, P2 ;  /* 0x00000004ee097211 */ /* 0x080fe400010f0c14 */
[----:B------:R-:W-:-:S02]  /*2ae0*/  LEA.HI.X R7, R237, R4, R19, 0x1, P1 ;  /* 0x00000004ed077211 */ /* 0x000fc400008f0c13 */
[----:B------:R-:W-:Y:S01]  /*2af0*/  LEA.HI.X R3, R239, R4, R18, 0x1, P0 ;  /* 0x00000004ef037211 */ /* 0x000fe200000f0c12 */
[----:B------:R2:W-:Y:S04]  /*2b00*/  LDGSTS.E.BYPASS.LTC128B.128 [R229+0x14100], [R8.64], !P6 ;  /* 0x1410000008e57fae */ /* 0x0005e8000f101d46 */
[----:B------:R2:W-:Y:S04]  /*2b10*/  LDGSTS.E.BYPASS.LTC128B.128 [R229+0x18100], [R6.64], !P5 ;  /* 0x1810000006e57fae */ /* 0x0005e8000e901d46 */
[----:B------:R2:W-:Y:S02]  /*2b20*/  LDGSTS.E.BYPASS.LTC128B.128 [R229+0x1c100], [R2.64], !P4 ;  /* 0x1c10000002e57fae */ /* 0x0005e4000e101d46 */
.L_x_1572:
[----:B------:R-:W-:Y:S05]  /*2b30*/  BSYNC B0 ;  /* 0x0000000000007941 */ /* 0x000fea0003800000 */
.L_x_1571:
[----:B------:R-:W-:Y:S05]  /*2b40*/  BRA.DIV ~URZ, `(.L_x_1573) ;  /* 0x0000db327f007947 */ /* 0x000fea000b800000 */
[----:B--2---:R2:W3:Y:S04]  /*2b50*/  SHFL.IDX PT, R4, R5, 0x1, 0x181f ;  /* 0x00381f0005047f89 */ /* 0x0044e800000e0000 */
[----:B----4-:R2:W4:Y:S02]  /*2b60*/  SHFL.IDX PT, R0, R14, 0x1, 0x181f ;  /* 0x00381f000e007f89 */ /* 0x01052400000e0000 */
.L_x_1660:
[----:B------:R-:W-:Y:S01]  /*2b70*/  IADD3 R2, R12, 0x20, RZ ;  /* 0x000000200c027810 */ /* 0x000fe20007ffe0ff */
[----:B------:R-:W-:Y:S03]  /*2b80*/  BSSY B0, `(.L_x_1574) ;  /* 0x0000017000007945 */ /* 0x000fe60003800000 */
        /* <DEDUP_REMOVED lines=8> */
[----:B---3--:R-:W-:Y:S02]  /*2c10*/  LEA.HI.X R11, R232, R4, R3, 0x1, P0 ;  /* 0x00000004e80b7211 */ /* 0x008fe400000f0c03 */
        /* <DEDUP_REMOVED lines=13> */
.L_x_1575:
[----:B------:R-:W-:Y:S05]  /*2cf0*/  BSYNC B0 ;  /* 0x0000000000007941 */ /* 0x000fea0003800000 */
.L_x_1574:
[----:B------:R-:W-:Y:S05]  /*2d00*/  BRA.DIV ~URZ, `(.L_x_1576) ;  /* 0x0000da427f007947 */ /* 0x000fea000b800000 */
[----:B---3--:R3:W1:Y:S02]  /*2d10*/  SHFL.IDX PT, R4, R5, 0x2, 0x181f ;  /* 0x00581f0005047f89 */ /* 0x00866400000e0000 */
.L_x_1661:
[----:B------:R-:W-:Y:S05]  /*2d20*/  BRA.DIV ~URZ, `(.L_x_1577) ;  /* 0x0000da927f007947 */ /* 0x000fea000b800000 */
[----:B----4-:R4:W2:Y:S02]  /*2d30*/  SHFL.IDX PT, R0, R14, 0x2, 0x181f ;  /* 0x00581f000e007f89 */ /* 0x0108a400000e0000 */
.L_x_1662:
[----:B------:R-:W-:Y:S01]  /*2d40*/  IADD3 R2, R12, 0x40, RZ ;  /* 0x000000400c027810 */ /* 0x000fe20007ffe0ff */
[----:B------:R-:W-:Y:S03]  /*2d50*/  BSSY B0, `(.L_x_1578) ;  /* 0x0000017000007945 */ /* 0x000fe60003800000 */
[----:B------:R-:W-:-:S13]  /*2d60*/  ISETP.GE.AND P0, PT, R2, R13, PT ;  /* 0x0000000d0200720c */ /* 0x000fda0003f06270 */
[----:B------:R-:W-:Y:S05]  /*2d70*/  @P0 BRA `(.L_x_1579) ;  /* 0x0000014000000947 */ /* 0x000fea0003800000 */
[C---:B------:R-:W-:Y:S02]  /*2d80*/  ISETP.GE.AND P3, PT, R232.reuse, c[0x0][0x198], PT ;  /* 0x00006600e8007a0c */ /* 0x040fe40003f66270 */
[----:B------:R-:W-:Y:S02]  /*2d90*/  SHF.R.S32.HI R3, RZ, 0x1f, R232 ;  /* 0x0000001fff037819 */ /* 0x000fe400000114e8 */
[-C--:B--2---:R-:W-:Y:S02]  /*2da0*/  LEA R10, P0, R232, R0.reuse, 0x1 ;  /* 0x00000000e80a7211 */ /* 0x084fe400078008ff */
[-C--:B------:R-:W-:Y:S02]  /*2db0*/  LEA R8, P2, R238, R0.reuse, 0x1 ;  /* 0x00000000ee087211 */ /* 0x080fe400078408ff */
[----:B------:R-:W-:Y:S02]  /*2dc0*/  SHF.R.S32.HI R20, RZ, 0x1f, R238 ;  /* 0x0000001fff147819 */ /* 0x000fe400000114ee */
[----:B------:R-:W-:-:S02]  /*2dd0*/  LEA R6, P1, R237, R0, 0x1 ;  /* 0x00000000ed067211 */ /* 0x000fc400078208ff */
[----:B-1----:R-:W-:Y:S02]  /*2de0*/  LEA.HI.X R11, R232, R4, R3, 0x1, P0 ;  /* 0x00000004e80b7211 */ /* 0x002fe400000f0c03 */
        /* <DEDUP_REMOVED lines=13> */
.L_x_1579:
[----:B------:R-:W-:Y:S05]  /*2ec0*/  BSYNC B0 ;  /* 0x0000000000007941 */ /* 0x000fea0003800000 */
.L_x_1578:
[----:B------:R-:W-:Y:S05]  /*2ed0*/  BRA.DIV ~URZ, `(.L_x_1580) ;  /* 0x0000d9527f007947 */ /* 0x000fea000b800000 */
[----:B-1----:R1:W3:Y:S04]  /*2ee0*/  SHFL.IDX PT, R4, R5, 0x3, 0x181f ;  /* 0x00781f0005047f89 */ /* 0x0022e800000e0000 */
[----:B--2---:R1:W2:Y:S02]  /*2ef0*/  SHFL.IDX PT, R0, R14, 0x3, 0x181f ;  /* 0x00781f000e007f89 */ /* 0x0042a400000e0000 */
.L_x_1663:
[----:B-1-3--:R-:W3:Y:S01]  /*2f00*/  LDL.LU R5, [R1+0x10] ;  /* 0x0000100001057983 */ /* 0x00aee20000300800 */
[----:B------:R-:W-:Y:S01]  /*2f10*/  IADD3 R2, R12, 0x60, RZ ;  /* 0x000000600c027810 */ /* 0x000fe20007ffe0ff */
[----:B-----5:R-:W-:Y:S01]  /*2f20*/  IMAD.WIDE.U32 R246, R15, c[0x0][0x2b0], RZ ;  /* 0x0000ac000ff67a25 */ /* 0x020fe200078e00ff */
[----:B------:R-:W-:-:S02]  /*2f30*/  SHF.R.S32.HI R19, RZ, 0x1f, R238 ;  /* 0x0000001fff137819 */ /* 0x000fc400000114ee */
[----:B------:R-:W-:Y:S01]  /*2f40*/  ISETP.GE.AND P0, PT, R2, R13, PT ;  /* 0x0000000d0200720c */ /* 0x000fe20003f06270 */
[----:B------:R-:W-:Y:S01]  /*2f50*/  IMAD R105, R236, 0x20, R241 ;  /* 0x00000020ec697824 */ /* 0x000fe200078e02f1 */
[----:B------:R-:W-:Y:S02]  /*2f60*/  SHF.R.S32.HI R24, RZ, 0x1f, R232 ;  /* 0x0000001fff187819 */ /* 0x000fe400000114e8 */
[----:B------:R-:W-:Y:S02]  /*2f70*/  SHF.R.S32.HI R18, RZ, 0x1f, R237 ;  /* 0x0000001fff127819 */ /* 0x000fe400000114ed */
[----:B------:R-:W-:-:S07]  /*2f80*/  SHF.R.S32.HI R23, RZ, 0x1f, R239 ;  /* 0x0000001fff177819 */ /* 0x000fce00000114ef */
[-C--:B--2---:R-:W-:Y:S02]  /*2f90*/  @!P0 LEA R8, P3, R238, R0.reuse, 0x1 ;  /* 0x00000000ee088211 */ /* 0x084fe400078608ff */
[----:B------:R-:W-:Y:S02]  /*2fa0*/  @!P0 LEA R10, P1, R232, R0, 0x1 ;  /* 0x00000000e80a8211 */ /* 0x000fe400078208ff */
[-C--:B------:R-:W-:Y:S02]  /*2fb0*/  @!P0 LEA.HI.X R9, R238, R4.reuse, R19, 0x1, P3 ;  /* 0x00000004ee098211 */ /* 0x080fe400018f0c13 */
[C---:B------:R-:W-:Y:S02]  /*2fc0*/  ISETP.GE.AND P3, PT, R232.reuse, c[0x0][0x198], PT ;  /* 0x00006600e8007a0c */ /* 0x040fe40003f66270 */
[----:B------:R-:W-:Y:S02]  /*2fd0*/  @!P0 LEA.HI.X R11, R232, R4, R24, 0x1, P1 ;  /* 0x00000004e80b8211 */ /* 0x000fe400008f0c18 */
[----:B------:R-:W-:-:S02]  /*2fe0*/  @!P0 LEA R6, P2, R237, R0, 0x1 ;  /* 0x00000000ed068211 */ /* 0x000fc400078408ff */
[----:B------:R-:W-:Y:S02]  /*2ff0*/  @!P0 LEA R2, P1, R239, R0, 0x1 ;  /* 0x00000000ef028211 */ /* 0x000fe400078208ff */
[-C--:B------:R-:W-:Y:S02]  /*3000*/  @!P0 LEA.HI.X R7, R237, R4.reuse, R18, 0x1, P2 ;  /* 0x00000004ed078211 */ /* 0x080fe400010f0c12 */
[C---:B------:R-:W-:Y:S02]  /*3010*/  ISETP.GE.AND P2, PT, R239.reuse, c[0x0][0x1d4], PT ;  /* 0x00007500ef007a0c */ /* 0x040fe40003f46270 */
[----:B------:R-:W-:Y:S01]  /*3020*/  SHF.R.S32.HI R0, RZ, 0x1f, R15 ;  /* 0x0000001fff007819 */ /* 0x000fe2000001140f */
[----:B------:R-:W-:Y:S01]  /*3030*/  @!PT LDS RZ, [RZ] ;  /* 0x00000000fffff984 */ /* 0x000fe20000000800 */
[----:B------:R-:W-:Y:S01]  /*3040*/  @!PT LDS RZ, [RZ] ;  /* 0x00000000fffff984 */ /* 0x000fe20000000800 */
[----:B------:R-:W-:Y:S01]  /*3050*/  @!PT LDS RZ, [RZ] ;  /* 0x00000000fffff984 */ /* 0x000fe20000000800 */
[----:B------:R1:W-:Y:S01]  /*3060*/  @!P0 LDGSTS.E.BYPASS.LTC128B.128 [R229+0x13100], [R10.64], !P3 ;  /* 0x131000000ae58fae */ /* 0x0003e2000d901d46 */
[----:B------:R-:W-:Y:S02]  /*3070*/  ISETP.GE.AND P3, PT, R238, c[0x0][0x1d4], PT ;  /* 0x00007500ee007a0c */ /* 0x000fe40003f66270 */
[----:B------:R-:W-:Y:S01]  /*3080*/  @!P0 LEA.HI.X R3, R239, R4, R23, 0x1, P1 ;  /* 0x00000004ef038211 */ /* 0x000fe200008f0c17 */
[----:B------:R1:W-:Y:S01]  /*3090*/  @!P0 LDGSTS.E.BYPASS.LTC128B.128 [R229+0x17100], [R8.64], !P6 ;  /* 0x1710000008e58fae */ /* 0x0003e2000f101d46 */
[----:B------:R-:W-:Y:S01]  /*30a0*/  ISETP.GE.AND P6, PT, R232, c[0x0][0x1d4], PT ;  /* 0x00007500e8007a0c */ /* 0x000fe20003fc6270 */
[----:B------:R-:W-:-:S02]  /*30b0*/  IMAD R0, R0, c[0x0][0x2b0], RZ ;  /* 0x0000ac0000007a24 */ /* 0x000fc400078e02ff */
[----:B------:R1:W-:Y:S01]  /*30c0*/  @!P0 LDGSTS.E.BYPASS.LTC128B.128 [R229+0x1b100], [R6.64], !P5 ;  /* 0x1b10000006e58fae */ /* 0x0003e2000e901d46 */
[----:B------:R-:W-:Y:S01]  /*30d0*/  ISETP.GE.AND P5, PT, R237, c[0x0][0x1d4], PT ;  /* 0x00007500ed007a0c */ /* 0x000fe20003fa6270 */
[----:B------:R-:W-:Y:S02]  /*30e0*/  IMAD R0, R15, c[0x0][0x2b4], R0 ;  /* 0x0000ad000f007a24 */ /* 0x000fe400078e0200 */
[----:B------:R1:W-:Y:S02]  /*30f0*/  @!P0 LDGSTS.E.BYPASS.LTC128B.128 [R229+0x1f100], [R2.64], !P4 ;  /* 0x1f10000002e58fae */ /* 0x0003e4000e101d46 */
[----:B------:R-:W-:Y:S02]  /*3100*/  IMAD.IADD R250, R247, 0x1, R0 ;  /* 0x00000001f7fa7824 */ /* 0x000fe400078e0200 */
[----:B------:R-:W0:Y:S01]  /*3110*/  LDGDEPBAR ;  /* 0x00000000000079af */ /* 0x000e220000000000 */
[----:B------:R-:W-:Y:S01]  /*3120*/  WARPSYNC 0xffffffff ;  /* 0xffffffff00007948 */ /* 0x000fe20003800000 */
[----:B---3--:R-:W-:-:S04]  /*3130*/  LOP3.LUT R5, R5, 0xfffffffe, RZ, 0xc0, !PT ;  /* 0xfffffffe05057812 */ /* 0x008fc800078ec0ff */
[----:B------:R-:W-:-:S04]  /*3140*/  @P6 LOP3.LUT R5, R5, 0x1, RZ, 0xfc, !PT ;  /* 0x0000000105056812 */ /* 0x000fc800078efcff */
[----:B------:R-:W-:-:S04]  /*3150*/  LOP3.LUT R5, R5, 0xfffffffd, RZ, 0xc0, !PT ;  /* 0xfffffffd05057812 */ /* 0x000fc800078ec0ff */
[----:B------:R-:W-:-:S04]  /*3160*/  @P3 LOP3.LUT R5, R5, 0x2, RZ, 0xfc, !PT ;  /* 0x0000000205053812 */ /* 0x000fc800078efcff */
[----:B------:R-:W-:-:S04]  /*3170*/  LOP3.LUT R5, R5, 0xfffffffb, RZ, 0xc0, !PT ;  /* 0xfffffffb05057812 */ /* 0x000fc800078ec0ff */
[----:B------:R-:W-:-:S05]  /*3180*/  @P2 LOP3.LUT R5, R5, 0x4, RZ, 0xfc, !PT ;  /* 0x0000000405052812 */ /* 0x000fca00078efcff */
[----:B------:R1:W-:Y:S02]  /*3190*/  STL [R1+0x10], R5 ;  /* 0x0000100501007387 */ /* 0x0003e40000100800 */
[----:B------:R-:W-:Y:S01]  /*31a0*/  IMAD.MOV.U32 R111, RZ, RZ, c[0x0][0x2b8] ;  /* 0x0000ae00ff6f7624 */ /* 0x000fe200078e00ff */
[----:B------:R-:W-:Y:S01]  /*31b0*/  BAR.SYNC.DEFER_BLOCKING 0x0 ;  /* 0x0000000000007b1d */ /* 0x000fe20000010000 */
[----:B-1----:R-:W-:Y:S01]  /*31c0*/  IMAD R2, R104, 0x40, R105 ;  /* 0x0000004068027824 */ /* 0x002fe200078e0269 */
[----:B------:R-:W-:Y:S02]  /*31d0*/  MOV R228, RZ ;  /* 0x000000ff00e47202 */ /* 0x000fe40000000f00 */
        /* <DEDUP_REMOVED lines=8> */
[----:B------:R-:W-:Y:S02]  /*3260*/  @!P0 LEA.HI.X.SX32 R5, R0, R250, 0x1, P1 ;  /* 0x000000fa00058211 */ /* 0x000fe400008f0eff */
[----:B------:R-:W-:-:S04]  /*3270*/  @!P0 LEA R4, P1, R3, c[0x0][0x2a0], 0x2 ;  /* 0x0000a80003048a11 */ /* 0x000fc800078210ff */
[----:B------:R-:W-:-:S05]  /*3280*/  @!P0 LEA.HI.X R5, R3, c[0x0][0x2a4], R5, 0x2, P1 ;  /* 0x0000a90003058a11 */ /* 0x000fca00008f1405 */
[----:B------:R1:W2:Y:S01]  /*3290*/  @!P0 LDG.E R228, [R4.64] ;  /* 0x0000000604e48981 */ /* 0x0002a2000c1e1900 */
[----:B------:R-:W-:Y:S01]  /*32a0*/  IMAD.MOV R0, RZ, RZ, -R0 ;  /* 0x000000ffff007224 */ /* 0x000fe200078e0a00 */
[----:B------:R-:W-:Y:S01]  /*32b0*/  SHF.L.U32 R107, R232, 0x1, RZ ;  /* 0x00000001e86b7819 */ /* 0x000fe200000006ff */
[----:B------:R-:W-:Y:S01]  /*32c0*/  IMAD.WIDE.U32 R244, R16, c[0x0][0x1e8], RZ ;  /* 0x00007a0010f47a25 */ /* 0x000fe200078e00ff */
[----:B------:R-:W-:Y:S01]  /*32d0*/  SHF.L.U64.HI R100, R232, 0x1, R24 ;  /* 0x00000001e8647819 */ /* 0x000fe20000010218 */
[----:B------:R-:W-:Y:S01]  /*32e0*/  BSSY B0, `(.L_x_1581) ;  /* 0x00001e6000007945 */ /* 0x000fe20003800000 */
[----:B------:R-:W-:Y:S01]  /*32f0*/  SHF.L.U64.HI R102, R238, 0x1, R19 ;  /* 0x00000001ee667819 */ /* 0x000fe20000010213 */
[----:B------:R-:W-:Y:S01]  /*3300*/  IMAD R231, R0, c[0x0][0x2b8], R2 ;  /* 0x0000ae0000e77a24 */ /* 0x000fe200078e0202 */
[----:B------:R-:W-:Y:S01]  /*3310*/  SHF.L.U64.HI R103, R237, 0x1, R18 ;  /* 0x00000001ed677819 */ /* 0x000fe20000010212 */
[----:B------:R-:W-:Y:S01]  /*3320*/  IMAD R243, R16, c[0x0][0x1ec], R245 ;  /* 0x00007b0010f37a24 */ /* 0x000fe200078e02f5 */
[----:B------:R-:W-:Y:S01]  /*3330*/  SHF.L.U64.HI R101, R239, 0x1, R23 ;  /* 0x00000001ef657819 */ /* 0x000fe20000010217 */
[----:B------:R-:W-:-:S04]  /*3340*/  IMAD.WIDE.U32 R2, R231, c[0x0][0x1e0], RZ ;  /* 0x00007800e7027a25 */ /* 0x000fc800078e00ff */
[----:B------:R-:W-:Y:S02]  /*3350*/  IMAD R106, R104, -0x40, R17 ;  /* 0xffffffc0686a7824 */ /* 0x000fe400078e0211 */
[----:B------:R-:W-:-:S04]  /*3360*/  IMAD.WIDE.U32 R248, R16, c[0x0][0x210], RZ ;  /* 0x0000840010f87a25 */ /* 0x000fc800078e00ff */
[----:B------:R-:W-:Y:S02]  /*3370*/  IMAD.IADD R20, R106, 0x1, -R241 ;  /* 0x000000016a147824 */ /* 0x000fe400078e0af1 */
[----:B------:R-:W-:Y:S01]  /*3380*/  IMAD R251, R16, c[0x0][0x214], R249 ;  /* 0x0000850010fb7a24 */ /* 0x000fe200078e02f9 */
[----:B-1----:R-:W-:Y:S01]  /*3390*/  SHF.R.S32.HI R5, RZ, 0x1f, R231 ;  /* 0x0000001fff057819 */ /* 0x002fe200000114e7 */
[----:B------:R-:W-:Y:S02]  /*33a0*/  IMAD.SHL.U32 R108, R238, 0x2, RZ ;  /* 0x00000002ee6c7824 */ /* 0x000fe400078e00ff */
[----:B------:R-:W-:Y:S02]  /*33b0*/  IMAD.SHL.U32 R110, R237, 0x2, RZ ;  /* 0x00000002ed6e7824 */ /* 0x000fe400078e00ff */
[----:B------:R-:W-:Y:S02]  /*33c0*/  IMAD R0, R5, c[0x0][0x1e0], RZ ;  /* 0x0000780005007a24 */ /* 0x000fe400078e02ff */
[----:B------:R-:W-:-:S02]  /*33d0*/  IMAD.SHL.U32 R109, R239, 0x2, RZ ;  /* 0x00000002ef6d7824 */ /* 0x000fc400078e00ff */
[----:B------:R-:W-:-:S04]  /*33e0*/  IMAD R0, R231, c[0x0][0x1e4], R0 ;  /* 0x00007900e7007a24 */ /* 0x000fc800078e0200 */
[----:B------:R-:W-:Y:S01]  /*33f0*/  IMAD.IADD R3, R3, 0x1, R0 ;  /* 0x0000000103037824 */ /* 0x000fe200078e0200 */
[----:B--2---:R-:W-:-:S03]  /*3400*/  SHF.R.S32.HI R13, RZ, 0x1f, R228 ;  /* 0x0000001fff0d7819 */ /* 0x004fc600000114e4 */
[----:B------:R-:W-:-:S04]  /*3410*/  IMAD.WIDE.U32 R2, R228, c[0x0][0x1f0], R2 ;  /* 0x00007c00e4027a25 */ /* 0x000fc800078e0002 */
[----:B------:R-:W-:-:S04]  /*3420*/  IMAD R0, R13, c[0x0][0x1f0], RZ ;  /* 0x00007c000d007a24 */ /* 0x000fc800078e02ff */
[----:B------:R-:W-:Y:S01]  /*3430*/  IMAD R4, R228, c[0x0][0x1f4], R0 ;  /* 0x00007d00e4047a24 */ /* 0x000fe200078e0200 */
[----:B------:R-:W-:-:S04]  /*3440*/  IADD3 R0, P0, R2, R244, RZ ;  /* 0x000000f402007210 */ /* 0x000fc80007f1e0ff */
[----:B------:R-:W-:Y:S01]  /*3450*/  IADD3.X R2, R243, R3, R4, P0, !PT ;  /* 0x00000003f3027210 */ /* 0x000fe200007fe404 */
[----:B------:R-:W-:Y:S01]  /*3460*/  IMAD R3, R5, c[0x0][0x208], RZ ;  /* 0x0000820005037a24 */ /* 0x000fe200078e02ff */
[----:B------:R-:W-:Y:S01]  /*3470*/  LEA R9, P0, R0, c[0x0][0x1c8], 0x1 ;  /* 0x0000720000097a11 */ /* 0x000fe200078008ff */
[----:B------:R-:W-:-:S03]  /*3480*/  IMAD.WIDE.U32 R4, R231, c[0x0][0x208], RZ ;  /* 0x00008200e7047a25 */ /* 0x000fc600078e00ff */
[----:B----4-:R-:W-:Y:S01]  /*3490*/  LEA.HI.X R14, R0, c[0x0][0x1cc], R2, 0x1, P0 ;  /* 0x00007300000e7a11 */ /* 0x010fe200000f0c02 */
[----:B------:R-:W-:Y:S01]  /*34a0*/  SHFL.IDX PT, R12, R9, 0x1, 0x181f ;  /* 0x00381f00090c7f89 */ /* 0x000fe200000e0000 */
[----:B------:R-:W-:Y:S01]  /*34b0*/  ISETP.GE.AND P0, PT, R20, 0x1, PT ;  /* 0x000000011400780c */ /* 0x000fe20003f06270 */
[----:B------:R-:W-:Y:S02]  /*34c0*/  IMAD R3, R231, c[0x0][0x20c], R3 ;  /* 0x00008300e7037a24 */ /* 0x000fe400078e0203 */
[----:B------:R-:W1:Y:S02]  /*34d0*/  SHFL.IDX PT, R0, R9, RZ, 0x181f ;  /* 0x00181fff09007589 */ /* 0x000e6400000e0000 */
[----:B------:R-:W-:Y:S02]  /*34e0*/  IMAD.IADD R5, R5, 0x1, R3 ;  /* 0x0000000105057824 */ /* 0x000fe400078e0203 */
[----:B------:R-:W2:Y:S04]  /*34f0*/  SHFL.IDX PT, R2, R14, RZ, 0x181f ;  /* 0x00181fff0e027589 */ /* 0x000ea800000e0000 */
[----:B------:R-:W3:Y:S02]  /*3500*/  SHFL.IDX PT, R14, R14, 0x1, 0x181f ;  /* 0x00381f000e0e7f89 */ /* 0x000ee400000e0000 */
[----:B-1----:R-:W-:-:S04]  /*3510*/  @P0 LEA R6, P1, R232, R0, 0x1 ;  /* 0x00000000e8060211 */ /* 0x002fc800078208ff */
[----:B--2---:R-:W-:Y:S02]  /*3520*/  @P0 LEA.HI.X R7, R232, R2, R24, 0x1, P1 ;  /* 0x00000002e8070211 */ /* 0x004fe400008f0c18 */
[----:B------:R-:W-:-:S03]  /*3530*/  @P0 LEA R10, P1, R238, R0, 0x1 ;  /* 0x00000000ee0a0211 */ /* 0x000fc600078208ff */
[----:B------:R1:W-:Y:S01]  /*3540*/  @P0 LDGSTS.E.BYPASS.LTC128B.128 [R229+0x8100], [R6.64], !P6 ;  /* 0x0810000006e50fae */ /* 0x0003e2000f101d46 */
[----:B------:R-:W-:Y:S02]  /*3550*/  @P0 LEA.HI.X R11, R238, R2, R19, 0x1, P1 ;  /* 0x00000002ee0b0211 */ /* 0x000fe400008f0c13 */
[----:B------:R-:W-:-:S03]  /*3560*/  @P0 LEA R8, P1, R237, R0, 0x1 ;  /* 0x00000000ed080211 */ /* 0x000fc600078208ff */
[----:B------:R2:W-:Y:S01]  /*3570*/  @P0 LDGSTS.E.BYPASS.LTC128B.128 [R229+0xa100], [R10.64], !P3 ;  /* 0x0a1000000ae50fae */ /* 0x0005e2000d901d46 */
[----:B------:R-:W-:-:S05]  /*3580*/  @P0 LEA.HI.X R9, R237, R2, R18, 0x1, P1 ;  /* 0x00000002ed090211 */ /* 0x000fca00008f0c12 */
[----:B------:R4:W-:Y:S01]  /*3590*/  @P0 LDGSTS.E.BYPASS.LTC128B.128 [R229+0xc100], [R8.64], !P5 ;  /* 0x0c10000008e50fae */ /* 0x0009e2000e901d46 */
[----:B-1----:R-:W-:Y:S01]  /*35a0*/  @P0 LEA R6, P1, R239, R0, 0x1 ;  /* 0x00000000ef060211 */ /* 0x002fe200078208ff */
[----:B------:R-:W-:-:S03]  /*35b0*/  IMAD R0, R13, c[0x0][0x218], RZ ;  /* 0x000086000d007a24 */ /* 0x000fc600078e02ff */
[----:B------:R-:W-:Y:S01]  /*35c0*/  @P0 LEA.HI.X R7, R239, R2, R23, 0x1, P1 ;  /* 0x00000002ef070211 */ /* 0x000fe200008f0c17 */
[----:B------:R-:W-:Y:S01]  /*35d0*/  IMAD.WIDE.U32 R2, R228, c[0x0][0x218], R4 ;  /* 0x00008600e4027a25 */ /* 0x000fe200078e0004 */
[----:B------:R-:W-:-:S03]  /*35e0*/  ISETP.GE.AND P1, PT, R20, 0x21, PT ;  /* 0x000000211400780c */ /* 0x000fc60003f26270 */
[----:B------:R1:W-:Y:S01]  /*35f0*/  @P0 LDGSTS.E.BYPASS.LTC128B.128 [R229+0xe100], [R6.64], !P2 ;  /* 0x0e10000006e50fae */ /* 0x0003e2000d101d46 */
[----:B------:R-:W-:Y:S01]  /*3600*/  IMAD R4, R228, c[0x0][0x21c], R0 ;  /* 0x00008700e4047a24 */ /* 0x000fe200078e0200 */
[----:B------:R-:W-:-:S04]  /*3610*/  IADD3 R0, P0, R2, R248, RZ ;  /* 0x000000f802007210 */ /* 0x000fc80007f1e0ff */
[----:B------:R-:W-:-:S04]  /*3620*/  IADD3.X R2, R251, R3, R4, P0, !PT ;  /* 0x00000003fb027210 */ /* 0x000fc800007fe404 */
[----:B----4-:R-:W-:-:S04]  /*3630*/  @P1 LEA R8, P0, R232, R12, 0x1 ;  /* 0x0000000ce8081211 */ /* 0x010fc800078008ff */
[----:B---3--:R-:W-:-:S05]  /*3640*/  @P1 LEA.HI.X R9, R232, R14, R24, 0x1, P0 ;  /* 0x0000000ee8091211 */ /* 0x008fca00000f0c18 */
[----:B------:R2:W-:Y:S01]  /*3650*/  @P1 LDGSTS.E.BYPASS.LTC128B.128 [R229+0x9100], [R8.64], !P6 ;  /* 0x0910000008e51fae */ /* 0x0005e2000f101d46 */
[----:B-1----:R-:W-:-:S04]  /*3660*/  @P1 LEA R6, P0, R238, R12, 0x1 ;  /* 0x0000000cee061211 */ /* 0x002fc800078008ff */
[----:B------:R-:W-:Y:S02]  /*3670*/  @P1 LEA.HI.X R7, R238, R14, R19, 0x1, P0 ;  /* 0x0000000eee071211 */ /* 0x000fe400000f0c13 */
[----:B------:R-:W-:-:S03]  /*3680*/  @P1 LEA R4, P0, R237, R12, 0x1 ;  /* 0x0000000ced041211 */ /* 0x000fc600078008ff */
[----:B------:R1:W-:Y:S01]  /*3690*/  @P1 LDGSTS.E.BYPASS.LTC128B.128 [R229+0xb100], [R6.64], !P3 ;  /* 0x0b10000006e51fae */ /* 0x0003e2000d901d46 */
[----:B------:R-:W-:Y:S02]  /*36a0*/  @P1 LEA.HI.X R5, R237, R14, R18, 0x1, P0 ;  /* 0x0000000eed051211 */ /* 0x000fe400000f0c12 */
[----:B------:R-:W-:-:S03]  /*36b0*/  LEA R21, P0, R0, c[0x0][0x1f8], 0x1 ;  /* 0x00007e0000157a11 */ /* 0x000fc600078008ff */
[----:B------:R1:W-:Y:S01]  /*36c0*/  @P1 LDGSTS.E.BYPASS.LTC128B.128 [R229+0xd100], [R4.64], !P5 ;  /* 0x0d10000004e51fae */ /* 0x0003e2000e901d46 */
[----:B------:R-:W-:Y:S01]  /*36d0*/  LEA.HI.X R22, R0, c[0x0][0x1fc], R2, 0x1, P0 ;  /* 0x00007f0000167a11 */ /* 0x000fe200000f0c02 */
[----:B------:R-:W-:Y:S01]  /*36e0*/  IMAD.MOV.U32 R0, RZ, RZ, 0x40 ;  /* 0x00000040ff007424 */ /* 0x000fe200078e00ff */
[C---:B------:R-:W-:Y:S01]  /*36f0*/  @P1 LEA R2, P0, R239.reuse, R12, 0x1 ;  /* 0x0000000cef021211 */ /* 0x040fe200078008ff */
[----:B------:R-:W3:Y:S03]  /*3700*/  SHFL.IDX PT, R13, R21, RZ, 0x181f ;  /* 0x00181fff150d7589 */ /* 0x000ee600000e0000 */
[----:B------:R-:W-:Y:S01]  /*3710*/  @P1 LEA.HI.X R3, R239, R14, R23, 0x1, P0 ;  /* 0x0000000eef031211 */ /* 0x000fe200000f0c17 */
[----:B------:R-:W4:Y:S04]  /*3720*/  SHFL.IDX PT, R12, R22, RZ, 0x181f ;  /* 0x00181fff160c7589 */ /* 0x000f2800000e0000 */
[----:B------:R5:W-:Y:S04]  /*3730*/  @P1 LDGSTS.E.BYPASS.LTC128B.128 [R229+0xf100], [R2.64], !P2 ;  /* 0x0f10000002e51fae */ /* 0x000be8000d101d46 */
[----:B------:R-:W0:Y:S01]  /*3740*/  LDGDEPBAR ;  /* 0x00000000000079af */ /* 0x000e220000000000 */
[----:B------:R-:W-:-:S02]  /*3750*/  R2P PR, R236, 0x6 ;  /* 0x00000006ec007804 */ /* 0x000fc40000000000 */
[----:B------:R-:W-:Y:S02]  /*3760*/  ISETP.GE.AND P4, PT, R232, c[0x0][0x1d4], PT ;  /* 0x00007500e8007a0c */ /* 0x000fe40003f86270 */
[----:B------:R-:W-:Y:S02]  /*3770*/  ISETP.GE.AND P3, PT, R238, c[0x0][0x1d4], PT ;  /* 0x00007500ee007a0c */ /* 0x000fe40003f66270 */
[----:B------:R-:W-:Y:S02]  /*3780*/  SEL R0, R0, 0xffffffc0, !P2 ;  /* 0xffffffc000007807 */ /* 0x000fe40005000000 */
[----:B------:R-:W-:Y:S02]  /*3790*/  ISETP.GE.AND P2, PT, R239, c[0x0][0x1d4], PT ;  /* 0x00007500ef007a0c */ /* 0x000fe40003f46270 */
[----:B------:R-:W-:Y:S02]  /*37a0*/  ISETP.GT.AND P6, PT, R105, 0x3f, PT ;  /* 0x0000003f6900780c */ /* 0x000fe40003fc4270 */
[----:B---3--:R-:W-:-:S05]  /*37b0*/  IADD3 R14, P0, R13, R107, RZ ;  /* 0x0000006b0d0e7210 */ /* 0x008fca0007f1e0ff */
[----:B----4-:R-:W-:Y:S01]  /*37c0*/  IMAD.X R15, R12, 0x1, R100, P0 ;  /* 0x000000010c0f7824 */ /* 0x010fe200000e0664 */
[----:B------:R-:W-:-:S04]  /*37d0*/  IADD3 R16, P0, R13, R108, RZ ;  /* 0x0000006c0d107210 */ /* 0x000fc80007f1e0ff */
[----:B------:R-:W-:Y:S01]  /*37e0*/  IADD3.X R17, R12, R102, RZ, P0, !PT ;  /* 0x000000660c117210 */ /* 0x000fe200007fe4ff */
[----:B------:R-:W-:-:S04]  /*37f0*/  DEPBAR.LE SB0, 0x1 ;  /* 0x000080400000791a */ /* 0x000fc80000000000 */
[----:B------:R-:W-:-:S04]  /*3800*/  DEPBAR.LE SB0, 0x0 ;  /* 0x000080000000791a */ /* 0x000fc80000000000 */
[----:B------:R-:W-:Y:S01]  /*3810*/  BAR.SYNC.DEFER_BLOCKING 0x0 ;  /* 0x0000000000007b1d */ /* 0x000fe20000010000 */
[----:B------:R-:W-:Y:S02]  /*3820*/  IADD3 R18, P0, R13, R110, RZ ;  /* 0x0000006e0d127210 */ /* 0x000fe40007f1e0ff */
[C---:B-----5:R-:W-:Y:S02]  /*3830*/  IADD3 R3, R135.reuse, 0x20, RZ ;  /* 0x0000002087037810 */ /* 0x060fe40007ffe0ff */
[----:B------:R-:W-:Y:S01]  /*3840*/  @P1 IADD3 R3, R135, -0x20, RZ ;  /* 0xffffffe087031810 */ /* 0x000fe20007ffe0ff */
[----:B------:R-:W-:Y:S01]  /*3850*/  IMAD.X R19, R12, 0x1, R103, P0 ;  /* 0x000000010c137824 */ /* 0x000fe200000e0667 */
[----:B------:R-:W-:Y:S01]  /*3860*/  ISETP.LT.OR P0, PT, R20, 0x1, P4 ;  /* 0x000000011400780c */ /* 0x000fe20002701670 */
[----:B------:R-:W-:Y:S01]  /*3870*/  SHFL.IDX PT, R2, R21, 0x1, 0x181f ;  /* 0x00381f0015027f89 */ /* 0x000fe200000e0000 */
[----:B------:R-:W-:-:S03]  /*3880*/  ISETP.GE.AND P1, PT, R237, c[0x0][0x1d4], PT ;  /* 0x00007500ed007a0c */ /* 0x000fc60003f26270 */
[----:B-1----:R-:W-:Y:S04]  /*3890*/  LDSM.16.M88.4 R4, [R221] ;  /* 0x00000000dd04783b */ /* 0x002fe80000000200 */
[----:B------:R-:W1:Y:S04]  /*38a0*/  LDSM.16.M88.4 R28, [R135] ;  /* 0x00000000871c783b */ /* 0x000e680000000200 */
[----:B------:R-:W-:Y:S04]  /*38b0*/  LDSM.16.M88.4 R36, [R135+0x800] ;  /* 0x000800008724783b */ /* 0x000fe80000000200 */
[----:B------:R-:W3:Y:S04]  /*38c0*/  LDSM.16.M88.4 R44, [R135+0x1000] ;  /* 0x00100000872c783b */ /* 0x000ee80000000200 */
[----:B------:R-:W-:Y:S04]  /*38d0*/  LDSM.16.M88.4 R40, [R135+0x1800] ;  /* 0x001800008728783b */ /* 0x000fe80000000200 */
[----:B--2---:R-:W-:Y:S04]  /*38e0*/  LDSM.16.M88.4 R8, [R222] ;  /* 0x00000000de08783b */ /* 0x004fe80000000200 */
[----:B------:R-:W2:Y:S04]  /*38f0*/  LDSM.16.M88.4 R60, [R3] ;  /* 0x00000000033c783b */ /* 0x000ea80000000200 */
[----:B------:R-:W-:Y:S04]  /*3900*/  LDSM.16.M88.4 R72, [R3+0x800] ;  /* 0x000800000348783b */ /* 0x000fe80000000200 */
[----:B------:R-:W-:Y:S04]  /*3910*/  LDSM.16.M88.4 R84, [R3+0x1000] ;  /* 0x001000000354783b */ /* 0x000fe80000000200 */
[----:B------:R-:W-:Y:S04]  /*3920*/  LDSM.16.M88.4 R92, [R3+0x1800] ;  /* 0x00180000035c783b */ /* 0x000fe80000000200 */
[----:B------:R-:W-:Y:S01]  /*3930*/  @!PT LDS RZ, [RZ] ;  /* 0x00000000fffff984 */ /* 0x000fe20000000800 */
[----:B------:R-:W-:Y:S01]  /*3940*/  @!PT LDS RZ, [RZ] ;  /* 0x00000000fffff984 */ /* 0x000fe20000000800 */
[----:B------:R-:W-:Y:S01]  /*3950*/  @!PT LDS RZ, [RZ] ;  /* 0x00000000fffff984 */ /* 0x000fe20000000800 */
[----:B------:R4:W-:Y:S01]  /*3960*/  LDGSTS.E.BYPASS.LTC128B.128 [R229+0x100], [R14.64], !P0 ;  /* 0x001000000ee57fae */ /* 0x0009e2000c101d46 */
[----:B------:R-:W-:Y:S01]  /*3970*/  ISETP.LT.OR P0, PT, R20, 0x1, P3 ;  /* 0x000000011400780c */ /* 0x000fe20001f01670 */
[C---:B-1----:R-:W-:Y:S08]  /*3980*/  HMMA.16816.F32 R24, R4.reuse, R28, RZ ;  /* 0x0000001c0418723c */ /* 0x042ff000000018ff */
[C---:B---3--:R-:W-:Y:S04]  /*3990*/  HMMA.16816.F32 R52, R4.reuse, R44, RZ ;  /* 0x0000002c0434723c */ /* 0x048fe800000018ff */
[----:B------:R1:W-:Y:S04]  /*39a0*/  LDGSTS.E.BYPASS.LTC128B.128 [R229+0x2100], [R16.64], !P0 ;  /* 0x0210000010e57fae */ /* 0x0003e8000c101d46 */
[----:B------:R-:W-:Y:S01]  /*39b0*/  HMMA.16816.F32 R56, R4, R46, RZ ;  /* 0x0000002e0438723c */ /* 0x000fe200000018ff */
[----:B----4-:R-:W-:-:S07]  /*39c0*/  IADD3 R14, P0, R13, R109, RZ ;  /* 0x0000006d0d0e7210 */ /* 0x010fce0007f1e0ff */
[----:B--2---:R-:W-:Y:S01]  /*39d0*/  HMMA.16816.F32 R44, R8, R60, R24 ;  /* 0x0000003c082c723c */ /* 0x004fe20000001818 */
[----:B------:R-:W-:Y:S02]  /*39e0*/  IADD3.X R15, R12, R101, RZ, P0, !PT ;  /* 0x000000650c0f7210 */ /* 0x000fe400007fe4ff */
[----:B------:R-:W2:Y:S01]  /*39f0*/  SHFL.IDX PT, R12, R22, 0x1, 0x181f ;  /* 0x00381f00160c7f89 */ /* 0x000ea200000e0000 */
[----:B------:R-:W-:-:S03]  /*3a00*/  ISETP.LT.OR P0, PT, R20, 0x1, P1 ;  /* 0x000000011400780c */ /* 0x000fc60000f01670 */
[----:B------:R-:W-:Y:S01]  /*3a10*/  IMAD.IADD R24, R135, 0x1, R0 ;  /* 0x0000000187187824 */ /* 0x000fe200078e0200 */
[----:B------:R-:W-:Y:S01]  /*3a20*/  ISETP.LT.OR P1, PT, R20, 0x21, P1 ;  /* 0x000000211400780c */ /* 0x000fe20000f21670 */
[C---:B------:R-:W-:Y:S08]  /*3a30*/  HMMA.16816.F32 R32, R4.reuse, R36, RZ ;  /* 0x000000240420723c */ /* 0x040ff000000018ff */
[----:B------:R-:W-:Y:S01]  /*3a40*/  HMMA.16816.F32 R28, R4, R30, RZ ;  /* 0x0000001e041c723c */ /* 0x000fe200000018ff */
[----:B------:R3:W-:Y:S01]  /*3a50*/  LDGSTS.E.BYPASS.LTC128B.128 [R229+0x4100], [R18.64], !P0 ;  /* 0x0410000012e57fae */ /* 0x0007e2000c101d46 */
[----:B-1----:R-:W-:-:S06]  /*3a60*/  IADD3 R16, P0, R2, R107, RZ ;  /* 0x0000006b02107210 */ /* 0x002fcc0007f1e0ff */
[----:B------:R-:W-:Y:S01]  /*3a70*/  HMMA.16816.F32 R36, R4, R38, RZ ;  /* 0x000000260424723c */ /* 0x000fe200000018ff */
[----:B--2---:R-:W-:Y:S01]  /*3a80*/  IMAD.X R17, R12, 0x1, R100, P0 ;  /* 0x000000010c117824 */ /* 0x004fe200000e0664 */
[----:B------:R-:W-:-:S06]  /*3a90*/  ISETP.LT.OR P0, PT, R20, 0x1, P2 ;  /* 0x000000011400780c */ /* 0x000fcc0001701670 */
[C---:B------:R-:W-:Y:S08]  /*3aa0*/  HMMA.16816.F32 R64, R4.reuse, R40, RZ ;  /* 0x000000280440723c */ /* 0x040ff000000018ff */
[----:B------:R-:W-:Y:S01]  /*3ab0*/  HMMA.16816.F32 R48, R4, R42, RZ ;  /* 0x0000002a0430723c */ /* 0x000fe200000018ff */
[----:B------:R1:W-:Y:S11]  /*3ac0*/  LDGSTS.E.BYPASS.LTC128B.128 [R229+0x6100], [R14.64], !P0 ;  /* 0x061000000ee57fae */ /* 0x0003f6000c101d46 */
[----:B------:R-:W-:Y:S11]  /*3ad0*/  @!UPT UIADD3 URZ, URZ, URZ, URZ ;  /* 0x0000003f3f3ff290 */ /* 0x000ff6000fffe03f */
[----:B------:R-:W-:Y:S01]  /*3ae0*/  @!UPT UIADD3 URZ, URZ, URZ, URZ ;  /* 0x0000003f3f3ff290 */ /* 0x000fe2000fffe03f */
[----:B------:R-:W-:Y:S01]  /*3af0*/  HMMA.16816.F32 R48, R8, R94, R48 ;  /* 0x0000005e0830723c */ /* 0x000fe20000001830 */
[----:B-1----:R-:W-:-:S05]  /*3b00*/  IADD3 R14, P0, R2, R108, RZ ;  /* 0x0000006c020e7210 */ /* 0x002fca0007f1e0ff */
[----:B------:R-:W-:Y:S01]  /*3b10*/  IMAD.X R15, R12, 0x1, R102, P0 ;  /* 0x000000010c0f7824 */ /* 0x000fe200000e0666 */
[----:B------:R-:W-:Y:S11]  /*3b20*/  ISETP.LT.OR P0, PT, R20, 0x21, P4 ;  /* 0x000000211400780c */ /* 0x000ff60002701670 */
[----:B------:R-:W-:Y:S02]  /*3b30*/  @!UPT UIADD3 URZ, URZ, URZ, URZ ;  /* 0x0000003f3f3ff290 */ /* 0x000fe4000fffe03f */
[----:B------:R1:W-:Y:S02]  /*3b40*/  LDGSTS.E.BYPASS.LTC128B.128 [R229+0x1100], [R16.64], !P0 ;  /* 0x0110000010e57fae */ /* 0x0003e4000c101d46 */
[----:B-1----:R-:W-:-:S05]  /*3b50*/  IADD3 R16, P0, R2, R110, RZ ;  /* 0x0000006e02107210 */ /* 0x002fca0007f1e0ff */
[----:B------:R-:W-:Y:S01]  /*3b60*/  IMAD.X R17, R12, 0x1, R103, P0 ;  /* 0x000000010c117824 */ /* 0x000fe200000e0667 */
[----:B------:R-:W-:Y:S11]  /*3b70*/  ISETP.LT.OR P0, PT, R20, 0x21, P3 ;  /* 0x000000211400780c */ /* 0x000ff60001f01670 */
[----:B------:R-:W-:Y:S02]  /*3b80*/  @!UPT UIADD3 URZ, URZ, URZ, URZ ;  /* 0x0000003f3f3ff290 */ /* 0x000fe4000fffe03f */
[----:B------:R1:W-:Y:S04]  /*3b90*/  LDGSTS.E.BYPASS.LTC128B.128 [R229+0x3100], [R14.64], !P0 ;  /* 0x031000000ee57fae */ /* 0x0003e8000c101d46 */
[----:B------:R3:W-:Y:S01]  /*3ba0*/  LDGSTS.E.BYPASS.LTC128B.128 [R229+0x5100], [R16.64], !P1 ;  /* 0x0510000010e57fae */ /* 0x0007e2000c901d46 */
[----:B-1----:R-:W-:Y:S02]  /*3bb0*/  IADD3 R14, P0, R2, R109, RZ ;  /* 0x0000006d020e7210 */ /* 0x002fe40007f1e0ff */
[----:B------:R-:W-:Y:S02]  /*3bc0*/  IADD3 R2, R3, 0x6000, RZ ;  /* 0x0000600003027810 */ /* 0x000fe40007ffe0ff */
[----:B------:R-:W-:Y:S01]  /*3bd0*/  IADD3.X R15, R12, R101, RZ, P0, !PT ;  /* 0x000000650c0f7210 */ /* 0x000fe200007fe4ff */
[----:B---3--:R-:W-:Y:S01]  /*3be0*/  HMMA.16816.F32 R16, R8, R62, R28 ;  /* 0x0000003e0810723c */ /* 0x008fe2000000181c */
[----:B------:R-:W-:Y:S01]  /*3bf0*/  ISETP.LT.OR P0, PT, R20, 0x21, P2 ;  /* 0x000000211400780c */ /* 0x000fe20001701670 */
[----:B------:R-:W-:-:S06]  /*3c00*/  IMAD.IADD R216, R2, 0x1, R0 ;  /* 0x0000000102d87824 */ /* 0x000fcc00078e0200 */
[C---:B------:R-:W-:Y:S06]  /*3c10*/  HMMA.16816.F32 R20, R8.reuse, R72, R32 ;  /* 0x000000480814723c */ /* 0x040fec0000001820 */
[----:B------:R1:W-:Y:S01]  /*3c20*/  LDGSTS.E.BYPASS.LTC128B.128 [R229+0x7100], [R14.64], !P0 ;  /* 0x071000000ee57fae */ /* 0x0003e2000c101d46 */
[----:B------:R-:W-:Y:S01]  /*3c30*/  ISETP.GT.AND P0, PT, R104, R240, PT ;  /* 0x000000f06800720c */ /* 0x000fe20003f04270 */
[C---:B------:R-:W-:Y:S02]  /*3c40*/  HMMA.16816.F32 R32, R8.reuse, R74, R36 ;  /* 0x0000004a0820723c */ /* 0x040fe40000001824 */
[----:B------:R-:W-:Y:S04]  /*3c50*/  LDSM.16.M88.4 R4, [R224] ;  /* 0x00000000e004783b */ /* 0x000fe80000000200 */
[----:B------:R-:W2:Y:S02]  /*3c60*/  LDSM.16.M88.4 R40, [R24] ;  /* 0x000000001828783b */ /* 0x000ea40000000200 */
[C---:B------:R-:W-:Y:S02]  /*3c70*/  HMMA.16816.F32 R36, R8.reuse, R84, R52 ;  /* 0x000000540824723c */ /* 0x040fe40000001834 */
[----:B------:R-:W3:Y:S04]  /*3c80*/  LDSM.16.M88.4 R68, [R24+0x800] ;  /* 0x000800001844783b */ /* 0x000ee80000000200 */
[----:B------:R-:W4:Y:S02]  /*3c90*/  LDSM.16.M88.4 R76, [R24+0x1000] ;  /* 0x00100000184c783b */ /* 0x000f240000000200 */
[C---:B------:R-:W-:Y:S02]  /*3ca0*/  HMMA.16816.F32 R52, R8.reuse, R86, R56 ;  /* 0x000000560834723c */ /* 0x040fe40000001838 */
[----:B------:R-:W5:Y:S04]  /*3cb0*/  LDSM.16.M88.4 R72, [R24+0x1800] ;  /* 0x001800001848783b */ /* 0x000f680000000200 */
[----:B------:R-:W-:Y:S02]  /*3cc0*/  LDSM.16.M88.4 R80, [R216+-0x6000] ;  /* 0xffa00000d850783b */ /* 0x000fe40000000200 */
[----:B------:R-:W-:Y:S02]  /*3cd0*/  HMMA.16816.F32 R56, R8, R92, R64 ;  /* 0x0000005c0838723c */ /* 0x000fe40000001840 */
[----:B-1----:R-:W1:Y:S04]  /*3ce0*/  LDSM.16.M88.4 R12, [R223] ;  /* 0x00000000df0c783b */ /* 0x002e680000000200 */
[----:B------:R-:W1:Y:S04]  /*3cf0*/  LDSM.16.M88.4 R88, [R216+-0x5800] ;  /* 0xffa80000d858783b */ /* 0x000e680000000200 */
[----:B------:R-:W1:Y:S04]  /*3d00*/  LDSM.16.M88.4 R96, [R216+-0x5000] ;  /* 0xffb00000d860783b */ /* 0x000e680000000200 */
[----:B------:R-:W1:Y:S04]  /*3d10*/  LDSM.16.M88.4 R60, [R216+-0x4800] ;  /* 0xffb80000d83c783b */ /* 0x000e680000000200 */
[----:B------:R-:W-:Y:S01]  /*3d20*/  LDSM.16.M88.4 R8, [R221+0x4000] ;  /* 0x00400000dd08783b */ /* 0x000fe20000000200 */
[C---:B--2---:R-:W-:Y:S03]  /*3d30*/  HMMA.16816.F32 R28, R4.reuse, R40, R44 ;  /* 0x00000028041c723c */ /* 0x044fe6000000182c */
[----:B------:R-:W-:Y:S04]  /*3d40*/  LDSM.16.M88.4 R84, [R135+0x2800] ;  /* 0x002800008754783b */ /* 0x000fe80000000200 */
[----:B------:R-:W-:Y:S01]  /*3d50*/  LDSM.16.M88.4 R92, [R135+0x3000] ;  /* 0x00300000875c783b */ /* 0x000fe20000000200 */
[C---:B------:R-:W-:Y:S03]  /*3d60*/  HMMA.16816.F32 R16, R4.reuse, R42, R16 ;  /* 0x0000002a0410723c */ /* 0x040fe60000001810 */
[----:B------:R-:W-:Y:S04]  /*3d70*/  LDSM.16.M88.4 R64, [R135+0x3800] ;  /* 0x003800008740783b */ /* 0x000fe80000000200 */
[----:B------:R-:W0:Y:S01]  /*3d80*/  LDGDEPBAR ;  /* 0x00000000000079af */ /* 0x000e220000000000 */
[C---:B---3--:R-:W-:Y:S08]  /*3d90*/  HMMA.16816.F32 R20, R4.reuse, R68, R20 ;  /* 0x000000440414723c */ /* 0x048ff00000001814 */
[C---:B------:R-:W-:Y:S01]  /*3da0*/  HMMA.16816.F32 R32, R4.reuse, R70, R32 ;  /* 0x000000460420723c */ /* 0x040fe20000001820 */
[----:B------:R-:W2:Y:S07]  /*3db0*/  LDSM.16.M88.4 R68, [R135+0x2000] ;  /* 0x002000008744783b */ /* 0x000eae0000000200 */
[C---:B----4-:R-:W-:Y:S08]  /*3dc0*/  HMMA.16816.F32 R36, R4.reuse, R76, R36 ;  /* 0x0000004c0424723c */ /* 0x050ff00000001824 */
[C---:B------:R-:W-:Y:S01]  /*3dd0*/  HMMA.16816.F32 R52, R4.reuse, R78, R52 ;  /* 0x0000004e0434723c */ /* 0x040fe20000001834 */
[----:B------:R-:W-:Y:S07]  /*3de0*/  LDSM.16.M88.4 R76, [R24+0x2800] ;  /* 0x00280000184c783b */ /* 0x000fee0000000200 */
[C---:B-----5:R-:W-:Y:S08]  /*3df0*/  HMMA.16816.F32 R56, R4.reuse, R72, R56 ;  /* 0x000000480438723c */ /* 0x060ff00000001838 */
[----:B------:R-:W-:Y:S01]  /*3e00*/  HMMA.16816.F32 R44, R4, R74, R48 ;  /* 0x0000004a042c723c */ /* 0x000fe20000001830 */
[----:B------:R-:W-:Y:S04]  /*3e10*/  LDSM.16.M88.4 R4, [R222+0x4000] ;  /* 0x00400000de04783b */ /* 0x000fe80000000200 */
[----:B------:R-:W3:Y:S03]  /*3e20*/  LDSM.16.M88.4 R72, [R3+0x2000] ;  /* 0x002000000348783b */ /* 0x000ee60000000200 */
[C---:B-1----:R-:W-:Y:S01]  /*3e30*/  HMMA.16816.F32 R40, R12.reuse, R80, R28 ;  /* 0x000000500c28723c */ /* 0x042fe2000000181c */
[----:B------:R-:W-:Y:S07]  /*3e40*/  LDSM.16.M88.4 R28, [R3+0x3800] ;  /* 0x00380000031c783b */ /* 0x000fee0000000200 */
[C---:B------:R-:W-:Y:S01]  /*3e50*/  HMMA.16816.F32 R16, R12.reuse, R82, R16 ;  /* 0x000000520c10723c */ /* 0x040fe20000001810 */
[----:B------:R-:W1:Y:S07]  /*3e60*/  LDSM.16.M88.4 R80, [R3+0x2800] ;  /* 0x002800000350783b */ /* 0x000e6e0000000200 */
[C---:B------:R-:W-:Y:S08]  /*3e70*/  HMMA.16816.F32 R20, R12.reuse, R88, R20 ;  /* 0x000000580c14723c */ /* 0x040ff00000001814 */
[C---:B------:R-:W-:Y:S01]  /*3e80*/  HMMA.16816.F32 R32, R12.reuse, R90, R32 ;  /* 0x0000005a0c20723c */ /* 0x040fe20000001820 */
[----:B------:R-:W4:Y:S07]  /*3e90*/  LDSM.16.M88.4 R88, [R3+0x3000] ;  /* 0x003000000358783b */ /* 0x000f2e0000000200 */
        /* <DEDUP_REMOVED lines=8> */
[----:B------:R-:W-:Y:S07]  /*3f20*/  LDSM.16.M88.4 R68, [R216+-0x4000] ;  /* 0xffc00000d844783b */ /* 0x000fee0000000200 */
[C---:B------:R-:W-:Y:S01]  /*3f30*/  HMMA.16816.F32 R16, R8.reuse, R84, R20 ;  /* 0x000000540810723c */ /* 0x040fe20000001814 */
[----:B------:R-:W2:Y:S07]  /*3f40*/  LDSM.16.M88.4 R20, [R224+0x4000] ;  /* 0x00400000e014783b */ /* 0x000eae0000000200 */
[C---:B------:R-:W-:Y:S01]  /*3f50*/  HMMA.16816.F32 R32, R8.reuse, R86, R32 ;  /* 0x000000560820723c */ /* 0x040fe20000001820 */
[----:B------:R-:W5:Y:S07]  /*3f60*/  LDSM.16.M88.4 R84, [R24+0x3000] ;  /* 0x003000001854783b */ /* 0x000f6e0000000200 */
[C---:B------:R-:W-:Y:S08]  /*3f70*/  HMMA.16816.F32 R36, R8.reuse, R92, R36 ;  /* 0x0000005c0824723c */ /* 0x040ff00000001824 */
[C---:B------:R-:W-:Y:S01]  /*3f80*/  HMMA.16816.F32 R48, R8.reuse, R94, R48 ;  /* 0x0000005e0830723c */ /* 0x040fe20000001830 */
[----:B------:R-:W-:Y:S07]  /*3f90*/  LDSM.16.M88.4 R92, [R216+-0x3000] ;  /* 0xffd00000d85c783b */ /* 0x000fee0000000200 */
[C---:B------:R-:W-:Y:S08]  /*3fa0*/  HMMA.16816.F32 R56, R8.reuse, R64, R56 ;  /* 0x000000400838723c */ /* 0x040ff00000001838 */
[----:B------:R-:W-:Y:S01]  /*3fb0*/  HMMA.16816.F32 R44, R8, R66, R44 ;  /* 0x00000042082c723c */ /* 0x000fe2000000182c */
[----:B------:R-:W-:Y:S07]  /*3fc0*/  LDSM.16.M88.4 R64, [R135+0x4000] ;  /* 0x004000008740783b */ /* 0x000fee0000000200 */
[C---:B---3--:R-:W-:Y:S08]  /*3fd0*/  HMMA.16816.F32 R40, R4.reuse, R72, R40 ;  /* 0x000000480428723c */ /* 0x048ff00000001828 */
[C---:B------:R-:W-:Y:S01]  /*3fe0*/  HMMA.16816.F32 R8, R4.reuse, R74, R12 ;  /* 0x0000004a0408723c */ /* 0x040fe2000000180c */
[----:B------:R-:W-:Y:S07]  /*3ff0*/  LDSM.16.M88.4 R72, [R135+0x4800] ;  /* 0x004800008748783b */ /* 0x000fee0000000200 */
[C---:B-1----:R-:W-:Y:S01]  /*4000*/  HMMA.16816.F32 R12, R4.reuse, R80, R16 ;  /* 0x00000050040c723c */ /* 0x042fe20000001810 */
[----:B------:R-:W1:Y:S07]  /*4010*/  LDSM.16.M88.4 R16, [R223+0x4000] ;  /* 0x00400000df10783b */ /* 0x000e6e0000000200 */
[C---:B------:R-:W-:Y:S01]  /*4020*/  HMMA.16816.F32 R32, R4.reuse, R82, R32 ;  /* 0x000000520420723c */ /* 0x040fe20000001820 */
[----:B------:R-:W3:Y:S07]  /*4030*/  LDSM.16.M88.4 R80, [R216+-0x3800] ;  /* 0xffc80000d850783b */ /* 0x000eee0000000200 */
[C---:B----4-:R-:W-:Y:S08]  /*4040*/  HMMA.16816.F32 R36, R4.reuse, R88, R36 ;  /* 0x000000580424723c */ /* 0x050ff00000001824 */
[C---:B------:R-:W-:Y:S01]  /*4050*/  HMMA.16816.F32 R48, R4.reuse, R90, R48 ;  /* 0x0000005a0430723c */ /* 0x040fe20000001830 */
[----:B------:R-:W-:Y:S07]  /*4060*/  LDSM.16.M88.4 R88, [R135+0x5000] ;  /* 0x005000008758783b */ /* 0x000fee0000000200 */
[C---:B------:R-:W-:Y:S08]  /*4070*/  HMMA.16816.F32 R56, R4.reuse, R28, R56 ;  /* 0x0000001c0438723c */ /* 0x040ff00000001838 */
[----:B------:R-:W-:Y:S01]  /*4080*/  HMMA.16816.F32 R44, R4, R30, R44 ;  /* 0x0000001e042c723c */ /* 0x000fe2000000182c */
[----:B------:R-:W4:Y:S07]  /*4090*/  LDSM.16.M88.4 R28, [R216+-0x2800] ;  /* 0xffd80000d81c783b */ /* 0x000f2e0000000200 */
[C---:B--2---:R-:W-:Y:S08]  /*40a0*/  HMMA.16816.F32 R40, R20.reuse, R60, R40 ;  /* 0x0000003c1428723c */ /* 0x044ff00000001828 */
[C---:B------:R-:W-:Y:S01]  /*40b0*/  HMMA.16816.F32 R4, R20.reuse, R62, R8 ;  /* 0x0000003e1404723c */ /* 0x040fe20000001808 */
[----:B------:R-:W-:Y:S07]  /*40c0*/  LDSM.16.M88.4 R60, [R135+0x5800] ;  /* 0x00580000873c783b */ /* 0x000fee0000000200 */
[C---:B------:R-:W-:Y:S01]  /*40d0*/  HMMA.16816.F32 R8, R20.reuse, R76, R12 ;  /* 0x0000004c1408723c */ /* 0x040fe2000000180c */
[----:B------:R-:W2:Y:S07]  /*40e0*/  LDSM.16.M88.4 R12, [R221+0x8000] ;  /* 0x00800000dd0c783b */ /* 0x000eae0000000200 */
[C---:B------:R-:W-:Y:S01]  /*40f0*/  HMMA.16816.F32 R32, R20.reuse, R78, R32 ;  /* 0x0000004e1420723c */ /* 0x040fe20000001820 */
[----:B------:R-:W-:Y:S07]  /*4100*/  LDSM.16.M88.4 R76, [R24+0x4000] ;  /* 0x00400000184c783b */ /* 0x000fee0000000200 */
[C---:B-----5:R-:W-:Y:S08]  /*4110*/  HMMA.16816.F32 R36, R20.reuse, R84, R36 ;  /* 0x000000541424723c */ /* 0x060ff00000001824 */
[C---:B------:R-:W-:Y:S01]  /*4120*/  HMMA.16816.F32 R48, R20.reuse, R86, R48 ;  /* 0x000000561430723c */ /* 0x040fe20000001830 */
[----:B------:R-:W-:Y:S07]  /*4130*/  LDSM.16.M88.4 R84, [R24+0x4800] ;  /* 0x004800001854783b */ /* 0x000fee0000000200 */
[C---:B------:R-:W-:Y:S08]  /*4140*/  HMMA.16816.F32 R56, R20.reuse, R52, R56 ;  /* 0x000000341438723c */ /* 0x040ff00000001838 */
[----:B------:R-:W-:Y:S08]  /*4150*/  HMMA.16816.F32 R44, R20, R54, R44 ;  /* 0x00000036142c723c */ /* 0x000ff0000000182c */
[C---:B-1----:R-:W-:Y:S08]  /*4160*/  HMMA.16816.F32 R40, R16.reuse, R68, R40 ;  /* 0x000000441028723c */ /* 0x042ff00000001828 */
[C---:B------:R-:W-:Y:S01]  /*4170*/  HMMA.16816.F32 R20, R16.reuse, R70, R4 ;  /* 0x000000461014723c */ /* 0x040fe20000001804 */
[----:B------:R-:W-:Y:S07]  /*4180*/  LDSM.16.M88.4 R68, [R3+0x4000] ;  /* 0x004000000344783b */ /* 0x000fee0000000200 */
[C---:B---3--:R-:W-:Y:S01]  /*4190*/  HMMA.16816.F32 R4, R16.reuse, R80, R8 ;  /* 0x000000501004723c */ /* 0x048fe20000001808 */
[----:B------:R-:W1:Y:S07]  /*41a0*/  LDSM.16.M88.4 R8, [R222+0x8000] ;  /* 0x00800000de08783b */ /* 0x000e6e0000000200 */
[C---:B------:R-:W-:Y:S01]  /*41b0*/  HMMA.16816.F32 R32, R16.reuse, R82, R32 ;  /* 0x000000521020723c */ /* 0x040fe20000001820 */
[----:B------:R-:W3:Y:S07]  /*41c0*/  LDSM.16.M88.4 R80, [R3+0x4800] ;  /* 0x004800000350783b */ /* 0x000eee0000000200 */
[C---:B------:R-:W-:Y:S08]  /*41d0*/  HMMA.16816.F32 R36, R16.reuse, R92, R36 ;  /* 0x0000005c1024723c */ /* 0x040ff00000001824 */
[C---:B------:R-:W-:Y:S01]  /*41e0*/  HMMA.16816.F32 R48, R16.reuse, R94, R48 ;  /* 0x0000005e1030723c */ /* 0x040fe20000001830 */
[----:B------:R-:W5:Y:S07]  /*41f0*/  LDSM.16.M88.4 R92, [R3+0x5000] ;  /* 0x00500000035c783b */ /* 0x000f6e0000000200 */
[C---:B----4-:R-:W-:Y:S08]  /*4200*/  HMMA.16816.F32 R56, R16.reuse, R28, R56 ;  /* 0x0000001c1038723c */ /* 0x050ff00000001838 */
[----:B------:R-:W-:Y:S08]  /*4210*/  HMMA.16816.F32 R44, R16, R30, R44 ;  /* 0x0000001e102c723c */ /* 0x000ff0000000182c */
[C---:B--2---:R-:W-:Y:S08]  /*4220*/  HMMA.16816.F32 R40, R12.reuse, R64, R40 ;  /* 0x000000400c28723c */ /* 0x044ff00000001828 */
[C---:B------:R-:W-:Y:S01]  /*4230*/  HMMA.16816.F32 R28, R12.reuse, R66, R20 ;  /* 0x000000420c1c723c */ /* 0x040fe20000001814 */
[----:B------:R-:W2:Y:S07]  /*4240*/  LDSM.16.M88.4 R64, [R3+0x5800] ;  /* 0x005800000340783b */ /* 0x000eae0000000200 */
[C---:B------:R-:W-:Y:S01]  /*4250*/  HMMA.16816.F32 R20, R12.reuse, R72, R4 ;  /* 0x000000480c14723c */ /* 0x040fe20000001804 */
[----:B------:R-:W4:Y:S07]  /*4260*/  LDSM.16.M88.4 R4, [R224+0x8000] ;  /* 0x00800000e004783b */ /* 0x000f2e0000000200 */
[C---:B------:R-:W-:Y:S01]  /*4270*/  HMMA.16816.F32 R16, R12.reuse, R74, R32 ;  /* 0x0000004a0c10723c */ /* 0x040fe20000001820 */
[----:B------:R-:W-:Y:S07]  /*4280*/  LDSM.16.M88.4 R72, [R216+-0x2000] ;  /* 0xffe00000d848783b */ /* 0x000fee0000000200 */
[C---:B------:R-:W-:Y:S08]  /*4290*/  HMMA.16816.F32 R36, R12.reuse, R88, R36 ;  /* 0x000000580c24723c */ /* 0x040ff00000001824 */
[C---:B------:R-:W-:Y:S01]  /*42a0*/  HMMA.16816.F32 R52, R12.reuse, R90, R48 ;  /* 0x0000005a0c34723c */ /* 0x040fe20000001830 */
[----:B------:R-:W2:Y:S07]  /*42b0*/  LDSM.16.M88.4 R88, [R24+0x5000] ;  /* 0x005000001858783b */ /* 0x000eae0000000200 */
[C---:B------:R-:W-:Y:S08]  /*42c0*/  HMMA.16816.F32 R48, R12.reuse, R60, R56 ;  /* 0x0000003c0c30723c */ /* 0x040ff00000001838 */
[----:B------:R-:W-:Y:S08]  /*42d0*/  HMMA.16816.F32 R44, R12, R62, R44 ;  /* 0x0000003e0c2c723c */ /* 0x000ff0000000182c */
[C---:B-1----:R-:W-:Y:S08]  /*42e0*/  HMMA.16816.F32 R40, R8.reuse, R68, R40 ;  /* 0x000000440828723c */ /* 0x042ff00000001828 */
[C---:B------:R-:W-:Y:S01]  /*42f0*/  HMMA.16816.F32 R32, R8.reuse, R70, R28 ;  /* 0x000000460820723c */ /* 0x040fe2000000181c */
[----:B------:R-:W1:Y:S07]  /*4300*/  LDSM.16.M88.4 R68, [R24+0x5800] ;  /* 0x005800001844783b */ /* 0x000e6e0000000200 */
[C---:B---3--:R-:W-:Y:S01]  /*4310*/  HMMA.16816.F32 R28, R8.reuse, R80, R20 ;  /* 0x00000050081c723c */ /* 0x048fe20000001814 */
[----:B------:R-:W3:Y:S07]  /*4320*/  LDSM.16.M88.4 R20, [R223+0x8000] ;  /* 0x00800000df14783b */ /* 0x000eee0000000200 */
[C---:B------:R-:W-:Y:S01]  /*4330*/  HMMA.16816.F32 R16, R8.reuse, R82, R16 ;  /* 0x000000520810723c */ /* 0x040fe20000001810 */
[----:B------:R-:W1:Y:S07]  /*4340*/  LDSM.16.M88.4 R80, [R216+-0x1800] ;  /* 0xffe80000d850783b */ /* 0x000e6e0000000200 */
[C---:B-----5:R-:W-:Y:S08]  /*4350*/  HMMA.16816.F32 R12, R8.reuse, R92, R36 ;  /* 0x0000005c080c723c */ /* 0x060ff00000001824 */
[C---:B------:R-:W-:Y:S08]  /*4360*/  HMMA.16816.F32 R60, R8.reuse, R94, R52 ;  /* 0x0000005e083c723c */ /* 0x040ff00000001834 */
[C---:B--2---:R-:W-:Y:S08]  /*4370*/  HMMA.16816.F32 R52, R8.reuse, R64, R48 ;  /* 0x000000400834723c */ /* 0x044ff00000001830 */
[----:B------:R-:W-:Y:S01]  /*4380*/  HMMA.16816.F32 R48, R8, R66, R44 ;  /* 0x000000420830723c */ /* 0x000fe2000000182c */
[----:B------:R-:W-:Y:S04]  /*4390*/  LDSM.16.M88.4 R64, [R135+0x6000] ;  /* 0x006000008740783b */ /* 0x000fe80000000200 */
[----:B------:R-:W-:Y:S03]  /*43a0*/  LDSM.16.M88.4 R44, [R216+-0x1000] ;  /* 0xfff00000d82c783b */ /* 0x000fe60000000200 */
[C---:B----4-:R-:W-:Y:S08]  /*43b0*/  HMMA.16816.F32 R40, R4.reuse, R76, R40 ;  /* 0x0000004c0428723c */ /* 0x050ff00000001828 */
[C---:B------:R-:W-:Y:S01]  /*43c0*/  HMMA.16816.F32 R56, R4.reuse, R86, R16 ;  /* 0x000000560438723c */ /* 0x040fe20000001810 */
[----:B------:R-:W2:Y:S07]  /*43d0*/  LDSM.16.M88.4 R16, [R221+0xc000] ;  /* 0x00c00000dd10783b */ /* 0x000eae0000000200 */
[C---:B------:R-:W-:Y:S08]  /*43e0*/  HMMA.16816.F32 R36, R4.reuse, R84, R28 ;  /* 0x000000540424723c */ /* 0x040ff0000000181c */
[C---:B------:R-:W-:Y:S01]  /*43f0*/  HMMA.16816.F32 R28, R4.reuse, R88, R12 ;  /* 0x00000058041c723c */ /* 0x040fe2000000180c */
[----:B------:R-:W-:Y:S07]  /*4400*/  LDSM.16.M88.4 R12, [R222+0xc000] ;  /* 0x00c00000de0c783b */ /* 0x000fee0000000200 */
[C---:B------:R-:W-:Y:S01]  /*4410*/  HMMA.16816.F32 R8, R4.reuse, R90, R60 ;  /* 0x0000005a0408723c */ /* 0x040fe2000000183c */
[----:B------:R-:W4:Y:S04]  /*4420*/  LDSM.16.M88.4 R88, [R216+-0x800] ;  /* 0xfff80000d858783b */ /* 0x000f280000000200 */
[----:B------:R-:W-:Y:S03]  /*4430*/  LDSM.16.M88.4 R60, [R216] ;  /* 0x00000000d83c783b */ /* 0x000fe60000000200 */
[C---:B------:R-:W-:Y:S01]  /*4440*/  HMMA.16816.F32 R32, R4.reuse, R78, R32 ;  /* 0x0000004e0420723c */ /* 0x040fe20000001820 */
[----:B------:R-:W-:Y:S07]  /*4450*/  LDSM.16.M88.4 R76, [R135+0x7800] ;  /* 0x00780000874c783b */ /* 0x000fee0000000200 */
[C---:B-1----:R-:W-:Y:S08]  /*4460*/  HMMA.16816.F32 R52, R4.reuse, R68, R52 ;  /* 0x000000440434723c */ /* 0x042ff00000001834 */
[----:B------:R-:W-:Y:S01]  /*4470*/  HMMA.16816.F32 R96, R4, R70, R48 ;  /* 0x000000460460723c */ /* 0x000fe20000001830 */
[----:B------:R-:W-:Y:S07]  /*4480*/  LDSM.16.M88.4 R48, [R135+0x7000] ;  /* 0x007000008730783b */ /* 0x000fee0000000200 */
[C---:B---3--:R-:W-:Y:S01]  /*4490*/  HMMA.16816.F32 R4, R20.reuse, R72, R40 ;  /* 0x000000481404723c */ /* 0x048fe20000001828 */
[----:B------:R-:W1:Y:S07]  /*44a0*/  LDSM.16.M88.4 R40, [R3+0x6000] ;  /* 0x006000000328783b */ /* 0x000e6e0000000200 */
[C---:B------:R-:W-:Y:S01]  /*44b0*/  HMMA.16816.F32 R32, R20.reuse, R74, R32 ;  /* 0x0000004a1420723c */ /* 0x040fe20000001820 */
[----:B------:R-:W-:Y:S07]  /*44c0*/  LDSM.16.M88.4 R72, [R3+0x6800] ;  /* 0x006800000348783b */ /* 0x000fee0000000200 */
[----:B------:R-:W-:Y:S01]  /*44d0*/  HMMA.16816.F32 R68, R20, R82, R56 ;  /* 0x000000521444723c */ /* 0x000fe20000001838 */
[----:B------:R-:W3:Y:S07]  /*44e0*/  LDSM.16.M88.4 R56, [R135+0x6800] ;  /* 0x006800008738783b */ /* 0x000eee0000000200 */
[----:B--2---:R-:W-:Y:S08]  /*44f0*/  HMMA.16816.F32 R4, R16, R64, R4 ;  /* 0x000000401004723c */ /* 0x004ff00000001804 */
[C---:B------:R-:W-:Y:S08]  /*4500*/  HMMA.16816.F32 R36, R20.reuse, R80, R36 ;  /* 0x000000501424723c */ /* 0x040ff00000001824 */
[C---:B------:R-:W-:Y:S01]  /*4510*/  HMMA.16816.F32 R80, R20.reuse, R46, R8 ;  /* 0x0000002e1450723c */ /* 0x040fe20000001808 */
[----:B------:R-:W-:Y:S07]  /*4520*/  LDSM.16.M88.4 R8, [R224+0xc000] ;  /* 0x00c00000e008783b */ /* 0x000fee0000000200 */
[----:B----4-:R-:W-:Y:S01]  /*4530*/  HMMA.16816.F32 R92, R20, R88, R52 ;  /* 0x00000058145c723c */ /* 0x010fe20000001834 */
[----:B------:R-:W2:Y:S07]  /*4540*/  LDSM.16.M88.4 R52, [R24+0x6000] ;  /* 0x006000001834783b */ /* 0x000eae0000000200 */
[----:B------:R-:W-:Y:S01]  /*4550*/  HMMA.16816.F32 R32, R16, R66, R32 ;  /* 0x000000421020723c */ /* 0x000fe20000001820 */
[----:B------:R-:W-:Y:S07]  /*4560*/  LDSM.16.M88.4 R64, [R24+0x6800] ;  /* 0x006800001840783b */ /* 0x000fee0000000200 */
[----:B------:R-:W-:Y:S08]  /*4570*/  HMMA.16816.F32 R84, R20, R44, R28 ;  /* 0x0000002c1454723c */ /* 0x000ff0000000181c */
[----:B-1----:R-:W-:Y:S01]  /*4580*/  HMMA.16816.F32 R28, R12, R40, R4 ;  /* 0x000000280c1c723c */ /* 0x002fe20000001804 */
[----:B------:R-:W1:Y:S07]  /*4590*/  LDSM.16.M88.4 R4, [R223+0xc000] ;  /* 0x00c00000df04783b */ /* 0x000e6e0000000200 */
[----:B---3--:R-:W-:Y:S08]  /*45a0*/  HMMA.16816.F32 R36, R16, R56, R36 ;  /* 0x000000381024723c */ /* 0x008ff00000001824 */
[----:B------:R-:W-:Y:S08]  /*45b0*/  HMMA.16816.F32 R32, R12, R42, R32 ;  /* 0x0000002a0c20723c */ /* 0x000ff00000001820 */
[----:B--2---:R-:W-:Y:S08]  /*45c0*/  HMMA.16816.F32 R28, R8, R52, R28 ;  /* 0x00000034081c723c */ /* 0x004ff0000000181c */
[----:B------:R-:W-:Y:S01]  /*45d0*/  HMMA.16816.F32 R44, R16, R58, R68 ;  /* 0x0000003a102c723c */ /* 0x000fe20000001844 */
[----:B------:R-:W2:Y:S04]  /*45e0*/  LDSM.16.M88.4 R68, [R3+0x7000] ;  /* 0x007000000344783b */ /* 0x000ea80000000200 */
[----:B------:R-:W3:Y:S03]  /*45f0*/  LDSM.16.M88.4 R56, [R216+0x800] ;  /* 0x00080000d838783b */ /* 0x000ee60000000200 */
[----:B------:R-:W-:Y:S08]  /*4600*/  HMMA.16816.F32 R40, R12, R72, R36 ;  /* 0x000000480c28723c */ /* 0x000ff00000001824 */
[----:B------:R-:W-:Y:S08]  /*4610*/  HMMA.16816.F32 R36, R8, R54, R32 ;  /* 0x000000360824723c */ /* 0x000ff00000001820 */
[----:B-1----:R-:W-:Y:S08]  /*4620*/  HMMA.16816.F32 R52, R4, R60, R28 ;  /* 0x0000003c0434723c */ /* 0x002ff0000000181c */
[----:B------:R-:W-:Y:S08]  /*4630*/  HMMA.16816.F32 R28, R16, R48, R84 ;  /* 0x00000030101c723c */ /* 0x000ff00000001854 */
[----:B------:R-:W-:Y:S08]  /*4640*/  HMMA.16816.F32 R88, R20, R90, R96 ;  /* 0x0000005a1458723c */ /* 0x000ff00000001860 */
[----:B------:R-:W-:Y:S01]  /*4650*/  HMMA.16816.F32 R20, R12, R74, R44 ;  /* 0x0000004a0c14723c */ /* 0x000fe2000000182c */
[----:B------:R-:W-:-:S07]  /*4660*/  FMUL.FTZ R0, R52, c[0x0][0x320] ;  /* 0x0000c80034007a20 */ /* 0x000fce0000410000 */
[----:B------:R-:W-:Y:S08]  /*4670*/  HMMA.16816.F32 R32, R8, R64, R40 ;  /* 0x000000400820723c */ /* 0x000ff00000001828 */
[----:B------:R-:W-:Y:S01]  /*4680*/  HMMA.16816.F32 R48, R16, R50, R80 ;  /* 0x000000321030723c */ /* 0x000fe20000001850 */
[----:B------:R1:W4:Y:S07]  /*4690*/  MUFU.TANH R80, R0 ;  /* 0x0000000000507308 */ /* 0x00032e0000002400 */
[----:B------:R-:W-:Y:S01]  /*46a0*/  HMMA.16816.F32 R40, R4, R62, R36 ;  /* 0x0000003e0428723c */ /* 0x000fe20000001824 */
[----:B------:R-:W5:Y:S07]  /*46b0*/  LDSM.16.M88.4 R60, [R24+0x7000] ;  /* 0x00700000183c783b */ /* 0x000f6e0000000200 */
[----:B------:R-:W-:Y:S01]  /*46c0*/  HMMA.16816.F32 R72, R16, R76, R92 ;  /* 0x0000004c1048723c */ /* 0x000fe2000000185c */
[----:B-1----:R-:W-:-:S04]  /*46d0*/  FMUL.FTZ R0, R53, c[0x0][0x320] ;  /* 0x0000c80035007a20 */ /* 0x002fc80000410000 */
[----:B------:R1:W1:Y:S03]  /*46e0*/  MUFU.TANH R76, R0 ;  /* 0x00000000004c7308 */ /* 0x0002660000002400 */
[----:B--2---:R-:W-:Y:S08]  /*46f0*/  HMMA.16816.F32 R36, R12, R68, R28 ;  /* 0x000000440c24723c */ /* 0x004ff0000000181c */
[----:B------:R-:W-:Y:S01]  /*4700*/  HMMA.16816.F32 R20, R8, R66, R20 ;  /* 0x000000420814723c */ /* 0x000fe20000001814 */
[----:B-1----:R-:W-:-:S07]  /*4710*/  FMUL.FTZ R0, R54, c[0x0][0x320] ;  /* 0x0000c80036007a20 */ /* 0x002fce0000410000 */
[----:B------:R-:W-:Y:S01]  /*4720*/  HMMA.16816.F32 R44, R12, R70, R48 ;  /* 0x000000460c2c723c */ /* 0x000fe20000001830 */
[----:B------:R1:W2:Y:S01]  /*4730*/  MUFU.TANH R68, R0 ;  /* 0x0000000000447308 */ /* 0x0002a20000002400 */
[----:B------:R-:W-:Y:S06]  /*4740*/  LDSM.16.M88.4 R48, [R216+0x1000] ;  /* 0x00100000d830783b */ /* 0x000fec0000000200 */
[----:B---3--:R-:W-:Y:S08]  /*4750*/  HMMA.16816.F32 R28, R4, R56, R32 ;  /* 0x00000038041c723c */ /* 0x008ff00000001820 */
[----:B-----5:R-:W-:Y:S01]  /*4760*/  HMMA.16816.F32 R36, R8, R60, R36 ;  /* 0x0000003c0824723c */ /* 0x020fe20000001824 */
[----:B-1----:R-:W-:-:S02]  /*4770*/  FMUL.FTZ R0, R55, c[0x0][0x320] ;  /* 0x0000c80037007a20 */ /* 0x002fc40000410000 */
[----:B------:R-:W1:Y:S02]  /*4780*/  LDSM.16.M88.4 R52, [R3+0x7800] ;  /* 0x007800000334783b */ /* 0x000e640000000200 */
[----:B------:R3:W1:Y:S03]  /*4790*/  MUFU.TANH R67, R0 ;  /* 0x0000000000437308 */ /* 0x0006660000002400 */
[----:B------:R-:W-:Y:S08]  /*47a0*/  HMMA.16816.F32 R32, R4, R58, R20 ;  /* 0x0000003a0420723c */ /* 0x000ff00000001814 */
[----:B------:R-:W-:Y:S01]  /*47b0*/  HMMA.16816.F32 R16, R16, R78, R88 ;  /* 0x0000004e1010723c */ /* 0x000fe20000001858 */
[----:B---3--:R-:W-:-:S04]  /*47c0*/  FMUL.FTZ R0, R40, c[0x0][0x320] ;  /* 0x0000c80028007a20 */ /* 0x008fc80000410000 */
[----:B------:R3:W1:Y:S02]  /*47d0*/  MUFU.TANH R66, R0 ;  /* 0x0000000000427308 */ /* 0x0006640000002400 */
[----:B---3--:R-:W-:Y:S01]  /*47e0*/  FMUL.FTZ R0, R41, c[0x0][0x320] ;  /* 0x0000c80029007a20 */ /* 0x008fe20000410000 */
[C---:B-1----:R-:W-:Y:S05]  /*47f0*/  HMMA.16816.F32 R20, R12.reuse, R52, R72 ;  /* 0x000000340c14723c */ /* 0x042fea0000001848 */
[----:B------:R1:W3:Y:S11]  /*4800*/  MUFU.TANH R65, R0 ;  /* 0x0000000000417308 */ /* 0x0002f60000002400 */
[----:B------:R-:W-:Y:S01]  /*4810*/  HMMA.16816.F32 R12, R12, R54, R16 ;  /* 0x000000360c0c723c */ /* 0x000fe20000001810 */
[----:B-1----:R-:W-:-:S04]  /*4820*/  FMUL.FTZ R0, R42, c[0x0][0x320] ;  /* 0x0000c8002a007a20 */ /* 0x002fc80000410000 */
[----:B------:R1:W1:Y:S02]  /*4830*/  MUFU.TANH R64, R0 ;  /* 0x0000000000407308 */ /* 0x0002640000002400 */
[----:B-1----:R-:W-:Y:S02]  /*4840*/  FMUL.FTZ R0, R43, c[0x0][0x320] ;  /* 0x0000c8002b007a20 */ /* 0x002fe40000410000 */
[----:B------:R1:W5:Y:S04]  /*4850*/  LDSM.16.M88.4 R40, [R24+0x7800] ;  /* 0x007800001828783b */ /* 0x0003680000000200 */
[----:B------:R2:W1:Y:S02]  /*4860*/  MUFU.TANH R60, R0 ;  /* 0x00000000003c7308 */ /* 0x0004640000002400 */
[----:B--2---:R-:W-:-:S06]  /*4870*/  FMUL.FTZ R0, R28, c[0x0][0x320] ;  /* 0x0000c8001c007a20 */ /* 0x004fcc0000410000 */
[----:B------:R2:W2:Y:S01]  /*4880*/  MUFU.TANH R57, R0 ;  /* 0x0000000000397308 */ /* 0x0004a20000002400 */
[----:B-1----:R-:W-:Y:S01]  /*4890*/  HMMA.16816.F32 R24, R8, R62, R44 ;  /* 0x0000003e0818723c */ /* 0x002fe2000000182c */
[----:B--2---:R-:W-:-:S07]  /*48a0*/  FMUL.FTZ R0, R29, c[0x0][0x320] ;  /* 0x0000c8001d007a20 */ /* 0x004fce0000410000 */
[----:B-----5:R-:W-:Y:S01]  /*48b0*/  HMMA.16816.F32 R16, R8, R40, R20 ;  /* 0x000000280810723c */ /* 0x020fe20000001814 */
[----:B------:R1:W2:Y:S11]  /*48c0*/  MUFU.TANH R56, R0 ;  /* 0x0000000000387308 */ /* 0x0002b60000002400 */
[----:B------:R-:W-:Y:S04]  /*48d0*/  @!UPT UIADD3 URZ, URZ, URZ, URZ ;  /* 0x0000003f3f3ff290 */ /* 0x000fe8000fffe03f */
[----:B------:R-:W-:Y:S08]  /*48e0*/  HMMA.16816.F32 R20, R4, R50, R24 ;  /* 0x000000320414723c */ /* 0x000ff00000001818 */
        /* <DEDUP_REMOVED lines=8> */
[----:B-----5:R-:W-:-:S04]  /*4970*/  FMUL.FTZ R0, R32, c[0x0][0x320] ;  /* 0x0000c80020007a20 */ /* 0x020fc80000410000 */
[----:B------:R5:W1:Y:S02]  /*4980*/  MUFU.TANH R47, R0 ;  /* 0x00000000002f7308 */ /* 0x000a640000002400 */
[----:B-----5:R-:W-:Y:S01]  /*4990*/  FMUL.FTZ R0, R33, c[0x0][0x320] ;  /* 0x0000c80021007a20 */ /* 0x020fe20000410000 */
[C---:B-1----:R-:W-:Y:S05]  /*49a0*/  HMMA.16816.F32 R12, R4.reuse, R36, R16 ;  /* 0x00000024040c723c */ /* 0x042fea0000001810 */
[----:B------:R1:W1:Y:S03]  /*49b0*/  MUFU.TANH R48, R0 ;  /* 0x0000000000307308 */ /* 0x0002660000002400 */
[----:B------:R-:W-:Y:S01]  /*49c0*/  HMMA.16816.F32 R4, R4, R38, R8 ;  /* 0x000000260404723c */ /* 0x000fe20000001808 */
[----:B-1----:R-:W-:-:S04]  /*49d0*/  FMUL.FTZ R0, R34, c[0x0][0x320] ;  /* 0x0000c80022007a20 */ /* 0x002fc80000410000 */
        /* <DEDUP_REMOVED lines=49> */
[----:B------:R-:W-:Y:S01]  /*4cf0*/  IMAD.MOV R0, RZ, RZ, -R0 ;  /* 0x000000ffff007224 */ /* 0x000fe200078e0a00 */
[----:B------:R-:W-:-:S03]  /*4d00*/  ISETP.GE.AND P4, PT, R239, c[0x0][0x1d4], PT ;  /* 0x00007500ef007a0c */ /* 0x000fc60003f86270 */
[----:B------:R-:W-:Y:S01]  /*4d10*/  IMAD R231, R0, c[0x0][0x2b8], R2 ;  /* 0x0000ae0000e77a24 */ /* 0x000fe200078e0202 */
[----:B------:R-:W-:-:S03]  /*4d20*/  SEL R14, RZ, 0x10, P4 ;  /* 0x00000010ff0e7807 */ /* 0x000fc60002000000 */
        /* <DEDUP_REMOVED lines=15> */
.L_x_1664:
[----:B------:R-:W-:Y:S05]  /*4e20*/  BRA.DIV ~URZ, `(.L_x_1584) ;  /* 0x0000bb427f007947 */ /* 0x000fea000b800000 */
[----:B------:R-:W3:Y:S01]  /*4e30*/  SHFL.IDX PT, R0, R15, RZ, 0x181f ;  /* 0x00181fff0f007589 */ /* 0x000ee200000e0000 */
[----:B------:R-:W-:Y:S02]  /*4e40*/  ISETP.GE.AND P3, PT, R232, c[0x0][0x1d4], PT ;  /* 0x00007500e8007a0c */ /* 0x000fe40003f66270 */
[----:B------:R-:W-:Y:S02]  /*4e50*/  ISETP.GE.AND P4, PT, R238, c[0x0][0x1d4], PT ;  /* 0x00007500ee007a0c */ /* 0x000fe40003f86270 */
[----:B------:R-:W-:Y:S02]  /*4e60*/  SEL R12, RZ, 0x10, P5 ;  /* 0x00000010ff0c7807 */ /* 0x000fe40002800000 */
[----:B------:R-:W-:Y:S02]  /*4e70*/  SEL R13, RZ, 0x10, P4 ;  /* 0x00000010ff0d7807 */ /* 0x000fe40002000000 */
[----:B---3--:R-:W-:-:S02]  /*4e80*/  IADD3 R2, P2, R0, R108, RZ ;  /* 0x0000006c00027210 */ /* 0x008fc40007f5e0ff */
[C---:B------:R-:W-:Y:S02]  /*4e90*/  IADD3 R6, P0, R0.reuse, R107, RZ ;  /* 0x0000006b00067210 */ /* 0x040fe40007f1e0ff */
[----:B------:R-:W-:Y:S01]  /*4ea0*/  IADD3 R10, P1, R0, R110, RZ ;  /* 0x0000006e000a7210 */ /* 0x000fe20007f3e0ff */
[C---:B--2---:R-:W-:Y:S01]  /*4eb0*/  IMAD.X R3, R4.reuse, 0x1, R102, P2 ;  /* 0x0000000104037824 */ /* 0x044fe200010e0666 */
[----:B------:R-:W-:Y:S01]  /*4ec0*/  ISETP.GE.AND P2, PT, R239, c[0x0][0x1d4], PT ;  /* 0x00007500ef007a0c */ /* 0x000fe20003f46270 */
[----:B------:R-:W-:Y:S01]  /*4ed0*/  IMAD.X R7, R4, 0x1, R100, P0 ;  /* 0x0000000104077824 */ /* 0x000fe200000e0664 */
[----:B------:R-:W-:Y:S01]  /*4ee0*/  IADD3 R8, P0, R0, R109, RZ ;  /* 0x0000006d00087210 */ /* 0x000fe20007f1e0ff */
[C---:B------:R-:W-:Y:S01]  /*4ef0*/  IMAD.X R11, R4.reuse, 0x1, R103, P1 ;  /* 0x00000001040b7824 */ /* 0x040fe200008e0667 */
[----:B------:R2:W3:Y:S03]  /*4f00*/  SHFL.IDX PT, R0, R15, 0x1, 0x181f ;  /* 0x00381f000f007f89 */ /* 0x0004e600000e0000 */
[----:B------:R-:W-:Y:S01]  /*4f10*/  IMAD.X R9, R4, 0x1, R101, P0 ;  /* 0x0000000104097824 */ /* 0x000fe200000e0665 */
[----:B------:R-:W-:Y:S01]  /*4f20*/  @!PT LDS RZ, [RZ] ;  /* 0x00000000fffff984 */ /* 0x000fe20000000800 */
[----:B------:R4:W-:Y:S04]  /*4f30*/  LDGSTS.E.BYPASS.LTC128B.128 [R229+0x8100], [R6.64], !P3 ;  /* 0x0810000006e57fae */ /* 0x0009e8000d901d46 */
[----:B------:R2:W-:Y:S04]  /*4f40*/  LDGSTS.E.BYPASS.LTC128B.128 [R229+0xa100], [R2.64], !P4 ;  /* 0x0a10000002e57fae */ /* 0x0005e8000e101d46 */
[----:B------:R2:W-:Y:S04]  /*4f50*/  LDGSTS.E.BYPASS.LTC128B.128 [R229+0xc100], [R10.64], !P5 ;  /* 0x0c1000000ae57fae */ /* 0x0005e8000e901d46 */
[----:B------:R2:W1:Y:S04]  /*4f60*/  SHFL.IDX PT, R4, R5, 0x1, 0x181f ;  /* 0x00381f0005047f89 */ /* 0x00046800000e0000 */
[----:B------:R2:W-:Y:S01]  /*4f70*/  LDGSTS.E.BYPASS.LTC128B.128 [R229+0xe100], [R8.64], !P2 ;  /* 0x0e10000008e57fae */ /* 0x0005e2000d101d46 */
[----:B----4-:R-:W-:-:S04]  /*4f80*/  SEL R7, RZ, 0x10, P3 ;  /* 0x00000010ff077807 */ /* 0x010fc80001800000 */
.L_x_1665:
[----:B--23--:R-:W-:Y:S02]  /*4f90*/  IADD3 R2, -R7, 0x10, RZ ;  /* 0x0000001007027810 */ /* 0x00cfe40007ffe1ff */
[----:B------:R-:W-:-:S02]  /*4fa0*/  IADD3 R3, -R13, 0x10, RZ ;  /* 0x000000100d037810 */ /* 0x000fc40007ffe1ff */
[----:B------:R-:W-:Y:S02]  /*4fb0*/  LOP3.LUT R2, R2, 0xf, RZ, 0xc0, !PT ;  /* 0x0000000f02027812 */ /* 0x000fe400078ec0ff */
[----:B-1----:R-:W-:Y:S02]  /*4fc0*/  IADD3 R5, -R12, 0x10, RZ ;  /* 0x000000100c057810 */ /* 0x002fe40007ffe1ff */
[----:B------:R-:W-:Y:S02]  /*4fd0*/  LOP3.LUT R3, R3, 0xf, RZ, 0xc0, !PT ;  /* 0x0000000f03037812 */ /* 0x000fe400078ec0ff */
[----:B------:R-:W-:Y:S02]  /*4fe0*/  IADD3 R6, -R14, 0x10, RZ ;  /* 0x000000100e067810 */ /* 0x000fe40007ffe1ff */
[----:B------:R-:W-:Y:S02]  /*4ff0*/  IADD3 R10, P1, P0, R2, R0, R107 ;  /* 0x00000000020a7210 */ /* 0x000fe4000783e06b */
[----:B------:R-:W-:-:S02]  /*5000*/  LOP3.LUT R2, R5, 0xf, RZ, 0xc0, !PT ;  /* 0x0000000f05027812 */ /* 0x000fc400078ec0ff */
[----:B------:R-:W-:Y:S02]  /*5010*/  IADD3 R8, P3, P2, R3, R0, R108 ;  /* 0x0000000003087210 */ /* 0x000fe40007a7e06c */
[----:B------:R-:W-:Y:S02]  /*5020*/  LOP3.LUT R3, R6, 0xf, RZ, 0xc0, !PT ;  /* 0x0000000f06037812 */ /* 0x000fe400078ec0ff */
[----:B------:R-:W-:Y:S02]  /*5030*/  IADD3.X R11, RZ, R4, R100, P1, P0 ;  /* 0x00000004ff0b7210 */ /* 0x000fe40000fe0464 */
[----:B------:R-:W-:Y:S02]  /*5040*/  IADD3 R6, P1, P0, R2, R0, R110 ;  /* 0x0000000002067210 */ /* 0x000fe4000783e06e */
[----:B------:R-:W-:Y:S02]  /*5050*/  ISETP.NE.U32.AND P5, PT, R7, RZ, PT ;  /* 0x000000ff0700720c */ /* 0x000fe40003fa5070 */
[----:B------:R-:W-:-:S02]  /*5060*/  IADD3.X R9, RZ, R4, R102, P3, P2 ;  /* 0x00000004ff097210 */ /* 0x000fc40001fe4466 */
[----:B------:R-:W-:Y:S02]  /*5070*/  IADD3.X R7, RZ, R4, R103, P1, P0 ;  /* 0x00000004ff077210 */ /* 0x000fe40000fe0467 */
[----:B------:R-:W-:Y:S02]  /*5080*/  ISETP.NE.U32.AND P2, PT, R13, RZ, PT ;  /* 0x000000ff0d00720c */ /* 0x000fe40003f45070 */
[----:B------:R-:W-:Y:S02]  /*5090*/  ISETP.NE.U32.AND P1, PT, R12, RZ, PT ;  /* 0x000000ff0c00720c */ /* 0x000fe40003f25070 */
[----:B------:R-:W-:Y:S02]  /*50a0*/  ISETP.NE.U32.AND P0, PT, R14, RZ, PT ;  /* 0x000000ff0e00720c */ /* 0x000fe40003f05070 */
[----:B------:R-:W-:Y:S01]  /*50b0*/  IADD3 R2, P4, P3, R3, R0, R109 ;  /* 0x0000000003027210 */ /* 0x000fe20007b9e06d */
[----:B------:R-:W-:Y:S01]  /*50c0*/  @!PT LDS RZ, [RZ] ;  /* 0x00000000fffff984 */ /* 0x000fe20000000800 */
[----:B------:R-:W-:Y:S01]  /*50d0*/  @!PT LDS RZ, [RZ] ;  /* 0x00000000fffff984 */ /* 0x000fe20000000800 */
[----:B------:R-:W-:Y:S01]  /*50e0*/  @!PT LDS RZ, [RZ] ;  /* 0x00000000fffff984 */ /* 0x000fe20000000800 */
[----:B------:R1:W-:Y:S03]  /*50f0*/  LDGSTS.E.BYPASS.LTC128B.128.ZFILL [R229+0x9100], [R10.64], P5 ;  /* 0x091000000ae57fae */ /* 0x0003e6000a941d46 */
[----:B------:R-:W-:-:S03]  /*5100*/  IADD3.X R3, RZ, R4, R101, P4, P3 ;  /* 0x00000004ff037210 */ /* 0x000fc600027e6465 */
[----:B------:R1:W-:Y:S04]  /*5110*/  LDGSTS.E.BYPASS.LTC128B.128.ZFILL [R229+0xb100], [R8.64], P2 ;  /* 0x0b10000008e57fae */ /* 0x0003e80009141d46 */
[----:B------:R1:W-:Y:S04]  /*5120*/  LDGSTS.E.BYPASS.LTC128B.128.ZFILL [R229+0xd100], [R6.64], P1 ;  /* 0x0d10000006e57fae */ /* 0x0003e80008941d46 */
[----:B------:R1:W-:Y:S02]  /*5130*/  LDGSTS.E.BYPASS.LTC128B.128.ZFILL [R229+0xf100], [R2.64], P0 ;  /* 0x0f10000002e57fae */ /* 0x0003e40008141d46 */
.L_x_1582:
[----:B--234-:R-:W-:Y:S05]  /*5140*/  BSYNC B0 ;  /* 0x0000000000007941 */ /* 0x01cfea0003800000 */
.L_x_1581:
        /* <DEDUP_REMOVED lines=12> */
[----:B------:R-:W-:Y:S02]  /*5210*/  FMNMX.FTZ R2, R6, R7, !PT ;  /* 0x0000000706027209 */ /* 0x000fe40007810000 */
[----:B------:R-:W-:Y:S02]  /*5220*/  FSEL R16, R64, -INF , P3 ;  /* 0xff80000040107808 */ /* 0x000fe40001800000 */
[----:B------:R-:W-:-:S02]  /*5230*/  FMNMX.FTZ R3, R14, R15, !PT ;  /* 0x0000000f0e037209 */ /* 0x000fc40007810000 */
[----:B------:R-:W-:Y:S02]  /*5240*/  ISETP.GT.AND P3, PT, R0, 0x10, PT ;  /* 0x000000100000780c */ /* 0x000fe40003f64270 */
[----:B------:R-:W-:Y:S02]  /*5250*/  FSEL R9, R65, -INF , P5 ;  /* 0xff80000041097808 */ /* 0x000fe40002800000 */
[----:B------:R-:W-:Y:S02]  /*5260*/  FMNMX.FTZ R2, R8, R2, !PT ;  /* 0x0000000208027209 */ /* 0x000fe40007810000 */
[----:B------:R-:W-:Y:S02]  /*5270*/  FSEL R17, R60, -INF , P5 ;  /* 0xff8000003c117808 */ /* 0x000fe40002800000 */
[----:B------:R-:W-:Y:S02]  /*5280*/  FMNMX.FTZ R3, R16, R3, !PT ;  /* 0x0000000310037209 */ /* 0x000fe40007810000 */
[----:B------:R-:W-:-:S02]  /*5290*/  ISETP.GT.AND P4, PT, R0, 0x11, PT ;  /* 0x000000110000780c */ /* 0x000fc40003f84270 */
[----:B------:R-:W-:Y:S02]  /*52a0*/  FSEL R10, R57, -INF , P3 ;  /* 0xff800000390a7808 */ /* 0x000fe40001800000 */
[----:B------:R-:W-:Y:S02]  /*52b0*/  FMNMX.FTZ R2, R9, R2, !PT ;  /* 0x0000000209027209 */ /* 0x000fe40007810000 */
[----:B------:R-:W-:Y:S02]  /*52c0*/  FSEL R18, R53, -INF , P3 ;  /* 0xff80000035127808 */ /* 0x000fe40001800000 */
[----:B------:R-:W-:Y:S02]  /*52d0*/  FMNMX.FTZ R3, R17, R3, !PT ;  /* 0x0000000311037209 */ /* 0x000fe40007810000 */
[----:B------:R-:W-:Y:S02]  /*52e0*/  ISETP.GT.AND P2, PT, R0, 0x18, PT ;  /* 0x000000180000780c */ /* 0x000fe40003f44270 */
[----:B------:R-:W-:-:S02]  /*52f0*/  FSEL R12, R56, -INF , P4 ;  /* 0xff800000380c7808 */ /* 0x000fc40002000000 */
[----:B------:R-:W-:Y:S02]  /*5300*/  FMNMX.FTZ R2, R10, R2, !PT ;  /* 0x000000020a027209 */ /* 0x000fe40007810000 */
[----:B------:R-:W-:Y:S02]  /*5310*/  FSEL R20, R52, -INF , P4 ;  /* 0xff80000034147808 */ /* 0x000fe40002000000 */
[----:B------:R-:W-:Y:S02]  /*5320*/  FMNMX.FTZ R3, R18, R3, !PT ;  /* 0x0000000312037209 */ /* 0x000fe40007810000 */
[----:B------:R-:W-:Y:S02]  /*5330*/  ISETP.GT.AND P1, PT, R0, 0x19, PT ;  /* 0x000000190000780c */ /* 0x000fe40003f24270 */
[----:B------:R-:W-:Y:S02]  /*5340*/  FSEL R13, R47, -INF , P2 ;  /* 0xff8000002f0d7808 */ /* 0x000fe40001000000 */
[----:B------:R-:W-:-:S02]  /*5350*/  FMNMX.FTZ R2, R12, R2, !PT ;  /* 0x000000020c027209 */ /* 0x000fc40007810000 */
[----:B------:R-:W-:Y:S02]  /*5360*/  FSEL R21, R46, -INF , P2 ;  /* 0xff8000002e157808 */ /* 0x000fe40001000000 */
[----:B------:R-:W-:Y:S02]  /*5370*/  FMNMX.FTZ R3, R20, R3, !PT ;  /* 0x0000000314037209 */ /* 0x000fe40007810000 */
[----:B------:R-:W-:Y:S02]  /*5380*/  ISETP.GT.AND P0, PT, R0, 0x20, PT ;  /* 0x000000200000780c */ /* 0x000fe40003f04270 */
[----:B------:R-:W-:Y:S02]  /*5390*/  FSEL R11, R48, -INF , P1 ;  /* 0xff800000300b7808 */ /* 0x000fe40000800000 */
[----:B------:R-:W-:Y:S02]  /*53a0*/  FMNMX.FTZ R2, R13, R2, !PT ;  /* 0x000000020d027209 */ /* 0x000fe40007810000 */
[----:B------:R-:W-:-:S02]  /*53b0*/  FSEL R22, R45, -INF , P1 ;  /* 0xff8000002d167808 */ /* 0x000fc40000800000 */
[----:B------:R-:W-:Y:S02]  /*53c0*/  FMNMX.FTZ R3, R21, R3, !PT ;  /* 0x0000000315037209 */ /* 0x000fe40007810000 */
[----:B------:R-:W-:Y:S02]  /*53d0*/  FSEL R89, R41, -INF , P0 ;  /* 0xff80000029597808 */ /* 0x000fe40000000000 */
[----:B------:R-:W-:Y:S02]  /*53e0*/  ISETP.GT.AND P1, PT, R0, 0x21, PT ;  /* 0x000000210000780c */ /* 0x000fe40003f24270 */
[----:B------:R-:W-:Y:S02]  /*53f0*/  FMNMX.FTZ R2, R11, R2, !PT ;  /* 0x000000020b027209 */ /* 0x000fe40007810000 */
[----:B------:R-:W-:Y:S02]  /*5400*/  FSEL R97, R40, -INF , P0 ;  /* 0xff80000028617808 */ /* 0x000fe40000000000 */
[----:B------:R-:W-:-:S02]  /*5410*/  FMNMX.FTZ R3, R22, R3, !PT ;  /* 0x0000000316037209 */ /* 0x000fc40007810000 */
[----:B------:R-:W-:Y:S02]  /*5420*/  FSEL R88, R44, -INF , P1 ;  /* 0xff8000002c587808 */ /* 0x000fe40000800000 */
[----:B------:R-:W-:Y:S02]  /*5430*/  FMNMX.FTZ R2, R89, R2, !PT ;  /* 0x0000000259027209 */ /* 0x000fe40007810000 */
[C---:B------:R-:W-:Y:S02]  /*5440*/  ISETP.GT.AND P5, PT, R0.reuse, 0x28, PT ;  /* 0x000000280000780c */ /* 0x040fe40003fa4270 */
[----:B------:R-:W-:Y:S02]  /*5450*/  FSEL R96, R35, -INF , P1 ;  /* 0xff80000023607808 */ /* 0x000fe40000800000 */
[----:B------:R-:W-:Y:S02]  /*5460*/  FMNMX.FTZ R3, R97, R3, !PT ;  /* 0x0000000361037209 */ /* 0x000fe40007810000 */
[----:B------:R-:W-:-:S02]  /*5470*/  ISETP.GT.AND P4, PT, R0, 0x29, PT ;  /* 0x000000290000780c */ /* 0x000fc40003f84270 */
[C---:B------:R-:W-:Y:S02]  /*5480*/  ISETP.GT.AND P3, PT, R0.reuse, 0x30, PT ;  /* 0x000000300000780c */ /* 0x040fe40003f64270 */
[C---:B------:R-:W-:Y:S02]  /*5490*/  ISETP.GT.AND P2, PT, R0.reuse, 0x31, PT ;  /* 0x000000310000780c */ /* 0x040fe40003f44270 */
[C---:B------:R-:W-:Y:S02]  /*54a0*/  ISETP.GT.AND P1, PT, R0.reuse, 0x38, PT ;  /* 0x000000380000780c */ /* 0x040fe40003f24270 */
[----:B------:R-:W-:Y:S02]  /*54b0*/  ISETP.GT.AND P0, PT, R0, 0x39, PT ;  /* 0x000000390000780c */ /* 0x000fe40003f04270 */
[----:B------:R-:W-:Y:S02]  /*54c0*/  FMNMX.FTZ R0, R88, R2, !PT ;  /* 0x0000000258007209 */ /* 0x000fe40007810000 */
[----:B------:R-:W-:-:S02]  /*54d0*/  FSEL R95, R30, -INF , P5 ;  /* 0xff8000001e5f7808 */ /* 0x000fc40002800000 */
[----:B------:R-:W-:Y:S02]  /*54e0*/  FSEL R87, R33, -INF , P5 ;  /* 0xff80000021577808 */ /* 0x000fe40002800000 */
        /* <DEDUP_REMOVED lines=21> */
[----:B------:R-:W-:Y:S02]  /*5640*/  FMNMX.FTZ R4, R31, R0, !PT ;  /* 0x000000001f047209 */ /* 0x000fe40007810000 */
[----:B------:R-:W-:Y:S01]  /*5650*/  FMNMX.FTZ R5, R90, R2, !PT ;  /* 0x000000025a057209 */ /* 0x000fe20007810000 */
[----:B------:R-:W-:Y:S05]  /*5660*/  BRA.DIV ~URZ, `(.L_x_1585) ;  /* 0x0000b5727f007947 */ /* 0x000fea000b800000 */
[----:B------:R-:W1:Y:S04]  /*5670*/  SHFL.BFLY PT, R0, R4, 0x2, 0x1f ;  /* 0x0c401f0004007f89 */ /* 0x000e6800000e0000 */
[----:B------:R-:W2:Y:S01]  /*5680*/  SHFL.BFLY PT, R3, R5, 0x2, 0x1f ;  /* 0x0c401f0005037f89 */ /* 0x000ea200000e0000 */
[----:B-1----:R-:W-:-:S02]  /*5690*/  FMNMX.FTZ R0, R4, R0, !PT ;  /* 0x0000000004007209 */ /* 0x002fc40007810000 */
[----:B--2---:R-:W-:-:S03]  /*56a0*/  FMNMX.FTZ R5, R5, R3, !PT ;  /* 0x0000000305057209 */ /* 0x004fc60007810000 */
[----:B------:R-:W1:Y:S04]  /*56b0*/  SHFL.BFLY PT, R2, R0, 0x1, 0x1f ;  /* 0x0c201f0000027f89 */ /* 0x000e6800000e0000 */
[----:B------:R2:W3:Y:S01]  /*56c0*/  SHFL.BFLY PT, R3, R5, 0x1, 0x1f ;  /* 0x0c201f0005037f89 */ /* 0x0004e200000e0000 */
[----:B-1----:R-:W-:-:S05]  /*56d0*/  FMNMX.FTZ R132, R0, R2, !PT ;  /* 0x0000000200847209 */ /* 0x002fca0007810000 */
.L_x_1666:
[C---:B------:R-:W-:Y:S01]  /*56e0*/  FMUL.FTZ R2, R132.reuse, c[0x0][0x2d0] ;  /* 0x0000b40084027a20 */ /* 0x040fe20000410000 */
[----:B------:R-:W-:Y:S01]  /*56f0*/  FSETP.NEU.FTZ.AND P0, PT, R132, -INF , PT ;  /* 0xff8000008400780b */ /* 0x000fe20003f1d000 */
[----:B------:R-:W-:Y:S01]  /*5700*/  WARPSYNC 0xffffffff ;  /* 0xffffffff00007948 */ /* 0x000fe20003800000 */
[----:B---3--:R-:W-:Y:S01]  /*5710*/  FMNMX.FTZ R28, R3, R5, !PT ;  /* 0x00000005031c7209 */ /* 0x008fe20007810000 */
[----:B------:R-:W-:Y:S01]  /*5720*/  LDSM.16.MT88.4 R36, [R217+0x800] ;  /* 0x00080000d924783b */ /* 0x000fe20000004200 */
[----:B------:R-:W-:-:S02]  /*5730*/  FSEL R2, R2, RZ, P0 ;  /* 0x000000ff02027208 */ /* 0x000fc40000000000 */
[----:B------:R-:W-:Y:S01]  /*5740*/  FSETP.NEU.FTZ.AND P0, PT, R28, -INF , PT ;  /* 0xff8000001c00780b */ /* 0x000fe20003f1d000 */
[----:B------:R-:W-:Y:S02]  /*5750*/  LDSM.16.MT88.4 R44, [R220] ;  /* 0x00000000dc2c783b */ /* 0x000fe40000004200 */
[--C-:B------:R-:W-:Y:S02]  /*5760*/  FFMA.FTZ R0, R6, c[0x0][0x2d0], -R2.reuse ;  /* 0x0000b40006007a23 */ /* 0x100fe40000010802 */
[--C-:B------:R-:W-:Y:S01]  /*5770*/  FFMA.FTZ R3, R13, c[0x0][0x2d0], -R2.reuse ;  /* 0x0000b4000d037a23 */ /* 0x100fe20000010802 */
[----:B------:R-:W-:Y:S01]  /*5780*/  LDSM.16.MT88.4 R40, [R218+0x800] ;  /* 0x00080000da28783b */ /* 0x000fe20000004200 */
[----:B------:R1:W-:Y:S01]  /*5790*/  MUFU.EX2 R112, R0 ;  /* 0x0000000000707308 */ /* 0x0003e20000000800 */
[--C-:B------:R-:W-:Y:S02]  /*57a0*/  FFMA.FTZ R30, R30, c[0x0][0x2d0], -R2.reuse ;  /* 0x0000b4001e1e7a23 */ /* 0x100fe40000010802 */
[----:B------:R-:W-:Y:S04]  /*57b0*/  LDSM.16.MT88.4 R24, [R219] ;  /* 0x00000000db18783b */ /* 0x000fe80000004200 */
[----:B------:R-:W-:Y:S01]  /*57c0*/  LDSM.16.MT88.4 R68, [R218+0x2000] ;  /* 0x00200000da44783b */ /* 0x000fe20000004200 */
[----:B------:R3:W-:Y:S03]  /*57d0*/  MUFU.EX2 R131, R3 ;  /* 0x0000000300837308 */ /* 0x0007e60000000800 */
[----:B------:R-:W-:Y:S04]  /*57e0*/  LDSM.16.MT88.4 R60, [R220+0x800] ;  /* 0x00080000dc3c783b */ /* 0x000fe80000004200 */
[----:B------:R-:W-:Y:S01]  /*57f0*/  LDSM.16.MT88.4 R64, [R219+0x800] ;  /* 0x00080000db40783b */ /* 0x000fe20000004200 */
[----:B-1----:R-:W-:-:S03]  /*5800*/  FFMA.FTZ R0, R7, c[0x0][0x2d0], -R2 ;  /* 0x0000b40007007a23 */ /* 0x002fc60000010802 */
[----:B------:R-:W-:Y:S01]  /*5810*/  LDSM.16.MT88.4 R72, [R220+0x2000] ;  /* 0x00200000dc48783b */ /* 0x000fe20000004200 */
[----:B------:R1:W4:Y:S03]  /*5820*/  MUFU.EX2 R99, R0 ;  /* 0x0000000000637308 */ /* 0x0003260000000800 */
[----:B------:R-:W-:Y:S01]  /*5830*/  LDSM.16.MT88.4 R48, [R217+0x2800] ;  /* 0x00280000d930783b */ /* 0x000fe20000004200 */
[----:B---3--:R-:W-:-:S03]  /*5840*/  FFMA.FTZ R3, R11, c[0x0][0x2d0], -R2 ;  /* 0x0000b4000b037a23 */ /* 0x008fc60000010802 */
[----:B------:R-:W-:Y:S01]  /*5850*/  LDSM.16.MT88.4 R56, [R219+0x2000] ;  /* 0x00200000db38783b */ /* 0x000fe20000004200 */
[----:B------:R-:W-:Y:S03]  /*5860*/  MUFU.EX2 R204, R3 ;  /* 0x0000000300cc7308 */ /* 0x000fe60000000800 */
[----:B------:R-:W-:Y:S04]  /*5870*/  LDSM.16.MT88.4 R76, [R220+0x2800] ;  /* 0x00280000dc4c783b */ /* 0x000fe80000004200 */
[----:B------:R-:W-:Y:S01]  /*5880*/  LDSM.16.MT88.4 R80, [R217+0x4000] ;  /* 0x00400000d950783b */ /* 0x000fe20000004200 */
[----:B-1----:R-:W-:-:S04]  /*5890*/  FFMA.FTZ R0, R8, c[0x0][0x2d0], -R2 ;  /* 0x0000b40008007a23 */ /* 0x002fc80000010802 */
[----:B------:R1:W-:Y:S02]  /*58a0*/  MUFU.EX2 R117, R0 ;  /* 0x0000000000757308 */ /* 0x0003e40000000800 */
[----:B-1----:R-:W-:-:S06]  /*58b0*/  FFMA.FTZ R0, R9, c[0x0][0x2d0], -R2 ;  /* 0x0000b40009007a23 */ /* 0x002fcc0000010802 */
[----:B------:R1:W3:Y:S02]  /*58c0*/  MUFU.EX2 R119, R0 ;  /* 0x0000000000777308 */ /* 0x0002e40000000800 */
[--C-:B-1----:R-:W-:Y:S02]  /*58d0*/  FFMA.FTZ R0, R10, c[0x0][0x2d0], -R2.reuse ;  /* 0x0000b4000a007a23 */ /* 0x102fe40000010802 */
[----:B------:R-:W1:Y:S04]  /*58e0*/  LDSM.16.MT88.4 R8, [R217] ;  /* 0x00000000d908783b */ /* 0x000e680000004200 */
[----:B------:R5:W-:Y:S02]  /*58f0*/  MUFU.EX2 R129, R0 ;  /* 0x0000000000817308 */ /* 0x000be40000000800 */
[----:B-----5:R-:W-:Y:S01]  /*5900*/  FFMA.FTZ R0, R12, c[0x0][0x2d0], -R2 ;  /* 0x0000b4000c007a23 */ /* 0x020fe20000010802 */
[----:B----4-:R-:W-:-:S05]  /*5910*/  F2FP.PACK_AB R12, R99, R112 ;  /* 0x00000070630c723e */ /* 0x010fca00000000ff */
[----:B------:R4:W-:Y:S02]  /*5920*/  MUFU.EX2 R130, R0 ;  /* 0x0000000000827308 */ /* 0x0009e40000000800 */
[----:B----4-:R-:W-:-:S05]  /*5930*/  FMUL.FTZ R0, R28, c[0x0][0x2d0] ;  /* 0x0000b4001c007a20 */ /* 0x010fca0000410000 */
[----:B------:R-:W-:-:S05]  /*5940*/  FSEL R0, R0, RZ, P0 ;  /* 0x000000ff00007208 */ /* 0x000fca0000000000 */
[----:B------:R-:W-:Y:S01]  /*5950*/  FFMA.FTZ R3, R14, c[0x0][0x2d0], -R0 ;  /* 0x0000b4000e037a23 */ /* 0x000fe20000010800 */
[----:B---3--:R-:W-:-:S03]  /*5960*/  F2FP.PACK_AB R14, R119, R117 ;  /* 0x00000075770e723e */ /* 0x008fc600000000ff */
[----:B------:R3:W-:Y:S02]  /*5970*/  MUFU.EX2 R98, R3 ;  /* 0x0000000300627308 */ /* 0x0007e40000000800 */
[----:B---3--:R-:W-:-:S06]  /*5980*/  FFMA.FTZ R3, R15, c[0x0][0x2d0], -R0 ;  /* 0x0000b4000f037a23 */ /* 0x008fcc0000010800 */
[----:B------:R3:W4:Y:S02]  /*5990*/  MUFU.EX2 R29, R3 ;  /* 0x00000003001d7308 */ /* 0x0007240000000800 */
[----:B---3--:R-:W-:Y:S01]  /*59a0*/  FFMA.FTZ R3, R16, c[0x0][0x2d0], -R0 ;  /* 0x0000b40010037a23 */ /* 0x008fe20000010800 */
[----:B----4-:R-:W-:-:S05]  /*59b0*/  F2FP.PACK_AB R13, R29, R98 ;  /* 0x000000621d0d723e */ /* 0x010fca00000000ff */
[----:B------:R3:W-:Y:S02]  /*59c0*/  MUFU.EX2 R116, R3 ;  /* 0x0000000300747308 */ /* 0x0007e40000000800 */
[----:B---3--:R-:W-:-:S06]  /*59d0*/  FFMA.FTZ R3, R17, c[0x0][0x2d0], -R0 ;  /* 0x0000b40011037a23 */ /* 0x008fcc0000010800 */
[----:B------:R3:W4:Y:S02]  /*59e0*/  MUFU.EX2 R118, R3 ;  /* 0x0000000300767308 */ /* 0x0007240000000800 */
[--C-:B---3--:R-:W-:Y:S01]  /*59f0*/  FFMA.FTZ R3, R18, c[0x0][0x2d0], -R0.reuse ;  /* 0x0000b40012037a23 */ /* 0x108fe20000010800 */
[----:B----4-:R-:W-:Y:S01]  /*5a00*/  F2FP.PACK_AB R15, R118, R116 ;  /* 0x00000074760f723e */ /* 0x010fe200000000ff */
[----:B------:R-:W3:Y:S04]  /*5a10*/  LDSM.16.MT88.4 R16, [R218] ;  /* 0x00000000da10783b */ /* 0x000ee80000004200 */
[----:B------:R4:W-:Y:S02]  /*5a20*/  MUFU.EX2 R128, R3 ;  /* 0x0000000300807308 */ /* 0x0009e40000000800 */
[C---:B-12---:R-:W-:Y:S07]  /*5a30*/  HMMA.16816.F32 R4, R12.reuse, R8, RZ ;  /* 0x000000080c04723c */ /* 0x046fee00000018ff */
[----:B------:R-:W-:Y:S01]  /*5a40*/  F2FP.PACK_AB R8, R130, R129 ;  /* 0x000000818208723e */ /* 0x000fe200000000ff */
[----:B------:R-:W-:Y:S01]  /*5a50*/  HMMA.16816.F32 R52, R12, R46, RZ ;  /* 0x0000002e0c34723c */ /* 0x000fe200000018ff */
[----:B----4-:R-:W-:-:S04]  /*5a60*/  FFMA.FTZ R3, R20, c[0x0][0x2d0], -R0 ;  /* 0x0000b40014037a23 */ /* 0x010fc80000010800 */
[----:B------:R1:W2:Y:S02]  /*5a70*/  MUFU.EX2 R133, R3 ;  /* 0x0000000300857308 */ /* 0x0002a40000000800 */
[--C-:B-1----:R-:W-:Y:S01]  /*5a80*/  FFMA.FTZ R3, R21, c[0x0][0x2d0], -R0.reuse ;  /* 0x0000b40015037a23 */ /* 0x102fe20000010800 */
[----:B--2---:R-:W-:Y:S01]  /*5a90*/  F2FP.PACK_AB R9, R133, R128 ;  /* 0x000000808509723e */ /* 0x004fe200000000ff */
[C---:B---3--:R-:W-:Y:S04]  /*5aa0*/  HMMA.16816.F32 R32, R12.reuse, R16, RZ ;  /* 0x000000100c20723c */ /* 0x048fe800000018ff */
[----:B------:R1:W-:Y:S04]  /*5ab0*/  MUFU.EX2 R134, R3 ;  /* 0x0000000300867308 */ /* 0x0003e80000000800 */
[----:B------:R-:W-:Y:S01]  /*5ac0*/  HMMA.16816.F32 R16, R12, R18, RZ ;  /* 0x000000120c10723c */ /* 0x000fe200000018ff */
[----:B-1----:R-:W-:-:S07]  /*5ad0*/  FFMA.FTZ R3, R22, c[0x0][0x2d0], -R0 ;  /* 0x0000b40016037a23 */ /* 0x002fce0000010800 */
[----:B------:R-:W-:Y:S01]  /*5ae0*/  HMMA.16816.F32 R20, R12, R10, RZ ;  /* 0x0000000a0c14723c */ /* 0x000fe200000018ff */
[----:B------:R-:W1:Y:S06]  /*5af0*/  MUFU.EX2 R205, R3 ;  /* 0x0000000300cd7308 */ /* 0x000e6c0000000800 */
[----:B------:R-:W-:Y:S02]  /*5b00*/  F2FP.PACK_AB R10, R204, R131 ;  /* 0x00000083cc0a723e */ /* 0x000fe400000000ff */
[----:B-1----:R-:W-:Y:S01]  /*5b10*/  F2FP.PACK_AB R11, R205, R134 ;  /* 0x00000086cd0b723e */ /* 0x002fe200000000ff */
[----:B------:R-:W-:-:S04]  /*5b20*/  FADD.FTZ R3, R112, R99 ;  /* 0x0000006370037221 */ /* 0x000fc80000010000 */
[----:B------:R-:W-:-:S10]  /*5b30*/  FADD.FTZ R3, R117, R3 ;  /* 0x0000000375037221 */ /* 0x000fd40000010000 */
[----:B------:R-:W-:Y:S01]  /*5b40*/  HMMA.16816.F32 R200, R8, R38, R20 ;  /* 0x0000002608c8723c */ /* 0x000fe20000001814 */
[----:B------:R-:W1:Y:S01]  /*5b50*/  LDSM.16.MT88.4 R20, [R217+0x2000] ;  /* 0x00200000d914783b */ /* 0x000e620000004200 */
[----:B------:R-:W-:-:S04]  /*5b60*/  FADD.FTZ R3, R119, R3 ;  /* 0x0000000377037221 */ /* 0x000fc80000010000 */
[----:B------:R-:W-:Y:S02]  /*5b70*/  FADD.FTZ R3, R129, R3 ;  /* 0x0000000381037221 */ /* 0x000fe40000010000 */
[----:B------:R-:W-:Y:S02]  /*5b80*/  HMMA.16816.F32 R164, R8, R36, R4 ;  /* 0x0000002408a4723c */ /* 0x000fe40000001804 */
[----:B------:R-:W-:-:S06]  /*5b90*/  FADD.FTZ R3, R130, R3 ;  /* 0x0000000382037221 */ /* 0x000fcc0000010000 */
[----:B------:R-:W-:Y:S01]  /*5ba0*/  HMMA.16816.F32 R4, R12, R44, RZ ;  /* 0x0000002c0c04723c */ /* 0x000fe200000018ff */
[----:B------:R-:W2:Y:S07]  /*5bb0*/  LDSM.16.MT88.4 R44, [R218+0x2800] ;  /* 0x00280000da2c783b */ /* 0x000eae0000004200 */
[C---:B------:R-:W-:Y:S08]  /*5bc0*/  HMMA.16816.F32 R156, R8.reuse, R40, R32 ;  /* 0x00000028089c723c */ /* 0x040ff00000001820 */
[----:B------:R-:W-:Y:S08]  /*5bd0*/  HMMA.16816.F32 R148, R8, R42, R16 ;  /* 0x0000002a0894723c */ /* 0x000ff00000001810 */
[C---:B------:R-:W-:Y:S08]  /*5be0*/  HMMA.16816.F32 R40, R12.reuse, R24, RZ ;  /* 0x000000180c28723c */ /* 0x040ff000000018ff */
[C---:B------:R-:W-:Y:S08]  /*5bf0*/  HMMA.16816.F32 R36, R12.reuse, R26, RZ ;  /* 0x0000001a0c24723c */ /* 0x040ff000000018ff */
[C---:B-1----:R-:W-:Y:S08]  /*5c00*/  HMMA.16816.F32 R32, R12.reuse, R20, RZ ;  /* 0x000000140c20723c */ /* 0x042ff000000018ff */
[C---:B------:R-:W-:Y:S08]  /*5c10*/  HMMA.16816.F32 R24, R12.reuse, R22, RZ ;  /* 0x000000160c18723c */ /* 0x040ff000000018ff */
[C---:B------:R-:W-:Y:S08]  /*5c20*/  HMMA.16816.F32 R20, R12.reuse, R68, RZ ;  /* 0x000000440c14723c */ /* 0x040ff000000018ff */
[----:B------:R-:W-:Y:S08]  /*5c30*/  HMMA.16816.F32 R16, R12, R70, RZ ;  /* 0x000000460c10723c */ /* 0x000ff000000018ff */
[C---:B------:R-:W-:Y:S01]  /*5c40*/  HMMA.16816.F32 R140, R8.reuse, R62, R52 ;  /* 0x0000003e088c723c */ /* 0x040fe20000001834 */
[----:B------:R-:W1:Y:S07]  /*5c50*/  LDSM.16.MT88.4 R52, [R219+0x2800] ;  /* 0x00280000db34783b */ /* 0x000e6e0000004200 */
[C---:B------:R-:W-:Y:S01]  /*5c60*/  HMMA.16816.F32 R192, R8.reuse, R64, R40 ;  /* 0x0000004008c0723c */ /* 0x040fe20000001828 */
[----:B------:R-:W3:Y:S07]  /*5c70*/  LDSM.16.MT88.4 R40, [R218+0x4000] ;  /* 0x00400000da28783b */ /* 0x000eee0000004200 */
[----:B------:R-:W-:Y:S01]  /*5c80*/  HMMA.16816.F32 R196, R8, R60, R4 ;  /* 0x0000003c08c4723c */ /* 0x000fe20000001804 */
[----:B------:R-:W4:Y:S07]  /*5c90*/  LDSM.16.MT88.4 R60, [R217+0x4800] ;  /* 0x00480000d93c783b */ /* 0x000f2e0000004200 */
[----:B------:R-:W-:Y:S08]  /*5ca0*/  HMMA.16816.F32 R4, R12, R72, RZ ;  /* 0x000000480c04723c */ /* 0x000ff000000018ff */
[C---:B------:R-:W-:Y:S08]  /*5cb0*/  HMMA.16816.F32 R172, R8.reuse, R50, R24 ;  /* 0x0000003208ac723c */ /* 0x040ff00000001818 */
[C---:B--2---:R-:W-:Y:S08]  /*5cc0*/  HMMA.16816.F32 R184, R8.reuse, R44, R20 ;  /* 0x0000002c08b8723c */ /* 0x044ff00000001814 */
[----:B------:R-:W-:Y:S01]  /*5cd0*/  HMMA.16816.F32 R68, R8, R46, R16 ;  /* 0x0000002e0844723c */ /* 0x000fe20000001810 */
[----:B------:R-:W2:Y:S07]  /*5ce0*/  LDSM.16.MT88.4 R44, [R220+0x4000] ;  /* 0x00400000dc2c783b */ /* 0x000eae0000004200 */
[C---:B------:R-:W-:Y:S08]  /*5cf0*/  HMMA.16816.F32 R24, R12.reuse, R74, RZ ;  /* 0x0000004a0c18723c */ /* 0x040ff000000018ff */
[C---:B------:R-:W-:Y:S08]  /*5d00*/  HMMA.16816.F32 R20, R12.reuse, R56, RZ ;  /* 0x000000380c14723c */ /* 0x040ff000000018ff */
[----:B------:R-:W-:Y:S08]  /*5d10*/  HMMA.16816.F32 R16, R12, R58, RZ ;  /* 0x0000003a0c10723c */ /* 0x000ff000000018ff */
[C---:B------:R-:W-:Y:S01]  /*5d20*/  HMMA.16816.F32 R188, R8.reuse, R48, R32 ;  /* 0x0000003008bc723c */ /* 0x040fe20000001820 */
[----:B------:R-:W5:Y:S07]  /*5d30*/  LDSM.16.MT88.4 R32, [R218+0x4800] ;  /* 0x00480000da20783b */ /* 0x000f6e0000004200 */
[----:B------:R-:W-:Y:S08]  /*5d40*/  HMMA.16816.F32 R180, R8, R76, R4 ;  /* 0x0000004c08b4723c */ /* 0x000ff00000001804 */
[----:B------:R-:W-:Y:S08]  /*5d50*/  HMMA.16816.F32 R4, R12, R80, RZ ;  /* 0x000000500c04723c */ /* 0x000ff000000018ff */
[C---:B------:R-:W-:Y:S08]  /*5d60*/  HMMA.16816.F32 R72, R8.reuse, R78, R24 ;  /* 0x0000004e0848723c */ /* 0x040ff00000001818 */
[C---:B------:R-:W-:Y:S01]  /*5d70*/  HMMA.16816.F32 R176, R8.reuse, R66, R36 ;  /* 0x0000004208b0723c */ /* 0x040fe20000001824 */
[----:B------:R-:W2:Y:S07]  /*5d80*/  LDSM.16.MT88.4 R36, [R220+0x4800] ;  /* 0x00480000dc24783b */ /* 0x000eae0000004200 */
[C---:B-1----:R-:W-:Y:S08]  /*5d90*/  HMMA.16816.F32 R76, R8.reuse, R52, R20 ;  /* 0x00000034084c723c */ /* 0x042ff00000001814 */
[----:B------:R-:W-:Y:S08]  /*5da0*/  HMMA.16816.F32 R160, R8, R54, R16 ;  /* 0x0000003608a0723c */ /* 0x000ff00000001810 */
[C---:B---3--:R-:W-:Y:S08]  /*5db0*/  HMMA.16816.F32 R20, R12.reuse, R40, RZ ;  /* 0x000000280c14723c */ /* 0x048ff000000018ff */
[----:B------:R-:W-:Y:S01]  /*5dc0*/  HMMA.16816.F32 R16, R12, R42, RZ ;  /* 0x0000002a0c10723c */ /* 0x000fe200000018ff */
[----:B------:R-:W1:Y:S07]  /*5dd0*/  LDSM.16.MT88.4 R40, [R219+0x4000] ;  /* 0x00400000db28783b */ /* 0x000e6e0000004200 */
[----:B----4-:R-:W-:Y:S08]  /*5de0*/  HMMA.16816.F32 R168, R8, R60, R4 ;  /* 0x0000003c08a8723c */ /* 0x010ff00000001804 */
[----:B--2---:R-:W-:Y:S08]  /*5df0*/  HMMA.16816.F32 R4, R12, R44, RZ ;  /* 0x0000002c0c04723c */ /* 0x004ff000000018ff */
[----:B-----5:R-:W-:Y:S01]  /*5e00*/  HMMA.16816.F32 R152, R8, R32, R20 ;  /* 0x000000200898723c */ /* 0x020fe20000001814 */
[----:B------:R-:W2:Y:S06]  /*5e10*/  LDSM.16.MT88.4 R20, [R219+0x4800] ;  /* 0x00480000db14783b */ /* 0x000eac0000004200 */
[----:B------:R-:W-:Y:S01]  /*5e20*/  FFMA.FTZ R33, R85, c[0x0][0x2d0], -R2 ;  /* 0x0000b40055217a23 */ /* 0x000fe20000010802 */
[----:B------:R-:W-:Y:S01]  /*5e30*/  HMMA.16816.F32 R24, R12, R82, RZ ;  /* 0x000000520c18723c */ /* 0x000fe200000018ff */
[----:B------:R-:W-:-:S07]  /*5e40*/  FFMA.FTZ R32, R92, c[0x0][0x2d0], -R0 ;  /* 0x0000b4005c207a23 */ /* 0x000fce0000010800 */
[----:B------:R-:W-:Y:S07]  /*5e50*/  HMMA.16816.F32 R144, R8, R36, R4 ;  /* 0x000000240890723c */ /* 0x000fee0000001804 */
[--C-:B------:R-:W-:Y:S01]  /*5e60*/  FFMA.FTZ R37, R84, c[0x0][0x2d0], -R2.reuse ;  /* 0x0000b40054257a23 */ /* 0x100fe20000010802 */
[----:B-1----:R-:W-:Y:S01]  /*5e70*/  HMMA.16816.F32 R4, R12, R40, RZ ;  /* 0x000000280c04723c */ /* 0x002fe200000018ff */
[----:B------:R-:W-:Y:S02]  /*5e80*/  FFMA.FTZ R36, R31, c[0x0][0x2d0], -R2 ;  /* 0x0000b4001f247a23 */ /* 0x000fe40000010802 */
[----:B------:R-:W-:-:S02]  /*5e90*/  FFMA.FTZ R31, R97, c[0x0][0x2d0], -R0 ;  /* 0x0000b400611f7a23 */ /* 0x000fc40000010800 */
[----:B------:R-:W-:Y:S03]  /*5ea0*/  MUFU.EX2 R37, R37 ;  /* 0x0000002500257308 */ /* 0x000fe60000000800 */
[C---:B------:R-:W-:Y:S07]  /*5eb0*/  HMMA.16816.F32 R100, R8.reuse, R34, R16 ;  /* 0x000000220864723c */ /* 0x040fee0000001810 */
[--C-:B------:R-:W-:Y:S01]  /*5ec0*/  FFMA.FTZ R35, R91, c[0x0][0x2d0], -R0.reuse ;  /* 0x0000b4005b237a23 */ /* 0x100fe20000010800 */
[----:B------:R-:W-:Y:S01]  /*5ed0*/  HMMA.16816.F32 R136, R8, R62, R24 ;  /* 0x0000003e0888723c */ /* 0x000fe20000001818 */
[----:B------:R-:W1:Y:S01]  /*5ee0*/  LDSM.16.MT88.4 R24, [R217+0x6000] ;  /* 0x00600000d918783b */ /* 0x000e620000004200 */
[----:B------:R-:W-:-:S06]  /*5ef0*/  FFMA.FTZ R34, R90, c[0x0][0x2d0], -R0 ;  /* 0x0000b4005a227a23 */ /* 0x000fcc0000010800 */
[----:B------:R-:W-:Y:S08]  /*5f00*/  HMMA.16816.F32 R16, R12, R46, RZ ;  /* 0x0000002e0c10723c */ /* 0x000ff000000018ff */
[----:B--2---:R-:W-:Y:S07]  /*5f10*/  HMMA.16816.F32 R108, R8, R20, R4 ;  /* 0x00000014086c723c */ /* 0x004fee0000001804 */
[----:B------:R-:W-:Y:S01]  /*5f20*/  FADD.FTZ R20, R98, R29 ;  /* 0x0000001d62147221 */ /* 0x000fe20000010000 */
[----:B------:R-:W-:Y:S01]  /*5f30*/  HMMA.16816.F32 R4, R12, R42, RZ ;  /* 0x0000002a0c04723c */ /* 0x000fe200000018ff */
[----:B------:R-:W-:-:S07]  /*5f40*/  FFMA.FTZ R29, R89, c[0x0][0x2d0], -R2 ;  /* 0x0000b400591d7a23 */ /* 0x000fce0000010802 */
[C---:B------:R-:W-:Y:S01]  /*5f50*/  HMMA.16816.F32 R104, R8.reuse, R38, R16 ;  /* 0x000000260868723c */ /* 0x040fe20000001810 */
[----:B------:R-:W2:Y:S11]  /*5f60*/  LDSM.16.MT88.4 R16, [R217+0x6800] ;  /* 0x00680000d910783b */ /* 0x000eb60000004200 */
[----:B------:R-:W-:Y:S04]  /*5f70*/  @!UPT UIADD3 URZ, URZ, URZ, URZ ;  /* 0x0000003f3f3ff290 */ /* 0x000fe8000fffe03f */
[----:B------:R-:W-:Y:S08]  /*5f80*/  HMMA.16816.F32 R112, R8, R22, R4 ;  /* 0x000000160870723c */ /* 0x000ff00000001804 */
[----:B-1----:R-:W-:Y:S07]  /*5f90*/  HMMA.16816.F32 R4, R12, R24, RZ ;  /* 0x000000180c04723c */ /* 0x002fee00000018ff */
[----:B------:R-:W-:Y:S11]  /*5fa0*/  FFMA.FTZ R25, R86, c[0x0][0x2d0], -R2 ;  /* 0x0000b40056197a23 */ /* 0x000ff60000010802 */
[----:B------:R-:W-:Y:S06]  /*5fb0*/  @!UPT UIADD3 URZ, URZ, URZ, URZ ;  /* 0x0000003f3f3ff290 */ /* 0x000fec000fffe03f */
[----:B--2---:R-:W-:Y:S07]  /*5fc0*/  HMMA.16816.F32 R124, R8, R16, R4 ;  /* 0x00000010087c723c */ /* 0x004fee0000001804 */
[----:B------:R-:W-:Y:S01]  /*5fd0*/  FADD.FTZ R16, R116, R20 ;  /* 0x0000001474107221 */ /* 0x000fe20000010000 */
[----:B------:R-:W-:Y:S01]  /*5fe0*/  HMMA.16816.F32 R4, R12, R26, RZ ;  /* 0x0000001a0c04723c */ /* 0x000fe200000018ff */
[----:B------:R-:W1:Y:S06]  /*5ff0*/  LDSM.16.MT88.4 R20, [R218+0x6000] ;  /* 0x00600000da14783b */ /* 0x000e6c0000004200 */
[----:B------:R-:W-:-:S02]  /*6000*/  FFMA.FTZ R27, R88, c[0x0][0x2d0], -R2 ;  /* 0x0000b400581b7a23 */ /* 0x000fc40000010802 */
[----:B------:R-:W-:Y:S02]  /*6010*/  FFMA.FTZ R26, R87, c[0x0][0x2d0], -R2 ;  /* 0x0000b400571a7a23 */ /* 0x000fe40000010802 */
[----:B------:R-:W-:-:S04]  /*6020*/  FADD.FTZ R2, R131, R3 ;  /* 0x0000000383027221 */ /* 0x000fc80000010000 */
[----:B------:R-:W-:-:S09]  /*6030*/  FADD.FTZ R2, R204, R2 ;  /* 0x00000002cc027221 */ /* 0x000fd20000010000 */
[----:B------:R-:W-:Y:S07]  /*6040*/  HMMA.16816.F32 R120, R8, R18, R4 ;  /* 0x000000120878723c */ /* 0x000fee0000001804 */
[----:B------:R-:W-:Y:S02]  /*6050*/  FADD.FTZ R4, R118, R16 ;  /* 0x0000001076047221 */ /* 0x000fe40000010000 */
[----:B------:R-:W2:Y:S02]  /*6060*/  LDSM.16.MT88.4 R16, [R218+0x6800] ;  /* 0x00680000da10783b */ /* 0x000ea40000004200 */
[----:B------:R-:W-:-:S04]  /*6070*/  FADD.FTZ R24, R128, R4 ;  /* 0x0000000480187221 */ /* 0x000fc80000010000 */
[----:B------:R-:W-:Y:S01]  /*6080*/  FADD.FTZ R3, R133, R24 ;  /* 0x0000001885037221 */ /* 0x000fe20000010000 */
[----:B-1----:R-:W-:Y:S01]  /*6090*/  HMMA.16816.F32 R4, R12, R20, RZ ;  /* 0x000000140c04723c */ /* 0x002fe200000018ff */
[----:B------:R-:W-:Y:S02]  /*60a0*/  MUFU.EX2 R21, R27 ;  /* 0x0000001b00157308 */ /* 0x000fe40000000800 */
[----:B------:R-:W-:-:S06]  /*60b0*/  FADD.FTZ R3, R134, R3 ;  /* 0x0000000386037221 */ /* 0x000fcc0000010000 */
[----:B------:R-:W-:Y:S11]  /*60c0*/  MUFU.EX2 R20, R25 ;  /* 0x0000001900147308 */ /* 0x000ff60000000800 */
[----:B------:R-:W-:Y:S04]  /*60d0*/  @!UPT UIADD3 URZ, URZ, URZ, URZ ;  /* 0x0000003f3f3ff290 */ /* 0x000fe8000fffe03f */
[----:B--2---:R-:W-:Y:S01]  /*60e0*/  HMMA.16816.F32 R116, R8, R16, R4 ;  /* 0x000000100874723c */ /* 0x004fe20000001804 */
[----:B------:R1:W-:Y:S07]  /*60f0*/  MUFU.EX2 R17, R30 ;  /* 0x0000001e00117308 */ /* 0x0003ee0000000800 */
[----:B------:R-:W-:Y:S01]  /*6100*/  HMMA.16816.F32 R4, R12, R22, RZ ;  /* 0x000000160c04723c */ /* 0x000fe200000018ff */
[----:B------:R2:W3:Y:S08]  /*6110*/  MUFU.EX2 R23, R29 ;  /* 0x0000001d00177308 */ /* 0x0004f00000000800 */
[----:B------:R4:W5:Y:S01]  /*6120*/  MUFU.EX2 R22, R26 ;  /* 0x0000001a00167308 */ /* 0x0009620000000800 */
[----:B-1----:R-:W-:-:S02]  /*6130*/  FFMA.FTZ R30, R96, c[0x0][0x2d0], -R0 ;  /* 0x0000b400601e7a23 */ /* 0x002fc40000010800 */
[----:B--2---:R-:W-:-:S05]  /*6140*/  FFMA.FTZ R29, R95, c[0x0][0x2d0], -R0 ;  /* 0x0000b4005f1d7a23 */ /* 0x004fca0000010800 */
[----:B------:R-:W1:Y:S07]  /*6150*/  MUFU.EX2 R16, R33 ;  /* 0x0000002100107308 */ /* 0x000e6e0000000800 */
[----:B------:R-:W-:Y:S01]  /*6160*/  HMMA.16816.F32 R64, R8, R18, R4 ;  /* 0x000000120840723c */ /* 0x000fe20000001804 */
[----:B----4-:R-:W2:Y:S01]  /*6170*/  LDSM.16.MT88.4 R24, [R220+0x6000] ;  /* 0x00600000dc18783b */ /* 0x010ea20000004200 */
[----:B------:R-:W4:Y:S05]  /*6180*/  MUFU.EX2 R33, R36 ;  /* 0x0000002400217308 */ /* 0x000f2a0000000800 */
[--C-:B------:R-:W-:Y:S01]  /*6190*/  FFMA.FTZ R7, R94, c[0x0][0x2d0], -R0.reuse ;  /* 0x0000b4005e077a23 */ /* 0x100fe20000010800 */
[----:B---3--:R-:W-:Y:S01]  /*61a0*/  F2FP.PACK_AB R4, R21, R23 ;  /* 0x000000171504723e */ /* 0x008fe200000000ff */
[----:B------:R-:W-:Y:S01]  /*61b0*/  FFMA.FTZ R5, R93, c[0x0][0x2d0], -R0 ;  /* 0x0000b4005d057a23 */ /* 0x000fe20000010800 */
[----:B-----5:R-:W-:Y:S01]  /*61c0*/  F2FP.PACK_AB R6, R20, R22 ;  /* 0x000000161406723e */ /* 0x020fe200000000ff */
[----:B------:R-:W-:Y:S01]  /*61d0*/  FADD.FTZ R0, R23, R2 ;  /* 0x0000000217007221 */ /* 0x000fe20000010000 */
[----:B-1----:R-:W-:Y:S01]  /*61e0*/  F2FP.PACK_AB R128, R16, R17 ;  /* 0x000000111080723e */ /* 0x002fe200000000ff */
[----:B------:R-:W-:Y:S01]  /*61f0*/  FADD.FTZ R2, R205, R3 ;  /* 0x00000003cd027221 */ /* 0x000fe20000010000 */
[----:B------:R-:W-:Y:S01]  /*6200*/  MUFU.EX2 R7, R7 ;  /* 0x0000000700077308 */ /* 0x000fe20000000800 */
[----:B------:R-:W-:Y:S01]  /*6210*/  FADD.FTZ R0, R21, R0 ;  /* 0x0000000015007221 */ /* 0x000fe20000010000 */
[----:B----4-:R-:W-:-:S03]  /*6220*/  F2FP.PACK_AB R130, R33, R37 ;  /* 0x000000252182723e */ /* 0x010fc600000000ff */
[----:B------:R-:W-:-:S04]  /*6230*/  FADD.FTZ R0, R22, R0 ;  /* 0x0000000016007221 */ /* 0x000fc80000010000 */
[----:B------:R-:W-:Y:S02]  /*6240*/  FADD.FTZ R0, R20, R0 ;  /* 0x0000000014007221 */ /* 0x000fe40000010000 */
[----:B------:R-:W1:Y:S02]  /*6250*/  LDSM.16.MT88.4 R20, [R220+0x6800] ;  /* 0x00680000dc14783b */ /* 0x000e640000004200 */
[----:B------:R-:W-:-:S04]  /*6260*/  FADD.FTZ R0, R17, R0 ;  /* 0x0000000011007221 */ /* 0x000fc80000010000 */
[----:B------:R-:W-:Y:S02]  /*6270*/  FADD.FTZ R3, R16, R0 ;  /* 0x0000000010037221 */ /* 0x000fe40000010000 */
[----:B--2---:R-:W-:Y:S01]  /*6280*/  HMMA.16816.F32 R16, R12, R24, RZ ;  /* 0x000000180c10723c */ /* 0x004fe200000018ff */
[----:B------:R-:W2:Y:S08]  /*6290*/  MUFU.EX2 R25, R31 ;  /* 0x0000001f00197308 */ /* 0x000eb00000000800 */
[----:B------:R-:W-:Y:S01]  /*62a0*/  MUFU.EX2 R24, R29 ;  /* 0x0000001d00187308 */ /* 0x000fe20000000800 */
[----:B--2---:R-:W-:Y:S11]  /*62b0*/  FADD.FTZ R0, R25, R2 ;  /* 0x0000000219007221 */ /* 0x004ff60000010000 */
[----:B------:R-:W-:Y:S03]  /*62c0*/  @!UPT UIADD3 URZ, URZ, URZ, URZ ;  /* 0x0000003f3f3ff290 */ /* 0x000fe6000fffe03f */
[----:B-1----:R-:W-:Y:S01]  /*62d0*/  HMMA.16816.F32 R48, R8, R20, R16 ;  /* 0x000000140830723c */ /* 0x002fe20000001810 */
[----:B------:R-:W1:Y:S07]  /*62e0*/  MUFU.EX2 R20, R30 ;  /* 0x0000001e00147308 */ /* 0x000e6e0000000800 */
[----:B------:R-:W-:Y:S01]  /*62f0*/  HMMA.16816.F32 R16, R12, R26, RZ ;  /* 0x0000001a0c10723c */ /* 0x000fe200000018ff */
[----:B------:R2:W3:Y:S01]  /*6300*/  MUFU.EX2 R21, R5 ;  /* 0x0000000500157308 */ /* 0x0004e20000000800 */
[----:B-1----:R-:W-:-:S02]  /*6310*/  FADD.FTZ R2, R20, R0 ;  /* 0x0000000014027221 */ /* 0x002fc40000010000 */
[----:B------:R-:W-:Y:S02]  /*6320*/  FADD.FTZ R0, R37, R3 ;  /* 0x0000000325007221 */ /* 0x000fe40000010000 */
[----:B------:R-:W-:-:S03]  /*6330*/  FADD.FTZ R2, R24, R2 ;  /* 0x0000000218027221 */ /* 0x000fc60000010000 */
[----:B------:R-:W-:Y:S01]  /*6340*/  MUFU.EX2 R3, R35 ;  /* 0x0000002300037308 */ /* 0x000fe20000000800 */
[----:B------:R-:W-:Y:S02]  /*6350*/  FADD.FTZ R235, R33, R0 ;  /* 0x0000000021eb7221 */ /* 0x000fe40000010000 */
[C---:B------:R-:W-:Y:S01]  /*6360*/  FADD.FTZ R0, R7.reuse, R2 ;  /* 0x0000000207007221 */ /* 0x040fe20000010000 */
[----:B--2---:R-:W-:Y:S02]  /*6370*/  F2FP.PACK_AB R5, R20, R25 ;  /* 0x000000191405723e */ /* 0x004fe400000000ff */
[----:B------:R-:W-:Y:S01]  /*6380*/  F2FP.PACK_AB R7, R7, R24 ;  /* 0x000000180707723e */ /* 0x000fe200000000ff */
[----:B---3--:R-:W-:Y:S01]  /*6390*/  FADD.FTZ R0, R21, R0 ;  /* 0x0000000015007221 */ /* 0x008fe20000010000 */
[----:B------:R-:W1:Y:S07]  /*63a0*/  MUFU.EX2 R2, R34 ;  /* 0x0000002200027308 */ /* 0x000e6e0000000800 */
[----:B------:R-:W-:Y:S01]  /*63b0*/  HMMA.16816.F32 R40, R8, R22, R16 ;  /* 0x000000160828723c */ /* 0x000fe20000001810 */
[----:B------:R-:W2:Y:S01]  /*63c0*/  MUFU.EX2 R16, R32 ;  /* 0x0000002000107308 */ /* 0x000ea20000000800 */
[----:B-1----:R-:W-:Y:S01]  /*63d0*/  F2FP.PACK_AB R131, R2, R3 ;  /* 0x000000030283723e */ /* 0x002fe200000000ff */
[C---:B--2---:R-:W-:Y:S01]  /*63e0*/  FADD.FTZ R0, R16.reuse, R0 ;  /* 0x0000000010007221 */ /* 0x044fe20000010000 */
[----:B------:R-:W-:-:S02]  /*63f0*/  F2FP.PACK_AB R129, R16, R21 ;  /* 0x000000151081723e */ /* 0x000fc400000000ff */
[----:B------:R-:W1:Y:S01]  /*6400*/  LDSM.16.MT88.4 R16, [R219+0x6000] ;  /* 0x00600000db10783b */ /* 0x000e620000004200 */
[----:B------:R-:W-:-:S04]  /*6410*/  FADD.FTZ R0, R3, R0 ;  /* 0x0000000003007221 */ /* 0x000fc80000010000 */
[----:B------:R-:W-:Y:S01]  /*6420*/  FADD.FTZ R234, R2, R0 ;  /* 0x0000000002ea7221 */ /* 0x000fe20000010000 */
[----:B------:R-:W-:-:S04]  /*6430*/  IADD3 R0, R206, -0x2, RZ ;  /* 0xfffffffece007810 */ /* 0x000fc80007ffe0ff */
[----:B------:R-:W-:Y:S01]  /*6440*/  ISETP.GE.AND P0, PT, R0, R240, PT ;  /* 0x000000f00000720c */ /* 0x000fe20003f06270 */
[C---:B-1----:R-:W-:Y:S08]  /*6450*/  HMMA.16816.F32 R20, R12.reuse, R16, RZ ;  /* 0x000000100c14723c */ /* 0x042ff000000018ff */
[----:B------:R-:W-:Y:S01]  /*6460*/  HMMA.16816.F32 R12, R12, R18, RZ ;  /* 0x000000120c0c723c */ /* 0x000fe200000018ff */
[----:B------:R-:W1:Y:S11]  /*6470*/  LDSM.16.MT88.4 R16, [R219+0x6800] ;  /* 0x00680000db10783b */ /* 0x000e760000004200 */
[----:B------:R-:W-:Y:S04]  /*6480*/  @!UPT UIADD3 URZ, URZ, URZ, URZ ;  /* 0x0000003f3f3ff290 */ /* 0x000fe8000fffe03f */
[C---:B-1----:R-:W-:Y:S08]  /*6490*/  HMMA.16816.F32 R20, R8.reuse, R16, R20 ;  /* 0x000000100814723c */ /* 0x042ff00000001814 */
[----:B------:R-:W-:Y:S01]  /*64a0*/  HMMA.16816.F32 R12, R8, R18, R12 ;  /* 0x00000012080c723c */ /* 0x000fe2000000180c */
        /* <DEDUP_REMOVED lines=24> */
[----:B------:R-:W1:Y:S04]  /*6630*/  LDSM.16.MT88.4 R8, [R217+0x5000] ;  /* 0x00500000d908783b */ /* 0x000e680000004200 */
[----:B------:R-:W2:Y:S03]  /*6640*/  LDSM.16.MT88.4 R160, [R217+0x1800] ;  /* 0x00180000d9a0783b */ /* 0x000ea60000004200 */
[C---:B-1----:R-:W-:Y:S08]  /*6650*/  HMMA.16816.F32 R84, R4.reuse, R8, R168 ;  /* 0x000000080454723c */ /* 0x042ff000000018a8 */
[----:B------:R-:W-:Y:S01]  /*6660*/  HMMA.16816.F32 R88, R4, R10, R136 ;  /* 0x0000000a0458723c */ /* 0x000fe20000001888 */
[----:B------:R-:W1:Y:S04]  /*6670*/  LDSM.16.MT88.4 R8, [R218+0x5000] ;  /* 0x00500000da08783b */ /* 0x000e680000004200 */
[----:B------:R-:W3:Y:S03]  /*6680*/  LDSM.16.MT88.4 R136, [R219+0x1800] ;  /* 0x00180000db88783b */ /* 0x000ee60000004200 */
[C---:B--2---:R-:W-:Y:S08]  /*6690*/  HMMA.16816.F32 R164, R128.reuse, R160, R164 ;  /* 0x000000a080a4723c */ /* 0x044ff000000018a4 */
[----:B------:R-:W-:Y:S08]  /*66a0*/  HMMA.16816.F32 R160, R128, R162, R16 ;  /* 0x000000a280a0723c */ /* 0x000ff00000001810 */
[C---:B-1----:R-:W-:Y:S01]  /*66b0*/  HMMA.16816.F32 R92, R4.reuse, R8, R152 ;  /* 0x00000008045c723c */ /* 0x042fe20000001898 */
[----:B------:R-:W1:Y:S07]  /*66c0*/  LDSM.16.MT88.4 R152, [R218+0x1800] ;  /* 0x00180000da98783b */ /* 0x000e6e0000004200 */
[----:B------:R-:W-:Y:S01]  /*66d0*/  HMMA.16816.F32 R96, R4, R10, R100 ;  /* 0x0000000a0460723c */ /* 0x000fe20000001864 */
[----:B------:R-:W2:Y:S07]  /*66e0*/  LDSM.16.MT88.4 R8, [R220+0x5000] ;  /* 0x00500000dc08783b */ /* 0x000eae0000004200 */
[C---:B---3--:R-:W-:Y:S08]  /*66f0*/  HMMA.16816.F32 R140, R128.reuse, R136, R140 ;  /* 0x00000088808c723c */ /* 0x048ff0000000188c */
[C---:B------:R-:W-:Y:S08]  /*6700*/  HMMA.16816.F32 R136, R128.reuse, R138, R36 ;  /* 0x0000008a8088723c */ /* 0x040ff00000001824 */
[----:B-1----:R-:W-:Y:S08]  /*6710*/  HMMA.16816.F32 R156, R128, R152, R156 ;  /* 0x00000098809c723c */ /* 0x002ff0000000189c */
[C---:B--2---:R-:W-:Y:S01]  /*6720*/  HMMA.16816.F32 R100, R4.reuse, R8, R144 ;  /* 0x000000080464723c */ /* 0x044fe20000001890 */
[----:B------:R-:W1:Y:S07]  /*6730*/  LDSM.16.MT88.4 R144, [R220+0x1800] ;  /* 0x00180000dc90783b */ /* 0x000e6e0000004200 */
[----:B------:R-:W-:Y:S01]  /*6740*/  HMMA.16816.F32 R104, R4, R10, R104 ;  /* 0x0000000a0468723c */ /* 0x000fe20000001868 */
[----:B------:R-:W2:Y:S07]  /*6750*/  LDSM.16.MT88.4 R8, [R219+0x5000] ;  /* 0x00500000db08783b */ /* 0x000eae0000004200 */
[C---:B------:R-:W-:Y:S08]  /*6760*/  HMMA.16816.F32 R152, R128.reuse, R154, R24 ;  /* 0x0000009a8098723c */ /* 0x040ff00000001818 */
[----:B-1----:R-:W-:Y:S08]  /*6770*/  HMMA.16816.F32 R148, R128, R144, R148 ;  /* 0x000000908094723c */ /* 0x002ff00000001894 */
[C---:B--2---:R-:W-:Y:S08]  /*6780*/  HMMA.16816.F32 R108, R4.reuse, R8, R108 ;  /* 0x00000008046c723c */ /* 0x044ff0000000186c */
[----:B------:R-:W-:Y:S01]  /*6790*/  HMMA.16816.F32 R112, R4, R10, R112 ;  /* 0x0000000a0470723c */ /* 0x000fe20000001870 */
[----:B------:R-:W1:Y:S07]  /*67a0*/  LDSM.16.MT88.4 R8, [R217+0x7000] ;  /* 0x00700000d908783b */ /* 0x000e6e0000004200 */
[----:B------:R-:W-:Y:S08]  /*67b0*/  HMMA.16816.F32 R144, R128, R146, R32 ;  /* 0x000000928090723c */ /* 0x000ff00000001820 */
[C---:B-1----:R-:W-:Y:S08]  /*67c0*/  HMMA.16816.F32 R176, R4.reuse, R8, R124 ;  /* 0x0000000804b0723c */ /* 0x042ff0000000187c */
[C---:B------:R-:W-:Y:S01]  /*67d0*/  HMMA.16816.F32 R168, R4.reuse, R10, R120 ;  /* 0x0000000a04a8723c */ /* 0x040fe20000001878 */
[----:B------:R-:W1:Y:S07]  /*67e0*/  LDSM.16.MT88.4 R8, [R218+0x7000] ;  /* 0x00700000da08783b */ /* 0x000e6e0000004200 */
[C---:B-1----:R-:W-:Y:S08]  /*67f0*/  HMMA.16816.F32 R120, R4.reuse, R8, R116 ;  /* 0x000000080478723c */ /* 0x042ff00000001874 */
[C---:B------:R-:W-:Y:S01]  /*6800*/  HMMA.16816.F32 R116, R4.reuse, R10, R64 ;  /* 0x0000000a0474723c */ /* 0x040fe20000001840 */
[----:B------:R-:W1:Y:S04]  /*6810*/  LDSM.16.MT88.4 R8, [R220+0x7000] ;  /* 0x00700000dc08783b */ /* 0x000e680000004200 */
[----:B------:R-:W-:Y:S03]  /*6820*/  LDSM.16.MT88.4 R64, [R219+0x3800] ;  /* 0x00380000db40783b */ /* 0x000fe60000004200 */
[C---:B-1----:R-:W-:Y:S01]  /*6830*/  HMMA.16816.F32 R124, R4.reuse, R10, R40 ;  /* 0x0000000a047c723c */ /* 0x042fe20000001828 */
[----:B------:R-:W1:Y:S07]  /*6840*/  LDSM.16.MT88.4 R40, [R217+0x3800] ;  /* 0x00380000d928783b */ /* 0x000e6e0000004200 */
[----:B------:R-:W-:Y:S01]  /*6850*/  HMMA.16816.F32 R172, R4, R8, R48 ;  /* 0x0000000804ac723c */ /* 0x000fe20000001830 */
[----:B------:R-:W2:Y:S04]  /*6860*/  LDSM.16.MT88.4 R48, [R218+0x3800] ;  /* 0x00380000da30783b */ /* 0x000ea80000004200 */
[----:B------:R-:W3:Y:S03]  /*6870*/  LDSM.16.MT88.4 R8, [R219+0x7000] ;  /* 0x00700000db08783b */ /* 0x000ee60000004200 */
[C---:B-1----:R-:W-:Y:S08]  /*6880*/  HMMA.16816.F32 R36, R128.reuse, R40, R44 ;  /* 0x000000288024723c */ /* 0x042ff0000000182c */
[C---:B--2---:R-:W-:Y:S01]  /*6890*/  HMMA.16816.F32 R44, R128.reuse, R48, R56 ;  /* 0x00000030802c723c */ /* 0x044fe20000001838 */
[----:B------:R-:W1:Y:S07]  /*68a0*/  LDSM.16.MT88.4 R56, [R220+0x3800] ;  /* 0x00380000dc38783b */ /* 0x000e6e0000004200 */
[C---:B------:R-:W-:Y:S08]  /*68b0*/  HMMA.16816.F32 R48, R128.reuse, R50, R60 ;  /* 0x000000328030723c */ /* 0x040ff0000000183c */
[C---:B------:R-:W-:Y:S08]  /*68c0*/  HMMA.16816.F32 R60, R128.reuse, R64, R76 ;  /* 0x00000040803c723c */ /* 0x040ff0000000184c */
[C---:B------:R-:W-:Y:S01]  /*68d0*/  HMMA.16816.F32 R64, R128.reuse, R66, R80 ;  /* 0x000000428040723c */ /* 0x040fe20000001850 */
[----:B------:R-:W2:Y:S07]  /*68e0*/  LDSM.16.MT88.4 R80, [R218+0x5800] ;  /* 0x00580000da50783b */ /* 0x000eae0000004200 */
[----:B------:R-:W-:Y:S08]  /*68f0*/  HMMA.16816.F32 R40, R128, R42, R52 ;  /* 0x0000002a8028723c */ /* 0x000ff00000001834 */
[----:B---3--:R-:W-:Y:S08]  /*6900*/  HMMA.16816.F32 R20, R4, R8, R20 ;  /* 0x000000080414723c */ /* 0x008ff00000001814 */
[C---:B-1----:R-:W-:Y:S08]  /*6910*/  HMMA.16816.F32 R52, R128.reuse, R56, R68 ;  /* 0x000000388034723c */ /* 0x042ff00000001844 */
[----:B------:R-:W-:Y:S01]  /*6920*/  HMMA.16816.F32 R56, R128, R58, R72 ;  /* 0x0000003a8038723c */ /* 0x000fe20000001848 */
[----:B------:R-:W1:Y:S07]  /*6930*/  LDSM.16.MT88.4 R72, [R217+0x5800] ;  /* 0x00580000d948783b */ /* 0x000e6e0000004200 */
[----:B------:R-:W-:Y:S01]  /*6940*/  HMMA.16816.F32 R12, R4, R10, R12 ;  /* 0x0000000a040c723c */ /* 0x000fe2000000180c */
[----:B------:R-:W-:Y:S07]  /*6950*/  LDSM.16.MT88.4 R4, [R219+0x7800] ;  /* 0x00780000db04783b */ /* 0x000fee0000004200 */
        /* <DEDUP_REMOVED lines=12> */
[C---:B--2---:R-:W-:Y:S01]  /*6a20*/  HMMA.16816.F32 R108, R128.reuse, R112, R120 ;  /* 0x00000070806c723c */ /* 0x044fe20000001878 */
[----:B------:R-:W2:Y:S07]  /*6a30*/  LDSM.16.MT88.4 R120, [R220+0x7800] ;  /* 0x00780000dc78783b */ /* 0x000eae0000004200 */
[C---:B------:R-:W-:Y:S08]  /*6a40*/  HMMA.16816.F32 R112, R128.reuse, R114, R116 ;  /* 0x000000728070723c */ /* 0x040ff00000001874 */
[C---:B-1----:R-:W-:Y:S08]  /*6a50*/  HMMA.16816.F32 R100, R128.reuse, R104, R176 ;  /* 0x000000688064723c */ /* 0x042ff000000018b0 */
[C---:B------:R-:W-:Y:S08]  /*6a60*/  HMMA.16816.F32 R104, R128.reuse, R106, R168 ;  /* 0x0000006a8068723c */ /* 0x040ff000000018a8 */
[C---:B--2---:R-:W-:Y:S08]  /*6a70*/  HMMA.16816.F32 R116, R128.reuse, R120, R172 ;  /* 0x000000788074723c */ /* 0x044ff000000018ac */
[C---:B------:R-:W-:Y:S08]  /*6a80*/  HMMA.16816.F32 R120, R128.reuse, R122, R124 ;  /* 0x0000007a8078723c */ /* 0x040ff0000000187c */
[C---:B------:R-:W-:Y:S08]  /*6a90*/  HMMA.16816.F32 R124, R128.reuse, R4, R20 ;  /* 0x00000004807c723c */ /* 0x040ff00000001814 */
[----:B------:R-:W-:Y:S01]  /*6aa0*/  HMMA.16816.F32 R128, R128, R6, R12 ;  /* 0x000000068080723c */ /* 0x000fe2000000180c */
[----:B------:R-:W-:Y:S07]  /*6ab0*/  @!UPT UIADD3 URZ, URZ, URZ, URZ ;  /* 0x0000003f3f3ff290 */ /* 0x000fee000fffe03f */
[----:B------:R-:W-:Y:S11]  /*6ac0*/  @!P0 BRA `(.L_x_1586) ;  /* 0x00003c5000008947 */ /* 0x000ff60003800000 */
[----:B------:R-:W-:Y:S02]  /*6ad0*/  MOV R233, R0 ;  /* 0x0000000000e97202 */ /* 0x000fe40000000f00 */
[----:B------:R-:W-:-:S02]  /*6ae0*/  MOV R134, R28 ;  /* 0x0000001c00867202 */ /* 0x000fc40000000f00 */
[----:B------:R-:W-:Y:S02]  /*6af0*/  MOV R133, R132 ;  /* 0x0000008400857202 */ /* 0x000fe40000000f00 */
.L_x_1593:
[----:B------:R-:W-:Y:S01]  /*6b00*/  SHF.R.S32.HI R0, RZ, 0x1f, R231 ;  /* 0x0000001fff007819 */ /* 0x000fe200000114e7 */
[----:B------:R-:W-:Y:S04]  /*6b10*/  DEPBAR.LE SB0, 0x0 ;  /* 0x000080000000791a */ /* 0x000fe80000000000 */
[----:B------:R-:W-:Y:S01]  /*6b20*/  SHF.R.S32.HI R6, RZ, 0x1f, R239 ;  /* 0x0000001fff067819 */ /* 0x000fe200000114ef */
[----:B------:R-:W-:Y:S01]  /*6b30*/  WARPSYNC 0xffffffff ;  /* 0xffffffff00007948 */ /* 0x000fe20003800000 */
[----:B------:R-:W-:Y:S01]  /*6b40*/  SHF.R.S32.HI R4, RZ, 0x1f, R228 ;  /* 0x0000001fff047819 */ /* 0x000fe200000114e4 */
[----:B------:R-:W-:Y:S01]  /*6b50*/  BAR.SYNC.DEFER_BLOCKING 0x0 ;  /* 0x0000000000007b1d */ /* 0x000fe20000010000 */
[----:B------:R-:W-:Y:S01]  /*6b60*/  SHF.R.S32.HI R5, RZ, 0x1f, R237 ;  /* 0x0000001fff057819 */ /* 0x000fe200000114ed */
[----:B------:R-:W-:Y:S01]  /*6b70*/  IMAD R0, R0, c[0x0][0x208], RZ ;  /* 0x0000820000007a24 */ /* 0x000fe200078e02ff */
[----:B------:R-:W-:Y:S01]  /*6b80*/  IADD3 R132, R135, 0x40, RZ ;  /* 0x0000004087847810 */ /* 0x000fe20007ffe0ff */
[----:B------:R-:W-:Y:S01]  /*6b90*/  IMAD.WIDE.U32 R2, R231, c[0x0][0x208], RZ ;  /* 0x00008200e7027a25 */ /* 0x000fe200078e00ff */
[----:B------:R-:W-:Y:S02]  /*6ba0*/  SHF.L.U64.HI R22, R239, 0x1, R6 ;  /* 0x00000001ef167819 */ /* 0x000fe40000010206 */
[----:B------:R-:W-:Y:S01]  /*6bb0*/  SHF.L.U64.HI R21, R237, 0x1, R5 ;  /* 0x00000001ed157819 */ /* 0x000fe20000010205 */
[----:B------:R-:W-:Y:S01]  /*6bc0*/  IMAD R0, R231, c[0x0][0x20c], R0 ;  /* 0x00008300e7007a24 */ /* 0x000fe200078e0200 */
[----:B------:R-:W-:Y:S01]  /*6bd0*/  SHF.R.S32.HI R6, RZ, 0x1f, R238 ;  /* 0x0000001fff067819 */ /* 0x000fe200000114ee */
[----:B------:R-:W-:Y:S01]  /*6be0*/  IMAD R4, R4, c[0x0][0x218], RZ ;  /* 0x0000860004047a24 */ /* 0x000fe200078e02ff */
[----:B------:R-:W-:Y:S01]  /*6bf0*/  SHF.R.S32.HI R5, RZ, 0x1f, R232 ;  /* 0x0000001fff057819 */ /* 0x000fe200000114e8 */
[----:B------:R-:W-:Y:S01]  /*6c00*/  IMAD.IADD R3, R3, 0x1, R0 ;  /* 0x0000000103037824 */ /* 0x000fe200078e0200 */
[----:B------:R-:W-:Y:S01]  /*6c10*/  SHF.L.U64.HI R20, R238, 0x1, R6 ;  /* 0x00000001ee147819 */ /* 0x000fe20000010206 */
[----:B------:R-:W-:Y:S01]  /*6c20*/  IMAD R4, R228, c[0x0][0x21c], R4 ;  /* 0x00008700e4047a24 */ /* 0x000fe200078e0204 */
[----:B------:R-:W-:Y:S01]  /*6c30*/  SHF.L.U64.HI R15, R232, 0x1, R5 ;  /* 0x00000001e80f7819 */ /* 0x000fe20000010205 */
[----:B------:R-:W-:Y:S04]  /*6c40*/  IMAD.WIDE.U32 R2, R228, c[0x0][0x218], R2 ;  /* 0x00008600e4027a25 */ /* 0x000fe800078e0002 */
[----:B------:R-:W-:Y:S01]  /*6c50*/  IMAD.SHL.U32 R30, R239, 0x2, RZ ;  /* 0x00000002ef1e7824 */ /* 0x000fe200078e00ff */
[----:B------:R-:W-:Y:S01]  /*6c60*/  IADD3 R0, P0, R248, R2, RZ ;  /* 0x00000002f8007210 */ /* 0x000fe20007f1e0ff */
[----:B------:R-:W-:Y:S01]  /*6c70*/  IMAD.SHL.U32 R29, R237, 0x2, RZ ;  /* 0x00000002ed1d7824 */ /* 0x000fe200078e00ff */
[----:B------:R-:W1:Y:S02]  /*6c80*/  LDSM.16.M88.4 R32, [R221] ;  /* 0x00000000dd20783b */ /* 0x000e640000000200 */
[----:B------:R-:W-:Y:S01]  /*6c90*/  IADD3.X R2, R251, R3, R4, P0, !PT ;  /* 0x00000003fb027210 */ /* 0x000fe200007fe404 */
[----:B------:R-:W-:Y:S01]  /*6ca0*/  IMAD.SHL.U32 R28, R238, 0x2, RZ ;  /* 0x00000002ee1c7824 */ /* 0x000fe200078e00ff */
[----:B------:R-:W-:Y:S01]  /*6cb0*/  LEA R14, P0, R0, c[0x0][0x1f8], 0x1 ;  /* 0x00007e00000e7a11 */ /* 0x000fe200078008ff */
[----:B------:R-:W-:Y:S01]  /*6cc0*/  IMAD.SHL.U32 R23, R232, 0x2, RZ ;  /* 0x00000002e8177824 */ /* 0x000fe200078e00ff */
[----:B------:R-:W2:Y:S02]  /*6cd0*/  LDSM.16.M88.4 R8, [R135] ;  /* 0x000000008708783b */ /* 0x000ea40000000200 */
[----:B------:R-:W-:Y:S02]  /*6ce0*/  R2P PR, R236, 0x6 ;  /* 0x00000006ec007804 */ /* 0x000fe40000000000 */
[----:B------:R-:W-:Y:S01]  /*6cf0*/  ISETP.GE.AND P5, PT, R239, c[0x0][0x1d4], PT ;  /* 0x00007500ef007a0c */ /* 0x000fe20003fa6270 */
[----:B------:R-:W3:Y:S01]  /*6d00*/  LDSM.16.M88.4 R16, [R135+0x800] ;  /* 0x000800008710783b */ /* 0x000ee20000000200 */
[----:B------:R-:W-:Y:S02]  /*6d10*/  LEA.HI.X R4, R0, c[0x0][0x1fc], R2, 0x1, P0 ;  /* 0x00007f0000047a11 */ /* 0x000fe400000f0c02 */
[----:B------:R-:W-:Y:S02]  /*6d20*/  ISETP.GE.AND P4, PT, R237, c[0x0][0x1d4], PT ;  /* 0x00007500ed007a0c */ /* 0x000fe40003f86270 */
[C---:B------:R-:W-:Y:S01]  /*6d30*/  IADD3 R0, R135.reuse, 0x20, RZ ;  /* 0x0000002087007810 */ /* 0x040fe20007ffe0ff */
[----:B------:R-:W4:Y:S01]  /*6d40*/  LDSM.16.M88.4 R24, [R135+0x1000] ;  /* 0x001000008718783b */ /* 0x000f220000000200 */
[----:B------:R-:W-:Y:S03]  /*6d50*/  ISETP.GE.AND P3, PT, R238, c[0x0][0x1d4], PT ;  /* 0x00007500ee007a0c */ /* 0x000fe60003f66270 */
[C---:B------:R-:W-:Y:S01]  /*6d60*/  @P1 IADD3 R0, R135.reuse, -0x20, RZ ;  /* 0xffffffe087001810 */ /* 0x040fe20007ffe0ff */
[----:B------:R-:W1:Y:S01]  /*6d70*/  LDSM.16.M88.4 R168, [R135+0x1800] ;  /* 0x0018000087a8783b */ /* 0x000e620000000200 */
[----:B------:R-:W-:Y:S02]  /*6d80*/  @P2 IADD3 R132, R135, -0x40, RZ ;  /* 0xffffffc087842810 */ /* 0x000fe40007ffe0ff */
[C---:B------:R-:W-:Y:S02]  /*6d90*/  IADD3 R213, R0.reuse, 0x7800, RZ ;  /* 0x0000780000d57810 */ /* 0x040fe40007ffe0ff */
[C---:B------:R-:W-:Y:S01]  /*6da0*/  IADD3 R212, R0.reuse, 0x7000, RZ ;  /* 0x0000700000d47810 */ /* 0x040fe20007ffe0ff */
[----:B------:R-:W1:Y:S01]  /*6db0*/  LDSM.16.M88.4 R172, [R222] ;  /* 0x00000000deac783b */ /* 0x000e620000000200 */
[C---:B------:R-:W-:Y:S02]  /*6dc0*/  IADD3 R211, R0.reuse, 0x6800, RZ ;  /* 0x0000680000d37810 */ /* 0x040fe40007ffe0ff */
[C---:B------:R-:W-:Y:S02]  /*6dd0*/  IADD3 R210, R0.reuse, 0x6000, RZ ;  /* 0x0000600000d27810 */ /* 0x040fe40007ffe0ff */
[C---:B------:R-:W-:Y:S01]  /*6de0*/  IADD3 R205, R0.reuse, 0x5800, RZ ;  /* 0x0000580000cd7810 */ /* 0x040fe20007ffe0ff */
[----:B------:R-:W1:Y:S01]  /*6df0*/  LDSM.16.M88.4 R176, [R0] ;  /* 0x0000000000b0783b */ /* 0x000e620000000200 */
[C---:B------:R-:W-:Y:S02]  /*6e00*/  IADD3 R204, R0.reuse, 0x5000, RZ ;  /* 0x0000500000cc7810 */ /* 0x040fe40007ffe0ff */
[C---:B------:R-:W-:Y:S02]  /*6e10*/  IADD3 R203, R0.reuse, 0x4800, RZ ;  /* 0x0000480000cb7810 */ /* 0x040fe40007ffe0ff */
[C---:B------:R-:W-:Y:S01]  /*6e20*/  IADD3 R202, R0.reuse, 0x4000, RZ ;  /* 0x0000400000ca7810 */ /* 0x040fe20007ffe0ff */
[----:B------:R-:W1:Y:S01]  /*6e30*/  LDSM.16.M88.4 R180, [R0+0x800] ;  /* 0x0008000000b4783b */ /* 0x000e620000000200 */
[C---:B------:R-:W-:Y:S02]  /*6e40*/  IADD3 R197, R0.reuse, 0x3800, RZ ;  /* 0x0000380000c57810 */ /* 0x040fe40007ffe0ff */
[C---:B------:R-:W-:Y:S02]  /*6e50*/  IADD3 R196, R0.reuse, 0x3000, RZ ;  /* 0x0000300000c47810 */ /* 0x040fe40007ffe0ff */
[C---:B------:R-:W-:Y:S01]  /*6e60*/  IADD3 R195, R0.reuse, 0x2800, RZ ;  /* 0x0000280000c37810 */ /* 0x040fe20007ffe0ff */
[----:B------:R-:W1:Y:S01]  /*6e70*/  LDSM.16.M88.4 R184, [R0+0x1000] ;  /* 0x0010000000b8783b */ /* 0x000e620000000200 */
[----:B------:R-:W-:Y:S02]  /*6e80*/  IADD3 R194, R0, 0x2000, RZ ;  /* 0x0000200000c27810 */ /* 0x000fe40007ffe0ff */
[C---:B------:R-:W-:Y:S02]  /*6e90*/  IADD3 R226, R132.reuse, 0x7800, RZ ;  /* 0x0000780084e27810 */ /* 0x040fe40007ffe0ff */
[C---:B------:R-:W-:Y:S01]  /*6ea0*/  IADD3 R225, R132.reuse, 0x7000, RZ ;  /* 0x0000700084e17810 */ /* 0x040fe20007ffe0ff */
[----:B------:R5:W1:Y:S01]  /*6eb0*/  LDSM.16.M88.4 R188, [R0+0x1800] ;  /* 0x0018000000bc783b */ /* 0x000a620000000200 */
[C---:B------:R-:W-:Y:S02]  /*6ec0*/  IADD3 R215, R132.reuse, 0x6800, RZ ;  /* 0x0000680084d77810 */ /* 0x040fe40007ffe0ff */
        /* <DEDUP_REMOVED lines=11> */
[----:B-----5:R-:W-:Y:S01]  /*6f80*/  IADD3 R0, R132, 0x800, RZ ;  /* 0x0000080084007810 */ /* 0x020fe20007ffe0ff */
[----:B------:R-:W-:-:S05]  /*6f90*/  BRA.DIV ~URZ, `(.L_x_1587) ;  /* 0x00009d727f007947 */ /* 0x000fca000b800000 */
[----:B--234-:R2:W3:Y:S02]  /*6fa0*/  SHFL.IDX PT, R2, R4, RZ, 0x181f ;  /* 0x00181fff04027589 */ /* 0x01c4e400000e0000 */
.L_x_1667:
[----:B------:R-:W4:Y:S01]  /*6fb0*/  SHFL.IDX PT, R5, R14, RZ, 0x181f ;  /* 0x00181fff0e057589 */ /* 0x000f2200000e0000 */
[----:B------:R-:W-:Y:S01]  /*6fc0*/  ISETP.GE.AND P1, PT, R232, c[0x0][0x1d4], PT ;  /* 0x00007500e8007a0c */ /* 0x000fe20003f26270 */
[----:B------:R-:W-:Y:S03]  /*6fd0*/  BSSY B0, `(.L_x_1588) ;  /* 0x0000189000007945 */ /* 0x000fe60003800000 */
[----:B------:R-:W-:Y:S02]  /*6fe0*/  SEL R227, RZ, 0x10, P1 ;  /* 0x00000010ffe37807 */ /* 0x000fe40000800000 */
[----:B------:R5:W2:Y:S07]  /*6ff0*/  SHFL.IDX PT, R3, R14, 0x1, 0x181f ;  /* 0x00381f000e037f89 */ /* 0x000aae00000e0000 */
[----:B--2---:R-:W2:Y:S01]  /*7000*/  SHFL.IDX PT, R4, R4, 0x1, 0x181f ;  /* 0x00381f0004047f89 */ /* 0x004ea200000e0000 */
[----:B-----5:R-:W-:Y:S02]  /*7010*/  SEL R14, RZ, 0x10, P4 ;  /* 0x00000010ff0e7807 */ /* 0x020fe40002000000 */
[C---:B----4-:R-:W-:Y:S04]  /*7020*/  IADD3 R6, P0, R5.reuse, R23, RZ ;  /* 0x0000001705067210 */ /* 0x050fe80007f1e0ff */
[C---:B---3--:R-:W-:Y:S05]  /*7030*/  IADD3.X R7, R2.reuse, R15, RZ, P0, !PT ;  /* 0x0000000f02077210 */ /* 0x048fea00007fe4ff */
[----:B------:R3:W-:Y:S02]  /*7040*/  LDGSTS.E.BYPASS.LTC128B.128 [R229+0x100], [R6.64], !P1 ;  /* 0x0010000006e57fae */ /* 0x0007e4000c901d46 */
[C---:B---3--:R-:W-:Y:S04]  /*7050*/  IADD3 R6, P0, R5.reuse, R28, RZ ;  /* 0x0000001c05067210 */ /* 0x048fe80007f1e0ff */
[C---:B------:R-:W-:Y:S02]  /*7060*/  IADD3.X R7, R2.reuse, R20, RZ, P0, !PT ;  /* 0x0000001402077210 */ /* 0x040fe400007fe4ff */
[C---:B------:R-:W-:Y:S03]  /*7070*/  IADD3 R12, P0, R5.reuse, R29, RZ ;  /* 0x0000001d050c7210 */ /* 0x040fe60007f1e0ff */
[----:B------:R3:W-:Y:S01]  /*7080*/  LDGSTS.E.BYPASS.LTC128B.128 [R229+0x2100], [R6.64], !P3 ;  /* 0x0210000006e57fae */ /* 0x0007e2000d901d46 */
[C---:B------:R-:W-:Y:S06]  /*7090*/  IADD3.X R13, R2.reuse, R21, RZ, P0, !PT ;  /* 0x00000015020d7210 */ /* 0x040fec00007fe4ff */
[----:B------:R4:W-:Y:S01]  /*70a0*/  LDGSTS.E.BYPASS.LTC128B.128 [R229+0x4100], [R12.64], !P4 ;  /* 0x041000000ce57fae */ /* 0x0009e2000e101d46 */
[----:B---3--:R-:W-:Y:S02]  /*70b0*/  IADD3 R6, P0, R5, R30, RZ ;  /* 0x0000001e05067210 */ /* 0x008fe40007f1e0ff */
[----:B------:R-:W-:Y:S02]  /*70c0*/  SEL R5, RZ, 0x10, P3 ;  /* 0x00000010ff057807 */ /* 0x000fe40001800000 */
[----:B------:R-:W-:Y:S02]  /*70d0*/  IADD3.X R7, R2, R22, RZ, P0, !PT ;  /* 0x0000001602077210 */ /* 0x000fe400007fe4ff */
[----:B------:R-:W-:Y:S03]  /*70e0*/  IADD3 R2, -R227, 0x10, RZ ;  /* 0x00000010e3027810 */ /* 0x000fe60007ffe1ff */
[----:B------:R3:W-:Y:S01]  /*70f0*/  LDGSTS.E.BYPASS.LTC128B.128 [R229+0x6100], [R6.64], !P5 ;  /* 0x0610000006e57fae */ /* 0x0007e2000e901d46 */
[----:B------:R-:W-:Y:S04]  /*7100*/  LOP3.LUT R2, R2, 0xf, RZ, 0xc0, !PT ;  /* 0x0000000f02027812 */ /* 0x000fe800078ec0ff */
[-C--:B---3--:R-:W-:Y:S02]  /*7110*/  IADD3 R6, P1, P0, R2, R3.reuse, R23 ;  /* 0x0000000302067210 */ /* 0x088fe4000783e017 */
[----:B------:R-:W-:Y:S02]  /*7120*/  IADD3 R2, -R5, 0x10, RZ ;  /* 0x0000001005027810 */ /* 0x000fe40007ffe1ff */
[-C--:B--2---:R-:W-:Y:S02]  /*7130*/  IADD3.X R7, RZ, R4.reuse, R15, P1, P0 ;  /* 0x00000004ff077210 */ /* 0x084fe40000fe040f */
[----:B------:R-:W-:Y:S02]  /*7140*/  ISETP.NE.U32.AND P0, PT, R227, RZ, PT ;  /* 0x000000ffe300720c */ /* 0x000fe40003f05070 */
[----:B------:R-:W-:Y:S02]  /*7150*/  LOP3.LUT R2, R2, 0xf, RZ, 0xc0, !PT ;  /* 0x0000000f02027812 */ /* 0x000fe400078ec0ff */
[----:B------:R-:W-:Y:S09]  /*7160*/  SEL R15, RZ, 0x10, P5 ;  /* 0x00000010ff0f7807 */ /* 0x000ff20002800000 */
[----:B------:R2:W-:Y:S01]  /*7170*/  LDGSTS.E.BYPASS.LTC128B.128.ZFILL [R229+0x1100], [R6.64], P0 ;  /* 0x0110000006e57fae */ /* 0x0005e20008141d46 */
[-C--:B----4-:R-:W-:Y:S04]  /*7180*/  IADD3 R12, P1, P0, R2, R3.reuse, R28 ;  /* 0x00000003020c7210 */ /* 0x090fe8000783e01c */
[-C--:B------:R-:W-:Y:S02]  /*7190*/  IADD3.X R13, RZ, R4.reuse, R20, P1, P0 ;  /* 0x00000004ff0d7210 */ /* 0x080fe40000fe0414 */
[----:B--2---:R-:W-:Y:S04]  /*71a0*/  IADD3 R6, -R14, 0x10, RZ ;  /* 0x000000100e067810 */ /* 0x004fe80007ffe1ff */
[----:B------:R-:W-:Y:S04]  /*71b0*/  LOP3.LUT R2, R6, 0xf, RZ, 0xc0, !PT ;  /* 0x0000000f06027812 */ /* 0x000fe800078ec0ff */
[-C--:B------:R-:W-:Y:S02]  /*71c0*/  IADD3 R20, P1, P0, R2, R3.reuse, R29 ;  /* 0x0000000302147210 */ /* 0x080fe4000783e01d */
[----:B------:R-:W-:Y:S02]  /*71d0*/  IADD3 R2, -R15, 0x10, RZ ;  /* 0x000000100f027810 */ /* 0x000fe40007ffe1ff */
[-C--:B------:R-:W-:Y:S02]  /*71e0*/  IADD3.X R21, RZ, R4.reuse, R21, P1, P0 ;  /* 0x00000004ff157210 */ /* 0x080fe40000fe0415 */
[----:B------:R-:W-:Y:S04]  /*71f0*/  LOP3.LUT R2, R2, 0xf, RZ, 0xc0, !PT ;  /* 0x0000000f02027812 */ /* 0x000fe800078ec0ff */
[----:B------:R-:W-:Y:S04]  /*7200*/  IADD3 R2, P1, P0, R2, R3, R30 ;  /* 0x0000000302027210 */ /* 0x000fe8000783e01e */
[----:B------:R-:W-:Y:S02]  /*7210*/  IADD3.X R3, RZ, R4, R22, P1, P0 ;  /* 0x00000004ff037210 */ /* 0x000fe40000fe0416 */
[----:B------:R-:W-:Y:S02]  /*7220*/  ISETP.NE.U32.AND P0, PT, R5, RZ, PT ;  /* 0x000000ff0500720c */ /* 0x000fe40003f05070 */
[C---:B-1----:R-:W-:Y:S03]  /*7230*/  HMMA.16816.F32 R4, R32.reuse, R8, RZ ;  /* 0x000000082004723c */ /* 0x042fe600000018ff */
[----:B------:R-:W-:Y:S05]  /*7240*/  ISETP.NE.U32.AND P1, PT, R14, RZ, PT ;  /* 0x000000ff0e00720c */ /* 0x000fea0003f25070 */
[C---:B------:R-:W-:Y:S03]  /*7250*/  HMMA.16816.F32 R8, R32.reuse, R10, RZ ;  /* 0x0000000a2008723c */ /* 0x040fe600000018ff */
[----:B------:R1:W-:Y:S01]  /*7260*/  LDGSTS.E.BYPASS.LTC128B.128.ZFILL [R229+0x3100], [R12.64], P0 ;  /* 0x031000000ce57fae */ /* 0x0003e20008141d46 */
[----:B------:R-:W-:Y:S06]  /*7270*/  ISETP.NE.U32.AND P0, PT, R15, RZ, PT ;  /* 0x000000ff0f00720c */ /* 0x000fec0003f05070 */
[----:B------:R2:W-:Y:S07]  /*7280*/  LDGSTS.E.BYPASS.LTC128B.128.ZFILL [R229+0x5100], [R20.64], P1 ;  /* 0x0510000014e57fae */ /* 0x0005ee0008941d46 */
[----:B------:R3:W-:Y:S01]  /*7290*/  LDGSTS.E.BYPASS.LTC128B.128.ZFILL [R229+0x7100], [R2.64], P0 ;  /* 0x0710000002e57fae */ /* 0x0007e20008141d46 */
[----:B------:R-:W-:Y:S06]  /*72a0*/  ISETP.GT.AND P0, PT, R233, R240, PT ;  /* 0x000000f0e900720c */ /* 0x000fec0003f04270 */
[----:B------:R-:W0:Y:S01]  /*72b0*/  LDGDEPBAR ;  /* 0x00000000000079af */ /* 0x000e220000000000 */
[C---:B-1----:R-:W-:Y:S08]  /*72c0*/  HMMA.16816.F32 R12, R32.reuse, R16, RZ ;  /* 0x00000010200c723c */ /* 0x042ff000000018ff */
[C---:B------:R-:W-:Y:S08]  /*72d0*/  HMMA.16816.F32 R16, R32.reuse, R18, RZ ;  /* 0x000000122010723c */ /* 0x040ff000000018ff */
[C---:B--2---:R-:W-:Y:S08]  /*72e0*/  HMMA.16816.F32 R20, R32.reuse, R24, RZ ;  /* 0x000000182014723c */ /* 0x044ff000000018ff */
[C---:B------:R-:W-:Y:S08]  /*72f0*/  HMMA.16816.F32 R24, R32.reuse, R26, RZ ;  /* 0x0000001a2018723c */ /* 0x040ff000000018ff */
[C---:B------:R-:W-:Y:S08]  /*7300*/  HMMA.16816.F32 R28, R32.reuse, R168, RZ ;  /* 0x000000a8201c723c */ /* 0x040ff000000018ff */
[----:B------:R-:W-:Y:S01]  /*7310*/  HMMA.16816.F32 R32, R32, R170, RZ ;  /* 0x000000aa2020723c */ /* 0x000fe200000018ff */
[----:B------:R-:W-:Y:S07]  /*7320*/  LDSM.16.M88.4 R168, [R224] ;  /* 0x00000000e0a8783b */ /* 0x000fee0000000200 */
[C---:B------:R-:W-:Y:S08]  /*7330*/  HMMA.16816.F32 R4, R172.reuse, R176, R4 ;  /* 0x000000b0ac04723c */ /* 0x040ff00000001804 */
[C---:B------:R-:W-:Y:S01]  /*7340*/  HMMA.16816.F32 R8, R172.reuse, R178, R8 ;  /* 0x000000b2ac08723c */ /* 0x040fe20000001808 */
[----:B------:R-:W1:Y:S07]  /*7350*/  LDSM.16.M88.4 R176, [R132] ;  /* 0x0000000084b0783b */ /* 0x000e6e0000000200 */
[C---:B------:R-:W-:Y:S08]  /*7360*/  HMMA.16816.F32 R12, R172.reuse, R180, R12 ;  /* 0x000000b4ac0c723c */ /* 0x040ff0000000180c */
[C---:B------:R-:W-:Y:S01]  /*7370*/  HMMA.16816.F32 R16, R172.reuse, R182, R16 ;  /* 0x000000b6ac10723c */ /* 0x040fe20000001810 */
[----:B------:R-:W2:Y:S07]  /*7380*/  LDSM.16.M88.4 R180, [R0] ;  /* 0x0000000000b4783b */ /* 0x000eae0000000200 */
[C---:B------:R-:W-:Y:S08]  /*7390*/  HMMA.16816.F32 R20, R172.reuse, R184, R20 ;  /* 0x000000b8ac14723c */ /* 0x040ff00000001814 */
[C---:B------:R-:W-:Y:S01]  /*73a0*/  HMMA.16816.F32 R24, R172.reuse, R186, R24 ;  /* 0x000000baac18723c */ /* 0x040fe20000001818 */
[----:B------:R-:W4:Y:S07]  /*73b0*/  LDSM.16.M88.4 R184, [R192] ;  /* 0x00000000c0b8783b */ /* 0x000f2e0000000200 */
[C---:B------:R-:W-:Y:S08]  /*73c0*/  HMMA.16816.F32 R28, R172.reuse, R188, R28 ;  /* 0x000000bcac1c723c */ /* 0x040ff0000000181c */
[----:B------:R-:W-:Y:S01]  /*73d0*/  HMMA.16816.F32 R32, R172, R190, R32 ;  /* 0x000000beac20723c */ /* 0x000fe20000001820 */
[----:B------:R-:W5:Y:S07]  /*73e0*/  LDSM.16.M88.4 R172, [R193] ;  /* 0x00000000c1ac783b */ /* 0x000f6e0000000200 */
[C---:B-1----:R-:W-:Y:S01]  /*73f0*/  HMMA.16816.F32 R4, R168.reuse, R176, R4 ;  /* 0x000000b0a804723c */ /* 0x042fe20000001804 */
[----:B------:R-:W-:Y:S07]  /*7400*/  LDSM.16.M88.4 R188, [R216+-0x5800] ;  /* 0xffa80000d8bc783b */ /* 0x000fee0000000200 */
[C---:B------:R-:W-:Y:S01]  /*7410*/  HMMA.16816.F32 R8, R168.reuse, R178, R8 ;  /* 0x000000b2a808723c */ /* 0x040fe20000001808 */
[----:B------:R-:W-:Y:S07]  /*7420*/  LDSM.16.M88.4 R176, [R223] ;  /* 0x00000000dfb0783b */ /* 0x000fee0000000200 */
[C---:B--2---:R-:W-:Y:S08]  /*7430*/  HMMA.16816.F32 R12, R168.reuse, R180, R12 ;  /* 0x000000b4a80c723c */ /* 0x044ff0000000180c */
[C---:B------:R-:W-:Y:S01]  /*7440*/  HMMA.16816.F32 R16, R168.reuse, R182, R16 ;  /* 0x000000b6a810723c */ /* 0x040fe20000001810 */
[----:B------:R-:W1:Y:S07]  /*7450*/  LDSM.16.M88.4 R180, [R216+-0x6000] ;  /* 0xffa00000d8b4783b */ /* 0x000e6e0000000200 */
[C---:B----4-:R-:W-:Y:S08]  /*7460*/  HMMA.16816.F32 R20, R168.reuse, R184, R20 ;  /* 0x000000b8a814723c */ /* 0x050ff00000001814 */
[C---:B------:R-:W-:Y:S01]  /*7470*/  HMMA.16816.F32 R24, R168.reuse, R186, R24 ;  /* 0x000000baa818723c */ /* 0x040fe20000001818 */
[----:B------:R-:W2:Y:S07]  /*7480*/  LDSM.16.M88.4 R184, [R216+-0x5000] ;  /* 0xffb00000d8b8783b */ /* 0x000eae0000000200 */
[C---:B-----5:R-:W-:Y:S08]  /*7490*/  HMMA.16816.F32 R28, R168.reuse, R172, R28 ;  /* 0x000000aca81c723c */ /* 0x060ff0000000181c */
[----:B------:R-:W-:Y:S01]  /*74a0*/  HMMA.16816.F32 R32, R168, R174, R32 ;  /* 0x000000aea820723c */ /* 0x000fe20000001820 */
[----:B------:R-:W4:Y:S07]  /*74b0*/  LDSM.16.M88.4 R168, [R216+-0x4800] ;  /* 0xffb80000d8a8783b */ /* 0x000f2e0000000200 */
[----:B------:R-:W-:Y:S01]  /*74c0*/  LDSM.16.M88.4 R172, [R221+0x4000] ;  /* 0x00400000ddac783b */ /* 0x000fe20000000200 */
[C---:B-1----:R-:W-:Y:S08]  /*74d0*/  HMMA.16816.F32 R4, R176.reuse, R180, R4 ;  /* 0x000000b4b004723c */ /* 0x042ff00000001804 */
[C---:B------:R-:W-:Y:S01]  /*74e0*/  HMMA.16816.F32 R8, R176.reuse, R182, R8 ;  /* 0x000000b6b008723c */ /* 0x040fe20000001808 */
[----:B------:R-:W1:Y:S07]  /*74f0*/  LDSM.16.M88.4 R180, [R135+0x2000] ;  /* 0x0020000087b4783b */ /* 0x000e6e0000000200 */
[C---:B------:R-:W-:Y:S08]  /*7500*/  HMMA.16816.F32 R12, R176.reuse, R188, R12 ;  /* 0x000000bcb00c723c */ /* 0x040ff0000000180c */
[C---:B------:R-:W-:Y:S01]  /*7510*/  HMMA.16816.F32 R16, R176.reuse, R190, R16 ;  /* 0x000000beb010723c */ /* 0x040fe20000001810 */
[----:B------:R-:W5:Y:S07]  /*7520*/  LDSM.16.M88.4 R188, [R135+0x2800] ;  /* 0x0028000087bc783b */ /* 0x000f6e0000000200 */
[C---:B--2---:R-:W-:Y:S08]  /*7530*/  HMMA.16816.F32 R20, R176.reuse, R184, R20 ;  /* 0x000000b8b014723c */ /* 0x044ff00000001814 */
[C---:B------:R-:W-:Y:S01]  /*7540*/  HMMA.16816.F32 R24, R176.reuse, R186, R24 ;  /* 0x000000bab018723c */ /* 0x040fe20000001818 */
[----:B------:R-:W2:Y:S07]  /*7550*/  LDSM.16.M88.4 R184, [R135+0x3000] ;  /* 0x0030000087b8783b */ /* 0x000eae0000000200 */
[C---:B----4-:R-:W-:Y:S08]  /*7560*/  HMMA.16816.F32 R28, R176.reuse, R168, R28 ;  /* 0x000000a8b01c723c */ /* 0x050ff0000000181c */
[----:B------:R-:W-:Y:S01]  /*7570*/  HMMA.16816.F32 R32, R176, R170, R32 ;  /* 0x000000aab020723c */ /* 0x000fe20000001820 */
[----:B------:R-:W4:Y:S07]  /*7580*/  LDSM.16.M88.4 R168, [R135+0x3800] ;  /* 0x0038000087a8783b */ /* 0x000f2e0000000200 */
[C---:B-1----:R-:W-:Y:S01]  /*7590*/  HMMA.16816.F32 R4, R172.reuse, R180, R4 ;  /* 0x000000b4ac04723c */ /* 0x042fe20000001804 */
[----:B------:R-:W-:Y:S07]  /*75a0*/  LDSM.16.M88.4 R176, [R222+0x4000] ;  /* 0x00400000deb0783b */ /* 0x000fee0000000200 */
[C---:B------:R-:W-:Y:S01]  /*75b0*/  HMMA.16816.F32 R8, R172.reuse, R182, R8 ;  /* 0x000000b6ac08723c */ /* 0x040fe20000001808 */
[----:B------:R-:W1:Y:S07]  /*75c0*/  LDSM.16.M88.4 R180, [R194] ;  /* 0x00000000c2b4783b */ /* 0x000e6e0000000200 */
[C---:B-----5:R-:W-:Y:S08]  /*75d0*/  HMMA.16816.F32 R12, R172.reuse, R188, R12 ;  /* 0x000000bcac0c723c */ /* 0x060ff0000000180c */
[C---:B------:R-:W-:Y:S01]  /*75e0*/  HMMA.16816.F32 R16, R172.reuse, R190, R16 ;  /* 0x000000beac10723c */ /* 0x040fe20000001810 */
[----:B------:R-:W5:Y:S07]  /*75f0*/  LDSM.16.M88.4 R188, [R195] ;  /* 0x00000000c3bc783b */ /* 0x000f6e0000000200 */
[C---:B--2---:R-:W-:Y:S01]  /*7600*/  HMMA.16816.F32 R20, R172.reuse, R184, R20 ;  /* 0x000000b8ac14723c */ /* 0x044fe20000001814 */
[----:B------:R-:W2:Y:S07]  /*7610*/  LDSM.16.M88.4 R192, [R196] ;  /* 0x00000000c4c0783b */ /* 0x000eae0000000200 */
[C---:B------:R-:W-:Y:S01]  /*7620*/  HMMA.16816.F32 R24, R172.reuse, R186, R24 ;  /* 0x000000baac18723c */ /* 0x040fe20000001818 */
[----:B------:R-:W2:Y:S07]  /*7630*/  LDSM.16.M88.4 R184, [R197] ;  /* 0x00000000c5b8783b */ /* 0x000eae0000000200 */
[C---:B----4-:R-:W-:Y:S08]  /*7640*/  HMMA.16816.F32 R28, R172.reuse, R168, R28 ;  /* 0x000000a8ac1c723c */ /* 0x050ff0000000181c */
[----:B------:R-:W-:Y:S01]  /*7650*/  HMMA.16816.F32 R32, R172, R170, R32 ;  /* 0x000000aaac20723c */ /* 0x000fe20000001820 */
[----:B------:R-:W-:Y:S07]  /*7660*/  LDSM.16.M88.4 R172, [R198] ;  /* 0x00000000c6ac783b */ /* 0x000fee0000000200 */
[C---:B-1----:R-:W-:Y:S01]  /*7670*/  HMMA.16816.F32 R4, R176.reuse, R180, R4 ;  /* 0x000000b4b004723c */ /* 0x042fe20000001804 */
[----:B------:R-:W1:Y:S07]  /*7680*/  LDSM.16.M88.4 R168, [R224+0x4000] ;  /* 0x00400000e0a8783b */ /* 0x000e6e0000000200 */
[C---:B------:R-:W-:Y:S01]  /*7690*/  HMMA.16816.F32 R8, R176.reuse, R182, R8 ;  /* 0x000000b6b008723c */ /* 0x040fe20000001808 */
[----:B------:R-:W4:Y:S07]  /*76a0*/  LDSM.16.M88.4 R196, [R199] ;  /* 0x00000000c7c4783b */ /* 0x000f2e0000000200 */
[C---:B-----5:R-:W-:Y:S01]  /*76b0*/  HMMA.16816.F32 R12, R176.reuse, R188, R12 ;  /* 0x000000bcb00c723c */ /* 0x060fe2000000180c */
[----:B------:R-:W5:Y:S07]  /*76c0*/  LDSM.16.M88.4 R180, [R200] ;  /* 0x00000000c8b4783b */ /* 0x000f6e0000000200 */
[C---:B------:R-:W-:Y:S01]  /*76d0*/  HMMA.16816.F32 R16, R176.reuse, R190, R16 ;  /* 0x000000beb010723c */ /* 0x040fe20000001810 */
[----:B------:R-:W-:Y:S07]  /*76e0*/  LDSM.16.M88.4 R188, [R216+-0x4000] ;  /* 0xffc00000d8bc783b */ /* 0x000fee0000000200 */
[C---:B--2---:R-:W-:Y:S08]  /*76f0*/  HMMA.16816.F32 R20, R176.reuse, R192, R20 ;  /* 0x000000c0b014723c */ /* 0x044ff00000001814 */
[C---:B------:R-:W-:Y:S01]  /*7700*/  HMMA.16816.F32 R24, R176.reuse, R194, R24 ;  /* 0x000000c2b018723c */ /* 0x040fe20000001818 */
[----:B------:R-:W-:Y:S07]  /*7710*/  LDSM.16.M88.4 R192, [R216+-0x3800] ;  /* 0xffc80000d8c0783b */ /* 0x000fee0000000200 */
[C---:B------:R-:W-:Y:S08]  /*7720*/  HMMA.16816.F32 R28, R176.reuse, R184, R28 ;  /* 0x000000b8b01c723c */ /* 0x040ff0000000181c */
[----:B------:R-:W-:Y:S01]  /*7730*/  HMMA.16816.F32 R32, R176, R186, R32 ;  /* 0x000000bab020723c */ /* 0x000fe20000001820 */
[----:B------:R-:W2:Y:S07]  /*7740*/  LDSM.16.M88.4 R176, [R201] ;  /* 0x00000000c9b0783b */ /* 0x000eae0000000200 */
[C---:B-1----:R-:W-:Y:S01]  /*7750*/  HMMA.16816.F32 R4, R168.reuse, R172, R4 ;  /* 0x000000aca804723c */ /* 0x042fe20000001804 */
[----:B------:R-:W1:Y:S07]  /*7760*/  LDSM.16.M88.4 R184, [R223+0x4000] ;  /* 0x00400000dfb8783b */ /* 0x000e6e0000000200 */
[C---:B------:R-:W-:Y:S01]  /*7770*/  HMMA.16816.F32 R8, R168.reuse, R174, R8 ;  /* 0x000000aea808723c */ /* 0x040fe20000001808 */
[----:B------:R-:W1:Y:S07]  /*7780*/  LDSM.16.M88.4 R172, [R216+-0x3000] ;  /* 0xffd00000d8ac783b */ /* 0x000e6e0000000200 */
[C---:B----4-:R-:W-:Y:S08]  /*7790*/  HMMA.16816.F32 R12, R168.reuse, R196, R12 ;  /* 0x000000c4a80c723c */ /* 0x050ff0000000180c */
[C---:B------:R-:W-:Y:S01]  /*77a0*/  HMMA.16816.F32 R16, R168.reuse, R198, R16 ;  /* 0x000000c6a810723c */ /* 0x040fe20000001810 */
[----:B------:R-:W4:Y:S07]  /*77b0*/  LDSM.16.M88.4 R196, [R216+-0x2800] ;  /* 0xffd80000d8c4783b */ /* 0x000f2e0000000200 */
[C---:B-----5:R-:W-:Y:S08]  /*77c0*/  HMMA.16816.F32 R20, R168.reuse, R180, R20 ;  /* 0x000000b4a814723c */ /* 0x060ff00000001814 */
[C---:B------:R-:W-:Y:S01]  /*77d0*/  HMMA.16816.F32 R24, R168.reuse, R182, R24 ;  /* 0x000000b6a818723c */ /* 0x040fe20000001818 */
[----:B------:R-:W-:Y:S07]  /*77e0*/  LDSM.16.M88.4 R180, [R135+0x4800] ;  /* 0x0048000087b4783b */ /* 0x000fee0000000200 */
[C---:B--2---:R-:W-:Y:S08]  /*77f0*/  HMMA.16816.F32 R28, R168.reuse, R176, R28 ;  /* 0x000000b0a81c723c */ /* 0x044ff0000000181c */
[----:B------:R-:W-:Y:S01]  /*7800*/  HMMA.16816.F32 R32, R168, R178, R32 ;  /* 0x000000b2a820723c */ /* 0x000fe20000001820 */
[----:B------:R-:W-:Y:S07]  /*7810*/  LDSM.16.M88.4 R168, [R221+0x8000] ;  /* 0x00800000dda8783b */ /* 0x000fee0000000200 */
[C---:B-1----:R-:W-:Y:S01]  /*7820*/  HMMA.16816.F32 R4, R184.reuse, R188, R4 ;  /* 0x000000bcb804723c */ /* 0x042fe20000001804 */
[----:B------:R-:W1:Y:S07]  /*7830*/  LDSM.16.M88.4 R176, [R135+0x4000] ;  /* 0x0040000087b0783b */ /* 0x000e6e0000000200 */
[C---:B------:R-:W-:Y:S01]  /*7840*/  HMMA.16816.F32 R8, R184.reuse, R190, R8 ;  /* 0x000000beb808723c */ /* 0x040fe20000001808 */
[----:B------:R-:W2:Y:S07]  /*7850*/  LDSM.16.M88.4 R188, [R135+0x5000] ;  /* 0x0050000087bc783b */ /* 0x000eae0000000200 */
[C---:B------:R-:W-:Y:S08]  /*7860*/  HMMA.16816.F32 R12, R184.reuse, R192, R12 ;  /* 0x000000c0b80c723c */ /* 0x040ff0000000180c */
[C---:B------:R-:W-:Y:S01]  /*7870*/  HMMA.16816.F32 R16, R184.reuse, R194, R16 ;  /* 0x000000c2b810723c */ /* 0x040fe20000001810 */
[----:B------:R-:W5:Y:S07]  /*7880*/  LDSM.16.M88.4 R192, [R135+0x5800] ;  /* 0x0058000087c0783b */ /* 0x000f6e0000000200 */
[C---:B------:R-:W-:Y:S08]  /*7890*/  HMMA.16816.F32 R20, R184.reuse, R172, R20 ;  /* 0x000000acb814723c */ /* 0x040ff00000001814 */
[C---:B------:R-:W-:Y:S01]  /*78a0*/  HMMA.16816.F32 R24, R184.reuse, R174, R24 ;  /* 0x000000aeb818723c */ /* 0x040fe20000001818 */
[----:B------:R-:W-:Y:S07]  /*78b0*/  LDSM.16.M88.4 R172, [R222+0x8000] ;  /* 0x00800000deac783b */ /* 0x000fee0000000200 */
[C---:B----4-:R-:W-:Y:S08]  /*78c0*/  HMMA.16816.F32 R28, R184.reuse, R196, R28 ;  /* 0x000000c4b81c723c */ /* 0x050ff0000000181c */
[----:B------:R-:W-:Y:S01]  /*78d0*/  HMMA.16816.F32 R32, R184, R198, R32 ;  /* 0x000000c6b820723c */ /* 0x000fe20000001820 */
[----:B------:R-:W4:Y:S07]  /*78e0*/  LDSM.16.M88.4 R184, [R202] ;  /* 0x00000000cab8783b */ /* 0x000f2e0000000200 */
[C---:B-1----:R-:W-:Y:S01]  /*78f0*/  HMMA.16816.F32 R4, R168.reuse, R176, R4 ;  /* 0x000000b0a804723c */ /* 0x042fe20000001804 */
[----:B------:R-:W1:Y:S07]  /*7900*/  LDSM.16.M88.4 R196, [R203] ;  /* 0x00000000cbc4783b */ /* 0x000e6e0000000200 */
[C---:B------:R-:W-:Y:S01]  /*7910*/  HMMA.16816.F32 R8, R168.reuse, R178, R8 ;  /* 0x000000b2a808723c */ /* 0x040fe20000001808 */
[----:B------:R-:W1:Y:S07]  /*7920*/  LDSM.16.M88.4 R200, [R204] ;  /* 0x00000000ccc8783b */ /* 0x000e6e0000000200 */
[C---:B------:R-:W-:Y:S01]  /*7930*/  HMMA.16816.F32 R12, R168.reuse, R180, R12 ;  /* 0x000000b4a80c723c */ /* 0x040fe2000000180c */
[----:B------:R-:W1:Y:S07]  /*7940*/  LDSM.16.M88.4 R176, [R205] ;  /* 0x00000000cdb0783b */ /* 0x000e6e0000000200 */
[C---:B------:R-:W-:Y:S01]  /*7950*/  HMMA.16816.F32 R16, R168.reuse, R182, R16 ;  /* 0x000000b6a810723c */ /* 0x040fe20000001810 */
[----:B------:R-:W-:Y:S07]  /*7960*/  LDSM.16.M88.4 R180, [R224+0x8000] ;  /* 0x00800000e0b4783b */ /* 0x000fee0000000200 */
[C---:B--2---:R-:W-:Y:S08]  /*7970*/  HMMA.16816.F32 R20, R168.reuse, R188, R20 ;  /* 0x000000bca814723c */ /* 0x044ff00000001814 */
[C---:B------:R-:W-:Y:S01]  /*7980*/  HMMA.16816.F32 R24, R168.reuse, R190, R24 ;  /* 0x000000bea818723c */ /* 0x040fe20000001818 */
[----:B------:R-:W2:Y:S07]  /*7990*/  LDSM.16.M88.4 R188, [R206] ;  /* 0x00000000cebc783b */ /* 0x000eae0000000200 */
[C---:B-----5:R-:W-:Y:S01]  /*79a0*/  HMMA.16816.F32 R28, R168.reuse, R192, R28 ;  /* 0x000000c0a81c723c */ /* 0x060fe2000000181c */
[----:B------:R-:W5:Y:S07]  /*79b0*/  LDSM.16.M88.4 R204, [R207] ;  /* 0x00000000cfcc783b */ /* 0x000f6e0000000200 */
[----:B------:R-:W-:Y:S01]  /*79c0*/  HMMA.16816.F32 R32, R168, R194, R32 ;  /* 0x000000c2a820723c */ /* 0x000fe20000001820 */
[----:B------:R-:W2:Y:S07]  /*79d0*/  LDSM.16.M88.4 R168, [R208] ;  /* 0x00000000d0a8783b */ /* 0x000eae0000000200 */
[C---:B----4-:R-:W-:Y:S01]  /*79e0*/  HMMA.16816.F32 R4, R172.reuse, R184, R4 ;  /* 0x000000b8ac04723c */ /* 0x050fe20000001804 */
[----:B------:R-:W-:Y:S07]  /*79f0*/  LDSM.16.M88.4 R192, [R223+0x8000] ;  /* 0x00800000dfc0783b */ /* 0x000fee0000000200 */
[C---:B------:R-:W-:Y:S01]  /*7a00*/  HMMA.16816.F32 R8, R172.reuse, R186, R8 ;  /* 0x000000baac08723c */ /* 0x040fe20000001808 */
[----:B------:R-:W4:Y:S07]  /*7a10*/  LDSM.16.M88.4 R184, [R209] ;  /* 0x00000000d1b8783b */ /* 0x000f2e0000000200 */
[C---:B-1----:R-:W-:Y:S08]  /*7a20*/  HMMA.16816.F32 R12, R172.reuse, R196, R12 ;  /* 0x000000c4ac0c723c */ /* 0x042ff0000000180c */
        /* <DEDUP_REMOVED lines=8> */
[C---:B--2---:R-:W-:Y:S01]  /*7ab0*/  HMMA.16816.F32 R4, R180.reuse, R188, R4 ;  /* 0x000000bcb404723c */ /* 0x044fe20000001804 */
[----:B------:R-:W2:Y:S07]  /*7ac0*/  LDSM.16.M88.4 R176, [R216+-0x800] ;  /* 0xfff80000d8b0783b */ /* 0x000eae0000000200 */
[C---:B------:R-:W-:Y:S01]  /*7ad0*/  HMMA.16816.F32 R8, R180.reuse, R190, R8 ;  /* 0x000000beb408723c */ /* 0x040fe20000001808 */
[----:B------:R-:W-:Y:S07]  /*7ae0*/  LDSM.16.M88.4 R188, [R221+0xc000] ;  /* 0x00c00000ddbc783b */ /* 0x000fee0000000200 */
[C---:B-----5:R-:W-:Y:S08]  /*7af0*/  HMMA.16816.F32 R12, R180.reuse, R204, R12 ;  /* 0x000000ccb40c723c */ /* 0x060ff0000000180c */
[C---:B------:R-:W-:Y:S01]  /*7b00*/  HMMA.16816.F32 R16, R180.reuse, R206, R16 ;  /* 0x000000ceb410723c */ /* 0x040fe20000001810 */
[----:B------:R-:W5:Y:S07]  /*7b10*/  LDSM.16.M88.4 R204, [R135+0x6000] ;  /* 0x0060000087cc783b */ /* 0x000f6e0000000200 */
[C---:B------:R-:W-:Y:S08]  /*7b20*/  HMMA.16816.F32 R20, R180.reuse, R168, R20 ;  /* 0x000000a8b414723c */ /* 0x040ff00000001814 */
[C---:B------:R-:W-:Y:S01]  /*7b30*/  HMMA.16816.F32 R24, R180.reuse, R170, R24 ;  /* 0x000000aab418723c */ /* 0x040fe20000001818 */
[----:B------:R-:W2:Y:S07]  /*7b40*/  LDSM.16.M88.4 R168, [R135+0x6800] ;  /* 0x0068000087a8783b */ /* 0x000eae0000000200 */
[C---:B----4-:R-:W-:Y:S08]  /*7b50*/  HMMA.16816.F32 R28, R180.reuse, R184, R28 ;  /* 0x000000b8b41c723c */ /* 0x050ff0000000181c */
[----:B------:R-:W-:Y:S01]  /*7b60*/  HMMA.16816.F32 R32, R180, R186, R32 ;  /* 0x000000bab420723c */ /* 0x000fe20000001820 */
[----:B------:R-:W4:Y:S07]  /*7b70*/  LDSM.16.M88.4 R180, [R135+0x7000] ;  /* 0x0070000087b4783b */ /* 0x000f2e0000000200 */
[C---:B-1----:R-:W-:Y:S01]  /*7b80*/  HMMA.16816.F32 R4, R192.reuse, R196, R4 ;  /* 0x000000c4c004723c */ /* 0x042fe20000001804 */
[----:B------:R-:W1:Y:S07]  /*7b90*/  LDSM.16.M88.4 R184, [R135+0x7800] ;  /* 0x0078000087b8783b */ /* 0x000e6e0000000200 */
[C---:B------:R-:W-:Y:S01]  /*7ba0*/  HMMA.16816.F32 R8, R192.reuse, R198, R8 ;  /* 0x000000c6c008723c */ /* 0x040fe20000001808 */
[----:B------:R-:W-:Y:S07]  /*7bb0*/  LDSM.16.M88.4 R196, [R222+0xc000] ;  /* 0x00c00000dec4783b */ /* 0x000fee0000000200 */
[C---:B------:R-:W-:Y:S08]  /*7bc0*/  HMMA.16816.F32 R12, R192.reuse, R200, R12 ;  /* 0x000000c8c00c723c */ /* 0x040ff0000000180c */
[C---:B------:R-:W-:Y:S01]  /*7bd0*/  HMMA.16816.F32 R16, R192.reuse, R202, R16 ;  /* 0x000000cac010723c */ /* 0x040fe20000001810 */
[----:B------:R-:W1:Y:S07]  /*7be0*/  LDSM.16.M88.4 R200, [R210] ;  /* 0x00000000d2c8783b */ /* 0x000e6e0000000200 */
[C---:B------:R-:W-:Y:S08]  /*7bf0*/  HMMA.16816.F32 R20, R192.reuse, R172, R20 ;  /* 0x000000acc014723c */ /* 0x040ff00000001814 */
[C---:B------:R-:W-:Y:S01]  /*7c00*/  HMMA.16816.F32 R24, R192.reuse, R174, R24 ;  /* 0x000000aec018723c */ /* 0x040fe20000001818 */
[----:B------:R-:W1:Y:S07]  /*7c10*/  LDSM.16.M88.4 R172, [R211] ;  /* 0x00000000d3ac783b */ /* 0x000e6e0000000200 */
[C---:B--2---:R-:W-:Y:S01]  /*7c20*/  HMMA.16816.F32 R28, R192.reuse, R176, R28 ;  /* 0x000000b0c01c723c */ /* 0x044fe2000000181c */
[----:B------:R-:W-:Y:S07]  /*7c30*/  LDSM.16.M88.4 R208, [R214] ;  /* 0x00000000d6d0783b */ /* 0x000fee0000000200 */
[----:B------:R-:W-:Y:S01]  /*7c40*/  HMMA.16816.F32 R32, R192, R178, R32 ;  /* 0x000000b2c020723c */ /* 0x000fe20000001820 */
[----:B------:R-:W2:Y:S07]  /*7c50*/  LDSM.16.M88.4 R176, [R212] ;  /* 0x00000000d4b0783b */ /* 0x000eae0000000200 */
[C---:B-----5:R-:W-:Y:S01]  /*7c60*/  HMMA.16816.F32 R4, R188.reuse, R204, R4 ;  /* 0x000000ccbc04723c */ /* 0x060fe20000001804 */
[----:B------:R-:W5:Y:S07]  /*7c70*/  LDSM.16.M88.4 R192, [R213] ;  /* 0x00000000d5c0783b */ /* 0x000f6e0000000200 */
[C---:B------:R-:W-:Y:S01]  /*7c80*/  HMMA.16816.F32 R8, R188.reuse, R206, R8 ;  /* 0x000000cebc08723c */ /* 0x040fe20000001808 */
[----:B------:R-:W2:Y:S07]  /*7c90*/  LDSM.16.M88.4 R204, [R224+0xc000] ;  /* 0x00c00000e0cc783b */ /* 0x000eae0000000200 */
[C---:B------:R-:W-:Y:S08]  /*7ca0*/  HMMA.16816.F32 R12, R188.reuse, R168, R12 ;  /* 0x000000a8bc0c723c */ /* 0x040ff0000000180c */
[C---:B------:R-:W-:Y:S01]  /*7cb0*/  HMMA.16816.F32 R16, R188.reuse, R170, R16 ;  /* 0x000000aabc10723c */ /* 0x040fe20000001810 */
[----:B------:R-:W2:Y:S07]  /*7cc0*/  LDSM.16.M88.4 R168, [R215] ;  /* 0x00000000d7a8783b */ /* 0x000eae0000000200 */
[C---:B----4-:R-:W-:Y:S01]  /*7cd0*/  HMMA.16816.F32 R20, R188.reuse, R180, R20 ;  /* 0x000000b4bc14723c */ /* 0x050fe20000001814 */
[----:B------:R-:W-:Y:S07]  /*7ce0*/  LDSM.16.M88.4 R212, [R216] ;  /* 0x00000000d8d4783b */ /* 0x000fee0000000200 */
[C---:B------:R-:W-:Y:S01]  /*7cf0*/  HMMA.16816.F32 R24, R188.reuse, R182, R24 ;  /* 0x000000b6bc18723c */ /* 0x040fe20000001818 */
[----:B------:R-:W4:Y:S07]  /*7d00*/  LDSM.16.M88.4 R180, [R225] ;  /* 0x00000000e1b4783b */ /* 0x000f2e0000000200 */
[C---:B-1----:R-:W-:Y:S08]  /*7d10*/  HMMA.16816.F32 R28, R188.reuse, R184, R28 ;  /* 0x000000b8bc1c723c */ /* 0x042ff0000000181c */
[----:B------:R-:W-:Y:S01]  /*7d20*/  HMMA.16816.F32 R32, R188, R186, R32 ;  /* 0x000000babc20723c */ /* 0x000fe20000001820 */
[----:B------:R-:W1:Y:S07]  /*7d30*/  LDSM.16.M88.4 R184, [R226] ;  /* 0x00000000e2b8783b */ /* 0x000e6e0000000200 */
[C---:B------:R-:W-:Y:S01]  /*7d40*/  HMMA.16816.F32 R4, R196.reuse, R200, R4 ;  /* 0x000000c8c404723c */ /* 0x040fe20000001804 */
[----:B------:R-:W1:Y:S07]  /*7d50*/  LDSM.16.M88.4 R188, [R223+0xc000] ;  /* 0x00c00000dfbc783b */ /* 0x000e6e0000000200 */
[C---:B------:R-:W-:Y:S08]  /*7d60*/  HMMA.16816.F32 R8, R196.reuse, R202, R8 ;  /* 0x000000cac408723c */ /* 0x040ff00000001808 */
[C---:B------:R-:W-:Y:S08]  /*7d70*/  HMMA.16816.F32 R12, R196.reuse, R172, R12 ;  /* 0x000000acc40c723c */ /* 0x040ff0000000180c */
[C---:B------:R-:W-:Y:S08]  /*7d80*/  HMMA.16816.F32 R16, R196.reuse, R174, R16 ;  /* 0x000000aec410723c */ /* 0x040ff00000001810 */
[C---:B--2---:R-:W-:Y:S08]  /*7d90*/  HMMA.16816.F32 R20, R196.reuse, R176, R20 ;  /* 0x000000b0c414723c */ /* 0x044ff00000001814 */
[C---:B------:R-:W-:Y:S08]  /*7da0*/  HMMA.16816.F32 R24, R196.reuse, R178, R24 ;  /* 0x000000b2c418723c */ /* 0x040ff00000001818 */
[C---:B-----5:R-:W-:Y:S08]  /*7db0*/  HMMA.16816.F32 R28, R196.reuse, R192, R28 ;  /* 0x000000c0c41c723c */ /* 0x060ff0000000181c */
[----:B------:R-:W-:Y:S08]  /*7dc0*/  HMMA.16816.F32 R32, R196, R194, R32 ;  /* 0x000000c2c420723c */ /* 0x000ff00000001820 */
[C---:B------:R-:W-:Y:S08]  /*7dd0*/  HMMA.16816.F32 R4, R204.reuse, R208, R4 ;  /* 0x000000d0cc04723c */ /* 0x040ff00000001804 */
[C---:B------:R-:W-:Y:S08]  /*7de0*/  HMMA.16816.F32 R8, R204.reuse, R210, R8 ;  /* 0x000000d2cc08723c */ /* 0x040ff00000001808 */
[C---:B------:R-:W-:Y:S08]  /*7df0*/  HMMA.16816.F32 R12, R204.reuse, R168, R12 ;  /* 0x000000a8cc0c723c */ /* 0x040ff0000000180c */
[C---:B------:R-:W-:Y:S01]  /*7e00*/  HMMA.16816.F32 R16, R204.reuse, R170, R16 ;  /* 0x000000aacc10723c */ /* 0x040fe20000001810 */
[----:B------:R-:W2:Y:S07]  /*7e10*/  LDSM.16.M88.4 R168, [R216+0x800] ;  /* 0x00080000d8a8783b */ /* 0x000eae0000000200 */
[C---:B----4-:R-:W-:Y:S08]  /*7e20*/  HMMA.16816.F32 R20, R204.reuse, R180, R20 ;  /* 0x000000b4cc14723c */ /* 0x050ff00000001814 */
[C---:B------:R-:W-:Y:S08]  /*7e30*/  HMMA.16816.F32 R24, R204.reuse, R182, R24 ;  /* 0x000000b6cc18723c */ /* 0x040ff00000001818 */
[C---:B-1----:R-:W-:Y:S08]  /*7e40*/  HMMA.16816.F32 R28, R204.reuse, R184, R28 ;  /* 0x000000b8cc1c723c */ /* 0x042ff0000000181c */
[----:B------:R-:W-:Y:S08]  /*7e50*/  HMMA.16816.F32 R32, R204, R186, R32 ;  /* 0x000000bacc20723c */ /* 0x000ff00000001820 */
[C---:B------:R-:W-:Y:S08]  /*7e60*/  HMMA.16816.F32 R4, R188.reuse, R212, R4 ;  /* 0x000000d4bc04723c */ /* 0x040ff00000001804 */
[C---:B------:R-:W-:Y:S08]  /*7e70*/  HMMA.16816.F32 R8, R188.reuse, R214, R8 ;  /* 0x000000d6bc08723c */ /* 0x040ff00000001808 */
[C---:B--2---:R-:W-:Y:S08]  /*7e80*/  HMMA.16816.F32 R12, R188.reuse, R168, R12 ;  /* 0x000000a8bc0c723c */ /* 0x044ff0000000180c */
[----:B------:R-:W-:Y:S01]  /*7e90*/  FMUL.FTZ R0, R4, c[0x0][0x320] ;  /* 0x0000c80004007a20 */ /* 0x000fe20000410000 */
[C---:B------:R-:W-:Y:S03]  /*7ea0*/  HMMA.16816.F32 R16, R188.reuse, R170, R16 ;  /* 0x000000aabc10723c */ /* 0x040fe60000001810 */
[----:B------:R1:W2:Y:S04]  /*7eb0*/  MUFU.TANH R181, R0 ;  /* 0x0000000000b57308 */ /* 0x0002a80000002400 */
[----:B------:R-:W-:Y:S02]  /*7ec0*/  FMUL.FTZ R10, R10, c[0x0][0x320] ;  /* 0x0000c8000a0a7a20 */ /* 0x000fe40000410000 */
[----:B---3--:R-:W-:Y:S04]  /*7ed0*/  FMUL.FTZ R3, R11, c[0x0][0x320] ;  /* 0x0000c8000b037a20 */ /* 0x008fe80000410000 */
[----:B------:R-:W3:Y:S02]  /*7ee0*/  MUFU.TANH R185, R10 ;  /* 0x0000000a00b97308 */ /* 0x000ee40000002400 */
[----:B------:R-:W-:Y:S08]  /*7ef0*/  FMUL.FTZ R2, R12, c[0x0][0x320] ;  /* 0x0000c8000c027a20 */ /* 0x000ff00000410000 */
[----:B------:R-:W4:Y:S01]  /*7f00*/  MUFU.TANH R177, R2 ;  /* 0x0000000200b17308 */ /* 0x000f220000002400 */
[----:B-1----:R-:W-:Y:S09]  /*7f10*/  FMUL.FTZ R0, R5, c[0x0][0x320] ;  /* 0x0000c80005007a20 */ /* 0x002ff20000410000 */
[----:B------:R1:W1:Y:S10]  /*7f20*/  MUFU.TANH R184, R0 ;  /* 0x0000000000b87308 */ /* 0x0002740000002400 */
[----:B------:R5:W2:Y:S01]  /*7f30*/  MUFU.TANH R183, R3 ;  /* 0x0000000300b77308 */ /* 0x000aa20000002400 */
[----:B-1----:R-:W-:Y:S09]  /*7f40*/  FMUL.FTZ R0, R6, c[0x0][0x320] ;  /* 0x0000c80006007a20 */ /* 0x002ff20000410000 */
[----:B------:R1:W1:Y:S01]  /*7f50*/  MUFU.TANH R186, R0 ;  /* 0x0000000000ba7308 */ /* 0x0002620000002400 */
[----:B-----5:R-:W-:Y:S09]  /*7f60*/  FMUL.FTZ R3, R19, c[0x0][0x320] ;  /* 0x0000c80013037a20 */ /* 0x020ff20000410000 */
[----:B------:R-:W2:Y:S01]  /*7f70*/  MUFU.TANH R173, R3 ;  /* 0x0000000300ad7308 */ /* 0x000ea20000002400 */
[----:B-1----:R-:W-:Y:S02]  /*7f80*/  FMUL.FTZ R0, R7, c[0x0][0x320] ;  /* 0x0000c80007007a20 */ /* 0x002fe40000410000 */
[----:B------:R-:W1:Y:S07]  /*7f90*/  LDSM.16.M88.4 R4, [R216+0x1000] ;  /* 0x00100000d804783b */ /* 0x000e6e0000000200 */
[----:B------:R5:W1:Y:S02]  /*7fa0*/  MUFU.TANH R187, R0 ;  /* 0x0000000000bb7308 */ /* 0x000a640000002400 */
[----:B-----5:R-:W-:Y:S08]  /*7fb0*/  FMUL.FTZ R0, R8, c[0x0][0x320] ;  /* 0x0000c80008007a20 */ /* 0x020ff00000410000 */
[----:B------:R5:W2:Y:S01]  /*7fc0*/  MUFU.TANH R182, R0 ;  /* 0x0000000000b67308 */ /* 0x000aa20000002400 */
[C---:B-1----:R-:W-:Y:S07]  /*7fd0*/  HMMA.16816.F32 R20, R188.reuse, R4, R20 ;  /* 0x00000004bc14723c */ /* 0x042fee0000001814 */
[----:B------:R-:W-:Y:S01]  /*7fe0*/  FMUL.FTZ R4, R18, c[0x0][0x320] ;  /* 0x0000c80012047a20 */ /* 0x000fe20000410000 */
[C---:B------:R-:W-:Y:S03]  /*7ff0*/  HMMA.16816.F32 R24, R188.reuse, R6, R24 ;  /* 0x00000006bc18723c */ /* 0x040fe60000001818 */
[----:B------:R-:W1:Y:S01]  /*8000*/  MUFU.TANH R174, R4 ;  /* 0x0000000400ae7308 */ /* 0x000e620000002400 */
[----:B-----5:R-:W-:Y:S02]  /*8010*/  FMUL.FTZ R0, R9, c[0x0][0x320] ;  /* 0x0000c80009007a20 */ /* 0x020fe40000410000 */
[----:B------:R-:W5:Y:S02]  /*8020*/  LDSM.16.M88.4 R8, [R216+0x1800] ;  /* 0x00180000d808783b */ /* 0x000f640000000200 */
[----:B------:R-:W-:Y:S05]  /*8030*/  DEPBAR.LE SB0, 0x0 ;  /* 0x000080000000791a */ /* 0x000fea0000000000 */
[----:B------:R1:W1:Y:S01]  /*8040*/  MUFU.TANH R180, R0 ;  /* 0x0000000000b47308 */ /* 0x0002620000002400 */
[----:B------:R-:W-:Y:S02]  /*8050*/  BAR.SYNC.DEFER_BLOCKING 0x0 ;  /* 0x0000000000007b1d */ /* 0x000fe40000010000 */
[----:B------:R-:W-:Y:S07]  /*8060*/  FMUL.FTZ R2, R21, c[0x0][0x320] ;  /* 0x0000c80015027a20 */ /* 0x000fee0000410000 */
[----:B------:R-:W2:Y:S01]  /*8070*/  MUFU.TANH R168, R2 ;  /* 0x0000000200a87308 */ /* 0x000ea20000002400 */
[----:B-1----:R-:W-:Y:S09]  /*8080*/  FMUL.FTZ R0, R13, c[0x0][0x320] ;  /* 0x0000c8000d007a20 */ /* 0x002ff20000410000 */
[----:B------:R1:W1:Y:S01]  /*8090*/  MUFU.TANH R176, R0 ;  /* 0x0000000000b07308 */ /* 0x0002620000002400 */
[C---:B-----5:R-:W-:Y:S08]  /*80a0*/  HMMA.16816.F32 R28, R188.reuse, R8, R28 ;  /* 0x00000008bc1c723c */ /* 0x060ff0000000181c */
[----:B------:R-:W-:Y:S04]  /*80b0*/  HMMA.16816.F32 R32, R188, R10, R32 ;  /* 0x0000000abc20723c */ /* 0x000fe80000001820 */
[----:B-1----:R-:W-:Y:S04]  /*80c0*/  FMUL.FTZ R0, R14, c[0x0][0x320] ;  /* 0x0000c8000e007a20 */ /* 0x002fe80000410000 */
[----:B------:R1:W1:Y:S04]  /*80d0*/  MUFU.TANH R179, R0 ;  /* 0x0000000000b37308 */ /* 0x0002680000002400 */
[----:B-1----:R-:W-:Y:S06]  /*80e0*/  FMUL.FTZ R0, R15, c[0x0][0x320] ;  /* 0x0000c8000f007a20 */ /* 0x002fec0000410000 */
        /* <DEDUP_REMOVED lines=37> */
[----:B------:R-:W-:Y:S01]  /*8340*/  SHF.R.S32.HI R230, RZ, 0x1f, R239 ;  /* 0x0000001fffe67819 */ /* 0x000fe200000114ef */
[----:B------:R-:W-:Y:S01]  /*8350*/  IMAD R2, R233, 0x40, R242 ;  /* 0x00000040e9027824 */ /* 0x000fe200078e02f2 */
[----:B------:R-:W-:Y:S01]  /*8360*/  SHF.R.S32.HI R132, RZ, 0x1f, R238 ;  /* 0x0000001fff847819 */ /* 0x000fe200000114ee */
[----:B------:R-:W-:Y:S01]  /*8370*/  IMAD.MOV.U32 R228, RZ, RZ, RZ ;  /* 0x000000ffffe47224 */ /* 0x000fe200078e00ff */
[----:B------:R-:W-:Y:S01]  /*8380*/  ISETP.NE.AND P0, PT, R0, c[0x0][0x2b8], PT ;  /* 0x0000ae0000007a0c */ /* 0x000fe20003f05270 */
[----:B------:R-:W-:Y:S01]  /*8390*/  IMAD R0, R236, 0x20, R241 ;  /* 0x00000020ec007824 */ /* 0x000fe200078e02f1 */
[C---:B------:R-:W-:Y:S01]  /*83a0*/  SHF.L.U64.HI R12, R239.reuse, 0x1, R230 ;  /* 0x00000001ef0c7819 */ /* 0x040fe200000102e6 */
[----:B------:R-:W-:Y:S01]  /*83b0*/  IMAD.SHL.U32 R28, R239, 0x2, RZ ;  /* 0x00000002ef1c7824 */ /* 0x000fe200078e00ff */
[----:B------:R-:W-:Y:S01]  /*83c0*/  SHF.R.S32.HI R230, RZ, 0x1f, R237 ;  /* 0x0000001fffe67819 */ /* 0x000fe200000114ed */
[C---:B------:R-:W-:Y:S01]  /*83d0*/  IMAD.SHL.U32 R27, R237.reuse, 0x2, RZ ;  /* 0x00000002ed1b7824 */ /* 0x040fe200078e00ff */
[----:B------:R-:W-:Y:S01]  /*83e0*/  IADD3 R2, R2, -0x40, R0 ;  /* 0xffffffc002027810 */ /* 0x000fe20007ffe000 */
[----:B------:R-:W-:Y:S01]  /*83f0*/  IMAD.SHL.U32 R26, R238, 0x2, RZ ;  /* 0x00000002ee1a7824 */ /* 0x000fe200078e00ff */
[----:B------:R-:W-:Y:S01]  /*8400*/  SHF.L.U64.HI R11, R237, 0x1, R230 ;  /* 0x00000001ed0b7819 */ /* 0x000fe200000102e6 */
[----:B------:R-:W-:Y:S01]  /*8410*/  IMAD.SHL.U32 R25, R232, 0x2, RZ ;  /* 0x00000002e8197824 */ /* 0x000fe200078e00ff */
[----:B------:R-:W-:Y:S01]  /*8420*/  SHF.R.S32.HI R230, RZ, 0x1f, R232 ;  /* 0x0000001fffe67819 */ /* 0x000fe200000114e8 */
[----:B------:R-:W-:Y:S01]  /*8430*/  IMAD.MOV.U32 R0, RZ, RZ, R2 ;  /* 0x000000ffff007224 */ /* 0x000fe200078e0002 */
[----:B------:R-:W-:Y:S01]  /*8440*/  SHF.L.U64.HI R10, R238, 0x1, R132 ;  /* 0x00000001ee0a7819 */ /* 0x000fe20000010284 */
[----:B------:R-:W-:Y:S01]  /*8450*/  @P0 IMAD.HI.U32 R3, R2, c[0x0][0x2bc], RZ ;  /* 0x0000af0002030a27 */ /* 0x000fe200078e00ff */
[----:B------:R-:W-:Y:S04]  /*8460*/  SHF.L.U64.HI R9, R232, 0x1, R230 ;  /* 0x00000001e8097819 */ /* 0x000fe800000102e6 */
[----:B------:R-:W-:Y:S04]  /*8470*/  @P0 SHF.R.U32.HI R0, RZ, c[0x0][0x2c0], R3 ;  /* 0x0000b000ff000a19 */ /* 0x000fe80000011603 */
[C---:B------:R-:W-:Y:S04]  /*8480*/  @!P6 IADD3 R3, P0, R0.reuse, R246, RZ ;  /* 0x000000f60003e210 */ /* 0x040fe80007f1e0ff */
[----:B------:R-:W-:Y:S01]  /*8490*/  @!P6 LEA.HI.X.SX32 R5, R0, R250, 0x1, P0 ;  /* 0x000000fa0005e211 */ /* 0x000fe200000f0eff */
[----:B------:R-:W-:Y:S01]  /*84a0*/  IMAD.MOV R0, RZ, RZ, -R0 ;  /* 0x000000ffff007224 */ /* 0x000fe200078e0a00 */
[C---:B------:R-:W-:Y:S03]  /*84b0*/  @!P6 LEA R4, P0, R3.reuse, c[0x0][0x2a0], 0x2 ;  /* 0x0000a8000304ea11 */ /* 0x040fe600078010ff */
[----:B------:R-:W-:Y:S01]  /*84c0*/  IMAD R231, R0, c[0x0][0x2b8], R2 ;  /* 0x0000ae0000e77a24 */ /* 0x000fe200078e0202 */
[----:B------:R-:W-:Y:S03]  /*84d0*/  @!P6 LEA.HI.X R5, R3, c[0x0][0x2a4], R5, 0x2, P0 ;  /* 0x0000a9000305ea11 */ /* 0x000fe600000f1405 */
[C---:B------:R-:W-:Y:S01]  /*84e0*/  IMAD.WIDE.U32 R2, R231.reuse, c[0x0][0x1e0], RZ ;  /* 0x00007800e7027a25 */ /* 0x040fe200078e00ff */
[----:B------:R-:W-:Y:S01]  /*84f0*/  SHF.R.S32.HI R0, RZ, 0x1f, R231 ;  /* 0x0000001fff007819 */ /* 0x000fe200000114e7 */
[----:B------:R-:W2:Y:S04]  /*8500*/  @!P6 LDG.E R228, [R4.64] ;  /* 0x0000000604e4e981 */ /* 0x000ea8000c1e1900 */
[----:B------:R-:W-:Y:S04]  /*8510*/  IMAD R0, R0, c[0x0][0x1e0], RZ ;  /* 0x0000780000007a24 */ /* 0x000fe800078e02ff */
[----:B------:R-:W-:Y:S04]  /*8520*/  IMAD R0, R231, c[0x0][0x1e4], R0 ;  /* 0x00007900e7007a24 */ /* 0x000fe800078e0200 */
        /* <DEDUP_REMOVED lines=11> */
.L_x_1668:
[----:B------:R-:W-:-:S05]  /*85e0*/  BRA.DIV ~URZ, `(.L_x_1591) ;  /* 0x000088027f007947 */ /* 0x000fca000b800000 */
[----:B------:R-:W3:Y:S01]  /*85f0*/  SHFL.IDX PT, R0, R8, RZ, 0x181f ;  /* 0x00181fff08007589 */ /* 0x000ee200000e0000 */
[C---:B------:R-:W-:Y:S04]  /*8600*/  IADD3 R2, -R227.reuse, 0x10, RZ ;  /* 0x00000010e3027810 */ /* 0x040fe80007ffe1ff */
[----:B------:R-:W-:Y:S04]  /*8610*/  LOP3.LUT R2, R2, 0xf, RZ, 0xc0, !PT ;  /* 0x0000000f02027812 */ /* 0x000fe800078ec0ff */
[----:B---3--:R-:W-:Y:S04]  /*8620*/  IADD3 R2, P1, P0, R2, R0, R25 ;  /* 0x0000000002027210 */ /* 0x008fe8000783e019 */
[----:B--2---:R-:W-:Y:S02]  /*8630*/  IADD3.X R3, RZ, R4, R9, P1, P0 ;  /* 0x00000004ff037210 */ /* 0x004fe40000fe0409 */
[----:B------:R-:W-:Y:S11]  /*8640*/  ISETP.NE.U32.AND P0, PT, R227, RZ, PT ;  /* 0x000000ffe300720c */ /* 0x000ff60003f05070 */
[----:B------:R-:W-:Y:S02]  /*8650*/  @!UPT UIADD3 URZ, URZ, URZ, URZ ;  /* 0x0000003f3f3ff290 */ /* 0x000fe4000fffe03f */
[----:B------:R-:W-:Y:S01]  /*8660*/  @!PT LDS RZ, [RZ] ;  /* 0x00000000fffff984 */ /* 0x000fe20000000800 */
[----:B------:R-:W-:Y:S01]  /*8670*/  @!PT LDS RZ, [RZ] ;  /* 0x00000000fffff984 */ /* 0x000fe20000000800 */
[----:B------:R2:W-:Y:S02]  /*8680*/  LDGSTS.E.BYPASS.LTC128B.128.ZFILL [R229+0x8100], [R2.64], P0 ;  /* 0x0810000002e57fae */ /* 0x0005e40008141d46 */
[----:B--2---:R-:W-:Y:S05]  /*8690*/  IADD3 R2, P0, R0, R26, RZ ;  /* 0x0000001a00027210 */ /* 0x004fea0007f1e0ff */
[----:B------:R-:W-:Y:S01]  /*86a0*/  IMAD.X R3, R4, 0x1, R10, P0 ;  /* 0x0000000104037824 */ /* 0x000fe200000e060a */
[----:B------:R-:W-:Y:S04]  /*86b0*/  IADD3 R6, P0, R0, R27, RZ ;  /* 0x0000001b00067210 */ /* 0x000fe80007f1e0ff */
[----:B------:R2:W-:Y:S01]  /*86c0*/  LDGSTS.E.BYPASS.LTC128B.128 [R229+0xa100], [R2.64], !P3 ;  /* 0x0a10000002e57fae */ /* 0x0005e2000d901d46 */
[----:B------:R-:W-:Y:S05]  /*86d0*/  IMAD.X R7, R4, 0x1, R11, P0 ;  /* 0x0000000104077824 */ /* 0x000fea00000e060b */
[----:B------:R3:W-:Y:S01]  /*86e0*/  LDGSTS.E.BYPASS.LTC128B.128 [R229+0xc100], [R6.64], !P4 ;  /* 0x0c10000006e57fae */ /* 0x0007e2000e101d46 */
[----:B--2---:R-:W-:Y:S03]  /*86f0*/  IADD3 R2, P0, R0, R28, RZ ;  /* 0x0000001c00027210 */ /* 0x004fe60007f1e0ff */
[----:B------:R3:W2:Y:S02]  /*8700*/  SHFL.IDX PT, R0, R8, 0x1, 0x181f ;  /* 0x00381f0008007f89 */ /* 0x0006a400000e0000 */
[----:B------:R-:W-:Y:S02]  /*8710*/  IMAD.X R3, R4, 0x1, R12, P0 ;  /* 0x0000000104037824 */ /* 0x000fe400000e060c */
[----:B------:R3:W4:Y:S04]  /*8720*/  SHFL.IDX PT, R4, R5, 0x1, 0x181f ;  /* 0x00381f0005047f89 */ /* 0x00072800000e0000 */
[----:B------:R3:W-:Y:S02]  /*8730*/  LDGSTS.E.BYPASS.LTC128B.128 [R229+0xe100], [R2.64], !P5 ;  /* 0x0e10000002e57fae */ /* 0x0007e4000e901d46 */
.L_x_1669:
[C---:B---3--:R-:W-:Y:S02]  /*8740*/  IADD3 R2, -R227.reuse, 0x10, RZ ;  /* 0x00000010e3027810 */ /* 0x048fe40007ffe1ff */
[----:B------:R-:W-:Y:S02]  /*8750*/  ISETP.NE.U32.AND P0, PT, R227, RZ, PT ;  /* 0x000000ffe300720c */ /* 0x000fe40003f05070 */
[----:B------:R-:W-:Y:S04]  /*8760*/  LOP3.LUT R2, R2, 0xf, RZ, 0xc0, !PT ;  /* 0x0000000f02027812 */ /* 0x000fe800078ec0ff */
[----:B--2---:R-:W-:Y:S04]  /*8770*/  IADD3 R2, P2, P1, R2, R0, R25 ;  /* 0x0000000002027210 */ /* 0x004fe8000795e019 */
[----:B----4-:R-:W-:Y:S02]  /*8780*/  IADD3.X R3, RZ, R4, R9, P2, P1 ;  /* 0x00000004ff037210 */ /* 0x010fe400017e2409 */
[C---:B------:R-:W-:Y:S03]  /*8790*/  IADD3 R6, P1, R0.reuse, R27, RZ ;  /* 0x0000001b00067210 */ /* 0x040fe60007f3e0ff */
[----:B------:R-:W-:Y:S01]  /*87a0*/  @!PT LDS RZ, [RZ] ;  /* 0x00000000fffff984 */ /* 0x000fe20000000800 */
[----:B------:R-:W-:Y:S01]  /*87b0*/  @!PT LDS RZ, [RZ] ;  /* 0x00000000fffff984 */ /* 0x000fe20000000800 */
[----:B------:R-:W-:Y:S01]  /*87c0*/  @!PT LDS RZ, [RZ] ;  /* 0x00000000fffff984 */ /* 0x000fe20000000800 */
[----:B------:R2:W-:Y:S01]  /*87d0*/  LDGSTS.E.BYPASS.LTC128B.128.ZFILL [R229+0x9100], [R2.64], P0 ;  /* 0x0910000002e57fae */ /* 0x0005e20008141d46 */
[----:B------:R-:W-:Y:S01]  /*87e0*/  IADD3 R8, P0, R0, R26, RZ ;  /* 0x0000001a00087210 */ /* 0x000fe20007f1e0ff */
[C---:B------:R-:W-:Y:S04]  /*87f0*/  IMAD.X R7, R4.reuse, 0x1, R11, P1 ;  /* 0x0000000104077824 */ /* 0x040fe800008e060b */
[----:B------:R-:W-:Y:S05]  /*8800*/  IMAD.X R9, R4, 0x1, R10, P0 ;  /* 0x0000000104097824 */ /* 0x000fea00000e060a */
[----:B------:R3:W-:Y:S04]  /*8810*/  LDGSTS.E.BYPASS.LTC128B.128 [R229+0xb100], [R8.64], !P3 ;  /* 0x0b10000008e57fae */ /* 0x0007e8000d901d46 */
[----:B------:R3:W-:Y:S01]  /*8820*/  LDGSTS.E.BYPASS.LTC128B.128 [R229+0xd100], [R6.64], !P4 ;  /* 0x0d10000006e57fae */ /* 0x0007e2000e101d46 */
[----:B--2---:R-:W-:Y:S05]  /*8830*/  IADD3 R2, P0, R0, R28, RZ ;  /* 0x0000001c00027210 */ /* 0x004fea0007f1e0ff */
[----:B------:R-:W-:Y:S05]  /*8840*/  IMAD.X R3, R4, 0x1, R12, P0 ;  /* 0x0000000104037824 */ /* 0x000fea00000e060c */
[----:B------:R3:W-:Y:S03]  /*8850*/  LDGSTS.E.BYPASS.LTC128B.128 [R229+0xf100], [R2.64], !P5 ;  /* 0x0f10000002e57fae */ /* 0x0007e6000e901d46 */
.L_x_1589:
[----:B--234-:R-:W-:Y:S05]  /*8860*/  BSYNC B0 ;  /* 0x0000000000007941 */ /* 0x01cfea0003800000 */
.L_x_1588:
        /* <DEDUP_REMOVED lines=41> */
.L_x_1670:
[----:B--2---:R-:W-:Y:S01]  /*8b00*/  FMNMX.FTZ R3, R0, R4, !PT ;  /* 0x0000000400037209 */ /* 0x004fe20007810000 */
[C---:B------:R-:W-:Y:S01]  /*8b10*/  FADD.FTZ R0, -R132.reuse, R133 ;  /* 0x0000008584007221 */ /* 0x040fe20000010100 */
[----:B------:R-:W-:Y:S01]  /*8b20*/  WARPSYNC 0xffffffff ;  /* 0xffffffff00007948 */ /* 0x000fe20003800000 */
[----:B-1----:R-:W-:Y:S01]  /*8b30*/  FMUL.FTZ R4, R132, c[0x0][0x2d0] ;  /* 0x0000b40084047a20 */ /* 0x002fe20000410000 */
[----:B------:R-:W-:Y:S01]  /*8b40*/  ISETP.GT.AND P0, PT, R233, R240, PT ;  /* 0x000000f0e900720c */ /* 0x000fe20003f04270 */
        /* <DEDUP_REMOVED lines=18> */
[--C-:B------:R-:W-:Y:S02]  /*8c70*/  FFMA.FTZ R180, R176, c[0x0][0x2d0], -R4.reuse ;  /* 0x0000b400b0b47a23 */ /* 0x100fe40000010804 */
[----:B------:R-:W-:Y:S07]  /*8c80*/  FFMA.FTZ R176, R172, c[0x0][0x2d0], -R4 ;  /* 0x0000b400acb07a23 */ /* 0x000fee0000010804 */
[----:B------:R-:W2:Y:S10]  /*8c90*/  MUFU.EX2 R4, R7 ;  /* 0x0000000700047308 */ /* 0x000eb40000000800 */
[----:B------:R-:W3:Y:S01]  /*8ca0*/  MUFU.EX2 R8, R8 ;  /* 0x0000000800087308 */ /* 0x000ee20000000800 */
[C---:B-1----:R-:W-:Y:S02]  /*8cb0*/  FMUL.FTZ R32, R2.reuse, R136 ;  /* 0x0000008802207220 */ /* 0x042fe40000410000 */
[C---:B------:R-:W-:Y:S02]  /*8cc0*/  FMUL.FTZ R33, R2.reuse, R137 ;  /* 0x0000008902217220 */ /* 0x040fe40000410000 */
[C---:B------:R-:W-:Y:S02]  /*8cd0*/  FMUL.FTZ R12, R2.reuse, R156 ;  /* 0x0000009c020c7220 */ /* 0x040fe40000410000 */
[C---:B------:R-:W-:Y:S02]  /*8ce0*/  FMUL.FTZ R13, R2.reuse, R157 ;  /* 0x0000009d020d7220 */ /* 0x040fe40000410000 */
[C---:B------:R-:W-:Y:S02]  /*8cf0*/  FMUL.FTZ R21, R2.reuse, R149 ;  /* 0x0000009502157220 */ /* 0x040fe40000410000 */
[C---:B------:R-:W-:Y:S02]  /*8d00*/  FMUL.FTZ R20, R2.reuse, R148 ;  /* 0x0000009402147220 */ /* 0x040fe40000410000 */
[----:B------:R-:W-:Y:S01]  /*8d10*/  FMUL.FTZ R25, R2, R145 ;  /* 0x0000009102197220 */ /* 0x000fe20000410000 */
[----:B--2---:R-:W-:Y:S01]  /*8d20*/  F2FP.PACK_AB R168, R6, R4 ;  /* 0x0000000406a8723e */ /* 0x004fe200000000ff */
[----:B------:R-:W-:Y:S01]  /*8d30*/  FFMA.FTZ R0, R2, R235, R4 ;  /* 0x000000eb02007223 */ /* 0x000fe20000010004 */
[----:B------:R-:W-:Y:S01]  /*8d40*/  MUFU.EX2 R148, R189 ;  /* 0x000000bd00947308 */ /* 0x000fe20000000800 */
[C---:B------:R-:W-:Y:S02]  /*8d50*/  FMUL.FTZ R4, R3.reuse, c[0x0][0x2d0] ;  /* 0x0000b40003047a20 */ /* 0x040fe40000410000 */
[----:B------:R-:W-:Y:S02]  /*8d60*/  FADD.FTZ R7, R6, R0 ;  /* 0x0000000006077221 */ /* 0x000fe40000010000 */
        /* <DEDUP_REMOVED lines=15> */
[--C-:B------:R-:W-:Y:S01]  /*8e60*/  FFMA.FTZ R182, R170, c[0x0][0x2d0], -R4.reuse ;  /* 0x0000b400aab67a23 */ /* 0x100fe20000010804 */
[----:B------:R-:W-:Y:S01]  /*8e70*/  MUFU.EX2 R156, R134 ;  /* 0x00000086009c7308 */ /* 0x000fe20000000800 */
[--C-:B------:R-:W-:Y:S01]  /*8e80*/  FFMA.FTZ R179, R169, c[0x0][0x2d0], -R4.reuse ;  /* 0x0000b400a9b37a23 */ /* 0x100fe20000010804 */
[----:B---3--:R-:W-:Y:S01]  /*8e90*/  F2FP.PACK_AB R170, R8, R9 ;  /* 0x0000000908aa723e */ /* 0x008fe200000000ff */
[--C-:B------:R-:W-:Y:S02]  /*8ea0*/  FFMA.FTZ R183, R24, c[0x0][0x2d0], -R4.reuse ;  /* 0x0000b40018b77a23 */ /* 0x100fe40000010804 */
[--C-:B------:R-:W-:Y:S02]  /*8eb0*/  FFMA.FTZ R187, R17, c[0x0][0x2d0], -R4.reuse ;  /* 0x0000b40011bb7a23 */ /* 0x100fe40000010804 */
[----:B------:R-:W-:Y:S02]  /*8ec0*/  FFMA.FTZ R196, R16, c[0x0][0x2d0], -R4 ;  /* 0x0000b40010c47a23 */ /* 0x000fe40000010804 */
[----:B------:R-:W-:Y:S01]  /*8ed0*/  FADD.FTZ R4, R9, R7 ;  /* 0x0000000709047221 */ /* 0x000fe20000010000 */
[----:B------:R-:W-:Y:S01]  /*8ee0*/  MUFU.EX2 R134, R176 ;  /* 0x000000b000867308 */ /* 0x000fe20000000800 */
[----:B------:R-:W-:Y:S02]  /*8ef0*/  FMUL.FTZ R17, R2, R153 ;  /* 0x0000009902117220 */ /* 0x000fe40000410000 */
[----:B------:R-:W-:Y:S02]  /*8f00*/  FADD.FTZ R178, R8, R4 ;  /* 0x0000000408b27221 */ /* 0x000fe40000010000 */
[C---:B-1----:R-:W-:Y:S02]  /*8f10*/  FMUL.FTZ R34, R0.reuse, R138 ;  /* 0x0000008a00227220 */ /* 0x042fe40000410000 */
[----:B------:R-:W-:Y:S02]  /*8f20*/  FMUL.FTZ R35, R0, R139 ;  /* 0x0000008b00237220 */ /* 0x000fe40000410000 */
[----:B------:R-:W1:Y:S01]  /*8f30*/  LDSM.16.MT88.4 R136, [R217] ;  /* 0x00000000d988783b */ /* 0x000e620000004200 */
[----:B------:R-:W2:Y:S01]  /*8f40*/  MUFU.EX2 R7, R6 ;  /* 0x0000000600077308 */ /* 0x000ea20000000800 */
[C---:B------:R-:W-:Y:S02]  /*8f50*/  FMUL.FTZ R4, R2.reuse, R164 ;  /* 0x000000a402047220 */ /* 0x040fe40000410000 */
[C---:B------:R-:W-:Y:S02]  /*8f60*/  FMUL.FTZ R5, R2.reuse, R165 ;  /* 0x000000a502057220 */ /* 0x040fe40000410000 */
[C---:B------:R-:W-:Y:S02]  /*8f70*/  FMUL.FTZ R16, R2.reuse, R152 ;  /* 0x0000009802107220 */ /* 0x040fe40000410000 */
[C---:B------:R-:W-:Y:S02]  /*8f80*/  FMUL.FTZ R8, R2.reuse, R160 ;  /* 0x000000a002087220 */ /* 0x040fe40000410000 */
[----:B------:R-:W-:Y:S01]  /*8f90*/  FMUL.FTZ R9, R2, R161 ;  /* 0x000000a102097220 */ /* 0x000fe20000410000 */
        /* <DEDUP_REMOVED lines=9> */
[C---:B--2---:R-:W-:Y:S01]  /*9030*/  F2FP.PACK_AB R169, R7.reuse, R10 ;  /* 0x0000000a07a9723e */ /* 0x044fe200000000ff */
[C---:B------:R-:W-:Y:S02]  /*9040*/  FFMA.FTZ R6, R0.reuse, R234, R10 ;  /* 0x000000ea00067223 */ /* 0x040fe4000001000a */
[C---:B------:R-:W-:Y:S02]  /*9050*/  FMUL.FTZ R10, R0.reuse, R162 ;  /* 0x000000a2000a7220 */ /* 0x040fe40000410000 */
[----:B------:R-:W-:Y:S01]  /*9060*/  FADD.FTZ R152, R7, R6 ;  /* 0x0000000607987221 */ /* 0x000fe20000010000 */
[----:B------:R-:W-:Y:S01]  /*9070*/  LDSM.16.MT88.4 R160, [R217+0x1800] ;  /* 0x00180000d9a0783b */ /* 0x000fe20000004200 */
[C---:B------:R-:W-:Y:S01]  /*9080*/  FMUL.FTZ R6, R0.reuse, R166 ;  /* 0x000000a600067220 */ /* 0x040fe20000410000 */
[----:B------:R-:W-:Y:S01]  /*9090*/  MUFU.EX2 R176, R183 ;  /* 0x000000b700b07308 */ /* 0x000fe20000000800 */
[----:B------:R-:W-:Y:S01]  /*90a0*/  FMUL.FTZ R7, R0, R167 ;  /* 0x000000a700077220 */ /* 0x000fe20000410000 */
[----:B---3--:R-:W-:Y:S01]  /*90b0*/  F2FP.PACK_AB R171, R156, R153 ;  /* 0x000000999cab723e */ /* 0x008fe200000000ff */
[C---:B------:R-:W-:Y:S02]  /*90c0*/  FMUL.FTZ R26, R0.reuse, R146 ;  /* 0x00000092001a7220 */ /* 0x040fe40000410000 */
[----:B------:R-:W-:Y:S02]  /*90d0*/  FMUL.FTZ R27, R0, R147 ;  /* 0x00000093001b7220 */ /* 0x000fe40000410000 */
[C---:B------:R-:W-:Y:S02]  /*90e0*/  FMUL.FTZ R28, R2.reuse, R140 ;  /* 0x0000008c021c7220 */ /* 0x040fe40000410000 */
[C---:B-1----:R-:W-:Y:S01]  /*90f0*/  HMMA.16816.F32 R4, R168.reuse, R136, R4 ;  /* 0x00000088a804723c */ /* 0x042fe20000001804 */
[----:B------:R-:W1:Y:S04]  /*9100*/  MUFU.EX2 R133, R181 ;  /* 0x000000b500857308 */ /* 0x000e680000000800 */
[----:B------:R-:W-:Y:S02]  /*9110*/  FMUL.FTZ R29, R2, R141 ;  /* 0x0000008d021d7220 */ /* 0x000fe40000410000 */
[C---:B------:R-:W-:Y:S01]  /*9120*/  FMUL.FTZ R30, R0.reuse, R142 ;  /* 0x0000008e001e7220 */ /* 0x040fe20000410000 */
[C---:B------:R-:W-:Y:S01]  /*9130*/  HMMA.16816.F32 R8, R168.reuse, R138, R8 ;  /* 0x0000008aa808723c */ /* 0x040fe20000001808 */
[----:B------:R-:W2:Y:S02]  /*9140*/  LDSM.16.MT88.4 R136, [R218] ;  /* 0x00000000da88783b */ /* 0x000ea40000004200 */
[----:B------:R-:W-:Y:S01]  /*9150*/  MUFU.EX2 R198, R175 ;  /* 0x000000af00c67308 */ /* 0x000fe20000000800 */
[----:B------:R-:W-:Y:S02]  /*9160*/  FMUL.FTZ R31, R0, R143 ;  /* 0x0000008f001f7220 */ /* 0x000fe40000410000 */
[C---:B------:R-:W-:Y:S02]  /*9170*/  FMUL.FTZ R24, R2.reuse, R144 ;  /* 0x0000009002187220 */ /* 0x040fe40000410000 */
[C---:B------:R-:W-:Y:S01]  /*9180*/  FMUL.FTZ R36, R2.reuse, R36 ;  /* 0x0000002402247220 */ /* 0x040fe20000410000 */
[----:B------:R-:W-:Y:S03]  /*9190*/  LDSM.16.MT88.4 R140, [R217+0x800] ;  /* 0x00080000d98c783b */ /* 0x000fe60000004200 */
        /* <DEDUP_REMOVED lines=17> */
[----:B------:R-:W-:Y:S01]  /*92b0*/  FMUL.FTZ R51, R0, R51 ;  /* 0x0000003300337220 */ /* 0x000fe20000410000 */
[C---:B--2---:R-:W-:Y:S02]  /*92c0*/  HMMA.16816.F32 R12, R168.reuse, R136, R12 ;  /* 0x00000088a80c723c */ /* 0x044fe4000000180c */
[----:B------:R-:W-:Y:S01]  /*92d0*/  MUFU.EX2 R197, R172 ;  /* 0x000000ac00c57308 */ /* 0x000fe20000000800 */
[C---:B------:R-:W-:Y:S02]  /*92e0*/  FMUL.FTZ R52, R2.reuse, R52 ;  /* 0x0000003402347220 */ /* 0x040fe40000410000 */
[----:B------:R-:W-:Y:S02]  /*92f0*/  FMUL.FTZ R53, R2, R53 ;  /* 0x0000003502357220 */ /* 0x000fe40000410000 */
[C---:B------:R-:W-:Y:S01]  /*9300*/  FMUL.FTZ R54, R0.reuse, R54 ;  /* 0x0000003600367220 */ /* 0x040fe20000410000 */
[C---:B------:R-:W-:Y:S01]  /*9310*/  HMMA.16816.F32 R16, R168.reuse, R138, R16 ;  /* 0x0000008aa810723c */ /* 0x040fe20000001810 */
[----:B------:R-:W2:Y:S03]  /*9320*/  LDSM.16.MT88.4 R136, [R220] ;  /* 0x00000000dc88783b */ /* 0x000ea60000004200 */
[----:B------:R-:W-:Y:S01]  /*9330*/  FMUL.FTZ R55, R0, R55 ;  /* 0x0000003700377220 */ /* 0x000fe20000410000 */
[----:B------:R-:W-:Y:S01]  /*9340*/  MUFU.EX2 R181, R174 ;  /* 0x000000ae00b57308 */ /* 0x000fe20000000800 */
[C---:B------:R-:W-:Y:S02]  /*9350*/  FMUL.FTZ R56, R2.reuse, R56 ;  /* 0x0000003802387220 */ /* 0x040fe40000410000 */
[----:B------:R-:W-:Y:S04]  /*9360*/  FMUL.FTZ R57, R2, R57 ;  /* 0x0000003902397220 */ /* 0x000fe80000410000 */
        /* <DEDUP_REMOVED lines=22> */
[----:B------:R-:W2:Y:S03]  /*94d0*/  LDSM.16.MT88.4 R136, [R219] ;  /* 0x00000000db88783b */ /* 0x000ea60000004200 */
        /* <DEDUP_REMOVED lines=18> */
[C---:B--2---:R-:W-:Y:S03]  /*9600*/  HMMA.16816.F32 R28, R168.reuse, R136, R28 ;  /* 0x00000088a81c723c */ /* 0x044fe6000000181c */
[C---:B------:R-:W-:Y:S02]  /*9610*/  FMUL.FTZ R94, R0.reuse, R94 ;  /* 0x0000005e005e7220 */ /* 0x040fe40000410000 */
[----:B------:R-:W-:Y:S02]  /*9620*/  FMUL.FTZ R95, R0, R95 ;  /* 0x0000005f005f7220 */ /* 0x000fe40000410000 */
[C---:B------:R-:W-:Y:S01]  /*9630*/  FMUL.FTZ R96, R2.reuse, R96 ;  /* 0x0000006002607220 */ /* 0x040fe20000410000 */
[C---:B------:R-:W-:Y:S01]  /*9640*/  HMMA.16816.F32 R32, R168.reuse, R138, R32 ;  /* 0x0000008aa820723c */ /* 0x040fe20000001820 */
[----:B------:R-:W2:Y:S03]  /*9650*/  LDSM.16.MT88.4 R136, [R217+0x2000] ;  /* 0x00200000d988783b */ /* 0x000ea60000004200 */
        /* <DEDUP_REMOVED lines=23> */
[----:B------:R-:W2:Y:S03]  /*97d0*/  LDSM.16.MT88.4 R136, [R218+0x2000] ;  /* 0x00200000da88783b */ /* 0x000ea60000004200 */
[C---:B------:R-:W-:Y:S02]  /*97e0*/  FMUL.FTZ R118, R0.reuse, R118 ;  /* 0x0000007600767220 */ /* 0x040fe40000410000 */
[----:B------:R-:W-:Y:S02]  /*97f0*/  FMUL.FTZ R119, R0, R119 ;  /* 0x0000007700777220 */ /* 0x000fe40000410000 */
[C---:B------:R-:W-:Y:S04]  /*9800*/  FMUL.FTZ R120, R2.reuse, R120 ;  /* 0x0000007802787220 */ /* 0x040fe80000410000 */
[----:B------:R-:W-:Y:S02]  /*9810*/  FMUL.FTZ R121, R2, R121 ;  /* 0x0000007902797220 */ /* 0x000fe40000410000 */
[C---:B------:R-:W-:Y:S02]  /*9820*/  FMUL.FTZ R122, R0.reuse, R122 ;  /* 0x0000007a007a7220 */ /* 0x040fe40000410000 */
[----:B------:R-:W-:Y:S02]  /*9830*/  FMUL.FTZ R123, R0, R123 ;  /* 0x0000007b007b7220 */ /* 0x000fe40000410000 */
[C---:B------:R-:W-:Y:S02]  /*9840*/  FMUL.FTZ R124, R2.reuse, R124 ;  /* 0x0000007c027c7220 */ /* 0x040fe40000410000 */
[C---:B------:R-:W-:Y:S02]  /*9850*/  FMUL.FTZ R125, R2.reuse, R125 ;  /* 0x0000007d027d7220 */ /* 0x040fe40000410000 */
[C---:B------:R-:W-:Y:S02]  /*9860*/  FMUL.FTZ R128, R2.reuse, R128 ;  /* 0x0000008002807220 */ /* 0x040fe40000410000 */
[----:B------:R-:W-:Y:S02]  /*9870*/  FMUL.FTZ R129, R2, R129 ;  /* 0x0000008102817220 */ /* 0x000fe40000410000 */
[----:B------:R-:W3:Y:S01]  /*9880*/  MUFU.EX2 R2, R180 ;  /* 0x000000b400027308 */ /* 0x000ee20000000800 */
[C---:B------:R-:W-:Y:S02]  /*9890*/  FMUL.FTZ R126, R0.reuse, R126 ;  /* 0x0000007e007e7220 */ /* 0x040fe40000410000 */
[C---:B------:R-:W-:Y:S02]  /*98a0*/  FMUL.FTZ R127, R0.reuse, R127 ;  /* 0x0000007f007f7220 */ /* 0x040fe40000410000 */
[C---:B------:R-:W-:Y:S02]  /*98b0*/  FMUL.FTZ R130, R0.reuse, R130 ;  /* 0x0000008200827220 */ /* 0x040fe40000410000 */
[----:B------:R-:W-:Y:S02]  /*98c0*/  FMUL.FTZ R131, R0, R131 ;  /* 0x0000008300837220 */ /* 0x000fe40000410000 */
[----:B-1----:R-:W-:Y:S01]  /*98d0*/  FADD.FTZ R0, R133, R178 ;  /* 0x000000b285007221 */ /* 0x002fe20000010000 */
[----:B------:R-:W1:Y:S01]  /*98e0*/  MUFU.EX2 R180, R173 ;  /* 0x000000ad00b47308 */ /* 0x000e620000000800 */
[C---:B--2---:R-:W-:Y:S09]  /*98f0*/  HMMA.16816.F32 R44, R168.reuse, R136, R44 ;  /* 0x00000088a82c723c */ /* 0x044ff2000000182c */
[----:B------:R-:W2:Y:S01]  /*9900*/  MUFU.EX2 R173, R186 ;  /* 0x000000ba00ad7308 */ /* 0x000ea20000000800 */
[C---:B------:R-:W-:Y:S01]  /*9910*/  HMMA.16816.F32 R48, R168.reuse, R138, R48 ;  /* 0x0000008aa830723c */ /* 0x040fe20000001830 */
[----:B------:R-:W4:Y:S02]  /*9920*/  LDSM.16.MT88.4 R136, [R220+0x2000] ;  /* 0x00200000dc88783b */ /* 0x000f240000004200 */
[----:B---3--:R-:W-:Y:S04]  /*9930*/  FADD.FTZ R0, R2, R0 ;  /* 0x0000000002007221 */ /* 0x008fe80000010000 */
[----:B------:R-:W-:Y:S05]  /*9940*/  FADD.FTZ R0, R144, R0 ;  /* 0x0000000090007221 */ /* 0x000fea0000010000 */
[----:B------:R-:W-:Y:S01]  /*9950*/  FADD.FTZ R0, R134, R0 ;  /* 0x0000000086007221 */ /* 0x000fe20000010000 */
[C---:B----4-:R-:W-:Y:S08]  /*9960*/  HMMA.16816.F32 R52, R168.reuse, R136, R52 ;  /* 0x00000088a834723c */ /* 0x050ff00000001834 */
[C---:B------:R-:W-:Y:S01]  /*9970*/  HMMA.16816.F32 R56, R168.reuse, R138, R56 ;  /* 0x0000008aa838723c */ /* 0x040fe20000001838 */
[----:B------:R-:W3:Y:S07]  /*9980*/  LDSM.16.MT88.4 R136, [R219+0x2000] ;  /* 0x00200000db88783b */ /* 0x000eee0000004200 */
[C---:B---3--:R-:W-:Y:S08]  /*9990*/  HMMA.16816.F32 R60, R168.reuse, R136, R60 ;  /* 0x00000088a83c723c */ /* 0x048ff0000000183c */
        /* <DEDUP_REMOVED lines=23> */
[C---:B---3--:R-:W-:Y:S07]  /*9b10*/  HMMA.16816.F32 R124, R168.reuse, R136, R124 ;  /* 0x00000088a87c723c */ /* 0x048fee000000187c */
[----:B------:R-:W-:Y:S01]  /*9b20*/  F2FP.PACK_AB R136, R2, R133 ;  /* 0x000000850288723e */ /* 0x000fe200000000ff */
[----:B------:R-:W-:Y:S01]  /*9b30*/  HMMA.16816.F32 R128, R168, R138, R128 ;  /* 0x0000008aa880723c */ /* 0x000fe20000001880 */
[----:B------:R-:W3:Y:S03]  /*9b40*/  MUFU.EX2 R133, R191 ;  /* 0x000000bf00857308 */ /* 0x000ee60000000800 */
[----:B------:R-:W-:Y:S03]  /*9b50*/  F2FP.PACK_AB R137, R197, R198 ;  /* 0x000000c6c589723e */ /* 0x000fe600000000ff */
[----:B------:R-:W-:Y:S02]  /*9b60*/  F2FP.PACK_AB R138, R134, R144 ;  /* 0x00000090868a723e */ /* 0x000fe400000000ff */
[----:B------:R-:W4:Y:S02]  /*9b70*/  LDSM.16.MT88.4 R144, [R218+0x800] ;  /* 0x00080000da90783b */ /* 0x000f240000004200 */
[----:B------:R-:W5:Y:S01]  /*9b80*/  MUFU.EX2 R2, R190 ;  /* 0x000000be00027308 */ /* 0x000f620000000800 */
[----:B-1----:R-:W-:Y:S02]  /*9b90*/  F2FP.PACK_AB R139, R180, R181 ;  /* 0x000000b5b48b723e */ /* 0x002fe400000000ff */
[----:B--2---:R-:W-:Y:S05]  /*9ba0*/  F2FP.PACK_AB R169, R173, R174 ;  /* 0x000000aeada9723e */ /* 0x004fea00000000ff */
[C---:B------:R-:W-:Y:S02]  /*9bb0*/  HMMA.16816.F32 R4, R136.reuse, R140, R4 ;  /* 0x0000008c8804723c */ /* 0x040fe40000001804 */
[----:B------:R-:W1:Y:S03]  /*9bc0*/  MUFU.EX2 R134, R188 ;  /* 0x000000bc00867308 */ /* 0x000e660000000800 */
[----:B---3--:R-:W-:Y:S03]  /*9bd0*/  FADD.FTZ R0, R133, R0 ;  /* 0x0000000085007221 */ /* 0x008fe60000010000 */
[C---:B------:R-:W-:Y:S01]  /*9be0*/  HMMA.16816.F32 R8, R136.reuse, R142, R8 ;  /* 0x0000008e8808723c */ /* 0x040fe20000001808 */
[----:B------:R-:W2:Y:S03]  /*9bf0*/  LDSM.16.MT88.4 R140, [R220+0x800] ;  /* 0x00080000dc8c783b */ /* 0x000ea60000004200 */
[----:B-----5:R-:W-:Y:S04]  /*9c00*/  FADD.FTZ R0, R2, R0 ;  /* 0x0000000002007221 */ /* 0x020fe80000010000 */
[----:B------:R-:W-:Y:S04]  /*9c10*/  FADD.FTZ R0, R148, R0 ;  /* 0x0000000094007221 */ /* 0x000fe80000010000 */
[C---:B-1----:R-:W-:Y:S01]  /*9c20*/  FADD.FTZ R0, R134.reuse, R0 ;  /* 0x0000000086007221 */ /* 0x042fe20000010000 */
[C---:B----4-:R-:W-:Y:S08]  /*9c30*/  HMMA.16816.F32 R12, R136.reuse, R144, R12 ;  /* 0x00000090880c723c */ /* 0x050ff0000000180c */
        /* <DEDUP_REMOVED lines=42> */
[----:B------:R-:W-:Y:S01]  /*9ee0*/  HMMA.16816.F32 R128, R136, R146, R128 ;  /* 0x000000928880723c */ /* 0x000fe20000001880 */
[----:B------:R-:W1:Y:S06]  /*9ef0*/  LDSM.16.MT88.4 R144, [R218+0x1000] ;  /* 0x00100000da90783b */ /* 0x000e6c0000004200 */
[----:B------:R-:W-:Y:S02]  /*9f00*/  F2FP.PACK_AB R138, R134, R148 ;  /* 0x00000094868a723e */ /* 0x000fe400000000ff */
[----:B------:R-:W3:Y:S01]  /*9f10*/  LDSM.16.MT88.4 R148, [R220+0x1000] ;  /* 0x00100000dc94783b */ /* 0x000ee20000004200 */
[----:B------:R-:W-:Y:S02]  /*9f20*/  MUFU.EX2 R134, R194 ;  /* 0x000000c200867308 */ /* 0x000fe40000000800 */
[----:B------:R-:W-:Y:S02]  /*9f30*/  F2FP.PACK_AB R136, R2, R133 ;  /* 0x000000850288723e */ /* 0x000fe400000000ff */
[----:B------:R-:W-:Y:S02]  /*9f40*/  F2FP.PACK_AB R137, R179, R177 ;  /* 0x000000b1b389723e */ /* 0x000fe400000000ff */
[----:B------:R-:W-:Y:S04]  /*9f50*/  F2FP.PACK_AB R139, R175, R176 ;  /* 0x000000b0af8b723e */ /* 0x000fe800000000ff */
[----:B------:R-:W-:Y:S03]  /*9f60*/  MUFU.EX2 R2, R193 ;  /* 0x000000c100027308 */ /* 0x000fe60000000800 */
[C---:B--2---:R-:W-:Y:S07]  /*9f70*/  HMMA.16816.F32 R4, R136.reuse, R140, R4 ;  /* 0x0000008c8804723c */ /* 0x044fee0000001804 */
[----:B------:R-:W2:Y:S01]  /*9f80*/  MUFU.EX2 R133, R192 ;  /* 0x000000c000857308 */ /* 0x000ea20000000800 */
[C---:B------:R-:W-:Y:S01]  /*9f90*/  HMMA.16816.F32 R8, R136.reuse, R142, R8 ;  /* 0x0000008e8808723c */ /* 0x040fe20000001808 */
[----:B------:R-:W4:Y:S07]  /*9fa0*/  LDSM.16.MT88.4 R140, [R219+0x1000] ;  /* 0x00100000db8c783b */ /* 0x000f2e0000004200 */
[C---:B-1----:R-:W-:Y:S08]  /*9fb0*/  HMMA.16816.F32 R12, R136.reuse, R144, R12 ;  /* 0x00000090880c723c */ /* 0x042ff0000000180c */
[C---:B------:R-:W-:Y:S01]  /*9fc0*/  HMMA.16816.F32 R16, R136.reuse, R146, R16 ;  /* 0x000000928810723c */ /* 0x040fe20000001810 */
[----:B------:R-:W1:Y:S03]  /*9fd0*/  LDSM.16.MT88.4 R144, [R217+0x3000] ;  /* 0x00300000d990783b */ /* 0x000e660000004200 */
[C---:B--2---:R-:W-:Y:S01]  /*9fe0*/  F2FP.PACK_AB R168, R2.reuse, R133 ;  /* 0x0000008502a8723e */ /* 0x044fe200000000ff */
[----:B------:R-:W-:Y:S03]  /*9ff0*/  FADD.FTZ R0, R133, R0 ;  /* 0x0000000085007221 */ /* 0x000fe60000010000 */
[C---:B---3--:R-:W-:Y:S01]  /*a000*/  HMMA.16816.F32 R20, R136.reuse, R148, R20 ;  /* 0x000000948814723c */ /* 0x048fe20000001814 */
[----:B------:R-:W2:Y:S03]  /*a010*/  MUFU.EX2 R133, R196 ;  /* 0x000000c400857308 */ /* 0x000ea60000000800 */
[----:B------:R-:W-:Y:S02]  /*a020*/  FADD.FTZ R0, R2, R0 ;  /* 0x0000000002007221 */ /* 0x000fe40000010000 */
[----:B------:R-:W-:Y:S02]  /*a030*/  FADD.FTZ R2, R153, R152 ;  /* 0x0000009899027221 */ /* 0x000fe40000010000 */
[C---:B------:R-:W-:Y:S01]  /*a040*/  HMMA.16816.F32 R24, R136.reuse, R150, R24 ;  /* 0x000000968818723c */ /* 0x040fe20000001818 */
[----:B------:R-:W3:Y:S07]  /*a050*/  LDSM.16.MT88.4 R148, [R218+0x3000] ;  /* 0x00300000da94783b */ /* 0x000eee0000004200 */
[C---:B----4-:R-:W-:Y:S01]  /*a060*/  HMMA.16816.F32 R28, R136.reuse, R140, R28 ;  /* 0x0000008c881c723c */ /* 0x050fe2000000181c */
[----:B------:R-:W-:Y:S07]  /*a070*/  LDSM.16.MT88.4 R152, [R218+0x1800] ;  /* 0x00180000da98783b */ /* 0x000fee0000004200 */
[C---:B------:R-:W-:Y:S01]  /*a080*/  HMMA.16816.F32 R32, R136.reuse, R142, R32 ;  /* 0x0000008e8820723c */ /* 0x040fe20000001820 */
[----:B------:R-:W4:Y:S03]  /*a090*/  LDSM.16.MT88.4 R140, [R220+0x3000] ;  /* 0x00300000dc8c783b */ /* 0x000f260000004200 */
[----:B--2---:R-:W-:Y:S04]  /*a0a0*/  F2FP.PACK_AB R171, R133, R172 ;  /* 0x000000ac85ab723e */ /* 0x004fe800000000ff */
[C---:B-1----:R-:W-:Y:S08]  /*a0b0*/  HMMA.16816.F32 R36, R136.reuse, R144, R36 ;  /* 0x000000908824723c */ /* 0x042ff00000001824 */
[C---:B------:R-:W-:Y:S01]  /*a0c0*/  HMMA.16816.F32 R40, R136.reuse, R146, R40 ;  /* 0x000000928828723c */ /* 0x040fe20000001828 */
[----:B------:R-:W1:Y:S07]  /*a0d0*/  LDSM.16.MT88.4 R144, [R219+0x3000] ;  /* 0x00300000db90783b */ /* 0x000e6e0000004200 */
        /* <DEDUP_REMOVED lines=24> */
[C---:B-1----:R-:W-:Y:S01]  /*a260*/  HMMA.16816.F32 R108, R136.reuse, R144, R108 ;  /* 0x00000090886c723c */ /* 0x042fe2000000186c */
[----:B------:R-:W1:Y:S07]  /*a270*/  MUFU.EX2 R144, R195 ;  /* 0x000000c300907308 */ /* 0x000e6e0000000800 */
[C---:B------:R-:W-:Y:S08]  /*a280*/  HMMA.16816.F32 R112, R136.reuse, R146, R112 ;  /* 0x000000928870723c */ /* 0x040ff00000001870 */
[C---:B--2---:R-:W-:Y:S08]  /*a290*/  HMMA.16816.F32 R116, R136.reuse, R148, R116 ;  /* 0x000000948874723c */ /* 0x044ff00000001874 */
[C---:B------:R-:W-:Y:S04]  /*a2a0*/  HMMA.16816.F32 R120, R136.reuse, R150, R120 ;  /* 0x000000968878723c */ /* 0x040fe80000001878 */
[----:B-1----:R-:W-:Y:S01]  /*a2b0*/  FADD.FTZ R0, R144, R0 ;  /* 0x0000000090007221 */ /* 0x002fe20000010000 */
[C---:B------:R-:W-:Y:S02]  /*a2c0*/  F2FP.PACK_AB R170, R134.reuse, R144 ;  /* 0x0000009086aa723e */ /* 0x040fe400000000ff */
[----:B------:R-:W1:Y:S01]  /*a2d0*/  LDSM.16.MT88.4 R144, [R220+0x1800] ;  /* 0x00180000dc90783b */ /* 0x000e620000004200 */
[C---:B---3--:R-:W-:Y:S04]  /*a2e0*/  HMMA.16816.F32 R124, R136.reuse, R140, R124 ;  /* 0x0000008c887c723c */ /* 0x048fe8000000187c */
[----:B------:R-:W-:Y:S01]  /*a2f0*/  FADD.FTZ R235, R134, R0 ;  /* 0x0000000086eb7221 */ /* 0x000fe20000010000 */
[-C--:B------:R-:W-:Y:S01]  /*a300*/  MOV R134, R3.reuse ;  /* 0x0000000300867202 */ /* 0x080fe20000000f00 */
[----:B------:R-:W-:Y:S02]  /*a310*/  FADD.FTZ R0, R156, R2 ;  /* 0x000000029c007221 */ /* 0x000fe40000010000 */
[----:B------:R-:W-:Y:S01]  /*a320*/  HMMA.16816.F32 R128, R136, R142, R128 ;  /* 0x0000008e8880723c */ /* 0x000fe20000001880 */
[----:B------:R-:W2:Y:S03]  /*a330*/  LDSM.16.MT88.4 R136, [R219+0x1800] ;  /* 0x00180000db88783b */ /* 0x000ea60000004200 */
[----:B------:R-:W-:Y:S04]  /*a340*/  FADD.FTZ R0, R198, R0 ;  /* 0x00000000c6007221 */ /* 0x000fe80000010000 */
[C---:B------:R-:W-:Y:S01]  /*a350*/  HMMA.16816.F32 R164, R168.reuse, R160, R4 ;  /* 0x000000a0a8a4723c */ /* 0x040fe20000001804 */
[----:B------:R-:W3:Y:S04]  /*a360*/  LDSM.16.MT88.4 R4, [R217+0x3800] ;  /* 0x00380000d904783b */ /* 0x000ee80000004200 */
[----:B------:R-:W-:Y:S03]  /*a370*/  FADD.FTZ R0, R197, R0 ;  /* 0x00000000c5007221 */ /* 0x000fe60000010000 */
[C---:B------:R-:W-:Y:S01]  /*a380*/  HMMA.16816.F32 R160, R168.reuse, R162, R8 ;  /* 0x000000a2a8a0723c */ /* 0x040fe20000001808 */
[----:B------:R-:W4:Y:S03]  /*a390*/  LDSM.16.MT88.4 R8, [R218+0x3800] ;  /* 0x00380000da08783b */ /* 0x000f260000004200 */
[----:B------:R-:W-:Y:S04]  /*a3a0*/  FADD.FTZ R0, R181, R0 ;  /* 0x00000000b5007221 */ /* 0x000fe80000010000 */
[C---:B------:R-:W-:Y:S01]  /*a3b0*/  HMMA.16816.F32 R156, R168.reuse, R152, R12 ;  /* 0x00000098a89c723c */ /* 0x040fe2000000180c */
[----:B------:R-:W5:Y:S03]  /*a3c0*/  LDSM.16.MT88.4 R12, [R220+0x3800] ;  /* 0x00380000dc0c783b */ /* 0x000f660000004200 */
[----:B------:R-:W-:Y:S04]  /*a3d0*/  FADD.FTZ R0, R180, R0 ;  /* 0x00000000b4007221 */ /* 0x000fe80000010000 */
[C---:B------:R-:W-:Y:S01]  /*a3e0*/  HMMA.16816.F32 R152, R168.reuse, R154, R16 ;  /* 0x0000009aa898723c */ /* 0x040fe20000001810 */
[----:B------:R-:W4:Y:S03]  /*a3f0*/  LDSM.16.MT88.4 R16, [R219+0x3800] ;  /* 0x00380000db10783b */ /* 0x000f260000004200 */
[----:B------:R-:W-:Y:S04]  /*a400*/  FADD.FTZ R0, R177, R0 ;  /* 0x00000000b1007221 */ /* 0x000fe80000010000 */
[C---:B-1----:R-:W-:Y:S04]  /*a410*/  HMMA.16816.F32 R148, R168.reuse, R144, R20 ;  /* 0x00000090a894723c */ /* 0x042fe80000001814 */
[----:B------:R-:W-:Y:S04]  /*a420*/  FADD.FTZ R0, R179, R0 ;  /* 0x00000000b3007221 */ /* 0x000fe80000010000 */
[C---:B------:R-:W-:Y:S04]  /*a430*/  HMMA.16816.F32 R144, R168.reuse, R146, R24 ;  /* 0x00000092a890723c */ /* 0x040fe80000001818 */
[----:B------:R-:W-:Y:S04]  /*a440*/  FADD.FTZ R0, R176, R0 ;  /* 0x00000000b0007221 */ /* 0x000fe80000010000 */
[C---:B--2---:R-:W-:Y:S04]  /*a450*/  HMMA.16816.F32 R140, R168.reuse, R136, R28 ;  /* 0x00000088a88c723c */ /* 0x044fe8000000181c */
[----:B------:R-:W-:Y:S03]  /*a460*/  FADD.FTZ R0, R175, R0 ;  /* 0x00000000af007221 */ /* 0x000fe60000010000 */
[----:B------:R-:W-:Y:S01]  /*a470*/  MOV R28, R3 ;  /* 0x00000003001c7202 */ /* 0x000fe20000000f00 */
[C---:B------:R-:W-:Y:S04]  /*a480*/  HMMA.16816.F32 R136, R168.reuse, R138, R32 ;  /* 0x0000008aa888723c */ /* 0x040fe80000001820 */
[----:B------:R-:W-:Y:S04]  /*a490*/  FADD.FTZ R0, R174, R0 ;  /* 0x00000000ae007221 */ /* 0x000fe80000010000 */
[C---:B---3--:R-:W-:Y:S04]  /*a4a0*/  HMMA.16816.F32 R36, R168.reuse, R4, R36 ;  /* 0x00000004a824723c */ /* 0x048fe80000001824 */
[----:B------:R-:W-:Y:S04]  /*a4b0*/  FADD.FTZ R0, R173, R0 ;  /* 0x00000000ad007221 */ /* 0x000fe80000010000 */
[C---:B------:R-:W-:Y:S01]  /*a4c0*/  HMMA.16816.F32 R40, R168.reuse, R6, R40 ;  /* 0x00000006a828723c */ /* 0x040fe20000001828 */
[----:B------:R-:W1:Y:S03]  /*a4d0*/  LDSM.16.MT88.4 R4, [R217+0x5800] ;  /* 0x00580000d904783b */ /* 0x000e660000004200 */
[----:B------:R-:W-:Y:S01]  /*a4e0*/  FADD.FTZ R2, R172, R0 ;  /* 0x00000000ac027221 */ /* 0x000fe20000010000 */
[----:B------:R-:W-:Y:S03]  /*a4f0*/  IADD3 R0, R233, -0x1, RZ ;  /* 0xffffffffe9007810 */ /* 0x000fe60007ffe0ff */
[C---:B----4-:R-:W-:Y:S04]  /*a500*/  HMMA.16816.F32 R44, R168.reuse, R8, R44 ;  /* 0x00000008a82c723c */ /* 0x050fe8000000182c */
[----:B------:R-:W-:Y:S01]  /*a510*/  FADD.FTZ R234, R133, R2 ;  /* 0x0000000285ea7221 */ /* 0x000fe20000010000 */
[----:B------:R-:W-:Y:S02]  /*a520*/  MOV R233, R0 ;  /* 0x0000000000e97202 */ /* 0x000fe40000000f00 */
[----:B------:R-:W-:Y:S01]  /*a530*/  MOV R133, R132 ;  /* 0x0000008400857202 */ /* 0x000fe20000000f00 */
        /* <DEDUP_REMOVED lines=28> */
[----:B------:R-:W-:Y:S07]  /*a700*/  @!UPT UIADD3 URZ, URZ, URZ, URZ ;  /* 0x0000003f3f3ff290 */ /* 0x000fee000fffe03f */
[----:B------:R-:W-:-:S11]  /*a710*/  @P0 BRA `(.L_x_1593) ;  /* 0xffffc3e000000947 */ /* 0x000fd6000383ffff */
.L_x_1586:
[----:B------:R-:W-:Y:S05]  /*a720*/  BRA.DIV ~URZ, `(.L_x_1594) ;  /* 0x00006a227f007947 */ /* 0x000fea000b800000 */
[----:B------:R1:W2:Y:S02]  /*a730*/  SHFL.BFLY PT, R0, R235, 0x2, 0x1f ;  /* 0x0c401f00eb007f89 */ /* 0x0002a400000e0000 */
.L_x_1671:
[----:B--2---:R-:W-:Y:S01]  /*a740*/  FADD.FTZ R5, R0, R235 ;  /* 0x000000eb00057221 */ /* 0x004fe20000010000 */
[----:B------:R-:W-:Y:S05]  /*a750*/  BRA.DIV ~URZ, `(.L_x_1595) ;  /* 0x00006a427f007947 */ /* 0x000fea000b800000 */
[----:B------:R-:W2:Y:S02]  /*a760*/  SHFL.BFLY PT, R0, R234, 0x2, 0x1f ;  /* 0x0c401f00ea007f89 */ /* 0x000ea400000e0000 */
[----:B--2---:R-:W-:-:S02]  /*a770*/  FADD.FTZ R4, R0, R234 ;  /* 0x000000ea00047221 */ /* 0x004fc40000010000 */
[----:B------:R-:W2:Y:S04]  /*a780*/  SHFL.BFLY PT, R0, R5, 0x1, 0x1f ;  /* 0x0c201f0005007f89 */ /* 0x000ea800000e0000 */
[----:B------:R3:W4:Y:S01]  /*a790*/  SHFL.BFLY PT, R3, R4, 0x1, 0x1f ;  /* 0x0c201f0004037f89 */ /* 0x00072200000e0000 */
[----:B--2---:R-:W-:-:S05]  /*a7a0*/  FADD.FTZ R5, R5, R0 ;  /* 0x0000000005057221 */ /* 0x004fca0000010000 */
.L_x_1672:
[----:B------:R-:W-:Y:S01]  /*a7b0*/  FSETP.NE.FTZ.AND P1, PT, R5, RZ, PT ;  /* 0x000000ff0500720b */ /* 0x000fe20003f35000 */
[----:B----4-:R-:W-:Y:S01]  /*a7c0*/  FADD.FTZ R3, R3, R4 ;  /* 0x0000000403037221 */ /* 0x010fe20000010000 */
[----:B------:R-:W-:Y:S02]  /*a7d0*/  MOV R15, 0xff800000 ;  /* 0xff800000000f7802 */ /* 0x000fe40000000f00 */
[----:B------:R-:W-:Y:S02]  /*a7e0*/  MOV R20, 0xff800000 ;  /* 0xff80000000147802 */ /* 0x000fe40000000f00 */
[----:B------:R-:W-:-:S07]  /*a7f0*/  FSETP.NE.FTZ.AND P0, PT, R3, RZ, PT ;  /* 0x000000ff0300720b */ /* 0x000fce0003f15000 */
[----:B------:R-:W2:Y:S01]  /*a800*/  @P1 MUFU.LG2 R0, R5 ;  /* 0x0000000500001308 */ /* 0x000ea20000000c00 */
[----:B------:R-:W-:-:S05]  /*a810*/  @P1 MOV R2, 0x3f317218 ;  /* 0x3f31721800021802 */ /* 0x000fca0000000f00 */
[----:B------:R-:W-:Y:S01]  /*a820*/  @P1 FMUL.FTZ R2, R2, c[0x0][0x2d0] ;  /* 0x0000b40002021a20 */ /* 0x000fe20000410000 */
[----:B---3--:R-:W-:-:S05]  /*a830*/  @P0 MOV R4, 0x3f317218 ;  /* 0x3f31721800040802 */ /* 0x008fca0000000f00 */
[----:B------:R-:W-:Y:S02]  /*a840*/  @P0 FMUL.FTZ R4, R4, c[0x0][0x2d0] ;  /* 0x0000b40004040a20 */ /* 0x000fe40000410000 */
[----:B--2---:R-:W-:-:S04]  /*a850*/  @P1 FMUL.FTZ R0, R0, 0.69314718246459960938 ;  /* 0x3f31721800001820 */ /* 0x004fc80000410000 */
[----:B------:R-:W-:Y:S01]  /*a860*/  @P1 FFMA.FTZ R15, R2, R132, R0 ;  /* 0x00000084020f1223 */ /* 0x000fe20000010000 */
[----:B------:R-:W-:Y:S01]  /*a870*/  MOV R2, RZ ;  /* 0x000000ff00027202 */ /* 0x000fe20000000f00 */
[----:B------:R-:W2:Y:S08]  /*a880*/  @P0 MUFU.LG2 R0, R3 ;  /* 0x0000000300000308 */ /* 0x000eb00000000c00 */
[----:B------:R-:W3:Y:S01]  /*a890*/  @P1 MUFU.RCP R2, R5 ;  /* 0x0000000500021308 */ /* 0x000ee20000001000 */
[----:B--2---:R-:W-:-:S04]  /*a8a0*/  @P0 FMUL.FTZ R0, R0, 0.69314718246459960938 ;  /* 0x3f31721800000820 */ /* 0x004fc80000410000 */
[----:B------:R-:W-:Y:S01]  /*a8b0*/  @P0 FFMA.FTZ R20, R4, R28, R0 ;  /* 0x0000001c04140223 */ /* 0x000fe20000010000 */
[----:B------:R-:W-:Y:S01]  /*a8c0*/  MOV R0, RZ ;  /* 0x000000ff00007202 */ /* 0x000fe20000000f00 */
[C---:B---3--:R-:W-:Y:S02]  /*a8d0*/  FMUL.FTZ R132, R2.reuse, R144 ;  /* 0x0000009002847220 */ /* 0x048fe40000410000 */
[----:B------:R-:W-:-:S03]  /*a8e0*/  FMUL.FTZ R133, R2, R145 ;  /* 0x0000009102857220 */ /* 0x000fc60000410000 */
        /* <DEDUP_REMOVED lines=11> */
[C---:B--2---:R-:W-:Y:S02]  /*a9a0*/  FMUL.FTZ R124, R0.reuse, R142 ;  /* 0x0000008e007c7220 */ /* 0x044fe40000410000 */
        /* <DEDUP_REMOVED lines=115> */
[----:B------:R-:W-:Y:S02]  /*b0e0*/  FMUL.FTZ R97, R2, R97 ;  /* 0x0000006102617220 */ /* 0x000fe40000410000 */
.L_x_1568:
[----:B------:R2:W5:Y:S04]  /*b0f0*/  LDL R6, [R1] ;  /* 0x0000000001067983 */ /* 0x0005680000100800 */
[----:B------:R-:W3:Y:S01]  /*b100*/  S2R R2, SR_TID.X ;  /* 0x0000000000027919 */ /* 0x000ee20000002100 */
[----:B------:R-:W-:Y:S01]  /*b110*/  BSSY B0, `(.L_x_1596) ;  /* 0x0000011000007945 */ /* 0x000fe20003800000 */
[----:B---3--:R-:W-:-:S13]  /*b120*/  LOP3.LUT P0, RZ, R2, 0xff, RZ, 0xc0, !PT ;  /* 0x000000ff02ff7812 */ /* 0x008fda000780c0ff */
[----:B------:R-:W-:Y:S05]  /*b130*/  @P0 BRA `(.L_x_1597) ;  /* 0x000000e000000947 */ /* 0x000fea0003800000 */
[----:B--2---:R-:W2:Y:S01]  /*b140*/  S2R R2, SR_LANEID ;  /* 0x0000000000027919 */ /* 0x004ea20000000000 */
[----:B------:R-:W-:Y:S01]  /*b150*/  VOTEU.ANY UR4, UPT, PT ;  /* 0x0000000000047886 */ /* 0x000fe200038e0100 */
[----:B------:R-:W-:Y:S01]  /*b160*/  IMAD.MOV.U32 R4, RZ, RZ, c[0x0][0x560] ;  /* 0x00015800ff047624 */ /* 0x000fe200078e00ff */
[----:B------:R-:W2:Y:S01]  /*b170*/  FLO.U32 R3, UR4 ;  /* 0x0000000400037d00 */ /* 0x000ea200080e0000 */
[----:B------:R-:W-:Y:S01]  /*b180*/  IMAD.MOV.U32 R5, RZ, RZ, c[0x0][0x564] ;  /* 0x00015900ff057624 */ /* 0x000fe200078e00ff */
[----:B--2---:R-:W-:-:S06]  /*b190*/  ISETP.EQ.U32.AND P0, PT, R3, R2, PT ;  /* 0x000000020300720c */ /* 0x004fcc0003f02070 */
[----:B------:R-:W2:Y:S07]  /*b1a0*/  POPC R2, UR4 ;  /* 0x0000000400027d09 */ /* 0x000eae0008000000 */
[----:B--2---:R2:W3:Y:S04]  /*b1b0*/  @P0 ATOMG.E.ADD.STRONG.GPU PT, R2, [R4.64], R2 ;  /* 0x00000002040209a8 */ /* 0x0044e800081ee1c6 */
[----:B--2---:R-:W2:Y:S04]  /*b1c0*/  S2R R4, SR_LTMASK ;  /* 0x0000000000047919 */ /* 0x004ea80000003900 */
[----:B---3--:R2:W3:Y:S02]  /*b1d0*/  SHFL.IDX PT, R3, R2, R3, 0x1f ;  /* 0x00001f0302037589 */ /* 0x0084e400000e0000 */
[----:B--2---:R-:W-:-:S06]  /*b1e0*/  LOP3.LUT R2, R4, UR4, RZ, 0xc0, !PT ;  /* 0x0000000404027c12 */ /* 0x004fcc000f8ec0ff */
[----:B------:R-:W3:Y:S02]  /*b1f0*/  POPC R2, R2 ;  /* 0x0000000200027309 */ /* 0x000ee40000000000 */
[----:B---3-5:R-:W-:-:S05]  /*b200*/  IADD3 R6, R3, c[0x0][0xc], R2 ;  /* 0x0000030003067a10 */ /* 0x028fca0007ffe002 */
[----:B------:R2:W-:Y:S02]  /*b210*/  STL [R1], R6 ;  /* 0x0000000601007387 */ /* 0x0005e40000100800 */
.L_x_1597:
[----:B--2---:R-:W-:Y:S05]  /*b220*/  BSYNC B0 ;  /* 0x0000000000007941 */ /* 0x004fea0003800000 */
.L_x_1596:
        /* <DEDUP_REMOVED lines=20> */
[----:B--2---:R-:W-:Y:S02]  /*b370*/  F2FP.PACK_AB R2, R27, R26 ;  /* 0x0000001a1b02723e */ /* 0x004fe400000000ff */
[----:B-1----:R-:W-:-:S03]  /*b380*/  F2FP.PACK_AB R0, R157, R156 ;  /* 0x0000009c9d00723e */ /* 0x002fc600000000ff */
        /* <DEDUP_REMOVED lines=144> */
.L_x_1600:
[----:B-1----:R-:W2:Y:S04]  /*bc90*/  LDL.LU R3, [R1+0x8] ;  /* 0x0000080001037983 */ /* 0x002ea80000300800 */
[----:B------:R-:W3:Y:S04]  /*bca0*/  LDL.LU R2, [R1+0x50] ;  /* 0x0000500001027983 */ /* 0x000ee80000300800 */
[----:B------:R-:W4:Y:S01]  /*bcb0*/  LDL R110, [R1+0x4c] ;  /* 0x00004c00016e7983 */ /* 0x000f220000100800 */
[----:B------:R-:W-:Y:S01]  /*bcc0*/  IMAD.MOV.U32 R10, RZ, RZ, 0x368 ;  /* 0x00000368ff0a7424 */ /* 0x000fe200078e00ff */
[----:B------:R-:W-:-:S02]  /*bcd0*/  ISETP.GT.AND P2, PT, R5, 0x1, PT ;  /* 0x000000010500780c */ /* 0x000fc40003f44270 */
[----:B------:R-:W4:Y:S02]  /*bce0*/  LDL R31, [R1+0x14c] ;  /* 0x00014c00011f7983 */ /* 0x000f240000100800 */
[----:B------:R-:W-:Y:S02]  /*bcf0*/  SEL R10, R10, 0x328, P2 ;  /* 0x000003280a0a7807 */ /* 0x000fe40001000000 */
[----:B------:R-:W4:Y:S01]  /*bd00*/  LDL R21, [R1+0x4] ;  /* 0x0000040001157983 */ /* 0x000f220000100800 */
[----:B------:R-:W-:Y:S01]  /*bd10*/  ISETP.NE.U32.AND P0, PT, RZ, c[0x0][0x500], PT ;  /* 0x00014000ff007a0c */ /* 0x000fe20003f05070 */
[----:B------:R-:W1:Y:S03]  /*bd20*/  LDC.64 R4, c[0x0][R10+0x170] ;  /* 0x00005c000a047b82 */ /* 0x000e660000000a00 */
[----:B------:R-:W-:-:S04]  /*bd30*/  ISETP.NE.AND.EX P0, PT, RZ, c[0x0][0x504], PT, P0 ;  /* 0x00014100ff007a0c */ /* 0x000fc80003f05300 */
[----:B------:R-:W-:Y:S01]  /*bd40*/  SEL R8, R252, RZ, !P0 ;  /* 0x000000fffc087207 */ /* 0x000fe20004000000 */
[----:B------:R-:W1:Y:S08]  /*bd50*/  LDC.64 R12, c[0x0][R10+0x168] ;  /* 0x00005a000a0c7b82 */ /* 0x000e700000000a00 */
[----:B------:R4:W1:Y:S08]  /*bd60*/  LDC.64 R18, c[0x0][R10+0x178] ;  /* 0x00005e000a127b82 */ /* 0x0008700000000a00 */
[----:B------:R4:W1:Y:S01]  /*bd70*/  LDC.64 R16, c[0x0][R10+0x160] ;  /* 0x000058000a107b82 */ /* 0x0008620000000a00 */
[----:B--2---:R-:W-:-:S02]  /*bd80*/  LOP3.LUT R11, R3, 0xffff, RZ, 0xc0, !PT ;  /* 0x0000ffff030b7812 */ /* 0x004fc400078ec0ff */
[----:B---3--:R-:W-:Y:S01]  /*bd90*/  SEL R3, R2, RZ, !P0 ;  /* 0x000000ff02037207 */ /* 0x008fe20004000000 */
[-C--:B-1----:R-:W-:Y:S02]  /*bda0*/  IMAD R2, R5, R8.reuse, RZ ;  /* 0x0000000805027224 */ /* 0x082fe400078e02ff */
        /* <DEDUP_REMOVED lines=8> */
[----:B----4-:R-:W-:Y:S01]  /*be30*/  IMAD R10, R21, 0x80, R31 ;  /* 0x00000080150a7824 */ /* 0x010fe200078e021f */
[----:B------:R-:W-:Y:S02]  /*be40*/  ISETP.NE.AND P5, PT, R2, 0x1, PT ;  /* 0x000000010200780c */ /* 0x000fe40003fa5270 */
[----:B------:R-:W-:-:S05]  /*be50*/  SEL R2, R110, RZ, P2 ;  /* 0x000000ff6e027207 */ /* 0x000fca0001000000 */
[-C--:B------:R-:W-:Y:S02]  /*be60*/  IMAD.WIDE.U32 R4, R18, R2.reuse, RZ ;  /* 0x0000000212047225 */ /* 0x080fe400078e00ff */
[----:B------:R-:W2:Y:S02]  /*be70*/  LDL R18, [R1+0x148] ;  /* 0x0001480001127983 */ /* 0x000ea40000100800 */
[----:B------:R-:W-:Y:S02]  /*be80*/  IMAD R6, R19, R2, RZ ;  /* 0x0000000213067224 */ /* 0x000fe400078e02ff */
[----:B------:R-:W-:-:S04]  /*be90*/  @P5 IMAD.HI.U32 R3, R10, c[0x0][0x4ec], RZ ;  /* 0x00013b000a035a27 */ /* 0x000fc800078e00ff */
[----:B------:R-:W-:Y:S01]  /*bea0*/  IMAD.MOV.U32 R2, RZ, RZ, R10 ;  /* 0x000000ffff027224 */ /* 0x000fe200078e000a */
[----:B------:R-:W-:Y:S01]  /*beb0*/  @P5 SHF.R.U32.HI R2, RZ, c[0x0][0x4f0], R3 ;  /* 0x00013c00ff025a19 */ /* 0x000fe20000011603 */
[----:B------:R-:W-:Y:S01]  /*bec0*/  IMAD.IADD R6, R5, 0x1, R6 ;  /* 0x0000000105067824 */ /* 0x000fe200078e0206 */
[----:B------:R-:W1:Y:S02]  /*bed0*/  S2R R13, SR_TID.X ;  /* 0x00000000000d7919 */ /* 0x000e640000002100 */
[----:B------:R-:W-:Y:S02]  /*bee0*/  IADD3 R4, P1, P0, R2, R9, R4 ;  /* 0x0000000902047210 */ /* 0x000fe4000783e004 */
[--C-:B------:R-:W-:Y:S01]  /*bef0*/  SHF.R.S32.HI R5, RZ, 0x1f, R2.reuse ;  /* 0x0000001fff057819 */ /* 0x100fe20000011402 */
[----:B------:R-:W-:Y:S01]  /*bf00*/  IMAD.MOV R2, RZ, RZ, -R2 ;  /* 0x000000ffff027224 */ /* 0x000fe200078e0a02 */
[----:B------:R-:W-:-:S03]  /*bf10*/  SHF.R.S32.HI R9, RZ, 0x1f, R0 ;  /* 0x0000001fff097819 */ /* 0x000fc60000011400 */
[----:B------:R-:W-:Y:S01]  /*bf20*/  IMAD R2, R2, c[0x0][0x4e8], R10 ;  /* 0x00013a0002027a24 */ /* 0x000fe200078e020a */
[----:B------:R-:W-:-:S04]  /*bf30*/  IADD3.X R3, R12, R7, R9, P4, P3 ;  /* 0x000000070c037210 */ /* 0x000fc800027e6409 */
[----:B------:R-:W-:Y:S01]  /*bf40*/  IADD3.X R5, R5, R3, R6, P1, P0 ;  /* 0x0000000305057210 */ /* 0x000fe20000fe0406 */
[----:B------:R-:W-:Y:S01]  /*bf50*/  IMAD R3, R17, R2, RZ ;  /* 0x0000000211037224 */ /* 0x000fe200078e02ff */
[----:B------:R-:W-:-:S05]  /*bf60*/  SHF.R.S32.HI R6, RZ, 0x1f, R2 ;  /* 0x0000001fff067819 */ /* 0x000fca0000011402 */
[C---:B------:R-:W-:Y:S02]  /*bf70*/  IMAD R6, R16.reuse, R6, R3 ;  /* 0x0000000610067224 */ /* 0x040fe400078e0203 */
[----:B------:R-:W-:-:S04]  /*bf80*/  IMAD.WIDE.U32 R2, R16, R2, R4 ;  /* 0x0000000210027225 */ /* 0x000fc800078e0004 */
[----:B------:R-:W-:Y:S02]  /*bf90*/  IMAD.MOV.U32 R4, RZ, RZ, c[0x0][0x4a8] ;  /* 0x00012a00ff047624 */ /* 0x000fe400078e00ff */
[----:B------:R-:W-:Y:S01]  /*bfa0*/  IMAD.MOV.U32 R5, RZ, RZ, c[0x0][0x4ac] ;  /* 0x00012b00ff057624 */ /* 0x000fe200078e00ff */
[----:B-1----:R-:W-:Y:S02]  /*bfb0*/  SHF.R.S32.HI R31, RZ, 0x1f, R13 ;  /* 0x0000001fff1f7819 */ /* 0x002fe4000001140d */
[----:B------:R-:W-:Y:S01]  /*bfc0*/  SEL R4, R4, c[0x0][0x450], P2 ;  /* 0x0001140004047a07 */ /* 0x000fe20001000000 */
[----:B------:R-:W-:Y:S01]  /*bfd0*/  IMAD.IADD R3, R3, 0x1, R6 ;  /* 0x0000000103037824 */ /* 0x000fe200078e0206 */
[----:B------:R-:W-:Y:S02]  /*bfe0*/  SEL R5, R5, c[0x0][0x454], P2 ;  /* 0x0001150005057a07 */ /* 0x000fe40001000000 */
[----:B------:R-:W-:Y:S02]  /*bff0*/  LEA R4, P0, R2, R4, 0x2 ;  /* 0x0000000402047211 */ /* 0x000fe400078010ff */
[----:B------:R-:W-:-:S02]  /*c000*/  LEA.HI R31, R31, R13, RZ, 0x5 ;  /* 0x0000000d1f1f7211 */ /* 0x000fc400078f28ff */
[----:B------:R-:W-:Y:S02]  /*c010*/  LEA.HI.X R2, R2, R5, R3, 0x2, P0 ;  /* 0x0000000502027211 */ /* 0x000fe400000f1403 */
[----:B------:R-:W-:Y:S01]  /*c020*/  LOP3.LUT R31, R31, 0xffffffe0, RZ, 0xc0, !PT ;  /* 0xffffffe01f1f7812 */ /* 0x000fe200078ec0ff */
[----:B------:R-:W-:Y:S04]  /*c030*/  SHFL.IDX PT, R6, R4, RZ, 0x1c1f ;  /* 0x001c1fff04067589 */ /* 0x000fe800000e0000 */
[----:B------:R-:W1:Y:S01]  /*c040*/  SHFL.IDX PT, R7, R2, RZ, 0x1c1f ;  /* 0x001c1fff02077589 */ /* 0x000e6200000e0000 */
[----:B------:R-:W-:-:S03]  /*c050*/  IMAD.IADD R31, R13, 0x1, -R31 ;  /* 0x000000010d1f7824 */ /* 0x000fc600078e0a1f */
[----:B------:R-:W-:Y:S01]  /*c060*/  SHFL.IDX PT, R4, R4, 0x1, 0x1c1f ;  /* 0x003c1f0004047f89 */ /* 0x000fe200000e0000 */
[----:B------:R-:W-:-:S03]  /*c070*/  IMAD R13, R14, c[0x0][0x4e8], RZ ;  /* 0x00013a000e0d7a24 */ /* 0x000fc600078e02ff */
[----:B------:R2:W3:Y:S01]  /*c080*/  SHFL.IDX PT, R5, R2, 0x1, 0x1c1f ;  /* 0x003c1f0002057f89 */ /* 0x0004e200000e0000 */
        /* <DEDUP_REMOVED lines=12> */
[----:B-1----:R-:W-:Y:S01]  /*c150*/  LEA R4, R236, R241, 0x5 ;  /* 0x000000f1ec047211 */ /* 0x002fe200078e28ff */
[C---:B------:R-:W-:Y:S01]  /*c160*/  IMAD.WIDE.U32 R2, R0.reuse, c[0x0][0x3a0], RZ ;  /* 0x0000e80000027a25 */ /* 0x040fe200078e00ff */
[----:B------:R-:W-:Y:S01]  /*c170*/  SHF.R.S32.HI R5, RZ, 0x1f, R8 ;  /* 0x0000001fff057819 */ /* 0x000fe20000011408 */
[----:B------:R1:W2:Y:S01]  /*c180*/  LDS.128 R32, [R229+0x80] ;  /* 0x00008000e5207984 */ /* 0x0002a20000000c00 */
[----:B------:R-:W-:Y:S01]  /*c190*/  LEA R4, R21, R4, 0x7 ;  /* 0x0000000415047211 */ /* 0x000fe200078e38ff */
[----:B------:R-:W-:-:S02]  /*c1a0*/  IMAD R0, R0, c[0x0][0x3a4], R9 ;  /* 0x0000e90000007a24 */ /* 0x000fc400078e0209 */
[----:B------:R1:W3:Y:S01]  /*c1b0*/  LDS.128 R48, [R229+0x1080] ;  /* 0x00108000e5307984 */ /* 0x0002e20000000c00 */
[----:B------:R-:W-:Y:S02]  /*c1c0*/  IMAD R5, R5, c[0x0][0x3f0], RZ ;  /* 0x0000fc0005057a24 */ /* 0x000fe400078e02ff */
[----:B------:R-:W-:Y:S01]  /*c1d0*/  IADD3 R3, R3, R0, RZ ;  /* 0x0000000003037210 */ /* 0x000fe20007ffe0ff */
[----:B------:R-:W-:Y:S01]  /*c1e0*/  @P5 IMAD.HI.U32 R6, R4, c[0x0][0x4ec], RZ ;  /* 0x00013b0004065a27 */ /* 0x000fe200078e00ff */
[----:B------:R1:W4:Y:S01]  /*c1f0*/  LDS.128 R64, [R229+0x2080] ;  /* 0x00208000e5407984 */ /* 0x0003220000000c00 */
[----:B------:R-:W-:Y:S02]  /*c200*/  MOV R0, R4 ;  /* 0x0000000400007202 */ /* 0x000fe40000000f00 */
[----:B------:R-:W-:Y:S01]  /*c210*/  IMAD.WIDE.U32 R2, R11, c[0x0][0x3e8], R2 ;  /* 0x0000fa000b027a25 */ /* 0x000fe200078e0002 */
[----:B------:R1:W1:Y:S01]  /*c220*/  LDS.128 R76, [R229+0x3080] ;  /* 0x00308000e54c7984 */ /* 0x0002620000000c00 */
[----:B------:R-:W-:-:S02]  /*c230*/  @P5 SHF.R.U32.HI R0, RZ, c[0x0][0x4f0], R6 ;  /* 0x00013c00ff005a19 */ /* 0x000fc40000011606 */
[----:B------:R-:W-:Y:S01]  /*c240*/  IMAD R3, R11, c[0x0][0x3ec], R3 ;  /* 0x0000fb000b037a24 */ /* 0x000fe200078e0203 */
[----:B------:R1:W1:Y:S01]  /*c250*/  LDS.128 R24, [R229+0x4080] ;  /* 0x00408000e5187984 */ /* 0x0002620000000c00 */
[C---:B------:R-:W-:Y:S01]  /*c260*/  IMAD R7, R8.reuse, c[0x0][0x3f4], R5 ;  /* 0x0000fd0008077a24 */ /* 0x040fe200078e0205 */
[----:B------:R-:W-:Y:S01]  /*c270*/  SHF.R.S32.HI R6, RZ, 0x1f, R0 ;  /* 0x0000001fff067819 */ /* 0x000fe20000011400 */
[----:B------:R-:W-:Y:S01]  /*c280*/  IMAD.WIDE.U32 R2, R8, c[0x0][0x3f0], R2 ;  /* 0x0000fc0008027a25 */ /* 0x000fe200078e0002 */
[----:B------:R1:W1:Y:S01]  /*c290*/  LDS.128 R44, [R229+0x5080] ;  /* 0x00508000e52c7984 */ /* 0x0002620000000c00 */
[----:B------:R-:W-:Y:S02]  /*c2a0*/  IADD3 R5, -R0, RZ, RZ ;  /* 0x000000ff00057210 */ /* 0x000fe40007ffe1ff */
[----:B------:R-:W-:Y:S01]  /*c2b0*/  IMAD R6, R6, c[0x0][0x3e0], RZ ;  /* 0x0000f80006067a24 */ /* 0x000fe200078e02ff */
[----:B------:R1:W1:Y:S01]  /*c2c0*/  LDS.128 R60, [R229+0x6080] ;  /* 0x00608000e53c7984 */ /* 0x0002620000000c00 */
[----:B------:R-:W-:Y:S01]  /*c2d0*/  IADD3 R3, R3, R7, RZ ;  /* 0x0000000703037210 */ /* 0x000fe20007ffe0ff */
[----:B------:R-:W-:-:S02]  /*c2e0*/  IMAD R4, R5, c[0x0][0x4e8], R4 ;  /* 0x00013a0005047a24 */ /* 0x000fc400078e0204 */
        /* <DEDUP_REMOVED lines=18> */
[----:B------:R1:W1:Y:S01]  /*c410*/  LDS.128 R80, [R229+0xf080] ;  /* 0x00f08000e5507984 */ /* 0x0002620000000c00 */
[----:B------:R-:W-:Y:S05]  /*c420*/  BRA.DIV ~URZ, `(.L_x_1602) ;  /* 0x00004e627f007947 */ /* 0x000fea000b800000 */
[----:B--234-:R2:W3:Y:S02]  /*c430*/  SHFL.IDX PT, R4, R5, RZ, 0x181f ;  /* 0x00181fff05047589 */ /* 0x01c4e400000e0000 */
.L_x_1673:
[----:B------:R-:W-:Y:S05]  /*c440*/  BRA.DIV ~URZ, `(.L_x_1603) ;  /* 0x00004eb27f007947 */ /* 0x000fea000b800000 */
[----:B------:R4:W2:Y:S02]  /*c450*/  SHFL.IDX PT, R0, R14, RZ, 0x181f ;  /* 0x00181fff0e007589 */ /* 0x0008a400000e0000 */
.L_x_1674:
[----:B------:R-:W5:Y:S01]  /*c460*/  LDL.LU R2, [R1+0x4] ;  /* 0x0000040001027983 */ /* 0x000f620000300800 */
[----:B------:R-:W-:Y:S01]  /*c470*/  BSSY B0, `(.L_x_1604) ;  /* 0x0000018000007945 */ /* 0x000fe20003800000 */
[----:B-----5:R-:W-:-:S04]  /*c480*/  LEA R12, R2, R241, 0x7 ;  /* 0x000000f1020c7211 */ /* 0x020fc800078e38ff */
[----:B------:R-:W-:-:S13]  /*c490*/  ISETP.GE.AND P0, PT, R12, R13, PT ;  /* 0x0000000d0c00720c */ /* 0x000fda0003f06270 */
[----:B------:R-:W-:Y:S05]  /*c4a0*/  @P0 BRA `(.L_x_1605) ;  /* 0x0000014000000947 */ /* 0x000fea0003800000 */
[----:B------:R-:W-:Y:S02]  /*c4b0*/  ISETP.GE.AND P3, PT, R232, c[0x0][0x3c8], PT ;  /* 0x0000f200e8007a0c */ /* 0x000fe40003f66270 */
[----:B------:R-:W-:Y:S02]  /*c4c0*/  ISETP.GE.AND P2, PT, R238, c[0x0][0x3c8], PT ;  /* 0x0000f200ee007a0c */ /* 0x000fe40003f46270 */
[----:B------:R-:W-:Y:S02]  /*c4d0*/  ISETP.GE.AND P1, PT, R237, c[0x0][0x3c8], PT ;  /* 0x0000f200ed007a0c */ /* 0x000fe40003f26270 */
[----:B------:R-:W-:Y:S02]  /*c4e0*/  ISETP.GE.AND P0, PT, R239, c[0x0][0x3c8], PT ;  /* 0x0000f200ef007a0c */ /* 0x000fe40003f06270 */
[----:B------:R-:W-:Y:S02]  /*c4f0*/  SHF.R.S32.HI R2, RZ, 0x1f, R232 ;  /* 0x0000001fff027819 */ /* 0x000fe400000114e8 */
[----:B------:R-:W-:-:S02]  /*c500*/  SHF.R.S32.HI R29, RZ, 0x1f, R238 ;  /* 0x0000001fff1d7819 */ /* 0x000fc400000114ee */
[----:B------:R-:W-:Y:S02]  /*c510*/  SHF.R.S32.HI R28, RZ, 0x1f, R237 ;  /* 0x0000001fff1c7819 */ /* 0x000fe400000114ed */
[-C--:B--2---:R-:W-:Y:S02]  /*c520*/  @!P3 LEA R10, P4, R232, R0.reuse, 0x1 ;  /* 0x00000000e80ab211 */ /* 0x084fe400078808ff */
[-C--:B------:R-:W-:Y:S02]  /*c530*/  @!P2 LEA R8, P6, R238, R0.reuse, 0x1 ;  /* 0x00000000ee08a211 */ /* 0x080fe400078c08ff */
[----:B------:R-:W-:Y:S02]  /*c540*/  @!P1 LEA R6, P5, R237, R0, 0x1 ;  /* 0x00000000ed069211 */ /* 0x000fe400078a08ff */
[----:B---3--:R-:W-:Y:S02]  /*c550*/  @!P3 LEA.HI.X R11, R232, R4, R2, 0x1, P4 ;  /* 0x00000004e80bb211 */ /* 0x008fe400020f0c02 */
[----:B------:R-:W-:-:S02]  /*c560*/  SHF.R.S32.HI R15, RZ, 0x1f, R239 ;  /* 0x0000001fff0f7819 */ /* 0x000fc400000114ef */
[----:B------:R-:W-:Y:S01]  /*c570*/  @!P0 LEA R2, P4, R239, R0, 0x1 ;  /* 0x00000000ef028211 */ /* 0x000fe200078808ff */
[----:B------:R2:W-:Y:S01]  /*c580*/  @!P3 ST.E.128 [R10.64], R32 ;  /* 0x000000200a00b985 */ /* 0x0005e2000c101d06 */
[-C--:B------:R-:W-:Y:S02]  /*c590*/  @!P2 LEA.HI.X R9, R238, R4.reuse, R29, 0x1, P6 ;  /* 0x00000004ee09a211 */ /* 0x080fe400030f0c1d */
[-C--:B------:R-:W-:Y:S02]  /*c5a0*/  @!P1 LEA.HI.X R7, R237, R4.reuse, R28, 0x1, P5 ;  /* 0x00000004ed079211 */ /* 0x080fe400028f0c1c */
[----:B------:R-:W-:Y:S01]  /*c5b0*/  @!P0 LEA.HI.X R3, R239, R4, R15, 0x1, P4 ;  /* 0x00000004ef038211 */ /* 0x000fe200020f0c0f */
[----:B-1----:R2:W-:Y:S04]  /*c5c0*/  @!P2 ST.E.128 [R8.64], R24 ;  /* 0x000000180800a985 */ /* 0x0025e8000c101d06 */
[----:B------:R2:W-:Y:S04]  /*c5d0*/  @!P1 ST.E.128 [R6.64], R20 ;  /* 0x0000001406009985 */ /* 0x0005e8000c101d06 */
[----:B------:R2:W-:Y:S02]  /*c5e0*/  @!P0 ST.E.128 [R2.64], R16 ;  /* 0x0000001002008985 */ /* 0x0005e4000c101d06 */
.L_x_1605:
[----:B------:R-:W-:Y:S05]  /*c5f0*/  BSYNC B0 ;  /* 0x0000000000007941 */ /* 0x000fea0003800000 */
.L_x_1604:
[----:B------:R-:W-:Y:S05]  /*c600*/  BRA.DIV ~URZ, `(.L_x_1606) ;  /* 0x00004d627f007947 */ /* 0x000fea000b800000 */
[----:B---3--:R3:W4:Y:S04]  /*c610*/  SHFL.IDX PT, R4, R5, 0x1, 0x181f ;  /* 0x00381f0005047f89 */ /* 0x00872800000e0000 */
[----:B--2---:R3:W2:Y:S02]  /*c620*/  SHFL.IDX PT, R0, R14, 0x1, 0x181f ;  /* 0x00381f000e007f89 */ /* 0x0046a400000e0000 */
.L_x_1675:
[----:B------:R-:W-:Y:S01]  /*c630*/  IADD3 R2, R12, 0x20, RZ ;  /* 0x000000200c027810 */ /* 0x000fe20007ffe0ff */
[----:B------:R-:W-:Y:S03]  /*c640*/  BSSY B0, `(.L_x_1607) ;  /* 0x0000017000007945 */ /* 0x000fe60003800000 */
[----:B------:R-:W-:-:S13]  /*c650*/  ISETP.GE.AND P0, PT, R2, R13, PT ;  /* 0x0000000d0200720c */ /* 0x000fda0003f06270 */
[----:B------:R-:W-:Y:S05]  /*c660*/  @P0 BRA `(.L_x_1608) ;  /* 0x0000014000000947 */ /* 0x000fea0003800000 */
[----:B------:R-:W-:Y:S02]  /*c670*/  ISETP.GE.AND P3, PT, R232, c[0x0][0x3c8], PT ;  /* 0x0000f200e8007a0c */ /* 0x000fe40003f66270 */
[----:B------:R-:W-:Y:S02]  /*c680*/  ISETP.GE.AND P2, PT, R238, c[0x0][0x3c8], PT ;  /* 0x0000f200ee007a0c */ /* 0x000fe40003f46270 */
[----:B------:R-:W-:Y:S02]  /*c690*/  ISETP.GE.AND P1, PT, R237, c[0x0][0x3c8], PT ;  /* 0x0000f200ed007a0c */ /* 0x000fe40003f26270 */
[----:B------:R-:W-:Y:S02]  /*c6a0*/  ISETP.GE.AND P0, PT, R239, c[0x0][0x3c8], PT ;  /* 0x0000f200ef007a0c */ /* 0x000fe40003f06270 */
[----:B------:R-:W-:Y:S02]  /*c6b0*/  SHF.R.S32.HI R3, RZ, 0x1f, R232 ;  /* 0x0000001fff037819 */ /* 0x000fe400000114e8 */
[----:B-1----:R-:W-:-:S02]  /*c6c0*/  SHF.R.S32.HI R17, RZ, 0x1f, R238 ;  /* 0x0000001fff117819 */ /* 0x002fc400000114ee */
[----:B------:R-:W-:Y:S02]  /*c6d0*/  SHF.R.S32.HI R16, RZ, 0x1f, R237 ;  /* 0x0000001fff107819 */ /* 0x000fe400000114ed */
[-C--:B--2---:R-:W-:Y:S02]  /*c6e0*/  @!P3 LEA R10, P4, R232, R0.reuse, 0x1 ;  /* 0x00000000e80ab211 */ /* 0x084fe400078808ff */
[-C--:B------:R-:W-:Y:S02]  /*c6f0*/  @!P2 LEA R8, P6, R238, R0.reuse, 0x1 ;  /* 0x00000000ee08a211 */ /* 0x080fe400078c08ff */
[----:B------:R-:W-:Y:S02]  /*c700*/  @!P1 LEA R6, P5, R237, R0, 0x1 ;  /* 0x00000000ed069211 */ /* 0x000fe400078a08ff */
[----:B----4-:R-:W-:Y:S02]  /*c710*/  @!P3 LEA.HI.X R11, R232, R4, R3, 0x1, P4 ;  /* 0x00000004e80bb211 */ /* 0x010fe400020f0c03 */
[----:B------:R-:W-:-:S02]  /*c720*/  SHF.R.S32.HI R15, RZ, 0x1f, R239 ;  /* 0x0000001fff0f7819 */ /* 0x000fc400000114ef */
[----:B------:R-:W-:Y:S01]  /*c730*/  @!P0 LEA R2, P4, R239, R0, 0x1 ;  /* 0x00000000ef028211 */ /* 0x000fe200078808ff */
[----:B------:R1:W-:Y:S01]  /*c740*/  @!P3 ST.E.128 [R10.64], R48 ;  /* 0x000000300a00b985 */ /* 0x0003e2000c101d06 */
[-C--:B------:R-:W-:Y:S02]  /*c750*/  @!P2 LEA.HI.X R9, R238, R4.reuse, R17, 0x1, P6 ;  /* 0x00000004ee09a211 */ /* 0x080fe400030f0c11 */
[-C--:B------:R-:W-:Y:S02]  /*c760*/  @!P1 LEA.HI.X R7, R237, R4.reuse, R16, 0x1, P5 ;  /* 0x00000004ed079211 */ /* 0x080fe400028f0c10 */
[----:B------:R-:W-:Y:S01]  /*c770*/  @!P0 LEA.HI.X R3, R239, R4, R15, 0x1, P4 ;  /* 0x00000004ef038211 */ /* 0x000fe200020f0c0f */
[----:B------:R1:W-:Y:S04]  /*c780*/  @!P2 ST.E.128 [R8.64], R44 ;  /* 0x0000002c0800a985 */ /* 0x0003e8000c101d06 */
[----:B------:R1:W-:Y:S04]  /*c790*/  @!P1 ST.E.128 [R6.64], R40 ;  /* 0x0000002806009985 */ /* 0x0003e8000c101d06 */
[----:B------:R1:W-:Y:S02]  /*c7a0*/  @!P0 ST.E.128 [R2.64], R36 ;  /* 0x0000002402008985 */ /* 0x0003e4000c101d06 */
.L_x_1608:
[----:B------:R-:W-:Y:S05]  /*c7b0*/  BSYNC B0 ;  /* 0x0000000000007941 */ /* 0x000fea0003800000 */
.L_x_1607:
[----:B------:R-:W-:Y:S05]  /*c7c0*/  BRA.DIV ~URZ, `(.L_x_1609) ;  /* 0x00004c727f007947 */ /* 0x000fea000b800000 */
[----:B----4-:R4:W3:Y:S02]  /*c7d0*/  SHFL.IDX PT, R4, R5, 0x2, 0x181f ;  /* 0x00581f0005047f89 */ /* 0x0108e400000e0000 */
.L_x_1676:
[----:B------:R-:W-:Y:S05]  /*c7e0*/  BRA.DIV ~URZ, `(.L_x_1610) ;  /* 0x00004cc27f007947 */ /* 0x000fea000b800000 */
[----:B--2---:R2:W4:Y:S02]  /*c7f0*/  SHFL.IDX PT, R0, R14, 0x2, 0x181f ;  /* 0x00581f000e007f89 */ /* 0x00452400000e0000 */
.L_x_1677:
[----:B-1----:R-:W-:Y:S01]  /*c800*/  IADD3 R2, R12, 0x40, RZ ;  /* 0x000000400c027810 */ /* 0x002fe20007ffe0ff */
        /* <DEDUP_REMOVED lines=10> */
[-C--:B----4-:R-:W-:Y:S02]  /*c8b0*/  @!P3 LEA R10, P4, R232, R0.reuse, 0x1 ;  /* 0x00000000e80ab211 */ /* 0x090fe400078808ff */
        /* <DEDUP_REMOVED lines=12> */
.L_x_1612:
[----:B------:R-:W-:Y:S05]  /*c980*/  BSYNC B0 ;  /* 0x0000000000007941 */ /* 0x000fea0003800000 */
.L_x_1611:
[----:B------:R-:W-:Y:S05]  /*c990*/  BRA.DIV ~URZ, `(.L_x_1613) ;  /* 0x00004b827f007947 */ /* 0x000fea000b800000 */
[----:B---3--:R3:W1:Y:S04]  /*c9a0*/  SHFL.IDX PT, R4, R5, 0x3, 0x181f ;  /* 0x00781f0005047f89 */ /* 0x00866800000e0000 */
[----:B----4-:R3:W4:Y:S02]  /*c9b0*/  SHFL.IDX PT, R0, R14, 0x3, 0x181f ;  /* 0x00781f000e007f89 */ /* 0x01072400000e0000 */
.L_x_1678:
[----:B-1----:R-:W-:-:S04]  /*c9c0*/  IADD3 R2, R12, 0x60, RZ ;  /* 0x000000600c027810 */ /* 0x002fc80007ffe0ff */
[----:B------:R-:W-:-:S13]  /*c9d0*/  ISETP.GE.AND P0, PT, R2, R13, PT ;  /* 0x0000000d0200720c */ /* 0x000fda0003f06270 */
[----:B------:R-:W-:Y:S05]  /*c9e0*/  @P0 BRA `(.L_x_1614) ;  /* 0x00002b9000000947 */ /* 0x000fea0003800000 */
[----:B------:R-:W-:Y:S02]  /*c9f0*/  ISETP.GE.AND P2, PT, R232, c[0x0][0x3c8], PT ;  /* 0x0000f200e8007a0c */ /* 0x000fe40003f46270 */
[----:B------:R-:W-:Y:S02]  /*ca00*/  ISETP.GE.AND P1, PT, R238, c[0x0][0x3c8], PT ;  /* 0x0000f200ee007a0c */ /* 0x000fe40003f26270 */
[----:B------:R-:W-:Y:S02]  /*ca10*/  ISETP.GE.AND P0, PT, R237, c[0x0][0x3c8], PT ;  /* 0x0000f200ed007a0c */ /* 0x000fe40003f06270 */
[----:B------:R-:W-:Y:S02]  /*ca20*/  SHF.R.S32.HI R11, RZ, 0x1f, R232 ;  /* 0x0000001fff0b7819 */ /* 0x000fe400000114e8 */
[----:B------:R-:W-:Y:S02]  /*ca30*/  SHF.R.S32.HI R10, RZ, 0x1f, R238 ;  /* 0x0000001fff0a7819 */ /* 0x000fe400000114ee */
[----:B---3--:R-:W-:-:S03]  /*ca40*/  SHF.R.S32.HI R5, RZ, 0x1f, R237 ;  /* 0x0000001fff057819 */ /* 0x008fc600000114ed */
[-C--:B----4-:R-:W-:Y:S02]  /*ca50*/  @!P2 LEA R8, P5, R232, R0.reuse, 0x1 ;  /* 0x00000000e808a211 */ /* 0x090fe400078a08ff */
[-C--:B------:R-:W-:Y:S02]  /*ca60*/  @!P1 LEA R6, P4, R238, R0.reuse, 0x1 ;  /* 0x00000000ee069211 */ /* 0x080fe400078808ff */
[C---:B------:R-:W-:Y:S02]  /*ca70*/  @!P0 LEA R2, P3, R237.reuse, R0, 0x1 ;  /* 0x00000000ed028211 */ /* 0x040fe400078608ff */
[-C--:B------:R-:W-:Y:S02]  /*ca80*/  @!P2 LEA.HI.X R9, R232, R4.reuse, R11, 0x1, P5 ;  /* 0x00000004e809a211 */ /* 0x080fe400028f0c0b */
[-C--:B------:R-:W-:Y:S02]  /*ca90*/  @!P1 LEA.HI.X R7, R238, R4.reuse, R10, 0x1, P4 ;  /* 0x00000004ee079211 */ /* 0x080fe400020f0c0a */
[----:B------:R-:W-:Y:S01]  /*caa0*/  @!P0 LEA.HI.X R3, R237, R4, R5, 0x1, P3 ;  /* 0x00000004ed038211 */ /* 0x000fe200018f0c05 */
[----:B------:R1:W-:Y:S04]  /*cab0*/  @!P2 ST.E.128 [R8.64], R76 ;  /* 0x0000004c0800a985 */ /* 0x0003e8000c101d06 */
[----:B------:R1:W-:Y:S04]  /*cac0*/  @!P1 ST.E.128 [R6.64], R72 ;  /* 0x0000004806009985 */ /* 0x0003e8000c101d06 */
[----:B------:R1:W-:Y:S01]  /*cad0*/  @!P0 ST.E.128 [R2.64], R68 ;  /* 0x0000004402008985 */ /* 0x0003e2000c101d06 */
[----:B------:R-:W-:-:S13]  /*cae0*/  ISETP.GE.AND P0, PT, R239, c[0x0][0x3c8], PT ;  /* 0x0000f200ef007a0c */ /* 0x000fda0003f06270 */
[----:B------:R-:W-:Y:S05]  /*caf0*/  @P0 BRA `(.L_x_1614) ;  /* 0x00002a8000000947 */ /* 0x000fea0003800000 */
[----:B------:R-:W-:Y:S02]  /*cb00*/  SHF.R.S32.HI R5, RZ, 0x1f, R239 ;  /* 0x0000001fff057819 */ /* 0x000fe400000114ef */
[----:B-1----:R-:W-:-:S04]  /*cb10*/  LEA R2, P0, R239, R0, 0x1 ;  /* 0x00000000ef027211 */ /* 0x002fc800078008ff */
[----:B------:R-:W-:-:S05]  /*cb20*/  LEA.HI.X R3, R239, R4, R5, 0x1, P0 ;  /* 0x00000004ef037211 */ /* 0x000fca00000f0c05 */
[----:B------:R1:W-:Y:S01]  /*cb30*/  ST.E.128 [R2.64], R80 ;  /* 0x0000005002007985 */ /* 0x0003e2000c101d06 */
[----:B------:R-:W-:Y:S05]  /*cb40*/  BRA `(.L_x_1614) ;  /* 0x00002a3000007947 */ /* 0x000fea0003800000 */
.L_x_1601:
        /* <DEDUP_REMOVED lines=19> */
[----:B------:R-:W-:Y:S01]  /*cc80*/  IMAD R3, R5, c[0x0][0x44c], R3 ;  /* 0x0001130005037a24 */ /* 0x000fe200078e0203 */
[----:B------:R-:W-:-:S03]  /*cc90*/  IADD3 R5, -R0, RZ, RZ ;  /* 0x000000ff00057210 */ /* 0x000fc60007ffe1ff */
[----:B------:R-:W-:-:S04]  /*cca0*/  IMAD.WIDE.U32 R2, R0, c[0x0][0x430], R2 ;  /* 0x00010c0000027a25 */ /* 0x000fc800078e0002 */
[----:B------:R-:W-:Y:S01]  /*ccb0*/  IMAD R0, R5, c[0x0][0x4e8], R10 ;  /* 0x00013a0005007a24 */ /* 0x000fe200078e020a */
[----:B------:R-:W-:-:S04]  /*ccc0*/  IADD3 R3, R3, R4, RZ ;  /* 0x0000000403037210 */ /* 0x000fc80007ffe0ff */
[----:B------:R-:W-:Y:S01]  /*ccd0*/  SHF.R.S32.HI R4, RZ, 0x1f, R0 ;  /* 0x0000001fff047819 */ /* 0x000fe20000011400 */
        /* <DEDUP_REMOVED lines=8> */
.L_x_1679:
[----:B------:R-:W-:Y:S05]  /*cd60*/  BRA.DIV ~URZ, `(.L_x_1616) ;  /* 0x000048f27f007947 */ /* 0x000fea000b800000 */
[----:B------:R3:W4:Y:S02]  /*cd70*/  SHFL.IDX PT, R0, R12, RZ, 0x1c1f ;  /* 0x001c1fff0c007589 */ /* 0x00072400000e0000 */
.L_x_1680:
        /* <DEDUP_REMOVED lines=19> */
[----:B-----5:R-:W-:-:S13]  /*ceb0*/  ISETP.GE.AND P0, PT, R8, c[0x0][0x3c8], PT ;  /* 0x0000f20008007a0c */ /* 0x020fda0003f06270 */
[----:B------:R-:W-:Y:S02]  /*cec0*/  @!P0 IMAD.MOV.U32 R2, RZ, RZ, R0 ;  /* 0x000000ffff028224 */ /* 0x000fe400078e0000 */
[----:B------:R-:W-:-:S04]  /*ced0*/  @!P0 IMAD.MOV.U32 R3, RZ, RZ, R4 ;  /* 0x000000ffff038224 */ /* 0x000fc800078e0004 */
[----:B------:R-:W-:Y:S01]  /*cee0*/  @!P0 IMAD.WIDE R2, R8, 0x4, R2 ;  /* 0x0000000408028825 */ /* 0x000fe200078e0202 */
[----:B---3--:R-:W-:Y:S01]  /*cef0*/  ISETP.GE.AND P1, PT, R6, c[0x0][0x3c8], PT ;  /* 0x0000f20006007a0c */ /* 0x008fe20003f26270 */
[----:B------:R-:W3:Y:S04]  /*cf00*/  LDL R8, [R1+0xac] ;  /* 0x0000ac0001087983 */ /* 0x000ee80000100800 */
[----:B------:R5:W-:Y:S04]  /*cf10*/  @!P0 ST.E.64 [R2.64], R24 ;  /* 0x0000001802008985 */ /* 0x000be8000c101b06 */
[----:B-----5:R-:W5:Y:S01]  /*cf20*/  LDL R25, [R1+0x124] ;  /* 0x0001240001197983 */ /* 0x020f620000100800 */
[----:B----4-:R-:W-:-:S03]  /*cf30*/  ISETP.GE.AND P2, PT, R11, c[0x0][0x3c8], PT ;  /* 0x0000f2000b007a0c */ /* 0x010fc60003f46270 */
[----:B------:R-:W-:Y:S01]  /*cf40*/  @!P1 LEA R2, P0, R6, R0, 0x2 ;  /* 0x0000000006029211 */ /* 0x000fe200078010ff */
[----:B------:R-:W4:Y:S01]  /*cf50*/  LDL R24, [R1+0x98] ;  /* 0x0000980001187983 */ /* 0x000f220000100800 */
[----:B--2---:R-:W-:Y:S02]  /*cf60*/  ISETP.GE.AND P3, PT, R10, c[0x0][0x3c8], PT ;  /* 0x0000f2000a007a0c */ /* 0x004fe40003f66270 */
[----:B------:R-:W-:-:S05]  /*cf70*/  @!P1 LEA.HI.X R3, R6, R4, R7, 0x2, P0 ;  /* 0x0000000406039211 */ /* 0x000fca00000f1407 */
[----:B------:R2:W-:Y:S01]  /*cf80*/  @!P1 ST.E.64 [R2.64], R26 ;  /* 0x0000001a02009985 */ /* 0x0005e2000c101b06 */
[----:B------:R-:W-:Y:S02]  /*cf90*/  ISETP.GE.AND P1, PT, R9, c[0x0][0x3c8], PT ;  /* 0x0000f20009007a0c */ /* 0x000fe40003f26270 */
[----:B------:R-:W-:-:S03]  /*cfa0*/  ISETP.GE.AND P4, PT, R17, c[0x0][0x3c8], PT ;  /* 0x0000f20011007a0c */ /* 0x000fc60003f86270 */
[----:B------:R-:W-:-:S04]  /*cfb0*/  @!P3 LEA R6, P0, R10, R0, 0x2 ;  /* 0x000000000a06b211 */ /* 0x000fc800078010ff */
[----:B------:R-:W-:Y:S02]  /*cfc0*/  @!P3 LEA.HI.X R7, R10, R4, R110, 0x2, P0 ;  /* 0x000000040a07b211 */ /* 0x000fe400000f146e */
[----:B------:R-:W4:Y:S01]  /*cfd0*/  LDL R10, [R1+0x120] ;  /* 0x00012000010a7983 */ /* 0x000f220000100800 */
[----:B--2---:R-:W-:-:S03]  /*cfe0*/  @!P2 LEA R2, P5, R11, R0, 0x2 ;  /* 0x000000000b02a211 */ /* 0x004fc600078a10ff */
[----:B------:R-:W2:Y:S01]  /*cff0*/  LDL R26, [R1+0xa0] ;  /* 0x0000a000011a7983 */ /* 0x000ea20000100800 */
[----:B------:R-:W-:-:S03]  /*d000*/  @!P2 LEA.HI.X R3, R11, R4, R111, 0x2, P5 ;  /* 0x000000040b03a211 */ /* 0x000fc600028f146f */
[----:B------:R-:W2:Y:S04]  /*d010*/  LDL R27, [R1+0x114] ;  /* 0x00011400011b7983 */ /* 0x000ea80000100800 */
[----:B------:R-:W2:Y:S04]  /*d020*/  LDL R11, [R1+0xa4] ;  /* 0x0000a400010b7983 */ /* 0x000ea80000100800 */
[----:B------:R1:W-:Y:S01]  /*d030*/  @!P2 ST.E.64 [R2.64], R28 ;  /* 0x0000001c0200a985 */ /* 0x0003e2000c101b06 */
[----:B------:R-:W-:-:S03]  /*d040*/  ISETP.GE.AND P2, PT, R15, c[0x0][0x3c8], PT ;  /* 0x0000f2000f007a0c */ /* 0x000fc60003f46270 */
[----:B------:R1:W-:Y:S01]  /*d050*/  @!P3 ST.E.64 [R6.64], R32 ;  /* 0x000000200600b985 */ /* 0x0003e2000c101b06 */
[----:B------:R-:W-:Y:S02]  /*d060*/  ISETP.GE.AND P3, PT, R13, c[0x0][0x3c8], PT ;  /* 0x0000f2000d007a0c */ /* 0x000fe40003f66270 */
[C---:B-1----:R-:W-:Y:S01]  /*d070*/  @!P1 LEA R2, P5, R9.reuse, R0, 0x2 ;  /* 0x0000000009029211 */ /* 0x042fe200078a10ff */
[----:B------:R-:W2:Y:S03]  /*d080*/  LDL R28, [R1+0x70] ;  /* 0x00007000011c7983 */ /* 0x000ea60000100800 */
[----:B------:R-:W-:Y:S01]  /*d090*/  @!P1 LEA.HI.X R3, R9, R4, R31, 0x2, P5 ;  /* 0x0000000409039211 */ /* 0x000fe200028f141f */
[----:B------:R-:W2:Y:S01]  /*d0a0*/  LDL R33, [R1+0x78] ;  /* 0x0000780001217983 */ /* 0x000ea20000100800 */
[----:B------:R-:W-:-:S03]  /*d0b0*/  @!P4 LEA R6, P0, R17, R0, 0x2 ;  /* 0x000000001106c211 */ /* 0x000fc600078010ff */
[----:B------:R-:W2:Y:S01]  /*d0c0*/  LDL R9, [R1+0x9c] ;  /* 0x00009c0001097983 */ /* 0x000ea20000100800 */
[----:B------:R-:W-:-:S03]  /*d0d0*/  @!P4 LEA.HI.X R7, R17, R4, R21, 0x2, P0 ;  /* 0x000000041107c211 */ /* 0x000fc600000f1415 */
[----:B------:R-:W2:Y:S04]  /*d0e0*/  LDL R21, [R1+0x11c] ;  /* 0x00011c0001157983 */ /* 0x000ea80000100800 */
[----:B------:R-:W2:Y:S04]  /*d0f0*/  LDL R17, [R1+0x118] ;  /* 0x0001180001117983 */ /* 0x000ea80000100800 */
[----:B------:R1:W-:Y:S04]  /*d100*/  @!P1 ST.E.64 [R2.64], R34 ;  /* 0x0000002202009985 */ /* 0x0003e8000c101b06 */
[----:B------:R1:W-:Y:S01]  /*d110*/  @!P4 ST.E.64 [R6.64], R132 ;  /* 0x000000840600c985 */ /* 0x0003e2000c101b06 */
[----:B------:R-:W-:-:S03]  /*d120*/  ISETP.GE.AND P1, PT, R19, c[0x0][0x3c8], PT ;  /* 0x0000f20013007a0c */ /* 0x000fc60003f26270 */
[----:B------:R-:W2:Y:S04]  /*d130*/  LDL R31, [R1+0x74] ;  /* 0x00007400011f7983 */ /* 0x000ea80000100800 */
[----:B------:R-:W2:Y:S04]  /*d140*/  LDL R32, [R1+0xe8] ;  /* 0x0000e80001207983 */ /* 0x000ea80000100800 */
[----:B------:R-:W2:Y:S01]  /*d150*/  LDL R29, [R1+0xe4] ;  /* 0x0000e400011d7983 */ /* 0x000ea20000100800 */
[----:B-1----:R-:W-:-:S03]  /*d160*/  @!P2 LEA R2, P5, R15, R0, 0x2 ;  /* 0x000000000f02a211 */ /* 0x002fc600078a10ff */
[----:B------:R-:W2:Y:S01]  /*d170*/  LDL R34, [R1+0xec] ;  /* 0x0000ec0001227983 */ /* 0x000ea20000100800 */
[----:B------:R-:W-:Y:S02]  /*d180*/  @!P3 LEA R6, P0, R13, R0, 0x2 ;  /* 0x000000000d06b211 */ /* 0x000fe400078010ff */
[-C--:B------:R-:W-:Y:S02]  /*d190*/  @!P2 LEA.HI.X R3, R15, R4.reuse, R20, 0x2, P5 ;  /* 0x000000040f03a211 */ /* 0x080fe400028f1414 */
[----:B------:R-:W-:Y:S01]  /*d1a0*/  @!P3 LEA.HI.X R7, R13, R4, R16, 0x2, P0 ;  /* 0x000000040d07b211 */ /* 0x000fe200000f1410 */
[----:B------:R-:W2:Y:S04]  /*d1b0*/  LDL R15, [R1+0x94] ;  /* 0x00009400010f7983 */ /* 0x000ea80000100800 */
[----:B------:R-:W2:Y:S04]  /*d1c0*/  LDL R13, [R1+0x110] ;  /* 0x00011000010d7983 */ /* 0x000ea80000100800 */
[----:B------:R1:W-:Y:S04]  /*d1d0*/  @!P2 ST.E.64 [R2.64], R140 ;  /* 0x0000008c0200a985 */ /* 0x0003e8000c101b06 */
[----:B------:R-:W2:Y:S04]  /*d1e0*/  LDL R20, [R1+0x90] ;  /* 0x0000900001147983 */ /* 0x000ea80000100800 */
[----:B------:R-:W2:Y:S01]  /*d1f0*/  LDL R16, [R1+0x8c] ;  /* 0x00008c0001107983 */ /* 0x000ea20000100800 */
[----:B-1----:R-:W-:-:S04]  /*d200*/  @!P1 LEA R2, P5, R19, R0, 0x2 ;  /* 0x0000000013029211 */ /* 0x002fc800078a10ff */
[----:B-----5:R-:W-:Y:S02]  /*d210*/  @!P1 LEA.HI.X R3, R19, R4, R25, 0x2, P5 ;  /* 0x0000000413039211 */ /* 0x020fe400028f1419 */
[----:B------:R-:W5:Y:S01]  /*d220*/  LDL R19, [R1+0x108] ;  /* 0x0001080001137983 */ /* 0x000f620000100800 */
[----:B---3--:R-:W-:Y:S02]  /*d230*/  ISETP.GE.AND P4, PT, R8, c[0x0][0x3c8], PT ;  /* 0x0000f20008007a0c */ /* 0x008fe40003f86270 */
[----:B------:R-:W-:Y:S01]  /*d240*/  ISETP.GE.AND P2, PT, R18, c[0x0][0x3c8], PT ;  /* 0x0000f20012007a0c */ /* 0x000fe20003f46270 */
[----:B------:R1:W-:Y:S04]  /*d250*/  @!P3 ST.E.64 [R6.64], R136 ;  /* 0x000000880600b985 */ /* 0x0003e8000c101b06 */
[----:B------:R-:W3:Y:S04]  /*d260*/  LDL R25, [R1+0x10c] ;  /* 0x00010c0001197983 */ /* 0x000ee80000100800 */
[----:B------:R2:W-:Y:S02]  /*d270*/  @!P1 ST.E.64 [R2.64], R36 ;  /* 0x0000002402009985 */ /* 0x0005e4000c101b06 */
[----:B-1----:R-:W-:-:S04]  /*d280*/  @!P4 LEA R6, P0, R8, R0, 0x2 ;  /* 0x000000000806c211 */ /* 0x002fc800078010ff */
[----:B----4-:R-:W-:Y:S02]  /*d290*/  @!P4 LEA.HI.X R7, R8, R4, R10, 0x2, P0 ;  /* 0x000000040807c211 */ /* 0x010fe400000f140a */
[----:B------:R-:W4:Y:S01]  /*d2a0*/  LDL R10, [R1+0x88] ;  /* 0x00008800010a7983 */ /* 0x000f220000100800 */
[----:B--2---:R-:W-:-:S03]  /*d2b0*/  ISETP.GE.AND P3, PT, R11, c[0x0][0x3c8], PT ;  /* 0x0000f2000b007a0c */ /* 0x004fc60003f66270 */
[----:B------:R1:W-:Y:S01]  /*d2c0*/  @!P4 ST.E.64 [R6.64], R40 ;  /* 0x000000280600c985 */ /* 0x0003e2000c101b06 */
[-C--:B------:R-:W-:Y:S02]  /*d2d0*/  @!P2 LEA R2, P5, R18, R0.reuse, 0x2 ;  /* 0x000000001202a211 */ /* 0x080fe400078a10ff */
[----:B------:R-:W-:Y:S01]  /*d2e0*/  ISETP.GE.AND P1, PT, R26, c[0x0][0x3c8], PT ;  /* 0x0000f2001a007a0c */ /* 0x000fe20003f26270 */
[----:B------:R-:W2:Y:S06]  /*d2f0*/  LDL R8, [R1+0x84] ;  /* 0x0000840001087983 */ /* 0x000eac0000100800 */
[----:B-1----:R-:W-:-:S02]  /*d300*/  @!P3 LEA R6, P0, R11, R0, 0x2 ;  /* 0x000000000b06b211 */ /* 0x002fc400078010ff */
[----:B------:R-:W-:Y:S02]  /*d310*/  ISETP.GE.AND P4, PT, R9, c[0x0][0x3c8], PT ;  /* 0x0000f20009007a0c */ /* 0x000fe40003f86270 */
[-C--:B------:R-:W-:Y:S02]  /*d320*/  @!P2 LEA.HI.X R3, R18, R4.reuse, R21, 0x2, P5 ;  /* 0x000000041203a211 */ /* 0x080fe400028f1415 */
[----:B------:R-:W2:Y:S01]  /*d330*/  LDL R21, [R1+0x104] ;  /* 0x0001040001157983 */ /* 0x000ea20000100800 */
[----:B------:R-:W-:-:S03]  /*d340*/  @!P3 LEA.HI.X R7, R11, R4, R17, 0x2, P0 ;  /* 0x000000040b07b211 */ /* 0x000fc600000f1411 */
[----:B------:R1:W-:Y:S04]  /*d350*/  @!P2 ST.E.64 [R2.64], R44 ;  /* 0x0000002c0200a985 */ /* 0x0003e8000c101b06 */
[----:B------:R-:W2:Y:S04]  /*d360*/  LDL R18, [R1+0x100] ;  /* 0x0001000001127983 */ /* 0x000ea80000100800 */
[----:B------:R1:W-:Y:S04]  /*d370*/  @!P3 ST.E.64 [R6.64], R48 ;  /* 0x000000300600b985 */ /* 0x0003e8000c101b06 */
[----:B------:R-:W2:Y:S04]  /*d380*/  LDL R11, [R1+0x7c] ;  /* 0x00007c00010b7983 */ /* 0x000ea80000100800 */
[----:B------:R-:W2:Y:S01]  /*d390*/  LDL R17, [R1+0x80] ;  /* 0x0000800001117983 */ /* 0x000ea20000100800 */
[----:B-1----:R-:W-:-:S02]  /*d3a0*/  @!P1 LEA R2, P5, R26, R0, 0x2 ;  /* 0x000000001a029211 */ /* 0x002fc400078a10ff */
[----:B------:R-:W-:Y:S02]  /*d3b0*/  @!P4 LEA R6, P0, R9, R0, 0x2 ;  /* 0x000000000906c211 */ /* 0x000fe400078010ff */
[----:B------:R-:W-:Y:S02]  /*d3c0*/  ISETP.GE.AND P3, PT, R15, c[0x0][0x3c8], PT ;  /* 0x0000f2000f007a0c */ /* 0x000fe40003f66270 */
[-C--:B------:R-:W-:Y:S02]  /*d3d0*/  @!P4 LEA.HI.X R7, R9, R4.reuse, R13, 0x2, P0 ;  /* 0x000000040907c211 */ /* 0x080fe400000f140d */
[----:B------:R-:W2:Y:S01]  /*d3e0*/  LDL R13, [R1+0xfc] ;  /* 0x0000fc00010d7983 */ /* 0x000ea20000100800 */
[----:B------:R-:W-:-:S03]  /*d3f0*/  @!P1 LEA.HI.X R3, R26, R4, R27, 0x2, P5 ;  /* 0x000000041a039211 */ /* 0x000fc600028f141b */
[----:B------:R-:W2:Y:S04]  /*d400*/  LDL R9, [R1+0xf8] ;  /* 0x0000f80001097983 */ /* 0x000ea80000100800 */
[----:B------:R-:W-:Y:S04]  /*d410*/  @!P1 ST.E.64 [R2.64], R52 ;  /* 0x0000003402009985 */ /* 0x000fe8000c101b06 */
[----:B------:R1:W-:Y:S01]  /*d420*/  @!P4 ST.E.64 [R6.64], R56 ;  /* 0x000000380600c985 */ /* 0x0003e2000c101b06 */
[----:B------:R-:W-:-:S03]  /*d430*/  ISETP.GE.AND P2, PT, R24, c[0x0][0x3c8], PT ;  /* 0x0000f20018007a0c */ /* 0x000fc60003f46270 */
[----:B------:R-:W2:Y:S04]  /*d440*/  LDL R26, [R1+0x6c] ;  /* 0x00006c00011a7983 */ /* 0x000ea80000100800 */
[----:B------:R-:W2:Y:S01]  /*d450*/  LDL R27, [R1+0xe0] ;  /* 0x0000e000011b7983 */ /* 0x000ea20000100800 */
[----:B-1----:R-:W-:-:S04]  /*d460*/  @!P3 LEA R6, P0, R15, R0, 0x2 ;  /* 0x000000000f06b211 */ /* 0x002fc800078010ff */
[----:B-----5:R-:W-:Y:S02]  /*d470*/  @!P3 LEA.HI.X R7, R15, R4, R19, 0x2, P0 ;  /* 0x000000040f07b211 */ /* 0x020fe400000f1413 */
[----:B------:R-:W5:Y:S04]  /*d480*/  LDL R15, [R1+0xf0] ;  /* 0x0000f000010f7983 */ /* 0x000f680000100800 */
[----:B------:R-:W5:Y:S01]  /*d490*/  LDL R19, [R1+0xf4] ;  /* 0x0000f40001137983 */ /* 0x000f620000100800 */
        /* <DEDUP_REMOVED lines=10> */
[----:B--2---:R-:W-:Y:S02]  /*d540*/  @!P4 LEA R6, P0, R16, R0, 0x2 ;  /* 0x000000001006c211 */ /* 0x004fe400078010ff */
[----:B------:R-:W-:Y:S02]  /*d550*/  ISETP.GE.AND P3, PT, R8, c[0x0][0x3c8], PT ;  /* 0x0000f20008007a0c */ /* 0x000fe40003f66270 */
[-C--:B------:R-:W-:Y:S02]  /*d560*/  @!P1 LEA.HI.X R3, R20, R4.reuse, R21, 0x2, P5 ;  /* 0x0000000414039211 */ /* 0x080fe400028f1415 */
[----:B------:R-:W2:Y:S04]  /*d570*/  LDL R20, [R1+0x60] ;  /* 0x0000600001147983 */ /* 0x000ea80000100800 */
[----:B------:R1:W-:Y:S01]  /*d580*/  @!P1 ST.E.64 [R2.64], R68 ;  /* 0x0000004402009985 */ /* 0x0003e2000c101b06 */
[----:B------:R-:W-:-:S03]  /*d590*/  @!P4 LEA.HI.X R7, R16, R4, R18, 0x2, P0 ;  /* 0x000000041007c211 */ /* 0x000fc600000f1412 */
[----:B------:R-:W4:Y:S04]  /*d5a0*/  LDL R18, [R1+0x5c] ;  /* 0x00005c0001127983 */ /* 0x000f280000100800 */
[----:B------:R1:W-:Y:S01]  /*d5b0*/  @!P4 ST.E.64 [R6.64], R72 ;  /* 0x000000480600c985 */ /* 0x0003e2000c101b06 */
[----:B------:R-:W-:-:S03]  /*d5c0*/  ISETP.GE.AND P4, PT, R11, c[0x0][0x3c8], PT ;  /* 0x0000f2000b007a0c */ /* 0x000fc60003f86270 */
[----:B------:R-:W4:Y:S01]  /*d5d0*/  LDL R16, [R1+0x58] ;  /* 0x0000580001107983 */ /* 0x000f220000100800 */
[----:B------:R-:W-:-:S03]  /*d5e0*/  ISETP.GE.AND P1, PT, R17, c[0x0][0x3c8], PT ;  /* 0x0000f20011007a0c */ /* 0x000fc60003f26270 */
[----:B------:R-:W4:Y:S01]  /*d5f0*/  LDL R21, [R1+0xd4] ;  /* 0x0000d40001157983 */ /* 0x000f220000100800 */
[----:B-1----:R-:W-:-:S04]  /*d600*/  @!P2 LEA R2, P5, R10, R0, 0x2 ;  /* 0x000000000a02a211 */ /* 0x002fc800078a10ff */
[----:B------:R-:W-:Y:S02]  /*d610*/  @!P2 LEA.HI.X R3, R10, R4, R13, 0x2, P5 ;  /* 0x000000040a03a211 */ /* 0x000fe400028f140d */
[----:B------:R-:W4:Y:S01]  /*d620*/  LDL R10, [R1+0x64] ;  /* 0x00006400010a7983 */ /* 0x000f220000100800 */
[----:B------:R-:W-:-:S03]  /*d630*/  @!P3 LEA R6, P0, R8, R0, 0x2 ;  /* 0x000000000806b211 */ /* 0x000fc600078010ff */
[----:B------:R-:W4:Y:S01]  /*d640*/  LDL R13, [R1+0x54] ;  /* 0x00005400010d7983 */ /* 0x000f220000100800 */
[----:B------:R-:W-:Y:S02]  /*d650*/  @!P3 LEA.HI.X R7, R8, R4, R9, 0x2, P0 ;  /* 0x000000040807b211 */ /* 0x000fe400000f1409 */
[-C--:B------:R-:W-:Y:S01]  /*d660*/  @!P4 LEA R8, P0, R11, R0.reuse, 0x2 ;  /* 0x000000000b08c211 */ /* 0x080fe200078010ff */
[----:B------:R1:W-:Y:S02]  /*d670*/  @!P2 ST.E.64 [R2.64], R76 ;  /* 0x0000004c0200a985 */ /* 0x0003e4000c101b06 */
[----:B-1----:R-:W-:Y:S02]  /*d680*/  @!P1 LEA R2, P5, R17, R0, 0x2 ;  /* 0x0000000011029211 */ /* 0x002fe400078a10ff */
[-C--:B-----5:R-:W-:Y:S02]  /*d690*/  @!P4 LEA.HI.X R9, R11, R4.reuse, R15, 0x2, P0 ;  /* 0x000000040b09c211 */ /* 0x0a0fe400000f140f */
[----:B------:R-:W5:Y:S01]  /*d6a0*/  LDL R11, [R1+0xd8] ;  /* 0x0000d800010b7983 */ /* 0x000f620000100800 */
[----:B------:R-:W-:-:S03]  /*d6b0*/  @!P1 LEA.HI.X R3, R17, R4, R19, 0x2, P5 ;  /* 0x0000000411039211 */ /* 0x000fc600028f1413 */
[----:B------:R-:W5:Y:S04]  /*d6c0*/  LDL R19, [R1+0xd0] ;  /* 0x0000d00001137983 */ /* 0x000f680000100800 */
[----:B------:R-:W5:Y:S04]  /*d6d0*/  LDL R17, [R1+0xcc] ;  /* 0x0000cc0001117983 */ /* 0x000f680000100800 */
[----:B------:R-:W5:Y:S01]  /*d6e0*/  LDL R15, [R1+0xc8] ;  /* 0x0000c800010f7983 */ /* 0x000f620000100800 */
[----:B------:R-:W-:-:S03]  /*d6f0*/  ISETP.GE.AND P2, PT, R33, c[0x0][0x3c8], PT ;  /* 0x0000f20021007a0c */ /* 0x000fc60003f46270 */
[----:B------:R1:W-:Y:S01]  /*d700*/  @!P3 ST.E.64 [R6.64], R80 ;  /* 0x000000500600b985 */ /* 0x0003e2000c101b06 */
[----:B------:R-:W-:-:S03]  /*d710*/  ISETP.GE.AND P3, PT, R31, c[0x0][0x3c8], PT ;  /* 0x0000f2001f007a0c */ /* 0x000fc60003f66270 */
[----:B------:R1:W-:Y:S01]  /*d720*/  @!P1 ST.E.64 [R2.64], R84 ;  /* 0x0000005402009985 */ /* 0x0003e2000c101b06 */
[----:B------:R-:W-:-:S03]  /*d730*/  ISETP.GE.AND P1, PT, R28, c[0x0][0x3c8], PT ;  /* 0x0000f2001c007a0c */ /* 0x000fc60003f26270 */
[----:B------:R1:W-:Y:S01]  /*d740*/  @!P4 ST.E.64 [R8.64], R88 ;  /* 0x000000580800c985 */ /* 0x0003e2000c101b06 */
[----:B------:R-:W-:Y:S02]  /*d750*/  ISETP.GE.AND P4, PT, R26, c[0x0][0x3c8], PT ;  /* 0x0000f2001a007a0c */ /* 0x000fe40003f86270 */
[----:B---3--:R-:W-:Y:S02]  /*d760*/  ISETP.GE.AND P6, PT, R24, c[0x0][0x3c8], PT ;  /* 0x0000f20018007a0c */ /* 0x008fe40003fc6270 */
[-C--:B-1----:R-:W-:Y:S02]  /*d770*/  @!P2 LEA R6, P5, R33, R0.reuse, 0x2 ;  /* 0x000000002106a211 */ /* 0x082fe400078a10ff */
[----:B------:R-:W-:Y:S02]  /*d780*/  @!P3 LEA R2, P0, R31, R0, 0x2 ;  /* 0x000000001f02b211 */ /* 0x000fe400078010ff */
[-C--:B------:R-:W-:Y:S02]  /*d790*/  @!P2 LEA.HI.X R7, R33, R4.reuse, R34, 0x2, P5 ;  /* 0x000000042107a211 */ /* 0x080fe400028f1422 */
[----:B------:R-:W-:-:S02]  /*d7a0*/  @!P3 LEA.HI.X R3, R31, R4, R32, 0x2, P0 ;  /* 0x000000041f03b211 */ /* 0x000fc400000f1420 */
[C---:B------:R-:W-:Y:S01]  /*d7b0*/  @!P1 LEA R8, P0, R28.reuse, R0, 0x2 ;  /* 0x000000001c089211 */ /* 0x040fe200078010ff */
[----:B------:R-:W-:Y:S04]  /*d7c0*/  @!P2 ST.E.64 [R6.64], R92 ;  /* 0x0000005c0600a985 */ /* 0x000fe8000c101b06 */
[----:B------:R1:W-:Y:S01]  /*d7d0*/  @!P3 ST.E.64 [R2.64], R96 ;  /* 0x000000600200b985 */ /* 0x0003e2000c101b06 */
[----:B------:R-:W-:-:S05]  /*d7e0*/  @!P1 LEA.HI.X R9, R28, R4, R29, 0x2, P0 ;  /* 0x000000041c099211 */ /* 0x000fca00000f141d */
[----:B------:R-:W-:Y:S01]  /*d7f0*/  @!P1 ST.E.64 [R8.64], R144 ;  /* 0x0000009008009985 */ /* 0x000fe2000c101b06 */
[-C--:B-1----:R-:W-:Y:S02]  /*d800*/  @!P4 LEA R2, P2, R26, R0.reuse, 0x2 ;  /* 0x000000001a02c211 */ /* 0x082fe400078410ff */
[----:B------:R-:W-:Y:S02]  /*d810*/  @!P6 LEA R6, P0, R24, R0, 0x2 ;  /* 0x000000001806e211 */ /* 0x000fe400078010ff */
[-C--:B------:R-:W-:Y:S02]  /*d820*/  @!P4 LEA.HI.X R3, R26, R4.reuse, R27, 0x2, P2 ;  /* 0x000000041a03c211 */ /* 0x080fe400010f141b */
[----:B--2---:R-:W-:Y:S02]  /*d830*/  ISETP.GE.AND P3, PT, R20, c[0x0][0x3c8], PT ;  /* 0x0000f20014007a0c */ /* 0x004fe40003f66270 */
[----:B------:R-:W-:Y:S02]  /*d840*/  @!P6 LEA.HI.X R7, R24, R4, R25, 0x2, P0 ;  /* 0x000000041807e211 */ /* 0x000fe400000f1419 */
[----:B----4-:R-:W-:Y:S01]  /*d850*/  ISETP.GE.AND P2, PT, R18, c[0x0][0x3c8], PT ;  /* 0x0000f20012007a0c */ /* 0x010fe20003f46270 */
[----:B------:R1:W-:Y:S01]  /*d860*/  @!P4 ST.E.64 [R2.64], R100 ;  /* 0x000000640200c985 */ /* 0x0003e2000c101b06 */
[----:B------:R-:W-:-:S03]  /*d870*/  ISETP.GE.AND P1, PT, R16, c[0x0][0x3c8], PT ;  /* 0x0000f20010007a0c */ /* 0x000fc60003f26270 */
[----:B------:R2:W-:Y:S01]  /*d880*/  @!P6 ST.E.64 [R6.64], R104 ;  /* 0x000000680600e985 */ /* 0x0005e2000c101b06 */
[----:B------:R-:W-:Y:S02]  /*d890*/  ISETP.GE.AND P5, PT, R10, c[0x0][0x3c8], PT ;  /* 0x0000f2000a007a0c */ /* 0x000fe40003fa6270 */
[----:B------:R-:W-:-:S11]  /*d8a0*/  ISETP.GE.AND P0, PT, R13, c[0x0][0x3c8], PT ;  /* 0x0000f2000d007a0c */ /* 0x000fd60003f06270 */
[----:B-1----:R-:W-:-:S04]  /*d8b0*/  @!P5 LEA R2, P4, R10, R0, 0x2 ;  /* 0x000000000a02d211 */ /* 0x002fc800078810ff */
[----:B-----5:R-:W-:Y:S02]  /*d8c0*/  @!P5 LEA.HI.X R3, R10, R4, R11, 0x2, P4 ;  /* 0x000000040a03d211 */ /* 0x020fe400020f140b */
[-C--:B------:R-:W-:Y:S02]  /*d8d0*/  @!P2 LEA R8, P4, R18, R0.reuse, 0x2 ;  /* 0x000000001208a211 */ /* 0x080fe400078810ff */
[-C--:B------:R-:W-:Y:S01]  /*d8e0*/  @!P3 LEA R10, P6, R20, R0.reuse, 0x2 ;  /* 0x00000000140ab211 */ /* 0x080fe200078c10ff */
[----:B------:R1:W-:Y:S01]  /*d8f0*/  @!P5 ST.E.64 [R2.64], R108 ;  /* 0x0000006c0200d985 */ /* 0x0003e2000c101b06 */
[----:B--2---:R-:W-:Y:S02]  /*d900*/  @!P1 LEA R6, P5, R16, R0, 0x2 ;  /* 0x0000000010069211 */ /* 0x004fe400078a10ff */
[-C--:B------:R-:W-:Y:S02]  /*d910*/  @!P2 LEA.HI.X R9, R18, R4.reuse, R19, 0x2, P4 ;  /* 0x000000041209a211 */ /* 0x080fe400020f1413 */
[----:B------:R-:W-:-:S02]  /*d920*/  @!P3 LEA.HI.X R11, R20, R4, R21, 0x2, P6 ;  /* 0x00000004140bb211 */ /* 0x000fc400030f1415 */
[----:B------:R-:W-:-:S03]  /*d930*/  @!P1 LEA.HI.X R7, R16, R4, R17, 0x2, P5 ;  /* 0x0000000410079211 */ /* 0x000fc600028f1411 */
[----:B------:R2:W-:Y:S04]  /*d940*/  @!P3 ST.E.64 [R10.64], R152 ;  /* 0x000000980a00b985 */ /* 0x0005e8000c101b06 */
[----:B------:R2:W-:Y:S04]  /*d950*/  @!P2 ST.E.64 [R8.64], R148 ;  /* 0x000000940800a985 */ /* 0x0005e8000c101b06 */
[----:B------:R2:W-:Y:S01]  /*d960*/  @!P1 ST.E.64 [R6.64], R112 ;  /* 0x0000007006009985 */ /* 0x0005e2000c101b06 */
[----:B-1----:R-:W-:-:S04]  /*d970*/  @!P0 LEA R2, P4, R13, R0, 0x2 ;  /* 0x000000000d028211 */ /* 0x002fc800078810ff */
[----:B------:R-:W-:-:S05]  /*d980*/  @!P0 LEA.HI.X R3, R13, R4, R15, 0x2, P4 ;  /* 0x000000040d038211 */ /* 0x000fca00020f140f */
[----:B------:R2:W-:Y:S04]  /*d990*/  @!P0 ST.E.64 [R2.64], R22 ;  /* 0x0000001602008985 */ /* 0x0005e8000c101b06 */
.L_x_1618:
[----:B------:R-:W-:Y:S05]  /*d9a0*/  BSYNC B0 ;  /* 0x0000000000007941 */ /* 0x000fea0003800000 */
.L_x_1617:
[----:B------:R-:W-:Y:S05]  /*d9b0*/  BRA.DIV ~URZ, `(.L_x_1619) ;  /* 0x00003d127f007947 */ /* 0x000fea000b800000 */
[----:B--2---:R2:W1:Y:S04]  /*d9c0*/  SHFL.IDX PT, R4, R5, 0x1, 0x1c1f ;  /* 0x003c1f0005047f89 */ /* 0x00446800000e0000 */
[----:B----4-:R2:W4:Y:S02]  /*d9d0*/  SHFL.IDX PT, R0, R12, 0x1, 0x1c1f ;  /* 0x003c1f000c007f89 */ /* 0x01052400000e0000 */
.L_x_1681:
        /* <DEDUP_REMOVED lines=212> */
.L_x_1599:
        /* <DEDUP_REMOVED lines=19> */
[----:B------:R3:W4:Y:S04]  /*e850*/  LDG.E R0, [R2.64] ;  /* 0x0000000602007981 */ /* 0x000728000c1e1900 */
[----:B--23--:R-:W4:Y:S02]  /*e860*/  LDG.E R2, [R2.64+0x4] ;  /* 0x0000040602027981 */ /* 0x00cf24000c1e1900 */
[----:B----45:R-:W-:Y:S02]  /*e870*/  IADD3 R20, -R0, R2, RZ ;  /* 0x0000000200147210 */ /* 0x030fe40007ffe1ff */
.L_x_1620:
[----:B--2---:R-:W2:Y:S04]  /*e880*/  LDL.LU R2, [R1+0x8] ;  /* 0x0000080001027983 */ /* 0x004ea80000300800 */
[----:B------:R-:W3:Y:S01]  /*e890*/  LDL.LU R0, [R1+0x50] ;  /* 0x0000500001007983 */ /* 0x000ee20000300800 */
[----:B------:R-:W-:Y:S01]  /*e8a0*/  BSSY B0, `(.L_x_1621) ;  /* 0x0000039000007945 */ /* 0x000fe20003800000 */
[----:B------:R-:W-:-:S02]  /*e8b0*/  SEL R15, R252, RZ, !P3 ;  /* 0x000000fffc0f7207 */ /* 0x000fc40005800000 */
[----:B------:R-:W4:Y:S01]  /*e8c0*/  S2R R3, SR_TID.X ;  /* 0x0000000000037919 */ /* 0x000f220000002100 */
[----:B-----5:R-:W-:Y:S02]  /*e8d0*/  SHF.R.S32.HI R18, RZ, 0x1f, R8 ;  /* 0x0000001fff127819 */ /* 0x020fe40000011408 */
[----:B----4-:R-:W-:Y:S02]  /*e8e0*/  ISETP.GT.AND P0, PT, R3, 0x7f, PT ;  /* 0x0000007f0300780c */ /* 0x010fe40003f04270 */
[----:B--2---:R-:W-:Y:S02]  /*e8f0*/  LOP3.LUT R14, R2, 0xffff, RZ, 0xc0, !PT ;  /* 0x0000ffff020e7812 */ /* 0x004fe400078ec0ff */
[----:B---3--:R-:W-:-:S09]  /*e900*/  SEL R21, R0, RZ, !P3 ;  /* 0x000000ff00157207 */ /* 0x008fd20005800000 */
        /* <DEDUP_REMOVED lines=10> */
[----:B------:R3:W4:Y:S08]  /*e9b0*/  LDC.64 R6, c[0x0][R0+0x170] ;  /* 0x00005c0000067b82 */ /* 0x0007300000000a00 */
[----:B------:R3:W5:Y:S08]  /*e9c0*/  LDC.64 R4, c[0x0][R0+0x168] ;  /* 0x00005a0000047b82 */ /* 0x0007700000000a00 */
[----:B------:R3:W1:Y:S08]  /*e9d0*/  LDC.64 R12, c[0x0][R0+0x178] ;  /* 0x00005e00000c7b82 */ /* 0x0006700000000a00 */
[----:B------:R3:W1:Y:S02]  /*e9e0*/  LDC.64 R10, c[0x0][R0+0x160] ;  /* 0x00005800000a7b82 */ /* 0x0006640000000a00 */
[----:B---3--:R-:W-:-:S02]  /*e9f0*/  IMAD.MOV.U32 R0, RZ, RZ, c[0x0][0x4e8] ;  /* 0x00013a00ff007624 */ /* 0x008fc400078e00ff */
[-C--:B----4-:R-:W-:Y:S02]  /*ea00*/  IMAD R7, R7, R15.reuse, RZ ;  /* 0x0000000f07077224 */ /* 0x090fe400078e02ff */
[----:B------:R-:W-:Y:S01]  /*ea10*/  IMAD.WIDE.U32 R2, R6, R15, RZ ;  /* 0x0000000f06027225 */ /* 0x000fe200078e00ff */
[----:B------:R-:W-:Y:S02]  /*ea20*/  ISETP.NE.AND P0, PT, R0, 0x1, PT ;  /* 0x000000010000780c */ /* 0x000fe40003f05270 */
[----:B------:R-:W-:Y:S01]  /*ea30*/  MOV R0, R9 ;  /* 0x0000000900007202 */ /* 0x000fe20000000f00 */
[----:B------:R-:W-:Y:S02]  /*ea40*/  IMAD R7, R6, R21, R7 ;  /* 0x0000001506077224 */ /* 0x000fe400078e0207 */
[-C--:B-----5:R-:W-:Y:S02]  /*ea50*/  IMAD R16, R5, R14.reuse, RZ ;  /* 0x0000000e05107224 */ /* 0x0a0fe400078e02ff */
        /* <DEDUP_REMOVED lines=8> */
[----:B------:R-:W-:Y:S02]  /*eae0*/  IADD3.X R9, R3, R16, R18, P1, P0 ;  /* 0x0000001003097210 */ /* 0x000fe40000fe0412 */
[----:B------:R-:W-:Y:S02]  /*eaf0*/  SHF.R.S32.HI R3, RZ, 0x1f, R0 ;  /* 0x0000001fff037819 */ /* 0x000fe40000011400 */
[----:B--2---:R-:W-:-:S05]  /*eb00*/  SEL R6, R22, RZ, P2 ;  /* 0x000000ff16067207 */ /* 0x004fca0001000000 */
[-C--:B-1----:R-:W-:Y:S02]  /*eb10*/  IMAD R7, R13, R6.reuse, RZ ;  /* 0x000000060d077224 */ /* 0x082fe400078e02ff */
        /* <DEDUP_REMOVED lines=17> */
.L_x_1622:
[----:B------:R-:W-:Y:S05]  /*ec30*/  BSYNC B0 ;  /* 0x0000000000007941 */ /* 0x000fea0003800000 */
.L_x_1621:
[----:B------:R-:W-:-:S13]  /*ec40*/  ISETP.GT.AND P0, PT, R19, 0x1, PT ;  /* 0x000000011300780c */ /* 0x000fda0003f04270 */
[----:B------:R-:W-:Y:S05]  /*ec50*/  @P0 BRA `(.L_x_1614) ;  /* 0x0000092000000947 */ /* 0x000fea0003800000 */
[----:B-1----:R-:W2:Y:S01]  /*ec60*/  LDL R5, [R1+0x4] ;  /* 0x0000040001057983 */ /* 0x002ea20000100800 */
[----:B------:R-:W-:Y:S01]  /*ec70*/  MOV R2, c[0x0][0x4e8] ;  /* 0x00013a0000027a02 */ /* 0x000fe20000000f00 */
[----:B------:R-:W-:Y:S01]  /*ec80*/  IMAD R0, R18, c[0x0][0x3a0], RZ ;  /* 0x0000e80012007a24 */ /* 0x000fe200078e02ff */
[----:B------:R-:W-:Y:S02]  /*ec90*/  LEA R4, R236, R241, 0x5 ;  /* 0x000000f1ec047211 */ /* 0x000fe400078e28ff */
[----:B------:R-:W-:Y:S01]  /*eca0*/  ISETP.NE.AND P0, PT, R2, 0x1, PT ;  /* 0x000000010200780c */ /* 0x000fe20003f05270 */
[----:B------:R-:W-:-:S04]  /*ecb0*/  IMAD.WIDE.U32 R2, R8, c[0x0][0x3a0], RZ ;  /* 0x0000e80008027a25 */ /* 0x000fc800078e00ff */
[----:B------:R-:W-:-:S05]  /*ecc0*/  IMAD R0, R8, c[0x0][0x3a4], R0 ;  /* 0x0000e90008007a24 */ /* 0x000fca00078e0200 */
[----:B------:R-:W-:-:S05]  /*ecd0*/  IADD3 R3, R3, R0, RZ ;  /* 0x0000000003037210 */ /* 0x000fca0007ffe0ff */
[----:B------:R-:W-:-:S04]  /*ece0*/  IMAD.WIDE.U32 R2, R14, c[0x0][0x3e8], R2 ;  /* 0x0000fa000e027a25 */ /* 0x000fc800078e0002 */
[----:B------:R-:W-:-:S04]  /*ecf0*/  IMAD R3, R14, c[0x0][0x3ec], R3 ;  /* 0x0000fb000e037a24 */ /* 0x000fc800078e0203 */
[----:B------:R-:W-:Y:S01]  /*ed00*/  IMAD.WIDE.U32 R2, R15, c[0x0][0x3f0], R2 ;  /* 0x0000fc000f027a25 */ /* 0x000fe200078e0002 */
[----:B--2---:R-:W-:-:S03]  /*ed10*/  LEA R4, R5, R4, 0x7 ;  /* 0x0000000405047211 */ /* 0x004fc600078e38ff */
        /* <DEDUP_REMOVED lines=22> */
.L_x_1682:
[----:B------:R-:W-:Y:S05]  /*ee80*/  BRA.DIV ~URZ, `(.L_x_1624) ;  /* 0x000029827f007947 */ /* 0x000fea000b800000 */
[----:B------:R3:W4:Y:S02]  /*ee90*/  SHFL.IDX PT, R0, R14, RZ, 0x181f ;  /* 0x00181fff0e007589 */ /* 0x00072400000e0000 */
.L_x_1683:
[----:B------:R-:W5:Y:S01]  /*eea0*/  LDL.LU R2, [R1+0x4] ;  /* 0x0000040001027983 */ /* 0x000f620000300800 */
[----:B------:R-:W-:Y:S01]  /*eeb0*/  IMAD R13, R20, c[0x0][0x4e8], RZ ;  /* 0x00013a00140d7a24 */ /* 0x000fe200078e02ff */
        /* <DEDUP_REMOVED lines=14> */
[----:B--2---:R-:W-:Y:S02]  /*efa0*/  @!P3 LEA.HI.X R11, R232, R4, R2, 0x1, P4 ;  /* 0x00000004e80bb211 */ /* 0x004fe400020f0c02 */
[----:B------:R-:W-:-:S02]  /*efb0*/  SHF.R.S32.HI R15, RZ, 0x1f, R239 ;  /* 0x0000001fff0f7819 */ /* 0x000fc400000114ef */
[----:B------:R-:W-:Y:S01]  /*efc0*/  @!P0 LEA R2, P4, R239, R0, 0x1 ;  /* 0x00000000ef028211 */ /* 0x000fe200078808ff */
[----:B------:R2:W-:Y:S01]  /*efd0*/  @!P3 ST.E.128 [R10.64], RZ ;  /* 0x000000ff0a00b985 */ /* 0x0005e2000c101d06 */
[-C--:B------:R-:W-:Y:S02]  /*efe0*/  @!P2 LEA.HI.X R9, R238, R4.reuse, R17, 0x1, P6 ;  /* 0x00000004ee09a211 */ /* 0x080fe400030f0c11 */
[-C--:B------:R-:W-:Y:S02]  /*eff0*/  @!P1 LEA.HI.X R7, R237, R4.reuse, R16, 0x1, P5 ;  /* 0x00000004ed079211 */ /* 0x080fe400028f0c10 */
[----:B------:R-:W-:Y:S01]  /*f000*/  @!P0 LEA.HI.X R3, R239, R4, R15, 0x1, P4 ;  /* 0x00000004ef038211 */ /* 0x000fe200020f0c0f */
[----:B------:R2:W-:Y:S04]  /*f010*/  @!P2 ST.E.128 [R8.64], RZ ;  /* 0x000000ff0800a985 */ /* 0x0005e8000c101d06 */
[----:B------:R2:W-:Y:S04]  /*f020*/  @!P1 ST.E.128 [R6.64], RZ ;  /* 0x000000ff06009985 */ /* 0x0005e8000c101d06 */
[----:B------:R2:W-:Y:S02]  /*f030*/  @!P0 ST.E.128 [R2.64], RZ ;  /* 0x000000ff02008985 */ /* 0x0005e4000c101d06 */
.L_x_1626:
[----:B------:R-:W-:Y:S05]  /*f040*/  BSYNC B0 ;  /* 0x0000000000007941 */ /* 0x000fea0003800000 */
.L_x_1625:
[----:B------:R-:W-:Y:S05]  /*f050*/  BRA.DIV ~URZ, `(.L_x_1627) ;  /* 0x000028227f007947 */ /* 0x000fea000b800000 */
[----:B--2---:R2:W1:Y:S04]  /*f060*/  SHFL.IDX PT, R4, R5, 0x1, 0x181f ;  /* 0x00381f0005047f89 */ /* 0x00446800000e0000 */
[----:B----4-:R2:W4:Y:S02]  /*f070*/  SHFL.IDX PT, R0, R14, 0x1, 0x181f ;  /* 0x00381f000e007f89 */ /* 0x01052400000e0000 */
.L_x_1684:
        /* <DEDUP_REMOVED lines=14> */
[----:B-1----:R-:W-:Y:S02]  /*f160*/  @!P3 LEA.HI.X R11, R232, R4, R3, 0x1, P4 ;  /* 0x00000004e80bb211 */ /* 0x002fe400020f0c03 */
        /* <DEDUP_REMOVED lines=9> */
.L_x_1629:
[----:B------:R-:W-:Y:S05]  /*f200*/  BSYNC B0 ;  /* 0x0000000000007941 */ /* 0x000fea0003800000 */
.L_x_1628:
[----:B------:R-:W-:Y:S05]  /*f210*/  BRA.DIV ~URZ, `(.L_x_1630) ;  /* 0x000027327f007947 */ /* 0x000fea000b800000 */
[----:B-1----:R1:W2:Y:S02]  /*f220*/  SHFL.IDX PT, R4, R5, 0x2, 0x181f ;  /* 0x00581f0005047f89 */ /* 0x0022a400000e0000 */
.L_x_1685:
[----:B------:R-:W-:Y:S05]  /*f230*/  BRA.DIV ~URZ, `(.L_x_1631) ;  /* 0x000027827f007947 */ /* 0x000fea000b800000 */
[----:B----4-:R4:W1:Y:S02]  /*f240*/  SHFL.IDX PT, R0, R14, 0x2, 0x181f ;  /* 0x00581f000e007f89 */ /* 0x01086400000e0000 */
.L_x_1686:
        /* <DEDUP_REMOVED lines=11> */
[-C--:B-1----:R-:W-:Y:S02]  /*f300*/  @!P3 LEA R10, P4, R232, R0.reuse, 0x1 ;  /* 0x00000000e80ab211 */ /* 0x082fe400078808ff */
        /* <DEDUP_REMOVED lines=12> */
.L_x_1633:
[----:B------:R-:W-:Y:S05]  /*f3d0*/  BSYNC B0 ;  /* 0x0000000000007941 */ /* 0x000fea0003800000 */
.L_x_1632:
[----:B------:R-:W-:Y:S05]  /*f3e0*/  BRA.DIV ~URZ, `(.L_x_1634) ;  /* 0x000026427f007947 */ /* 0x000fea000b800000 */
[----:B--2---:R2:W3:Y:S04]  /*f3f0*/  SHFL.IDX PT, R4, R5, 0x3, 0x181f ;  /* 0x00781f0005047f89 */ /* 0x0044e800000e0000 */
[----:B-1----:R2:W1:Y:S02]  /*f400*/  SHFL.IDX PT, R0, R14, 0x3, 0x181f ;  /* 0x00781f000e007f89 */ /* 0x00246400000e0000 */
.L_x_1687:
[----:B------:R-:W-:-:S04]  /*f410*/  IADD3 R2, R12, 0x60, RZ ;  /* 0x000000600c027810 */ /* 0x000fc80007ffe0ff */
        /* <DEDUP_REMOVED lines=8> */
[----:B--234-:R-:W-:Y:S02]  /*f4a0*/  SHF.R.S32.HI R14, RZ, 0x1f, R237 ;  /* 0x0000001fff0e7819 */ /* 0x01cfe400000114ed */
[-C--:B-1----:R-:W-:Y:S02]  /*f4b0*/  @!P3 LEA R10, P4, R232, R0.reuse, 0x1 ;  /* 0x00000000e80ab211 */ /* 0x082fe400078808ff */
[-C--:B------:R-:W-:Y:S02]  /*f4c0*/  @!P2 LEA R8, P6, R238, R0.reuse, 0x1 ;  /* 0x00000000ee08a211 */ /* 0x080fe400078c08ff */
[----:B------:R-:W-:Y:S02]  /*f4d0*/  @!P1 LEA R6, P5, R237, R0, 0x1 ;  /* 0x00000000ed069211 */ /* 0x000fe400078a08ff */
[----:B------:R-:W-:Y:S02]  /*f4e0*/  @!P3 LEA.HI.X R11, R232, R4, R3, 0x1, P4 ;  /* 0x00000004e80bb211 */ /* 0x000fe400020f0c03 */
        /* <DEDUP_REMOVED lines=9> */
.L_x_1614:
[----:B------:R-:W-:Y:S05]  /*f580*/  BSYNC B1 ;  /* 0x0000000000017941 */ /* 0x000fea0003800000 */
.L_x_1598:
[----:B-1--4-:R-:W4:Y:S02]  /*f590*/  LDL R0, [R1+0x144] ;  /* 0x0001440001007983 */ /* 0x012f240000100800 */
[----:B----4-:R-:W-:-:S13]  /*f5a0*/  ISETP.NE.AND P0, PT, R0, RZ, PT ;  /* 0x000000ff0000720c */ /* 0x010fda0003f05270 */
[----:B------:R-:W-:Y:S01]  /*f5b0*/  @P0 WARPSYNC 0xffffffff ;  /* 0xffffffff00000948 */ /* 0x000fe20003800000 */
[----:B------:R-:W-:Y:S06]  /*f5c0*/  @P0 BAR.SYNC.DEFER_BLOCKING 0x5, 0x100 ;  /* 0x0144000000000b1d */ /* 0x000fec0000010000 */
[----:B--23--:R-:W1:Y:S04]  /*f5d0*/  @P0 LDS.128 R4, [0x20100] ;  /* 0x02010000ff040984 */ /* 0x00ce680000000c00 */
[----:B-1----:R1:W-:Y:S04]  /*f5e0*/  @P0 STL.64 [R1], R4 ;  /* 0x0000000401000387 */ /* 0x0023e80000100a00 */
        /* <DEDUP_REMOVED lines=9> */
.L_x_1688:
[----:B------:R-:W-:Y:S05]  /*f680*/  BRA.DIV ~URZ, `(.L_x_1637) ;  /* 0x000024e27f007947 */ /* 0x000fea000b800000 */
[----:B------:R3:W4:Y:S02]  /*f690*/  SHFL.IDX PT, R8, R30, 0x1, 0x1f ;  /* 0x00201f001e087f89 */ /* 0x00072400000e0000 */
.L_x_1689:
        /* <DEDUP_REMOVED lines=19> */
.L_x_1690:
        /* <DEDUP_REMOVED lines=16> */
.L_x_1691:
[----:B---3--:R-:W-:Y:S01]  /*f8d0*/  IMAD R0, R0, c[0x0][0x538], RZ ;  /* 0x00014e0000007a24 */ /* 0x008fe200078e02ff */
[----:B------:R-:W-:Y:S04]  /*f8e0*/  BSSY B1, `(.L_x_1640) ;  /* 0x0000083000017945 */ /* 0x000fe80003800000 */
[----:B----4-:R-:W-:-:S04]  /*f8f0*/  IADD3 R8, R0, R8, RZ ;  /* 0x0000000800087210 */ /* 0x010fc80007ffe0ff */
[----:B--2---:R-:W-:-:S13]  /*f900*/  ISETP.GT.AND P0, PT, R8, R9, PT ;  /* 0x000000090800720c */ /* 0x004fda0003f04270 */
[----:B------:R-:W-:Y:S05]  /*f910*/  @P0 BRA `(.L_x_1641) ;  /* 0x0000025000000947 */ /* 0x000fea0003800000 */
.L_x_1645:
        /* <DEDUP_REMOVED lines=17> */
.L_x_1692:
        /* <DEDUP_REMOVED lines=16> */
.L_x_1693:
[----:B--2---:R-:W-:-:S05]  /*fb30*/  IMAD R0, R0, c[0x0][0x538], RZ ;  /* 0x00014e0000007a24 */ /* 0x004fca00078e02ff */
[----:B------:R-:W-:-:S04]  /*fb40*/  IADD3 R8, R0, R8, RZ ;  /* 0x0000000800087210 */ /* 0x000fc80007ffe0ff */
[----:B------:R-:W-:-:S13]  /*fb50*/  ISETP.GT.AND P0, PT, R8, R9, PT ;  /* 0x000000090800720c */ /* 0x000fda0003f04270 */
[----:B-1----:R-:W-:Y:S05]  /*fb60*/  @!P0 BRA `(.L_x_1645) ;  /* 0xfffffdb000008947 */ /* 0x002fea000383ffff */
.L_x_1641:
[----:B------:R-:W-:-:S05]  /*fb70*/  IADD3 R8, -R0, R8, RZ ;  /* 0x0000000800087210 */ /* 0x000fca0007ffe1ff */
[----:B------:R-:W-:-:S05]  /*fb80*/  IMAD R0, R4, c[0x0][0x538], R8 ;  /* 0x00014e0004007a24 */ /* 0x000fca00078e0208 */
[----:B------:R-:W-:Y:S01]  /*fb90*/  ISETP.GT.AND P0, PT, R0, R9, PT ;  /* 0x000000090000720c */ /* 0x000fe20003f04270 */
[----:B------:R-:W-:-:S12]  /*fba0*/  BRA.DIV ~URZ, `(.L_x_1646) ;  /* 0x000024227f007947 */ /* 0x000fd8000b800000 */
[----:B------:R-:W-:-:S04]  /*fbb0*/  VOTE.ANY R0, PT, !P0 ;  /* 0x0000000000007806 */ /* 0x000fc800040e0100 */
.L_x_1694:
[----:B------:R2:W3:Y:S01]  /*fbc0*/  POPC R11, R0 ;  /* 0x00000000000b7309 */ /* 0x0004e20000000000 */
[----:B------:R-:W-:Y:S05]  /*fbd0*/  BRA.DIV ~URZ, `(.L_x_1647) ;  /* 0x000024327f007947 */ /* 0x000fea000b800000 */
[----:B---3--:R3:W4:Y:S04]  /*fbe0*/  SHFL.IDX PT, R6, R6, R11, 0x1f ;  /* 0x00001f0b06067589 */ /* 0x00872800000e0000 */
[----:B------:R3:W1:Y:S02]  /*fbf0*/  SHFL.IDX PT, R7, R7, R11, 0x1f ;  /* 0x00001f0b07077589 */ /* 0x00066400000e0000 */
.L_x_1695:
[----:B------:R-:W-:Y:S01]  /*fc00*/  ISETP.NE.AND P0, PT, R0, RZ, PT ;  /* 0x000000ff0000720c */ /* 0x000fe20003f05270 */
[----:B------:R-:W-:-:S12]  /*fc10*/  BSSY B0, `(.L_x_1648) ;  /* 0x0000005000007945 */ /* 0x000fd80003800000 */
[----:B------:R-:W-:Y:S05]  /*fc20*/  @!P0 BRA `(.L_x_1649) ;  /* 0x0000003000008947 */ /* 0x000fea0003800000 */
[----:B--2---:R-:W-:Y:S01]  /*fc30*/  IADD3 R0, R11, -0x1, RZ ;  /* 0xffffffff0b007810 */ /* 0x004fe20007ffe0ff */
[----:B------:R-:W-:Y:S05]  /*fc40*/  BRA.DIV ~URZ, `(.L_x_1650) ;  /* 0x000024927f007947 */ /* 0x000fea000b800000 */
[----:B------:R2:W3:Y:S02]  /*fc50*/  SHFL.IDX PT, R10, R4, R0, 0x1f ;  /* 0x00001f00040a7589 */ /* 0x0004e400000e0000 */
.L_x_1649:
[----:B------:R-:W-:Y:S05]  /*fc60*/  BSYNC B0 ;  /* 0x0000000000007941 */ /* 0x000fea0003800000 */
.L_x_1648:
[----:B---3--:R-:W-:Y:S01]  /*fc70*/  IMAD R5, R10, c[0x0][0x538], R8 ;  /* 0x00014e000a057a24 */ /* 0x008fe200078e0208 */
[----:B-12-4-:R-:W-:Y:S02]  /*fc80*/  IABS R4, R6 ;  /* 0x0000000600047213 */ /* 0x016fe40000000000 */
[----:B------:R-:W-:Y:S01]  /*fc90*/  IABS R0, R7 ;  /* 0x0000000700007213 */ /* 0x000fe20000000000 */
[----:B------:R-:W-:Y:S01]  /*fca0*/  IMAD.IADD R10, R9, 0x1, -R5 ;  /* 0x00000001090a7824 */ /* 0x000fe200078e0a05 */
[----:B------:R1:W-:Y:S01]  /*fcb0*/  STL [R1], R5 ;  /* 0x0000000501007387 */ /* 0x0003e20000100800 */
        /* <DEDUP_REMOVED lines=64> */
.L_x_1642:
[----:B------:R-:W-:Y:S01]  /*100c0*/  MOV R0, c[0x0][0x53c] ;  /* 0x00014f0000007a02 */ /* 0x000fe20000000f00 */
[----:B------:R2:W-:Y:S04]  /*100d0*/  STL [R1], R9 ;  /* 0x0000000901007387 */ /* 0x0005e80000100800 */
[----:B------:R2:W-:Y:S04]  /*100e0*/  STL [R1+0x4], RZ ;  /* 0x000004ff01007387 */ /* 0x0005e80000100800 */
[----:B------:R2:W-:Y:S04]  /*100f0*/  STL [R1+0x8], RZ ;  /* 0x000008ff01007387 */ /* 0x0005e80000100800 */
[----:B------:R2:W-:Y:S02]  /*10100*/  STL [R1+0xc], R0 ;  /* 0x00000c0001007387 */ /* 0x0005e40000100800 */
.L_x_1651:
[----:B------:R-:W-:Y:S05]  /*10110*/  BSYNC B1 ;  /* 0x0000000000017941 */ /* 0x000fea0003800000 */
.L_x_1640:
[----:B-1----:R-:W3:Y:S04]  /*10120*/  LDL R4, [R1] ;  /* 0x0000000001047983 */ /* 0x002ee80000100800 */
        /* <DEDUP_REMOVED lines=8> */
.L_x_1635:
[----:B--2---:R-:W2:Y:S02]  /*101b0*/  LDL R0, [R1+0xc] ;  /* 0x00000c0001007983 */ /* 0x004ea40000100800 */
[----:B--2---:R-:W-:-:S13]  /*101c0*/  ISETP.GE.AND P0, PT, R0, c[0x0][0x53c], PT ;  /* 0x00014f0000007a0c */ /* 0x004fda0003f06270 */
[----:B-1----:R-:W-:Y:S01]  /*101d0*/  @P0 CALL.REL.NOINC `(.L_x_1652) ;  /* 0x0000001000000944 */ /* 0x002fe20003c00000 */
[----:B------:R-:W-:Y:S05]  /*101e0*/  BRA `(.L_x_1653) ;  /* 0xffff19d000007947 */ /* 0x000fea000383ffff */
.L_x_1652:
[----:B------:R-:W-:Y:S05]  /*101f0*/  EXIT ;  /* 0x000000000000794d */ /* 0x000fea0003800000 */
.L_x_1554:
[----:B------:R-:W-:Y:S01]  /*10200*/  IMAD.MOV.U32 R0, RZ, RZ, R5 ;  /* 0x000000ffff007224 */ /* 0x000fe200078e0005 */
[----:B------:R-:W-:Y:S02]  /*10210*/  MOV R3, 0x1 ;  /* 0x0000000100037802 */ /* 0x000fe40000000f00 */
[----:B------:R-:W-:Y:S02]  /*10220*/  MOV R2, 0x10240 ;  /* 0x0001024000027802 */ /* 0x000fe40000000f00 */
[----:B------:R-:W-:Y:S05]  /*10230*/  CALL.REL.NOINC `($__internal_29_$__cuda_sm70_shflsync_up_p) ;  /* 0x00001fe000007944 */ /* 0x000fea0003c00000 */
[----:B------:R-:W-:Y:S01]  /*10240*/  MOV R0, R4 ;  /* 0x0000000400007202 */ /* 0x000fe20000000f00 */
[----:B------:R-:W-:Y:S05]  /*10250*/  BRA `(.L_x_1654) ;  /* 0xffff021000007947 */ /* 0x000fea000383ffff */
.L_x_1555:
[----:B------:R-:W-:Y:S01]  /*10260*/  IMAD.MOV.U32 R0, RZ, RZ, R5 ;  /* 0x000000ffff007224 */ /* 0x000fe200078e0005 */
[----:B------:R-:W-:Y:S02]  /*10270*/  MOV R3, 0x2 ;  /* 0x0000000200037802 */ /* 0x000fe40000000f00 */
[----:B------:R-:W-:Y:S02]  /*10280*/  MOV R2, 0x102a0 ;  /* 0x000102a000027802 */ /* 0x000fe40000000f00 */
[----:B------:R-:W-:Y:S05]  /*10290*/  CALL.REL.NOINC `($__internal_29_$__cuda_sm70_shflsync_up_p) ;  /* 0x00001f8000007944 */ /* 0x000fea0003c00000 */
[----:B------:R-:W-:Y:S01]  /*102a0*/  SEL R4, R4, RZ, P4 ;  /* 0x000000ff04047207 */ /* 0x000fe20002000000 */
[----:B------:R-:W-:Y:S01]  /*102b0*/  IMAD.MOV.U32 R3, RZ, RZ, 0x4 ;  /* 0x00000004ff037424 */ /* 0x000fe200078e00ff */
[----:B------:R-:W-:-:S03]  /*102c0*/  MOV R2, 0x102f0 ;  /* 0x000102f000027802 */ /* 0x000fc60000000f00 */
[----:B------:R-:W-:Y:S02]  /*102d0*/  IMAD.IADD R0, R5, 0x1, R4 ;  /* 0x0000000105007824 */ /* 0x000fe400078e0204 */
        /* <DEDUP_REMOVED lines=13> */
[----:B------:R-:W-:Y:S02]  /*103b0*/  MOV R3, 0x1f ;  /* 0x0000001f00037802 */ /* 0x000fe40000000f00 */
[----:B------:R-:W-:Y:S01]  /*103c0*/  MOV R2, 0x10400 ;  /* 0x0001040000027802 */ /* 0x000fe20000000f00 */
[----:B------:R-:W-:-:S04]  /*103d0*/  IMAD.IADD R4, R0, 0x1, R4 ;  /* 0x0000000100047824 */ /* 0x000fc800078e0204 */
[----:B------:R-:W-:Y:S02]  /*103e0*/  IMAD.MOV.U32 R230, RZ, RZ, R4 ;  /* 0x000000ffffe67224 */ /* 0x000fe400078e0004 */
[----:B------:R-:W-:Y:S05]  /*103f0*/  CALL.REL.NOINC `($__internal_28_$__cuda_sm70_shflsync_idx_p) ;  /* 0x00001db000007944 */ /* 0x000fea0003c00000 */
[----:B-----5:R-:W-:Y:S01]  /*10400*/  MOV R0, R31 ;  /* 0x0000001f00007202 */ /* 0x020fe20000000f00 */
[----:B-1----:R-:W-:Y:S05]  /*10410*/  BRA `(.L_x_1655) ;  /* 0xffff015000007947 */ /* 0x002fea000383ffff */
.L_x_1557:
[----:B------:R-:W-:Y:S02]  /*10420*/  SEL R0, RZ, 0x1, P0 ;  /* 0x00000001ff007807 */ /* 0x000fe40000000000 */
[----:B------:R-:W-:Y:S02]  /*10430*/  MOV R2, 0x10450 ;  /* 0x0001045000027802 */ /* 0x000fe40000000f00 */
[----:B------:R-:W-:Y:S05]  /*10440*/  CALL.REL.NOINC `($__internal_30_$__cuda_sm70_votesync_ballot) ;  /* 0x00001e3000007944 */ /* 0x000fea0003c00000 */
[----:B------:R-:W-:Y:S05]  /*10450*/  BRA `(.L_x_1656) ;  /* 0xffff01a000007947 */ /* 0x000fea000383ffff */
.L_x_1558:
[----:B------:R-:W-:Y:S01]  /*10460*/  IMAD.MOV.U32 R230, RZ, RZ, R8 ;  /* 0x000000ffffe67224 */ /* 0x000fe200078e0008 */
[----:B--2---:R-:W-:Y:S01]  /*10470*/  MOV R31, R13 ;  /* 0x0000000d001f7202 */ /* 0x004fe20000000f00 */
[----:B------:R-:W-:Y:S01]  /*10480*/  IMAD.MOV.U32 R3, RZ, RZ, 0x1f ;  /* 0x0000001fff037424 */ /* 0x000fe200078e00ff */
[----:B------:R-:W-:Y:S02]  /*10490*/  MOV R2, 0x104b0 ;  /* 0x000104b000027802 */ /* 0x000fe40000000f00 */
[----:B-1----:R-:W-:Y:S05]  /*104a0*/  CALL.REL.NOINC `($__internal_28_$__cuda_sm70_shflsync_idx_p) ;  /* 0x00001d0000007944 */ /* 0x002fea0003c00000 */
[----:B------:R-:W-:Y:S01]  /*104b0*/  IMAD.MOV.U32 R11, RZ, RZ, R31 ;  /* 0x000000ffff0b7224 */ /* 0x000fe200078e001f */
[----:B------:R-:W-:Y:S01]  /*104c0*/  MOV R230, R7 ;  /* 0x0000000700e67202 */ /* 0x000fe20000000f00 */
[----:B------:R-:W-:Y:S01]  /*104d0*/  IMAD.MOV.U32 R6, RZ, RZ, RZ ;  /* 0x000000ffff067224 */ /* 0x000fe200078e00ff */
[----:B------:R-:W-:Y:S01]  /*104e0*/  MOV R31, R13 ;  /* 0x0000000d001f7202 */ /* 0x000fe20000000f00 */
[----:B------:R-:W-:Y:S01]  /*104f0*/  IMAD.MOV.U32 R3, RZ, RZ, 0x1f ;  /* 0x0000001fff037424 */ /* 0x000fe200078e00ff */
[----:B------:R-:W-:-:S02]  /*10500*/  MOV R2, 0x10520 ;  /* 0x0001052000027802 */ /* 0x000fc40000000f00 */
[----:B-1---5:R-:W-:Y:S05]  /*10510*/  CALL.REL.NOINC `($__internal_28_$__cuda_sm70_shflsync_idx_p) ;  /* 0x00001c9000007944 */ /* 0x022fea0003c00000 */
[----:B------:R-:W-:Y:S01]  /*10520*/  MOV R10, R31 ;  /* 0x0000001f000a7202 */ /* 0x000fe20000000f00 */
[----:B-1---5:R-:W-:Y:S05]  /*10530*/  BRA `(.L_x_1657) ;  /* 0xffff011000007947 */ /* 0x022fea000383ffff */
.L_x_1561:
[----:B------:R-:W-:Y:S01]  /*10540*/  IMAD.MOV.U32 R230, RZ, RZ, R4 ;  /* 0x000000ffffe67224 */ /* 0x000fe200078e0004 */
[----:B------:R-:W-:-:S02]  /*10550*/  MOV R3, 0x1f ;  /* 0x0000001f00037802 */ /* 0x000fc40000000f00 */
[----:B------:R-:W-:Y:S02]  /*10560*/  MOV R2, 0x10580 ;  /* 0x0001058000027802 */ /* 0x000fe40000000f00 */
[----:B-1234-:R-:W-:Y:S05]  /*10570*/  CALL.REL.NOINC `($__internal_28_$__cuda_sm70_shflsync_idx_p) ;  /* 0x00001c3000007944 */ /* 0x01efea0003c00000 */
[----:B------:R-:W-:Y:S01]  /*10580*/  MOV R6, R31 ;  /* 0x0000001f00067202 */ /* 0x000fe20000000f00 */
[----:B-1---5:R-:W-:Y:S05]  /*10590*/  BRA `(.L_x_1560) ;  /* 0xffff011000007947 */ /* 0x022fea000383ffff */
.L_x_1569:
[----:B------:R-:W-:Y:S01]  /*105a0*/  IMAD.MOV.U32 R230, RZ, RZ, R5 ;  /* 0x000000ffffe67224 */ /* 0x000fe200078e0005 */
[----:B------:R-:W-:Y:S01]  /*105b0*/  MOV R31, RZ ;  /* 0x000000ff001f7202 */ /* 0x000fe20000000f00 */
[----:B------:R-:W-:Y:S01]  /*105c0*/  IMAD.MOV.U32 R3, RZ, RZ, 0x181f ;  /* 0x0000181fff037424 */ /* 0x000fe200078e00ff */
[----:B------:R-:W-:Y:S02]  /*105d0*/  MOV R2, 0x105f0 ;  /* 0x000105f000027802 */ /* 0x000fe40000000f00 */
[----:B-----5:R-:W-:Y:S05]  /*105e0*/  CALL.REL.NOINC `($__internal_28_$__cuda_sm70_shflsync_idx_p) ;  /* 0x00001bc000007944 */ /* 0x020fea0003c00000 */
[----:B------:R-:W-:Y:S01]  /*105f0*/  MOV R4, R31 ;  /* 0x0000001f00047202 */ /* 0x000fe20000000f00 */
[----:B-1---5:R-:W-:Y:S05]  /*10600*/  BRA `(.L_x_1658) ;  /* 0xffff236000007947 */ /* 0x022fea000383ffff */
.L_x_1570:
[----:B------:R-:W-:Y:S01]  /*10610*/  IMAD.MOV.U32 R230, RZ, RZ, R14 ;  /* 0x000000ffffe67224 */ /* 0x000fe200078e000e */
[----:B------:R-:W-:Y:S01]  /*10620*/  MOV R31, RZ ;  /* 0x000000ff001f7202 */ /* 0x000fe20000000f00 */
[----:B------:R-:W-:Y:S01]  /*10630*/  IMAD.MOV.U32 R3, RZ, RZ, 0x181f ;  /* 0x0000181fff037424 */ /* 0x000fe200078e00ff */
[----:B------:R-:W-:Y:S02]  /*10640*/  MOV R2, 0x10660 ;  /* 0x0001066000027802 */ /* 0x000fe40000000f00 */
[----:B-12--5:R-:W-:Y:S05]  /*10650*/  CALL.REL.NOINC `($__internal_28_$__cuda_sm70_shflsync_idx_p) ;  /* 0x00001b5000007944 */ /* 0x026fea0003c00000 */
[----:B-----5:R-:W-:Y:S01]  /*10660*/  MOV R0, R31 ;  /* 0x0000001f00007202 */ /* 0x020fe20000000f00 */
[----:B-1----:R-:W-:Y:S05]  /*10670*/  BRA `(.L_x_1659) ;  /* 0xffff231000007947 */ /* 0x002fea000383ffff */
.L_x_1573:
[----:B------:R-:W-:Y:S01]  /*10680*/  IMAD.MOV.U32 R230, RZ, RZ, R5 ;  /* 0x000000ffffe67224 */ /* 0x000fe200078e0005 */
[----:B------:R-:W-:Y:S01]  /*10690*/  MOV R31, 0x1 ;  /* 0x00000001001f7802 */ /* 0x000fe20000000f00 */
[----:B--2---:R-:W-:Y:S01]  /*106a0*/  IMAD.MOV.U32 R3, RZ, RZ, 0x181f ;  /* 0x0000181fff037424 */ /* 0x004fe200078e00ff */
[----:B------:R-:W-:-:S02]  /*106b0*/  MOV R2, 0x106d0 ;  /* 0x000106d000027802 */ /* 0x000fc40000000f00 */
[----:B-1--45:R-:W-:Y:S05]  /*106c0*/  CALL.REL.NOINC `($__internal_28_$__cuda_sm70_shflsync_idx_p) ;  /* 0x00001ae000007944 */ /* 0x032fea0003c00000 */
[----:B------:R-:W-:Y:S01]  /*106d0*/  IMAD.MOV.U32 R4, RZ, RZ, R31 ;  /* 0x000000ffff047224 */ /* 0x000fe200078e001f */
[----:B------:R-:W-:Y:S01]  /*106e0*/  MOV R31, 0x1 ;  /* 0x00000001001f7802 */ /* 0x000fe20000000f00 */
[----:B------:R-:W-:Y:S01]  /*106f0*/  IMAD.MOV.U32 R230, RZ, RZ, R14 ;  /* 0x000000ffffe67224 */ /* 0x000fe200078e000e */
[----:B------:R-:W-:-:S02]  /*10700*/  MOV R3, 0x181f ;  /* 0x0000181f00037802 */ /* 0x000fc40000000f00 */
[----:B------:R-:W-:Y:S02]  /*10710*/  MOV R2, 0x10730 ;  /* 0x0001073000027802 */ /* 0x000fe40000000f00 */
[----:B-1---5:R-:W-:Y:S05]  /*10720*/  CALL.REL.NOINC `($__internal_28_$__cuda_sm70_shflsync_idx_p) ;  /* 0x00001a8000007944 */ /* 0x022fea0003c00000 */
[----:B-----5:R-:W-:Y:S01]  /*10730*/  MOV R0, R31 ;  /* 0x0000001f00007202 */ /* 0x020fe20000000f00 */
[----:B-1----:R-:W-:Y:S05]  /*10740*/  BRA `(.L_x_1660) ;  /* 0xffff242000007947 */ /* 0x002fea000383ffff */
.L_x_1576:
[----:B------:R-:W-:Y:S01]  /*10750*/  IMAD.MOV.U32 R230, RZ, RZ, R5 ;  /* 0x000000ffffe67224 */ /* 0x000fe200078e0005 */
[----:B------:R-:W-:Y:S01]  /*10760*/  MOV R31, 0x2 ;  /* 0x00000002001f7802 */ /* 0x000fe20000000f00 */
[----:B---3--:R-:W-:Y:S01]  /*10770*/  IMAD.MOV.U32 R3, RZ, RZ, 0x181f ;  /* 0x0000181fff037424 */ /* 0x008fe200078e00ff */
[----:B------:R-:W-:Y:S02]  /*10780*/  MOV R2, 0x107a0 ;  /* 0x000107a000027802 */ /* 0x000fe40000000f00 */
[----:B-12-45:R-:W-:Y:S05]  /*10790*/  CALL.REL.NOINC `($__internal_28_$__cuda_sm70_shflsync_idx_p) ;  /* 0x00001a1000007944 */ /* 0x036fea0003c00000 */
[----:B------:R-:W-:Y:S01]  /*107a0*/  MOV R4, R31 ;  /* 0x0000001f00047202 */ /* 0x000fe20000000f00 */
[----:B-1---5:R-:W-:Y:S05]  /*107b0*/  BRA `(.L_x_1661) ;  /* 0xffff256000007947 */ /* 0x022fea000383ffff */
.L_x_1577:
[----:B------:R-:W-:Y:S01]  /*107c0*/  IMAD.MOV.U32 R230, RZ, RZ, R14 ;  /* 0x000000ffffe67224 */ /* 0x000fe200078e000e */
[----:B------:R-:W-:Y:S01]  /*107d0*/  MOV R31, 0x2 ;  /* 0x00000002001f7802 */ /* 0x000fe20000000f00 */
[----:B------:R-:W-:Y:S01]  /*107e0*/  IMAD.MOV.U32 R3, RZ, RZ, 0x181f ;  /* 0x0000181fff037424 */ /* 0x000fe200078e00ff */
[----:B------:R-:W-:Y:S02]  /*107f0*/  MOV R2, 0x10810 ;  /* 0x0001081000027802 */ /* 0x000fe40000000f00 */
[----:B-12345:R-:W-:Y:S05]  /*10800*/  CALL.REL.NOINC `($__internal_28_$__cuda_sm70_shflsync_idx_p) ;  /* 0x000019a000007944 */ /* 0x03efea0003c00000 */
[----:B-----5:R-:W-:Y:S01]  /*10810*/  MOV R0, R31 ;  /* 0x0000001f00007202 */ /* 0x020fe20000000f00 */
[----:B-1----:R-:W-:Y:S05]  /*10820*/  BRA `(.L_x_1662) ;  /* 0xffff251000007947 */ /* 0x002fea000383ffff */
.L_x_1580:
[----:B------:R-:W-:Y:S01]  /*10830*/  IMAD.MOV.U32 R230, RZ, RZ, R5 ;  /* 0x000000ffffe67224 */ /* 0x000fe200078e0005 */
[----:B------:R-:W-:Y:S01]  /*10840*/  MOV R31, 0x3 ;  /* 0x00000003001f7802 */ /* 0x000fe20000000f00 */
[----:B-1----:R-:W-:Y:S01]  /*10850*/  IMAD.MOV.U32 R3, RZ, RZ, 0x181f ;  /* 0x0000181fff037424 */ /* 0x002fe200078e00ff */
[----:B------:R-:W-:-:S02]  /*10860*/  MOV R2, 0x10880 ;  /* 0x0001088000027802 */ /* 0x000fc40000000f00 */
[----:B--2345:R-:W-:Y:S05]  /*10870*/  CALL.REL.NOINC `($__internal_28_$__cuda_sm70_shflsync_idx_p) ;  /* 0x0000193000007944 */ /* 0x03cfea0003c00000 */
        /* <DEDUP_REMOVED lines=8> */
.L_x_1583:
[----:B------:R-:W-:Y:S01]  /*10900*/  IMAD.MOV.U32 R230, RZ, RZ, R5 ;  /* 0x000000ffffe67224 */ /* 0x000fe200078e0005 */
[----:B------:R-:W-:Y:S01]  /*10910*/  MOV R31, RZ ;  /* 0x000000ff001f7202 */ /* 0x000fe20000000f00 */
[----:B------:R-:W-:Y:S01]  /*10920*/  IMAD.MOV.U32 R3, RZ, RZ, 0x181f ;  /* 0x0000181fff037424 */ /* 0x000fe200078e00ff */
[----:B------:R-:W-:Y:S02]  /*10930*/  MOV R2, 0x10950 ;  /* 0x0001095000027802 */ /* 0x000fe40000000f00 */
[----:B------:R-:W-:Y:S05]  /*10940*/  CALL.REL.NOINC `($__internal_28_$__cuda_sm70_shflsync_idx_p) ;  /* 0x0000186000007944 */ /* 0x000fea0003c00000 */
[----:B------:R-:W-:Y:S01]  /*10950*/  MOV R4, R31 ;  /* 0x0000001f00047202 */ /* 0x000fe20000000f00 */
[----:B-1---5:R-:W-:Y:S05]  /*10960*/  BRA `(.L_x_1664) ;  /* 0xffff44b000007947 */ /* 0x022fea000383ffff */
.L_x_1584:
[----:B------:R-:W-:Y:S01]  /*10970*/  IMAD.MOV.U32 R230, RZ, RZ, R15 ;  /* 0x000000ffffe67224 */ /* 0x000fe200078e000f */
[----:B------:R-:W-:Y:S01]  /*10980*/  MOV R31, RZ ;  /* 0x000000ff001f7202 */ /* 0x000fe20000000f00 */
[----:B------:R-:W-:Y:S01]  /*10990*/  IMAD.MOV.U32 R3, RZ, RZ, 0x181f ;  /* 0x0000181fff037424 */ /* 0x000fe200078e00ff */
[----:B------:R-:W-:Y:S02]  /*109a0*/  MOV R2, 0x109c0 ;  /* 0x000109c000027802 */ /* 0x000fe40000000f00 */
[----:B-12---:R-:W-:Y:S05]  /*109b0*/  CALL.REL.NOINC `($__internal_28_$__cuda_sm70_shflsync_idx_p) ;  /* 0x000017f000007944 */ /* 0x006fea0003c00000 */
[C---:B------:R-:W-:Y:S01]  /*109c0*/  IADD3 R8, P2, R31.reuse, R108, RZ ;  /* 0x0000006c1f087210 */ /* 0x040fe20007f5e0ff */
[----:B------:R-:W-:Y:S01]  /*109d0*/  IMAD.MOV.U32 R230, RZ, RZ, R5 ;  /* 0x000000ffffe67224 */ /* 0x000fe200078e0005 */
[----:B------:R-:W-:-:S02]  /*109e0*/  IADD3 R10, P0, R31, R107, RZ ;  /* 0x0000006b1f0a7210 */ /* 0x000fc40007f1e0ff */
[----:B------:R-:W-:Y:S01]  /*109f0*/  ISETP.GE.AND P3, PT, R232, c[0x0][0x1d4], PT ;  /* 0x00007500e8007a0c */ /* 0x000fe20003f66270 */
[----:B------:R-:W-:Y:S01]  /*10a00*/  IMAD.X R9, R4, 0x1, R102, P2 ;  /* 0x0000000104097824 */ /* 0x000fe200010e0666 */
[----:B------:R-:W-:Y:S01]  /*10a10*/  ISETP.GE.AND P4, PT, R238, c[0x0][0x1d4], PT ;  /* 0x00007500ee007a0c */ /* 0x000fe20003f86270 */
[C---:B------:R-:W-:Y:S01]  /*10a20*/  IMAD.X R11, R4.reuse, 0x1, R100, P0 ;  /* 0x00000001040b7824 */ /* 0x040fe200000e0664 */
[----:B------:R-:W-:Y:S02]  /*10a30*/  ISETP.GE.AND P2, PT, R239, c[0x0][0x1d4], PT ;  /* 0x00007500ef007a0c */ /* 0x000fe40003f46270 */
[C---:B------:R-:W-:Y:S02]  /*10a40*/  IADD3 R6, P1, R31.reuse, R110, RZ ;  /* 0x0000006e1f067210 */ /* 0x040fe40007f3e0ff */
[----:B------:R-:W-:Y:S01]  /*10a50*/  IADD3 R2, P0, R31, R109, RZ ;  /* 0x0000006d1f027210 */ /* 0x000fe20007f1e0ff */
[----:B------:R-:W-:Y:S01]  /*10a60*/  IMAD.MOV.U32 R31, RZ, RZ, 0x1 ;  /* 0x00000001ff1f7424 */ /* 0x000fe200078e00ff */
[----:B------:R-:W-:Y:S01]  /*10a70*/  SEL R13, RZ, 0x10, P4 ;  /* 0x00000010ff0d7807 */ /* 0x000fe20002000000 */
[C---:B------:R-:W-:Y:S01]  /*10a80*/  IMAD.X R7, R4.reuse, 0x1, R103, P1 ;  /* 0x0000000104077824 */ /* 0x040fe200008e0667 */
[----:B------:R-:W-:Y:S01]  /*10a90*/  SEL R12, RZ, 0x10, P5 ;  /* 0x00000010ff0c7807 */ /* 0x000fe20002800000 */
[----:B------:R-:W-:Y:S01]  /*10aa0*/  IMAD.X R3, R4, 0x1, R101, P0 ;  /* 0x0000000104037824 */ /* 0x000fe200000e0665 */
[----:B------:R-:W-:Y:S01]  /*10ab0*/  @!PT LDS RZ, [RZ] ;  /* 0x00000000fffff984 */ /* 0x000fe20000000800 */
[----:B------:R-:W-:Y:S01]  /*10ac0*/  @!PT LDS RZ, [RZ] ;  /* 0x00000000fffff984 */ /* 0x000fe20000000800 */
[----:B------:R-:W-:Y:S01]  /*10ad0*/  @!PT LDS RZ, [RZ] ;  /* 0x00000000fffff984 */ /* 0x000fe20000000800 */
[----:B------:R2:W-:Y:S04]  /*10ae0*/  LDGSTS.E.BYPASS.LTC128B.128 [R229+0x8100], [R10.64], !P3 ;  /* 0x081000000ae57fae */ /* 0x0005e8000d901d46 */
[----:B------:R2:W-:Y:S04]  /*10af0*/  LDGSTS.E.BYPASS.LTC128B.128 [R229+0xa100], [R8.64], !P4 ;  /* 0x0a10000008e57fae */ /* 0x0005e8000e101d46 */
[----:B------:R3:W-:Y:S04]  /*10b00*/  LDGSTS.E.BYPASS.LTC128B.128 [R229+0xc100], [R6.64], !P5 ;  /* 0x0c10000006e57fae */ /* 0x0007e8000e901d46 */
[----:B------:R4:W-:Y:S01]  /*10b10*/  LDGSTS.E.BYPASS.LTC128B.128 [R229+0xe100], [R2.64], !P2 ;  /* 0x0e10000002e57fae */ /* 0x0009e2000d101d46 */
[----:B---3--:R-:W-:Y:S01]  /*10b20*/  SEL R7, RZ, 0x10, P3 ;  /* 0x00000010ff077807 */ /* 0x008fe20001800000 */
[----:B----4-:R-:W-:Y:S01]  /*10b30*/  IMAD.MOV.U32 R3, RZ, RZ, 0x181f ;  /* 0x0000181fff037424 */ /* 0x010fe200078e00ff */
        /* <DEDUP_REMOVED lines=10> */
.L_x_1585:
[----:B------:R-:W-:Y:S02]  /*10be0*/  MOV R0, 0x2 ;  /* 0x0000000200007802 */ /* 0x000fe40000000f00 */
[----:B------:R-:W-:Y:S02]  /*10bf0*/  MOV R2, 0x10c10 ;  /* 0x00010c1000027802 */ /* 0x000fe40000000f00 */
[----:B------:R-:W-:Y:S05]  /*10c00*/  CALL.REL.NOINC `($__internal_27_$__cuda_sm70_shflsync_bfly_p) ;  /* 0x0000154000007944 */ /* 0x000fea0003c00000 */
[----:B------:R-:W-:Y:S01]  /*10c10*/  FMNMX.FTZ R4, R4, R0, !PT ;  /* 0x0000000004047209 */ /* 0x000fe20007810000 */
[----:B------:R-:W-:Y:S01]  /*10c20*/  IMAD.MOV.U32 R0, RZ, RZ, 0x1 ;  /* 0x00000001ff007424 */ /* 0x000fe200078e00ff */
[----:B------:R-:W-:Y:S02]  /*10c30*/  MOV R2, 0x10c50 ;  /* 0x00010c5000027802 */ /* 0x000fe40000000f00 */
[----:B------:R-:W-:Y:S05]  /*10c40*/  CALL.REL.NOINC `($__internal_27_$__cuda_sm70_shflsync_bfly_p) ;  /* 0x0000150000007944 */ /* 0x000fea0003c00000 */
[----:B------:R-:W-:Y:S01]  /*10c50*/  FMNMX.FTZ R132, R4, R0, !PT ;  /* 0x0000000004847209 */ /* 0x000fe20007810000 */
[----:B------:R-:W-:Y:S01]  /*10c60*/  IMAD.MOV.U32 R4, RZ, RZ, R5 ;  /* 0x000000ffff047224 */ /* 0x000fe200078e0005 */
[----:B------:R-:W-:Y:S01]  /*10c70*/  MOV R2, 0x10ca0 ;  /* 0x00010ca000027802 */ /* 0x000fe20000000f00 */
[----:B------:R-:W-:Y:S02]  /*10c80*/  IMAD.MOV.U32 R0, RZ, RZ, 0x2 ;  /* 0x00000002ff007424 */ /* 0x000fe400078e00ff */
[----:B------:R-:W-:Y:S05]  /*10c90*/  CALL.REL.NOINC `($__internal_27_$__cuda_sm70_shflsync_bfly_p) ;  /* 0x000014b000007944 */ /* 0x000fea0003c00000 */
[----:B------:R-:W-:Y:S01]  /*10ca0*/  FMNMX.FTZ R5, R5, R0, !PT ;  /* 0x0000000005057209 */ /* 0x000fe20007810000 */
[----:B------:R-:W-:Y:S01]  /*10cb0*/  IMAD.MOV.U32 R0, RZ, RZ, 0x1 ;  /* 0x00000001ff007424 */ /* 0x000fe200078e00ff */
[----:B------:R-:W-:-:S03]  /*10cc0*/  MOV R2, 0x10cf0 ;  /* 0x00010cf000027802 */ /* 0x000fc60000000f00 */
[----:B------:R-:W-:Y:S02]  /*10cd0*/  IMAD.MOV.U32 R4, RZ, RZ, R5 ;  /* 0x000000ffff047224 */ /* 0x000fe400078e0005 */
[----:B------:R-:W-:Y:S05]  /*10ce0*/  CALL.REL.NOINC `($__internal_27_$__cuda_sm70_shflsync_bfly_p) ;  /* 0x0000146000007944 */ /* 0x000fea0003c00000 */
[----:B------:R-:W-:Y:S01]  /*10cf0*/  MOV R3, R0 ;  /* 0x0000000000037202 */ /* 0x000fe20000000f00 */
[----:B------:R-:W-:Y:S05]  /*10d00*/  BRA `(.L_x_1666) ;  /* 0xffff49d000007947 */ /* 0x000fea000383ffff */
.L_x_1587:
[----:B--234-:R-:W-:Y:S01]  /*10d10*/  MOV R31, RZ ;  /* 0x000000ff001f7202 */ /* 0x01cfe20000000f00 */
[----:B------:R-:W-:Y:S01]  /*10d20*/  IMAD.MOV.U32 R230, RZ, RZ, R4 ;  /* 0x000000ffffe67224 */ /* 0x000fe200078e0004 */
[----:B------:R-:W-:Y:S01]  /*10d30*/  MOV R2, 0x10d60 ;  /* 0x00010d6000027802 */ /* 0x000fe20000000f00 */
[----:B------:R-:W-:Y:S02]  /*10d40*/  IMAD.MOV.U32 R3, RZ, RZ, 0x181f ;  /* 0x0000181fff037424 */ /* 0x000fe400078e00ff */
[----:B-1----:R-:W-:Y:S05]  /*10d50*/  CALL.REL.NOINC `($__internal_28_$__cuda_sm70_shflsync_idx_p) ;  /* 0x0000145000007944 */ /* 0x002fea0003c00000 */
[----:B------:R-:W-:Y:S01]  /*10d60*/  MOV R2, R31 ;  /* 0x0000001f00027202 */ /* 0x000fe20000000f00 */
[----:B-1---5:R-:W-:-:S05]  /*10d70*/  BRA `(.L_x_1667) ;  /* 0xffff623000007947 */ /* 0x022fca000383ffff */
.L_x_1590:
[----:B------:R-:W-:Y:S01]  /*10d80*/  MOV R31, RZ ;  /* 0x000000ff001f7202 */ /* 0x000fe20000000f00 */
[----:B------:R-:W-:Y:S01]  /*10d90*/  IMAD.MOV.U32 R230, RZ, RZ, R5 ;  /* 0x000000ffffe67224 */ /* 0x000fe200078e0005 */
[----:B------:R-:W-:Y:S01]  /*10da0*/  MOV R2, 0x10dd0 ;  /* 0x00010dd000027802 */ /* 0x000fe20000000f00 */
[----:B------:R-:W-:Y:S02]  /*10db0*/  IMAD.MOV.U32 R3, RZ, RZ, 0x181f ;  /* 0x0000181fff037424 */ /* 0x000fe400078e00ff */
[----:B------:R-:W-:Y:S05]  /*10dc0*/  CALL.REL.NOINC `($__internal_28_$__cuda_sm70_shflsync_idx_p) ;  /* 0x000013e000007944 */ /* 0x000fea0003c00000 */
[----:B------:R-:W-:Y:S01]  /*10dd0*/  MOV R4, R31 ;  /* 0x0000001f00047202 */ /* 0x000fe20000000f00 */
[----:B-1---5:R-:W-:-:S05]  /*10de0*/  BRA `(.L_x_1668) ;  /* 0xffff77f000007947 */ /* 0x022fca000383ffff */
.L_x_1591:
[----:B------:R-:W-:Y:S01]  /*10df0*/  MOV R31, RZ ;  /* 0x000000ff001f7202 */ /* 0x000fe20000000f00 */
[----:B------:R-:W-:Y:S01]  /*10e00*/  IMAD.MOV.U32 R230, RZ, RZ, R8 ;  /* 0x000000ffffe67224 */ /* 0x000fe200078e0008 */
[----:B------:R-:W-:Y:S01]  /*10e10*/  MOV R2, 0x10e40 ;  /* 0x00010e4000027802 */ /* 0x000fe20000000f00 */
[----:B------:R-:W-:Y:S02]  /*10e20*/  IMAD.MOV.U32 R3, RZ, RZ, 0x181f ;  /* 0x0000181fff037424 */ /* 0x000fe400078e00ff */
[----:B-12---:R-:W-:Y:S05]  /*10e30*/  CALL.REL.NOINC `($__internal_28_$__cuda_sm70_shflsync_idx_p) ;  /* 0x0000137000007944 */ /* 0x006fea0003c00000 */
[C---:B------:R-:W-:Y:S01]  /*10e40*/  IADD3 R2, -R227.reuse, 0x10, RZ ;  /* 0x00000010e3027810 */ /* 0x040fe20007ffe1ff */
[----:B------:R-:W-:Y:S03]  /*10e50*/  IMAD.MOV.U32 R230, RZ, RZ, R5 ;  /* 0x000000ffffe67224 */ /* 0x000fe600078e0005 */
[----:B------:R-:W-:Y:S04]  /*10e60*/  LOP3.LUT R2, R2, 0xf, RZ, 0xc0, !PT ;  /* 0x0000000f02027812 */ /* 0x000fe800078ec0ff */
[----:B------:R-:W-:Y:S04]  /*10e70*/  IADD3 R2, P1, P0, R2, R31, R25 ;  /* 0x0000001f02027210 */ /* 0x000fe8000783e019 */
[----:B------:R-:W-:Y:S02]  /*10e80*/  IADD3.X R3, RZ, R4, R9, P1, P0 ;  /* 0x00000004ff037210 */ /* 0x000fe40000fe0409 */
[----:B------:R-:W-:Y:S11]  /*10e90*/  ISETP.NE.U32.AND P0, PT, R227, RZ, PT ;  /* 0x000000ffe300720c */ /* 0x000ff60003f05070 */
[----:B------:R-:W-:Y:S02]  /*10ea0*/  @!UPT UIADD3 URZ, URZ, URZ, URZ ;  /* 0x0000003f3f3ff290 */ /* 0x000fe4000fffe03f */
[----:B------:R-:W-:Y:S01]  /*10eb0*/  @!PT LDS RZ, [RZ] ;  /* 0x00000000fffff984 */ /* 0x000fe20000000800 */
[----:B------:R-:W-:Y:S01]  /*10ec0*/  @!PT LDS RZ, [RZ] ;  /* 0x00000000fffff984 */ /* 0x000fe20000000800 */
[----:B------:R-:W-:Y:S01]  /*10ed0*/  @!PT LDS RZ, [RZ] ;  /* 0x00000000fffff984 */ /* 0x000fe20000000800 */
[----:B------:R2:W-:Y:S02]  /*10ee0*/  LDGSTS.E.BYPASS.LTC128B.128.ZFILL [R229+0x8100], [R2.64], P0 ;  /* 0x0810000002e57fae */ /* 0x0005e40008141d46 */
[C---:B--2---:R-:W-:Y:S05]  /*10ef0*/  IADD3 R2, P0, R31.reuse, R26, RZ ;  /* 0x0000001a1f027210 */ /* 0x044fea0007f1e0ff */
[C---:B------:R-:W-:Y:S01]  /*10f00*/  IMAD.X R3, R4.reuse, 0x1, R10, P0 ;  /* 0x0000000104037824 */ /* 0x040fe200000e060a */
[C---:B------:R-:W-:Y:S04]  /*10f10*/  IADD3 R6, P0, R31.reuse, R27, RZ ;  /* 0x0000001b1f067210 */ /* 0x040fe80007f1e0ff */
[----:B------:R2:W-:Y:S01]  /*10f20*/  LDGSTS.E.BYPASS.LTC128B.128 [R229+0xa100], [R2.64], !P3 ;  /* 0x0a10000002e57fae */ /* 0x0005e2000d901d46 */
[C---:B------:R-:W-:Y:S05]  /*10f30*/  IMAD.X R7, R4.reuse, 0x1, R11, P0 ;  /* 0x0000000104077824 */ /* 0x040fea00000e060b */
[----:B------:R3:W-:Y:S01]  /*10f40*/  LDGSTS.E.BYPASS.LTC128B.128 [R229+0xc100], [R6.64], !P4 ;  /* 0x0c10000006e57fae */ /* 0x0007e2000e101d46 */
[----:B--2---:R-:W-:Y:S01]  /*10f50*/  IADD3 R2, P0, R31, R28, RZ ;  /* 0x0000001c1f027210 */ /* 0x004fe20007f1e0ff */
[----:B------:R-:W-:Y:S04]  /*10f60*/  IMAD.MOV.U32 R31, RZ, RZ, 0x1 ;  /* 0x00000001ff1f7424 */ /* 0x000fe800078e00ff */
[----:B------:R-:W-:Y:S05]  /*10f70*/  IMAD.X R3, R4, 0x1, R12, P0 ;  /* 0x0000000104037824 */ /* 0x000fea00000e060c */
[----:B------:R2:W-:Y:S02]  /*10f80*/  LDGSTS.E.BYPASS.LTC128B.128 [R229+0xe100], [R2.64], !P5 ;  /* 0x0e10000002e57fae */ /* 0x0005e4000e901d46 */
[----:B--2---:R-:W-:Y:S01]  /*10f90*/  MOV R2, 0x10fc0 ;  /* 0x00010fc000027802 */ /* 0x004fe20000000f00 */
[----:B------:R-:W-:Y:S02]  /*10fa0*/  IMAD.MOV.U32 R3, RZ, RZ, 0x181f ;  /* 0x0000181fff037424 */ /* 0x000fe400078e00ff */
[----:B-1-3-5:R-:W-:Y:S05]  /*10fb0*/  CALL.REL.NOINC `($__internal_28_$__cuda_sm70_shflsync_idx_p) ;  /* 0x000011f000007944 */ /* 0x02afea0003c00000 */
[----:B------:R-:W-:Y:S01]  /*10fc0*/  MOV R3, 0x181f ;  /* 0x0000181f00037802 */ /* 0x000fe20000000f00 */
[----:B------:R-:W-:Y:S01]  /*10fd0*/  IMAD.MOV.U32 R4, RZ, RZ, R31 ;  /* 0x000000ffff047224 */ /* 0x000fe200078e001f */
[----:B------:R-:W-:Y:S01]  /*10fe0*/  MOV R31, 0x1 ;  /* 0x00000001001f7802 */ /* 0x000fe20000000f00 */
[----:B------:R-:W-:Y:S01]  /*10ff0*/  IMAD.MOV.U32 R230, RZ, RZ, R8 ;  /* 0x000000ffffe67224 */ /* 0x000fe200078e0008 */
[----:B------:R-:W-:Y:S02]  /*11000*/  MOV R2, 0x11020 ;  /* 0x0001102000027802 */ /* 0x000fe40000000f00 */
[----:B-1---5:R-:W-:Y:S05]  /*11010*/  CALL.REL.NOINC `($__internal_28_$__cuda_sm70_shflsync_idx_p) ;  /* 0x0000119000007944 */ /* 0x022fea0003c00000 */
[----:B-----5:R-:W-:Y:S01]  /*11020*/  MOV R0, R31 ;  /* 0x0000001f00007202 */ /* 0x020fe20000000f00 */
[----:B-1----:R-:W-:-:S05]  /*11030*/  BRA `(.L_x_1669) ;  /* 0xffff770000007947 */ /* 0x002fca000383ffff */
.L_x_1592:
        /* <DEDUP_REMOVED lines=14> */
[----:B------:R-:W-:Y:S02]  /*11120*/  MOV R2, 0x11140 ;  /* 0x0001114000027802 */ /* 0x000fe40000000f00 */
[----:B------:R-:W-:Y:S05]  /*11130*/  CALL.REL.NOINC `($__internal_27_$__cuda_sm70_shflsync_bfly_p) ;  /* 0x0000101000007944 */ /* 0x000fea0003c00000 */
[----:B------:R-:W-:-:S05]  /*11140*/  BRA `(.L_x_1670) ;  /* 0xffff79b000007947 */ /* 0x000fca000383ffff */
.L_x_1594:
[----:B------:R-:W-:Y:S01]  /*11150*/  IMAD.MOV.U32 R4, RZ, RZ, R235 ;  /* 0x000000ffff047224 */ /* 0x000fe200078e00eb */
[----:B------:R-:W-:-:S02]  /*11160*/  MOV R0, 0x2 ;  /* 0x0000000200007802 */ /* 0x000fc40000000f00 */
[----:B------:R-:W-:Y:S02]  /*11170*/  MOV R2, 0x11190 ;  /* 0x0001119000027802 */ /* 0x000fe40000000f00 */
[----:B------:R-:W-:Y:S05]  /*11180*/  CALL.REL.NOINC `($__internal_27_$__cuda_sm70_shflsync_bfly_p) ;  /* 0x00000fc000007944 */ /* 0x000fea0003c00000 */
[----:B------:R-:W-:Y:S05]  /*11190*/  BRA `(.L_x_1671) ;  /* 0xffff95a000007947 */ /* 0x000fea000383ffff */
.L_x_1595:
[----:B------:R-:W-:Y:S01]  /*111a0*/  IMAD.MOV.U32 R4, RZ, RZ, R5 ;  /* 0x000000ffff047224 */ /* 0x000fe200078e0005 */
[----:B------:R-:W-:Y:S02]  /*111b0*/  MOV R0, 0x1 ;  /* 0x0000000100007802 */ /* 0x000fe40000000f00 */
[----:B------:R-:W-:Y:S02]  /*111c0*/  MOV R2, 0x111e0 ;  /* 0x000111e000027802 */ /* 0x000fe40000000f00 */
[----:B-1----:R-:W-:Y:S05]  /*111d0*/  CALL.REL.NOINC `($__internal_27_$__cuda_sm70_shflsync_bfly_p) ;  /* 0x00000f7000007944 */ /* 0x002fea0003c00000 */
[----:B------:R-:W-:Y:S01]  /*111e0*/  FADD.FTZ R5, R5, R0 ;  /* 0x0000000005057221 */ /* 0x000fe20000010000 */
[----:B------:R-:W-:Y:S02]  /*111f0*/  MOV R4, R234 ;  /* 0x000000ea00047202 */ /* 0x000fe40000000f00 */
[----:B------:R-:W-:Y:S02]  /*11200*/  MOV R0, 0x2 ;  /* 0x0000000200007802 */ /* 0x000fe40000000f00 */
[----:B------:R-:W-:Y:S02]  /*11210*/  MOV R2, 0x11230 ;  /* 0x0001123000027802 */ /* 0x000fe40000000f00 */
[----:B------:R-:W-:Y:S05]  /*11220*/  CALL.REL.NOINC `($__internal_27_$__cuda_sm70_shflsync_bfly_p) ;  /* 0x00000f2000007944 */ /* 0x000fea0003c00000 */
[----:B------:R-:W-:Y:S01]  /*11230*/  FADD.FTZ R4, R234, R0 ;  /* 0x00000000ea047221 */ /* 0x000fe20000010000 */
[----:B------:R-:W-:Y:S02]  /*11240*/  MOV R0, 0x1 ;  /* 0x0000000100007802 */ /* 0x000fe40000000f00 */
[----:B------:R-:W-:-:S02]  /*11250*/  MOV R2, 0x11270 ;  /* 0x0001127000027802 */ /* 0x000fc40000000f00 */
[----:B------:R-:W-:Y:S05]  /*11260*/  CALL.REL.NOINC `($__internal_27_$__cuda_sm70_shflsync_bfly_p) ;  /* 0x00000ee000007944 */ /* 0x000fea0003c00000 */
[----:B------:R-:W-:Y:S01]  /*11270*/  MOV R3, R0 ;  /* 0x0000000000037202 */ /* 0x000fe20000000f00 */
[----:B------:R-:W-:Y:S05]  /*11280*/  BRA `(.L_x_1672) ;  /* 0xffff952000007947 */ /* 0x000fea000383ffff */
.L_x_1602:
[----:B--234-:R-:W-:Y:S01]  /*11290*/  IMAD.MOV.U32 R230, RZ, RZ, R5 ;  /* 0x000000ffffe67224 */ /* 0x01cfe200078e0005 */
[----:B------:R-:W-:Y:S01]  /*112a0*/  MOV R31, RZ ;  /* 0x000000ff001f7202 */ /* 0x000fe20000000f00 */
[----:B------:R-:W-:Y:S01]  /*112b0*/  IMAD.MOV.U32 R3, RZ, RZ, 0x181f ;  /* 0x0000181fff037424 */ /* 0x000fe200078e00ff */
[----:B------:R-:W-:-:S02]  /*112c0*/  MOV R2, 0x112e0 ;  /* 0x000112e000027802 */ /* 0x000fc40000000f00 */
[----:B-1----:R-:W-:Y:S05]  /*112d0*/  CALL.REL.NOINC `($__internal_28_$__cuda_sm70_shflsync_idx_p) ;  /* 0x00000ed000007944 */ /* 0x002fea0003c00000 */
[----:B------:R-:W-:Y:S01]  /*112e0*/  MOV R4, R31 ;  /* 0x0000001f00047202 */ /* 0x000fe20000000f00 */
[----:B-1---5:R-:W-:Y:S05]  /*112f0*/  BRA `(.L_x_1673) ;  /* 0xffffb14000007947 */ /* 0x022fea000383ffff */
.L_x_1603:
[----:B------:R-:W-:Y:S01]  /*11300*/  IMAD.MOV.U32 R230, RZ, RZ, R14 ;  /* 0x000000ffffe67224 */ /* 0x000fe200078e000e */
[----:B------:R-:W-:Y:S01]  /*11310*/  MOV R31, RZ ;  /* 0x000000ff001f7202 */ /* 0x000fe20000000f00 */
[----:B------:R-:W-:Y:S01]  /*11320*/  IMAD.MOV.U32 R3, RZ, RZ, 0x181f ;  /* 0x0000181fff037424 */ /* 0x000fe200078e00ff */
[----:B------:R-:W-:-:S02]  /*11330*/  MOV R2, 0x11350 ;  /* 0x0001135000027802 */ /* 0x000fc40000000f00 */
[----:B-123--:R-:W-:Y:S05]  /*11340*/  CALL.REL.NOINC `($__internal_28_$__cuda_sm70_shflsync_idx_p) ;  /* 0x00000e6000007944 */ /* 0x00efea0003c00000 */
[----:B-----5:R-:W-:Y:S01]  /*11350*/  MOV R0, R31 ;  /* 0x0000001f00007202 */ /* 0x020fe20000000f00 */
[----:B-1----:R-:W-:Y:S05]  /*11360*/  BRA `(.L_x_1674) ;  /* 0xffffb0f000007947 */ /* 0x002fea000383ffff */
.L_x_1606:
[----:B------:R-:W-:Y:S01]  /*11370*/  IMAD.MOV.U32 R230, RZ, RZ, R5 ;  /* 0x000000ffffe67224 */ /* 0x000fe200078e0005 */
[----:B------:R-:W-:Y:S01]  /*11380*/  MOV R31, 0x1 ;  /* 0x00000001001f7802 */ /* 0x000fe20000000f00 */
[----:B--2---:R-:W-:Y:S01]  /*11390*/  IMAD.MOV.U32 R3, RZ, RZ, 0x181f ;  /* 0x0000181fff037424 */ /* 0x004fe200078e00ff */
[----:B------:R-:W-:-:S02]  /*113a0*/  MOV R2, 0x113c0 ;  /* 0x000113c000027802 */ /* 0x000fc40000000f00 */
[----:B-1-34-:R-:W-:Y:S05]  /*113b0*/  CALL.REL.NOINC `($__internal_28_$__cuda_sm70_shflsync_idx_p) ;  /* 0x00000df000007944 */ /* 0x01afea0003c00000 */
        /* <DEDUP_REMOVED lines=8> */
.L_x_1609:
[----:B------:R-:W-:Y:S01]  /*11440*/  IMAD.MOV.U32 R230, RZ, RZ, R5 ;  /* 0x000000ffffe67224 */ /* 0x000fe200078e0005 */
[----:B------:R-:W-:Y:S01]  /*11450*/  MOV R31, 0x2 ;  /* 0x00000002001f7802 */ /* 0x000fe20000000f00 */
[----:B-1----:R-:W-:Y:S01]  /*11460*/  IMAD.MOV.U32 R3, RZ, RZ, 0x181f ;  /* 0x0000181fff037424 */ /* 0x002fe200078e00ff */
[----:B------:R-:W-:Y:S02]  /*11470*/  MOV R2, 0x11490 ;  /* 0x0001149000027802 */ /* 0x000fe40000000f00 */
[----:B--234-:R-:W-:Y:S05]  /*11480*/  CALL.REL.NOINC `($__internal_28_$__cuda_sm70_shflsync_idx_p) ;  /* 0x00000d2000007944 */ /* 0x01cfea0003c00000 */
[----:B------:R-:W-:Y:S01]  /*11490*/  MOV R4, R31 ;  /* 0x0000001f00047202 */ /* 0x000fe20000000f00 */
[----:B-1---5:R-:W-:Y:S05]  /*114a0*/  BRA `(.L_x_1676) ;  /* 0xffffb33000007947 */ /* 0x022fea000383ffff */
.L_x_1610:
[----:B------:R-:W-:Y:S01]  /*114b0*/  IMAD.MOV.U32 R230, RZ, RZ, R14 ;  /* 0x000000ffffe67224 */ /* 0x000fe200078e000e */
[----:B------:R-:W-:Y:S01]  /*114c0*/  MOV R31, 0x2 ;  /* 0x00000002001f7802 */ /* 0x000fe20000000f00 */
[----:B-1----:R-:W-:Y:S01]  /*114d0*/  IMAD.MOV.U32 R3, RZ, RZ, 0x181f ;  /* 0x0000181fff037424 */ /* 0x002fe200078e00ff */
[----:B------:R-:W-:Y:S02]  /*114e0*/  MOV R2, 0x11500 ;  /* 0x0001150000027802 */ /* 0x000fe40000000f00 */
[----:B--234-:R-:W-:Y:S05]  /*114f0*/  CALL.REL.NOINC `($__internal_28_$__cuda_sm70_shflsync_idx_p) ;  /* 0x00000cb000007944 */ /* 0x01cfea0003c00000 */
[----:B-----5:R-:W-:Y:S01]  /*11500*/  MOV R0, R31 ;  /* 0x0000001f00007202 */ /* 0x020fe20000000f00 */
[----:B-1----:R-:W-:Y:S05]  /*11510*/  BRA `(.L_x_1677) ;  /* 0xffffb2e000007947 */ /* 0x002fea000383ffff */
.L_x_1613:
[----:B------:R-:W-:Y:S01]  /*11520*/  IMAD.MOV.U32 R230, RZ, RZ, R5 ;  /* 0x000000ffffe67224 */ /* 0x000fe200078e0005 */
[----:B------:R-:W-:Y:S01]  /*11530*/  MOV R31, 0x3 ;  /* 0x00000003001f7802 */ /* 0x000fe20000000f00 */
[----:B-1----:R-:W-:Y:S01]  /*11540*/  IMAD.MOV.U32 R3, RZ, RZ, 0x181f ;  /* 0x0000181fff037424 */ /* 0x002fe200078e00ff */
[----:B------:R-:W-:-:S02]  /*11550*/  MOV R2, 0x11570 ;  /* 0x0001157000027802 */ /* 0x000fc40000000f00 */
[----:B--234-:R-:W-:Y:S05]  /*11560*/  CALL.REL.NOINC `($__internal_28_$__cuda_sm70_shflsync_idx_p) ;  /* 0x00000c4000007944 */ /* 0x01cfea0003c00000 */
        /* <DEDUP_REMOVED lines=8> */
.L_x_1615:
[----:B------:R-:W-:Y:S01]  /*115f0*/  IMAD.MOV.U32 R230, RZ, RZ, R5 ;  /* 0x000000ffffe67224 */ /* 0x000fe200078e0005 */
[----:B------:R-:W-:Y:S01]  /*11600*/  MOV R31, RZ ;  /* 0x000000ff001f7202 */ /* 0x000fe20000000f00 */
[----:B------:R-:W-:Y:S01]  /*11610*/  IMAD.MOV.U32 R3, RZ, RZ, 0x1c1f ;  /* 0x00001c1fff037424 */ /* 0x000fe200078e00ff */
[----:B------:R-:W-:Y:S02]  /*11620*/  MOV R2, 0x11640 ;  /* 0x0001164000027802 */ /* 0x000fe40000000f00 */
[----:B------:R-:W-:Y:S05]  /*11630*/  CALL.REL.NOINC `($__internal_28_$__cuda_sm70_shflsync_idx_p) ;  /* 0x00000b7000007944 */ /* 0x000fea0003c00000 */
[----:B------:R-:W-:Y:S01]  /*11640*/  MOV R4, R31 ;  /* 0x0000001f00047202 */ /* 0x000fe20000000f00 */
[----:B-1---5:R-:W-:Y:S05]  /*11650*/  BRA `(.L_x_1679) ;  /* 0xffffb70000007947 */ /* 0x022fea000383ffff */
.L_x_1616:
[----:B------:R-:W-:Y:S01]  /*11660*/  IMAD.MOV.U32 R230, RZ, RZ, R12 ;  /* 0x000000ffffe67224 */ /* 0x000fe200078e000c */
[----:B------:R-:W-:Y:S01]  /*11670*/  MOV R31, RZ ;  /* 0x000000ff001f7202 */ /* 0x000fe20000000f00 */
[----:B------:R-:W-:Y:S01]  /*11680*/  IMAD.MOV.U32 R3, RZ, RZ, 0x1c1f ;  /* 0x00001c1fff037424 */ /* 0x000fe200078e00ff */
[----:B------:R-:W-:Y:S02]  /*11690*/  MOV R2, 0x116b0 ;  /* 0x000116b000027802 */ /* 0x000fe40000000f00 */
[----:B-12---:R-:W-:Y:S05]  /*116a0*/  CALL.REL.NOINC `($__internal_28_$__cuda_sm70_shflsync_idx_p) ;  /* 0x00000b0000007944 */ /* 0x006fea0003c00000 */
[----:B-----5:R-:W-:Y:S01]  /*116b0*/  MOV R0, R31 ;  /* 0x0000001f00007202 */ /* 0x020fe20000000f00 */
[----:B-1----:R-:W-:Y:S05]  /*116c0*/  BRA `(.L_x_1680) ;  /* 0xffffb6b000007947 */ /* 0x002fea000383ffff */
.L_x_1619:
        /* <DEDUP_REMOVED lines=13> */
.L_x_1623:
[----:B------:R-:W-:Y:S01]  /*117a0*/  IMAD.MOV.U32 R230, RZ, RZ, R5 ;  /* 0x000000ffffe67224 */ /* 0x000fe200078e0005 */
[----:B------:R-:W-:Y:S01]  /*117b0*/  MOV R31, RZ ;  /* 0x000000ff001f7202 */ /* 0x000fe20000000f00 */
[----:B------:R-:W-:Y:S01]  /*117c0*/  IMAD.MOV.U32 R3, RZ, RZ, 0x181f ;  /* 0x0000181fff037424 */ /* 0x000fe200078e00ff */
[----:B------:R-:W-:Y:S02]  /*117d0*/  MOV R2, 0x117f0 ;  /* 0x000117f000027802 */ /* 0x000fe40000000f00 */
[----:B------:R-:W-:Y:S05]  /*117e0*/  CALL.REL.NOINC `($__internal_28_$__cuda_sm70_shflsync_idx_p) ;  /* 0x000009c000007944 */ /* 0x000fea0003c00000 */
[----:B------:R-:W-:Y:S01]  /*117f0*/  MOV R4, R31 ;  /* 0x0000001f00047202 */ /* 0x000fe20000000f00 */
[----:B-1---5:R-:W-:Y:S05]  /*11800*/  BRA `(.L_x_1682) ;  /* 0xffffd67000007947 */ /* 0x022fea000383ffff */
.L_x_1624:
[----:B------:R-:W-:Y:S01]  /*11810*/  IMAD.MOV.U32 R230, RZ, RZ, R14 ;  /* 0x000000ffffe67224 */ /* 0x000fe200078e000e */
[----:B------:R-:W-:Y:S01]  /*11820*/  MOV R31, RZ ;  /* 0x000000ff001f7202 */ /* 0x000fe20000000f00 */
[----:B------:R-:W-:Y:S01]  /*11830*/  IMAD.MOV.U32 R3, RZ, RZ, 0x181f ;  /* 0x0000181fff037424 */ /* 0x000fe200078e00ff */
[----:B------:R-:W-:Y:S02]  /*11840*/  MOV R2, 0x11860 ;  /* 0x0001186000027802 */ /* 0x000fe40000000f00 */
[----:B-12---:R-:W-:Y:S05]  /*11850*/  CALL.REL.NOINC `($__internal_28_$__cuda_sm70_shflsync_idx_p) ;  /* 0x0000095000007944 */ /* 0x006fea0003c00000 */
[----:B-----5:R-:W-:Y:S01]  /*11860*/  MOV R0, R31 ;  /* 0x0000001f00007202 */ /* 0x020fe20000000f00 */
[----:B-1----:R-:W-:Y:S05]  /*11870*/  BRA `(.L_x_1683) ;  /* 0xffffd62000007947 */ /* 0x002fea000383ffff */
.L_x_1627:
        /* <DEDUP_REMOVED lines=13> */
.L_x_1630:
[----:B------:R-:W-:Y:S01]  /*11950*/  IMAD.MOV.U32 R230, RZ, RZ, R5 ;  /* 0x000000ffffe67224 */ /* 0x000fe200078e0005 */
[----:B------:R-:W-:Y:S01]  /*11960*/  MOV R31, 0x2 ;  /* 0x00000002001f7802 */ /* 0x000fe20000000f00 */
[----:B-1----:R-:W-:Y:S01]  /*11970*/  IMAD.MOV.U32 R3, RZ, RZ, 0x181f ;  /* 0x0000181fff037424 */ /* 0x002fe200078e00ff */
[----:B------:R-:W-:Y:S02]  /*11980*/  MOV R2, 0x119a0 ;  /* 0x000119a000027802 */ /* 0x000fe40000000f00 */
[----:B--234-:R-:W-:Y:S05]  /*11990*/  CALL.REL.NOINC `($__internal_28_$__cuda_sm70_shflsync_idx_p) ;  /* 0x0000081000007944 */ /* 0x01cfea0003c00000 */
[----:B------:R-:W-:Y:S01]  /*119a0*/  MOV R4, R31 ;  /* 0x0000001f00047202 */ /* 0x000fe20000000f00 */
[----:B-1---5:R-:W-:Y:S05]  /*119b0*/  BRA `(.L_x_1685) ;  /* 0xffffd87000007947 */ /* 0x022fea000383ffff */
.L_x_1631:
[----:B------:R-:W-:Y:S01]  /*119c0*/  IMAD.MOV.U32 R230, RZ, RZ, R14 ;  /* 0x000000ffffe67224 */ /* 0x000fe200078e000e */
[----:B------:R-:W-:Y:S01]  /*119d0*/  MOV R31, 0x2 ;  /* 0x00000002001f7802 */ /* 0x000fe20000000f00 */
[----:B------:R-:W-:Y:S01]  /*119e0*/  IMAD.MOV.U32 R3, RZ, RZ, 0x181f ;  /* 0x0000181fff037424 */ /* 0x000fe200078e00ff */
[----:B------:R-:W-:Y:S02]  /*119f0*/  MOV R2, 0x11a10 ;  /* 0x00011a1000027802 */ /* 0x000fe40000000f00 */
[----:B-1234-:R-:W-:Y:S05]  /*11a00*/  CALL.REL.NOINC `($__internal_28_$__cuda_sm70_shflsync_idx_p) ;  /* 0x000007a000007944 */ /* 0x01efea0003c00000 */
[----:B-----5:R-:W-:Y:S01]  /*11a10*/  MOV R0, R31 ;  /* 0x0000001f00007202 */ /* 0x020fe20000000f00 */
[----:B-1----:R-:W-:Y:S05]  /*11a20*/  BRA `(.L_x_1686) ;  /* 0xffffd82000007947 */ /* 0x002fea000383ffff */
.L_x_1634:
        /* <DEDUP_REMOVED lines=13> */
.L_x_1636:
[----:B------:R-:W-:Y:S01]  /*11b00*/  IMAD.MOV.U32 R230, RZ, RZ, R30 ;  /* 0x000000ffffe67224 */ /* 0x000fe200078e001e */
[----:B------:R-:W-:Y:S01]  /*11b10*/  MOV R31, RZ ;  /* 0x000000ff001f7202 */ /* 0x000fe20000000f00 */
[----:B------:R-:W-:Y:S01]  /*11b20*/  IMAD.MOV.U32 R3, RZ, RZ, 0x1f ;  /* 0x0000001fff037424 */ /* 0x000fe200078e00ff */
[----:B------:R-:W-:Y:S02]  /*11b30*/  MOV R2, 0x11b50 ;  /* 0x00011b5000027802 */ /* 0x000fe40000000f00 */
[----:B------:R-:W-:Y:S05]  /*11b40*/  CALL.REL.NOINC `($__internal_28_$__cuda_sm70_shflsync_idx_p) ;  /* 0x0000066000007944 */ /* 0x000fea0003c00000 */
[----:B------:R-:W-:Y:S01]  /*11b50*/  MOV R9, R31 ;  /* 0x0000001f00097202 */ /* 0x000fe20000000f00 */
[----:B-1---5:R-:W-:Y:S05]  /*11b60*/  BRA `(.L_x_1688) ;  /* 0xffffdb1000007947 */ /* 0x022fea000383ffff */
.L_x_1637:
[----:B------:R-:W-:Y:S01]  /*11b70*/  IMAD.MOV.U32 R230, RZ, RZ, R30 ;  /* 0x000000ffffe67224 */ /* 0x000fe200078e001e */
[----:B------:R-:W-:Y:S01]  /*11b80*/  MOV R31, 0x1 ;  /* 0x00000001001f7802 */ /* 0x000fe20000000f00 */
[----:B------:R-:W-:Y:S01]  /*11b90*/  IMAD.MOV.U32 R3, RZ, RZ, 0x1f ;  /* 0x0000001fff037424 */ /* 0x000fe200078e00ff */
[----:B------:R-:W-:Y:S02]  /*11ba0*/  MOV R2, 0x11bc0 ;  /* 0x00011bc000027802 */ /* 0x000fe40000000f00 */
[----:B-12---:R-:W-:Y:S05]  /*11bb0*/  CALL.REL.NOINC `($__internal_28_$__cuda_sm70_shflsync_idx_p) ;  /* 0x000005f000007944 */ /* 0x006fea0003c00000 */
[----:B------:R-:W-:Y:S01]  /*11bc0*/  MOV R8, R31 ;  /* 0x0000001f00087202 */ /* 0x000fe20000000f00 */
[----:B-1---5:R-:W-:Y:S05]  /*11bd0*/  BRA `(.L_x_1689) ;  /* 0xffffdac000007947 */ /* 0x022fea000383ffff */
.L_x_1638:
[----:B------:R-:W-:Y:S02]  /*11be0*/  MOV R3, 0x1 ;  /* 0x0000000100037802 */ /* 0x000fe40000000f00 */
[----:B------:R-:W-:-:S02]  /*11bf0*/  MOV R2, 0x11c10 ;  /* 0x00011c1000027802 */ /* 0x000fc40000000f00 */
[----:B-1234-:R-:W-:Y:S05]  /*11c00*/  CALL.REL.NOINC `($__internal_29_$__cuda_sm70_shflsync_up_p) ;  /* 0x0000061000007944 */ /* 0x01efea0003c00000 */
[----:B------:R-:W-:Y:S05]  /*11c10*/  BRA `(.L_x_1690) ;  /* 0xffffdbb000007947 */ /* 0x000fea000383ffff */
.L_x_1639:
[----:B------:R-:W-:Y:S02]  /*11c20*/  MOV R3, 0x2 ;  /* 0x0000000200037802 */ /* 0x000fe40000000f00 */
[----:B------:R-:W-:-:S02]  /*11c30*/  MOV R2, 0x11c50 ;  /* 0x00011c5000027802 */ /* 0x000fc40000000f00 */
[----:B--2-4-:R-:W-:Y:S05]  /*11c40*/  CALL.REL.NOINC `($__internal_29_$__cuda_sm70_shflsync_up_p) ;  /* 0x000005d000007944 */ /* 0x014fea0003c00000 */
        /* <DEDUP_REMOVED lines=24> */
.L_x_1643:
[----:B------:R-:W-:Y:S02]  /*11dd0*/  MOV R3, 0x1 ;  /* 0x0000000100037802 */ /* 0x000fe40000000f00 */
[----:B------:R-:W-:Y:S02]  /*11de0*/  MOV R2, 0x11e00 ;  /* 0x00011e0000027802 */ /* 0x000fe40000000f00 */
[----:B------:R-:W-:Y:S05]  /*11df0*/  CALL.REL.NOINC `($__internal_29_$__cuda_sm70_shflsync_up_p) ;  /* 0x0000042000007944 */ /* 0x000fea0003c00000 */
[----:B------:R-:W-:Y:S01]  /*11e00*/  MOV R2, R4 ;  /* 0x0000000400027202 */ /* 0x000fe20000000f00 */
[----:B------:R-:W-:Y:S05]  /*11e10*/  BRA `(.L_x_1692) ;  /* 0xffffdc1000007947 */ /* 0x000fea000383ffff */
.L_x_1644:
        /* <DEDUP_REMOVED lines=27> */
.L_x_1646:
[----:B------:R-:W-:Y:S02]  /*11fd0*/  SEL R0, RZ, 0x1, P0 ;  /* 0x00000001ff007807 */ /* 0x000fe40000000000 */
[----:B------:R-:W-:Y:S02]  /*11fe0*/  MOV R2, 0x12000 ;  /* 0x0001200000027802 */ /* 0x000fe40000000f00 */
[----:B-1----:R-:W-:Y:S05]  /*11ff0*/  CALL.REL.NOINC `($__internal_30_$__cuda_sm70_votesync_ballot) ;  /* 0x0000028000007944 */ /* 0x002fea0003c00000 */
[----:B------:R-:W-:Y:S05]  /*12000*/  BRA `(.L_x_1694) ;  /* 0xffffdbb000007947 */ /* 0x000fea000383ffff */
.L_x_1647:
[----:B------:R-:W-:Y:S01]  /*12010*/  IMAD.MOV.U32 R230, RZ, RZ, R6 ;  /* 0x000000ffffe67224 */ /* 0x000fe200078e0006 */
[----:B---3--:R-:W-:Y:S01]  /*12020*/  MOV R31, R11 ;  /* 0x0000000b001f7202 */ /* 0x008fe20000000f00 */
[----:B------:R-:W-:Y:S01]  /*12030*/  IMAD.MOV.U32 R3, RZ, RZ, 0x1f ;  /* 0x0000001fff037424 */ /* 0x000fe200078e00ff */
[----:B------:R-:W-:Y:S02]  /*12040*/  MOV R2, 0x12060 ;  /* 0x0001206000027802 */ /* 0x000fe40000000f00 */
[----:B-12---:R-:W-:Y:S05]  /*12050*/  CALL.REL.NOINC `($__internal_28_$__cuda_sm70_shflsync_idx_p) ;  /* 0x0000015000007944 */ /* 0x006fea0003c00000 */
[----:B------:R-:W-:Y:S01]  /*12060*/  IMAD.MOV.U32 R6, RZ, RZ, R31 ;  /* 0x000000ffff067224 */ /* 0x000fe200078e001f */
[----:B------:R-:W-:Y:S01]  /*12070*/  MOV R31, R11 ;  /* 0x0000000b001f7202 */ /* 0x000fe20000000f00 */
[----:B------:R-:W-:Y:S01]  /*12080*/  IMAD.MOV.U32 R230, RZ, RZ, R7 ;  /* 0x000000ffffe67224 */ /* 0x000fe200078e0007 */
[----:B------:R-:W-:Y:S02]  /*12090*/  MOV R3, 0x1f ;  /* 0x0000001f00037802 */ /* 0x000fe40000000f00 */
[----:B------:R-:W-:-:S02]  /*120a0*/  MOV R2, 0x120c0 ;  /* 0x000120c000027802 */ /* 0x000fc40000000f00 */
[----:B-1---5:R-:W-:Y:S05]  /*120b0*/  CALL.REL.NOINC `($__internal_28_$__cuda_sm70_shflsync_idx_p) ;  /* 0x000000f000007944 */ /* 0x022fea0003c00000 */
[----:B------:R-:W-:Y:S01]  /*120c0*/  MOV R7, R31 ;  /* 0x0000001f00077202 */ /* 0x000fe20000000f00 */
[----:B-1---5:R-:W-:Y:S05]  /*120d0*/  BRA `(.L_x_1695) ;  /* 0xffffdb2000007947 */ /* 0x022fea000383ffff */
.L_x_1650:
[----:B------:R-:W-:Y:S01]  /*120e0*/  IMAD.MOV.U32 R230, RZ, RZ, R4 ;  /* 0x000000ffffe67224 */ /* 0x000fe200078e0004 */
[----:B------:R-:W-:Y:S01]  /*120f0*/  MOV R31, R0 ;  /* 0x00000000001f7202 */ /* 0x000fe20000000f00 */
[----:B------:R-:W-:Y:S01]  /*12100*/  IMAD.MOV.U32 R3, RZ, RZ, 0x1f ;  /* 0x0000001fff037424 */ /* 0x000fe200078e00ff */
[----:B------:R-:W-:-:S02]  /*12110*/  MOV R2, 0x12130 ;  /* 0x0001213000027802 */ /* 0x000fc40000000f00 */
[----:B-1-34-:R-:W-:Y:S05]  /*12120*/  CALL.REL.NOINC `($__internal_28_$__cuda_sm70_shflsync_idx_p) ;  /* 0x0000008000007944 */ /* 0x01afea0003c00000 */
[----:B------:R-:W-:Y:S01]  /*12130*/  MOV R10, R31 ;  /* 0x0000001f000a7202 */ /* 0x000fe20000000f00 */
[----:B-1---5:R-:W-:Y:S05]  /*12140*/  BRA `(.L_x_1649) ;  /* 0xffffdb1000007947 */ /* 0x022fea000383ffff */
        .weak           $__internal_27_$__cuda_sm70_shflsync_bfly_p
        .type           $__internal_27_$__cuda_sm70_shflsync_bfly_p,@function
        .size           $__internal_27_$__cuda_sm70_shflsync_bfly_p,($__internal_28_$__cuda_sm70_shflsync_idx_p - $__internal_27_$__cuda_sm70_shflsync_bfly_p)
$__internal_27_$__cuda_sm70_shflsync_bfly_p:
[----:B------:R-:W-:Y:S02]  /*12150*/  MOV R25, 0xffffffff ;  /* 0xffffffff00197802 */ /* 0x000fe40000000f00 */
[----:B------:R-:W-:-:S02]  /*12160*/  MOV R3, 0x1f ;  /* 0x0000001f00037802 */ /* 0x000fc40000000f00 */
[----:B------:R-:W-:Y:S04]  /*12170*/  WARPSYNC R25 ;  /* 0x0000001900007348 */ /* 0x000fe80003800000 */
[----:B------:R1:W2:Y:S02]  /*12180*/  SHFL.BFLY PT, R0, R4, R0, R3 ;  /* 0x0c00000004007389 */ /* 0x0002a400000e0003 */
[----:B-1----:R-:W-:-:S04]  /*12190*/  MOV R3, 0x0 ;  /* 0x0000000000037802 */ /* 0x002fc80000000f00 */
[----:B--2---:R-:W-:Y:S05]  /*121a0*/  RET.REL.NODEC R2 `(_ZN7cutlass13device_kernelIN5flash19enable_sm80_to_sm89INS1_16FlashAttnFwdSm80INS1_25CollectiveMainloopFwdSm80ILi8ELi1ELb0EN4cute5tupleIJNS5_1CILi128EEENS7_ILi64EEENS7_ILi256EEEEEELi256ENS_6half_tEfNS_4arch4Sm80ELb0ELb0ELb1ELb1ELb1ELb0ELb1ELb1EEENS1_21CollectiveEpilogueFwdINS6_IJS8_SA_S9_EEENS6_IJNS7_ILi1EEESI_SI_EEESC_SE_Li256ELb1ELb1ELb1ELb0EEENS1_36VarlenDynamicPersistentTileSchedulerILi128ELi64ELi256ELi256ELb1ELb1ELb0ELb0ELb1ELb1EEEEEEEEEvNT_6ParamsE) ;  /* 0xfffede5002007950 */ /* 0x004fea0003c3ffff */
        .weak           $__internal_28_$__cuda_sm70_shflsync_idx_p
        .type           $__internal_28_$__cuda_sm70_shflsync_idx_p,@function
        .size           $__internal_28_$__cuda_sm70_shflsync_idx_p,($__internal_29_$__cuda_sm70_shflsync_up_p - $__internal_28_$__cuda_sm70_shflsync_idx_p)
$__internal_28_$__cuda_sm70_shflsync_idx_p:
[----:B------:R1:W-:Y:S02]  /*121b0*/  STL [R1+0x150], R0 ;  /* 0x0001500001007387 */ /* 0x0003e40000100800 */
[----:B-1----:R-:W-:-:S04]  /*121c0*/  MOV R0, 0xffffffff ;  /* 0xffffffff00007802 */ /* 0x002fc80000000f00 */
[----:B------:R-:W-:Y:S04]  /*121d0*/  WARPSYNC R0 ;  /* 0x0000000000007348 */ /* 0x000fe80003800000 */
[----:B------:R1:W2:Y:S04]  /*121e0*/  SHFL.IDX PT, R31, R230, R31, R3 ;  /* 0x0000001fe61f7389 */ /* 0x0002a800000e0003 */
[----:B-1----:R1:W5:Y:S01]  /*121f0*/  LDL.LU R0, [R1+0x150] ;  /* 0x0001500001007983 */ /* 0x0023620000300800 */
[----:B------:R-:W-:-:S04]  /*12200*/  MOV R3, 0x0 ;  /* 0x0000000000037802 */ /* 0x000fc80000000f00 */
[----:B--2---:R-:W-:Y:S05]  /*12210*/  RET.REL.NODEC R2 `(_ZN7cutlass13device_kernelIN5flash19enable_sm80_to_sm89INS1_16FlashAttnFwdSm80INS1_25CollectiveMainloopFwdSm80ILi8ELi1ELb0EN4cute5tupleIJNS5_1CILi128EEENS7_ILi64EEENS7_ILi256EEEEEELi256ENS_6half_tEfNS_4arch4Sm80ELb0ELb0ELb1ELb1ELb1ELb0ELb1ELb1EEENS1_21CollectiveEpilogueFwdINS6_IJS8_SA_S9_EEENS6_IJNS7_ILi1EEESI_SI_EEESC_SE_Li256ELb1ELb1ELb1ELb0EEENS1_36VarlenDynamicPersistentTileSchedulerILi128ELi64ELi256ELi256ELb1ELb1ELb0ELb0ELb1ELb1EEEEEEEEEvNT_6ParamsE) ;  /* 0xfffedde002007950 */ /* 0x004fea0003c3ffff */
        .weak           $__internal_29_$__cuda_sm70_shflsync_up_p
        .type           $__internal_29_$__cuda_sm70_shflsync_up_p,@function
        .size           $__internal_29_$__cuda_sm70_shflsync_up_p,($__internal_30_$__cuda_sm70_votesync_ballot - $__internal_29_$__cuda_sm70_shflsync_up_p)
$__internal_29_$__cuda_sm70_shflsync_up_p:
[----:B------:R-:W-:Y:S02]  /*12220*/  MOV R4, RZ ;  /* 0x000000ff00047202 */ /* 0x000fe40000000f00 */
[----:B------:R-:W-:-:S04]  /*12230*/  MOV R11, 0xffffffff ;  /* 0xffffffff000b7802 */ /* 0x000fc80000000f00 */
[----:B------:R-:W-:Y:S04]  /*12240*/  WARPSYNC R11 ;  /* 0x0000000b00007348 */ /* 0x000fe80003800000 */
[----:B------:R1:W2:Y:S02]  /*12250*/  SHFL.UP PT, R4, R0, R3, R4 ;  /* 0x0400000300047389 */ /* 0x0002a400000e0004 */
[----:B-1----:R-:W-:-:S04]  /*12260*/  MOV R3, 0x0 ;  /* 0x0000000000037802 */ /* 0x002fc80000000f00 */
[----:B--2---:R-:W-:Y:S05]  /*12270*/  RET.REL.NODEC R2 `(_ZN7cutlass13device_kernelIN5flash19enable_sm80_to_sm89INS1_16FlashAttnFwdSm80INS1_25CollectiveMainloopFwdSm80ILi8ELi1ELb0EN4cute5tupleIJNS5_1CILi128EEENS7_ILi64EEENS7_ILi256EEEEEELi256ENS_6half_tEfNS_4arch4Sm80ELb0ELb0ELb1ELb1ELb1ELb0ELb1ELb1EEENS1_21CollectiveEpilogueFwdINS6_IJS8_SA_S9_EEENS6_IJNS7_ILi1EEESI_SI_EEESC_SE_Li256ELb1ELb1ELb1ELb0EEENS1_36VarlenDynamicPersistentTileSchedulerILi128ELi64ELi256ELi256ELb1ELb1ELb0ELb0ELb1ELb1EEEEEEEEEvNT_6ParamsE) ;  /* 0xfffedd8002007950 */ /* 0x004fea0003c3ffff */
        .weak           $__internal_30_$__cuda_sm70_votesync_ballot
        .type           $__internal_30_$__cuda_sm70_votesync_ballot,@function
        .size           $__internal_30_$__cuda_sm70_votesync_ballot,(.L_x_3265 - $__internal_30_$__cuda_sm70_votesync_ballot)
$__internal_30_$__cuda_sm70_votesync_ballot:
[----:B------:R-:W-:Y:S01]  /*12280*/  ISETP.NE.U32.AND P0, PT, R0, 0x1, PT ;  /* 0x000000010000780c */ /* 0x000fe20003f05070 */
[----:B------:R-:W-:-:S04]  /*12290*/  IMAD.MOV.U32 R3, RZ, RZ, -0x1 ;  /* 0xffffffffff037424 */ /* 0x000fc800078e00ff */
[----:B------:R-:W-:Y:S08]  /*122a0*/  WARPSYNC R3 ;  /* 0x0000000300007348 */ /* 0x000ff00003800000 */
[----:B------:R-:W-:-:S04]  /*122b0*/  VOTE.ANY R0, PT, !P0 ;  /* 0x0000000000007806 */ /* 0x000fc800040e0100 */
[----:B------:R-:W-:Y:S01]  /*122c0*/  LOP3.LUT R0, R0, R3, RZ, 0xc0, !PT ;  /* 0x0000000300007212 */ /* 0x000fe200078ec0ff */
[----:B------:R-:W-:-:S04]  /*122d0*/  IMAD.MOV.U32 R3, RZ, RZ, 0x0 ;  /* 0x00000000ff037424 */ /* 0x000fc800078e00ff */
[----:B------:R-:W-:Y:S05]  /*122e0*/  RET.REL.NODEC R2 `(_ZN7cutlass13device_kernelIN5flash19enable_sm80_to_sm89INS1_16FlashAttnFwdSm80INS1_25CollectiveMainloopFwdSm80ILi8ELi1ELb0EN4cute5tupleIJNS5_1CILi128EEENS7_ILi64EEENS7_ILi256EEEEEELi256ENS_6half_tEfNS_4arch4Sm80ELb0ELb0ELb1ELb1ELb1ELb0ELb1ELb1EEENS1_21CollectiveEpilogueFwdINS6_IJS8_SA_S9_EEENS6_IJNS7_ILi1EEESI_SI_EEESC_SE_Li256ELb1ELb1ELb1ELb0EEENS1_36VarlenDynamicPersistentTileSchedulerILi128ELi64ELi256ELi256ELb1ELb1ELb0ELb0ELb1ELb1EEEEEEEEEvNT_6ParamsE) ;  /* 0xfffedd1002007950 */ /* 0x000fea0003c3ffff */
.L_x_1696:
        /* <DEDUP_REMOVED lines=9> */
.L_x_3265:


//--------------------- .text._ZN7cutlass13device_kernelIN5flash19enable_sm80_to_sm89INS1_16FlashAttnFwdSm80INS1_25CollectiveMainloopFwdSm80ILi8ELi1ELb0EN4cute5tupleIJNS5_1CILi128EEENS7_ILi48EEENS7_ILi256EEEEEELi256ENS_6half_tEfNS_4arch4Sm80ELb0ELb0ELb1ELb1ELb1ELb1ELb1ELb1EEENS1_21CollectiveEpilogueFwdINS6_IJS8_SA_S9_EEENS6_IJNS7_ILi1EEESI_SI_EEESC_SE_Li256ELb1ELb1ELb1ELb0EEENS1_36VarlenDynamicPersistentTileSchedulerILi128ELi48ELi256ELi256ELb1ELb1ELb0ELb0ELb1ELb1EEEEEEEEEvNT_6ParamsE --------------------------
	.section	.text._ZN7cutlass13device_kernelIN5flash19enable_sm80_to_sm89INS1_16FlashAttnFwdSm80INS1_25CollectiveMainloopFwdSm80ILi8ELi1ELb0EN4cute5tupleIJNS5_1CILi128EEENS7_ILi48EEENS7_ILi256EEEEEELi256ENS_6half_tEfNS_4arch4Sm80ELb0ELb0ELb1ELb1ELb1ELb1ELb1ELb1EEENS1_21CollectiveEpilogueFwdINS6_IJS8_SA_S9_EEENS6_IJNS7_ILi1EEESI_SI_EEESC_SE_Li256ELb1ELb1ELb1ELb0EEENS1_36VarlenDynamicPersistentTileSchedulerILi128ELi48ELi256ELi256ELb1ELb1ELb0ELb0ELb1ELb1EEEEEEEEEvNT_6ParamsE,"ax",@progbits
	.sectioninfo	@"SHI_REGISTERS=255"
	.align	128
.text._ZN7cutlass13device_kernelIN5flash19enable_sm80_to_sm89INS1_16FlashAttnFwdSm80INS1_25CollectiveMainloopFwdSm80ILi8ELi1ELb0EN4cute5tupleIJNS5_1CILi128EEENS7_ILi48EEENS7_ILi256EEEEEELi256ENS_6half_tEfNS_4arch4Sm80ELb0ELb0ELb1ELb1ELb1ELb1ELb1ELb1EEENS1_21CollectiveEpilogueFwdINS6_IJS8_SA_S9_EEENS6_IJNS7_ILi1EEESI_SI_EEESC_SE_Li256ELb1ELb1ELb1ELb0EEENS1_36VarlenDynamicPersistentTileSchedulerILi128ELi48ELi256ELi256ELb1ELb1ELb0ELb0ELb1ELb1EEEEEEEEEvNT_6ParamsE:
        .type           _ZN7cutlass13device_kernelIN5flash19enable_sm80_to_sm89INS1_16FlashAttnFwdSm80INS1_25CollectiveMainloopFwdSm80ILi8ELi1ELb0EN4cute5tupleIJNS5_1CILi128EEENS7_ILi48EEENS7_ILi256EEEEEELi256ENS_6half_tEfNS_4arch4Sm80ELb0ELb0ELb1ELb1ELb1ELb1ELb1ELb1EEENS1_21CollectiveEpilogueFwdINS6_IJS8_SA_S9_EEENS6_IJNS7_ILi1EEESI_SI_EEESC_SE_Li256ELb1ELb1ELb1ELb0EEENS1_36VarlenDynamicPersistentTileSchedulerILi128ELi48ELi256ELi256ELb1ELb1ELb0ELb0ELb1ELb1EEEEEEEEEvNT_6ParamsE,@function
        .size           _ZN7cutlass13device_kernelIN5flash19enable_sm80_to_sm89INS1_16FlashAttnFwdSm80INS1_25CollectiveMainloopFwdSm80ILi8ELi1ELb0EN4cute5tupleIJNS5_1CILi128EEENS7_ILi48EEENS7_ILi256EEEEEELi256ENS_6half_tEfNS_4arch4Sm80ELb0ELb0ELb1ELb1ELb1ELb1ELb1ELb1EEENS1_21CollectiveEpilogueFwdINS6_IJS8_SA_S9_EEENS6_IJNS7_ILi1EEESI_SI_EEESC_SE_Li256ELb1ELb1ELb1ELb0EEENS1_36VarlenDynamicPersistentTileSchedulerILi128ELi48ELi256ELi256ELb1ELb1ELb0ELb0ELb1ELb1EEEEEEEEEvNT_6ParamsE,(.L_x_3270 - _ZN7cutlass13device_kernelIN5flash19enable_sm80_to_sm89INS1_16FlashAttnFwdSm80INS1_25CollectiveMainloopFwdSm80ILi8ELi1ELb0EN4cute5tupleIJNS5_1CILi128EEENS7_ILi48EEENS7_ILi256EEEEEELi256ENS_6half_tEfNS_4arch4Sm80ELb0ELb0ELb1ELb1ELb1ELb1ELb1ELb1EEENS1_21CollectiveEpilogueFwdINS6_IJS8_SA_S9_EEENS6_IJNS7_ILi1EEESI_SI_EEESC_SE_Li256ELb1ELb1ELb1ELb0EEENS1_36VarlenDynamicPersistentTileSchedulerILi128ELi48ELi256ELi256ELb1ELb1ELb0ELb0ELb1ELb1EEEEEEEEEvNT_6ParamsE)
        .other          _ZN7cutlass13device_kernelIN5flash19enable_sm80_to_sm89INS1_16FlashAttnFwdSm80INS1_25CollectiveMainloopFwdSm80ILi8ELi1ELb0EN4cute5tupleIJNS5_1CILi128EEENS7_ILi48EEENS7_ILi256EEEEEELi256ENS_6half_tEfNS_4arch4Sm80ELb0ELb0ELb1ELb1ELb1ELb1ELb1ELb1EEENS1_21CollectiveEpilogueFwdINS6_IJS8_SA_S9_EEENS6_IJNS7_ILi1EEESI_SI_EEESC_SE_Li256ELb1ELb1ELb1ELb0EEENS1_36VarlenDynamicPersistentTileSchedulerILi128ELi48ELi256ELi256ELb1ELb1ELb0ELb0ELb1ELb1EEEEEEEEEvNT_6ParamsE,@"STO_CUDA_ENTRY STV_DEFAULT"
_ZN7cutlass13device_kernelIN5flash19enable_sm80_to_sm89INS1_16FlashAttnFwdSm80INS1_25CollectiveMainloopFwdSm80ILi8ELi1ELb0EN4cute5tupleIJNS5_1CILi128EEENS7_ILi48EEENS7_ILi256EEEEEELi256ENS_6half_tEfNS_4arch4Sm80ELb0ELb0ELb1ELb1ELb1ELb1ELb1ELb1EEENS1_21CollectiveEpilogueFwdINS6_IJS8_SA_S9_EEENS6_IJNS7_ILi1EEESI_SI_EEESC_SE_Li256ELb1ELb1ELb1ELb0EEENS1_36VarlenDynamicPersistentTileSchedulerILi128ELi48ELi256ELi256ELb1ELb1ELb0ELb0ELb1ELb1EEEEEEEEEvNT_6ParamsE:
        /* <DEDUP_REMOVED lines=54> */
.L_x_1702:
        /* <DEDUP_REMOVED lines=17> */
.L_x_1909:
        /* <DEDUP_REMOVED lines=16> */
.L_x_1910:
[----:B--2---:R-:W-:-:S05]  /*0570*/  IMAD R0, R0, c[0x0][0x538], RZ ;  /* 0x00014e0000007a24 */ /* 0x004fca00078e02ff */
[----:B------:R-:W-:-:S04]  /*0580*/  IADD3 R6, R0, R6, RZ ;  /* 0x0000000600067210 */ /* 0x000fc80007ffe0ff */
[----:B------:R-:W-:-:S13]  /*0590*/  ISETP.GT.AND P0, PT, R6, UR4, PT ;  /* 0x0000000406007c0c */ /* 0x000fda000bf04270 */
[----:B-1----:R-:W-:Y:S05]  /*05a0*/  @!P0 BRA `(.L_x_1702) ;  /* 0xfffffdb000008947 */ /* 0x002fea000383ffff */
.L_x_1698:
[----:B------:R-:W-:-:S05]  /*05b0*/  IADD3 R12, -R0, R6, RZ ;  /* 0x00000006000c7210 */ /* 0x000fca0007ffe1ff */
[----:B------:R-:W-:-:S05]  /*05c0*/  IMAD R0, R4, c[0x0][0x538], R12 ;  /* 0x00014e0004007a24 */ /* 0x000fca00078e020c */
[----:B------:R-:W-:Y:S01]  /*05d0*/  ISETP.GT.AND P0, PT, R0, UR4, PT ;  /* 0x0000000400007c0c */ /* 0x000fe2000bf04270 */
[----:B------:R-:W-:-:S12]  /*05e0*/  BRA.DIV ~URZ, `(.L_x_1703) ;  /* 0x0001c1927f007947 */ /* 0x000fd8000b800000 */
[----:B------:R-:W-:-:S04]  /*05f0*/  VOTE.ANY R13, PT, !P0 ;  /* 0x00000000000d7806 */ /* 0x000fc800040e0100 */
.L_x_1911:
[----:B------:R1:W2:Y:S01]  /*0600*/  POPC R14, R13 ;  /* 0x0000000d000e7309 */ /* 0x0002a20000000000 */
[----:B------:R-:W-:Y:S05]  /*0610*/  BRA.DIV ~URZ, `(.L_x_1704) ;  /* 0x0001c1a27f007947 */ /* 0x000fea000b800000 */
[----:B--2---:R2:W3:Y:S01]  /*0620*/  SHFL.IDX PT, R11, R8, R14, 0x1f ;  /* 0x00001f0e080b7589 */ /* 0x0044e200000e0000 */
[----:B------:R-:W-:-:S03]  /*0630*/  MOV R6, RZ ;  /* 0x000000ff00067202 */ /* 0x000fc60000000f00 */
[----:B------:R2:W4:Y:S04]  /*0640*/  SHFL.IDX PT, R10, R7, R14, 0x1f ;  /* 0x00001f0e070a7589 */ /* 0x00052800000e0000 */
.L_x_1912:
[----:B------:R-:W-:Y:S01]  /*0650*/  ISETP.NE.AND P0, PT, R13, RZ, PT ;  /* 0x000000ff0d00720c */ /* 0x000fe20003f05270 */
[----:B------:R-:W-:-:S12]  /*0660*/  BSSY B0, `(.L_x_1705) ;  /* 0x0000005000007945 */ /* 0x000fd80003800000 */
[----:B------:R-:W-:Y:S05]  /*0670*/  @!P0 BRA `(.L_x_1706) ;  /* 0x0000003000008947 */ /* 0x000fea0003800000 */
[----:B------:R-:W-:Y:S01]  /*0680*/  IADD3 R208, R14, -0x1, RZ ;  /* 0xffffffff0ed07810 */ /* 0x000fe20007ffe0ff */
[----:B------:R-:W-:Y:S05]  /*0690*/  BRA.DIV ~URZ, `(.L_x_1707) ;  /* 0x0001c2027f007947 */ /* 0x000fea000b800000 */
[----:B------:R1:W2:Y:S02]  /*06a0*/  SHFL.IDX PT, R6, R4, R208, 0x1f ;  /* 0x00001fd004067589 */ /* 0x0002a400000e0000 */
.L_x_1706:
[----:B------:R-:W-:Y:S05]  /*06b0*/  BSYNC B0 ;  /* 0x0000000000007941 */ /* 0x000fea0003800000 */
.L_x_1705:
[----:B---3--:R-:W-:Y:S01]  /*06c0*/  IABS R0, R11 ;  /* 0x0000000b00007213 */ /* 0x008fe20000000000 */
[----:B-12---:R-:W-:-:S04]  /*06d0*/  IMAD R4, R6, c[0x0][0x538], R12 ;  /* 0x00014e0006047a24 */ /* 0x006fc800078e020c */
        /* <DEDUP_REMOVED lines=67> */
.L_x_1699:
[----:B------:R-:W-:Y:S01]  /*0b10*/  MOV R0, UR4 ;  /* 0x0000000400007c02 */ /* 0x000fe20008000f00 */
[----:B------:R-:W-:Y:S04]  /*0b20*/  STL [R1+0x4], RZ ;  /* 0x000004ff01007387 */ /* 0x000fe80000100800 */
[----:B------:R-:W-:Y:S04]  /*0b30*/  STL [R1+0x8], RZ ;  /* 0x000008ff01007387 */ /* 0x000fe80000100800 */
[----:B------:R1:W-:Y:S02]  /*0b40*/  STL [R1], R0 ;  /* 0x0000000001007387 */ /* 0x0003e40000100800 */
[----:B-1----:R-:W-:-:S05]  /*0b50*/  MOV R0, c[0x0][0x53c] ;  /* 0x00014f0000007a02 */ /* 0x002fca0000000f00 */
[----:B------:R1:W-:Y:S02]  /*0b60*/  STL [R1+0xc], R0 ;  /* 0x00000c0001007387 */ /* 0x0003e40000100800 */
.L_x_1708:
[----:B-1----:R-:W2:Y:S04]  /*0b70*/  LDL R4, [R1] ;  /* 0x0000000001047983 */ /* 0x002ea80000100800 */
[----:B------:R-:W2:Y:S04]  /*0b80*/  LDL R5, [R1+0x4] ;  /* 0x0000040001057983 */ /* 0x000ea80000100800 */
[----:B------:R-:W2:Y:S04]  /*0b90*/  LDL R6, [R1+0x8] ;  /* 0x0000080001067983 */ /* 0x000ea80000100800 */
[----:B------:R-:W2:Y:S01]  /*0ba0*/  LDL R7, [R1+0xc] ;  /* 0x00000c0001077983 */ /* 0x000ea20000100800 */
[----:B------:R-:W-:Y:S01]  /*0bb0*/  ISETP.NE.AND P0, PT, R15, RZ, PT ;  /* 0x000000ff0f00720c */ /* 0x000fe20003f05270 */
[----:B------:R-:W-:-:S12]  /*0bc0*/  WARPSYNC 0xffffffff ;  /* 0xffffffff00007948 */ /* 0x000fd80003800000 */
[----:B--2---:R1:W-:Y:S04]  /*0bd0*/  @!P0 STS.128 [0x20080], R4 ;  /* 0x02008004ff008388 */ /* 0x0043e80000000c00 */
[----:B------:R-:W-:Y:S06]  /*0be0*/  BAR.ARV 0x5, 0x100 ;  /* 0x0144000000007b1d */ /* 0x000fec0000002000 */
.L_x_1697:
[----:B------:R-:W2:Y:S02]  /*0bf0*/  LDL R0, [R1+0xc] ;  /* 0x00000c0001007983 */ /* 0x000ea40000100800 */
[----:B--2---:R-:W-:-:S13]  /*0c00*/  ISETP.GE.AND P0, PT, R0, c[0x0][0x53c], PT ;  /* 0x00014f0000007a0c */ /* 0x004fda0003f06270 */
[----:B------:R-:W-:Y:S05]  /*0c10*/  @P0 EXIT ;  /* 0x000000000000094d */ /* 0x000fea0003800000 */
[----:B------:R-:W2:Y:S01]  /*0c20*/  S2R R13, SR_TID.X ;  /* 0x00000000000d7919 */ /* 0x000ea20000002100 */
[----:B------:R-:W-:Y:S01]  /*0c30*/  IMAD.MOV.U32 R22, RZ, RZ, 0x40 ;  /* 0x00000040ff167424 */ /* 0x000fe200078e00ff */
[----:B------:R-:W-:Y:S01]  /*0c40*/  ULDC UR4, c[0x0][0x2ac] ;  /* 0x0000ab0000047ab9 */ /* 0x000fe20000000800 */
[----:B------:R-:W-:Y:S01]  /*0c50*/  IMAD.MOV.U32 R21, RZ, RZ, 0x20 ;  /* 0x00000020ff157424 */ /* 0x000fe200078e00ff */
[----:B------:R-:W-:Y:S02]  /*0c60*/  ULDC UR5, c[0x0][0x1d0] ;  /* 0x0000740000057ab9 */ /* 0x000fe40000000800 */
[----:B------:R-:W-:Y:S01]  /*0c70*/  UIMAD UR5, UR4, UR5, URZ ;  /* 0x00000005040572a4 */ /* 0x000fe2000f8e023f */
[----:B--2---:R-:W-:-:S04]  /*0c80*/  SHF.R.S32.HI R12, RZ, 0x1f, R13 ;  /* 0x0000001fff0c7819 */ /* 0x004fc8000001140d */
[CC--:B------:R-:W-:Y:S02]  /*0c90*/  LEA.HI R3, R12.reuse, R13.reuse, RZ, 0x4 ;  /* 0x0000000d0c037211 */ /* 0x0c0fe400078f20ff */
[----:B------:R-:W-:Y:S02]  /*0ca0*/  LEA.HI R8, R12, R13, RZ, 0x2 ;  /* 0x0000000d0c087211 */ /* 0x000fe400078f10ff */
[----:B------:R-:W-:Y:S02]  /*0cb0*/  LOP3.LUT R0, R3, 0xfffffff0, RZ, 0xc0, !PT ;  /* 0xfffffff003007812 */ /* 0x000fe400078ec0ff */
[----:B-1----:R-:W-:Y:S02]  /*0cc0*/  SHF.R.S32.HI R4, RZ, 0x4, R3 ;  /* 0x00000004ff047819 */ /* 0x002fe40000011403 */
[----:B------:R-:W-:Y:S01]  /*0cd0*/  SHF.R.S32.HI R7, RZ, 0x2, R8 ;  /* 0x00000002ff077819 */ /* 0x000fe20000011408 */
[----:B------:R-:W-:Y:S01]  /*0ce0*/  IMAD.IADD R0, R13, 0x1, -R0 ;  /* 0x000000010d007824 */ /* 0x000fe200078e0a00 */
[----:B------:R-:W-:-:S02]  /*0cf0*/  SHF.R.S32.HI R2, RZ, 0x1f, R8 ;  /* 0x0000001fff027819 */ /* 0x000fc40000011408 */
[----:B------:R-:W-:Y:S02]  /*0d00*/  LEA.HI R3, R3, R4, RZ, 0x1 ;  /* 0x0000000403037211 */ /* 0x000fe400078f08ff */
[----:B------:R-:W-:Y:S02]  /*0d10*/  SHF.R.S32.HI R5, RZ, 0x1f, R0 ;  /* 0x0000001fff057819 */ /* 0x000fe40000011400 */
[----:B------:R-:W-:Y:S02]  /*0d20*/  LEA.HI R2, R2, R7, RZ, 0x3 ;  /* 0x0000000702027211 */ /* 0x000fe400078f18ff */
[----:B------:R-:W-:Y:S02]  /*0d30*/  LOP3.LUT R3, R3, 0xfffffffe, RZ, 0xc0, !PT ;  /* 0xfffffffe03037812 */ /* 0x000fe400078ec0ff */
[----:B------:R-:W-:Y:S02]  /*0d40*/  LEA.HI R11, R5, R0, RZ, 0x3 ;  /* 0x00000000050b7211 */ /* 0x000fe400078f18ff */
[----:B------:R-:W-:Y:S01]  /*0d50*/  LOP3.LUT R2, R2, 0xfffffff8, RZ, 0xc0, !PT ;  /* 0xfffffff802027812 */ /* 0x000fe200078ec0ff */
[----:B------:R-:W-:Y:S01]  /*0d60*/  IMAD.IADD R10, R4, 0x1, -R3 ;  /* 0x00000001040a7824 */ /* 0x000fe200078e0a03 */
[----:B------:R-:W-:-:S02]  /*0d70*/  LEA.HI R143, R12, R13, RZ, 0x3 ;  /* 0x0000000d0c8f7211 */ /* 0x000fc400078f18ff */
[----:B------:R-:W-:Y:S01]  /*0d80*/  LOP3.LUT R3, R11, 0xfffffff8, RZ, 0xc0, !PT ;  /* 0xfffffff80b037812 */ /* 0x000fe200078ec0ff */
[----:B------:R-:W-:Y:S01]  /*0d90*/  IMAD.IADD R7, R7, 0x1, -R2 ;  /* 0x0000000107077824 */ /* 0x000fe200078e0a02 */
[----:B------:R-:W-:Y:S02]  /*0da0*/  LEA.HI R6, R12, R13, RZ, 0x5 ;  /* 0x0000000d0c067211 */ /* 0x000fe400078f28ff */
[----:B------:R-:W-:Y:S01]  /*0db0*/  LOP3.LUT R2, R143, 0xfffffff8, RZ, 0xc0, !PT ;  /* 0xfffffff88f027812 */ /* 0x000fe200078ec0ff */
[----:B------:R-:W-:Y:S01]  /*0dc0*/  IMAD.IADD R5, R0, 0x1, -R3 ;  /* 0x0000000100057824 */ /* 0x000fe200078e0a03 */
        /* <DEDUP_REMOVED lines=12> */
[C---:B------:R-:W-:Y:S01]  /*0e90*/  IMAD.SHL.U32 R144, R149.reuse, 0x4, RZ ;  /* 0x0000000495907824 */ /* 0x040fe200078e00ff */
[----:B------:R-:W-:Y:S01]  /*0ea0*/  LOP3.LUT R2, R2, 0xffffff8, RZ, 0xc0, !PT ;  /* 0x0ffffff802027812 */ /* 0x000fe200078ec0ff */
[----:B------:R-:W-:Y:S01]  /*0eb0*/  IMAD.SHL.U32 R140, R149, 0x8, RZ ;  /* 0x00000008958c7824 */ /* 0x000fe200078e00ff */
[----:B------:R-:W-:-:S02]  /*0ec0*/  LOP3.LUT R9, R0, 0x8, R143, 0xf8, !PT ;  /* 0x0000000800097812 */ /* 0x000fc400078ef88f */
[----:B------:R-:W-:Y:S01]  /*0ed0*/  SHF.R.U32.HI R0, RZ, 0x3, R0 ;  /* 0x00000003ff007819 */ /* 0x000fe20000011600 */
[----:B------:R-:W-:Y:S01]  /*0ee0*/  IMAD.IADD R3, R4, 0x1, -R2 ;  /* 0x0000000104037824 */ /* 0x000fe200078e0a02 */
[----:B------:R-:W-:Y:S01]  /*0ef0*/  LEA.HI R18, R8, R32, RZ, 0x2 ;  /* 0x0000002008127211 */ /* 0x000fe200078f10ff */
[----:B------:R-:W-:Y:S01]  /*0f00*/  IMAD.SHL.U32 R4, R5, 0x40, RZ ;  /* 0x0000004005047824 */ /* 0x000fe200078e00ff */
[----:B------:R-:W-:Y:S02]  /*0f10*/  LOP3.LUT R8, R7, 0x1, RZ, 0xc0, !PT ;  /* 0x0000000107087812 */ /* 0x000fe400078ec0ff */
[----:B------:R-:W-:Y:S02]  /*0f20*/  LOP3.LUT R9, R9, R0, RZ, 0x3c, !PT ;  /* 0x0000000009097212 */ /* 0x000fe400078e3cff */
[----:B------:R-:W-:Y:S02]  /*0f30*/  LEA.HI R0, R6, R6, RZ, 0x1 ;  /* 0x0000000606007211 */ /* 0x000fe400078f08ff */
[----:B------:R-:W-:-:S02]  /*0f40*/  ISETP.NE.U32.AND P0, PT, R8, 0x1, PT ;  /* 0x000000010800780c */ /* 0x000fc40003f05070 */
[----:B------:R-:W-:Y:S02]  /*0f50*/  SHF.R.S32.HI R2, RZ, 0x2, R18 ;  /* 0x00000002ff027819 */ /* 0x000fe40000011412 */
[----:B------:R-:W-:Y:S01]  /*0f60*/  LOP3.LUT R8, R0, 0x1ffffffe, RZ, 0xc0, !PT ;  /* 0x1ffffffe00087812 */ /* 0x000fe200078ec0ff */
[C---:B------:R-:W-:Y:S01]  /*0f70*/  IMAD.SHL.U32 R0, R7.reuse, 0x40, RZ ;  /* 0x0000004007007824 */ /* 0x040fe200078e00ff */
[----:B------:R-:W-:Y:S01]  /*0f80*/  R2P PR, R7, 0x6 ;  /* 0x0000000607007804 */ /* 0x000fe20000000000 */
[----:B------:R-:W-:Y:S01]  /*0f90*/  IMAD R30, R3, 0x10, R2 ;  /* 0x00000010031e7824 */ /* 0x000fe200078e0202 */
[C---:B------:R-:W-:Y:S01]  /*0fa0*/  LOP3.LUT P4, RZ, R5.reuse, 0x2, RZ, 0xc0, !PT ;  /* 0x0000000205ff7812 */ /* 0x040fe2000788c0ff */
[----:B------:R-:W-:Y:S01]  /*0fb0*/  IMAD.IADD R20, R6, 0x1, -R8 ;  /* 0x0000000106147824 */ /* 0x000fe200078e0a08 */
[----:B------:R-:W-:Y:S01]  /*0fc0*/  LOP3.LUT P3, RZ, R5, 0x4, RZ, 0xc0, !PT ;  /* 0x0000000405ff7812 */ /* 0x000fe2000786c0ff */
[----:B------:R-:W-:Y:S01]  /*0fd0*/  IMAD.SHL.U32 R5, R10, 0x8, RZ ;  /* 0x000000080a057824 */ /* 0x000fe200078e00ff */
[----:B------:R-:W-:Y:S01]  /*0fe0*/  LOP3.LUT R3, R0, 0x1c0, RZ, 0xc0, !PT ;  /* 0x000001c000037812 */ /* 0x000fe200078ec0ff */
[----:B------:R-:W-:Y:S01]  /*0ff0*/  IMAD R6, R6, 0x2, R14 ;  /* 0x0000000206067824 */ /* 0x000fe200078e020e */
[----:B------:R-:W-:Y:S01]  /*1000*/  LEA.HI R12, R12, R13, RZ, 0x6 ;  /* 0x0000000d0c0c7211 */ /* 0x000fe200078f30ff */
[----:B------:R-:W-:Y:S01]  /*1010*/  IMAD R2, R10, 0x200, R9 ;  /* 0x000002000a027824 */ /* 0x000fe200078e0209 */
[----:B------:R-:W-:Y:S01]  /*1020*/  LOP3.LUT R0, R4, 0x1c0, RZ, 0xc0, !PT ;  /* 0x000001c004007812 */ /* 0x000fe200078ec0ff */
[----:B------:R-:W-:Y:S01]  /*1030*/  STL [R1+0x188], R30 ;  /* 0x0001881e01007387 */ /* 0x000fe20000100800 */
[----:B------:R-:W-:-:S02]  /*1040*/  LEA.HI R4, R3, R3, RZ, 0x1d ;  /* 0x0000000303047211 */ /* 0x000fc400078fe8ff */
[----:B------:R-:W-:Y:S02]  /*1050*/  LOP3.LUT R5, R0, 0x8, R5, 0xf8, !PT ;  /* 0x0000000800057812 */ /* 0x000fe400078ef805 */
[----:B------:R-:W-:Y:S01]  /*1060*/  SHF.R.U32.HI R3, RZ, 0x3, R0 ;  /* 0x00000003ff037819 */ /* 0x000fe20000011600 */
[----:B------:R-:W-:Y:S01]  /*1070*/  IMAD.SHL.U32 R0, R12, 0x8, RZ ;  /* 0x000000080c007824 */ /* 0x000fe200078e00ff */
[----:B------:R-:W-:Y:S01]  /*1080*/  SHF.R.S32.HI R143, RZ, 0x3, R143 ;  /* 0x00000003ff8f7819 */ /* 0x000fe2000001148f */
[----:B------:R-:W-:Y:S01]  /*1090*/  IMAD.IADD R10, R6, 0x1, R4 ;  /* 0x00000001060a7824 */ /* 0x000fe200078e0204 */
[----:B------:R-:W-:Y:S02]  /*10a0*/  LOP3.LUT R13, R5, R3, RZ, 0x3c, !PT ;  /* 0x00000003050d7212 */ /* 0x000fe400078e3cff */
[----:B------:R-:W-:Y:S01]  /*10b0*/  LOP3.LUT R7, R0, 0xfffffe00, RZ, 0xc0, !PT ;  /* 0xfffffe0000077812 */ /* 0x000fe200078ec0ff */
[C---:B------:R-:W-:Y:S01]  /*10c0*/  IMAD.SHL.U32 R0, R143.reuse, 0x40, RZ ;  /* 0x000000408f007824 */ /* 0x040fe200078e00ff */
[C---:B------:R-:W-:Y:S01]  /*10d0*/  IADD3 R17, R143.reuse, 0x20, RZ ;  /* 0x000000208f117810 */ /* 0x040fe20007ffe0ff */
[----:B------:R-:W-:Y:S01]  /*10e0*/  IMAD.SHL.U32 R24, R10, 0x2, RZ ;  /* 0x000000020a187824 */ /* 0x000fe200078e00ff */
[----:B------:R-:W-:-:S02]  /*10f0*/  IADD3 R15, R143, 0x60, RZ ;  /* 0x000000608f0f7810 */ /* 0x000fc40007ffe0ff */
[----:B------:R-:W-:Y:S01]  /*1100*/  IADD3 R16, R143, 0x40, RZ ;  /* 0x000000408f107810 */ /* 0x000fe20007ffe0ff */
[----:B------:R-:W-:Y:S01]  /*1110*/  IMAD.SHL.U32 R4, R17, 0x40, RZ ;  /* 0x0000004011047824 */ /* 0x000fe200078e00ff */
[----:B------:R-:W-:Y:S02]  /*1120*/  SHF.R.S32.HI R5, RZ, 0x1f, R17 ;  /* 0x0000001fff057819 */ /* 0x000fe40000011411 */
[----:B------:R-:W-:Y:S01]  /*1130*/  IADD3 R146, R144, 0x40, RZ ;  /* 0x0000004090927810 */ /* 0x000fe20007ffe0ff */
[----:B------:R-:W-:Y:S01]  /*1140*/  IMAD.SHL.U32 R3, R16, 0x40, RZ ;  /* 0x0000004010037824 */ /* 0x000fe200078e00ff */
[----:B------:R-:W-:Y:S01]  /*1150*/  LOP3.LUT R223, R0, 0x1c0, RZ, 0xc0, !PT ;  /* 0x000001c000df7812 */ /* 0x000fe200078ec0ff */
[----:B------:R-:W-:Y:S01]  /*1160*/  IMAD.SHL.U32 R0, R15, 0x40, RZ ;  /* 0x000000400f007824 */ /* 0x000fe200078e00ff */
[----:B------:R-:W-:Y:S01]  /*1170*/  LEA.HI R5, R5, R17, RZ, 0x3 ;  /* 0x0000001105057211 */ /* 0x000fe200078f18ff */
[----:B------:R-:W-:Y:S01]  /*1180*/  IMAD.IADD R142, R144, 0x1, R146 ;  /* 0x00000001908e7824 */ /* 0x000fe200078e0292 */
[----:B------:R-:W-:-:S02]  /*1190*/  SHF.R.S32.HI R8, RZ, 0x1f, R15 ;  /* 0x0000001fff087819 */ /* 0x000fc4000001140f */
[----:B------:R-:W-:Y:S02]  /*11a0*/  LOP3.LUT R222, R4, 0x1c0, RZ, 0xc0, !PT ;  /* 0x000001c004de7812 */ /* 0x000fe400078ec0ff */
[----:B------:R-:W-:Y:S01]  /*11b0*/  LOP3.LUT R33, R0, 0x1c0, RZ, 0xc0, !PT ;  /* 0x000001c000217812 */ /* 0x000fe200078ec0ff */
[----:B------:R-:W-:Y:S01]  /*11c0*/  IMAD.SHL.U32 R0, R5, 0x40, RZ ;  /* 0x0000004005007824 */ /* 0x000fe200078e00ff */
[----:B------:R-:W-:Y:S02]  /*11d0*/  SHF.R.S32.HI R6, RZ, 0x1f, R16 ;  /* 0x0000001fff067819 */ /* 0x000fe40000011410 */
[----:B------:R-:W-:Y:S01]  /*11e0*/  LEA.HI R4, R8, R15, RZ, 0x3 ;  /* 0x0000000f08047211 */ /* 0x000fe200078f18ff */
[----:B------:R-:W-:Y:S01]  /*11f0*/  IMAD.SHL.U32 R8, R11, 0x40, RZ ;  /* 0x000000400b087824 */ /* 0x000fe200078e00ff */
[----:B------:R-:W-:Y:S02]  /*1200*/  LOP3.LUT R34, R3, 0x1c0, RZ, 0xc0, !PT ;  /* 0x000001c003227812 */ /* 0x000fe400078ec0ff */
[----:B------:R-:W-:Y:S01]  /*1210*/  SHF.R.S32.HI R3, RZ, 0x1f, R142 ;  /* 0x0000001fff037819 */ /* 0x000fe2000001148e */
[----:B------:R-:W-:Y:S01]  /*1220*/  IMAD.SHL.U32 R4, R4, 0x40, RZ ;  /* 0x0000004004047824 */ /* 0x000fe200078e00ff */
[----:B------:R-:W-:-:S02]  /*1230*/  LEA.HI R6, R6, R16, RZ, 0x3 ;  /* 0x0000001006067211 */ /* 0x000fc400078f18ff */
[----:B------:R-:W-:Y:S02]  /*1240*/  LOP3.LUT R12, R0, 0xfffffe00, RZ, 0xc0, !PT ;  /* 0xfffffe00000c7812 */ /* 0x000fe400078ec0ff */
[CC--:B------:R-:W-:Y:S01]  /*1250*/  LEA.HI R0, R3.reuse, R142.reuse, RZ, 0x6 ;  /* 0x0000008e03007211 */ /* 0x0c0fe200078f30ff */
[----:B------:R-:W-:Y:S01]  /*1260*/  IMAD.SHL.U32 R6, R6, 0x40, RZ ;  /* 0x0000004006067824 */ /* 0x000fe200078e00ff */
[----:B------:R-:W-:Y:S02]  /*1270*/  LEA.HI R3, R3, R142, RZ, 0x3 ;  /* 0x0000008e03037211 */ /* 0x000fe400078f18ff */
[----:B------:R-:W-:Y:S01]  /*1280*/  LOP3.LUT R25, R4, 0xfffffe00, RZ, 0xc0, !PT ;  /* 0xfffffe0004197812 */ /* 0x000fe200078ec0ff */
[----:B------:R-:W-:Y:S01]  /*1290*/  IMAD.SHL.U32 R0, R0, 0x80, RZ ;  /* 0x0000008000007824 */ /* 0x000fe200078e00ff */
[----:B------:R-:W-:Y:S02]  /*12a0*/  SHF.R.U32.HI R31, RZ, 0x3, R223 ;  /* 0x00000003ff1f7819 */ /* 0x000fe400000116df */
[----:B------:R-:W-:-:S02]  /*12b0*/  SHF.R.U32.HI R29, RZ, 0x3, R222 ;  /* 0x00000003ff1d7819 */ /* 0x000fc400000116de */
        /* <DEDUP_REMOVED lines=14> */
[-C--:B------:R-:W-:Y:S01]  /*13a0*/  IADD3 R19, R10, R0.reuse, R7 ;  /* 0x000000000a137210 */ /* 0x080fe20007ffe007 */
[----:B------:R-:W-:Y:S01]  /*13b0*/  STL [R1+0x1c], R24 ;  /* 0x00001c1801007387 */ /* 0x000fe20000100800 */
[-C--:B------:R-:W-:Y:S02]  /*13c0*/  IADD3 R17, R6, R0.reuse, R12 ;  /* 0x0000000006117210 */ /* 0x080fe40007ffe00c */
[-C--:B------:R-:W-:Y:S02]  /*13d0*/  IADD3 R16, R5, R0.reuse, R27 ;  /* 0x0000000005107210 */ /* 0x080fe40007ffe01b */
[----:B------:R-:W-:Y:S02]  /*13e0*/  IADD3 R15, R4, R0, R25 ;  /* 0x00000000040f7210 */ /* 0x000fe40007ffe019 */
[----:B------:R-:W-:Y:S02]  /*13f0*/  IADD3 R0, R24, 0x80, RZ ;  /* 0x0000008018007810 */ /* 0x000fe40007ffe0ff */
[----:B------:R-:W-:-:S02]  /*1400*/  LOP3.LUT R6, R223, 0x38, R140, 0xf8, !PT ;  /* 0x00000038df067812 */ /* 0x000fc400078ef88c */
[----:B------:R-:W-:Y:S02]  /*1410*/  IADD3 R148, R144, 0x20, RZ ;  /* 0x0000002090947810 */ /* 0x000fe40007ffe0ff */
[----:B------:R-:W-:Y:S02]  /*1420*/  IADD3 R23, R24, 0x70, RZ ;  /* 0x0000007018177810 */ /* 0x000fe40007ffe0ff */
[----:B------:R-:W-:Y:S02]  /*1430*/  LOP3.LUT R8, R8, 0xfffffe00, RZ, 0xc0, !PT ;  /* 0xfffffe0008087812 */ /* 0x000fe400078ec0ff */
[----:B------:R-:W-:Y:S01]  /*1440*/  @P0 IADD3 R23, R0, 0x10, RZ ;  /* 0x0000001000170810 */ /* 0x000fe20007ffe0ff */
[--C-:B------:R-:W-:Y:S01]  /*1450*/  IMAD R0, R149, 0x20, R143.reuse ;  /* 0x0000002095007824 */ /* 0x100fe200078e028f */
[----:B------:R-:W-:Y:S02]  /*1460*/  LOP3.LUT R31, R6, R31, RZ, 0x3c, !PT ;  /* 0x0000001f061f7212 */ /* 0x000fe400078e3cff */
[----:B------:R-:W-:Y:S01]  /*1470*/  LOP3.LUT R11, R34, 0x38, R140, 0xf8, !PT ;  /* 0x00000038220b7812 */ /* 0x000fe200078ef88c */
[----:B------:R-:W-:Y:S01]  /*1480*/  IMAD.SHL.U32 R34, R148, 0x2, RZ ;  /* 0x0000000294227824 */ /* 0x000fe200078e00ff */
[----:B------:R-:W-:Y:S01]  /*1490*/  LOP3.LUT R10, R18, 0x7ffffffc, RZ, 0xc0, !PT ;  /* 0x7ffffffc120a7812 */ /* 0x000fe200078ec0ff */
[----:B------:R-:W-:Y:S01]  /*14a0*/  IMAD.SHL.U32 R18, R146, 0x2, RZ ;  /* 0x0000000292127824 */ /* 0x000fe200078e00ff */
[----:B------:R-:W-:Y:S01]  /*14b0*/  IADD3 R147, R144, 0x60, RZ ;  /* 0x0000006090937810 */ /* 0x000fe20007ffe0ff */
[----:B------:R-:W-:Y:S01]  /*14c0*/  STL [R1+0x20], R23 ;  /* 0x0000201701007387 */ /* 0x000fe20000100800 */
[CC--:B------:R-:W-:Y:S01]  /*14d0*/  IADD3 R4, R13.reuse, R8.reuse, R14 ;  /* 0x000000080d047210 */ /* 0x0c0fe20007ffe00e */
[----:B------:R-:W-:Y:S01]  /*14e0*/  IMAD.IADD R10, R32, 0x1, -R10 ;  /* 0x00000001200a7824 */ /* 0x000fe200078e0a0a */
[----:B------:R-:W-:Y:S01]  /*14f0*/  LOP3.LUT R5, R13, R8, RZ, 0xfc, !PT ;  /* 0x000000080d057212 */ /* 0x000fe200078efcff */
[----:B------:R-:W-:Y:S01]  /*1500*/  STL [R1+0x184], R31 ;  /* 0x0001841f01007387 */ /* 0x000fe20000100800 */
[----:B------:R-:W-:Y:S01]  /*1510*/  SHF.R.S32.HI R8, RZ, 0x1f, R143 ;  /* 0x0000001fff087819 */ /* 0x000fe2000001148f */
[----:B------:R-:W-:Y:S01]  /*1520*/  IMAD.SHL.U32 R48, R10, 0x2, RZ ;  /* 0x000000020a307824 */ /* 0x000fe200078e00ff */
[----:B------:R-:W-:Y:S01]  /*1530*/  SHF.R.S32.HI R9, RZ, 0x1f, R148 ;  /* 0x0000001fff097819 */ /* 0x000fe20000011494 */
[----:B------:R-:W-:Y:S01]  /*1540*/  STL [R1+0x174], R34 ;  /* 0x0001742201007387 */ /* 0x000fe20000100800 */
[----:B------:R-:W-:Y:S01]  /*1550*/  SHF.R.S32.HI R8, RZ, 0x1f, R146 ;  /* 0x0000001fff087819 */ /* 0x000fe20000011492 */
[----:B------:R-:W-:Y:S01]  /*1560*/  IMAD R10, R20, 0x8, R30 ;  /* 0x00000008140a7824 */ /* 0x000fe200078e021e */
[----:B------:R-:W-:Y:S01]  /*1570*/  LOP3.LUT R14, R33, 0x38, R140, 0xf8, !PT ;  /* 0x00000038210e7812 */ /* 0x000fe200078ef88c */
[----:B------:R-:W-:Y:S01]  /*1580*/  IMAD.SHL.U32 R33, R147, 0x2, RZ ;  /* 0x0000000293217824 */ /* 0x000fe200078e00ff */
[----:B------:R-:W-:Y:S01]  /*1590*/  SHF.R.S32.HI R6, RZ, 0x1f, R147 ;  /* 0x0000001fff067819 */ /* 0x000fe20000011493 */
[----:B------:R1:W-:Y:S01]  /*15a0*/  STL [R1+0x178], R18 ;  /* 0x0001781201007387 */ /* 0x0003e20000100800 */
[----:B------:R-:W-:-:S02]  /*15b0*/  SHF.L.U64.HI R8, R146, 0x1, R8 ;  /* 0x0000000192087819 */ /* 0x000fc40000010208 */
[----:B------:R-:W-:Y:S01]  /*15c0*/  LOP3.LUT R13, R222, 0x38, R140, 0xf8, !PT ;  /* 0x00000038de0d7812 */ /* 0x000fe200078ef88c */
[----:B------:R2:W-:Y:S01]  /*15d0*/  STL [R1+0x17c], R33 ;  /* 0x00017c2101007387 */ /* 0x0005e20000100800 */
[----:B------:R-:W-:Y:S02]  /*15e0*/  LOP3.LUT R11, R27, R11, R28, 0xf6, !PT ;  /* 0x0000000b1b0b7212 */ /* 0x000fe400078ef61c */
[----:B------:R-:W-:Y:S02]  /*15f0*/  LOP3.LUT R13, R12, R13, R29, 0xf6, !PT ;  /* 0x0000000d0c0d7212 */ /* 0x000fe400078ef61d */
[----:B------:R-:W-:Y:S02]  /*1600*/  LEA R150, R2, 0xa080, 0x1 ;  /* 0x0000a08002967811 */ /* 0x000fe400078e08ff */
[----:B------:R-:W-:Y:S02]  /*1610*/  SHF.R.S32.HI R2, RZ, 0x3, R3 ;  /* 0x00000003ff027819 */ /* 0x000fe40000011403 */
[----:B------:R-:W-:-:S02]  /*1620*/  LEA R13, R13, 0x10080, 0x1 ;  /* 0x000100800d0d7811 */ /* 0x000fc400078e08ff */
[----:B------:R-:W-:Y:S02]  /*1630*/  LEA R11, R11, 0x10080, 0x1 ;  /* 0x000100800b0b7811 */ /* 0x000fe400078e08ff */
[C---:B------:R-:W-:Y:S02]  /*1640*/  IADD3 R47, R48.reuse, 0x8, RZ ;  /* 0x00000008302f7810 */ /* 0x040fe40007ffe0ff */
[C---:B------:R-:W-:Y:S02]  /*1650*/  IADD3 R46, R48.reuse, 0x10, RZ ;  /* 0x00000010302e7810 */ /* 0x040fe40007ffe0ff */
[C---:B------:R-:W-:Y:S02]  /*1660*/  IADD3 R45, R48.reuse, 0x18, RZ ;  /* 0x00000018302d7810 */ /* 0x040fe40007ffe0ff */
[----:B------:R-:W-:Y:S02]  /*1670*/  IADD3 R44, R48, 0x20, RZ ;  /* 0x00000020302c7810 */ /* 0x000fe40007ffe0ff */
[----:B-1----:R-:W-:-:S02]  /*1680*/  SHF.L.U64.HI R18, R148, 0x1, R9 ;  /* 0x0000000194127819 */ /* 0x002fc40000010209 */
[----:B------:R-:W-:Y:S02]  /*1690*/  SHF.L.U64.HI R9, R147, 0x1, R6 ;  /* 0x0000000193097819 */ /* 0x000fe40000010206 */
[C---:B------:R-:W-:Y:S01]  /*16a0*/  IADD3 R43, R48.reuse, 0x28, RZ ;  /* 0x00000028302b7810 */ /* 0x040fe20007ffe0ff */
[----:B------:R-:W-:Y:S01]  /*16b0*/  STL [R1+0x170], R18 ;  /* 0x0001701201007387 */ /* 0x000fe20000100800 */
[C---:B------:R-:W-:Y:S02]  /*16c0*/  IADD3 R42, R48.reuse, 0x30, RZ ;  /* 0x00000030302a7810 */ /* 0x040fe40007ffe0ff */
[C---:B------:R-:W-:Y:S01]  /*16d0*/  IADD3 R41, R48.reuse, 0x38, RZ ;  /* 0x0000003830297810 */ /* 0x040fe20007ffe0ff */
[----:B------:R1:W-:Y:S01]  /*16e0*/  STL [R1+0x16c], R8 ;  /* 0x00016c0801007387 */ /* 0x0003e20000100800 */
[C---:B------:R-:W-:Y:S02]  /*16f0*/  IADD3 R40, R48.reuse, 0x40, RZ ;  /* 0x0000004030287810 */ /* 0x040fe40007ffe0ff */
[C---:B------:R-:W-:Y:S01]  /*1700*/  IADD3 R39, R48.reuse, 0x48, RZ ;  /* 0x0000004830277810 */ /* 0x040fe20007ffe0ff */
[----:B------:R3:W-:Y:S01]  /*1710*/  STL [R1+0x168], R9 ;  /* 0x0001680901007387 */ /* 0x0007e20000100800 */
[----:B------:R-:W-:-:S02]  /*1720*/  IADD3 R38, R48, 0x50, RZ ;  /* 0x0000005030267810 */ /* 0x000fc40007ffe0ff */
[C---:B------:R-:W-:Y:S01]  /*1730*/  IADD3 R37, R48.reuse, 0x58, RZ ;  /* 0x0000005830257810 */ /* 0x040fe20007ffe0ff */
[----:B------:R4:W-:Y:S01]  /*1740*/  STL [R1+0x18c], R10 ;  /* 0x00018c0a01007387 */ /* 0x0009e20000100800 */
[C---:B------:R-:W-:Y:S02]  /*1750*/  IADD3 R36, R48.reuse, 0x60, RZ ;  /* 0x0000006030247810 */ /* 0x040fe40007ffe0ff */
[C---:B------:R-:W-:Y:S01]  /*1760*/  IADD3 R35, R48.reuse, 0x68, RZ ;  /* 0x0000006830237810 */ /* 0x040fe20007ffe0ff */
[----:B------:R-:W-:Y:S01]  /*1770*/  STL [R1+0x4c], R48 ;  /* 0x00004c3001007387 */ /* 0x000fe20000100800 */
[C---:B------:R-:W-:Y:S02]  /*1780*/  IADD3 R34, R48.reuse, 0x70, RZ ;  /* 0x0000007030227810 */ /* 0x040fe40007ffe0ff */
[C---:B--2---:R-:W-:Y:S01]  /*1790*/  IADD3 R33, R48.reuse, 0x78, RZ ;  /* 0x0000007830217810 */ /* 0x044fe20007ffe0ff */
[----:B------:R2:W-:Y:S01]  /*17a0*/  STL [R1+0xc4], R2 ;  /* 0x0000c40201007387 */ /* 0x0005e20000100800 */
[----:B------:R-:W-:-:S02]  /*17b0*/  IADD3 R32, R48, 0x80, RZ ;  /* 0x0000008030207810 */ /* 0x000fc40007ffe0ff */
[C---:B------:R-:W-:Y:S01]  /*17c0*/  IADD3 R30, R48.reuse, 0x90, RZ ;  /* 0x00000090301e7810 */ /* 0x040fe20007ffe0ff */
[----:B------:R5:W-:Y:S01]  /*17d0*/  STL [R1+0x164], R13 ;  /* 0x0001640d01007387 */ /* 0x000be20000100800 */
[C---:B------:R-:W-:Y:S02]  /*17e0*/  IADD3 R29, R48.reuse, 0x98, RZ ;  /* 0x00000098301d7810 */ /* 0x040fe40007ffe0ff */
[C---:B------:R-:W-:Y:S01]  /*17f0*/  IADD3 R28, R48.reuse, 0xa0, RZ ;  /* 0x000000a0301c7810 */ /* 0x040fe20007ffe0ff */
[----:B------:R5:W-:Y:S01]  /*1800*/  STL [R1+0x160], R11 ;  /* 0x0001600b01007387 */ /* 0x000be20000100800 */
[----:B------:R-:W-:Y:S02]  /*1810*/  IADD3 R27, R48, 0xa8, RZ ;  /* 0x000000a8301b7810 */ /* 0x000fe40007ffe0ff */
[----:B-1----:R-:W-:Y:S02]  /*1820*/  SEL R8, R22, 0xffffffc0, !P2 ;  /* 0xffffffc016087807 */ /* 0x002fe40005000000 */
[----:B---3--:R-:W-:-:S02]  /*1830*/  LOP3.LUT R9, R31, R7, RZ, 0xfc, !PT ;  /* 0x000000071f097212 */ /* 0x008fc400078efcff */
[C---:B------:R-:W-:Y:S02]  /*1840*/  IADD3 R31, R48.reuse, 0x88, RZ ;  /* 0x00000088301f7810 */ /* 0x040fe40007ffe0ff */
[----:B----4-:R-:W-:Y:S01]  /*1850*/  LOP3.LUT R10, R25, R14, R26, 0xf6, !PT ;  /* 0x0000000e190a7212 */ /* 0x010fe200078ef61a */
[----:B------:R-:W-:Y:S01]  /*1860*/  IMAD.SHL.U32 R207, R9, 0x2, RZ ;  /* 0x0000000209cf7824 */ /* 0x000fe200078e00ff */
[----:B------:R-:W-:Y:S02]  /*1870*/  IADD3 R26, R48, 0xb0, RZ ;  /* 0x000000b0301a7810 */ /* 0x000fe40007ffe0ff */
[----:B------:R-:W-:Y:S02]  /*1880*/  LEA R9, R10, 0x10080, 0x1 ;  /* 0x000100800a097811 */ /* 0x000fe400078e08ff */
[----:B------:R-:W-:Y:S02]  /*1890*/  LOP3.LUT R206, R3, 0xfffffff8, RZ, 0xc0, !PT ;  /* 0xfffffff803ce7812 */ /* 0x000fe400078ec0ff */
[----:B--2---:R-:W-:Y:S01]  /*18a0*/  SEL R2, R22, 0xffffffc0, !P3 ;  /* 0xffffffc016027807 */ /* 0x004fe20005800000 */
[----:B------:R1:W-:Y:S01]  /*18b0*/  STL [R1+0x15c], R9 ;  /* 0x00015c0901007387 */ /* 0x0003e20000100800 */
[----:B------:R-:W-:-:S02]  /*18c0*/  IADD3 R25, R48, 0xb8, RZ ;  /* 0x000000b830197810 */ /* 0x000fc40007ffe0ff */
[C---:B------:R-:W-:Y:S01]  /*18d0*/  SEL R6, R21.reuse, 0xffffffe0, !P1 ;  /* 0xffffffe015067807 */ /* 0x040fe20004800000 */
[----:B------:R2:W-:Y:S01]  /*18e0*/  STL [R1+0xc0], R47 ;  /* 0x0000c02f01007387 */ /* 0x0005e20000100800 */
[----:B------:R-:W-:Y:S02]  /*18f0*/  SEL R3, R21, 0xffffffe0, !P4 ;  /* 0xffffffe015037807 */ /* 0x000fe40006000000 */
        /* <DEDUP_REMOVED lines=8> */
[C---:B-----5:R-:W-:Y:S02]  /*1980*/  IADD3 R13, R48.reuse, 0xe8, RZ ;  /* 0x000000e8300d7810 */ /* 0x060fe40007ffe0ff */
[----:B------:R-:W-:Y:S01]  /*1990*/  IADD3 R11, R48, 0xf0, RZ ;  /* 0x000000f0300b7810 */ /* 0x000fe20007ffe0ff */
[----:B------:R4:W-:Y:S01]  /*19a0*/  STL [R1+0x44], R43 ;  /* 0x0000442b01007387 */ /* 0x0009e20000100800 */
[----:B------:R-:W-:Y:S02]  /*19b0*/  SHF.R.S32.HI R10, RZ, 0x1f, R46 ;  /* 0x0000001fff0a7819 */ /* 0x000fe4000001142e */
[----:B------:R-:W-:Y:S01]  /*19c0*/  LEA R199, R4, 0x10080, 0x1 ;  /* 0x0001008004c77811 */ /* 0x000fe200078e08ff */
[----:B------:R5:W-:Y:S01]  /*19d0*/  STL [R1+0xb4], R42 ;  /* 0x0000b42a01007387 */ /* 0x000be20000100800 */
[----:B-1----:R-:W-:Y:S01]  /*19e0*/  IADD3 R9, R48, 0xf8, RZ ;  /* 0x000000f830097810 */ /* 0x002fe20007ffe0ff */
[----:B------:R-:W-:Y:S01]  /*19f0*/  IMAD.IADD R4, R8, 0x1, R23 ;  /* 0x0000000108047824 */ /* 0x000fe200078e0217 */
[----:B------:R-:W-:Y:S01]  /*1a00*/  LEA R151, R5, 0x4080, 0x1 ;  /* 0x0000408005977811 */ /* 0x000fe200078e08ff */
[----:B------:R-:W-:Y:S01]  /*1a10*/  STL [R1+0xb0], R41 ;  /* 0x0000b02901007387 */ /* 0x000fe20000100800 */
[----:B--2---:R-:W-:Y:S01]  /*1a20*/  SHF.R.S32.HI R47, RZ, 0x1f, R47 ;  /* 0x0000001fff2f7819 */ /* 0x004fe2000001142f */
[----:B------:R-:W-:Y:S01]  /*1a30*/  IMAD.IADD R200, R199, 0x1, R3 ;  /* 0x00000001c7c87824 */ /* 0x000fe200078e0203 */
[C---:B------:R-:W-:Y:S01]  /*1a40*/  IADD3 R205, R140.reuse, 0x80, RZ ;  /* 0x000000808ccd7810 */ /* 0x040fe20007ffe0ff */
[----:B------:R1:W-:Y:S01]  /*1a50*/  STL [R1+0xac], R40 ;  /* 0x0000ac2801007387 */ /* 0x0003e20000100800 */
[----:B------:R-:W-:Y:S01]  /*1a60*/  IMAD.IADD R196, R3, 0x1, R151 ;  /* 0x0000000103c47824 */ /* 0x000fe200078e0297 */
[----:B------:R-:W-:Y:S01]  /*1a70*/  IADD3 R204, R140, 0xc0, RZ ;  /* 0x000000c08ccc7810 */ /* 0x000fe20007ffe0ff */
[----:B------:R-:W-:Y:S01]  /*1a80*/  IMAD.IADD R202, R199, 0x1, R2 ;  /* 0x00000001c7ca7824 */ /* 0x000fe200078e0202 */
[----:B------:R2:W-:Y:S01]  /*1a90*/  STL [R1+0xa8], R39 ;  /* 0x0000a82701007387 */ /* 0x0005e20000100800 */
[----:B---3--:R-:W-:Y:S01]  /*1aa0*/  SHF.R.S32.HI R45, RZ, 0x1f, R45 ;  /* 0x0000001fff2d7819 */ /* 0x008fe2000001142d */
[----:B------:R-:W-:Y:S01]  /*1ab0*/  IMAD.IADD R198, R2, 0x1, R151 ;  /* 0x0000000102c67824 */ /* 0x000fe200078e0297 */
[----:B------:R-:W-:Y:S01]  /*1ac0*/  SHF.R.S32.HI R141, RZ, 0x1f, R140 ;  /* 0x0000001fff8d7819 */ /* 0x000fe2000001148c */
[----:B------:R-:W-:Y:S01]  /*1ad0*/  STL [R1+0xa4], R38 ;  /* 0x0000a42601007387 */ /* 0x000fe20000100800 */
[----:B------:R-:W-:Y:S01]  /*1ae0*/  SHF.R.S32.HI R216, RZ, 0x1f, R205 ;  /* 0x0000001fffd87819 */ /* 0x000fe200000114cd */
[----:B------:R-:W-:Y:S01]  /*1af0*/  IMAD.IADD R201, R200, 0x1, R2 ;  /* 0x00000001c8c97824 */ /* 0x000fe200078e0202 */
[----:B------:R-:W-:Y:S01]  /*1b00*/  SHF.R.S32.HI R215, RZ, 0x1f, R204 ;  /* 0x0000001fffd77819 */ /* 0x000fe200000114cc */
[----:B------:R3:W-:Y:S01]  /*1b10*/  STL [R1+0xa0], R37 ;  /* 0x0000a02501007387 */ /* 0x0007e20000100800 */
[----:B----4-:R-:W-:Y:S01]  /*1b20*/  SHF.R.S32.HI R43, RZ, 0x1f, R43 ;  /* 0x0000001fff2b7819 */ /* 0x010fe2000001142b */
[----:B------:R-:W-:Y:S01]  /*1b30*/  IMAD.IADD R197, R2, 0x1, R196 ;  /* 0x0000000102c57824 */ /* 0x000fe200078e02c4 */
[----:B------:R-:W-:Y:S01]  /*1b40*/  SHF.R.S32.HI R214, RZ, 0x1f, R206 ;  /* 0x0000001fffd67819 */ /* 0x000fe200000114ce */
[----:B------:R4:W-:Y:S01]  /*1b50*/  STL [R1+0x9c], R36 ;  /* 0x00009c2401007387 */ /* 0x0009e20000100800 */
[----:B-----5:R-:W-:-:S03]  /*1b60*/  SHF.R.S32.HI R42, RZ, 0x1f, R42 ;  /* 0x0000001fff2a7819 */ /* 0x020fc6000001142a */
[----:B------:R-:W-:Y:S04]  /*1b70*/  STL [R1+0x98], R35 ;  /* 0x0000982301007387 */ /* 0x000fe80000100800 */
[----:B------:R5:W-:Y:S01]  /*1b80*/  STL [R1+0x94], R34 ;  /* 0x0000942201007387 */ /* 0x000be20000100800 */
[----:B-1----:R-:W-:-:S03]  /*1b90*/  SHF.R.S32.HI R40, RZ, 0x1f, R40 ;  /* 0x0000001fff287819 */ /* 0x002fc60000011428 */
[----:B------:R1:W-:Y:S01]  /*1ba0*/  STL [R1+0x90], R33 ;  /* 0x0000902101007387 */ /* 0x0003e20000100800 */
[----:B--2---:R-:W-:-:S03]  /*1bb0*/  SHF.R.S32.HI R39, RZ, 0x1f, R39 ;  /* 0x0000001fff277819 */ /* 0x004fc60000011427 */
[----:B------:R-:W-:Y:S04]  /*1bc0*/  STL [R1+0x8c], R32 ;  /* 0x00008c2001007387 */ /* 0x000fe80000100800 */
[----:B------:R2:W-:Y:S01]  /*1bd0*/  STL [R1+0x88], R31 ;  /* 0x0000881f01007387 */ /* 0x0005e20000100800 */
[----:B---3--:R-:W-:-:S03]  /*1be0*/  SHF.R.S32.HI R37, RZ, 0x1f, R37 ;  /* 0x0000001fff257819 */ /* 0x008fc60000011425 */
[----:B------:R3:W-:Y:S01]  /*1bf0*/  STL [R1+0x84], R30 ;  /* 0x0000841e01007387 */ /* 0x0007e20000100800 */
[----:B----4-:R-:W-:-:S03]  /*1c00*/  SHF.R.S32.HI R36, RZ, 0x1f, R36 ;  /* 0x0000001fff247819 */ /* 0x010fc60000011424 */
[----:B------:R-:W-:Y:S04]  /*1c10*/  STL [R1+0x80], R29 ;  /* 0x0000801d01007387 */ /* 0x000fe80000100800 */
[----:B------:R4:W-:Y:S01]  /*1c20*/  STL [R1+0x7c], R28 ;  /* 0x00007c1c01007387 */ /* 0x0009e20000100800 */
[----:B-----5:R-:W-:-:S03]  /*1c30*/  SHF.R.S32.HI R34, RZ, 0x1f, R34 ;  /* 0x0000001fff227819 */ /* 0x020fc60000011422 */
[----:B------:R5:W-:Y:S01]  /*1c40*/  STL [R1+0x78], R27 ;  /* 0x0000781b01007387 */ /* 0x000be20000100800 */
[----:B-1----:R-:W-:-:S03]  /*1c50*/  SHF.R.S32.HI R33, RZ, 0x1f, R33 ;  /* 0x0000001fff217819 */ /* 0x002fc60000011421 */
[----:B------:R-:W-:Y:S04]  /*1c60*/  STL [R1+0x74], R26 ;  /* 0x0000741a01007387 */ /* 0x000fe80000100800 */
[----:B------:R1:W-:Y:S01]  /*1c70*/  STL [R1+0x70], R25 ;  /* 0x0000701901007387 */ /* 0x0003e20000100800 */
[----:B--2---:R-:W-:-:S03]  /*1c80*/  SHF.R.S32.HI R31, RZ, 0x1f, R31 ;  /* 0x0000001fff1f7819 */ /* 0x004fc6000001141f */
[----:B------:R2:W-:Y:S01]  /*1c90*/  STL [R1+0x6c], R22 ;  /* 0x00006c1601007387 */ /* 0x0005e20000100800 */
[----:B---3--:R-:W-:-:S03]  /*1ca0*/  SHF.R.S32.HI R30, RZ, 0x1f, R30 ;  /* 0x0000001fff1e7819 */ /* 0x008fc6000001141e */
[----:B------:R-:W-:Y:S04]  /*1cb0*/  STL [R1+0x68], R21 ;  /* 0x0000681501007387 */ /* 0x000fe80000100800 */
[----:B------:R3:W-:Y:S01]  /*1cc0*/  STL [R1+0x64], R20 ;  /* 0x0000641401007387 */ /* 0x0007e20000100800 */
[----:B----4-:R-:W-:-:S03]  /*1cd0*/  SHF.R.S32.HI R28, RZ, 0x1f, R28 ;  /* 0x0000001fff1c7819 */ /* 0x010fc6000001141c */
        /* <DEDUP_REMOVED lines=8> */
[----:B------:R-:W-:Y:S01]  /*1d60*/  STL [R1+0x50], R9 ;  /* 0x0000500901007387 */ /* 0x000fe20000100800 */
[----:B---3--:R-:W-:-:S03]  /*1d70*/  SHF.R.S32.HI R20, RZ, 0x1f, R20 ;  /* 0x0000001fff147819 */ /* 0x008fc60000011414 */
[----:B------:R2:W-:Y:S01]  /*1d80*/  STL [R1+0x154], R10 ;  /* 0x0001540a01007387 */ /* 0x0005e20000100800 */
[----:B----4-:R-:W-:-:S03]  /*1d90*/  SHF.R.S32.HI R18, RZ, 0x1f, R18 ;  /* 0x0000001fff127819 */ /* 0x010fc60000011412 */
[----:B------:R-:W-:Y:S01]  /*1da0*/  STL [R1+0x150], R45 ;  /* 0x0001502d01007387 */ /* 0x000fe20000100800 */
[----:B-----5:R-:W-:Y:S02]  /*1db0*/  SHF.R.S32.HI R13, RZ, 0x1f, R13 ;  /* 0x0000001fff0d7819 */ /* 0x020fe4000001140d */
[----:B-1----:R-:W-:Y:S02]  /*1dc0*/  SHF.R.S32.HI R11, RZ, 0x1f, R11 ;  /* 0x0000001fff0b7819 */ /* 0x002fe4000001140b */
[----:B--2---:R-:W-:-:S05]  /*1dd0*/  SHF.R.S32.HI R10, RZ, 0x1f, R44 ;  /* 0x0000001fff0a7819 */ /* 0x004fca000001142c */
[----:B------:R1:W-:Y:S04]  /*1de0*/  STL [R1+0x14c], R10 ;  /* 0x00014c0a01007387 */ /* 0x0003e80000100800 */
[----:B------:R-:W-:Y:S04]  /*1df0*/  STL [R1+0x148], R43 ;  /* 0x0001482b01007387 */ /* 0x000fe80000100800 */
[----:B------:R-:W-:Y:S01]  /*1e00*/  STL [R1+0x144], R42 ;  /* 0x0001442a01007387 */ /* 0x000fe20000100800 */
[----:B-1----:R-:W-:-:S05]  /*1e10*/  SHF.R.S32.HI R10, RZ, 0x1f, R41 ;  /* 0x0000001fff0a7819 */ /* 0x002fca0000011429 */
        /* <DEDUP_REMOVED lines=29> */
[----:B------:R2:W-:Y:S04]  /*1ff0*/  STL [R1+0xe8], R13 ;  /* 0x0000e80d01007387 */ /* 0x0005e80000100800 */
[----:B------:R3:W-:Y:S01]  /*2000*/  STL [R1+0xe4], R11 ;  /* 0x0000e40b01007387 */ /* 0x0007e20000100800 */
[----:B-1----:R-:W-:Y:S01]  /*2010*/  SHF.R.S32.HI R10, RZ, 0x1f, R9 ;  /* 0x0000001fff0a7819 */ /* 0x002fe20000011409 */
[----:B------:R-:W-:-:S02]  /*2020*/  IMAD.IADD R9, R24, 0x1, R6 ;  /* 0x0000000118097824 */ /* 0x000fc400078e0206 */
[----:B------:R-:W-:Y:S02]  /*2030*/  IMAD.IADD R6, R6, 0x1, R23 ;  /* 0x0000000106067824 */ /* 0x000fe400078e0217 */
[--C-:B--2---:R-:W-:Y:S01]  /*2040*/  IMAD.IADD R13, R24, 0x1, R8.reuse ;  /* 0x00000001180d7824 */ /* 0x104fe200078e0208 */
[----:B------:R1:W-:Y:S01]  /*2050*/  STL [R1+0xe0], R10 ;  /* 0x0000e00a01007387 */ /* 0x0003e20000100800 */
[----:B------:R-:W-:Y:S01]  /*2060*/  IMAD.IADD R3, R6, 0x1, R8 ;  /* 0x0000000106037824 */ /* 0x000fe200078e0208 */
[----:B---3--:R-:W-:Y:S02]  /*2070*/  LEA R11, R19, 0x10080, 0x1 ;  /* 0x00010080130b7811 */ /* 0x008fe400078e08ff */
[----:B------:R-:W-:Y:S04]  /*2080*/  STL [R1+0x38], R13 ;  /* 0x0000380d01007387 */ /* 0x000fe80000100800 */
[----:B------:R2:W-:Y:S04]  /*2090*/  STL [R1+0x28], R9 ;  /* 0x0000280901007387 */ /* 0x0005e80000100800 */
[----:B------:R3:W-:Y:S01]  /*20a0*/  STL [R1+0xdc], R11 ;  /* 0x0000dc0b01007387 */ /* 0x0007e20000100800 */
[----:B-1----:R-:W-:-:S05]  /*20b0*/  LEA R10, R17, 0x10080, 0x1 ;  /* 0x00010080110a7811 */ /* 0x002fca00078e08ff */
[----:B------:R1:W-:Y:S01]  /*20c0*/  STL [R1+0xd8], R10 ;  /* 0x0000d80a01007387 */ /* 0x0003e20000100800 */
[----:B--2---:R-:W-:Y:S01]  /*20d0*/  IMAD.IADD R9, R8, 0x1, R9 ;  /* 0x0000000108097824 */ /* 0x004fe200078e0209 */
[----:B---3--:R-:W-:-:S05]  /*20e0*/  LEA R11, R16, 0x10080, 0x1 ;  /* 0x00010080100b7811 */ /* 0x008fca00078e08ff */
[----:B------:R2:W-:Y:S01]  /*20f0*/  STL [R1+0xd4], R11 ;  /* 0x0000d40b01007387 */ /* 0x0005e20000100800 */
[----:B-1----:R-:W-:-:S05]  /*2100*/  LEA R10, R15, 0x10080, 0x1 ;  /* 0x000100800f0a7811 */ /* 0x002fca00078e08ff */
[----:B------:R2:W-:Y:S04]  /*2110*/  STL [R1+0xd0], R10 ;  /* 0x0000d00a01007387 */ /* 0x0005e80000100800 */
[----:B------:R2:W-:Y:S04]  /*2120*/  STL [R1+0x34], R9 ;  /* 0x0000340901007387 */ /* 0x0005e80000100800 */
[----:B------:R2:W-:Y:S04]  /*2130*/  STL [R1+0x30], R4 ;  /* 0x0000300401007387 */ /* 0x0005e80000100800 */
[----:B------:R2:W-:Y:S04]  /*2140*/  STL [R1+0x24], R6 ;  /* 0x0000240601007387 */ /* 0x0005e80000100800 */
[----:B------:R2:W-:Y:S02]  /*2150*/  STL [R1+0x2c], R3 ;  /* 0x00002c0301007387 */ /* 0x0005e40000100800 */
.L_x_1908:
[----:B--2---:R-:W2:Y:S01]  /*2160*/  LDL R3, [R1+0xc] ;  /* 0x00000c0001037983 */ /* 0x004ea20000100800 */
[----:B------:R-:W-:Y:S01]  /*2170*/  IMAD.MOV.U32 R2, RZ, RZ, 0x4 ;  /* 0x00000004ff027424 */ /* 0x000fe200078e00ff */
[----:B------:R-:W-:-:S02]  /*2180*/  ISETP.NE.U32.AND P0, PT, RZ, c[0x0][0x370], PT ;  /* 0x0000dc00ff007a0c */ /* 0x000fc40003f05070 */
[----:B------:R-:W-:Y:S02]  /*2190*/  ISETP.NE.U32.AND P4, PT, RZ, c[0x0][0x360], PT ;  /* 0x0000d800ff007a0c */ /* 0x000fe40003f85070 */
[----:B------:R-:W-:Y:S01]  /*21a0*/  ISETP.NE.AND.EX P1, PT, RZ, c[0x0][0x374], PT, P0 ;  /* 0x0000dd00ff007a0c */ /* 0x000fe20003f25300 */
[----:B--2---:R-:W-:-:S05]  /*21b0*/  IMAD.WIDE R2, R3, R2, c[0x0][0x588] ;  /* 0x0001620003027625 */ /* 0x004fca00078e0202 */
[----:B------:R-:W2:Y:S01]  /*21c0*/  LDG.E R29, [R2.64] ;  /* 0x00000006021d7981 */ /* 0x000ea2000c1e1900 */
[----:B------:R-:W-:Y:S01]  /*21d0*/  ISETP.NE.AND.EX P4, PT, RZ, c[0x0][0x364], PT, P4 ;  /* 0x0000d900ff007a0c */ /* 0x000fe20003f85340 */
[----:B------:R-:W-:Y:S01]  /*21e0*/  IMAD.MOV.U32 R247, RZ, RZ, RZ ;  /* 0x000000fffff77224 */ /* 0x000fe200078e00ff */
[----:B------:R-:W-:Y:S02]  /*21f0*/  ISETP.NE.U32.AND P3, PT, RZ, c[0x0][0x348], PT ;  /* 0x0000d200ff007a0c */ /* 0x000fe40003f65070 */
[----:B------:R-:W-:Y:S02]  /*2200*/  ISETP.NE.U32.AND P5, PT, RZ, c[0x0][0x350], PT ;  /* 0x0000d400ff007a0c */ /* 0x000fe40003fa5070 */
[----:B------:R-:W-:Y:S02]  /*2210*/  ISETP.NE.U32.AND P6, PT, RZ, c[0x0][0x358], PT ;  /* 0x0000d600ff007a0c */ /* 0x000fe40003fc5070 */
[----:B------:R-:W-:Y:S02]  /*2220*/  ISETP.NE.AND.EX P3, PT, RZ, c[0x0][0x34c], PT, P3 ;  /* 0x0000d300ff007a0c */ /* 0x000fe40003f65330 */
[----:B------:R-:W-:-:S02]  /*2230*/  ISETP.NE.AND.EX P5, PT, RZ, c[0x0][0x354], PT, P5 ;  /* 0x0000d500ff007a0c */ /* 0x000fc40003fa5350 */
[----:B------:R-:W-:Y:S01]  /*2240*/  ISETP.NE.AND.EX P6, PT, RZ, c[0x0][0x35c], PT, P6 ;  /* 0x0000d700ff007a0c */ /* 0x000fe20003fc5360 */
[----:B------:R-:W-:Y:S02]  /*2250*/  IMAD.MOV.U32 R139, RZ, RZ, RZ ;  /* 0x000000ffff8b7224 */ /* 0x000fe400078e00ff */
[----:B------:R-:W-:Y:S02]  /*2260*/  IMAD.MOV.U32 R16, RZ, RZ, RZ ;  /* 0x000000ffff107224 */ /* 0x000fe400078e00ff */
[----:B------:R-:W-:Y:S01]  /*2270*/  IMAD.MOV.U32 R15, RZ, RZ, RZ ;  /* 0x000000ffff0f7224 */ /* 0x000fe200078e00ff */
[----:B--2---:R-:W-:Y:S01]  /*2280*/  SHF.R.S32.HI R28, RZ, 0x1f, R29 ;  /* 0x0000001fff1c7819 */ /* 0x004fe2000001141d */
[C---:B------:R-:W-:Y:S01]  /*2290*/  IMAD.SHL.U32 R252, R29.reuse, 0x4, RZ ;  /* 0x000000041dfc7824 */ /* 0x040fe200078e00ff */
[C---:B------:R-:W-:Y:S01]  /*22a0*/  @P1 LEA R4, P0, R29.reuse, c[0x0][0x370], 0x2 ;  /* 0x0000dc001d041a11 */ /* 0x040fe200078010ff */
[----:B------:R1:W-:Y:S01]  /*22b0*/  STL [R1+0x14], R29 ;  /* 0x0000141d01007387 */ /* 0x0003e20000100800 */
[----:B------:R-:W-:-:S02]  /*22c0*/  SHF.L.U64.HI R19, R29, 0x2, R28 ;  /* 0x000000021d137819 */ /* 0x000fc4000001021c */
[----:B------:R-:W-:Y:S01]  /*22d0*/  @P1 LEA.HI.X R5, R29, c[0x0][0x374], R28, 0x2, P0 ;  /* 0x0000dd001d051a11 */ /* 0x000fe200000f141c */
[----:B------:R1:W-:Y:S01]  /*22e0*/  STL [R1+0x18], R28 ;  /* 0x0000181c01007387 */ /* 0x0003e20000100800 */
[C---:B------:R-:W-:Y:S02]  /*22f0*/  @P4 IADD3 R2, P0, R252.reuse, c[0x0][0x360], RZ ;  /* 0x0000d800fc024a10 */ /* 0x040fe40007f1e0ff */
[----:B------:R-:W-:Y:S01]  /*2300*/  IADD3 R8, P2, R252, c[0x0][0x348], RZ ;  /* 0x0000d200fc087a10 */ /* 0x000fe20007f5e0ff */
[----:B------:R2:W5:Y:S01]  /*2310*/  @P1 LDG.E R247, [R4.64] ;  /* 0x0000000604f71981 */ /* 0x000562000c1e1900 */
[----:B------:R-:W-:-:S03]  /*2320*/  @P4 IADD3.X R3, R19, c[0x0][0x364], RZ, P0, !PT ;  /* 0x0000d90013034a10 */ /* 0x000fc600007fe4ff */
[----:B------:R1:W-:Y:S04]  /*2330*/  STL [R1+0x10], R19 ;  /* 0x0000101301007387 */ /* 0x0003e80000100800 */
[----:B------:R3:W5:Y:S01]  /*2340*/  @P4 LDG.E R176, [R2.64] ;  /* 0x0000000602b04981 */ /* 0x000762000c1e1900 */
[----:B------:R-:W-:-:S05]  /*2350*/  IADD3.X R9, R19, c[0x0][0x34c], RZ, P2, !PT ;  /* 0x0000d30013097a10 */ /* 0x000fca00017fe4ff */
[----:B------:R1:W5:Y:S01]  /*2360*/  @P3 LDG.E R139, [R8.64] ;  /* 0x00000006088b3981 */ /* 0x000362000c1e1900 */
[----:B--2---:R-:W-:-:S04]  /*2370*/  IADD3 R4, P1, R252, c[0x0][0x350], RZ ;  /* 0x0000d400fc047a10 */ /* 0x004fc80007f3e0ff */
[----:B------:R-:W-:Y:S02]  /*2380*/  IADD3.X R5, R19, c[0x0][0x354], RZ, P1, !PT ;  /* 0x0000d50013057a10 */ /* 0x000fe40000ffe4ff */
[----:B---3--:R-:W-:-:S03]  /*2390*/  IADD3 R2, P0, R252, c[0x0][0x358], RZ ;  /* 0x0000d600fc027a10 */ /* 0x008fc60007f1e0ff */
[----:B------:R1:W5:Y:S01]  /*23a0*/  @P5 LDG.E R16, [R4.64] ;  /* 0x0000000604105981 */ /* 0x000362000c1e1900 */
[----:B------:R-:W-:-:S05]  /*23b0*/  IADD3.X R3, R19, c[0x0][0x35c], RZ, P0, !PT ;  /* 0x0000d70013037a10 */ /* 0x000fca00007fe4ff */
[----:B------:R1:W5:Y:S01]  /*23c0*/  @P6 LDG.E R15, [R2.64] ;  /* 0x00000006020f6981 */ /* 0x000362000c1e1900 */
[----:B------:R-:W-:Y:S01]  /*23d0*/  YIELD ;  /* 0x0000000000007946 */ /* 0x000fe20003800000 */
[----:B------:R-:W-:Y:S05]  /*23e0*/  @P4 BRA `(.L_x_1709) ;  /* 0x0000005000004947 */ /* 0x000fea0003800000 */
[----:B-----5:R-:W-:Y:S01]  /*23f0*/  MOV R176, c[0x0][0x168] ;  /* 0x00005a0000b07a02 */ /* 0x020fe20000000f00 */
[----:B------:R-:W-:Y:S05]  /*2400*/  @!P3 BRA `(.L_x_1709) ;  /* 0x000000300000b947 */ /* 0x000fea0003800000 */
[----:B------:R-:W2:Y:S04]  /*2410*/  LDG.E R10, [R8.64] ;  /* 0x00000006080a7981 */ /* 0x000ea8000c1e1900 */
[----:B------:R-:W2:Y:S02]  /*2420*/  LDG.E R6, [R8.64+0x4] ;  /* 0x0000040608067981 */ /* 0x000ea4000c1e1900 */
[----:B--2---:R-:W-:Y:S02]  /*2430*/  IADD3 R176, -R10, R6, RZ ;  /* 0x000000060ab07210 */ /* 0x004fe40007ffe1ff */
.L_x_1709:
[----:B------:R-:W-:-:S04]  /*2440*/  ISETP.NE.U32.AND P0, PT, RZ, c[0x0][0x368], PT ;  /* 0x0000da00ff007a0c */ /* 0x000fc80003f05070 */
[----:B------:R-:W-:-:S13]  /*2450*/  ISETP.NE.AND.EX P0, PT, RZ, c[0x0][0x36c], PT, P0 ;  /* 0x0000db00ff007a0c */ /* 0x000fda0003f05300 */
[----:B------:R-:W-:Y:S05]  /*2460*/  @!P0 BRA `(.L_x_1710) ;  /* 0x0000004000008947 */ /* 0x000fea0003800000 */
[----:B-1----:R-:W-:-:S04]  /*2470*/  IADD3 R4, P0, R252, c[0x0][0x368], RZ ;  /* 0x0000da00fc047a10 */ /* 0x002fc80007f1e0ff */
[----:B------:R-:W-:-:S05]  /*2480*/  IADD3.X R5, R19, c[0x0][0x36c], RZ, P0, !PT ;  /* 0x0000db0013057a10 */ /* 0x000fca00007fe4ff */
[----:B------:R1:W5:Y:S01]  /*2490*/  LDG.E R10, [R4.64] ;  /* 0x00000006040a7981 */ /* 0x000362000c1e1900 */
[----:B------:R-:W-:Y:S05]  /*24a0*/  BRA `(.L_x_1711) ;  /* 0x0000005000007947 */ /* 0x000fea0003800000 */
.L_x_1710:
[----:B------:R-:W-:Y:S01]  /*24b0*/  MOV R10, UR5 ;  /* 0x00000005000a7c02 */ /* 0x000fe20008000f00 */
[----:B------:R-:W-:Y:S05]  /*24c0*/  @!P5 BRA `(.L_x_1711) ;  /* 0x000000300000d947 */ /* 0x000fea0003800000 */
[----:B------:R2:W3:Y:S04]  /*24d0*/  LDG.E R6, [R4.64] ;  /* 0x0000000604067981 */ /* 0x0004e8000c1e1900 */
[----:B-12---:R-:W3:Y:S02]  /*24e0*/  LDG.E R4, [R4.64+0x4] ;  /* 0x0000040604047981 */ /* 0x006ee4000c1e1900 */
[----:B---3--:R-:W-:Y:S02]  /*24f0*/  IADD3 R10, -R6, R4, RZ ;  /* 0x00000004060a7210 */ /* 0x008fe40007ffe1ff */
.L_x_1711:
[----:B------:R-:W2:Y:S04]  /*2500*/  LDL R17, [R1+0x8] ;  /* 0x0000080001117983 */ /* 0x000ea80000100800 */
[----:B-1----:R1:W3:Y:S04]  /*2510*/  @P6 LDG.E R5, [R2.64] ;  /* 0x0000000602056981 */ /* 0x0022e8000c1e1900 */
[----:B------:R1:W3:Y:S01]  /*2520*/  @P6 LDG.E R4, [R2.64+0x4] ;  /* 0x0000040602046981 */ /* 0x0002e2000c1e1900 */
[----:B------:R-:W-:Y:S01]  /*2530*/  ISETP.NE.U32.AND P0, PT, RZ, c[0x0][0x378], PT ;  /* 0x0000de00ff007a0c */ /* 0x000fe20003f05070 */
[----:B-----5:R-:W-:-:S03]  /*2540*/  IMAD.MOV.U32 R130, RZ, RZ, R10 ;  /* 0x000000ffff827224 */ /* 0x020fc600078e000a */
[----:B------:R-:W-:-:S13]  /*2550*/  ISETP.NE.AND.EX P1, PT, RZ, c[0x0][0x37c], PT, P0 ;  /* 0x0000df00ff007a0c */ /* 0x000fda0003f25300 */
[----:B-1----:R-:W-:-:S04]  /*2560*/  @P1 IADD3 R2, P0, R252, c[0x0][0x378], RZ ;  /* 0x0000de00fc021a10 */ /* 0x002fc80007f1e0ff */
[----:B------:R-:W-:-:S05]  /*2570*/  @P1 IADD3.X R3, R19, c[0x0][0x37c], RZ, P0, !PT ;  /* 0x0000df0013031a10 */ /* 0x000fca00007fe4ff */
[----:B------:R1:W5:Y:S01]  /*2580*/  @P1 LDG.E R130, [R2.64] ;  /* 0x0000000602821981 */ /* 0x000362000c1e1900 */
[----:B------:R-:W-:Y:S01]  /*2590*/  IMAD.IADD R6, R10, 0x1, -R247 ;  /* 0x000000010a067824 */ /* 0x000fe200078e0af7 */
[----:B------:R-:W-:Y:S01]  /*25a0*/  BSSY B0, `(.L_x_1712) ;  /* 0x0000032000007945 */ /* 0x000fe20003800000 */
[----:B-1----:R-:W-:Y:S01]  /*25b0*/  IMAD.MOV.U32 R2, RZ, RZ, c[0x0][0x228] ;  /* 0x00008a00ff027624 */ /* 0x002fe200078e00ff */
[----:B--2---:R-:W-:-:S04]  /*25c0*/  LOP3.LUT R3, R17, 0xff000000, RZ, 0xc0, !PT ;  /* 0xff00000011037812 */ /* 0x004fc800078ec0ff */
[----:B------:R-:W-:Y:S01]  /*25d0*/  SHF.R.U32.HI R3, RZ, 0x8, R3 ;  /* 0x00000008ff037819 */ /* 0x000fe20000011603 */
[----:B---3--:R-:W-:Y:S01]  /*25e0*/  @P6 IMAD.IADD R2, R4, 0x1, -R5 ;  /* 0x0000000104026824 */ /* 0x008fe200078e0a05 */
[----:B------:R-:W-:-:S03]  /*25f0*/  LOP3.LUT R4, R17, 0xff0000, RZ, 0xc0, !PT ;  /* 0x00ff000011047812 */ /* 0x000fc600078ec0ff */
[----:B------:R-:W-:Y:S01]  /*2600*/  IMAD.IADD R131, R6, 0x1, R2 ;  /* 0x0000000106837824 */ /* 0x000fe200078e0202 */
[----:B------:R-:W-:-:S04]  /*2610*/  LEA.HI R4, R4, R3, RZ, 0x10 ;  /* 0x0000000304047211 */ /* 0x000fc800078f80ff */
[----:B------:R-:W-:Y:S02]  /*2620*/  SHF.R.U32.HI R9, RZ, 0x10, R4 ;  /* 0x00000010ff097819 */ /* 0x000fe40000011604 */
[----:B------:R-:W-:Y:S02]  /*2630*/  LOP3.LUT R20, R4, 0xff, RZ, 0xc0, !PT ;  /* 0x000000ff04147812 */ /* 0x000fe400078ec0ff */
[C---:B------:R-:W-:Y:S01]  /*2640*/  IADD3 R5, R131.reuse, 0x2f, RZ ;  /* 0x0000002f83057810 */ /* 0x040fe20007ffe0ff */
[----:B------:R1:W-:Y:S01]  /*2650*/  STL [R1+0x3c], R9 ;  /* 0x00003c0901007387 */ /* 0x0003e20000100800 */
[----:B------:R-:W-:Y:S02]  /*2660*/  ISETP.GE.AND P0, PT, R131, 0x1, PT ;  /* 0x000000018300780c */ /* 0x000fe40003f06270 */
[----:B------:R-:W-:Y:S01]  /*2670*/  ISETP.NE.AND P1, PT, R9, RZ, PT ;  /* 0x000000ff0900720c */ /* 0x000fe20003f25270 */
[----:B------:R1:W-:Y:S01]  /*2680*/  STL [R1+0x40], R20 ;  /* 0x0000401401007387 */ /* 0x0003e20000100800 */
[----:B------:R-:W-:-:S02]  /*2690*/  IMAD.HI R3, R5, 0x2aaaaaab, RZ ;  /* 0x2aaaaaab05037827 */ /* 0x000fc400078e02ff */
[----:B------:R-:W-:-:S03]  /*26a0*/  SEL R127, R9, c[0x0][0x338], P1 ;  /* 0x0000ce00097f7a07 */ /* 0x000fc60000800000 */
[----:B------:R-:W-:-:S04]  /*26b0*/  SHF.R.U32.HI R5, RZ, 0x1f, R3 ;  /* 0x0000001fff057819 */ /* 0x000fc80000011603 */
[----:B------:R-:W-:Y:S01]  /*26c0*/  LEA.HI.SX32 R136, R3, R5, 0x1d ;  /* 0x0000000503887211 */ /* 0x000fe200078feaff */
[----:B------:R-:W-:Y:S01]  /*26d0*/  IMAD.MOV.U32 R3, RZ, RZ, RZ ;  /* 0x000000ffff037224 */ /* 0x000fe200078e00ff */
[----:B------:R-:W-:Y:S05]  /*26e0*/  @!P0 BRA `(.L_x_1713) ;  /* 0x000001d000008947 */ /* 0x000fea0003800000 */
[----:B------:R-:W-:Y:S01]  /*26f0*/  IABS R3, R127 ;  /* 0x0000007f00037213 */ /* 0x000fe20000000000 */
[----:B------:R-:W-:Y:S01]  /*2700*/  IMAD.MOV.U32 R8, RZ, RZ, RZ ;  /* 0x000000ffff087224 */ /* 0x000fe200078e00ff */
[----:B------:R-:W-:-:S03]  /*2710*/  IADD3 R11, R136, -0x1, R127 ;  /* 0xffffffff880b7810 */ /* 0x000fc60007ffe07f */
[----:B------:R-:W-:Y:S01]  /*2720*/  IMAD.MOV.U32 R4, RZ, RZ, R3 ;  /* 0x000000ffff047224 */ /* 0x000fe200078e0003 */
[----:B------:R-:W-:-:S03]  /*2730*/  IABS R14, R11 ;  /* 0x0000000b000e7213 */ /* 0x000fc60000000000 */
[----:B------:R-:W2:Y:S08]  /*2740*/  I2F.RP R3, R4 ;  /* 0x0000000400037306 */ /* 0x000eb00000209400 */
        /* <DEDUP_REMOVED lines=23> */
.L_x_1713:
[----:B------:R-:W-:Y:S05]  /*28c0*/  BSYNC B0 ;  /* 0x0000000000007941 */ /* 0x000fea0003800000 */
.L_x_1712:
[----:B------:R-:W2:Y:S01]  /*28d0*/  LDL R8, [R1+0x184] ;  /* 0x0001840001087983 */ /* 0x000ea20000100800 */
[----:B------:R-:W-:-:S04]  /*28e0*/  IMAD R4, R20, R3, RZ ;  /* 0x0000000314047224 */ /* 0x000fc800078e02ff */
[C---:B------:R-:W-:Y:S02]  /*28f0*/  IMAD.IADD R3, R4.reuse, 0x1, R3 ;  /* 0x0000000104037824 */ /* 0x040fe400078e0203 */
[----:B------:R-:W-:-:S03]  /*2900*/  IMAD R4, R4, 0x30, -R6 ;  /* 0x0000003004047824 */ /* 0x000fc600078e0a06 */
[----:B------:R-:W-:Y:S02]  /*2910*/  IMNMX R3, R136, R3, PT ;  /* 0x0000000388037217 */ /* 0x000fe40003800200 */
[----:B------:R-:W-:-:S03]  /*2920*/  IMNMX R4, RZ, R4, !PT ;  /* 0x00000004ff047217 */ /* 0x000fc60007800200 */
[----:B------:R-:W-:-:S05]  /*2930*/  IMAD R3, R3, 0x30, -R6 ;  /* 0x0000003003037824 */ /* 0x000fca00078e0a06 */
[----:B------:R-:W-:-:S04]  /*2940*/  IMNMX R3, R3, R2, PT ;  /* 0x0000000203037217 */ /* 0x000fc80003800200 */
[----:B------:R-:W-:Y:S01]  /*2950*/  ISETP.GT.AND P0, PT, R3, R4, PT ;  /* 0x000000040300720c */ /* 0x000fe20003f04270 */
[----:B------:R-:W-:-:S05]  /*2960*/  IMAD.WIDE.U32 R4, R4, -0x55555555, RZ ;  /* 0xaaaaaaab04047825 */ /* 0x000fca00078e00ff */
[----:B------:R-:W-:-:S07]  /*2970*/  SHF.R.U32.HI R118, RZ, 0x5, R5 ;  /* 0x00000005ff767819 */ /* 0x000fce0000011605 */
[----:B------:R-:W-:-:S05]  /*2980*/  @P0 IADD3 R3, R3, 0x2f, RZ ;  /* 0x0000002f03030810 */ /* 0x000fca0007ffe0ff */
[----:B------:R-:W-:-:S04]  /*2990*/  @P0 IMAD.HI R4, R3, 0x2aaaaaab, RZ ;  /* 0x2aaaaaab03040827 */ /* 0x000fc800078e02ff */
[----:B------:R-:W-:Y:S01]  /*29a0*/  IMAD.MOV.U32 R3, RZ, RZ, R118 ;  /* 0x000000ffff037224 */ /* 0x000fe200078e0076 */
[----:B------:R-:W-:-:S04]  /*29b0*/  @P0 SHF.R.U32.HI R5, RZ, 0x1f, R4 ;  /* 0x0000001fff050819 */ /* 0x000fc80000011604 */
[----:B------:R-:W-:-:S04]  /*29c0*/  @P0 LEA.HI.SX32 R3, R4, R5, 0x1d ;  /* 0x0000000504030211 */ /* 0x000fc800078feaff */
[----:B------:R-:W-:Y:S01]  /*29d0*/  ISETP.GT.AND P0, PT, R3, R118, PT ;  /* 0x000000760300720c */ /* 0x000fe20003f04270 */
[----:B--2---:R-:W-:-:S04]  /*29e0*/  IMAD.IADD R4, R7, 0x1, R8 ;  /* 0x0000000107047824 */ /* 0x004fc800078e0208 */
[----:B------:R-:W-:-:S08]  /*29f0*/  IMAD.SHL.U32 R203, R4, 0x2, RZ ;  /* 0x0000000204cb7824 */ /* 0x000fd000078e00ff */
[----:B------:R-:W-:Y:S05]  /*2a00*/  @!P0 BRA `(.L_x_1714) ;  /* 0x0000699000008947 */ /* 0x000fea0003800000 */
[----:B------:R-:W-:Y:S02]  /*2a10*/  ISETP.NE.U32.AND P0, PT, RZ, c[0x0][0x340], PT ;  /* 0x0000d000ff007a0c */ /* 0x000fe40003f05070 */
[----:B------:R-:W-:Y:S02]  /*2a20*/  SHF.R.S32.HI R14, RZ, 0x1f, R143 ;  /* 0x0000001fff0e7819 */ /* 0x000fe4000001148f */
[----:B------:R-:W-:-:S13]  /*2a30*/  ISETP.NE.AND.EX P3, PT, RZ, c[0x0][0x344], PT, P0 ;  /* 0x0000d100ff007a0c */ /* 0x000fda0003f65300 */
[----:B------:R-:W-:-:S04]  /*2a40*/  @P3 IADD3 R4, P0, R252, c[0x0][0x340], RZ ;  /* 0x0000d000fc043a10 */ /* 0x000fc80007f1e0ff */
[----:B------:R-:W-:-:S05]  /*2a50*/  @P3 IADD3.X R5, R19, c[0x0][0x344], RZ, P0, !PT ;  /* 0x0000d10013053a10 */ /* 0x000fca00007fe4ff */
[----:B------:R2:W3:Y:S01]  /*2a60*/  @P3 LDG.E R22, [R4.64] ;  /* 0x0000000604163981 */ /* 0x0004e2000c1e1900 */
[----:B------:R-:W-:Y:S01]  /*2a70*/  IADD3 R106, P0, R143, R15, RZ ;  /* 0x0000000f8f6a7210 */ /* 0x000fe20007f1e0ff */
[----:B------:R-:W-:Y:S01]  /*2a80*/  IMAD.MOV.U32 R132, RZ, RZ, 0x30 ;  /* 0x00000030ff847424 */ /* 0x000fe200078e00ff */
[----:B------:R-:W-:Y:S01]  /*2a90*/  IADD3 R39, R3, -0x1, RZ ;  /* 0xffffffff03277810 */ /* 0x000fe20007ffe0ff */
[----:B------:R-:W-:Y:S01]  /*2aa0*/  IMAD.MOV.U32 R155, RZ, RZ, c[0x0][0x238] ;  /* 0x00008e00ff9b7624 */ /* 0x000fe200078e00ff */
[----:B------:R-:W-:Y:S01]  /*2ab0*/  LEA.HI.X.SX32 R107, R15, R14, 0x1, P0 ;  /* 0x0000000e0f6b7211 */ /* 0x000fe200000f0eff */
[C---:B------:R-:W-:Y:S01]  /*2ac0*/  IMAD R154, R132.reuse, c[0x0][0x23c], RZ ;  /* 0x00008f00849a7a24 */ /* 0x040fe200078e02ff */
[----:B------:R-:W-:Y:S01]  /*2ad0*/  LOP3.LUT R27, R17, 0xffff, RZ, 0xc0, !PT ;  /* 0x0000ffff111b7812 */ /* 0x000fe200078ec0ff */
[----:B------:R-:W-:Y:S01]  /*2ae0*/  IMAD.WIDE.U32 R128, R132, c[0x0][0x238], RZ ;  /* 0x00008e0084807a25 */ /* 0x000fe200078e00ff */
[----:B------:R-:W-:Y:S02]  /*2af0*/  SEL R23, R28, RZ, !P6 ;  /* 0x000000ff1c177207 */ /* 0x000fe40007000000 */
[----:B------:R-:W-:Y:S01]  /*2b00*/  SEL R24, R29, RZ, !P6 ;  /* 0x000000ff1d187207 */ /* 0x000fe20007000000 */
[----:B------:R-:W-:Y:S01]  /*2b10*/  IMAD R6, R107, c[0x0][0x238], RZ ;  /* 0x00008e006b067a24 */ /* 0x000fe200078e02ff */
[----:B------:R-:W-:Y:S01]  /*2b20*/  IADD3 R154, R129, R154, RZ ;  /* 0x0000009a819a7210 */ /* 0x000fe20007ffe0ff */
[----:B------:R-:W-:Y:S01]  /*2b30*/  IMAD R3, R23, c[0x0][0x248], RZ ;  /* 0x0000920017037a24 */ /* 0x000fe200078e02ff */
[----:B------:R-:W-:Y:S01]  /*2b40*/  ISETP.GE.AND P6, PT, R140, c[0x0][0x1d4], PT ;  /* 0x000075008c007a0c */ /* 0x000fe20003fc6270 */
[----:B------:R-:W-:Y:S01]  /*2b50*/  IMAD R6, R106, c[0x0][0x23c], R6 ;  /* 0x00008f006a067a24 */ /* 0x000fe200078e0206 */
[----:B------:R-:W-:Y:S01]  /*2b60*/  ISETP.GE.AND P5, PT, R142, c[0x0][0x1d4], PT ;  /* 0x000075008e007a0c */ /* 0x000fe20003fa6270 */
[----:B------:R-:W-:Y:S01]  /*2b70*/  IMAD.SHL.U32 R158, R155, 0x20, RZ ;  /* 0x000000209b9e7824 */ /* 0x000fe200078e00ff */
[----:B------:R-:W-:Y:S01]  /*2b80*/  ISETP.GE.AND P4, PT, R205, c[0x0][0x1d4], PT ;  /* 0x00007500cd007a0c */ /* 0x000fe20003f86270 */
[----:B------:R-:W-:Y:S01]  /*2b90*/  IMAD.MOV.U32 R138, RZ, RZ, 0x5 ;  /* 0x00000005ff8a7424 */ /* 0x000fe200078e00ff */
[----:B------:R-:W-:Y:S01]  /*2ba0*/  ISETP.GE.AND P2, PT, R204, c[0x0][0x1d4], PT ;  /* 0x00007500cc007a0c */ /* 0x000fe20003f46270 */
[----:B------:R-:W-:Y:S01]  /*2bb0*/  IMAD.MOV.U32 R137, RZ, RZ, c[0x0][0x280] ;  /* 0x0000a000ff897624 */ /* 0x000fe200078e00ff */
[----:B------:R-:W-:Y:S01]  /*2bc0*/  LOP3.LUT R213, R213, 0xfffffff7, RZ, 0xc0, !PT ;  /* 0xfffffff7d5d57812 */ /* 0x000fe200078ec0ff */
[----:B------:R-:W-:Y:S01]  /*2bd0*/  IMAD.MOV.U32 R156, RZ, RZ, c[0x0][0x290] ;  /* 0x0000a400ff9c7624 */ /* 0x000fe200078e00ff */
[----:B------:R-:W-:Y:S01]  /*2be0*/  SHF.L.U64.HI R155, R155, R138, c[0x0][0x23c] ;  /* 0x00008f009b9b7619 */ /* 0x000fe2000001028a */
[----:B--2---:R-:W-:Y:S01]  /*2bf0*/  IMAD.WIDE.U32 R4, R106, c[0x0][0x238], R140 ;  /* 0x00008e006a047a25 */ /* 0x004fe200078e008c */
[----:B------:R-:W-:-:S02]  /*2c00*/  IADD3 R126, R10, R16, RZ ;  /* 0x000000100a7e7210 */ /* 0x000fc40007ffe0ff */
[----:B------:R-:W-:Y:S01]  /*2c10*/  @P6 LOP3.LUT R213, R213, 0x8, RZ, 0xfc, !PT ;  /* 0x00000008d5d56812 */ /* 0x000fe200078efcff */
[----:B------:R-:W-:Y:S01]  /*2c20*/  IMAD.IADD R5, R5, 0x1, R6 ;  /* 0x0000000105057824 */ /* 0x000fe200078e0206 */
[----:B------:R-:W-:Y:S01]  /*2c30*/  SHF.R.S32.HI R145, RZ, 0x1f, R144 ;  /* 0x0000001fff917819 */ /* 0x000fe20000011490 */
[----:B------:R-:W-:Y:S01]  /*2c40*/  IMAD R6, R39, -0x30, R2 ;  /* 0xffffffd027067824 */ /* 0x000fe200078e0202 */
[----:B------:R-:W-:Y:S01]  /*2c50*/  LOP3.LUT R213, R213, 0xfffffffb, RZ, 0xc0, !PT ;  /* 0xfffffffbd5d57812 */ /* 0x000fe200078ec0ff */
[C---:B------:R-:W-:Y:S01]  /*2c60*/  IMAD.WIDE.U32 R4, R27.reuse, c[0x0][0x240], R4 ;  /* 0x000090001b047a25 */ /* 0x040fe200078e0004 */
[----:B------:R-:W-:Y:S02]  /*2c70*/  SHF.R.U32.HI R31, RZ, 0x3, R223 ;  /* 0x00000003ff1f7819 */ /* 0x000fe400000116df */
[----:B------:R-:W-:Y:S01]  /*2c80*/  IMNMX R8, R6, 0x30, PT ;  /* 0x0000003006087817 */ /* 0x000fe20003800200 */
[----:B------:R-:W-:Y:S01]  /*2c90*/  IMAD R5, R27, c[0x0][0x244], R5 ;  /* 0x000091001b057a24 */ /* 0x000fe200078e0205 */
[----:B------:R-:W-:Y:S01]  /*2ca0*/  @P5 LOP3.LUT R213, R213, 0x4, RZ, 0xfc, !PT ;  /* 0x00000004d5d55812 */ /* 0x000fe200078efcff */
[----:B------:R-:W-:Y:S01]  /*2cb0*/  IMAD R6, R24, c[0x0][0x24c], R3 ;  /* 0x0000930018067a24 */ /* 0x000fe200078e0203 */
[----:B------:R-:W-:Y:S01]  /*2cc0*/  SHF.R.U32.HI R30, RZ, 0x3, R222 ;  /* 0x00000003ff1e7819 */ /* 0x000fe200000116de */
[----:B------:R-:W-:Y:S01]  /*2cd0*/  IMAD.IADD R3, R8, 0x1, -R143 ;  /* 0x0000000108037824 */ /* 0x000fe200078e0a8f */
[----:B------:R-:W-:Y:S01]  /*2ce0*/  LOP3.LUT R213, R213, 0xfffffffd, RZ, 0xc0, !PT ;  /* 0xfffffffdd5d57812 */ /* 0x000fe200078ec0ff */
[----:B------:R-:W-:Y:S01]  /*2cf0*/  IMAD.WIDE.U32 R110, R24, c[0x0][0x248], R4 ;  /* 0x00009200186e7a25 */ /* 0x000fe200078e0004 */
[----:B------:R-:W-:-:S02]  /*2d00*/  SHF.R.S32.HI R5, RZ, 0x1f, R39 ;  /* 0x0000001fff057819 */ /* 0x000fc40000011427 */
[----:B------:R-:W-:Y:S01]  /*2d10*/  ISETP.GE.AND P1, PT, R3, 0x1, PT ;  /* 0x000000010300780c */ /* 0x000fe20003f26270 */
[----:B------:R-:W-:Y:S01]  /*2d20*/  IMAD R4, R154, R39, RZ ;  /* 0x000000279a047224 */ /* 0x000fe200078e02ff */
[----:B------:R-:W-:Y:S01]  /*2d30*/  MOV R108, R110 ;  /* 0x0000006e006c7202 */ /* 0x000fe20000000f00 */
[----:B------:R-:W-:Y:S01]  /*2d40*/  IMAD.IADD R109, R111, 0x1, R6 ;  /* 0x000000016f6d7824 */ /* 0x000fe200078e0206 */
[----:B------:R-:W-:Y:S01]  /*2d50*/  @P4 LOP3.LUT R213, R213, 0x2, RZ, 0xfc, !PT ;  /* 0x00000002d5d54812 */ /* 0x000fe200078efcff */
[-C--:B------:R-:W-:Y:S02]  /*2d60*/  IMAD R4, R5, R128.reuse, R4 ;  /* 0x0000008005047224 */ /* 0x080fe400078e0204 */
[----:B-1----:R-:W-:Y:S01]  /*2d70*/  IMAD.WIDE.U32 R8, R39, R128, R108 ;  /* 0x0000008027087225 */ /* 0x002fe200078e006c */
[----:B------:R-:W-:-:S03]  /*2d80*/  LOP3.LUT R213, R213, 0xfffffffe, RZ, 0xc0, !PT ;  /* 0xfffffffed5d57812 */ /* 0x000fc600078ec0ff */
[----:B------:R-:W-:Y:S01]  /*2d90*/  IMAD.IADD R6, R9, 0x1, R4 ;  /* 0x0000000109067824 */ /* 0x000fe200078e0204 */
[----:B------:R-:W-:Y:S01]  /*2da0*/  @P2 LOP3.LUT R213, R213, 0x1, RZ, 0xfc, !PT ;  /* 0x00000001d5d52812 */ /* 0x000fe200078efcff */
[----:B------:R-:W-:Y:S01]  /*2db0*/  IMAD R9, R14, c[0x0][0x280], RZ ;  /* 0x0000a0000e097a24 */ /* 0x000fe200078e02ff */
[----:B------:R-:W-:Y:S01]  /*2dc0*/  @P1 LEA R4, P0, R8, c[0x0][0x220], 0x1 ;  /* 0x0000880008041a11 */ /* 0x000fe200078008ff */
[----:B------:R-:W-:-:S03]  /*2dd0*/  IMAD.WIDE.U32 R10, R27, c[0x0][0x260], R140 ;  /* 0x000098001b0a7a25 */ /* 0x000fc600078e008c */
[----:B------:R-:W-:Y:S01]  /*2de0*/  @P1 LEA.HI.X R5, R8, c[0x0][0x224], R6, 0x1, P0 ;  /* 0x0000890008051a11 */ /* 0x000fe200000f0c06 */
[----:B------:R-:W-:Y:S01]  /*2df0*/  IMAD R13, R143, c[0x0][0x284], R9 ;  /* 0x0000a1008f0d7a24 */ /* 0x000fe200078e0209 */
[----:B------:R-:W-:Y:S01]  /*2e00*/  ISETP.GT.AND P0, PT, R3, 0x20, PT ;  /* 0x000000200300780c */ /* 0x000fe20003f04270 */
[----:B------:R-:W-:Y:S02]  /*2e10*/  IMAD R16, R14, c[0x0][0x290], RZ ;  /* 0x0000a4000e107a24 */ /* 0x000fe400078e02ff */
[----:B------:R-:W-:Y:S01]  /*2e20*/  @!PT LDS RZ, [RZ] ;  /* 0x00000000fffff984 */ /* 0x000fe20000000800 */
[----:B------:R-:W-:Y:S01]  /*2e30*/  @!PT LDS RZ, [RZ] ;  /* 0x00000000fffff984 */ /* 0x000fe20000000800 */
[----:B------:R-:W-:Y:S01]  /*2e40*/  @!PT LDS RZ, [RZ] ;  /* 0x00000000fffff984 */ /* 0x000fe20000000800 */
[----:B------:R1:W-:Y:S01]  /*2e50*/  @P1 LDGSTS.E.BYPASS.LTC128B.128 [R203+0xa080], [R4.64], !P6 ;  /* 0x0a08000004cb1fae */ /* 0x0003e2000f101d46 */
[----:B------:R-:W-:-:S03]  /*2e60*/  IMAD.WIDE.U32 R14, R143, c[0x0][0x290], R140 ;  /* 0x0000a4008f0e7a25 */ /* 0x000fc600078e008c */
[----:B------:R1:W-:Y:S01]  /*2e70*/  @P1 LDGSTS.E.BYPASS.LTC128B.128 [R203+0xb880], [R4.64+0x80], !P5 ;  /* 0x0b88008004cb1fae */ /* 0x0003e2000e901d46 */
[----:B------:R-:W-:-:S03]  /*2e80*/  IMAD.WIDE.U32 R20, R143, c[0x0][0x290], R144 ;  /* 0x0000a4008f147a25 */ /* 0x000fc600078e0090 */
[----:B------:R1:W-:Y:S01]  /*2e90*/  @P1 LDGSTS.E.BYPASS.LTC128B.128 [R203+0xd080], [R4.64+0x100], !P4 ;  /* 0x0d08010004cb1fae */ /* 0x0003e2000e101d46 */
[C---:B------:R-:W-:Y:S02]  /*2ea0*/  IMAD R152, R132.reuse, c[0x0][0x284], RZ ;  /* 0x0000a10084987a24 */ /* 0x040fe400078e02ff */
[----:B------:R-:W-:Y:S01]  /*2eb0*/  IMAD R153, R132, c[0x0][0x294], RZ ;  /* 0x0000a50084997a24 */ /* 0x000fe200078e02ff */
[----:B------:R1:W-:Y:S01]  /*2ec0*/  @P1 LDGSTS.E.BYPASS.LTC128B.128 [R203+0xe880], [R4.64+0x180], !P2 ;  /* 0x0e88018004cb1fae */ /* 0x0003e2000d101d46 */
[----:B------:R-:W-:Y:S01]  /*2ed0*/  @P0 IADD3 R3, P1, R158, R8, RZ ;  /* 0x000000089e030210 */ /* 0x000fe20007f3e0ff */
[----:B------:R-:W-:-:S04]  /*2ee0*/  IMAD.WIDE.U32 R8, R143, c[0x0][0x280], R140 ;  /* 0x0000a0008f087a25 */ /* 0x000fc800078e008c */
[----:B------:R-:W-:Y:S01]  /*2ef0*/  IMAD.MOV.U32 R18, RZ, RZ, R8 ;  /* 0x000000ffff127224 */ /* 0x000fe200078e0008 */
[----:B------:R-:W-:Y:S01]  /*2f00*/  IADD3 R19, R13, R9, RZ ;  /* 0x000000090d137210 */ /* 0x000fe20007ffe0ff */
[----:B------:R-:W-:Y:S01]  /*2f10*/  IMAD R9, R27, c[0x0][0x264], R11 ;  /* 0x000099001b097a24 */ /* 0x000fe200078e020b */
[----:B------:R-:W-:Y:S01]  /*2f20*/  MOV R8, R10 ;  /* 0x0000000a00087202 */ /* 0x000fe20000000f00 */
[----:B------:R-:W-:-:S04]  /*2f30*/  IMAD.WIDE.U32 R10, R143, c[0x0][0x280], R144 ;  /* 0x0000a0008f0a7a25 */ /* 0x000fc800078e0090 */
[----:B------:R-:W-:-:S04]  /*2f40*/  IMAD.WIDE.U32 R90, R24, c[0x0][0x268], R8 ;  /* 0x00009a00185a7a25 */ /* 0x000fc800078e0008 */
[----:B------:R-:W-:-:S04]  /*2f50*/  IMAD.WIDE.U32 R134, R132, c[0x0][0x280], RZ ;  /* 0x0000a00084867a25 */ /* 0x000fc800078e00ff */
[----:B-----5:R-:W-:-:S04]  /*2f60*/  IMAD.WIDE.U32 R98, R130, c[0x0][0x280], R18 ;  /* 0x0000a00082627a25 */ /* 0x020fc800078e0012 */
[----:B------:R-:W-:-:S04]  /*2f70*/  IMAD.WIDE.U32 R132, R132, c[0x0][0x290], RZ ;  /* 0x0000a40084847a25 */ /* 0x000fc800078e00ff */
[----:B-1----:R-:W-:Y:S01]  /*2f80*/  @P0 IMAD.X R5, R6, 0x1, R155, P1 ;  /* 0x0000000106050824 */ /* 0x002fe200008e069b */
[----:B------:R-:W-:Y:S01]  /*2f90*/  @P0 LEA R4, P1, R3, c[0x0][0x220], 0x1 ;  /* 0x0000880003040a11 */ /* 0x000fe200078208ff */
[----:B------:R-:W-:Y:S01]  /*2fa0*/  IMAD R6, R143, c[0x0][0x294], R16 ;  /* 0x0000a5008f067a24 */ /* 0x000fe200078e0210 */
[----:B------:R-:W-:Y:S01]  /*2fb0*/  MOV R16, R14 ;  /* 0x0000000e00107202 */ /* 0x000fe20000000f00 */
[----:B------:R-:W-:Y:S01]  /*2fc0*/  IMAD.MOV.U32 R14, RZ, RZ, R10 ;  /* 0x000000ffff0e7224 */ /* 0x000fe200078e000a */
[----:B------:R-:W-:Y:S01]  /*2fd0*/  @P0 LEA.HI.X R5, R3, c[0x0][0x224], R5, 0x1, P1 ;  /* 0x0000890003050a11 */ /* 0x000fe200008f0c05 */
[----:B------:R-:W-:Y:S01]  /*2fe0*/  IMAD.IADD R17, R6, 0x1, R15 ;  /* 0x0000000106117824 */ /* 0x000fe200078e020f */
[----:B------:R-:W-:Y:S01]  /*2ff0*/  ISETP.GE.AND P1, PT, R140, c[0x0][0x27c], PT ;  /* 0x00009f008c007a0c */ /* 0x000fe20003f26270 */
[----:B------:R-:W-:Y:S02]  /*3000*/  IMAD.IADD R15, R11, 0x1, R13 ;  /* 0x000000010b0f7824 */ /* 0x000fe400078e020d */
[----:B------:R1:W-:Y:S01]  /*3010*/  @P0 LDGSTS.E.BYPASS.LTC128B.128 [R207+0xb080], [R4.64], !P6 ;  /* 0x0b08000004cf0fae */ /* 0x0003e2000f101d46 */
[----:B------:R-:W-:Y:S01]  /*3020*/  SEL R3, RZ, c[0x0][0x27c], !P1 ;  /* 0x00009f00ff037a07 */ /* 0x000fe20004800000 */
[----:B------:R-:W-:-:S02]  /*3030*/  IMAD.IADD R11, R21, 0x1, R6 ;  /* 0x00000001150b7824 */ /* 0x000fc400078e0206 */
[----:B------:R1:W-:Y:S01]  /*3040*/  @P0 LDGSTS.E.BYPASS.LTC128B.128 [R207+0xc880], [R4.64+0x80], !P5 ;  /* 0x0c88008004cf0fae */ /* 0x0003e2000e901d46 */
[----:B------:R-:W-:Y:S02]  /*3050*/  IMAD.MOV.U32 R10, RZ, RZ, R20 ;  /* 0x000000ffff0a7224 */ /* 0x000fe400078e0014 */
[----:B------:R-:W-:Y:S01]  /*3060*/  IMAD.IADD R3, R140, 0x1, R3 ;  /* 0x000000018c037824 */ /* 0x000fe200078e0203 */
[----:B------:R1:W-:Y:S01]  /*3070*/  @P0 LDGSTS.E.BYPASS.LTC128B.128 [R207+0xe080], [R4.64+0x100], !P4 ;  /* 0x0e08010004cf0fae */ /* 0x0003e2000e101d46 */
[----:B------:R-:W-:-:S03]  /*3080*/  IMAD.WIDE.U32 R94, R130, c[0x0][0x280], R14 ;  /* 0x0000a000825e7a25 */ /* 0x000fc600078e000e */
[----:B------:R1:W-:Y:S01]  /*3090*/  @P0 LDGSTS.E.BYPASS.LTC128B.128 [R207+0xf880], [R4.64+0x180], !P2 ;  /* 0x0f88018004cf0fae */ /* 0x0003e2000d101d46 */
[----:B------:R-:W-:Y:S01]  /*30a0*/  ISETP.GE.AND P2, PT, R142, c[0x0][0x27c], PT ;  /* 0x00009f008e007a0c */ /* 0x000fe20003f46270 */
[C---:B------:R-:W-:Y:S02]  /*30b0*/  IMAD.WIDE.U32 R116, R27.reuse, c[0x0][0x1e8], RZ ;  /* 0x00007a001b747a25 */ /* 0x040fe400078e00ff */
[----:B------:R-:W0:Y:S01]  /*30c0*/  LDGDEPBAR ;  /* 0x00000000000079af */ /* 0x000e220000000000 */
[----:B------:R-:W-:Y:S01]  /*30d0*/  WARPSYNC 0xffffffff ;  /* 0xffffffff00007948 */ /* 0x000fe20003800000 */
[----:B------:R-:W-:-:S04]  /*30e0*/  IMAD.WIDE.U32 R114, R27, c[0x0][0x210], RZ ;  /* 0x000084001b727a25 */ /* 0x000fc800078e00ff */
[----:B------:R-:W-:-:S04]  /*30f0*/  IMAD.WIDE.U32 R96, R130, c[0x0][0x290], R16 ;  /* 0x0000a40082607a25 */ /* 0x000fc800078e0010 */
[----:B------:R-:W-:-:S04]  /*3100*/  IMAD.WIDE.U32 R92, R130, c[0x0][0x290], R10 ;  /* 0x0000a400825c7a25 */ /* 0x000fc800078e000a */
[C---:B------:R-:W-:Y:S01]  /*3110*/  IMAD.SHL.U32 R157, R137.reuse, 0x20, RZ ;  /* 0x00000020899d7824 */ /* 0x040fe200078e00ff */
[-C--:B------:R-:W-:Y:S01]  /*3120*/  SHF.L.U64.HI R137, R137, R138.reuse, c[0x0][0x284] ;  /* 0x0000a10089897619 */ /* 0x080fe2000001028a */
[----:B------:R-:W-:Y:S01]  /*3130*/  IMAD.IADD R152, R135, 0x1, R152 ;  /* 0x0000000187987824 */ /* 0x000fe200078e0298 */
[C---:B------:R-:W-:Y:S01]  /*3140*/  SHF.L.U64.HI R138, R156.reuse, R138, c[0x0][0x294] ;  /* 0x0000a5009c8a7619 */ /* 0x040fe2000001028a */
[----:B------:R-:W-:Y:S02]  /*3150*/  IMAD.SHL.U32 R156, R156, 0x20, RZ ;  /* 0x000000209c9c7824 */ /* 0x000fe400078e00ff */
[----:B------:R-:W-:Y:S02]  /*3160*/  IMAD.IADD R153, R133, 0x1, R153 ;  /* 0x0000000185997824 */ /* 0x000fe400078e0299 */
[----:B------:R-:W-:Y:S01]  /*3170*/  IMAD R125, R27, c[0x0][0x1ec], R117 ;  /* 0x00007b001b7d7a24 */ /* 0x000fe200078e0275 */
[----:B-1----:R-:W-:Y:S01]  /*3180*/  SEL R5, RZ, c[0x0][0x27c], !P2 ;  /* 0x00009f00ff057a07 */ /* 0x002fe20005000000 */
[----:B------:R-:W-:-:S02]  /*3190*/  IMAD R4, R23, c[0x0][0x268], RZ ;  /* 0x00009a0017047a24 */ /* 0x000fc400078e02ff */
[----:B------:R-:W-:Y:S01]  /*31a0*/  IMAD R124, R27, c[0x0][0x214], R115 ;  /* 0x000085001b7c7a24 */ /* 0x000fe200078e0273 */
[----:B------:R-:W-:Y:S01]  /*31b0*/  IADD3 R5, R142, R5, RZ ;  /* 0x000000058e057210 */ /* 0x000fe20007ffe0ff */
[----:B------:R-:W-:Y:S01]  /*31c0*/  IMAD R26, R24, c[0x0][0x26c], R4 ;  /* 0x00009b00181a7a24 */ /* 0x000fe200078e0204 */
[----:B------:R-:W-:Y:S02]  /*31d0*/  SHF.R.S32.HI R4, RZ, 0x1f, R3 ;  /* 0x0000001fff047819 */ /* 0x000fe40000011403 */
[----:B------:R-:W-:Y:S02]  /*31e0*/  SHF.R.S32.HI R6, RZ, 0x1f, R5 ;  /* 0x0000001fff067819 */ /* 0x000fe40000011405 */
[----:B------:R-:W-:Y:S02]  /*31f0*/  LEA.HI R8, R4, R3, RZ, 0x6 ;  /* 0x0000000304087211 */ /* 0x000fe400078f30ff */
[----:B------:R-:W-:Y:S02]  /*3200*/  LEA.HI R9, R6, R5, RZ, 0x6 ;  /* 0x0000000506097211 */ /* 0x000fe400078f30ff */
[----:B------:R-:W-:-:S02]  /*3210*/  LEA.HI R4, R4, R3, RZ, 0x3 ;  /* 0x0000000304047211 */ /* 0x000fc400078f18ff */
[----:B------:R-:W-:Y:S02]  /*3220*/  LEA.HI R3, R6, R5, RZ, 0x3 ;  /* 0x0000000506037211 */ /* 0x000fe400078f18ff */
[----:B------:R-:W-:Y:S02]  /*3230*/  SHF.R.S32.HI R5, RZ, 0x6, R9 ;  /* 0x00000006ff057819 */ /* 0x000fe40000011409 */
[----:B------:R-:W-:Y:S02]  /*3240*/  SHF.R.S32.HI R6, RZ, 0x6, R8 ;  /* 0x00000006ff067819 */ /* 0x000fe40000011408 */
[--C-:B------:R-:W-:Y:S01]  /*3250*/  LOP3.LUT R9, R223, 0x38, R4.reuse, 0xf8, !PT ;  /* 0x00000038df097812 */ /* 0x100fe200078ef804 */
[--C-:B------:R-:W-:Y:S01]  /*3260*/  IMAD R13, R5, 0xc00, R7.reuse ;  /* 0x00000c00050d7824 */ /* 0x100fe200078e0207 */
[----:B------:R-:W-:Y:S01]  /*3270*/  LOP3.LUT R8, R222, 0x38, R4, 0xf8, !PT ;  /* 0x00000038de087812 */ /* 0x000fe200078ef804 */
[C---:B------:R-:W-:Y:S01]  /*3280*/  IMAD R25, R6.reuse, 0xc00, R7 ;  /* 0x00000c0006197824 */ /* 0x040fe200078e0207 */
[--C-:B------:R-:W-:Y:S01]  /*3290*/  LOP3.LUT R20, R223, 0x38, R3.reuse, 0xf8, !PT ;  /* 0x00000038df147812 */ /* 0x100fe200078ef803 */
[--C-:B------:R-:W-:Y:S01]  /*32a0*/  IMAD R24, R6, 0xc00, R12.reuse ;  /* 0x00000c0006187824 */ /* 0x100fe200078e020c */
[----:B------:R-:W-:Y:S01]  /*32b0*/  LOP3.LUT R23, R222, 0x38, R3, 0xf8, !PT ;  /* 0x00000038de177812 */ /* 0x000fe200078ef803 */
[----:B------:R-:W-:Y:S01]  /*32c0*/  IMAD R6, R5, 0xc00, R12 ;  /* 0x00000c0005067824 */ /* 0x000fe200078e020c */
[----:B------:R-:W-:-:S02]  /*32d0*/  LOP3.LUT R21, R9, R31, RZ, 0x3c, !PT ;  /* 0x0000001f09157212 */ /* 0x000fc400078e3cff */
[-C--:B------:R-:W-:Y:S02]  /*32e0*/  LOP3.LUT R9, R8, R30.reuse, RZ, 0x3c, !PT ;  /* 0x0000001e08097212 */ /* 0x080fe400078e3cff */
[----:B------:R-:W-:Y:S02]  /*32f0*/  LOP3.LUT R8, R20, R31, RZ, 0x3c, !PT ;  /* 0x0000001f14087212 */ /* 0x000fe400078e3cff */
[----:B------:R-:W-:Y:S02]  /*3300*/  LOP3.LUT R5, R23, R30, RZ, 0x3c, !PT ;  /* 0x0000001e17057212 */ /* 0x000fe400078e3cff */
[----:B------:R-:W-:Y:S01]  /*3310*/  SHF.R.S32.HI R73, RZ, 0x3, R4 ;  /* 0x00000003ff497819 */ /* 0x000fe20000011404 */
[----:B------:R-:W-:Y:S01]  /*3320*/  IMAD.IADD R20, R13, 0x1, R8 ;  /* 0x000000010d147824 */ /* 0x000fe200078e0208 */
[----:B------:R-:W-:Y:S02]  /*3330*/  IADD3 R13, R6, R5, RZ ;  /* 0x00000005060d7210 */ /* 0x000fe40007ffe0ff */
[----:B------:R-:W-:-:S02]  /*3340*/  LOP3.LUT R86, R4, 0xfffffff8, RZ, 0xc0, !PT ;  /* 0xfffffff804567812 */ /* 0x000fc400078ec0ff */
[----:B------:R-:W-:Y:S01]  /*3350*/  SHF.R.S32.HI R6, RZ, 0x1f, R130 ;  /* 0x0000001fff067819 */ /* 0x000fe20000011482 */
[----:B------:R-:W-:Y:S01]  /*3360*/  IMAD.SHL.U32 R120, R13, 0x2, RZ ;  /* 0x000000020d787824 */ /* 0x000fe200078e00ff */
[----:B------:R-:W-:Y:S01]  /*3370*/  IADD3 R23, R25, R21, RZ ;  /* 0x0000001519177210 */ /* 0x000fe20007ffe0ff */
[----:B------:R-:W-:Y:S01]  /*3380*/  IMAD.IADD R21, R24, 0x1, R9 ;  /* 0x0000000118157824 */ /* 0x000fe200078e0209 */
[----:B------:R-:W-:Y:S01]  /*3390*/  SHF.R.S32.HI R72, RZ, 0x3, R3 ;  /* 0x00000003ff487819 */ /* 0x000fe20000011403 */
[C---:B------:R-:W-:Y:S01]  /*33a0*/  IMAD R9, R6.reuse, c[0x0][0x280], RZ ;  /* 0x0000a00006097a24 */ /* 0x040fe200078e02ff */
[----:B------:R-:W-:Y:S01]  /*33b0*/  LOP3.LUT R85, R3, 0xfffffff8, RZ, 0xc0, !PT ;  /* 0xfffffff803557812 */ /* 0x000fe200078ec0ff */
[----:B------:R-:W-:Y:S01]  /*33c0*/  IMAD R8, R6, c[0x0][0x290], RZ ;  /* 0x0000a40006087a24 */ /* 0x000fe200078e02ff */
[----:B------:R-:W-:Y:S01]  /*33d0*/  MOV R5, c[0x0][0x27c] ;  /* 0x00009f0000057a02 */ /* 0x000fe20000000f00 */
[C---:B------:R-:W-:Y:S01]  /*33e0*/  IMAD R6, R130.reuse, c[0x0][0x284], R9 ;  /* 0x0000a10082067a24 */ /* 0x040fe200078e0209 */
[----:B------:R-:W-:Y:S01]  /*33f0*/  IADD3 R89, R91, R26, RZ ;  /* 0x0000001a5b597210 */ /* 0x000fe20007ffe0ff */
[----:B------:R-:W-:Y:S01]  /*3400*/  IMAD.SHL.U32 R122, R21, 0x2, RZ ;  /* 0x00000002157a7824 */ /* 0x000fe200078e00ff */
[----:B------:R-:W-:Y:S01]  /*3410*/  SHF.L.U32 R75, R5, 0x1, RZ ;  /* 0x00000001054b7819 */ /* 0x000fe200000006ff */
[----:B------:R-:W-:Y:S01]  /*3420*/  IMAD R5, R130, c[0x0][0x294], R8 ;  /* 0x0000a50082057a24 */ /* 0x000fe200078e0208 */
[----:B------:R-:W-:-:S02]  /*3430*/  IADD3 R105, R6, R99, RZ ;  /* 0x0000006306697210 */ /* 0x000fc40007ffe0ff */
[----:B------:R-:W-:Y:S01]  /*3440*/  IADD3 R103, R95, R6, RZ ;  /* 0x000000065f677210 */ /* 0x000fe20007ffe0ff */
[----:B------:R-:W-:Y:S01]  /*3450*/  IMAD.IADD R104, R5, 0x1, R97 ;  /* 0x0000000105687824 */ /* 0x000fe200078e0261 */
[----:B------:R-:W-:Y:S01]  /*3460*/  SHF.R.S32.HI R102, RZ, 0x1f, R86 ;  /* 0x0000001fff667819 */ /* 0x000fe20000011456 */
[----:B------:R-:W-:Y:S01]  /*3470*/  IMAD.IADD R100, R93, 0x1, R5 ;  /* 0x000000015d647824 */ /* 0x000fe200078e0205 */
[----:B------:R-:W-:Y:S02]  /*3480*/  SHF.R.S32.HI R101, RZ, 0x1f, R85 ;  /* 0x0000001fff657819 */ /* 0x000fe40000011455 */
[----:B------:R-:W-:Y:S02]  /*3490*/  SHF.L.U32 R123, R23, 0x1, RZ ;  /* 0x00000001177b7819 */ /* 0x000fe400000006ff */
[----:B------:R-:W-:Y:S02]  /*34a0*/  SHF.L.U32 R121, R20, 0x1, RZ ;  /* 0x0000000114797819 */ /* 0x000fe400000006ff */
[----:B---3--:R-:W-:Y:S01]  /*34b0*/  @P3 SHF.R.S32.HI R4, RZ, 0x1f, R22 ;  /* 0x0000001fff043819 */ /* 0x008fe20000011416 */
[----:B------:R-:W-:-:S02]  /*34c0*/  @!P3 IMAD.MOV.U32 R4, RZ, RZ, R28 ;  /* 0x000000ffff04b224 */ /* 0x000fc400078e001c */
[----:B------:R-:W-:Y:S02]  /*34d0*/  @!P3 IMAD.MOV.U32 R22, RZ, RZ, R29 ;  /* 0x000000ffff16b224 */ /* 0x000fe400078e001d */
[----:B------:R-:W-:Y:S02]  /*34e0*/  IMAD R3, R4, c[0x0][0x2b0], RZ ;  /* 0x0000ac0004037a24 */ /* 0x000fe400078e02ff */
[----:B------:R-:W-:-:S04]  /*34f0*/  IMAD.WIDE.U32 R112, R22, c[0x0][0x2b0], RZ ;  /* 0x0000ac0016707a25 */ /* 0x000fc800078e00ff */
[----:B------:R-:W-:-:S05]  /*3500*/  IMAD R3, R22, c[0x0][0x2b4], R3 ;  /* 0x0000ad0016037a24 */ /* 0x000fca00078e0203 */
[----:B------:R-:W-:Y:S01]  /*3510*/  IADD3 R119, R113, R3, RZ ;  /* 0x0000000371777210 */ /* 0x000fe20007ffe0ff */
[----:B------:R-:W-:Y:S06]  /*3520*/  BAR.SYNC.DEFER_BLOCKING 0x0 ;  /* 0x0000000000007b1d */ /* 0x000fec0000010000 */
.L_x_1755:
[----:B------:R-:W-:Y:S01]  /*3530*/  MOV R83, RZ ;  /* 0x000000ff00537202 */ /* 0x000fe20000000f00 */
[----:B-1----:R-:W-:Y:S01]  /*3540*/  IMAD.MOV.U32 R3, RZ, RZ, c[0x0][0x2b8] ;  /* 0x0000ae00ff037624 */ /* 0x002fe200078e00ff */
[----:B------:R-:W-:Y:S04]  /*3550*/  DEPBAR.LE SB0, 0x0 ;  /* 0x000080000000791a */ /* 0x000fe80000000000 */
[----:B------:R-:W-:Y:S01]  /*3560*/  ISETP.NE.AND P0, PT, R3, 0x1, PT ;  /* 0x000000010300780c */ /* 0x000fe20003f05270 */
[----:B------:R-:W-:Y:S01]  /*3570*/  IMAD R3, R39, 0x30, R0 ;  /* 0x0000003027037824 */ /* 0x000fe200078e0200 */
[----:B------:R-:W-:Y:S01]  /*3580*/  WARPSYNC 0xffffffff ;  /* 0xffffffff00007948 */ /* 0x000fe20003800000 */
[----:B------:R-:W-:Y:S02]  /*3590*/  BSSY B2, `(.L_x_1715) ;  /* 0x0000544000027945 */ /* 0x000fe40003800000 */
[----:B------:R-:W-:Y:S04]  /*35a0*/  IMAD.IADD R5, R126, 0x1, R3 ;  /* 0x000000017e057824 */ /* 0x000fe800078e0203 */
[--C-:B----4-:R-:W-:Y:S04]  /*35b0*/  IMAD.MOV.U32 R4, RZ, RZ, R5.reuse ;  /* 0x000000ffff047224 */ /* 0x110fe800078e0005 */
[----:B--23--:R-:W-:Y:S05]  /*35c0*/  @P0 IMAD.HI.U32 R6, R5, c[0x0][0x2bc], RZ ;  /* 0x0000af0005060a27 */ /* 0x00cfea00078e00ff */
[----:B------:R-:W-:Y:S02]  /*35d0*/  @P0 SHF.R.U32.HI R4, RZ, c[0x0][0x2c0], R6 ;  /* 0x0000b000ff040a19 */ /* 0x000fe40000011606 */
[----:B------:R-:W-:Y:S04]  /*35e0*/  ISETP.GE.AND P0, PT, R3, R2, PT ;  /* 0x000000020300720c */ /* 0x000fe80003f06270 */
[----:B------:R-:W-:Y:S11]  /*35f0*/  ISETP.GT.OR P0, PT, R0, 0x2f, P0 ;  /* 0x0000002f0000780c */ /* 0x000ff60000704670 */
[----:B------:R-:W-:Y:S02]  /*3600*/  @!UPT UIADD3 URZ, URZ, URZ, URZ ;  /* 0x0000003f3f3ff290 */ /* 0x000fe4000fffe03f */
[C---:B------:R-:W-:Y:S04]  /*3610*/  @!P0 IADD3 R3, P3, R4.reuse, R112, RZ ;  /* 0x0000007004038210 */ /* 0x040fe80007f7e0ff */
[----:B------:R-:W-:Y:S02]  /*3620*/  @!P0 LEA.HI.X.SX32 R6, R4, R119, 0x1, P3 ;  /* 0x0000007704068211 */ /* 0x000fe400018f0eff */
[C---:B------:R-:W-:Y:S04]  /*3630*/  @!P0 LEA R8, P3, R3.reuse, c[0x0][0x2a0], 0x2 ;  /* 0x0000a80003088a11 */ /* 0x040fe800078610ff */
[----:B------:R-:W-:Y:S01]  /*3640*/  @!P0 LEA.HI.X R9, R3, c[0x0][0x2a4], R6, 0x2, P3 ;  /* 0x0000a90003098a11 */ /* 0x000fe200018f1406 */
[----:B------:R-:W-:Y:S04]  /*3650*/  IMAD.MOV R3, RZ, RZ, -R4 ;  /* 0x000000ffff037224 */ /* 0x000fe800078e0a04 */
[----:B------:R-:W-:Y:S01]  /*3660*/  IMAD R84, R3, c[0x0][0x2b8], R5 ;  /* 0x0000ae0003547a24 */ /* 0x000fe200078e0205 */
[----:B------:R-:W2:Y:S03]  /*3670*/  @!P0 LDG.E R83, [R8.64] ;  /* 0x0000000608538981 */ /* 0x000ea6000c1e1900 */
[C---:B------:R-:W-:Y:S01]  /*3680*/  IMAD.WIDE.U32 R4, R84.reuse, c[0x0][0x1e0], RZ ;  /* 0x0000780054047a25 */ /* 0x040fe200078e00ff */
[----:B------:R-:W-:Y:S01]  /*3690*/  SHF.R.S32.HI R87, RZ, 0x1f, R84 ;  /* 0x0000001fff577819 */ /* 0x000fe20000011454 */
[----:B------:R-:W-:Y:S04]  /*36a0*/  BAR.SYNC.DEFER_BLOCKING 0x0 ;  /* 0x0000000000007b1d */ /* 0x000fe80000010000 */
[----:B------:R-:W-:Y:S04]  /*36b0*/  IMAD R3, R87, c[0x0][0x1e0], RZ ;  /* 0x0000780057037a24 */ /* 0x000fe800078e02ff */
        /* <DEDUP_REMOVED lines=8> */
[C---:B------:R-:W-:Y:S02]  /*3740*/  LEA R81, P0, R3.reuse, c[0x0][0x1c8], 0x1 ;  /* 0x0000720003517a11 */ /* 0x040fe400078008ff */
[----:B------:R-:W-:Y:S02]  /*3750*/  MOV R5, c[0x0][0x27c] ;  /* 0x00009f0000057a02 */ /* 0x000fe40000000f00 */
[----:B------:R-:W-:Y:S02]  /*3760*/  LEA.HI.X R80, R3, c[0x0][0x1cc], R4, 0x1, P0 ;  /* 0x0000730003507a11 */ /* 0x000fe400000f0c04 */
[----:B------:R-:W-:Y:S11]  /*3770*/  ISETP.GE.AND P0, PT, R5, 0x1, PT ;  /* 0x000000010500780c */ /* 0x000ff60003f06270 */
[----:B------:R-:W-:Y:S02]  /*3780*/  @!UPT UIADD3 URZ, URZ, URZ, URZ ;  /* 0x0000003f3f3ff290 */ /* 0x000fe4000fffe03f */
[----:B------:R-:W-:-:S05]  /*3790*/  @!P0 BRA `(.L_x_1716) ;  /* 0x00004eb000008947 */ /* 0x000fca0003800000 */
[-C--:B------:R-:W-:Y:S01]  /*37a0*/  IMAD R5, R152, R39.reuse, RZ ;  /* 0x0000002798057224 */ /* 0x080fe200078e02ff */
[----:B------:R-:W-:Y:S01]  /*37b0*/  ULDC.U8 UR4, c[0x0][0x298] ;  /* 0x0000a60000047ab9 */ /* 0x000fe20000000000 */
[-C--:B------:R-:W-:Y:S01]  /*37c0*/  IMAD R4, R153, R39.reuse, RZ ;  /* 0x0000002799047224 */ /* 0x080fe200078e02ff */
[----:B------:R-:W-:Y:S01]  /*37d0*/  ISETP.NE.AND P0, PT, RZ, UR4, PT ;  /* 0x00000004ff007c0c */ /* 0x000fe2000bf05270 */
[-C--:B------:R-:W-:Y:S01]  /*37e0*/  IMAD.WIDE.U32 R68, R134, R39.reuse, RZ ;  /* 0x0000002786447225 */ /* 0x080fe200078e00ff */
[----:B------:R-:W-:Y:S03]  /*37f0*/  SHF.R.S32.HI R3, RZ, 0x1f, R39 ;  /* 0x0000001fff037819 */ /* 0x000fe60000011427 */
[----:B------:R-:W-:Y:S04]  /*3800*/  IMAD.WIDE.U32 R70, R132, R39, RZ ;  /* 0x0000002784467225 */ /* 0x000fe800078e00ff */
[C---:B------:R-:W-:Y:S02]  /*3810*/  IMAD R5, R3.reuse, R134, R5 ;  /* 0x0000008603057224 */ /* 0x040fe400078e0205 */
[----:B------:R-:W-:Y:S02]  /*3820*/  IMAD R4, R3, R132, R4 ;  /* 0x0000008403047224 */ /* 0x000fe400078e0204 */
[----:B------:R-:W-:Y:S01]  /*3830*/  IMAD R3, R39, -0x30, R2 ;  /* 0xffffffd027037824 */ /* 0x000fe200078e0202 */
[----:B------:R-:W-:Y:S02]  /*3840*/  IADD3 R74, R69, R5, RZ ;  /* 0x00000005454a7210 */ /* 0x000fe40007ffe0ff */
[----:B------:R-:W-:Y:S02]  /*3850*/  IADD3 R76, R71, R4, RZ ;  /* 0x00000004474c7210 */ /* 0x000fe40007ffe0ff */
[----:B------:R-:W-:Y:S01]  /*3860*/  IMNMX R82, R3, 0x30, PT ;  /* 0x0000003003527817 */ /* 0x000fe20003800200 */
        /* <DEDUP_REMOVED lines=11> */
[----:B------:R-:W-:Y:S03]  /*3920*/  CS2R R4, SRZ ;  /* 0x0000000000047805 */ /* 0x000fe6000001ff00 */
        /* <DEDUP_REMOVED lines=33> */
.L_x_1719:
[----:B------:R-:W-:Y:S05]  /*3b40*/  BSYNC B0 ;  /* 0x0000000000007941 */ /* 0x000fea0003800000 */
.L_x_1718:
[----:B-1----:R-:W-:Y:S01]  /*3b50*/  IADD3 R10, R143, 0x20, RZ ;  /* 0x000000208f0a7810 */ /* 0x002fe20007ffe0ff */
[----:B-----5:R-:W-:Y:S01]  /*3b60*/  IMAD.MOV.U32 R9, RZ, RZ, R46 ;  /* 0x000000ffff097224 */ /* 0x020fe200078e002e */
[----:B------:R-:W-:Y:S01]  /*3b70*/  BSSY B0, `(.L_x_1720) ;  /* 0x0000044000007945 */ /* 0x000fe20003800000 */
[----:B------:R-:W-:Y:S01]  /*3b80*/  IMAD.MOV.U32 R6, RZ, RZ, R44 ;  /* 0x000000ffff067224 */ /* 0x000fe200078e002c */
[----:B------:R-:W-:Y:S01]  /*3b90*/  ISETP.GE.AND P5, PT, R10, R82, PT ;  /* 0x000000520a00720c */ /* 0x000fe20003fa6270 */
[----:B------:R-:W-:Y:S01]  /*3ba0*/  IMAD.MOV.U32 R3, RZ, RZ, R45 ;  /* 0x000000ffff037224 */ /* 0x000fe200078e002d */
[----:B------:R-:W-:Y:S01]  /*3bb0*/  CS2R R52, SRZ ;  /* 0x0000000000347805 */ /* 0x000fe2000001ff00 */
        /* <DEDUP_REMOVED lines=8> */
[----:B------:R-:W-:Y:S01]  /*3c40*/  CS2R R50, SRZ ;  /* 0x0000000000327805 */ /* 0x000fe2000001ff00 */
        /* <DEDUP_REMOVED lines=16> */
[----:B------:R-:W-:Y:S01]  /*3d50*/  CS2R R24, SRZ ;  /* 0x0000000000187805 */ /* 0x000fe2000001ff00 */
[----:B------:R-:W-:Y:S01]  /*3d60*/  CS2R R22, SRZ ;  /* 0x0000000000167805 */ /* 0x000fe2000001ff00 */
[----:B------:R-:W-:Y:S01]  /*3d70*/  PRMT R28, R9, 0x5410, R8 ;  /* 0x00005410091c7816 */ /* 0x000fe20000000008 */
[----:B------:R-:W-:Y:S01]  /*3d80*/  CS2R R20, SRZ ;  /* 0x0000000000147805 */ /* 0x000fe2000001ff00 */
[----:B------:R-:W-:Y:S01]  /*3d90*/  PRMT R13, R6, 0x5410, R3 ;  /* 0x00005410060d7816 */ /* 0x000fe20000000003 */
[----:B------:R-:W-:-:S05]  /*3da0*/  @P5 BRA `(.L_x_1721) ;  /* 0x0000020000005947 */ /* 0x000fca0003800000 */
[----:B------:R-:W-:Y:S01]  /*3db0*/  IADD3 R3, P3, P0, R94, R68, R157 ;  /* 0x000000445e037210 */ /* 0x000fe2000787e09d */
[----:B------:R-:W-:Y:S01]  /*3dc0*/  CS2R R48, SRZ ;  /* 0x0000000000307805 */ /* 0x000fe2000001ff00 */
[----:B------:R-:W-:Y:S01]  /*3dd0*/  CS2R R20, SRZ ;  /* 0x0000000000147805 */ /* 0x000fe2000001ff00 */
[----:B------:R-:W-:Y:S01]  /*3de0*/  CS2R R50, SRZ ;  /* 0x0000000000327805 */ /* 0x000fe2000001ff00 */
[----:B------:R-:W-:Y:S01]  /*3df0*/  IADD3.X R8, R103, R74, R137, P3, P0 ;  /* 0x0000004a67087210 */ /* 0x000fe20001fe0489 */
[----:B------:R-:W-:Y:S01]  /*3e00*/  CS2R R22, SRZ ;  /* 0x0000000000167805 */ /* 0x000fe2000001ff00 */
[----:B------:R-:W-:Y:S01]  /*3e10*/  IADD3 R6, P3, P0, R92, R70, R156 ;  /* 0x000000465c067210 */ /* 0x000fe2000787e09c */
[----:B------:R-:W-:Y:S01]  /*3e20*/  CS2R R52, SRZ ;  /* 0x0000000000347805 */ /* 0x000fe2000001ff00 */
[----:B------:R-:W-:Y:S01]  /*3e30*/  CS2R R24, SRZ ;  /* 0x0000000000187805 */ /* 0x000fe2000001ff00 */
[----:B------:R-:W-:Y:S01]  /*3e40*/  CS2R R54, SRZ ;  /* 0x0000000000367805 */ /* 0x000fe2000001ff00 */
[----:B------:R-:W-:Y:S01]  /*3e50*/  IADD3.X R9, R100, R76, R138, P3, P0 ;  /* 0x0000004c64097210 */ /* 0x000fe20001fe048a */
[----:B------:R-:W-:Y:S01]  /*3e60*/  CS2R R26, SRZ ;  /* 0x00000000001a7805 */ /* 0x000fe2000001ff00 */
[C---:B------:R-:W-:Y:S04]  /*3e70*/  LEA R10, P0, R3.reuse, c[0x0][0x270], 0x1 ;  /* 0x00009c00030a7a11 */ /* 0x040fe800078008ff */
[----:B------:R-:W-:Y:S02]  /*3e80*/  LEA.HI.X R11, R3, c[0x0][0x274], R8, 0x1, P0 ;  /* 0x00009d00030b7a11 */ /* 0x000fe400000f0c08 */
[C---:B------:R-:W-:Y:S04]  /*3e90*/  LEA R8, P0, R6.reuse, c[0x0][0x288], 0x1 ;  /* 0x0000a20006087a11 */ /* 0x040fe800078008ff */
[----:B------:R-:W-:Y:S02]  /*3ea0*/  LEA.HI.X R9, R6, c[0x0][0x28c], R9, 0x1, P0 ;  /* 0x0000a30006097a11 */ /* 0x000fe400000f0c09 */
[----:B------:R-:W-:Y:S11]  /*3eb0*/  ISETP.GE.AND P0, PT, R144, c[0x0][0x27c], PT ;  /* 0x00009f0090007a0c */ /* 0x000ff60003f06270 */
[----:B------:R-:W-:Y:S02]  /*3ec0*/  @!UPT UIADD3 URZ, URZ, URZ, URZ ;  /* 0x0000003f3f3ff290 */ /* 0x000fe4000fffe03f */
        /* <DEDUP_REMOVED lines=14> */
.L_x_1721:
[----:B------:R-:W-:Y:S05]  /*3fb0*/  BSYNC B0 ;  /* 0x0000000000007941 */ /* 0x000fea0003800000 */
.L_x_1720:
[----:B-----5:R-:W-:Y:S01]  /*3fc0*/  IMAD.MOV.U32 R6, RZ, RZ, R54 ;  /* 0x000000ffff067224 */ /* 0x020fe200078e0036 */
[----:B------:R2:W3:Y:S01]  /*3fd0*/  SHFL.IDX PT, R64, R80, RZ, 0x181f ;  /* 0x00181fff50407589 */ /* 0x0004e200000e0000 */
[----:B------:R-:W-:Y:S01]  /*3fe0*/  IMAD.MOV.U32 R3, RZ, RZ, R55 ;  /* 0x000000ffff037224 */ /* 0x000fe200078e0037 */
[----:B------:R-:W-:Y:S01]  /*3ff0*/  BSSY B1, `(.L_x_1722) ;  /* 0x0000107000017945 */ /* 0x000fe20003800000 */
[----:B-1----:R-:W-:Y:S01]  /*4000*/  IMAD.MOV.U32 R9, RZ, RZ, R52 ;  /* 0x000000ffff097224 */ /* 0x002fe200078e0034 */
[----:B------:R-:W-:Y:S01]  /*4010*/  PRMT R60, R60, 0x5410, R6 ;  /* 0x000054103c3c7816 */ /* 0x000fe20000000006 */
[----:B------:R-:W-:Y:S01]  /*4020*/  IMAD.MOV.U32 R6, RZ, RZ, R50 ;  /* 0x000000ffff067224 */ /* 0x000fe200078e0032 */
[----:B------:R-:W-:Y:S01]  /*4030*/  PRMT R61, R3, 0x7610, R61 ;  /* 0x00007610033d7816 */ /* 0x000fe2000000003d */
[----:B------:R-:W-:Y:S01]  /*4040*/  IMAD.MOV.U32 R8, RZ, RZ, R53 ;  /* 0x000000ffff087224 */ /* 0x000fe200078e0035 */
[----:B------:R-:W-:Y:S01]  /*4050*/  MOV R3, R51 ;  /* 0x0000003300037202 */ /* 0x000fe20000000f00 */
[----:B------:R2:W1:Y:S01]  /*4060*/  SHFL.IDX PT, R63, R81, RZ, 0x181f ;  /* 0x00181fff513f7589 */ /* 0x00046200000e0000 */
[----:B------:R-:W-:Y:S01]  /*4070*/  PRMT R58, R58, 0x5410, R6 ;  /* 0x000054103a3a7816 */ /* 0x000fe20000000006 */
[----:B------:R-:W-:Y:S01]  /*4080*/  IMAD.MOV.U32 R6, RZ, RZ, R26 ;  /* 0x000000ffff067224 */ /* 0x000fe200078e001a */
[----:B------:R-:W-:Y:S01]  /*4090*/  PRMT R59, R3, 0x5410, R9 ;  /* 0x00005410033b7816 */ /* 0x000fe20000000009 */
[----:B------:R-:W-:Y:S01]  /*40a0*/  IMAD.MOV.U32 R9, RZ, RZ, R48 ;  /* 0x000000ffff097224 */ /* 0x000fe200078e0030 */
[----:B------:R-:W-:Y:S02]  /*40b0*/  MOV R3, R27 ;  /* 0x0000001b00037202 */ /* 0x000fe40000000f00 */
[----:B------:R-:W-:Y:S01]  /*40c0*/  PRMT R60, R8, 0x7610, R60 ;  /* 0x00007610083c7816 */ /* 0x000fe2000000003c */
[----:B------:R-:W-:Y:S01]  /*40d0*/  IMAD.MOV.U32 R8, RZ, RZ, R49 ;  /* 0x000000ffff087224 */ /* 0x000fe200078e0031 */
[----:B------:R-:W-:Y:S01]  /*40e0*/  PRMT R34, R6, 0x5410, R3 ;  /* 0x0000541006227816 */ /* 0x000fe20000000003 */
[----:B------:R-:W-:Y:S01]  /*40f0*/  IMAD.MOV.U32 R6, RZ, RZ, R24 ;  /* 0x000000ffff067224 */ /* 0x000fe200078e0018 */
[----:B------:R-:W-:Y:S01]  /*4100*/  PRMT R57, R9, 0x7610, R57 ;  /* 0x0000761009397816 */ /* 0x000fe20000000039 */
[----:B------:R-:W-:Y:S01]  /*4110*/  IMAD.MOV.U32 R3, RZ, RZ, R25 ;  /* 0x000000ffff037224 */ /* 0x000fe200078e0019 */
[----:B------:R-:W-:Y:S04]  /*4120*/  PRMT R58, R8, 0x7610, R58 ;  /* 0x00007610083a7816 */ /* 0x000fe8000000003a */
[----:B------:R-:W-:Y:S01]  /*4130*/  PRMT R33, R6, 0x5410, R3 ;  /* 0x0000541006217816 */ /* 0x000fe20000000003 */
[----:B------:R-:W-:Y:S05]  /*4140*/  IMAD.MOV.U32 R3, RZ, RZ, R22 ;  /* 0x000000ffff037224 */ /* 0x000fea00078e0016 */
[----:B------:R-:W-:Y:S02]  /*4150*/  PRMT R32, R3, 0x7610, R32 ;  /* 0x0000761003207816 */ /* 0x000fe40000000020 */
[----:B------:R-:W-:Y:S04]  /*4160*/  MOV R3, R23 ;  /* 0x0000001700037202 */ /* 0x000fe80000000f00 */
[----:B------:R-:W-:Y:S01]  /*4170*/  PRMT R32, R32, 0x5410, R3 ;  /* 0x0000541020207816 */ /* 0x000fe20000000003 */
[----:B------:R-:W-:Y:S05]  /*4180*/  IMAD.MOV.U32 R3, RZ, RZ, R20 ;  /* 0x000000ffff037224 */ /* 0x000fea00078e0014 */
[----:B------:R-:W-:Y:S01]  /*4190*/  PRMT R30, R30, 0x5410, R3 ;  /* 0x000054101e1e7816 */ /* 0x000fe20000000003 */
[----:B------:R-:W-:Y:S05]  /*41a0*/  IMAD.MOV.U32 R3, RZ, RZ, R21 ;  /* 0x000000ffff037224 */ /* 0x000fea00078e0015 */
[----:B------:R-:W-:Y:S01]  /*41b0*/  PRMT R31, R31, 0x5410, R3 ;  /* 0x000054101f1f7816 */ /* 0x000fe20000000003 */
[----:B------:R-:W-:-:S05]  /*41c0*/  @P4 BRA `(.L_x_1723) ;  /* 0x00000e9000004947 */ /* 0x000fca0003800000 */
[----:B-123--:R-:W-:Y:S01]  /*41d0*/  ISETP.GE.AND P0, PT, R140, c[0x0][0x1d4], PT ;  /* 0x000075008c007a0c */ /* 0x00efe20003f06270 */
[----:B------:R-:W-:Y:S01]  /*41e0*/  @!UPT UIADD3 URZ, URZ, URZ, URZ ;  /* 0x0000003f3f3ff290 */ /* 0x000fe2000fffe03f */
[----:B------:R-:W-:Y:S11]  /*41f0*/  BSSY B0, `(.L_x_1724) ;  /* 0x0000038000007945 */ /* 0x000ff60003800000 */
[----:B------:R-:W-:-:S05]  /*4200*/  @P0 BRA `(.L_x_1725) ;  /* 0x0000036000000947 */ /* 0x000fca0003800000 */
[----:B------:R-:W-:Y:S01]  /*4210*/  ISETP.GE.AND P0, PT, R144, c[0x0][0x27c], PT ;  /* 0x00009f0090007a0c */ /* 0x000fe20003f06270 */
[----:B------:R-:W1:Y:S11]  /*4220*/  LDS.128 R8, [R203+0xa080] ;  /* 0x00a08000cb087984 */ /* 0x000e760000000c00 */
[----:B------:R-:W-:Y:S01]  /*4230*/  @!UPT UIADD3 URZ, URZ, URZ, URZ ;  /* 0x0000003f3f3ff290 */ /* 0x000fe2000fffe03f */
[--C-:B------:R-:W-:Y:S01]  /*4240*/  @!P0 SHF.R.U64 R4, R4, 0x10, R5.reuse ;  /* 0x0000001004048819 */ /* 0x100fe20000001205 */
[----:B------:R-:W-:Y:S02]  /*4250*/  @!P0 HADD2.F32 R36, -RZ, R36.H0_H0 ;  /* 0x20000024ff248230 */ /* 0x000fe40000004100 */
[----:B------:R-:W-:Y:S02]  /*4260*/  @!P0 HADD2.F32 R6, -RZ, R13.H0_H0 ;  /* 0x2000000dff068230 */ /* 0x000fe40000004100 */
[----:B------:R-:W-:Y:S01]  /*4270*/  @!P0 HADD2.F32 R4, -RZ, R4.H0_H0 ;  /* 0x20000004ff048230 */ /* 0x000fe20000004100 */
[----:B-1----:R-:W-:Y:S05]  /*4280*/  @!P0 MOV R3, R8 ;  /* 0x0000000800038202 */ /* 0x002fea0000000f00 */
[--C-:B------:R-:W-:Y:S02]  /*4290*/  @!P0 HADD2.F32 R35, -RZ, R3.reuse.H1_H1 ;  /* 0x30000003ff238230 */ /* 0x100fe40000004100 */
[----:B------:R-:W-:Y:S03]  /*42a0*/  @!P0 HADD2.F32 R3, -RZ, R3.H0_H0 ;  /* 0x20000003ff038230 */ /* 0x000fe60000004100 */
[----:B------:R-:W-:Y:S04]  /*42b0*/  @!P0 FMUL.FTZ R62, R35, R6 ;  /* 0x00000006233e8220 */ /* 0x000fe80000410000 */
[C---:B------:R-:W-:Y:S02]  /*42c0*/  @!P0 FFMA.FTZ R62, R3.reuse, R36, -R62 ;  /* 0x00000024033e8223 */ /* 0x040fe4000001083e */
[----:B------:R-:W-:Y:S01]  /*42d0*/  @!P0 FMUL.FTZ R3, R3, R6 ;  /* 0x0000000603038220 */ /* 0x000fe20000410000 */
[----:B------:R-:W-:Y:S03]  /*42e0*/  @!P0 SHF.R.U32.HI R6, RZ, 0x10, R5 ;  /* 0x00000010ff068819 */ /* 0x000fe60000011605 */
[----:B------:R-:W-:Y:S01]  /*42f0*/  @!P0 FFMA.FTZ R3, R35, R36, R3 ;  /* 0x0000002423038223 */ /* 0x000fe20000010003 */
[--C-:B------:R-:W-:Y:S01]  /*4300*/  @!P0 SHF.R.U64 R35, R40, 0x10, R41.reuse ;  /* 0x0000001028238819 */ /* 0x100fe20000001229 */
[----:B------:R-:W-:Y:S01]  /*4310*/  @!P0 HADD2.F32 R6, -RZ, R6.H0_H0 ;  /* 0x20000006ff068230 */ /* 0x000fe20000004100 */
[----:B------:R-:W-:Y:S02]  /*4320*/  @!P0 SHF.R.U32.HI R36, RZ, 0x10, R41 ;  /* 0x00000010ff248819 */ /* 0x000fe40000011629 */
[----:B------:R-:W-:Y:S01]  /*4330*/  @!P0 F2FP.PACK_AB R40, R3, R62 ;  /* 0x0000003e0328823e */ /* 0x000fe200000000ff */
[----:B------:R-:W-:Y:S01]  /*4340*/  @!P0 HADD2.F32 R35, -RZ, R35.H0_H0 ;  /* 0x20000023ff238230 */ /* 0x000fe20000004100 */
[----:B------:R-:W-:Y:S02]  /*4350*/  @!P0 MOV R3, R9 ;  /* 0x0000000900038202 */ /* 0x000fe40000000f00 */
[----:B------:R-:W-:Y:S02]  /*4360*/  @!P0 MOV R8, R40 ;  /* 0x0000002800088202 */ /* 0x000fe40000000f00 */
[C---:B------:R-:W-:Y:S01]  /*4370*/  LEA R40, P3, R140.reuse, R63, 0x1 ;  /* 0x0000003f8c287211 */ /* 0x040fe200078608ff */
[--C-:B------:R-:W-:Y:S02]  /*4380*/  @!P0 HADD2.F32 R5, -RZ, R3.reuse.H1_H1 ;  /* 0x30000003ff058230 */ /* 0x100fe40000004100 */
[----:B------:R-:W-:Y:S03]  /*4390*/  @!P0 HADD2.F32 R3, -RZ, R3.H0_H0 ;  /* 0x20000003ff038230 */ /* 0x000fe60000004100 */
[-C--:B------:R-:W-:Y:S04]  /*43a0*/  @!P0 FMUL.FTZ R41, R5, R4.reuse ;  /* 0x0000000405298220 */ /* 0x080fe80000410000 */
[CC--:B------:R-:W-:Y:S02]  /*43b0*/  @!P0 FFMA.FTZ R41, R3.reuse, R35.reuse, -R41 ;  /* 0x0000002303298223 */ /* 0x0c0fe40000010829 */
[----:B------:R-:W-:Y:S01]  /*43c0*/  @!P0 FMUL.FTZ R3, R3, R4 ;  /* 0x0000000403038220 */ /* 0x000fe20000410000 */
[----:B------:R-:W-:Y:S03]  /*43d0*/  @!P0 MOV R4, R10 ;  /* 0x0000000a00048202 */ /* 0x000fe60000000f00 */
[----:B------:R-:W-:Y:S02]  /*43e0*/  @!P0 FFMA.FTZ R3, R5, R35, R3 ;  /* 0x0000002305038223 */ /* 0x000fe40000010003 */
[--C-:B------:R-:W-:Y:S02]  /*43f0*/  @!P0 HADD2.F32 R5, -RZ, R4.reuse.H1_H1 ;  /* 0x30000004ff058230 */ /* 0x100fe40000004100 */
[----:B------:R-:W-:Y:S01]  /*4400*/  @!P0 HADD2.F32 R4, -RZ, R4.H0_H0 ;  /* 0x20000004ff048230 */ /* 0x000fe20000004100 */
[----:B------:R-:W-:Y:S02]  /*4410*/  @!P0 F2FP.PACK_AB R3, R3, R41 ;  /* 0x000000290303823e */ /* 0x000fe400000000ff */
[----:B------:R-:W-:Y:S02]  /*4420*/  LEA.HI.X R41, R140, R64, R141, 0x1, P3 ;  /* 0x000000408c297211 */ /* 0x000fe400018f0c8d */
[----:B------:R-:W-:Y:S01]  /*4430*/  @!P0 MOV R9, R3 ;  /* 0x0000000300098202 */ /* 0x000fe20000000f00 */
[----:B------:R-:W-:Y:S02]  /*4440*/  @!P0 HADD2.F32 R3, -RZ, R13.H1_H1 ;  /* 0x3000000dff038230 */ /* 0x000fe40000004100 */
[----:B------:R-:W-:Y:S03]  /*4450*/  @!P0 HADD2.F32 R13, -RZ, R37.H0_H0 ;  /* 0x20000025ff0d8230 */ /* 0x000fe60000004100 */
[CC--:B------:R-:W-:Y:S02]  /*4460*/  @!P0 FMUL.FTZ R35, R5.reuse, R3.reuse ;  /* 0x0000000305238220 */ /* 0x0c0fe40000410000 */
[C---:B------:R-:W-:Y:S02]  /*4470*/  @!P0 FMUL.FTZ R3, R4.reuse, R3 ;  /* 0x0000000304038220 */ /* 0x040fe40000410000 */
[----:B------:R-:W-:Y:S01]  /*4480*/  @!P0 FFMA.FTZ R62, R4, R13, -R35 ;  /* 0x0000000d043e8223 */ /* 0x000fe20000010823 */
[----:B------:R-:W-:Y:S01]  /*4490*/  @!P0 MOV R4, R11 ;  /* 0x0000000b00048202 */ /* 0x000fe20000000f00 */
[----:B------:R-:W-:Y:S01]  /*44a0*/  @!P0 FFMA.FTZ R3, R5, R13, R3 ;  /* 0x0000000d05038223 */ /* 0x000fe20000010003 */
[----:B------:R-:W-:Y:S03]  /*44b0*/  @!P0 HADD2.F32 R35, -RZ, R36.H0_H0 ;  /* 0x20000024ff238230 */ /* 0x000fe60000004100 */
[--C-:B------:R-:W-:Y:S02]  /*44c0*/  @!P0 HADD2.F32 R5, -RZ, R4.reuse.H0_H0 ;  /* 0x20000004ff058230 */ /* 0x100fe40000004100 */
[----:B------:R-:W-:Y:S03]  /*44d0*/  @!P0 HADD2.F32 R13, -RZ, R4.H1_H1 ;  /* 0x30000004ff0d8230 */ /* 0x000fe60000004100 */
[-C--:B------:R-:W-:Y:S02]  /*44e0*/  @!P0 FMUL.FTZ R4, R5, R6.reuse ;  /* 0x0000000605048220 */ /* 0x080fe40000410000 */
[C---:B------:R-:W-:Y:S02]  /*44f0*/  @!P0 FMUL.FTZ R36, R13.reuse, R6 ;  /* 0x000000060d248220 */ /* 0x040fe40000410000 */
[-C--:B------:R-:W-:Y:S02]  /*4500*/  @!P0 FFMA.FTZ R4, R13, R35.reuse, R4 ;  /* 0x000000230d048223 */ /* 0x080fe40000010004 */
[----:B------:R-:W-:Y:S01]  /*4510*/  @!P0 FFMA.FTZ R36, R5, R35, -R36 ;  /* 0x0000002305248223 */ /* 0x000fe20000010824 */
[----:B------:R-:W-:Y:S04]  /*4520*/  @!P0 F2FP.PACK_AB R5, R3, R62 ;  /* 0x0000003e0305823e */ /* 0x000fe800000000ff */
[----:B------:R-:W-:Y:S02]  /*4530*/  @!P0 F2FP.PACK_AB R3, R4, R36 ;  /* 0x000000240403823e */ /* 0x000fe400000000ff */
[----:B------:R-:W-:Y:S02]  /*4540*/  @!P0 MOV R10, R5 ;  /* 0x00000005000a8202 */ /* 0x000fe40000000f00 */
[----:B------:R-:W-:Y:S05]  /*4550*/  @!P0 MOV R11, R3 ;  /* 0x00000003000b8202 */ /* 0x000fea0000000f00 */
[----:B------:R1:W-:Y:S02]  /*4560*/  ST.E.128 [R40.64], R8 ;  /* 0x0000000828007985 */ /* 0x0003e4000c101d06 */
.L_x_1725:
[----:B------:R-:W-:Y:S05]  /*4570*/  BSYNC B0 ;  /* 0x0000000000007941 */ /* 0x000fea0003800000 */
.L_x_1724:
[----:B------:R-:W-:Y:S01]  /*4580*/  ISETP.GE.AND P0, PT, R142, c[0x0][0x1d4], PT ;  /* 0x000075008e007a0c */ /* 0x000fe20003f06270 */
[----:B------:R-:W-:Y:S01]  /*4590*/  @!UPT UIADD3 URZ, URZ, URZ, URZ ;  /* 0x0000003f3f3ff290 */ /* 0x000fe2000fffe03f */
[----:B------:R-:W-:Y:S11]  /*45a0*/  BSSY B0, `(.L_x_1726) ;  /* 0x0000038000007945 */ /* 0x000ff60003800000 */
[----:B------:R-:W-:-:S05]  /*45b0*/  @P0 BRA `(.L_x_1727) ;  /* 0x0000036000000947 */ /* 0x000fca0003800000 */
[----:B------:R-:W-:Y:S01]  /*45c0*/  ISETP.GE.AND P0, PT, R148, c[0x0][0x27c], PT ;  /* 0x00009f0094007a0c */ /* 0x000fe20003f06270 */
[----:B-1----:R-:W1:Y:S11]  /*45d0*/  LDS.128 R8, [R203+0xb880] ;  /* 0x00b88000cb087984 */ /* 0x002e760000000c00 */
[----:B------:R-:W-:Y:S01]  /*45e0*/  @!UPT UIADD3 URZ, URZ, URZ, URZ ;  /* 0x0000003f3f3ff290 */ /* 0x000fe2000fffe03f */
[----:B------:R-:W-:Y:S01]  /*45f0*/  @!P0 SHF.R.U32.HI R35, RZ, 0x10, R43 ;  /* 0x00000010ff238819 */ /* 0x000fe2000001162b */
[----:B------:R-:W-:Y:S02]  /*4600*/  @!P0 HADD2.F32 R6, -RZ, R37.H1_H1 ;  /* 0x30000025ff068230 */ /* 0x000fe40000004100 */
[----:B------:R-:W-:Y:S01]  /*4610*/  @!P0 HADD2.F32 R4, -RZ, R28.H0_H0 ;  /* 0x2000001cff048230 */ /* 0x000fe20000004100 */
[----:B-1----:R-:W-:Y:S05]  /*4620*/  @!P0 MOV R3, R8 ;  /* 0x0000000800038202 */ /* 0x002fea0000000f00 */
[--C-:B------:R-:W-:Y:S02]  /*4630*/  @!P0 HADD2.F32 R5, -RZ, R3.reuse.H1_H1 ;  /* 0x30000003ff058230 */ /* 0x100fe40000004100 */
[----:B------:R-:W-:Y:S03]  /*4640*/  @!P0 HADD2.F32 R3, -RZ, R3.H0_H0 ;  /* 0x20000003ff038230 */ /* 0x000fe60000004100 */
[----:B------:R-:W-:Y:S04]  /*4650*/  @!P0 FMUL.FTZ R13, R5, R4 ;  /* 0x00000004050d8220 */ /* 0x000fe80000410000 */
[C---:B------:R-:W-:Y:S01]  /*4660*/  @!P0 FFMA.FTZ R36, R3.reuse, R6, -R13 ;  /* 0x0000000603248223 */ /* 0x040fe2000001080d */
[----:B------:R-:W-:Y:S01]  /*4670*/  @!P0 SHF.R.U64 R13, R42, 0x10, R43 ;  /* 0x000000102a0d8819 */ /* 0x000fe2000000122b */
[----:B------:R-:W-:Y:S01]  /*4680*/  @!P0 FMUL.FTZ R3, R3, R4 ;  /* 0x0000000403038220 */ /* 0x000fe20000410000 */
[----:B------:R-:W-:Y:S03]  /*4690*/  @!P0 SHF.R.U64 R4, R14, 0x10, R15 ;  /* 0x000000100e048819 */ /* 0x000fe6000000120f */
[----:B------:R-:W-:Y:S01]  /*46a0*/  @!P0 FFMA.FTZ R3, R5, R6, R3 ;  /* 0x0000000605038223 */ /* 0x000fe20000010003 */
[----:B------:R-:W-:Y:S01]  /*46b0*/  @!P0 SHF.R.U32.HI R6, RZ, 0x10, R15 ;  /* 0x00000010ff068819 */ /* 0x000fe2000001160f */
[----:B------:R-:W-:Y:S02]  /*46c0*/  @!P0 HADD2.F32 R4, -RZ, R4.H0_H0 ;  /* 0x20000004ff048230 */ /* 0x000fe40000004100 */
[----:B------:R-:W-:Y:S01]  /*46d0*/  @!P0 HADD2.F32 R13, -RZ, R13.H0_H0 ;  /* 0x2000000dff0d8230 */ /* 0x000fe20000004100 */
[----:B------:R-:W-:Y:S01]  /*46e0*/  @!P0 F2FP.PACK_AB R14, R3, R36 ;  /* 0x00000024030e823e */ /* 0x000fe200000000ff */
[----:B------:R-:W-:Y:S01]  /*46f0*/  @!P0 HADD2.F32 R6, -RZ, R6.H0_H0 ;  /* 0x20000006ff068230 */ /* 0x000fe20000004100 */
[----:B------:R-:W-:Y:S02]  /*4700*/  @!P0 MOV R3, R9 ;  /* 0x0000000900038202 */ /* 0x000fe40000000f00 */
[----:B------:R-:W-:Y:S02]  /*4710*/  @!P0 MOV R8, R14 ;  /* 0x0000000e00088202 */ /* 0x000fe40000000f00 */
[C---:B------:R-:W-:Y:S01]  /*4720*/  LEA R36, P3, R206.reuse, R63, 0x1 ;  /* 0x0000003fce247211 */ /* 0x040fe200078608ff */
[--C-:B------:R-:W-:Y:S02]  /*4730*/  @!P0 HADD2.F32 R5, -RZ, R3.reuse.H1_H1 ;  /* 0x30000003ff058230 */ /* 0x100fe40000004100 */
[----:B------:R-:W-:Y:S01]  /*4740*/  @!P0 HADD2.F32 R3, -RZ, R3.H0_H0 ;  /* 0x20000003ff038230 */ /* 0x000fe20000004100 */
[----:B------:R-:W-:Y:S02]  /*4750*/  LEA.HI.X R37, R206, R64, R214, 0x1, P3 ;  /* 0x00000040ce257211 */ /* 0x000fe400018f0cd6 */
[-C--:B------:R-:W-:Y:S04]  /*4760*/  @!P0 FMUL.FTZ R15, R5, R4.reuse ;  /* 0x00000004050f8220 */ /* 0x080fe80000410000 */
[CC--:B------:R-:W-:Y:S02]  /*4770*/  @!P0 FFMA.FTZ R15, R3.reuse, R13.reuse, -R15 ;  /* 0x0000000d030f8223 */ /* 0x0c0fe4000001080f */
[----:B------:R-:W-:Y:S01]  /*4780*/  @!P0 FMUL.FTZ R3, R3, R4 ;  /* 0x0000000403038220 */ /* 0x000fe20000410000 */
[----:B------:R-:W-:Y:S03]  /*4790*/  @!P0 MOV R4, R10 ;  /* 0x0000000a00048202 */ /* 0x000fe60000000f00 */
[----:B------:R-:W-:Y:S01]  /*47a0*/  @!P0 FFMA.FTZ R3, R5, R13, R3 ;  /* 0x0000000d05038223 */ /* 0x000fe20000010003 */
[----:B------:R-:W-:Y:S02]  /*47b0*/  @!P0 HADD2.F32 R13, -RZ, R38.H0_H0 ;  /* 0x20000026ff0d8230 */ /* 0x000fe40000004100 */
[--C-:B------:R-:W-:Y:S02]  /*47c0*/  @!P0 HADD2.F32 R5, -RZ, R4.reuse.H1_H1 ;  /* 0x30000004ff058230 */ /* 0x100fe40000004100 */
[----:B------:R-:W-:Y:S01]  /*47d0*/  @!P0 F2FP.PACK_AB R3, R3, R15 ;  /* 0x0000000f0303823e */ /* 0x000fe200000000ff */
[----:B------:R-:W-:Y:S03]  /*47e0*/  @!P0 HADD2.F32 R4, -RZ, R4.H0_H0 ;  /* 0x20000004ff048230 */ /* 0x000fe60000004100 */
[----:B------:R-:W-:Y:S01]  /*47f0*/  @!P0 MOV R9, R3 ;  /* 0x0000000300098202 */ /* 0x000fe20000000f00 */
[----:B------:R-:W-:Y:S05]  /*4800*/  @!P0 HADD2.F32 R3, -RZ, R28.H1_H1 ;  /* 0x3000001cff038230 */ /* 0x000fea0000004100 */
        /* <DEDUP_REMOVED lines=17> */
.L_x_1727:
[----:B------:R-:W-:Y:S05]  /*4920*/  BSYNC B0 ;  /* 0x0000000000007941 */ /* 0x000fea0003800000 */
.L_x_1726:
        /* <DEDUP_REMOVED lines=8> */
[----:B------:R-:W-:Y:S02]  /*49b0*/  @!P0 HADD2.F32 R4, -RZ, R29.H0_H0 ;  /* 0x2000001dff048230 */ /* 0x000fe40000004100 */
        /* <DEDUP_REMOVED lines=17> */
[----:B------:R-:W-:Y:S03]  /*4ad0*/  @!P0 MOV R8, R15 ;  /* 0x0000000f00088202 */ /* 0x000fe60000000f00 */
[--C-:B------:R-:W-:Y:S02]  /*4ae0*/  @!P0 HADD2.F32 R5, -RZ, R3.reuse.H1_H1 ;  /* 0x30000003ff058230 */ /* 0x100fe40000004100 */
[----:B------:R-:W-:Y:S03]  /*4af0*/  @!P0 HADD2.F32 R3, -RZ, R3.H0_H0 ;  /* 0x20000003ff038230 */ /* 0x000fe60000004100 */
        /* <DEDUP_REMOVED lines=8> */
[----:B------:R-:W-:Y:S01]  /*4b80*/  @!P0 HADD2.F32 R4, -RZ, R4.H0_H0 ;  /* 0x20000004ff048230 */ /* 0x000fe20000004100 */
[C---:B------:R-:W-:Y:S02]  /*4b90*/  LEA R16, P3, R205.reuse, R63, 0x1 ;  /* 0x0000003fcd107211 */ /* 0x040fe400078608ff */
[----:B------:R-:W-:Y:S01]  /*4ba0*/  @!P0 MOV R9, R3 ;  /* 0x0000000300098202 */ /* 0x000fe20000000f00 */
[----:B------:R-:W-:Y:S01]  /*4bb0*/  @!P0 HADD2.F32 R3, -RZ, R29.H1_H1 ;  /* 0x3000001dff038230 */ /* 0x000fe20000004100 */
[----:B------:R-:W-:Y:S04]  /*4bc0*/  LEA.HI.X R17, R205, R64, R216, 0x1, P3 ;  /* 0x00000040cd117211 */ /* 0x000fe800018f0cd8 */
[CC--:B------:R-:W-:Y:S02]  /*4bd0*/  @!P0 FMUL.FTZ R15, R5.reuse, R3.reuse ;  /* 0x00000003050f8220 */ /* 0x0c0fe40000410000 */
[C---:B------:R-:W-:Y:S02]  /*4be0*/  @!P0 FMUL.FTZ R3, R4.reuse, R3 ;  /* 0x0000000304038220 */ /* 0x040fe40000410000 */
[----:B------:R-:W-:Y:S01]  /*4bf0*/  @!P0 FFMA.FTZ R28, R4, R13, -R15 ;  /* 0x0000000d041c8223 */ /* 0x000fe2000001080f */
[----:B------:R-:W-:Y:S01]  /*4c00*/  @!P0 MOV R4, R11 ;  /* 0x0000000b00048202 */ /* 0x000fe20000000f00 */
[----:B------:R-:W-:Y:S04]  /*4c10*/  @!P0 FFMA.FTZ R3, R5, R13, R3 ;  /* 0x0000000d05038223 */ /* 0x000fe80000010003 */
        /* <DEDUP_REMOVED lines=11> */
.L_x_1729:
[----:B------:R-:W-:Y:S05]  /*4cd0*/  BSYNC B0 ;  /* 0x0000000000007941 */ /* 0x000fea0003800000 */
.L_x_1728:
[----:B------:R-:W-:Y:S11]  /*4ce0*/  ISETP.GE.AND P0, PT, R204, c[0x0][0x1d4], PT ;  /* 0x00007500cc007a0c */ /* 0x000ff60003f06270 */
[----:B------:R-:W-:Y:S02]  /*4cf0*/  @!UPT UIADD3 URZ, URZ, URZ, URZ ;  /* 0x0000003f3f3ff290 */ /* 0x000fe4000fffe03f */
[----:B------:R-:W-:-:S05]  /*4d00*/  @P0 BRA `(.L_x_1723) ;  /* 0x0000035000000947 */ /* 0x000fca0003800000 */
[----:B------:R-:W-:Y:S01]  /*4d10*/  ISETP.GE.AND P0, PT, R147, c[0x0][0x27c], PT ;  /* 0x00009f0093007a0c */ /* 0x000fe20003f06270 */
[----:B-1----:R-:W1:Y:S01]  /*4d20*/  LDS.128 R8, [R203+0xe880] ;  /* 0x00e88000cb087984 */ /* 0x002e620000000c00 */
[C---:B------:R-:W-:Y:S04]  /*4d30*/  LEA R16, P3, R204.reuse, R63, 0x1 ;  /* 0x0000003fcc107211 */ /* 0x040fe800078608ff */
[----:B------:R-:W-:Y:S07]  /*4d40*/  LEA.HI.X R17, R204, R64, R215, 0x1, P3 ;  /* 0x00000040cc117211 */ /* 0x000fee00018f0cd7 */
[----:B------:R-:W-:Y:S02]  /*4d50*/  @!P0 HADD2.F32 R4, -RZ, R30.H0_H0 ;  /* 0x2000001eff048230 */ /* 0x000fe40000004100 */
[----:B------:R-:W-:Y:S01]  /*4d60*/  @!P0 HADD2.F32 R6, -RZ, R56.H1_H1 ;  /* 0x30000038ff068230 */ /* 0x000fe20000004100 */
[----:B-1----:R-:W-:Y:S05]  /*4d70*/  @!P0 MOV R3, R8 ;  /* 0x0000000800038202 */ /* 0x002fea0000000f00 */
[--C-:B------:R-:W-:Y:S02]  /*4d80*/  @!P0 HADD2.F32 R5, -RZ, R3.reuse.H1_H1 ;  /* 0x30000003ff058230 */ /* 0x100fe40000004100 */
[----:B------:R-:W-:Y:S03]  /*4d90*/  @!P0 HADD2.F32 R3, -RZ, R3.H0_H0 ;  /* 0x20000003ff038230 */ /* 0x000fe60000004100 */
[----:B------:R-:W-:Y:S04]  /*4da0*/  @!P0 FMUL.FTZ R13, R5, R4 ;  /* 0x00000004050d8220 */ /* 0x000fe80000410000 */
[C---:B------:R-:W-:Y:S02]  /*4db0*/  @!P0 FFMA.FTZ R13, R3.reuse, R6, -R13 ;  /* 0x00000006030d8223 */ /* 0x040fe4000001080d */
[----:B------:R-:W-:Y:S01]  /*4dc0*/  @!P0 FMUL.FTZ R3, R3, R4 ;  /* 0x0000000403038220 */ /* 0x000fe20000410000 */
[----:B------:R-:W-:Y:S03]  /*4dd0*/  @!P0 SHF.R.U64 R4, R18, 0x10, R19 ;  /* 0x0000001012048819 */ /* 0x000fe60000001213 */
[----:B------:R-:W-:Y:S01]  /*4de0*/  @!P0 FFMA.FTZ R3, R5, R6, R3 ;  /* 0x0000000605038223 */ /* 0x000fe20000010003 */
[----:B------:R-:W-:Y:S01]  /*4df0*/  @!P0 SHF.R.U32.HI R6, RZ, 0x10, R19 ;  /* 0x00000010ff068819 */ /* 0x000fe20000011613 */
[----:B------:R-:W-:Y:S03]  /*4e00*/  @!P0 HADD2.F32 R4, -RZ, R4.H0_H0 ;  /* 0x20000004ff048230 */ /* 0x000fe60000004100 */
[----:B------:R-:W-:Y:S01]  /*4e10*/  @!P0 F2FP.PACK_AB R15, R3, R13 ;  /* 0x0000000d030f823e */ /* 0x000fe200000000ff */
[----:B------:R-:W-:Y:S01]  /*4e20*/  @!P0 HADD2.F32 R6, -RZ, R6.H0_H0 ;  /* 0x20000006ff068230 */ /* 0x000fe20000004100 */
[----:B------:R-:W-:Y:S02]  /*4e30*/  @!P0 MOV R3, R9 ;  /* 0x0000000900038202 */ /* 0x000fe40000000f00 */
[--C-:B------:R-:W-:Y:S02]  /*4e40*/  @!P0 SHF.R.U64 R13, R46, 0x10, R47.reuse ;  /* 0x000000102e0d8819 */ /* 0x100fe4000000122f */
[----:B------:R-:W-:Y:S01]  /*4e50*/  @!P0 MOV R8, R15 ;  /* 0x0000000f00088202 */ /* 0x000fe20000000f00 */
[----:B------:R-:W-:Y:S02]  /*4e60*/  @!P0 HADD2.F32 R5, -RZ, R3.H1_H1 ;  /* 0x30000003ff058230 */ /* 0x000fe40000004100 */
[----:B------:R-:W-:Y:S02]  /*4e70*/  @!P0 HADD2.F32 R13, -RZ, R13.H0_H0 ;  /* 0x2000000dff0d8230 */ /* 0x000fe40000004100 */
[----:B------:R-:W-:Y:S01]  /*4e80*/  @!P0 HADD2.F32 R3, -RZ, R3.H0_H0 ;  /* 0x20000003ff038230 */ /* 0x000fe20000004100 */
[-C--:B------:R-:W-:Y:S04]  /*4e90*/  @!P0 FMUL.FTZ R14, R5, R4.reuse ;  /* 0x00000004050e8220 */ /* 0x080fe80000410000 */
[CC--:B------:R-:W-:Y:S01]  /*4ea0*/  @!P0 FFMA.FTZ R18, R3.reuse, R13.reuse, -R14 ;  /* 0x0000000d03128223 */ /* 0x0c0fe2000001080e */
[----:B------:R-:W-:Y:S01]  /*4eb0*/  @!P0 SHF.R.U32.HI R14, RZ, 0x10, R47 ;  /* 0x00000010ff0e8819 */ /* 0x000fe2000001162f */
[----:B------:R-:W-:Y:S01]  /*4ec0*/  @!P0 FMUL.FTZ R3, R3, R4 ;  /* 0x0000000403038220 */ /* 0x000fe20000410000 */
[----:B------:R-:W-:Y:S03]  /*4ed0*/  @!P0 MOV R4, R10 ;  /* 0x0000000a00048202 */ /* 0x000fe60000000f00 */
[----:B------:R-:W-:Y:S01]  /*4ee0*/  @!P0 FFMA.FTZ R3, R5, R13, R3 ;  /* 0x0000000d05038223 */ /* 0x000fe20000010003 */
[----:B------:R-:W-:Y:S02]  /*4ef0*/  @!P0 HADD2.F32 R13, -RZ, R57.H1_H1 ;  /* 0x30000039ff0d8230 */ /* 0x000fe40000004100 */
[--C-:B------:R-:W-:Y:S02]  /*4f00*/  @!P0 HADD2.F32 R5, -RZ, R4.reuse.H1_H1 ;  /* 0x30000004ff058230 */ /* 0x100fe40000004100 */
[----:B------:R-:W-:Y:S01]  /*4f10*/  @!P0 F2FP.PACK_AB R3, R3, R18 ;  /* 0x000000120303823e */ /* 0x000fe200000000ff */
[----:B------:R-:W-:Y:S02]  /*4f20*/  @!P0 HADD2.F32 R4, -RZ, R4.H0_H0 ;  /* 0x20000004ff048230 */ /* 0x000fe40000004100 */
[----:B------:R-:W-:Y:S01]  /*4f30*/  @!P0 HADD2.F32 R14, -RZ, R14.H0_H0 ;  /* 0x2000000eff0e8230 */ /* 0x000fe20000004100 */
[----:B------:R-:W-:Y:S01]  /*4f40*/  @!P0 MOV R9, R3 ;  /* 0x0000000300098202 */ /* 0x000fe20000000f00 */
[----:B------:R-:W-:Y:S05]  /*4f50*/  @!P0 HADD2.F32 R3, -RZ, R31.H0_H0 ;  /* 0x2000001fff038230 */ /* 0x000fea0000004100 */
        /* <DEDUP_REMOVED lines=16> */
.L_x_1723:
[----:B-123--:R-:W-:Y:S05]  /*5060*/  BSYNC B1 ;  /* 0x0000000000017941 */ /* 0x00efea0003800000 */
.L_x_1722:
[----:B------:R1:W2:Y:S04]  /*5070*/  SHFL.IDX PT, R35, R80, 0x1, 0x181f ;  /* 0x00381f0050237f89 */ /* 0x0002a800000e0000 */
[----:B------:R1:W3:Y:S01]  /*5080*/  SHFL.IDX PT, R29, R81, 0x1, 0x181f ;  /* 0x00381f00511d7f89 */ /* 0x0002e200000e0000 */
[----:B------:R-:W-:-:S05]  /*5090*/  @P5 BRA `(.L_x_1730) ;  /* 0x0000393000005947 */ /* 0x000fca0003800000 */
[----:B------:R-:W-:Y:S01]  /*50a0*/  ISETP.GE.AND P0, PT, R140, c[0x0][0x1d4], PT ;  /* 0x000075008c007a0c */ /* 0x000fe20003f06270 */
[----:B------:R-:W-:Y:S01]  /*50b0*/  @!UPT UIADD3 URZ, URZ, URZ, URZ ;  /* 0x0000003f3f3ff290 */ /* 0x000fe2000fffe03f */
[----:B------:R-:W-:Y:S11]  /*50c0*/  BSSY B0, `(.L_x_1731) ;  /* 0x0000038000007945 */ /* 0x000ff60003800000 */
[----:B------:R-:W-:-:S05]  /*50d0*/  @P0 BRA `(.L_x_1732) ;  /* 0x0000036000000947 */ /* 0x000fca0003800000 */
[----:B------:R-:W-:Y:S01]  /*50e0*/  ISETP.GE.AND P0, PT, R144, c[0x0][0x27c], PT ;  /* 0x00009f0090007a0c */ /* 0x000fe20003f06270 */
[----:B------:R-:W4:Y:S11]  /*50f0*/  LDS.128 R8, [R203+0xb080] ;  /* 0x00b08000cb087984 */ /* 0x000f360000000c00 */
[----:B------:R-:W-:Y:S01]  /*5100*/  @!UPT UIADD3 URZ, URZ, URZ, URZ ;  /* 0x0000003f3f3ff290 */ /* 0x000fe2000fffe03f */
[----:B------:R-:W-:Y:S01]  /*5110*/  @!P0 SHF.R.U32.HI R14, RZ, 0x10, R49 ;  /* 0x00000010ff0e8819 */ /* 0x000fe20000011631 */
[----:B------:R-:W-:Y:S02]  /*5120*/  @!P0 HADD2.F32 R6, -RZ, R57.H0_H0 ;  /* 0x20000039ff068230 */ /* 0x000fe40000004100 */
[----:B------:R-:W-:Y:S02]  /*5130*/  @!P0 HADD2.F32 R4, -RZ, R30.H1_H1 ;  /* 0x3000001eff048230 */ /* 0x000fe40000004100 */
[----:B------:R-:W-:Y:S01]  /*5140*/  @!P0 HADD2.F32 R14, -RZ, R14.H0_H0 ;  /* 0x2000000eff0e8230 */ /* 0x000fe20000004100 */
[----:B----4-:R-:W-:Y:S05]  /*5150*/  @!P0 MOV R3, R8 ;  /* 0x0000000800038202 */ /* 0x010fea0000000f00 */
        /* <DEDUP_REMOVED lines=26> */
[C---:B---3--:R-:W-:Y:S02]  /*5300*/  LEA R16, P3, R140.reuse, R29, 0x1 ;  /* 0x0000001d8c107211 */ /* 0x048fe400078608ff */
[----:B------:R-:W-:Y:S01]  /*5310*/  @!P0 MOV R9, R3 ;  /* 0x0000000300098202 */ /* 0x000fe20000000f00 */
[----:B------:R-:W-:Y:S01]  /*5320*/  @!P0 HADD2.F32 R3, -RZ, R31.H1_H1 ;  /* 0x3000001fff038230 */ /* 0x000fe20000004100 */
[----:B--2---:R-:W-:Y:S04]  /*5330*/  LEA.HI.X R17, R140, R35, R141, 0x1, P3 ;  /* 0x000000238c117211 */ /* 0x004fe800018f0c8d */
        /* <DEDUP_REMOVED lines=16> */
.L_x_1732:
[----:B------:R-:W-:Y:S05]  /*5440*/  BSYNC B0 ;  /* 0x0000000000007941 */ /* 0x000fea0003800000 */
.L_x_1731:
[----:B------:R-:W-:Y:S01]  /*5450*/  ISETP.GE.AND P0, PT, R142, c[0x0][0x1d4], PT ;  /* 0x000075008e007a0c */ /* 0x000fe20003f06270 */
[----:B------:R-:W-:Y:S01]  /*5460*/  @!UPT UIADD3 URZ, URZ, URZ, URZ ;  /* 0x0000003f3f3ff290 */ /* 0x000fe2000fffe03f */
[----:B------:R-:W-:Y:S11]  /*5470*/  BSSY B0, `(.L_x_1733) ;  /* 0x0000037000007945 */ /* 0x000ff60003800000 */
[----:B------:R-:W-:-:S05]  /*5480*/  @P0 BRA `(.L_x_1734) ;  /* 0x0000035000000947 */ /* 0x000fca0003800000 */
[----:B------:R-:W-:Y:S01]  /*5490*/  ISETP.GE.AND P0, PT, R148, c[0x0][0x27c], PT ;  /* 0x00009f0094007a0c */ /* 0x000fe20003f06270 */
[----:B--2---:R-:W2:Y:S01]  /*54a0*/  LDS.128 R16, [R203+0xc880] ;  /* 0x00c88000cb107984 */ /* 0x004ea20000000c00 */
[C---:B---3--:R-:W-:Y:S04]  /*54b0*/  LEA R14, P3, R206.reuse, R29, 0x1 ;  /* 0x0000001dce0e7211 */ /* 0x048fe800078608ff */
[----:B------:R-:W-:Y:S07]  /*54c0*/  LEA.HI.X R15, R206, R35, R214, 0x1, P3 ;  /* 0x00000023ce0f7211 */ /* 0x000fee00018f0cd6 */
[----:B------:R-:W-:Y:S01]  /*54d0*/  @!P0 HADD2.F32 R3, -RZ, R32.H0_H0 ;  /* 0x20000020ff038230 */ /* 0x000fe20000004100 */
[----:B------:R-:W-:Y:S01]  /*54e0*/  @!P0 SHF.R.U64 R6, R22, 0x10, R23 ;  /* 0x0000001016068819 */ /* 0x000fe20000001217 */
[----:B------:R-:W-:Y:S01]  /*54f0*/  @!P0 HADD2.F32 R9, -RZ, R58.H1_H1 ;  /* 0x3000003aff098230 */ /* 0x000fe20000004100 */
[----:B------:R-:W-:Y:S05]  /*5500*/  @!P0 SHF.R.U32.HI R11, RZ, 0x10, R51 ;  /* 0x00000010ff0b8819 */ /* 0x000fea0000011633 */
[----:B------:R-:W-:Y:S01]  /*5510*/  @!P0 HADD2.F32 R11, -RZ, R11.H0_H0 ;  /* 0x2000000bff0b8230 */ /* 0x000fe20000004100 */
[----:B--2---:R-:W-:Y:S02]  /*5520*/  @!P0 MOV R4, R16 ;  /* 0x0000001000048202 */ /* 0x004fe40000000f00 */
[----:B------:R-:W-:Y:S03]  /*5530*/  @!P0 MOV R5, R17 ;  /* 0x0000001100058202 */ /* 0x000fe60000000f00 */
[--C-:B------:R-:W-:Y:S02]  /*5540*/  @!P0 HADD2.F32 R8, -RZ, R4.reuse.H1_H1 ;  /* 0x30000004ff088230 */ /* 0x100fe40000004100 */
[----:B------:R-:W-:Y:S03]  /*5550*/  @!P0 HADD2.F32 R4, -RZ, R4.H0_H0 ;  /* 0x20000004ff048230 */ /* 0x000fe60000004100 */
[-C--:B------:R-:W-:Y:S02]  /*5560*/  @!P0 FMUL.FTZ R10, R8, R3.reuse ;  /* 0x00000003080a8220 */ /* 0x080fe40000410000 */
[C---:B------:R-:W-:Y:S02]  /*5570*/  @!P0 FMUL.FTZ R3, R4.reuse, R3 ;  /* 0x0000000304038220 */ /* 0x040fe40000410000 */
[-C--:B------:R-:W-:Y:S01]  /*5580*/  @!P0 FFMA.FTZ R22, R4, R9.reuse, -R10 ;  /* 0x0000000904168223 */ /* 0x080fe2000001080a */
[----:B------:R-:W-:Y:S01]  /*5590*/  @!P0 HADD2.F32 R4, -RZ, R6.H0_H0 ;  /* 0x20000006ff048230 */ /* 0x000fe20000004100 */
[----:B------:R-:W-:Y:S01]  /*55a0*/  @!P0 FFMA.FTZ R3, R8, R9, R3 ;  /* 0x0000000908038223 */ /* 0x000fe20000010003 */
[----:B------:R-:W-:Y:S01]  /*55b0*/  @!P0 SHF.R.U64 R9, R50, 0x10, R51 ;  /* 0x0000001032098819 */ /* 0x000fe20000001233 */
[--C-:B------:R-:W-:Y:S02]  /*55c0*/  @!P0 HADD2.F32 R8, -RZ, R5.reuse.H1_H1 ;  /* 0x30000005ff088230 */ /* 0x100fe40000004100 */
[----:B------:R-:W-:Y:S02]  /*55d0*/  @!P0 HADD2.F32 R5, -RZ, R5.H0_H0 ;  /* 0x20000005ff058230 */ /* 0x000fe40000004100 */
[----:B------:R-:W-:Y:S01]  /*55e0*/  @!P0 HADD2.F32 R9, -RZ, R9.H0_H0 ;  /* 0x20000009ff098230 */ /* 0x000fe20000004100 */
[CC--:B------:R-:W-:Y:S02]  /*55f0*/  @!P0 FMUL.FTZ R6, R8.reuse, R4.reuse ;  /* 0x0000000408068220 */ /* 0x0c0fe40000410000 */
[C---:B------:R-:W-:Y:S02]  /*5600*/  @!P0 FMUL.FTZ R4, R5.reuse, R4 ;  /* 0x0000000405048220 */ /* 0x040fe40000410000 */
[-C--:B------:R-:W-:Y:S01]  /*5610*/  @!P0 FFMA.FTZ R21, R5, R9.reuse, -R6 ;  /* 0x0000000905158223 */ /* 0x080fe20000010806 */
[----:B------:R-:W-:Y:S01]  /*5620*/  @!P0 MOV R6, R18 ;  /* 0x0000001200068202 */ /* 0x000fe20000000f00 */
[----:B------:R-:W-:Y:S01]  /*5630*/  @!P0 FFMA.FTZ R4, R8, R9, R4 ;  /* 0x0000000908048223 */ /* 0x000fe20000010004 */
[----:B------:R-:W-:Y:S02]  /*5640*/  @!P0 HADD2.F32 R5, -RZ, R32.H1_H1 ;  /* 0x30000020ff058230 */ /* 0x000fe40000004100 */
[----:B------:R-:W-:Y:S02]  /*5650*/  @!P0 HADD2.F32 R9, -RZ, R59.H0_H0 ;  /* 0x2000003bff098230 */ /* 0x000fe40000004100 */
[----:B------:R-:W-:Y:S01]  /*5660*/  @!P0 F2FP.PACK_AB R4, R4, R21 ;  /* 0x000000150404823e */ /* 0x000fe200000000ff */
[--C-:B------:R-:W-:Y:S02]  /*5670*/  @!P0 HADD2.F32 R8, -RZ, R6.reuse.H1_H1 ;  /* 0x30000006ff088230 */ /* 0x100fe40000004100 */
[----:B------:R-:W-:Y:S01]  /*5680*/  @!P0 HADD2.F32 R6, -RZ, R6.H0_H0 ;  /* 0x20000006ff068230 */ /* 0x000fe20000004100 */
[----:B------:R-:W-:Y:S02]  /*5690*/  @!P0 MOV R17, R4 ;  /* 0x0000000400118202 */ /* 0x000fe40000000f00 */
[-C--:B------:R-:W-:Y:S02]  /*56a0*/  @!P0 FMUL.FTZ R10, R8, R5.reuse ;  /* 0x00000005080a8220 */ /* 0x080fe40000410000 */
[C---:B------:R-:W-:Y:S02]  /*56b0*/  @!P0 FMUL.FTZ R5, R6.reuse, R5 ;  /* 0x0000000506058220 */ /* 0x040fe40000410000 */
[----:B------:R-:W-:Y:S01]  /*56c0*/  @!P0 FFMA.FTZ R20, R6, R9, -R10 ;  /* 0x0000000906148223 */ /* 0x000fe2000001080a */
[----:B------:R-:W-:Y:S01]  /*56d0*/  @!P0 MOV R6, R19 ;  /* 0x0000001300068202 */ /* 0x000fe20000000f00 */
[----:B------:R-:W-:Y:S01]  /*56e0*/  @!P0 FFMA.FTZ R5, R8, R9, R5 ;  /* 0x0000000908058223 */ /* 0x000fe20000010005 */
[----:B------:R-:W-:Y:S03]  /*56f0*/  @!P0 SHF.R.U32.HI R8, RZ, 0x10, R23 ;  /* 0x00000010ff088819 */ /* 0x000fe60000011617 */
[----:B------:R-:W-:Y:S01]  /*5700*/  @!P0 HADD2.F32 R10, -RZ, R6.H1_H1 ;  /* 0x30000006ff0a8230 */ /* 0x000fe20000004100 */
[----:B------:R-:W-:Y:S01]  /*5710*/  @!P0 F2FP.PACK_AB R5, R5, R20 ;  /* 0x000000140505823e */ /* 0x000fe200000000ff */
[----:B------:R-:W-:Y:S02]  /*5720*/  @!P0 HADD2.F32 R9, -RZ, R8.H0_H0 ;  /* 0x20000008ff098230 */ /* 0x000fe40000004100 */
[----:B------:R-:W-:Y:S01]  /*5730*/  @!P0 HADD2.F32 R8, -RZ, R6.H0_H0 ;  /* 0x20000006ff088230 */ /* 0x000fe20000004100 */
[----:B------:R-:W-:Y:S02]  /*5740*/  @!P0 MOV R18, R5 ;  /* 0x0000000500128202 */ /* 0x000fe40000000f00 */
[-C--:B------:R-:W-:Y:S02]  /*5750*/  @!P0 FMUL.FTZ R13, R10, R9.reuse ;  /* 0x000000090a0d8220 */ /* 0x080fe40000410000 */
[C---:B------:R-:W-:Y:S02]  /*5760*/  @!P0 FMUL.FTZ R6, R8.reuse, R9 ;  /* 0x0000000908068220 */ /* 0x040fe40000410000 */
[-C--:B------:R-:W-:Y:S01]  /*5770*/  @!P0 FFMA.FTZ R13, R8, R11.reuse, -R13 ;  /* 0x0000000b080d8223 */ /* 0x080fe2000001080d */
[----:B------:R-:W-:Y:S01]  /*5780*/  @!P0 F2FP.PACK_AB R8, R3, R22 ;  /* 0x000000160308823e */ /* 0x000fe200000000ff */
[----:B------:R-:W-:Y:S03]  /*5790*/  @!P0 FFMA.FTZ R6, R10, R11, R6 ;  /* 0x0000000b0a068223 */ /* 0x000fe60000010006 */
[----:B------:R-:W-:Y:S02]  /*57a0*/  @!P0 MOV R16, R8 ;  /* 0x0000000800108202 */ /* 0x000fe40000000f00 */
[----:B------:R-:W-:Y:S04]  /*57b0*/  @!P0 F2FP.PACK_AB R3, R6, R13 ;  /* 0x0000000d0603823e */ /* 0x000fe800000000ff */
[----:B------:R-:W-:Y:S05]  /*57c0*/  @!P0 MOV R19, R3 ;  /* 0x0000000300138202 */ /* 0x000fea0000000f00 */
[----:B------:R2:W-:Y:S02]  /*57d0*/  ST.E.128 [R14.64], R16 ;  /* 0x000000100e007985 */ /* 0x0005e4000c101d06 */
.L_x_1734:
[----:B------:R-:W-:Y:S05]  /*57e0*/  BSYNC B0 ;  /* 0x0000000000007941 */ /* 0x000fea0003800000 */
.L_x_1733:
[----:B------:R-:W-:Y:S01]  /*57f0*/  ISETP.GE.AND P0, PT, R205, c[0x0][0x1d4], PT ;  /* 0x00007500cd007a0c */ /* 0x000fe20003f06270 */
[----:B------:R-:W-:Y:S01]  /*5800*/  @!UPT UIADD3 URZ, URZ, URZ, URZ ;  /* 0x0000003f3f3ff290 */ /* 0x000fe2000fffe03f */
[----:B------:R-:W-:Y:S11]  /*5810*/  BSSY B0, `(.L_x_1735) ;  /* 0x0000038000007945 */ /* 0x000ff60003800000 */
[----:B------:R-:W-:-:S05]  /*5820*/  @P0 BRA `(.L_x_1736) ;  /* 0x0000036000000947 */ /* 0x000fca0003800000 */
[C---:B---3--:R-:W-:Y:S01]  /*5830*/  LEA R22, P0, R205.reuse, R29, 0x1 ;  /* 0x0000001dcd167211 */ /* 0x048fe200078008ff */
[----:B--2---:R-:W2:Y:S03]  /*5840*/  LDS.128 R8, [R203+0xe080] ;  /* 0x00e08000cb087984 */ /* 0x004ea60000000c00 */
[----:B------:R-:W-:Y:S02]  /*5850*/  LEA.HI.X R23, R205, R35, R216, 0x1, P0 ;  /* 0x00000023cd177211 */ /* 0x000fe400000f0cd8 */
[----:B------:R-:W-:Y:S11]  /*5860*/  ISETP.GE.AND P0, PT, R146, c[0x0][0x27c], PT ;  /* 0x00009f0092007a0c */ /* 0x000ff60003f06270 */
[----:B------:R-:W-:Y:S02]  /*5870*/  @!UPT UIADD3 URZ, URZ, URZ, URZ ;  /* 0x0000003f3f3ff290 */ /* 0x000fe4000fffe03f */
[----:B------:R-:W-:Y:S01]  /*5880*/  @!P0 HADD2.F32 R3, -RZ, R33.H0_H0 ;  /* 0x20000021ff038230 */ /* 0x000fe20000004100 */
[----:B------:R-:W-:Y:S01]  /*5890*/  @!P0 SHF.R.U64 R6, R24, 0x10, R25 ;  /* 0x0000001018068819 */ /* 0x000fe20000001219 */
[----:B------:R-:W-:Y:S01]  /*58a0*/  @!P0 HADD2.F32 R14, -RZ, R59.H1_H1 ;  /* 0x3000003bff0e8230 */ /* 0x000fe20000004100 */
[----:B------:R-:W-:Y:S01]  /*58b0*/  @!P0 SHF.R.U64 R17, R52, 0x10, R53 ;  /* 0x0000001034118819 */ /* 0x000fe20000001235 */
[----:B------:R-:W-:Y:S01]  /*58c0*/  @!P0 HADD2.F32 R19, -RZ, R60.H0_H0 ;  /* 0x2000003cff138230 */ /* 0x000fe20000004100 */
[----:B------:R-:W-:Y:S01]  /*58d0*/  @!P0 SHF.R.U32.HI R15, RZ, 0x10, R25 ;  /* 0x00000010ff0f8819 */ /* 0x000fe20000011619 */
[----:B------:R-:W-:Y:S01]  /*58e0*/  @!P0 HADD2.F32 R6, -RZ, R6.H0_H0 ;  /* 0x20000006ff068230 */ /* 0x000fe20000004100 */
[----:B------:R-:W-:Y:S01]  /*58f0*/  @!P0 SHF.R.U32.HI R21, RZ, 0x10, R53 ;  /* 0x00000010ff158819 */ /* 0x000fe20000011635 */
[----:B------:R-:W-:Y:S02]  /*5900*/  @!P0 HADD2.F32 R17, -RZ, R17.H0_H0 ;  /* 0x20000011ff118230 */ /* 0x000fe40000004100 */
[----:B------:R-:W-:Y:S02]  /*5910*/  @!P0 HADD2.F32 R15, -RZ, R15.H0_H0 ;  /* 0x2000000fff0f8230 */ /* 0x000fe40000004100 */
[----:B------:R-:W-:Y:S01]  /*5920*/  @!P0 HADD2.F32 R21, -RZ, R21.H0_H0 ;  /* 0x20000015ff158230 */ /* 0x000fe20000004100 */
[----:B--2---:R-:W-:Y:S02]  /*5930*/  @!P0 MOV R4, R8 ;  /* 0x0000000800048202 */ /* 0x004fe40000000f00 */
        /* <DEDUP_REMOVED lines=37> */
.L_x_1736:
[----:B------:R-:W-:Y:S05]  /*5b90*/  BSYNC B0 ;  /* 0x0000000000007941 */ /* 0x000fea0003800000 */
.L_x_1735:
[----:B------:R-:W-:Y:S11]  /*5ba0*/  ISETP.GE.AND P0, PT, R204, c[0x0][0x1d4], PT ;  /* 0x00007500cc007a0c */ /* 0x000ff60003f06270 */
[----:B------:R-:W-:Y:S02]  /*5bb0*/  @!UPT UIADD3 URZ, URZ, URZ, URZ ;  /* 0x0000003f3f3ff290 */ /* 0x000fe4000fffe03f */
        /* <DEDUP_REMOVED lines=56> */
.L_x_1717:
        /* <DEDUP_REMOVED lines=21> */
[----:B------:R-:W-:Y:S01]  /*6090*/  CS2R R22, SRZ ;  /* 0x0000000000167805 */ /* 0x000fe2000001ff00 */
[----:B------:R-:W-:Y:S01]  /*60a0*/  CS2R R20, SRZ ;  /* 0x0000000000147805 */ /* 0x000fe2000001ff00 */
        /* <DEDUP_REMOVED lines=13> */
.L_x_1738:
[----:B------:R-:W-:Y:S05]  /*6180*/  BSYNC B0 ;  /* 0x0000000000007941 */ /* 0x000fea0003800000 */
.L_x_1737:
[----:B------:R-:W-:Y:S01]  /*6190*/  IADD3 R13, R143, 0x20, RZ ;  /* 0x000000208f0d7810 */ /* 0x000fe20007ffe0ff */
[----:B-----5:R-:W-:Y:S01]  /*61a0*/  IMAD.MOV.U32 R6, RZ, RZ, R54 ;  /* 0x000000ffff067224 */ /* 0x020fe200078e0036 */
[----:B------:R-:W-:Y:S01]  /*61b0*/  BSSY B0, `(.L_x_1739) ;  /* 0x000003b000007945 */ /* 0x000fe20003800000 */
[----:B-1----:R-:W-:Y:S01]  /*61c0*/  IMAD.MOV.U32 R5, RZ, RZ, R55 ;  /* 0x000000ffff057224 */ /* 0x002fe200078e0037 */
[----:B------:R-:W-:Y:S01]  /*61d0*/  ISETP.GE.AND P5, PT, R13, R82, PT ;  /* 0x000000520d00720c */ /* 0x000fe20003fa6270 */
[----:B------:R-:W-:Y:S01]  /*61e0*/  IMAD.MOV.U32 R4, RZ, RZ, R52 ;  /* 0x000000ffff047224 */ /* 0x000fe200078e0034 */
[----:B------:R-:W-:Y:S01]  /*61f0*/  CS2R R64, SRZ ;  /* 0x0000000000407805 */ /* 0x000fe2000001ff00 */
        /* <DEDUP_REMOVED lines=23> */
[----:B------:R-:W-:Y:S01]  /*6370*/  CS2R R34, SRZ ;  /* 0x0000000000227805 */ /* 0x000fe2000001ff00 */
[----:B------:R-:W-:Y:S01]  /*6380*/  CS2R R32, SRZ ;  /* 0x0000000000207805 */ /* 0x000fe2000001ff00 */
[----:B------:R-:W-:Y:S01]  /*6390*/  PRMT R14, R4, 0x7610, R14 ;  /* 0x00007610040e7816 */ /* 0x000fe2000000000e */
[----:B------:R-:W-:Y:S01]  /*63a0*/  CS2R R26, SRZ ;  /* 0x00000000001a7805 */ /* 0x000fe2000001ff00 */
[----:B------:R-:W-:Y:S01]  /*63b0*/  PRMT R15, R3, 0x5410, R6 ;  /* 0x00005410030f7816 */ /* 0x000fe20000000006 */
[----:B------:R-:W-:Y:S01]  /*63c0*/  CS2R R24, SRZ ;  /* 0x0000000000187805 */ /* 0x000fe2000001ff00 */
        /* <DEDUP_REMOVED lines=25> */
.L_x_1740:
[----:B------:R-:W-:Y:S05]  /*6560*/  BSYNC B0 ;  /* 0x0000000000007941 */ /* 0x000fea0003800000 */
.L_x_1739:
[----:B------:R-:W-:Y:S01]  /*6570*/  IADD3 R74, -R75, c[0x0][0x1d4], RZ ;  /* 0x000075004b4a7a10 */ /* 0x000fe20007ffe1ff */
[----:B-1---5:R-:W-:Y:S01]  /*6580*/  IMAD.MOV.U32 R4, RZ, RZ, R64 ;  /* 0x000000ffff047224 */ /* 0x022fe200078e0040 */
[----:B------:R1:W2:Y:S01]  /*6590*/  SHFL.IDX PT, R77, R80, RZ, 0x181f ;  /* 0x00181fff504d7589 */ /* 0x0002a200000e0000 */
[----:B------:R-:W-:Y:S01]  /*65a0*/  IMAD.MOV.U32 R3, RZ, RZ, R65 ;  /* 0x000000ffff037224 */ /* 0x000fe200078e0041 */
[----:B------:R-:W-:Y:S01]  /*65b0*/  BSSY B1, `(.L_x_1741) ;  /* 0x000010e000017945 */ /* 0x000fe20003800000 */
[----:B------:R-:W-:Y:S02]  /*65c0*/  IMAD.MOV.U32 R6, RZ, RZ, R66 ;  /* 0x000000ffff067224 */ /* 0x000fe400078e0042 */
[----:B------:R-:W-:Y:S01]  /*65d0*/  IMAD.MOV.U32 R5, RZ, RZ, R67 ;  /* 0x000000ffff057224 */ /* 0x000fe200078e0043 */
[----:B------:R-:W-:Y:S01]  /*65e0*/  PRMT R70, R4, 0x5410, R3 ;  /* 0x0000541004467816 */ /* 0x000fe20000000003 */
[----:B------:R-:W-:Y:S01]  /*65f0*/  IMAD.MOV.U32 R4, RZ, RZ, R60 ;  /* 0x000000ffff047224 */ /* 0x000fe200078e003c */
[----:B------:R1:W3:Y:S01]  /*6600*/  SHFL.IDX PT, R76, R81, RZ, 0x181f ;  /* 0x00181fff514c7589 */ /* 0x0002e200000e0000 */
[----:B------:R-:W-:Y:S01]  /*6610*/  IMAD.MOV.U32 R3, RZ, RZ, R61 ;  /* 0x000000ffff037224 */ /* 0x000fe200078e003d */
[----:B------:R-:W-:Y:S01]  /*6620*/  PRMT R71, R6, 0x5410, R5 ;  /* 0x0000541006477816 */ /* 0x000fe20000000005 */
[----:B------:R-:W-:Y:S01]  /*6630*/  IMAD.MOV.U32 R5, RZ, RZ, R63 ;  /* 0x000000ffff057224 */ /* 0x000fe200078e003f */
[----:B------:R-:W-:Y:S02]  /*6640*/  MOV R6, R62 ;  /* 0x0000003e00067202 */ /* 0x000fe40000000f00 */
[----:B------:R-:W-:Y:S01]  /*6650*/  PRMT R68, R4, 0x5410, R3 ;  /* 0x0000541004447816 */ /* 0x000fe20000000003 */
[----:B------:R-:W-:Y:S01]  /*6660*/  IMAD.MOV.U32 R4, RZ, RZ, R32 ;  /* 0x000000ffff047224 */ /* 0x000fe200078e0020 */
[----:B------:R-:W-:Y:S02]  /*6670*/  MOV R3, R33 ;  /* 0x0000002100037202 */ /* 0x000fe40000000f00 */
[----:B------:R-:W-:Y:S01]  /*6680*/  PRMT R69, R6, 0x5410, R5 ;  /* 0x0000541006457816 */ /* 0x000fe20000000005 */
[----:B------:R-:W-:Y:S01]  /*6690*/  IMAD.MOV.U32 R5, RZ, RZ, R35 ;  /* 0x000000ffff057224 */ /* 0x000fe200078e0023 */
[----:B------:R-:W-:Y:S01]  /*66a0*/  PRMT R37, R4, 0x5410, R3 ;  /* 0x0000541004257816 */ /* 0x000fe20000000003 */
[----:B------:R-:W-:Y:S01]  /*66b0*/  IMAD.MOV.U32 R4, RZ, RZ, R26 ;  /* 0x000000ffff047224 */ /* 0x000fe200078e001a */
[----:B------:R-:W-:Y:S01]  /*66c0*/  MOV R6, R34 ;  /* 0x0000002200067202 */ /* 0x000fe20000000f00 */
[----:B------:R-:W-:Y:S03]  /*66d0*/  IMAD.MOV.U32 R3, RZ, RZ, R27 ;  /* 0x000000ffff037224 */ /* 0x000fe600078e001b */
[----:B------:R-:W-:Y:S02]  /*66e0*/  PRMT R38, R6, 0x5410, R5 ;  /* 0x0000541006267816 */ /* 0x000fe40000000005 */
[----:B------:R-:W-:Y:S02]  /*66f0*/  PRMT R36, R4, 0x5410, R3 ;  /* 0x0000541004247816 */ /* 0x000fe40000000003 */
[----:B------:R-:W-:Y:S04]  /*6700*/  MOV R3, R24 ;  /* 0x0000001800037202 */ /* 0x000fe80000000f00 */
[----:B------:R-:W-:Y:S01]  /*6710*/  PRMT R31, R3, 0x7610, R31 ;  /* 0x00007610031f7816 */ /* 0x000fe2000000001f */
[----:B------:R-:W-:Y:S05]  /*6720*/  IMAD.MOV.U32 R3, RZ, RZ, R25 ;  /* 0x000000ffff037224 */ /* 0x000fea00078e0019 */
[----:B------:R-:W-:Y:S01]  /*6730*/  PRMT R31, R31, 0x5410, R3 ;  /* 0x000054101f1f7816 */ /* 0x000fe20000000003 */
[----:B------:R-:W-:-:S05]  /*6740*/  @P4 BRA `(.L_x_1742) ;  /* 0x00000f4000004947 */ /* 0x000fca0003800000 */
[----:B-123--:R-:W-:Y:S01]  /*6750*/  ISETP.GE.AND P0, PT, R140, c[0x0][0x1d4], PT ;  /* 0x000075008c007a0c */ /* 0x00efe20003f06270 */
[----:B------:R-:W-:Y:S01]  /*6760*/  BSSY B0, `(.L_x_1743) ;  /* 0x0000079000007945 */ /* 0x000fe20003800000 */
[----:B------:R-:W-:Y:S11]  /*6770*/  SHF.R.U32.HI R159, RZ, 0x3, R223 ;  /* 0x00000003ff9f7819 */ /* 0x000ff600000116df */
[----:B------:R-:W-:-:S05]  /*6780*/  @P0 BRA `(.L_x_1744) ;  /* 0x0000076000000947 */ /* 0x000fca0003800000 */
[----:B------:R-:W-:Y:S01]  /*6790*/  SEL R3, R75, R74, !P1 ;  /* 0x0000004a4b037207 */ /* 0x000fe20004800000 */
[----:B------:R-:W1:Y:S01]  /*67a0*/  LDS.128 R16, [R123+0xa080] ;  /* 0x00a080007b107984 */ /* 0x000e620000000c00 */
[----:B------:R-:W-:Y:S02]  /*67b0*/  ISETP.GE.AND P0, PT, R140, c[0x0][0x27c], PT ;  /* 0x00009f008c007a0c */ /* 0x000fe40003f06270 */
[----:B------:R-:W-:Y:S04]  /*67c0*/  SHF.R.S32.HI R4, RZ, 0x1f, R3 ;  /* 0x0000001fff047819 */ /* 0x000fe80000011403 */
[----:B------:R-:W-:Y:S04]  /*67d0*/  LEA.HI R3, R4, R3, RZ, 0x4 ;  /* 0x0000000304037211 */ /* 0x000fe800078f20ff */
[----:B------:R-:W-:Y:S03]  /*67e0*/  LEA.HI.SX32 R3, R3, R73, 0x1c ;  /* 0x0000004903037211 */ /* 0x000fe600078fe2ff */
[----:B------:R-:W-:Y:S01]  /*67f0*/  @!P0 SHF.R.U32.HI R43, RZ, 0x10, R45 ;  /* 0x00000010ff2b8819 */ /* 0x000fe2000001162d */
[----:B------:R-:W-:Y:S01]  /*6800*/  @!P0 HADD2.F32 R40, -RZ, R14.H1_H1 ;  /* 0x3000000eff288230 */ /* 0x000fe20000004100 */
[----:B------:R-:W-:Y:S01]  /*6810*/  SHF.R.S32.HI R4, RZ, 0x1f, R3 ;  /* 0x0000001fff047819 */ /* 0x000fe20000011403 */
[----:B------:R-:W-:Y:S01]  /*6820*/  @!P0 HADD2.F32 R41, -RZ, R28.H1_H1 ;  /* 0x3000001cff298230 */ /* 0x000fe20000004100 */
[----:B------:R-:W-:Y:S01]  /*6830*/  SHF.L.U32 R78, R3, 0x3, RZ ;  /* 0x00000003034e7819 */ /* 0x000fe200000006ff */
[----:B------:R-:W-:Y:S01]  /*6840*/  @!P0 HADD2.F32 R43, -RZ, R43.H0_H0 ;  /* 0x2000002bff2b8230 */ /* 0x000fe20000004100 */
[----:B------:R-:W-:Y:S02]  /*6850*/  LEA.HI R4, R4, R3, RZ, 0x3 ;  /* 0x0000000304047211 */ /* 0x000fe400078f18ff */
[----:B------:R-:W-:Y:S02]  /*6860*/  @!P0 SHF.R.U64 R8, R8, 0x10, R9 ;  /* 0x0000001008088819 */ /* 0x000fe40000001209 */
[----:B------:R-:W-:Y:S02]  /*6870*/  SHF.R.S32.HI R3, RZ, 0x3, R4 ;  /* 0x00000003ff037819 */ /* 0x000fe40000011404 */
[----:B------:R-:W-:Y:S01]  /*6880*/  LOP3.LUT R4, R223, 0x38, R78, 0xf8, !PT ;  /* 0x00000038df047812 */ /* 0x000fe200078ef84e */
[----:B------:R-:W-:Y:S01]  /*6890*/  @!P0 HADD2.F32 R8, -RZ, R8.H0_H0 ;  /* 0x20000008ff088230 */ /* 0x000fe20000004100 */
[----:B------:R-:W-:Y:S01]  /*68a0*/  @!P0 SHF.R.U64 R44, R44, 0x10, R45 ;  /* 0x000000102c2c8819 */ /* 0x000fe2000000122d */
[----:B------:R-:W-:Y:S01]  /*68b0*/  IMAD R3, R3, 0xc00, R7 ;  /* 0x00000c0003037824 */ /* 0x000fe200078e0207 */
[----:B------:R-:W-:Y:S02]  /*68c0*/  LOP3.LUT R4, R4, R159, RZ, 0x3c, !PT ;  /* 0x0000009f04047212 */ /* 0x000fe400078e3cff */
[----:B------:R-:W-:Y:S03]  /*68d0*/  @!P0 SHF.R.U64 R46, R46, 0x10, R47 ;  /* 0x000000102e2e8819 */ /* 0x000fe6000000122f */
[----:B------:R-:W-:Y:S01]  /*68e0*/  IMAD.IADD R3, R3, 0x1, R4 ;  /* 0x0000000103037824 */ /* 0x000fe200078e0204 */
[----:B------:R-:W-:Y:S01]  /*68f0*/  @!P0 HADD2.F32 R4, -RZ, R14.H0_H0 ;  /* 0x2000000eff048230 */ /* 0x000fe20000004100 */
[----:B------:R-:W-:Y:S01]  /*6900*/  @!P0 SHF.R.U32.HI R14, RZ, 0x10, R9 ;  /* 0x00000010ff0e8819 */ /* 0x000fe20000011609 */
[----:B-1----:R-:W-:Y:S02]  /*6910*/  @!P0 IMAD.MOV.U32 R13, RZ, RZ, R16 ;  /* 0x000000ffff0d8224 */ /* 0x002fe400078e0010 */
[----:B------:R-:W-:Y:S02]  /*6920*/  SHF.L.U32 R3, R3, 0x1, RZ ;  /* 0x0000000103037819 */ /* 0x000fe400000006ff */
[----:B------:R-:W-:Y:S02]  /*6930*/  @!P0 HADD2.F32 R9, -RZ, R14.H0_H0 ;  /* 0x2000000eff098230 */ /* 0x000fe40000004100 */
[----:B------:R-:W-:Y:S01]  /*6940*/  @!P0 HADD2.F32 R5, -RZ, R13.H0_H0 ;  /* 0x2000000dff058230 */ /* 0x000fe20000004100 */
[----:B------:R1:W2:Y:S04]  /*6950*/  LDS.128 R48, [R3+0xa080] ;  /* 0x00a0800003307984 */ /* 0x0002a80000000c00 */
[C---:B-1----:R-:W-:Y:S02]  /*6960*/  @!P0 FMUL.FTZ R3, R5.reuse, R4 ;  /* 0x0000000405038220 */ /* 0x042fe40000410000 */
[----:B--2---:R-:W-:Y:S01]  /*6970*/  @!P0 IMAD.MOV.U32 R42, RZ, RZ, R49 ;  /* 0x000000ffff2a8224 */ /* 0x004fe200078e0031 */
[----:B------:R-:W-:Y:S05]  /*6980*/  @!P0 MOV R56, R48 ;  /* 0x0000003000388202 */ /* 0x000fea0000000f00 */
[--C-:B------:R-:W-:Y:S02]  /*6990*/  @!P0 HADD2.F32 R6, -RZ, R56.reuse.H0_H0 ;  /* 0x20000038ff068230 */ /* 0x100fe40000004100 */
[----:B------:R-:W-:Y:S03]  /*69a0*/  @!P0 HADD2.F32 R14, -RZ, R56.H1_H1 ;  /* 0x30000038ff0e8230 */ /* 0x000fe60000004100 */
[C---:B------:R-:W-:Y:S02]  /*69b0*/  @!P0 FMUL.FTZ R4, R6.reuse, R4 ;  /* 0x0000000406048220 */ /* 0x040fe40000410000 */
[-C--:B------:R-:W-:Y:S01]  /*69c0*/  @!P0 FFMA.FTZ R3, R6, R40.reuse, R3 ;  /* 0x0000002806038223 */ /* 0x080fe20000010003 */
[----:B------:R-:W-:Y:S01]  /*69d0*/  @!P0 MOV R6, R17 ;  /* 0x0000001100068202 */ /* 0x000fe20000000f00 */
[----:B------:R-:W-:Y:S01]  /*69e0*/  @!P0 FFMA.FTZ R79, R5, R40, -R4 ;  /* 0x00000028054f8223 */ /* 0x000fe20000010804 */
[----:B------:R-:W-:Y:S02]  /*69f0*/  @!P0 HADD2.F32 R5, -RZ, R15.H0_H0 ;  /* 0x2000000fff058230 */ /* 0x000fe40000004100 */
[----:B------:R-:W-:Y:S02]  /*6a00*/  @!P0 HADD2.F32 R40, -RZ, R42.H0_H0 ;  /* 0x2000002aff288230 */ /* 0x000fe40000004100 */
[----:B------:R-:W-:Y:S02]  /*6a10*/  @!P0 HADD2.F32 R4, -RZ, R6.H0_H0 ;  /* 0x20000006ff048230 */ /* 0x000fe40000004100 */
[----:B------:R-:W-:Y:S01]  /*6a20*/  @!P0 HADD2.F32 R42, -RZ, R42.H1_H1 ;  /* 0x3000002aff2a8230 */ /* 0x000fe20000004100 */
[-C--:B------:R-:W-:Y:S01]  /*6a30*/  @!P0 FMUL.FTZ R45, R40, R5.reuse ;  /* 0x00000005282d8220 */ /* 0x080fe20000410000 */
[----:B------:R-:W-:Y:S01]  /*6a40*/  @!P0 HADD2.F32 R6, -RZ, R6.H1_H1 ;  /* 0x30000006ff068230 */ /* 0x000fe20000004100 */
[C---:B------:R-:W-:Y:S02]  /*6a50*/  @!P0 FMUL.FTZ R5, R4.reuse, R5 ;  /* 0x0000000504058220 */ /* 0x040fe40000410000 */
[----:B------:R-:W-:Y:S02]  /*6a60*/  @!P0 FFMA.FTZ R45, R4, R41, -R45 ;  /* 0x00000029042d8223 */ /* 0x000fe4000001082d */
[----:B------:R-:W-:Y:S04]  /*6a70*/  @!P0 FMUL.FTZ R4, R42, R9 ;  /* 0x000000092a048220 */ /* 0x000fe80000410000 */
[C---:B------:R-:W-:Y:S02]  /*6a80*/  @!P0 FFMA.FTZ R4, R6.reuse, R43, -R4 ;  /* 0x0000002b06048223 */ /* 0x040fe40000010804 */
[----:B------:R-:W-:Y:S01]  /*6a90*/  @!P0 FMUL.FTZ R6, R6, R9 ;  /* 0x0000000906068220 */ /* 0x000fe20000410000 */
[----:B------:R-:W-:Y:S01]  /*6aa0*/  @!P0 HADD2.F32 R9, -RZ, R44.H0_H0 ;  /* 0x2000002cff098230 */ /* 0x000fe20000004100 */
[----:B------:R-:W-:Y:S01]  /*6ab0*/  @!P0 IMAD.MOV.U32 R44, RZ, RZ, R50 ;  /* 0x000000ffff2c8224 */ /* 0x000fe200078e0032 */
[----:B------:R-:W-:Y:S01]  /*6ac0*/  @!P0 F2FP.PACK_AB R56, R4, R45 ;  /* 0x0000002d0438823e */ /* 0x000fe200000000ff */
[----:B------:R-:W-:Y:S01]  /*6ad0*/  @!P0 HADD2.F32 R4, -RZ, R13.H1_H1 ;  /* 0x3000000dff048230 */ /* 0x000fe20000004100 */
[----:B------:R-:W-:Y:S02]  /*6ae0*/  @!P0 FMUL.FTZ R13, R14, R8 ;  /* 0x000000080e0d8220 */ /* 0x000fe40000410000 */
[----:B------:R-:W-:Y:S02]  /*6af0*/  @!P0 MOV R17, R56 ;  /* 0x0000003800118202 */ /* 0x000fe40000000f00 */
[CC--:B------:R-:W-:Y:S02]  /*6b00*/  @!P0 FFMA.FTZ R13, R4.reuse, R9.reuse, -R13 ;  /* 0x00000009040d8223 */ /* 0x0c0fe4000001080d */
[----:B------:R-:W-:Y:S01]  /*6b10*/  @!P0 FMUL.FTZ R4, R4, R8 ;  /* 0x0000000804048220 */ /* 0x000fe20000410000 */
[----:B------:R-:W-:Y:S01]  /*6b20*/  @!P0 HADD2.F32 R8, -RZ, R15.H1_H1 ;  /* 0x3000000fff088230 */ /* 0x000fe20000004100 */
[----:B------:R-:W-:Y:S01]  /*6b30*/  @!P0 SHF.R.U64 R15, R10, 0x10, R11 ;  /* 0x000000100a0f8819 */ /* 0x000fe2000000120b */
[----:B------:R-:W-:Y:S01]  /*6b40*/  @!P0 HADD2.F32 R10, -RZ, R28.H0_H0 ;  /* 0x2000001cff0a8230 */ /* 0x000fe20000004100 */
[----:B------:R-:W-:Y:S01]  /*6b50*/  @!P0 FFMA.FTZ R4, R14, R9, R4 ;  /* 0x000000090e048223 */ /* 0x000fe20000010004 */
[----:B------:R-:W-:Y:S01]  /*6b60*/  @!P0 F2FP.PACK_AB R45, R13, R79 ;  /* 0x0000004f0d2d823e */ /* 0x000fe200000000ff */
[----:B------:R-:W-:Y:S01]  /*6b70*/  @!P0 FFMA.FTZ R5, R40, R41, R5 ;  /* 0x0000002928058223 */ /* 0x000fe20000010005 */
[----:B------:R-:W-:Y:S01]  /*6b80*/  @!P0 MOV R13, R18 ;  /* 0x00000012000d8202 */ /* 0x000fe20000000f00 */
[----:B------:R-:W-:Y:S01]  /*6b90*/  @!P0 FFMA.FTZ R6, R42, R43, R6 ;  /* 0x0000002b2a068223 */ /* 0x000fe20000010006 */
[----:B------:R-:W-:Y:S01]  /*6ba0*/  @!P0 HADD2.F32 R40, -RZ, R44.H0_H0 ;  /* 0x2000002cff288230 */ /* 0x000fe20000004100 */
[----:B------:R-:W-:Y:S01]  /*6bb0*/  @!P0 IMAD.MOV.U32 R16, RZ, RZ, R45 ;  /* 0x000000ffff108224 */ /* 0x000fe200078e002d */
[----:B------:R-:W-:Y:S01]  /*6bc0*/  @!P0 HADD2.F32 R41, -RZ, R57.H0_H0 ;  /* 0x20000039ff298230 */ /* 0x000fe20000004100 */
[----:B------:R-:W-:Y:S01]  /*6bd0*/  @!P0 SHF.R.U32.HI R14, RZ, 0x10, R11 ;  /* 0x00000010ff0e8819 */ /* 0x000fe2000001160b */
[----:B------:R-:W-:Y:S01]  /*6be0*/  @!P0 HADD2.F32 R9, -RZ, R13.H0_H0 ;  /* 0x2000000dff098230 */ /* 0x000fe20000004100 */
[-C--:B------:R-:W-:Y:S01]  /*6bf0*/  @!P0 FMUL.FTZ R42, R40, R8.reuse ;  /* 0x00000008282a8220 */ /* 0x080fe20000410000 */
[----:B------:R-:W-:Y:S02]  /*6c00*/  @!P0 MOV R11, R19 ;  /* 0x00000013000b8202 */ /* 0x000fe40000000f00 */
[----:B------:R-:W-:Y:S01]  /*6c10*/  @!P0 SHF.R.U32.HI R43, RZ, 0x10, R47 ;  /* 0x00000010ff2b8819 */ /* 0x000fe2000001162f */
[C---:B------:R-:W-:Y:S01]  /*6c20*/  @!P0 FFMA.FTZ R79, R9.reuse, R41, -R42 ;  /* 0x00000029094f8223 */ /* 0x040fe2000001082a */
[----:B------:R-:W-:Y:S01]  /*6c30*/  @!P0 MOV R42, R51 ;  /* 0x00000033002a8202 */ /* 0x000fe20000000f00 */
[----:B------:R-:W-:Y:S01]  /*6c40*/  @!P0 FMUL.FTZ R8, R9, R8 ;  /* 0x0000000809088220 */ /* 0x000fe20000410000 */
[----:B------:R-:W-:Y:S01]  /*6c50*/  @!P0 HADD2.F32 R9, -RZ, R11.H0_H0 ;  /* 0x2000000bff098230 */ /* 0x000fe20000004100 */
[----:B------:R-:W-:Y:S01]  /*6c60*/  @!P0 F2FP.PACK_AB R5, R6, R5 ;  /* 0x000000050605823e */ /* 0x000fe200000000ff */
[----:B------:R-:W-:Y:S01]  /*6c70*/  @!P0 HADD2.F32 R28, -RZ, R14.H0_H0 ;  /* 0x2000000eff1c8230 */ /* 0x000fe20000004100 */
[----:B------:R-:W-:Y:S01]  /*6c80*/  @!P0 FFMA.FTZ R8, R40, R41, R8 ;  /* 0x0000002928088223 */ /* 0x000fe20000010008 */
[--C-:B------:R-:W-:Y:S02]  /*6c90*/  @!P0 HADD2.F32 R40, -RZ, R42.reuse.H0_H0 ;  /* 0x2000002aff288230 */ /* 0x100fe40000004100 */
[----:B------:R-:W-:Y:S01]  /*6ca0*/  @!P0 IMAD.MOV.U32 R49, RZ, RZ, R5 ;  /* 0x000000ffff318224 */ /* 0x000fe200078e0005 */
[----:B------:R-:W-:Y:S02]  /*6cb0*/  @!P0 HADD2.F32 R41, -RZ, R57.H1_H1 ;  /* 0x30000039ff298230 */ /* 0x000fe40000004100 */
[-C--:B------:R-:W-:Y:S01]  /*6cc0*/  @!P0 FMUL.FTZ R45, R40, R10.reuse ;  /* 0x0000000a282d8220 */ /* 0x080fe20000410000 */
[----:B------:R-:W-:Y:S01]  /*6cd0*/  @!P0 HADD2.F32 R42, -RZ, R42.H1_H1 ;  /* 0x3000002aff2a8230 */ /* 0x000fe20000004100 */
[C---:B------:R-:W-:Y:S01]  /*6ce0*/  @!P0 FMUL.FTZ R10, R9.reuse, R10 ;  /* 0x0000000a090a8220 */ /* 0x040fe20000410000 */
[----:B------:R-:W-:Y:S01]  /*6cf0*/  @!P0 HADD2.F32 R43, -RZ, R43.H0_H0 ;  /* 0x2000002bff2b8230 */ /* 0x000fe20000004100 */
[----:B------:R-:W-:Y:S01]  /*6d00*/  @!P0 FFMA.FTZ R45, R9, R41, -R45 ;  /* 0x00000029092d8223 */ /* 0x000fe2000001082d */
[----:B------:R-:W-:Y:S01]  /*6d10*/  @!P0 HADD2.F32 R11, -RZ, R11.H1_H1 ;  /* 0x3000000bff0b8230 */ /* 0x000fe20000004100 */
[-C--:B------:R-:W-:Y:S01]  /*6d20*/  @!P0 FMUL.FTZ R9, R42, R28.reuse ;  /* 0x0000001c2a098220 */ /* 0x080fe20000410000 */
[----:B------:R-:W-:Y:S02]  /*6d30*/  @!P0 HADD2.F32 R14, -RZ, R15.H0_H0 ;  /* 0x2000000fff0e8230 */ /* 0x000fe40000004100 */
[----:B------:R-:W-:Y:S01]  /*6d40*/  @!P0 HADD2.F32 R15, -RZ, R44.H1_H1 ;  /* 0x3000002cff0f8230 */ /* 0x000fe20000004100 */
[C---:B------:R-:W-:Y:S01]  /*6d50*/  @!P0 FFMA.FTZ R44, R11.reuse, R43, -R9 ;  /* 0x0000002b0b2c8223 */ /* 0x040fe20000010809 */
[----:B------:R-:W-:Y:S01]  /*6d60*/  @!P0 HADD2.F32 R9, -RZ, R13.H1_H1 ;  /* 0x3000000dff098230 */ /* 0x000fe20000004100 */
[----:B------:R-:W-:Y:S01]  /*6d70*/  @!P0 FMUL.FTZ R11, R11, R28 ;  /* 0x0000001c0b0b8220 */ /* 0x000fe20000410000 */
[----:B------:R-:W-:Y:S01]  /*6d80*/  @!P0 HADD2.F32 R28, -RZ, R46.H0_H0 ;  /* 0x2000002eff1c8230 */ /* 0x000fe20000004100 */
[----:B------:R-:W-:Y:S01]  /*6d90*/  @!P0 FMUL.FTZ R13, R15, R14 ;  /* 0x0000000e0f0d8220 */ /* 0x000fe20000410000 */
[----:B------:R-:W-:Y:S03]  /*6da0*/  @!P0 F2FP.PACK_AB R44, R44, R45 ;  /* 0x0000002d2c2c823e */ /* 0x000fe600000000ff */
[C---:B------:R-:W-:Y:S01]  /*6db0*/  @!P0 FFMA.FTZ R13, R9.reuse, R28, -R13 ;  /* 0x0000001c090d8223 */ /* 0x040fe2000001080d */
[----:B------:R-:W-:Y:S01]  /*6dc0*/  @!P0 MOV R19, R44 ;  /* 0x0000002c00138202 */ /* 0x000fe20000000f00 */
[----:B------:R-:W-:Y:S03]  /*6dd0*/  @!P0 FMUL.FTZ R9, R9, R14 ;  /* 0x0000000e09098220 */ /* 0x000fe60000410000 */
[----:B------:R-:W-:Y:S01]  /*6de0*/  @!P0 F2FP.PACK_AB R14, R13, R79 ;  /* 0x0000004f0d0e823e */ /* 0x000fe200000000ff */
[----:B------:R-:W-:Y:S01]  /*6df0*/  @!P0 FFMA.FTZ R9, R15, R28, R9 ;  /* 0x0000001c0f098223 */ /* 0x000fe20000010009 */
[----:B------:R-:W-:Y:S01]  /*6e00*/  @!P0 F2FP.PACK_AB R13, R4, R3 ;  /* 0x00000003040d823e */ /* 0x000fe200000000ff */
[----:B------:R-:W-:Y:S02]  /*6e10*/  @!P0 FFMA.FTZ R10, R40, R41, R10 ;  /* 0x00000029280a8223 */ /* 0x000fe4000001000a */
[----:B------:R-:W-:Y:S01]  /*6e20*/  @!P0 FFMA.FTZ R11, R42, R43, R11 ;  /* 0x0000002b2a0b8223 */ /* 0x000fe2000001000b */
[----:B------:R-:W-:Y:S01]  /*6e30*/  @!P0 F2FP.PACK_AB R4, R9, R8 ;  /* 0x000000080904823e */ /* 0x000fe200000000ff */
[----:B------:R-:W-:Y:S01]  /*6e40*/  @!P0 IMAD.MOV.U32 R18, RZ, RZ, R14 ;  /* 0x000000ffff128224 */ /* 0x000fe200078e000e */
[----:B------:R-:W-:Y:S02]  /*6e50*/  @!P0 MOV R48, R13 ;  /* 0x0000000d00308202 */ /* 0x000fe40000000f00 */
[----:B------:R-:W-:Y:S02]  /*6e60*/  @!P0 F2FP.PACK_AB R3, R11, R10 ;  /* 0x0000000a0b03823e */ /* 0x000fe400000000ff */
[----:B------:R-:W-:Y:S02]  /*6e70*/  @!P0 MOV R50, R4 ;  /* 0x0000000400328202 */ /* 0x000fe40000000f00 */
[----:B------:R-:W-:Y:S02]  /*6e80*/  @!P0 MOV R51, R3 ;  /* 0x0000000300338202 */ /* 0x000fe40000000f00 */
[C---:B------:R-:W-:Y:S04]  /*6e90*/  LEA R4, P0, R86.reuse, R76, 0x1 ;  /* 0x0000004c56047211 */ /* 0x040fe800078008ff */
[----:B------:R-:W-:Y:S02]  /*6ea0*/  LEA.HI.X R5, R86, R77, R102, 0x1, P0 ;  /* 0x0000004d56057211 */ /* 0x000fe400000f0c66 */
[C---:B------:R-:W-:Y:S03]  /*6eb0*/  ISETP.GE.AND P0, PT, R78.reuse, c[0x0][0x1d4], PT ;  /* 0x000075004e007a0c */ /* 0x040fe60003f06270 */
[----:B------:R1:W-:Y:S10]  /*6ec0*/  ST.E.128 [R4.64], R16 ;  /* 0x0000001004007985 */ /* 0x0003f4000c101d06 */
[----:B------:R-:W-:Y:S05]  /*6ed0*/  @!P0 IMAD.WIDE R8, R78, 0x2, R76 ;  /* 0x000000024e088825 */ /* 0x000fea00078e024c */
[----:B------:R1:W-:Y:S02]  /*6ee0*/  @!P0 ST.E.128 [R8.64], R48 ;  /* 0x0000003008008985 */ /* 0x0003e4000c101d06 */
.L_x_1744:
[----:B------:R-:W-:Y:S05]  /*6ef0*/  BSYNC B0 ;  /* 0x0000000000007941 */ /* 0x000fea0003800000 */
.L_x_1743:
[----:B------:R-:W-:Y:S11]  /*6f00*/  ISETP.GE.AND P0, PT, R142, c[0x0][0x1d4], PT ;  /* 0x000075008e007a0c */ /* 0x000ff60003f06270 */
[----:B------:R-:W-:Y:S02]  /*6f10*/  @!UPT UIADD3 URZ, URZ, URZ, URZ ;  /* 0x0000003f3f3ff290 */ /* 0x000fe4000fffe03f */
[----:B------:R-:W-:-:S05]  /*6f20*/  @P0 BRA `(.L_x_1742) ;  /* 0x0000076000000947 */ /* 0x000fca0003800000 */
[----:B------:R-:W-:Y:S01]  /*6f30*/  SEL R3, R75, R74, !P2 ;  /* 0x0000004a4b037207 */ /* 0x000fe20005000000 */
[----:B-1----:R-:W1:Y:S01]  /*6f40*/  LDS.128 R16, [R121+0xa080] ;  /* 0x00a0800079107984 */ /* 0x002e620000000c00 */
[----:B------:R-:W-:Y:S02]  /*6f50*/  ISETP.GE.AND P0, PT, R142, c[0x0][0x27c], PT ;  /* 0x00009f008e007a0c */ /* 0x000fe40003f06270 */
[----:B------:R-:W-:Y:S04]  /*6f60*/  SHF.R.S32.HI R4, RZ, 0x1f, R3 ;  /* 0x0000001fff047819 */ /* 0x000fe80000011403 */
[----:B------:R-:W-:Y:S04]  /*6f70*/  LEA.HI R3, R4, R3, RZ, 0x4 ;  /* 0x0000000304037211 */ /* 0x000fe800078f20ff */
[----:B------:R-:W-:Y:S03]  /*6f80*/  LEA.HI.SX32 R3, R3, R72, 0x1c ;  /* 0x0000004803037211 */ /* 0x000fe600078fe2ff */
[----:B------:R-:W-:Y:S01]  /*6f90*/  @!P0 SHF.R.U32.HI R10, RZ, 0x10, R21 ;  /* 0x00000010ff0a8819 */ /* 0x000fe20000011615 */
[--C-:B------:R-:W-:Y:S01]  /*6fa0*/  @!P0 HADD2.F32 R11, -RZ, R58.reuse.H0_H0 ;  /* 0x2000003aff0b8230 */ /* 0x100fe20000004100 */
[----:B------:R-:W-:Y:S01]  /*6fb0*/  SHF.R.S32.HI R4, RZ, 0x1f, R3 ;  /* 0x0000001fff047819 */ /* 0x000fe20000011403 */
[----:B------:R-:W-:Y:S01]  /*6fc0*/  @!P0 HADD2.F32 R14, -RZ, R58.H1_H1 ;  /* 0x3000003aff0e8230 */ /* 0x000fe20000004100 */
[----:B------:R-:W-:Y:S01]  /*6fd0*/  SHF.L.U32 R46, R3, 0x3, RZ ;  /* 0x00000003032e7819 */ /* 0x000fe200000006ff */
[----:B------:R-:W-:Y:S01]  /*6fe0*/  @!P0 HADD2.F32 R10, -RZ, R10.H0_H0 ;  /* 0x2000000aff0a8230 */ /* 0x000fe20000004100 */
[----:B------:R-:W-:Y:S02]  /*6ff0*/  LEA.HI R4, R4, R3, RZ, 0x3 ;  /* 0x0000000304047211 */ /* 0x000fe400078f18ff */
[----:B------:R-:W-:Y:S02]  /*7000*/  @!P0 SHF.R.U32.HI R44, RZ, 0x10, R53 ;  /* 0x00000010ff2c8819 */ /* 0x000fe40000011635 */
[----:B------:R-:W-:Y:S02]  /*7010*/  SHF.R.S32.HI R3, RZ, 0x3, R4 ;  /* 0x00000003ff037819 */ /* 0x000fe40000011404 */
[----:B------:R-:W-:Y:S02]  /*7020*/  LOP3.LUT R4, R223, 0x38, R46, 0xf8, !PT ;  /* 0x00000038df047812 */ /* 0x000fe400078ef82e */
[----:B------:R-:W-:Y:S01]  /*7030*/  @!P0 SHF.R.U64 R9, R20, 0x10, R21 ;  /* 0x0000001014098819 */ /* 0x000fe20000001215 */
[----:B------:R-:W-:Y:S01]  /*7040*/  IMAD R3, R3, 0xc00, R7 ;  /* 0x00000c0003037824 */ /* 0x000fe200078e0207 */
[----:B------:R-:W-:Y:S01]  /*7050*/  LOP3.LUT R4, R4, R159, RZ, 0x3c, !PT ;  /* 0x0000009f04047212 */ /* 0x000fe200078e3cff */
[----:B------:R-:W-:Y:S01]  /*7060*/  @!P0 HADD2.F32 R20, -RZ, R44.H0_H0 ;  /* 0x2000002cff148230 */ /* 0x000fe20000004100 */
[----:B------:R-:W-:Y:S01]  /*7070*/  @!P0 SHF.R.U64 R45, R52, 0x10, R53 ;  /* 0x00000010342d8819 */ /* 0x000fe20000001235 */
[----:B------:R-:W-:Y:S02]  /*7080*/  @!P0 HADD2.F32 R9, -RZ, R9.H0_H0 ;  /* 0x20000009ff098230 */ /* 0x000fe40000004100 */
[----:B------:R-:W-:Y:S01]  /*7090*/  IMAD.IADD R3, R3, 0x1, R4 ;  /* 0x0000000103037824 */ /* 0x000fe200078e0204 */
[----:B------:R-:W-:Y:S01]  /*70a0*/  @!P0 HADD2.F32 R4, -RZ, R29.H0_H0 ;  /* 0x2000001dff048230 */ /* 0x000fe20000004100 */
[----:B-1----:R-:W-:Y:S03]  /*70b0*/  @!P0 IMAD.MOV.U32 R8, RZ, RZ, R16 ;  /* 0x000000ffff088224 */ /* 0x002fe600078e0010 */
[----:B------:R-:W-:Y:S02]  /*70c0*/  SHF.L.U32 R3, R3, 0x1, RZ ;  /* 0x0000000103037819 */ /* 0x000fe400000006ff */
[----:B------:R-:W-:Y:S03]  /*70d0*/  @!P0 HADD2.F32 R5, -RZ, R8.H0_H0 ;  /* 0x20000008ff058230 */ /* 0x000fe60000004100 */
[----:B------:R1:W2:Y:S02]  /*70e0*/  LDS.128 R40, [R3+0xa080] ;  /* 0x00a0800003287984 */ /* 0x0002a40000000c00 */
[C---:B-1----:R-:W-:Y:S02]  /*70f0*/  @!P0 FMUL.FTZ R3, R5.reuse, R4 ;  /* 0x0000000405038220 */ /* 0x042fe40000410000 */
[----:B--2---:R-:W-:Y:S01]  /*7100*/  @!P0 IMAD.MOV.U32 R15, RZ, RZ, R41 ;  /* 0x000000ffff0f8224 */ /* 0x004fe200078e0029 */
[----:B------:R-:W-:Y:S04]  /*7110*/  @!P0 MOV R28, R40 ;  /* 0x00000028001c8202 */ /* 0x000fe80000000f00 */
[--C-:B------:R-:W-:Y:S02]  /*7120*/  @!P0 HADD2.F32 R13, -RZ, R15.reuse.H0_H0 ;  /* 0x2000000fff0d8230 */ /* 0x100fe40000004100 */
[----:B------:R-:W-:Y:S02]  /*7130*/  @!P0 HADD2.F32 R6, -RZ, R28.H0_H0 ;  /* 0x2000001cff068230 */ /* 0x000fe40000004100 */
[----:B------:R-:W-:Y:S03]  /*7140*/  @!P0 HADD2.F32 R15, -RZ, R15.H1_H1 ;  /* 0x3000000fff0f8230 */ /* 0x000fe60000004100 */
[C---:B------:R-:W-:Y:S02]  /*7150*/  @!P0 FMUL.FTZ R4, R6.reuse, R4 ;  /* 0x0000000406048220 */ /* 0x040fe40000410000 */
[----:B------:R-:W-:Y:S01]  /*7160*/  @!P0 FFMA.FTZ R3, R6, R11, R3 ;  /* 0x0000000b06038223 */ /* 0x000fe20000010003 */
[----:B------:R-:W-:Y:S01]  /*7170*/  @!P0 MOV R6, R17 ;  /* 0x0000001100068202 */ /* 0x000fe20000000f00 */
[----:B------:R-:W-:Y:S01]  /*7180*/  @!P0 FFMA.FTZ R47, R5, R11, -R4 ;  /* 0x0000000b052f8223 */ /* 0x000fe20000010804 */
[----:B------:R-:W-:Y:S01]  /*7190*/  @!P0 HADD2.F32 R5, -RZ, R29.H1_H1 ;  /* 0x3000001dff058230 */ /* 0x000fe20000004100 */
[----:B------:R-:W-:Y:S02]  /*71a0*/  @!P0 IMAD.MOV.U32 R29, RZ, RZ, R42 ;  /* 0x000000ffff1d8224 */ /* 0x000fe400078e002a */
[--C-:B------:R-:W-:Y:S02]  /*71b0*/  @!P0 HADD2.F32 R4, -RZ, R6.reuse.H0_H0 ;  /* 0x20000006ff048230 */ /* 0x100fe40000004100 */
[-C--:B------:R-:W-:Y:S01]  /*71c0*/  @!P0 FMUL.FTZ R11, R13, R5.reuse ;  /* 0x000000050d0b8220 */ /* 0x080fe20000410000 */
[----:B------:R-:W-:Y:S02]  /*71d0*/  @!P0 HADD2.F32 R6, -RZ, R6.H1_H1 ;  /* 0x30000006ff068230 */ /* 0x000fe40000004100 */
[C---:B------:R-:W-:Y:S02]  /*71e0*/  @!P0 FMUL.FTZ R5, R4.reuse, R5 ;  /* 0x0000000504058220 */ /* 0x040fe40000410000 */
[----:B------:R-:W-:Y:S01]  /*71f0*/  @!P0 FFMA.FTZ R21, R4, R14, -R11 ;  /* 0x0000000e04158223 */ /* 0x000fe2000001080b */
[----:B------:R-:W-:Y:S01]  /*7200*/  @!P0 HADD2.F32 R11, -RZ, R28.H1_H1 ;  /* 0x3000001cff0b8230 */ /* 0x000fe20000004100 */
[----:B------:R-:W-:Y:S04]  /*7210*/  @!P0 FMUL.FTZ R4, R15, R10 ;  /* 0x0000000a0f048220 */ /* 0x000fe80000410000 */
[C---:B------:R-:W-:Y:S02]  /*7220*/  @!P0 FFMA.FTZ R4, R6.reuse, R20, -R4 ;  /* 0x0000001406048223 */ /* 0x040fe40000010804 */
[----:B------:R-:W-:Y:S01]  /*7230*/  @!P0 FMUL.FTZ R6, R6, R10 ;  /* 0x0000000a06068220 */ /* 0x000fe20000410000 */
[----:B------:R-:W-:Y:S02]  /*7240*/  @!P0 HADD2.F32 R10, -RZ, R45.H0_H0 ;  /* 0x2000002dff0a8230 */ /* 0x000fe40000004100 */
[----:B------:R-:W-:Y:S01]  /*7250*/  @!P0 F2FP.PACK_AB R28, R4, R21 ;  /* 0x00000015041c823e */ /* 0x000fe200000000ff */
[----:B------:R-:W-:Y:S01]  /*7260*/  @!P0 HADD2.F32 R4, -RZ, R8.H1_H1 ;  /* 0x30000008ff048230 */ /* 0x000fe20000004100 */
[CC--:B------:R-:W-:Y:S02]  /*7270*/  @!P0 FMUL.FTZ R8, R11.reuse, R9.reuse ;  /* 0x000000090b088220 */ /* 0x0c0fe40000410000 */
[----:B------:R-:W-:Y:S02]  /*7280*/  @!P0 MOV R17, R28 ;  /* 0x0000001c00118202 */ /* 0x000fe40000000f00 */
[CC--:B------:R-:W-:Y:S01]  /*7290*/  @!P0 FFMA.FTZ R8, R4.reuse, R10.reuse, -R8 ;  /* 0x0000000a04088223 */ /* 0x0c0fe20000010808 */
[----:B------:R-:W-:Y:S01]  /*72a0*/  @!P0 SHF.R.U32.HI R28, RZ, 0x10, R55 ;  /* 0x00000010ff1c8819 */ /* 0x000fe20000011637 */
[----:B------:R-:W-:Y:S03]  /*72b0*/  @!P0 FMUL.FTZ R4, R4, R9 ;  /* 0x0000000904048220 */ /* 0x000fe60000410000 */
[----:B------:R-:W-:Y:S01]  /*72c0*/  @!P0 F2FP.PACK_AB R21, R8, R47 ;  /* 0x0000002f0815823e */ /* 0x000fe200000000ff */
[----:B------:R-:W-:Y:S01]  /*72d0*/  @!P0 FFMA.FTZ R4, R11, R10, R4 ;  /* 0x0000000a0b048223 */ /* 0x000fe20000010004 */
[----:B------:R-:W-:Y:S01]  /*72e0*/  @!P0 HADD2.F32 R8, -RZ, R30.H0_H0 ;  /* 0x2000001eff088230 */ /* 0x000fe20000004100 */
[----:B------:R-:W-:Y:S01]  /*72f0*/  @!P0 FFMA.FTZ R5, R13, R14, R5 ;  /* 0x0000000e0d058223 */ /* 0x000fe20000010005 */
[----:B------:R-:W-:Y:S01]  /*7300*/  @!P0 MOV R13, R18 ;  /* 0x00000012000d8202 */ /* 0x000fe20000000f00 */
[----:B------:R-:W-:Y:S01]  /*7310*/  @!P0 FFMA.FTZ R6, R15, R20, R6 ;  /* 0x000000140f068223 */ /* 0x000fe20000010006 */
[----:B------:R-:W-:Y:S01]  /*7320*/  @!P0 HADD2.F32 R10, -RZ, R29.H0_H0 ;  /* 0x2000001dff0a8230 */ /* 0x000fe20000004100 */
[----:B------:R-:W-:Y:S01]  /*7330*/  @!P0 IMAD.MOV.U32 R16, RZ, RZ, R21 ;  /* 0x000000ffff108224 */ /* 0x000fe200078e0015 */
[----:B------:R-:W-:Y:S01]  /*7340*/  @!P0 HADD2.F32 R11, -RZ, R59.H0_H0 ;  /* 0x2000003bff0b8230 */ /* 0x000fe20000004100 */
[--C-:B------:R-:W-:Y:S01]  /*7350*/  @!P0 SHF.R.U64 R15, R22, 0x10, R23.reuse ;  /* 0x00000010160f8819 */ /* 0x100fe20000001217 */
[----:B------:R-:W-:Y:S01]  /*7360*/  @!P0 HADD2.F32 R9, -RZ, R13.H0_H0 ;  /* 0x2000000dff098230 */ /* 0x000fe20000004100 */
[CC--:B------:R-:W-:Y:S01]  /*7370*/  @!P0 FMUL.FTZ R20, R10.reuse, R8.reuse ;  /* 0x000000080a148220 */ /* 0x0c0fe20000410000 */
[----:B------:R-:W-:Y:S01]  /*7380*/  @!P0 SHF.R.U32.HI R14, RZ, 0x10, R23 ;  /* 0x00000010ff0e8819 */ /* 0x000fe20000011617 */
[----:B------:R-:W-:Y:S01]  /*7390*/  @!P0 HADD2.F32 R22, -RZ, R59.H1_H1 ;  /* 0x3000003bff168230 */ /* 0x000fe20000004100 */
[----:B------:R-:W-:Y:S01]  /*73a0*/  @!P0 MOV R23, R43 ;  /* 0x0000002b00178202 */ /* 0x000fe20000000f00 */
[C---:B------:R-:W-:Y:S01]  /*73b0*/  @!P0 FMUL.FTZ R8, R9.reuse, R8 ;  /* 0x0000000809088220 */ /* 0x040fe20000410000 */
[----:B------:R-:W-:Y:S01]  /*73c0*/  @!P0 HADD2.F32 R28, -RZ, R28.H0_H0 ;  /* 0x2000001cff1c8230 */ /* 0x000fe20000004100 */
[-C--:B------:R-:W-:Y:S01]  /*73d0*/  @!P0 FFMA.FTZ R45, R9, R11.reuse, -R20 ;  /* 0x0000000b092d8223 */ /* 0x080fe20000010814 */
[----:B------:R-:W-:Y:S01]  /*73e0*/  @!P0 HADD2.F32 R20, -RZ, R14.H0_H0 ;  /* 0x2000000eff148230 */ /* 0x000fe20000004100 */
[----:B------:R-:W-:Y:S01]  /*73f0*/  @!P0 FFMA.FTZ R8, R10, R11, R8 ;  /* 0x0000000b0a088223 */ /* 0x000fe20000010008 */
[----:B------:R-:W-:Y:S01]  /*7400*/  @!P0 MOV R11, R19 ;  /* 0x00000013000b8202 */ /* 0x000fe20000000f00 */
[----:B------:R-:W-:Y:S01]  /*7410*/  @!P0 HADD2.F32 R10, -RZ, R30.H1_H1 ;  /* 0x3000001eff0a8230 */ /* 0x000fe20000004100 */
[----:B------:R-:W-:Y:S01]  /*7420*/  @!P0 SHF.R.U64 R30, R54, 0x10, R55 ;  /* 0x00000010361e8819 */ /* 0x000fe20000001237 */
[----:B------:R-:W-:Y:S01]  /*7430*/  @!P0 HADD2.F32 R21, -RZ, R23.H0_H0 ;  /* 0x20000017ff158230 */ /* 0x000fe20000004100 */
[----:B------:R-:W-:Y:S01]  /*7440*/  @!P0 F2FP.PACK_AB R5, R6, R5 ;  /* 0x000000050605823e */ /* 0x000fe200000000ff */
[----:B------:R-:W-:Y:S02]  /*7450*/  @!P0 HADD2.F32 R9, -RZ, R11.H0_H0 ;  /* 0x2000000bff098230 */ /* 0x000fe40000004100 */
[----:B------:R-:W-:Y:S01]  /*7460*/  @!P0 HADD2.F32 R23, -RZ, R23.H1_H1 ;  /* 0x30000017ff178230 */ /* 0x000fe20000004100 */
[-C--:B------:R-:W-:Y:S01]  /*7470*/  @!P0 FMUL.FTZ R44, R21, R10.reuse ;  /* 0x0000000a152c8220 */ /* 0x080fe20000410000 */
[----:B------:R-:W-:Y:S01]  /*7480*/  @!P0 HADD2.F32 R11, -RZ, R11.H1_H1 ;  /* 0x3000000bff0b8230 */ /* 0x000fe20000004100 */
[C---:B------:R-:W-:Y:S01]  /*7490*/  @!P0 FMUL.FTZ R10, R9.reuse, R10 ;  /* 0x0000000a090a8220 */ /* 0x040fe20000410000 */
[----:B------:R-:W-:Y:S01]  /*74a0*/  @!P0 HADD2.F32 R14, -RZ, R15.H0_H0 ;  /* 0x2000000fff0e8230 */ /* 0x000fe20000004100 */
[----:B------:R-:W-:Y:S01]  /*74b0*/  @!P0 FFMA.FTZ R44, R9, R22, -R44 ;  /* 0x00000016092c8223 */ /* 0x000fe2000001082c */
[----:B------:R-:W-:Y:S01]  /*74c0*/  @!P0 HADD2.F32 R15, -RZ, R29.H1_H1 ;  /* 0x3000001dff0f8230 */ /* 0x000fe20000004100 */
[----:B------:R-:W-:Y:S02]  /*74d0*/  @!P0 FMUL.FTZ R9, R23, R20 ;  /* 0x0000001417098220 */ /* 0x000fe40000410000 */
[----:B------:R-:W-:Y:S02]  /*74e0*/  @!P0 IMAD.MOV.U32 R41, RZ, RZ, R5 ;  /* 0x000000ffff298224 */ /* 0x000fe400078e0005 */
        /* <DEDUP_REMOVED lines=26> */
.L_x_1742:
[----:B-123--:R-:W-:Y:S05]  /*7690*/  BSYNC B1 ;  /* 0x0000000000017941 */ /* 0x00efea0003800000 */
.L_x_1741:
[----:B------:R1:W2:Y:S04]  /*76a0*/  SHFL.IDX PT, R45, R80, 0x1, 0x181f ;  /* 0x00381f00502d7f89 */ /* 0x0002a800000e0000 */
[----:B------:R1:W3:Y:S01]  /*76b0*/  SHFL.IDX PT, R44, R81, 0x1, 0x181f ;  /* 0x00381f00512c7f89 */ /* 0x0002e200000e0000 */
[----:B------:R-:W-:-:S05]  /*76c0*/  @P5 BRA `(.L_x_1730) ;  /* 0x0000130000005947 */ /* 0x000fca0003800000 */
[----:B------:R-:W-:Y:S01]  /*76d0*/  ISETP.GE.AND P0, PT, R140, c[0x0][0x1d4], PT ;  /* 0x000075008c007a0c */ /* 0x000fe20003f06270 */
[----:B------:R-:W-:Y:S01]  /*76e0*/  BSSY B0, `(.L_x_1745) ;  /* 0x0000079000007945 */ /* 0x000fe20003800000 */
[----:B------:R-:W-:Y:S11]  /*76f0*/  SHF.R.U32.HI R30, RZ, 0x3, R222 ;  /* 0x00000003ff1e7819 */ /* 0x000ff600000116de */
[----:B------:R-:W-:-:S05]  /*7700*/  @P0 BRA `(.L_x_1746) ;  /* 0x0000076000000947 */ /* 0x000fca0003800000 */
[----:B------:R-:W-:Y:S01]  /*7710*/  SEL R3, R75, R74, !P1 ;  /* 0x0000004a4b037207 */ /* 0x000fe20004800000 */
[----:B------:R-:W4:Y:S01]  /*7720*/  LDS.128 R16, [R122+0xa080] ;  /* 0x00a080007a107984 */ /* 0x000f220000000c00 */
        /* <DEDUP_REMOVED lines=13> */
[----:B------:R-:W-:Y:S01]  /*7800*/  LOP3.LUT R4, R222, 0x38, R28, 0xf8, !PT ;  /* 0x00000038de047812 */ /* 0x000fe200078ef81c */
[----:B------:R-:W-:Y:S01]  /*7810*/  @!P0 HADD2.F32 R20, -RZ, R20.H0_H0 ;  /* 0x20000014ff148230 */ /* 0x000fe20000004100 */
[----:B------:R-:W-:Y:S01]  /*7820*/  @!P0 SHF.R.U64 R10, R24, 0x10, R25 ;  /* 0x00000010180a8819 */ /* 0x000fe20000001219 */
[----:B------:R-:W-:Y:S01]  /*7830*/  IMAD R3, R3, 0xc00, R12 ;  /* 0x00000c0003037824 */ /* 0x000fe200078e020c */
[----:B------:R-:W-:Y:S02]  /*7840*/  LOP3.LUT R4, R4, R30, RZ, 0x3c, !PT ;  /* 0x0000001e04047212 */ /* 0x000fe400078e3cff */
[----:B------:R-:W-:Y:S01]  /*7850*/  @!P0 SHF.R.U64 R22, R60, 0x10, R61 ;  /* 0x000000103c168819 */ /* 0x000fe2000000123d */
[----:B------:R-:W-:Y:S02]  /*7860*/  @!P0 HADD2.F32 R10, -RZ, R10.H0_H0 ;  /* 0x2000000aff0a8230 */ /* 0x000fe40000004100 */
[----:B------:R-:W-:Y:S01]  /*7870*/  IMAD.IADD R3, R3, 0x1, R4 ;  /* 0x0000000103037824 */ /* 0x000fe200078e0204 */
[----:B------:R-:W-:Y:S01]  /*7880*/  @!P0 HADD2.F32 R4, -RZ, R31.H0_H0 ;  /* 0x2000001fff048230 */ /* 0x000fe20000004100 */
[----:B----4-:R-:W-:Y:S03]  /*7890*/  @!P0 IMAD.MOV.U32 R8, RZ, RZ, R16 ;  /* 0x000000ffff088224 */ /* 0x010fe600078e0010 */
[----:B------:R-:W-:Y:S02]  /*78a0*/  SHF.L.U32 R3, R3, 0x1, RZ ;  /* 0x0000000103037819 */ /* 0x000fe400000006ff */
[----:B------:R-:W-:Y:S03]  /*78b0*/  @!P0 HADD2.F32 R5, -RZ, R8.H0_H0 ;  /* 0x20000008ff058230 */ /* 0x000fe60000004100 */
[----:B------:R4:W5:Y:S02]  /*78c0*/  LDS.128 R40, [R3+0xa080] ;  /* 0x00a0800003287984 */ /* 0x0009640000000c00 */
[C---:B----4-:R-:W-:Y:S02]  /*78d0*/  @!P0 FMUL.FTZ R3, R5.reuse, R4 ;  /* 0x0000000405038220 */ /* 0x050fe40000410000 */
[----:B-----5:R-:W-:Y:S01]  /*78e0*/  @!P0 IMAD.MOV.U32 R15, RZ, RZ, R41 ;  /* 0x000000ffff0f8224 */ /* 0x020fe200078e0029 */
[----:B------:R-:W-:Y:S01]  /*78f0*/  @!P0 MOV R21, R40 ;  /* 0x0000002800158202 */ /* 0x000fe20000000f00 */
[----:B------:R-:W-:Y:S03]  /*7900*/  @!P0 IMAD.MOV.U32 R25, RZ, RZ, R42 ;  /* 0x000000ffff198224 */ /* 0x000fe600078e002a */
[----:B------:R-:W-:Y:S02]  /*7910*/  @!P0 HADD2.F32 R13, -RZ, R15.H0_H0 ;  /* 0x2000000fff0d8230 */ /* 0x000fe40000004100 */
[----:B------:R-:W-:Y:S02]  /*7920*/  @!P0 HADD2.F32 R6, -RZ, R21.H0_H0 ;  /* 0x20000015ff068230 */ /* 0x000fe40000004100 */
[----:B------:R-:W-:Y:S03]  /*7930*/  @!P0 HADD2.F32 R15, -RZ, R15.H1_H1 ;  /* 0x3000000fff0f8230 */ /* 0x000fe60000004100 */
[C---:B------:R-:W-:Y:S02]  /*7940*/  @!P0 FMUL.FTZ R4, R6.reuse, R4 ;  /* 0x0000000406048220 */ /* 0x040fe40000410000 */
[----:B------:R-:W-:Y:S01]  /*7950*/  @!P0 FFMA.FTZ R3, R6, R11, R3 ;  /* 0x0000000b06038223 */ /* 0x000fe20000010003 */
[----:B------:R-:W-:Y:S01]  /*7960*/  @!P0 MOV R6, R17 ;  /* 0x0000001100068202 */ /* 0x000fe20000000f00 */
[----:B------:R-:W-:Y:S01]  /*7970*/  @!P0 FFMA.FTZ R29, R5, R11, -R4 ;  /* 0x0000000b051d8223 */ /* 0x000fe20000010804 */
[----:B------:R-:W-:Y:S03]  /*7980*/  @!P0 HADD2.F32 R5, -RZ, R31.H1_H1 ;  /* 0x3000001fff058230 */ /* 0x000fe60000004100 */
[--C-:B------:R-:W-:Y:S02]  /*7990*/  @!P0 HADD2.F32 R4, -RZ, R6.reuse.H0_H0 ;  /* 0x20000006ff048230 */ /* 0x100fe40000004100 */
[-C--:B------:R-:W-:Y:S01]  /*79a0*/  @!P0 FMUL.FTZ R11, R13, R5.reuse ;  /* 0x000000050d0b8220 */ /* 0x080fe20000410000 */
[----:B------:R-:W-:Y:S02]  /*79b0*/  @!P0 HADD2.F32 R6, -RZ, R6.H1_H1 ;  /* 0x30000006ff068230 */ /* 0x000fe40000004100 */
[C---:B------:R-:W-:Y:S02]  /*79c0*/  @!P0 FMUL.FTZ R5, R4.reuse, R5 ;  /* 0x0000000504058220 */ /* 0x040fe40000410000 */
[----:B------:R-:W-:Y:S01]  /*79d0*/  @!P0 FFMA.FTZ R23, R4, R14, -R11 ;  /* 0x0000000e04178223 */ /* 0x000fe2000001080b */
[----:B------:R-:W-:Y:S01]  /*79e0*/  @!P0 HADD2.F32 R11, -RZ, R21.H1_H1 ;  /* 0x30000015ff0b8230 */ /* 0x000fe20000004100 */
[-C--:B------:R-:W-:Y:S04]  /*79f0*/  @!P0 FMUL.FTZ R4, R15, R9.reuse ;  /* 0x000000090f048220 */ /* 0x080fe80000410000 */
[C---:B------:R-:W-:Y:S02]  /*7a00*/  @!P0 FFMA.FTZ R4, R6.reuse, R20, -R4 ;  /* 0x0000001406048223 */ /* 0x040fe40000010804 */
[----:B------:R-:W-:Y:S01]  /*7a10*/  @!P0 FMUL.FTZ R6, R6, R9 ;  /* 0x0000000906068220 */ /* 0x000fe20000410000 */
[----:B------:R-:W-:Y:S02]  /*7a20*/  @!P0 HADD2.F32 R9, -RZ, R22.H0_H0 ;  /* 0x20000016ff098230 */ /* 0x000fe40000004100 */
[----:B------:R-:W-:Y:S01]  /*7a30*/  @!P0 F2FP.PACK_AB R24, R4, R23 ;  /* 0x000000170418823e */ /* 0x000fe200000000ff */
[----:B------:R-:W-:Y:S01]  /*7a40*/  @!P0 HADD2.F32 R4, -RZ, R8.H1_H1 ;  /* 0x30000008ff048230 */ /* 0x000fe20000004100 */
[C---:B------:R-:W-:Y:S01]  /*7a50*/  @!P0 FMUL.FTZ R8, R11.reuse, R10 ;  /* 0x0000000a0b088220 */ /* 0x040fe20000410000 */
[----:B------:R-:W-:Y:S01]  /*7a60*/  @!P0 MOV R23, R43 ;  /* 0x0000002b00178202 */ /* 0x000fe20000000f00 */
[----:B------:R-:W-:Y:S01]  /*7a70*/  @!P0 HADD2.F32 R22, -RZ, R69.H1_H1 ;  /* 0x30000045ff168230 */ /* 0x000fe20000004100 */
[----:B------:R-:W-:Y:S01]  /*7a80*/  @!P0 MOV R17, R24 ;  /* 0x0000001800118202 */ /* 0x000fe20000000f00 */
[C---:B------:R-:W-:Y:S01]  /*7a90*/  @!P0 FFMA.FTZ R8, R4.reuse, R9, -R8 ;  /* 0x0000000904088223 */ /* 0x040fe20000010808 */
[----:B------:R-:W-:Y:S01]  /*7aa0*/  @!P0 SHF.R.U32.HI R24, RZ, 0x10, R63 ;  /* 0x00000010ff188819 */ /* 0x000fe2000001163f */
[----:B------:R-:W-:Y:S01]  /*7ab0*/  @!P0 FMUL.FTZ R4, R4, R10 ;  /* 0x0000000a04048220 */ /* 0x000fe20000410000 */
[----:B------:R-:W-:Y:S02]  /*7ac0*/  @!P0 HADD2.F32 R10, -RZ, R25.H0_H0 ;  /* 0x20000019ff0a8230 */ /* 0x000fe40000004100 */
[----:B------:R-:W-:Y:S01]  /*7ad0*/  @!P0 F2FP.PACK_AB R21, R8, R29 ;  /* 0x0000001d0815823e */ /* 0x000fe200000000ff */
[----:B------:R-:W-:Y:S01]  /*7ae0*/  @!P0 FFMA.FTZ R4, R11, R9, R4 ;  /* 0x000000090b048223 */ /* 0x000fe20000010004 */
[----:B------:R-:W-:Y:S01]  /*7af0*/  @!P0 HADD2.F32 R8, -RZ, R36.H0_H0 ;  /* 0x20000024ff088230 */ /* 0x000fe20000004100 */
[----:B------:R-:W-:Y:S01]  /*7b00*/  @!P0 FFMA.FTZ R5, R13, R14, R5 ;  /* 0x0000000e0d058223 */ /* 0x000fe20000010005 */
[----:B------:R-:W-:Y:S01]  /*7b10*/  @!P0 MOV R13, R18 ;  /* 0x00000012000d8202 */ /* 0x000fe20000000f00 */
[----:B------:R-:W-:Y:S01]  /*7b20*/  @!P0 FFMA.FTZ R6, R15, R20, R6 ;  /* 0x000000140f068223 */ /* 0x000fe20000010006 */
[----:B------:R-:W-:Y:S01]  /*7b30*/  @!P0 HADD2.F32 R11, -RZ, R69.H0_H0 ;  /* 0x20000045ff0b8230 */ /* 0x000fe20000004100 */
[-C--:B------:R-:W-:Y:S01]  /*7b40*/  @!P0 FMUL.FTZ R20, R10, R8.reuse ;  /* 0x000000080a148220 */ /* 0x080fe20000410000 */
[----:B------:R-:W-:Y:S01]  /*7b50*/  @!P0 SHF.R.U32.HI R14, RZ, 0x10, R27 ;  /* 0x00000010ff0e8819 */ /* 0x000fe2000001161b */
[----:B------:R-:W-:Y:S01]  /*7b60*/  @!P0 IMAD.MOV.U32 R16, RZ, RZ, R21 ;  /* 0x000000ffff108224 */ /* 0x000fe200078e0015 */
[----:B------:R-:W-:Y:S01]  /*7b70*/  @!P0 HADD2.F32 R9, -RZ, R13.H0_H0 ;  /* 0x2000000dff098230 */ /* 0x000fe20000004100 */
[----:B------:R-:W-:Y:S01]  /*7b80*/  @!P0 SHF.R.U64 R15, R26, 0x10, R27 ;  /* 0x000000101a0f8819 */ /* 0x000fe2000000121b */
[--C-:B------:R-:W-:Y:S01]  /*7b90*/  @!P0 HADD2.F32 R21, -RZ, R23.reuse.H0_H0 ;  /* 0x20000017ff158230 */ /* 0x100fe20000004100 */
[----:B------:R-:W-:Y:S01]  /*7ba0*/  @!P0 SHF.R.U64 R26, R62, 0x10, R63 ;  /* 0x000000103e1a8819 */ /* 0x000fe2000000123f */
[----:B------:R-:W-:Y:S01]  /*7bb0*/  @!P0 HADD2.F32 R23, -RZ, R23.H1_H1 ;  /* 0x30000017ff178230 */ /* 0x000fe20000004100 */
[C---:B------:R-:W-:Y:S01]  /*7bc0*/  @!P0 FMUL.FTZ R8, R9.reuse, R8 ;  /* 0x0000000809088220 */ /* 0x040fe20000410000 */
[----:B------:R-:W-:Y:S01]  /*7bd0*/  @!P0 HADD2.F32 R24, -RZ, R24.H0_H0 ;  /* 0x20000018ff188230 */ /* 0x000fe20000004100 */
[-C--:B------:R-:W-:Y:S01]  /*7be0*/  @!P0 FFMA.FTZ R29, R9, R11.reuse, -R20 ;  /* 0x0000000b091d8223 */ /* 0x080fe20000010814 */
[----:B------:R-:W-:Y:S01]  /*7bf0*/  @!P0 HADD2.F32 R20, -RZ, R14.H0_H0 ;  /* 0x2000000eff148230 */ /* 0x000fe20000004100 */
[----:B------:R-:W-:Y:S01]  /*7c00*/  @!P0 FFMA.FTZ R8, R10, R11, R8 ;  /* 0x0000000b0a088223 */ /* 0x000fe20000010008 */
[----:B------:R-:W-:Y:S01]  /*7c10*/  @!P0 MOV R11, R19 ;  /* 0x00000013000b8202 */ /* 0x000fe20000000f00 */
[----:B------:R-:W-:Y:S01]  /*7c20*/  @!P0 HADD2.F32 R10, -RZ, R36.H1_H1 ;  /* 0x30000024ff0a8230 */ /* 0x000fe20000004100 */
[----:B------:R-:W-:Y:S01]  /*7c30*/  @!P0 F2FP.PACK_AB R5, R6, R5 ;  /* 0x000000050605823e */ /* 0x000fe200000000ff */
[----:B------:R-:W-:Y:S02]  /*7c40*/  @!P0 HADD2.F32 R14, -RZ, R15.H0_H0 ;  /* 0x2000000fff0e8230 */ /* 0x000fe40000004100 */
[--C-:B------:R-:W-:Y:S01]  /*7c50*/  @!P0 HADD2.F32 R9, -RZ, R11.reuse.H0_H0 ;  /* 0x2000000bff098230 */ /* 0x100fe20000004100 */
[----:B------:R-:W-:Y:S01]  /*7c60*/  @!P0 FMUL.FTZ R27, R21, R10 ;  /* 0x0000000a151b8220 */ /* 0x000fe20000410000 */
[----:B------:R-:W-:Y:S01]  /*7c70*/  @!P0 HADD2.F32 R11, -RZ, R11.H1_H1 ;  /* 0x3000000bff0b8230 */ /* 0x000fe20000004100 */
[----:B------:R-:W-:Y:S01]  /*7c80*/  @!P0 IMAD.MOV.U32 R41, RZ, RZ, R5 ;  /* 0x000000ffff298224 */ /* 0x000fe200078e0005 */
[----:B------:R-:W-:Y:S01]  /*7c90*/  @!P0 HADD2.F32 R15, -RZ, R25.H1_H1 ;  /* 0x30000019ff0f8230 */ /* 0x000fe20000004100 */
[C---:B------:R-:W-:Y:S02]  /*7ca0*/  @!P0 FFMA.FTZ R27, R9.reuse, R22, -R27 ;  /* 0x00000016091b8223 */ /* 0x040fe4000001081b */
[----:B------:R-:W-:Y:S02]  /*7cb0*/  @!P0 FMUL.FTZ R10, R9, R10 ;  /* 0x0000000a090a8220 */ /* 0x000fe40000410000 */
[----:B------:R-:W-:Y:S04]  /*7cc0*/  @!P0 FMUL.FTZ R9, R23, R20 ;  /* 0x0000001417098220 */ /* 0x000fe80000410000 */
        /* <DEDUP_REMOVED lines=20> */
[C---:B---3--:R-:W-:Y:S04]  /*7e10*/  LEA R4, P0, R86.reuse, R44, 0x1 ;  /* 0x0000002c56047211 */ /* 0x048fe800078008ff */
[----:B--2---:R-:W-:Y:S02]  /*7e20*/  LEA.HI.X R5, R86, R45, R102, 0x1, P0 ;  /* 0x0000002d56057211 */ /* 0x004fe400000f0c66 */
[C---:B------:R-:W-:Y:S03]  /*7e30*/  ISETP.GE.AND P0, PT, R28.reuse, c[0x0][0x1d4], PT ;  /* 0x000075001c007a0c */ /* 0x040fe60003f06270 */
[----:B------:R2:W-:Y:S10]  /*7e40*/  ST.E.128 [R4.64], R16 ;  /* 0x0000001004007985 */ /* 0x0005f4000c101d06 */
[----:B------:R-:W-:Y:S05]  /*7e50*/  @!P0 IMAD.WIDE R8, R28, 0x2, R44 ;  /* 0x000000021c088825 */ /* 0x000fea00078e022c */
[----:B------:R2:W-:Y:S02]  /*7e60*/  @!P0 ST.E.128 [R8.64], R40 ;  /* 0x0000002808008985 */ /* 0x0005e4000c101d06 */
.L_x_1746:
[----:B------:R-:W-:Y:S05]  /*7e70*/  BSYNC B0 ;  /* 0x0000000000007941 */ /* 0x000fea0003800000 */
.L_x_1745:
[----:B------:R-:W-:Y:S11]  /*7e80*/  ISETP.GE.AND P0, PT, R142, c[0x0][0x1d4], PT ;  /* 0x000075008e007a0c */ /* 0x000ff60003f06270 */
[----:B------:R-:W-:Y:S02]  /*7e90*/  @!UPT UIADD3 URZ, URZ, URZ, URZ ;  /* 0x0000003f3f3ff290 */ /* 0x000fe4000fffe03f */
[----:B------:R-:W-:-:S05]  /*7ea0*/  @P0 BRA `(.L_x_1730) ;  /* 0x00000b2000000947 */ /* 0x000fca0003800000 */
[----:B------:R-:W-:Y:S01]  /*7eb0*/  SEL R3, R75, R74, !P2 ;  /* 0x0000004a4b037207 */ /* 0x000fe20005000000 */
[----:B--2---:R-:W2:Y:S01]  /*7ec0*/  LDS.128 R16, [R120+0xa080] ;  /* 0x00a0800078107984 */ /* 0x004ea20000000c00 */
[----:B------:R-:W-:Y:S02]  /*7ed0*/  ISETP.GE.AND P0, PT, R142, c[0x0][0x27c], PT ;  /* 0x00009f008e007a0c */ /* 0x000fe40003f06270 */
[----:B------:R-:W-:Y:S04]  /*7ee0*/  SHF.R.S32.HI R4, RZ, 0x1f, R3 ;  /* 0x0000001fff047819 */ /* 0x000fe80000011403 */
[----:B------:R-:W-:Y:S04]  /*7ef0*/  LEA.HI R3, R4, R3, RZ, 0x4 ;  /* 0x0000000304037211 */ /* 0x000fe800078f20ff */
[----:B------:R-:W-:Y:S03]  /*7f00*/  LEA.HI.SX32 R3, R3, R72, 0x1c ;  /* 0x0000004803037211 */ /* 0x000fe600078fe2ff */
[----:B------:R-:W-:Y:S01]  /*7f10*/  @!P0 SHF.R.U64 R27, R66, 0x10, R67 ;  /* 0x00000010421b8819 */ /* 0x000fe20000001243 */
[--C-:B------:R-:W-:Y:S01]  /*7f20*/  @!P0 HADD2.F32 R14, -RZ, R70.reuse.H1_H1 ;  /* 0x30000046ff0e8230 */ /* 0x100fe20000004100 */
[----:B------:R-:W-:Y:S01]  /*7f30*/  SHF.R.S32.HI R4, RZ, 0x1f, R3 ;  /* 0x0000001fff047819 */ /* 0x000fe20000011403 */
[----:B------:R-:W-:Y:S01]  /*7f40*/  @!P0 HADD2.F32 R11, -RZ, R70.H0_H0 ;  /* 0x20000046ff0b8230 */ /* 0x000fe20000004100 */
[----:B------:R-:W-:Y:S02]  /*7f50*/  SHF.L.U32 R36, R3, 0x3, RZ ;  /* 0x0000000303247819 */ /* 0x000fe400000006ff */
[----:B------:R-:W-:Y:S02]  /*7f60*/  LEA.HI R4, R4, R3, RZ, 0x3 ;  /* 0x0000000304047211 */ /* 0x000fe400078f18ff */
[--C-:B------:R-:W-:Y:S02]  /*7f70*/  @!P0 SHF.R.U32.HI R9, RZ, 0x10, R33.reuse ;  /* 0x00000010ff098819 */ /* 0x100fe40000011621 */
[----:B------:R-:W-:Y:S02]  /*7f80*/  SHF.R.S32.HI R3, RZ, 0x3, R4 ;  /* 0x00000003ff037819 */ /* 0x000fe40000011404 */
[----:B------:R-:W-:Y:S01]  /*7f90*/  LOP3.LUT R4, R222, 0x38, R36, 0xf8, !PT ;  /* 0x00000038de047812 */ /* 0x000fe200078ef824 */
[----:B------:R-:W-:Y:S01]  /*7fa0*/  @!P0 HADD2.F32 R9, -RZ, R9.H0_H0 ;  /* 0x20000009ff098230 */ /* 0x000fe20000004100 */
[----:B------:R-:W-:Y:S01]  /*7fb0*/  @!P0 SHF.R.U64 R10, R32, 0x10, R33 ;  /* 0x00000010200a8819 */ /* 0x000fe20000001221 */
[----:B------:R-:W-:Y:S01]  /*7fc0*/  IMAD R3, R3, 0xc00, R12 ;  /* 0x00000c0003037824 */ /* 0x000fe200078e020c */
[----:B------:R-:W-:Y:S02]  /*7fd0*/  LOP3.LUT R4, R4, R30, RZ, 0x3c, !PT ;  /* 0x0000001e04047212 */ /* 0x000fe400078e3cff */
[--C-:B------:R-:W-:Y:S01]  /*7fe0*/  @!P0 SHF.R.U32.HI R21, RZ, 0x10, R65.reuse ;  /* 0x00000010ff158819 */ /* 0x100fe20000011641 */
[----:B------:R-:W-:Y:S01]  /*7ff0*/  @!P0 HADD2.F32 R10, -RZ, R10.H0_H0 ;  /* 0x2000000aff0a8230 */ /* 0x000fe20000004100 */
[----:B------:R-:W-:Y:S01]  /*8000*/  @!P0 SHF.R.U64 R23, R64, 0x10, R65 ;  /* 0x0000001040178819 */ /* 0x000fe20000001241 */
[----:B------:R-:W-:Y:S01]  /*8010*/  IMAD.IADD R3, R3, 0x1, R4 ;  /* 0x0000000103037824 */ /* 0x000fe200078e0204 */
[----:B------:R-:W-:Y:S01]  /*8020*/  @!P0 HADD2.F32 R4, -RZ, R37.H0_H0 ;  /* 0x20000025ff048230 */ /* 0x000fe20000004100 */
[----:B------:R-:W-:Y:S01]  /*8030*/  @!P0 SHF.R.U32.HI R26, RZ, 0x10, R67 ;  /* 0x00000010ff1a8819 */ /* 0x000fe20000011643 */
[----:B------:R-:W-:Y:S01]  /*8040*/  @!P0 HADD2.F32 R21, -RZ, R21.H0_H0 ;  /* 0x20000015ff158230 */ /* 0x000fe20000004100 */
[----:B--2---:R-:W-:Y:S01]  /*8050*/  @!P0 IMAD.MOV.U32 R8, RZ, RZ, R16 ;  /* 0x000000ffff088224 */ /* 0x004fe200078e0010 */
[----:B------:R-:W-:Y:S02]  /*8060*/  SHF.L.U32 R3, R3, 0x1, RZ ;  /* 0x0000000103037819 */ /* 0x000fe400000006ff */
[----:B------:R-:W-:Y:S02]  /*8070*/  @!P0 HADD2.F32 R26, -RZ, R26.H0_H0 ;  /* 0x2000001aff1a8230 */ /* 0x000fe40000004100 */
[----:B------:R-:W-:Y:S01]  /*8080*/  @!P0 HADD2.F32 R5, -RZ, R8.H0_H0 ;  /* 0x20000008ff058230 */ /* 0x000fe20000004100 */
[----:B------:R2:W4:Y:S04]  /*8090*/  LDS.128 R28, [R3+0xa080] ;  /* 0x00a08000031c7984 */ /* 0x0005280000000c00 */
[C---:B--2---:R-:W-:Y:S02]  /*80a0*/  @!P0 FMUL.FTZ R3, R5.reuse, R4 ;  /* 0x0000000405038220 */ /* 0x044fe40000410000 */
[----:B----4-:R-:W-:Y:S01]  /*80b0*/  @!P0 IMAD.MOV.U32 R15, RZ, RZ, R29 ;  /* 0x000000ffff0f8224 */ /* 0x010fe200078e001d */
        /* <DEDUP_REMOVED lines=15> */
[----:B------:R-:W-:Y:S02]  /*81b0*/  @!P0 FMUL.FTZ R4, R20, R9 ;  /* 0x0000000914048220 */ /* 0x000fe40000410000 */
[----:B------:R-:W-:Y:S02]  /*81c0*/  @!P0 IMAD.MOV.U32 R22, RZ, RZ, R30 ;  /* 0x000000ffff168224 */ /* 0x000fe400078e001e */
[C---:B------:R-:W-:Y:S02]  /*81d0*/  @!P0 FFMA.FTZ R4, R6.reuse, R21, -R4 ;  /* 0x0000001506048223 */ /* 0x040fe40000010804 */
[----:B------:R-:W-:Y:S01]  /*81e0*/  @!P0 FMUL.FTZ R6, R6, R9 ;  /* 0x0000000906068220 */ /* 0x000fe20000410000 */
[----:B------:R-:W-:Y:S02]  /*81f0*/  @!P0 HADD2.F32 R9, -RZ, R23.H0_H0 ;  /* 0x20000017ff098230 */ /* 0x000fe40000004100 */
[----:B------:R-:W-:Y:S01]  /*8200*/  @!P0 F2FP.PACK_AB R15, R4, R15 ;  /* 0x0000000f040f823e */ /* 0x000fe200000000ff */
[----:B------:R-:W-:Y:S01]  /*8210*/  @!P0 HADD2.F32 R4, -RZ, R8.H1_H1 ;  /* 0x30000008ff048230 */ /* 0x000fe20000004100 */
[CC--:B------:R-:W-:Y:S03]  /*8220*/  @!P0 FMUL.FTZ R8, R11.reuse, R10.reuse ;  /* 0x0000000a0b088220 */ /* 0x0c0fe60000410000 */
[----:B------:R-:W-:Y:S01]  /*8230*/  @!P0 IMAD.MOV.U32 R17, RZ, RZ, R15 ;  /* 0x000000ffff118224 */ /* 0x000fe200078e000f */
[----:B------:R-:W-:Y:S01]  /*8240*/  @!P0 SHF.R.U64 R15, R34, 0x10, R35 ;  /* 0x00000010220f8819 */ /* 0x000fe20000001223 */
[CC--:B------:R-:W-:Y:S02]  /*8250*/  @!P0 FFMA.FTZ R8, R4.reuse, R9.reuse, -R8 ;  /* 0x0000000904088223 */ /* 0x0c0fe40000010808 */
        /* <DEDUP_REMOVED lines=8> */
[----:B------:R-:W-:Y:S01]  /*82e0*/  @!P0 MOV R16, R8 ;  /* 0x0000000800108202 */ /* 0x000fe20000000f00 */
[----:B------:R-:W-:Y:S01]  /*82f0*/  @!P0 HADD2.F32 R8, -RZ, R38.H0_H0 ;  /* 0x20000026ff088230 */ /* 0x000fe20000004100 */
[----:B------:R-:W-:Y:S01]  /*8300*/  @!P0 SHF.R.U32.HI R11, RZ, 0x10, R35 ;  /* 0x00000010ff0b8819 */ /* 0x000fe20000011623 */
[----:B------:R-:W-:Y:S01]  /*8310*/  @!P0 HADD2.F32 R9, -RZ, R14.H0_H0 ;  /* 0x2000000eff098230 */ /* 0x000fe20000004100 */
[----:B------:R-:W-:Y:S01]  /*8320*/  @!P0 F2FP.PACK_AB R5, R6, R5 ;  /* 0x000000050605823e */ /* 0x000fe200000000ff */
[--C-:B------:R-:W-:Y:S01]  /*8330*/  @!P0 HADD2.F32 R13, -RZ, R71.reuse.H0_H0 ;  /* 0x20000047ff0d8230 */ /* 0x100fe20000004100 */
[CC--:B------:R-:W-:Y:S01]  /*8340*/  @!P0 FMUL.FTZ R23, R10.reuse, R8.reuse ;  /* 0x000000080a178220 */ /* 0x0c0fe20000410000 */
[----:B------:R-:W-:Y:S01]  /*8350*/  @!P0 HADD2.F32 R24, -RZ, R71.H1_H1 ;  /* 0x30000047ff188230 */ /* 0x000fe20000004100 */
[C---:B------:R-:W-:Y:S01]  /*8360*/  @!P0 FMUL.FTZ R8, R9.reuse, R8 ;  /* 0x0000000809088220 */ /* 0x040fe20000410000 */
[----:B------:R-:W-:Y:S01]  /*8370*/  @!P0 HADD2.F32 R20, -RZ, R11.H0_H0 ;  /* 0x2000000bff148230 */ /* 0x000fe20000004100 */
[----:B------:R-:W-:Y:S01]  /*8380*/  @!P0 FFMA.FTZ R33, R9, R13, -R23 ;  /* 0x0000000d09218223 */ /* 0x000fe20000010817 */
[----:B------:R-:W-:Y:S01]  /*8390*/  @!P0 MOV R9, R19 ;  /* 0x0000001300098202 */ /* 0x000fe20000000f00 */
[----:B------:R-:W-:Y:S01]  /*83a0*/  @!P0 FFMA.FTZ R8, R10, R13, R8 ;  /* 0x0000000d0a088223 */ /* 0x000fe20000010008 */
[----:B------:R-:W-:Y:S01]  /*83b0*/  @!P0 MOV R13, R31 ;  /* 0x0000001f000d8202 */ /* 0x000fe20000000f00 */
[----:B------:R-:W-:Y:S01]  /*83c0*/  @!P0 IMAD.MOV.U32 R29, RZ, RZ, R5 ;  /* 0x000000ffff1d8224 */ /* 0x000fe200078e0005 */
[----:B------:R-:W-:Y:S02]  /*83d0*/  @!P0 HADD2.F32 R10, -RZ, R38.H1_H1 ;  /* 0x30000026ff0a8230 */ /* 0x000fe40000004100 */
[----:B------:R-:W-:Y:S02]  /*83e0*/  @!P0 HADD2.F32 R11, -RZ, R9.H1_H1 ;  /* 0x30000009ff0b8230 */ /* 0x000fe40000004100 */
[--C-:B------:R-:W-:Y:S02]  /*83f0*/  @!P0 HADD2.F32 R23, -RZ, R13.reuse.H0_H0 ;  /* 0x2000000dff178230 */ /* 0x100fe40000004100 */
[----:B------:R-:W-:Y:S02]  /*8400*/  @!P0 HADD2.F32 R25, -RZ, R13.H1_H1 ;  /* 0x3000000dff198230 */ /* 0x000fe40000004100 */
[----:B------:R-:W-:Y:S01]  /*8410*/  @!P0 HADD2.F32 R13, -RZ, R9.H0_H0 ;  /* 0x20000009ff0d8230 */ /* 0x000fe20000004100 */
[----:B------:R-:W-:Y:S02]  /*8420*/  @!P0 FMUL.FTZ R21, R23, R10 ;  /* 0x0000000a17158220 */ /* 0x000fe40000410000 */
[----:B------:R-:W-:Y:S02]  /*8430*/  @!P0 FMUL.FTZ R9, R25, R20 ;  /* 0x0000001419098220 */ /* 0x000fe40000410000 */
[----:B------:R-:W-:Y:S01]  /*8440*/  @!P0 FFMA.FTZ R32, R13, R24, -R21 ;  /* 0x000000180d208223 */ /* 0x000fe20000010815 */
[----:B------:R-:W-:Y:S01]  /*8450*/  @!P0 HADD2.F32 R21, -RZ, R22.H1_H1 ;  /* 0x30000016ff158230 */ /* 0x000fe20000004100 */
[----:B------:R-:W-:Y:S01]  /*8460*/  @!P0 FFMA.FTZ R9, R11, R26, -R9 ;  /* 0x0000001a0b098223 */ /* 0x000fe20000010809 */
[----:B------:R-:W-:Y:S01]  /*8470*/  @!P0 HADD2.F32 R22, -RZ, R27.H0_H0 ;  /* 0x2000001bff168230 */ /* 0x000fe20000004100 */
[----:B------:R-:W-:Y:S01]  /*8480*/  @!P0 FMUL.FTZ R10, R13, R10 ;  /* 0x0000000a0d0a8220 */ /* 0x000fe20000410000 */
[----:B------:R-:W-:Y:S01]  /*8490*/  @!P0 F2FP.PACK_AB R13, R4, R3 ;  /* 0x00000003040d823e */ /* 0x000fe200000000ff */
[----:B------:R-:W-:Y:S01]  /*84a0*/  @!P0 FMUL.FTZ R11, R11, R20 ;  /* 0x000000140b0b8220 */ /* 0x000fe20000410000 */
[----:B------:R-:W-:Y:S01]  /*84b0*/  @!P0 F2FP.PACK_AB R32, R9, R32 ;  /* 0x000000200920823e */ /* 0x000fe200000000ff */
[----:B------:R-:W-:Y:S01]  /*84c0*/  @!P0 HADD2.F32 R9, -RZ, R14.H1_H1 ;  /* 0x3000000eff098230 */ /* 0x000fe20000004100 */
[----:B------:R-:W-:Y:S01]  /*84d0*/  @!P0 MOV R28, R13 ;  /* 0x0000000d001c8202 */ /* 0x000fe20000000f00 */
[-C--:B------:R-:W-:Y:S01]  /*84e0*/  @!P0 FMUL.FTZ R14, R21, R15.reuse ;  /* 0x0000000f150e8220 */ /* 0x080fe20000410000 */
[----:B------:R-:W-:Y:S03]  /*84f0*/  @!P0 MOV R19, R32 ;  /* 0x0000002000138202 */ /* 0x000fe60000000f00 */
[CC--:B------:R-:W-:Y:S02]  /*8500*/  @!P0 FFMA.FTZ R14, R9.reuse, R22.reuse, -R14 ;  /* 0x00000016090e8223 */ /* 0x0c0fe4000001080e */
[----:B------:R-:W-:Y:S03]  /*8510*/  @!P0 FMUL.FTZ R9, R9, R15 ;  /* 0x0000000f09098220 */ /* 0x000fe60000410000 */
[----:B------:R-:W-:Y:S01]  /*8520*/  @!P0 F2FP.PACK_AB R27, R14, R33 ;  /* 0x000000210e1b823e */ /* 0x000fe200000000ff */
[----:B------:R-:W-:Y:S01]  /*8530*/  @!P0 FFMA.FTZ R9, R21, R22, R9 ;  /* 0x0000001615098223 */ /* 0x000fe20000010009 */
[----:B---3--:R-:W-:Y:S01]  /*8540*/  LEA R14, P3, R85, R44, 0x1 ;  /* 0x0000002c550e7211 */ /* 0x008fe200078608ff */
[----:B------:R-:W-:Y:S02]  /*8550*/  @!P0 FFMA.FTZ R10, R23, R24, R10 ;  /* 0x00000018170a8223 */ /* 0x000fe4000001000a */
[----:B------:R-:W-:Y:S01]  /*8560*/  @!P0 IMAD.MOV.U32 R18, RZ, RZ, R27 ;  /* 0x000000ffff128224 */ /* 0x000fe200078e001b */
[----:B------:R-:W-:Y:S01]  /*8570*/  LEA.HI.X R15, R85, R45, R101, 0x1, P3 ;  /* 0x0000002d550f7211 */ /* 0x000fe200018f0c65 */
[----:B------:R-:W-:Y:S01]  /*8580*/  @!P0 FFMA.FTZ R11, R25, R26, R11 ;  /* 0x0000001a190b8223 */ /* 0x000fe2000001000b */
[----:B------:R-:W-:Y:S03]  /*8590*/  @!P0 F2FP.PACK_AB R4, R9, R8 ;  /* 0x000000080904823e */ /* 0x000fe600000000ff */
[----:B------:R2:W-:Y:S01]  /*85a0*/  ST.E.128 [R14.64], R16 ;  /* 0x000000100e007985 */ /* 0x0005e2000c101d06 */
[----:B------:R-:W-:Y:S02]  /*85b0*/  @!P0 F2FP.PACK_AB R3, R11, R10 ;  /* 0x0000000a0b03823e */ /* 0x000fe400000000ff */
[----:B------:R-:W-:Y:S02]  /*85c0*/  @!P0 MOV R30, R4 ;  /* 0x00000004001e8202 */ /* 0x000fe40000000f00 */
[----:B------:R-:W-:Y:S02]  /*85d0*/  @!P0 MOV R31, R3 ;  /* 0x00000003001f8202 */ /* 0x000fe40000000f00 */
[----:B------:R-:W-:Y:S11]  /*85e0*/  ISETP.GE.AND P0, PT, R36, c[0x0][0x1d4], PT ;  /* 0x0000750024007a0c */ /* 0x000ff60003f06270 */
[----:B------:R-:W-:Y:S02]  /*85f0*/  @!UPT UIADD3 URZ, URZ, URZ, URZ ;  /* 0x0000003f3f3ff290 */ /* 0x000fe4000fffe03f */
[----:B------:R-:W-:-:S05]  /*8600*/  @P0 BRA `(.L_x_1730) ;  /* 0x000003c000000947 */ /* 0x000fca0003800000 */
[C---:B------:R-:W-:Y:S04]  /*8610*/  LEA R4, P0, R36.reuse, R44, 0x1 ;  /* 0x0000002c24047211 */ /* 0x040fe800078008ff */
[----:B------:R-:W-:Y:S05]  /*8620*/  LEA.HI.X.SX32 R5, R36, R45, 0x1, P0 ;  /* 0x0000002d24057211 */ /* 0x000fea00000f0eff */
[----:B------:R3:W-:Y:S01]  /*8630*/  ST.E.128 [R4.64], R28 ;  /* 0x0000001c04007985 */ /* 0x0007e2000c101d06 */
[----:B------:R-:W-:-:S05]  /*8640*/  BRA `(.L_x_1730) ;  /* 0x0000038000007947 */ /* 0x000fca0003800000 */
.L_x_1716:
[----:B------:R1:W2:Y:S01]  /*8650*/  SHFL.IDX PT, R5, R80, RZ, 0x181f ;  /* 0x00181fff50057589 */ /* 0x0002a200000e0000 */
[----:B------:R-:W-:Y:S01]  /*8660*/  IMAD R3, R39, -0x30, R2 ;  /* 0xffffffd027037824 */ /* 0x000fe200078e0202 */
[----:B------:R-:W-:Y:S02]  /*8670*/  BSSY B0, `(.L_x_1747) ;  /* 0x000001c000007945 */ /* 0x000fe40003800000 */
[----:B------:R1:W3:Y:S02]  /*8680*/  SHFL.IDX PT, R4, R81, RZ, 0x181f ;  /* 0x00181fff51047589 */ /* 0x0002e400000e0000 */
[----:B------:R-:W-:Y:S04]  /*8690*/  IMNMX R82, R3, 0x30, PT ;  /* 0x0000003003527817 */ /* 0x000fe80003800200 */
[----:B------:R-:W-:Y:S04]  /*86a0*/  IADD3 R6, -R143, R82, RZ ;  /* 0x000000528f067210 */ /* 0x000fe80007ffe1ff */
[----:B------:R-:W-:Y:S11]  /*86b0*/  ISETP.GE.AND P0, PT, R6, 0x1, PT ;  /* 0x000000010600780c */ /* 0x000ff60003f06270 */
[----:B------:R-:W-:Y:S02]  /*86c0*/  @!UPT UIADD3 URZ, URZ, URZ, URZ ;  /* 0x0000003f3f3ff290 */ /* 0x000fe4000fffe03f */
[----:B------:R-:W-:-:S05]  /*86d0*/  @!P0 BRA `(.L_x_1748) ;  /* 0x0000015000008947 */ /* 0x000fca0003800000 */
[----:B-12---:R-:W-:Y:S02]  /*86e0*/  ISETP.GE.AND P0, PT, R140, c[0x0][0x1d4], PT ;  /* 0x000075008c007a0c */ /* 0x006fe40003f06270 */
[----:B------:R-:W-:Y:S11]  /*86f0*/  ISETP.GE.AND P4, PT, R142, c[0x0][0x1d4], PT ;  /* 0x000075008e007a0c */ /* 0x000ff60003f86270 */
[----:B------:R-:W1:Y:S01]  /*8700*/  @!P0 LDS.128 R20, [R203+0xa080] ;  /* 0x00a08000cb148984 */ /* 0x000e620000000c00 */
[CC--:B---3--:R-:W-:Y:S04]  /*8710*/  @!P0 LEA R8, P3, R140.reuse, R4.reuse, 0x1 ;  /* 0x000000048c088211 */ /* 0x0c8fe800078608ff */
[-C--:B------:R-:W-:Y:S02]  /*8720*/  @!P0 LEA.HI.X R9, R140, R5.reuse, R141, 0x1, P3 ;  /* 0x000000058c098211 */ /* 0x080fe400018f0c8d */
[CC--:B------:R-:W-:Y:S04]  /*8730*/  @!P4 LEA R14, P3, R206.reuse, R4.reuse, 0x1 ;  /* 0x00000004ce0ec211 */ /* 0x0c0fe800078608ff */
[-C--:B------:R-:W-:Y:S02]  /*8740*/  @!P4 LEA.HI.X R15, R206, R5.reuse, R214, 0x1, P3 ;  /* 0x00000005ce0fc211 */ /* 0x080fe400018f0cd6 */
[C---:B------:R-:W-:Y:S11]  /*8750*/  ISETP.GE.AND P3, PT, R205.reuse, c[0x0][0x1d4], PT ;  /* 0x00007500cd007a0c */ /* 0x040ff60003f66270 */
[----:B------:R-:W-:Y:S02]  /*8760*/  @!UPT UIADD3 URZ, URZ, URZ, URZ ;  /* 0x0000003f3f3ff290 */ /* 0x000fe4000fffe03f */
[CC--:B------:R-:W-:Y:S04]  /*8770*/  @!P3 LEA R10, P5, R205.reuse, R4.reuse, 0x1 ;  /* 0x00000004cd0ab211 */ /* 0x0c0fe800078a08ff */
[-C--:B------:R-:W-:Y:S01]  /*8780*/  @!P3 LEA.HI.X R11, R205, R5.reuse, R216, 0x1, P5 ;  /* 0x00000005cd0bb211 */ /* 0x080fe200028f0cd8 */
[----:B-1----:R-:W-:Y:S01]  /*8790*/  @!P0 ST.E.128 [R8.64], R20 ;  /* 0x0000001408008985 */ /* 0x002fe2000c101d06 */
[C---:B------:R-:W-:Y:S03]  /*87a0*/  ISETP.GE.AND P0, PT, R204.reuse, c[0x0][0x1d4], PT ;  /* 0x00007500cc007a0c */ /* 0x040fe60003f06270 */
[----:B------:R-:W1:Y:S10]  /*87b0*/  @!P4 LDS.128 R16, [R203+0xb880] ;  /* 0x00b88000cb10c984 */ /* 0x000e740000000c00 */
[C---:B------:R-:W-:Y:S04]  /*87c0*/  @!P0 LEA R4, P5, R204.reuse, R4, 0x1 ;  /* 0x00000004cc048211 */ /* 0x040fe800078a08ff */
[----:B------:R-:W-:Y:S01]  /*87d0*/  @!P0 LEA.HI.X R5, R204, R5, R215, 0x1, P5 ;  /* 0x00000005cc058211 */ /* 0x000fe200028f0cd7 */
[----:B-1----:R-:W-:Y:S04]  /*87e0*/  @!P4 ST.E.128 [R14.64], R16 ;  /* 0x000000100e00c985 */ /* 0x002fe8000c101d06 */
[----:B------:R-:W1:Y:S04]  /*87f0*/  @!P3 LDS.128 R16, [R203+0xd080] ;  /* 0x00d08000cb10b984 */ /* 0x000e680000000c00 */
[----:B-1----:R-:W-:Y:S04]  /*8800*/  @!P3 ST.E.128 [R10.64], R16 ;  /* 0x000000100a00b985 */ /* 0x002fe8000c101d06 */
[----:B------:R-:W1:Y:S04]  /*8810*/  @!P0 LDS.128 R8, [R203+0xe880] ;  /* 0x00e88000cb088984 */ /* 0x000e680000000c00 */
[----:B-1----:R1:W-:Y:S02]  /*8820*/  @!P0 ST.E.128 [R4.64], R8 ;  /* 0x0000000804008985 */ /* 0x0023e4000c101d06 */
.L_x_1748:
[----:B-12---:R-:W-:Y:S05]  /*8830*/  BSYNC B0 ;  /* 0x0000000000007941 */ /* 0x006fea0003800000 */
.L_x_1747:
[----:B---3--:R1:W2:Y:S01]  /*8840*/  SHFL.IDX PT, R4, R80, 0x1, 0x181f ;  /* 0x00381f0050047f89 */ /* 0x0082a200000e0000 */
[----:B------:R-:W-:Y:S03]  /*8850*/  ISETP.GE.AND P0, PT, R6, 0x21, PT ;  /* 0x000000210600780c */ /* 0x000fe60003f06270 */
[----:B------:R1:W3:Y:S10]  /*8860*/  SHFL.IDX PT, R3, R81, 0x1, 0x181f ;  /* 0x00381f0051037f89 */ /* 0x0002f400000e0000 */
[----:B------:R-:W-:-:S05]  /*8870*/  @!P0 BRA `(.L_x_1730) ;  /* 0x0000015000008947 */ /* 0x000fca0003800000 */
[----:B------:R-:W-:Y:S02]  /*8880*/  ISETP.GE.AND P0, PT, R140, c[0x0][0x1d4], PT ;  /* 0x000075008c007a0c */ /* 0x000fe40003f06270 */
[----:B------:R-:W-:Y:S11]  /*8890*/  ISETP.GE.AND P4, PT, R142, c[0x0][0x1d4], PT ;  /* 0x000075008e007a0c */ /* 0x000ff60003f86270 */
[----:B------:R-:W4:Y:S01]  /*88a0*/  @!P0 LDS.128 R24, [R203+0xb080] ;  /* 0x00b08000cb188984 */ /* 0x000f220000000c00 */
[CC--:B---3--:R-:W-:Y:S04]  /*88b0*/  @!P0 LEA R8, P3, R140.reuse, R3.reuse, 0x1 ;  /* 0x000000038c088211 */ /* 0x0c8fe800078608ff */
[-C--:B--2---:R-:W-:Y:S02]  /*88c0*/  @!P0 LEA.HI.X R9, R140, R4.reuse, R141, 0x1, P3 ;  /* 0x000000048c098211 */ /* 0x084fe400018f0c8d */
[CC--:B------:R-:W-:Y:S04]  /*88d0*/  @!P4 LEA R14, P3, R206.reuse, R3.reuse, 0x1 ;  /* 0x00000003ce0ec211 */ /* 0x0c0fe800078608ff */
[-C--:B------:R-:W-:Y:S02]  /*88e0*/  @!P4 LEA.HI.X R15, R206, R4.reuse, R214, 0x1, P3 ;  /* 0x00000004ce0fc211 */ /* 0x080fe400018f0cd6 */
[C---:B------:R-:W-:Y:S11]  /*88f0*/  ISETP.GE.AND P3, PT, R205.reuse, c[0x0][0x1d4], PT ;  /* 0x00007500cd007a0c */ /* 0x040ff60003f66270 */
[----:B------:R-:W-:Y:S02]  /*8900*/  @!UPT UIADD3 URZ, URZ, URZ, URZ ;  /* 0x0000003f3f3ff290 */ /* 0x000fe4000fffe03f */
[CC--:B------:R-:W-:Y:S04]  /*8910*/  @!P3 LEA R10, P5, R205.reuse, R3.reuse, 0x1 ;  /* 0x00000003cd0ab211 */ /* 0x0c0fe800078a08ff */
[-C--:B------:R-:W-:Y:S01]  /*8920*/  @!P3 LEA.HI.X R11, R205, R4.reuse, R216, 0x1, P5 ;  /* 0x00000004cd0bb211 */ /* 0x080fe200028f0cd8 */
[----:B----4-:R2:W-:Y:S01]  /*8930*/  @!P0 ST.E.128 [R8.64], R24 ;  /* 0x0000001808008985 */ /* 0x0105e2000c101d06 */
[C---:B------:R-:W-:Y:S03]  /*8940*/  ISETP.GE.AND P0, PT, R204.reuse, c[0x0][0x1d4], PT ;  /* 0x00007500cc007a0c */ /* 0x040fe60003f06270 */
[----:B------:R-:W3:Y:S10]  /*8950*/  @!P4 LDS.128 R20, [R203+0xc880] ;  /* 0x00c88000cb14c984 */ /* 0x000ef40000000c00 */
[C---:B--2---:R-:W-:Y:S04]  /*8960*/  @!P0 LEA R8, P5, R204.reuse, R3, 0x1 ;  /* 0x00000003cc088211 */ /* 0x044fe800078a08ff */
[----:B------:R-:W-:Y:S01]  /*8970*/  @!P0 LEA.HI.X R9, R204, R4, R215, 0x1, P5 ;  /* 0x00000004cc098211 */ /* 0x000fe200028f0cd7 */
[----:B---3--:R-:W-:Y:S04]  /*8980*/  @!P4 ST.E.128 [R14.64], R20 ;  /* 0x000000140e00c985 */ /* 0x008fe8000c101d06 */
[----:B------:R-:W2:Y:S04]  /*8990*/  @!P3 LDS.128 R16, [R203+0xe080] ;  /* 0x00e08000cb10b984 */ /* 0x000ea80000000c00 */
[----:B--2---:R-:W-:Y:S04]  /*89a0*/  @!P3 ST.E.128 [R10.64], R16 ;  /* 0x000000100a00b985 */ /* 0x004fe8000c101d06 */
[----:B------:R-:W2:Y:S04]  /*89b0*/  @!P0 LDS.128 R16, [R203+0xf880] ;  /* 0x00f88000cb108984 */ /* 0x000ea80000000c00 */
[----:B--2---:R2:W-:Y:S02]  /*89c0*/  @!P0 ST.E.128 [R8.64], R16 ;  /* 0x0000001008008985 */ /* 0x0045e4000c101d06 */
.L_x_1730:
[----:B------:R-:W-:Y:S05]  /*89d0*/  BSYNC B2 ;  /* 0x0000000000027941 */ /* 0x000fea0003800000 */
.L_x_1715:
[----:B---3--:R-:W-:Y:S01]  /*89e0*/  IMAD.IADD R3, R82, 0x1, -R143 ;  /* 0x0000000152037824 */ /* 0x008fe200078e0a8f */
[----:B--2---:R-:W-:Y:S01]  /*89f0*/  P2R R14, PR, RZ, 0x2 ;  /* 0x00000002ff0e7803 */ /* 0x004fe20000000000 */
[----:B------:R-:W-:Y:S01]  /*8a00*/  IMAD.WIDE R8, R39, 0x30, R106 ;  /* 0x0000003027087825 */ /* 0x000fe200078e026a */
[----:B------:R-:W-:Y:S01]  /*8a10*/  LOP3.LUT P1, RZ, R213, 0x8, RZ, 0xc0, !PT ;  /* 0x00000008d5ff7812 */ /* 0x000fe2000782c0ff */
[----:B------:R-:W-:Y:S01]  /*8a20*/  BSSY B0, `(.L_x_1749) ;  /* 0x000004c000007945 */ /* 0x000fe20003800000 */
[----:B------:R-:W-:Y:S01]  /*8a30*/  ISETP.GE.AND P3, PT, R3, 0x21, PT ;  /* 0x000000210300780c */ /* 0x000fe20003f66270 */
[----:B------:R-:W-:Y:S01]  /*8a40*/  IMAD R6, R88, c[0x0][0x218], RZ ;  /* 0x0000860058067a24 */ /* 0x000fe200078e02ff */
[C---:B------:R-:W-:Y:S02]  /*8a50*/  LOP3.LUT P6, RZ, R213.reuse, 0x2, RZ, 0xc0, !PT ;  /* 0x00000002d5ff7812 */ /* 0x040fe400078cc0ff */
[----:B------:R-:W-:Y:S01]  /*8a60*/  LOP3.LUT P5, RZ, R213, 0x1, RZ, 0xc0, !PT ;  /* 0x00000001d5ff7812 */ /* 0x000fe200078ac0ff */
[----:B------:R-:W-:Y:S08]  /*8a70*/  IMAD R6, R83, c[0x0][0x21c], R6 ;  /* 0x0000870053067a24 */ /* 0x000ff000078e0206 */
[C---:B------:R-:W-:Y:S01]  /*8a80*/  @P3 IADD3 R13, P0, R8.reuse, 0x20, RZ ;  /* 0x00000020080d3810 */ /* 0x040fe20007f1e0ff */
[----:B------:R-:W-:Y:S04]  /*8a90*/  @P3 IMAD.MOV.U32 R11, RZ, RZ, R89 ;  /* 0x000000ffff0b3224 */ /* 0x000fe800078e0059 */
[----:B------:R-:W-:Y:S01]  /*8aa0*/  @P3 IMAD.X R10, RZ, RZ, R9, P0 ;  /* 0x000000ffff0a3224 */ /* 0x000fe200000e0609 */
[----:B------:R-:W-:Y:S11]  /*8ab0*/  ISETP.GE.AND P0, PT, R3, 0x1, PT ;  /* 0x000000010300780c */ /* 0x000ff60003f06270 */
[----:B------:R-:W-:Y:S02]  /*8ac0*/  @!UPT UIADD3 URZ, URZ, URZ, URZ ;  /* 0x0000003f3f3ff290 */ /* 0x000fe4000fffe03f */
[----:B------:R-:W-:Y:S01]  /*8ad0*/  @P0 MOV R4, R90 ;  /* 0x0000005a00040202 */ /* 0x000fe20000000f00 */
[----:B------:R-:W-:Y:S02]  /*8ae0*/  @P0 IMAD R3, R9, c[0x0][0x258], RZ ;  /* 0x0000960009030a24 */ /* 0x000fe400078e02ff */
[----:B------:R-:W-:Y:S02]  /*8af0*/  @P0 IMAD.MOV.U32 R5, RZ, RZ, R89 ;  /* 0x000000ffff050224 */ /* 0x000fe400078e0059 */
[C---:B------:R-:W-:Y:S02]  /*8b00*/  @P0 IMAD R3, R8.reuse, c[0x0][0x25c], R3 ;  /* 0x0000970008030a24 */ /* 0x040fe400078e0203 */
[----:B------:R-:W-:Y:S05]  /*8b10*/  @P0 IMAD.WIDE.U32 R4, R8, c[0x0][0x258], R4 ;  /* 0x0000960008040a25 */ /* 0x000fea00078e0004 */
[C---:B------:R-:W-:Y:S02]  /*8b20*/  @P0 LEA R8, P4, R4.reuse, c[0x0][0x250], 0x1 ;  /* 0x0000940004080a11 */ /* 0x040fe400078808ff */
[----:B------:R-:W-:Y:S04]  /*8b30*/  @P0 IADD3 R3, R5, R3, RZ ;  /* 0x0000000305030210 */ /* 0x000fe80007ffe0ff */
[----:B------:R-:W-:Y:S01]  /*8b40*/  @P0 LEA.HI.X R9, R4, c[0x0][0x254], R3, 0x1, P4 ;  /* 0x0000950004090a11 */ /* 0x000fe200020f0c03 */
[----:B------:R-:W-:Y:S02]  /*8b50*/  IMAD R3, R87, c[0x0][0x208], RZ ;  /* 0x0000820057037a24 */ /* 0x000fe400078e02ff */
[C---:B------:R-:W-:Y:S02]  /*8b60*/  IMAD.WIDE.U32 R4, R84.reuse, c[0x0][0x208], RZ ;  /* 0x0000820054047a25 */ /* 0x040fe400078e00ff */
[----:B------:R-:W-:Y:S01]  /*8b70*/  @!PT LDS RZ, [RZ] ;  /* 0x00000000fffff984 */ /* 0x000fe20000000800 */
[----:B------:R-:W-:Y:S01]  /*8b80*/  @!PT LDS RZ, [RZ] ;  /* 0x00000000fffff984 */ /* 0x000fe20000000800 */
[----:B------:R-:W-:Y:S01]  /*8b90*/  @!PT LDS RZ, [RZ] ;  /* 0x00000000fffff984 */ /* 0x000fe20000000800 */
[----:B------:R2:W-:Y:S02]  /*8ba0*/  @P0 LDGSTS.E.BYPASS.LTC128B.128 [R203+0x4080], [R8.64], !P1 ;  /* 0x0408000008cb0fae */ /* 0x0005e4000c901d46 */
[----:B------:R-:W-:Y:S04]  /*8bb0*/  IMAD R3, R84, c[0x0][0x20c], R3 ;  /* 0x0000830054037a24 */ /* 0x000fe800078e0203 */
[----:B------:R-:W-:Y:S04]  /*8bc0*/  IMAD.IADD R5, R5, 0x1, R3 ;  /* 0x0000000105057824 */ /* 0x000fe800078e0203 */
[----:B------:R-:W-:Y:S05]  /*8bd0*/  IMAD.WIDE.U32 R4, R83, c[0x0][0x218], R4 ;  /* 0x0000860053047a25 */ /* 0x000fea00078e0004 */
[----:B------:R-:W-:Y:S01]  /*8be0*/  IADD3 R3, P4, R114, R4, RZ ;  /* 0x0000000472037210 */ /* 0x000fe20007f9e0ff */
[----:B------:R-:W-:Y:S01]  /*8bf0*/  @P3 IMAD R4, R10, c[0x0][0x258], RZ ;  /* 0x000096000a043a24 */ /* 0x000fe200078e02ff */
[----:B------:R-:W-:Y:S02]  /*8c00*/  @P3 MOV R10, R90 ;  /* 0x0000005a000a3202 */ /* 0x000fe40000000f00 */
[----:B------:R-:W-:Y:S01]  /*8c10*/  IADD3.X R6, R124, R5, R6, P4, !PT ;  /* 0x000000057c067210 */ /* 0x000fe200027fe406 */
[C---:B------:R-:W-:Y:S02]  /*8c20*/  @P3 IMAD R4, R13.reuse, c[0x0][0x25c], R4 ;  /* 0x000097000d043a24 */ /* 0x040fe400078e0204 */
[----:B------:R-:W-:Y:S05]  /*8c30*/  @P3 IMAD.WIDE.U32 R10, R13, c[0x0][0x258], R10 ;  /* 0x000096000d0a3a25 */ /* 0x000fea00078e000a */
[----:B------:R-:W-:Y:S02]  /*8c40*/  @P3 IADD3 R5, R11, R4, RZ ;  /* 0x000000040b053210 */ /* 0x000fe40007ffe0ff */
[C---:B------:R-:W-:Y:S04]  /*8c50*/  @P3 LEA R4, P4, R10.reuse, c[0x0][0x250], 0x1 ;  /* 0x000094000a043a11 */ /* 0x040fe800078808ff */
[----:B------:R-:W-:Y:S02]  /*8c60*/  @P3 LEA.HI.X R5, R10, c[0x0][0x254], R5, 0x1, P4 ;  /* 0x000095000a053a11 */ /* 0x000fe400020f0c05 */
[C---:B------:R-:W-:Y:S04]  /*8c70*/  LEA R13, P4, R3.reuse, c[0x0][0x1f8], 0x1 ;  /* 0x00007e00030d7a11 */ /* 0x040fe800078808ff */
[----:B------:R-:W-:Y:S02]  /*8c80*/  LEA.HI.X R6, R3, c[0x0][0x1fc], R6, 0x1, P4 ;  /* 0x00007f0003067a11 */ /* 0x000fe400020f0c06 */
[----:B------:R2:W3:Y:S01]  /*8c90*/  SHFL.IDX PT, R3, R13, RZ, 0x181f ;  /* 0x00181fff0d037589 */ /* 0x0004e200000e0000 */
[----:B------:R-:W-:Y:S11]  /*8ca0*/  LOP3.LUT P4, RZ, R213, 0x4, RZ, 0xc0, !PT ;  /* 0x00000004d5ff7812 */ /* 0x000ff6000788c0ff */
[----:B------:R-:W-:Y:S02]  /*8cb0*/  @!UPT UIADD3 URZ, URZ, URZ, URZ ;  /* 0x0000003f3f3ff290 */ /* 0x000fe4000fffe03f */
[----:B------:R2:W-:Y:S04]  /*8cc0*/  @P0 LDGSTS.E.BYPASS.LTC128B.128 [R203+0x5880], [R8.64+0x80], !P4 ;  /* 0x0588008008cb0fae */ /* 0x0005e8000e101d46 */
[----:B------:R2:W-:Y:S04]  /*8cd0*/  @P0 LDGSTS.E.BYPASS.LTC128B.128 [R203+0x7080], [R8.64+0x100], !P6 ;  /* 0x0708010008cb0fae */ /* 0x0005e8000f101d46 */
[----:B------:R2:W-:Y:S04]  /*8ce0*/  @P0 LDGSTS.E.BYPASS.LTC128B.128 [R203+0x8880], [R8.64+0x180], !P5 ;  /* 0x0888018008cb0fae */ /* 0x0005e8000e901d46 */
[----:B------:R4:W-:Y:S01]  /*8cf0*/  @P3 LDGSTS.E.BYPASS.LTC128B.128 [R207+0x5080], [R4.64], !P1 ;  /* 0x0508000004cf3fae */ /* 0x0009e2000c901d46 */
[----:B------:R-:W-:Y:S03]  /*8d00*/  ISETP.NE.AND P1, PT, R14, RZ, PT ;  /* 0x000000ff0e00720c */ /* 0x000fe60003f25270 */
[----:B------:R4:W-:Y:S04]  /*8d10*/  @P3 LDGSTS.E.BYPASS.LTC128B.128 [R207+0x6880], [R4.64+0x80], !P4 ;  /* 0x0688008004cf3fae */ /* 0x0009e8000e101d46 */
[----:B------:R4:W-:Y:S04]  /*8d20*/  @P3 LDGSTS.E.BYPASS.LTC128B.128 [R207+0x8080], [R4.64+0x100], !P6 ;  /* 0x0808010004cf3fae */ /* 0x0009e8000f101d46 */
[----:B------:R4:W-:Y:S04]  /*8d30*/  @P3 LDGSTS.E.BYPASS.LTC128B.128 [R207+0x9880], [R4.64+0x180], !P5 ;  /* 0x0988018004cf3fae */ /* 0x0009e8000e901d46 */
[----:B------:R-:W0:Y:S04]  /*8d40*/  LDGDEPBAR ;  /* 0x00000000000079af */ /* 0x000e280000000000 */
[----:B----4-:R2:W4:Y:S01]  /*8d50*/  SHFL.IDX PT, R4, R6, RZ, 0x181f ;  /* 0x00181fff06047589 */ /* 0x01052200000e0000 */
[----:B------:R-:W-:Y:S04]  /*8d60*/  DEPBAR.LE SB0, 0x0 ;  /* 0x000080000000791a */ /* 0x000fe80000000000 */
[----:B------:R-:W-:Y:S06]  /*8d70*/  BAR.SYNC.DEFER_BLOCKING 0x0 ;  /* 0x0000000000007b1d */ /* 0x000fec0000010000 */
[----:B------:R-:W-:-:S05]  /*8d80*/  @!P0 BRA `(.L_x_1750) ;  /* 0x0000015000008947 */ /* 0x000fca0003800000 */
[----:B---3--:R-:W-:Y:S02]  /*8d90*/  ISETP.GE.AND P0, PT, R140, c[0x0][0x1d4], PT ;  /* 0x000075008c007a0c */ /* 0x008fe40003f06270 */
[----:B------:R-:W-:Y:S11]  /*8da0*/  ISETP.GE.AND P5, PT, R142, c[0x0][0x1d4], PT ;  /* 0x000075008e007a0c */ /* 0x000ff60003fa6270 */
[----:B------:R-:W3:Y:S01]  /*8db0*/  @!P0 LDS.128 R24, [R203+0x4080] ;  /* 0x00408000cb188984 */ /* 0x000ee20000000c00 */
[CC--:B--2---:R-:W-:Y:S04]  /*8dc0*/  @!P0 LEA R8, P4, R140.reuse, R3.reuse, 0x1 ;  /* 0x000000038c088211 */ /* 0x0c4fe800078808ff */
[-C--:B----4-:R-:W-:Y:S02]  /*8dd0*/  @!P0 LEA.HI.X R9, R140, R4.reuse, R141, 0x1, P4 ;  /* 0x000000048c098211 */ /* 0x090fe400020f0c8d */
[CC--:B------:R-:W-:Y:S04]  /*8de0*/  @!P5 LEA R14, P4, R206.reuse, R3.reuse, 0x1 ;  /* 0x00000003ce0ed211 */ /* 0x0c0fe800078808ff */
[-C--:B------:R-:W-:Y:S02]  /*8df0*/  @!P5 LEA.HI.X R15, R206, R4.reuse, R214, 0x1, P4 ;  /* 0x00000004ce0fd211 */ /* 0x080fe400020f0cd6 */
[C---:B------:R-:W-:Y:S11]  /*8e00*/  ISETP.GE.AND P4, PT, R205.reuse, c[0x0][0x1d4], PT ;  /* 0x00007500cd007a0c */ /* 0x040ff60003f86270 */
[----:B------:R-:W-:Y:S02]  /*8e10*/  @!UPT UIADD3 URZ, URZ, URZ, URZ ;  /* 0x0000003f3f3ff290 */ /* 0x000fe4000fffe03f */
[CC--:B------:R-:W-:Y:S04]  /*8e20*/  @!P4 LEA R10, P6, R205.reuse, R3.reuse, 0x1 ;  /* 0x00000003cd0ac211 */ /* 0x0c0fe800078c08ff */
[-C--:B------:R-:W-:Y:S01]  /*8e30*/  @!P4 LEA.HI.X R11, R205, R4.reuse, R216, 0x1, P6 ;  /* 0x00000004cd0bc211 */ /* 0x080fe200030f0cd8 */
[----:B---3--:R2:W-:Y:S01]  /*8e40*/  @!P0 ST.E.128 [R8.64], R24 ;  /* 0x0000001808008985 */ /* 0x0085e2000c101d06 */
        /* <DEDUP_REMOVED lines=9> */
.L_x_1750:
[----:B---3--:R-:W-:Y:S05]  /*8ee0*/  BSYNC B0 ;  /* 0x0000000000007941 */ /* 0x008fea0003800000 */
.L_x_1749:
[----:B----4-:R3:W4:Y:S01]  /*8ef0*/  SHFL.IDX PT, R4, R6, 0x1, 0x181f ;  /* 0x00381f0006047f89 */ /* 0x01072200000e0000 */
[----:B------:R-:W-:Y:S03]  /*8f00*/  BSSY B0, `(.L_x_1751) ;  /* 0x0000018000007945 */ /* 0x000fe60003800000 */
[----:B------:R3:W1:Y:S01]  /*8f10*/  SHFL.IDX PT, R3, R13, 0x1, 0x181f ;  /* 0x00381f000d037f89 */ /* 0x00066200000e0000 */
[----:B------:R-:W-:-:S05]  /*8f20*/  @!P3 BRA `(.L_x_1752) ;  /* 0x000001500000b947 */ /* 0x000fca0003800000 */
[----:B------:R-:W-:Y:S02]  /*8f30*/  ISETP.GE.AND P0, PT, R140, c[0x0][0x1d4], PT ;  /* 0x000075008c007a0c */ /* 0x000fe40003f06270 */
[----:B------:R-:W-:Y:S11]  /*8f40*/  ISETP.GE.AND P4, PT, R142, c[0x0][0x1d4], PT ;  /* 0x000075008e007a0c */ /* 0x000ff60003f86270 */
[----:B------:R-:W5:Y:S01]  /*8f50*/  @!P0 LDS.128 R24, [R203+0x5080] ;  /* 0x00508000cb188984 */ /* 0x000f620000000c00 */
[CC--:B-12---:R-:W-:Y:S04]  /*8f60*/  @!P0 LEA R8, P3, R140.reuse, R3.reuse, 0x1 ;  /* 0x000000038c088211 */ /* 0x0c6fe800078608ff */
[-C--:B----4-:R-:W-:Y:S02]  /*8f70*/  @!P0 LEA.HI.X R9, R140, R4.reuse, R141, 0x1, P3 ;  /* 0x000000048c098211 */ /* 0x090fe400018f0c8d */
[CC--:B------:R-:W-:Y:S04]  /*8f80*/  @!P4 LEA R14, P3, R206.reuse, R3.reuse, 0x1 ;  /* 0x00000003ce0ec211 */ /* 0x0c0fe800078608ff */
[-C--:B------:R-:W-:Y:S02]  /*8f90*/  @!P4 LEA.HI.X R15, R206, R4.reuse, R214, 0x1, P3 ;  /* 0x00000004ce0fc211 */ /* 0x080fe400018f0cd6 */
[C---:B------:R-:W-:Y:S11]  /*8fa0*/  ISETP.GE.AND P3, PT, R205.reuse, c[0x0][0x1d4], PT ;  /* 0x00007500cd007a0c */ /* 0x040ff60003f66270 */
[----:B------:R-:W-:Y:S02]  /*8fb0*/  @!UPT UIADD3 URZ, URZ, URZ, URZ ;  /* 0x0000003f3f3ff290 */ /* 0x000fe4000fffe03f */
[CC--:B------:R-:W-:Y:S04]  /*8fc0*/  @!P3 LEA R10, P5, R205.reuse, R3.reuse, 0x1 ;  /* 0x00000003cd0ab211 */ /* 0x0c0fe800078a08ff */
[-C--:B------:R-:W-:Y:S01]  /*8fd0*/  @!P3 LEA.HI.X R11, R205, R4.reuse, R216, 0x1, P5 ;  /* 0x00000004cd0bb211 */ /* 0x080fe200028f0cd8 */
[----:B-----5:R1:W-:Y:S01]  /*8fe0*/  @!P0 ST.E.128 [R8.64], R24 ;  /* 0x0000001808008985 */ /* 0x0203e2000c101d06 */
[C---:B------:R-:W-:Y:S03]  /*8ff0*/  ISETP.GE.AND P0, PT, R204.reuse, c[0x0][0x1d4], PT ;  /* 0x00007500cc007a0c */ /* 0x040fe60003f06270 */
[----:B------:R-:W2:Y:S10]  /*9000*/  @!P4 LDS.128 R20, [R203+0x6880] ;  /* 0x00688000cb14c984 */ /* 0x000eb40000000c00 */
[C---:B-1----:R-:W-:Y:S04]  /*9010*/  @!P0 LEA R8, P5, R204.reuse, R3, 0x1 ;  /* 0x00000003cc088211 */ /* 0x042fe800078a08ff */
[----:B------:R-:W-:Y:S01]  /*9020*/  @!P0 LEA.HI.X R9, R204, R4, R215, 0x1, P5 ;  /* 0x00000004cc098211 */ /* 0x000fe200028f0cd7 */
[----:B--2---:R-:W-:Y:S04]  /*9030*/  @!P4 ST.E.128 [R14.64], R20 ;  /* 0x000000140e00c985 */ /* 0x004fe8000c101d06 */
[----:B------:R-:W1:Y:S04]  /*9040*/  @!P3 LDS.128 R16, [R203+0x8080] ;  /* 0x00808000cb10b984 */ /* 0x000e680000000c00 */
[----:B-1----:R-:W-:Y:S04]  /*9050*/  @!P3 ST.E.128 [R10.64], R16 ;  /* 0x000000100a00b985 */ /* 0x002fe8000c101d06 */
[----:B------:R-:W1:Y:S04]  /*9060*/  @!P0 LDS.128 R16, [R203+0x9880] ;  /* 0x00988000cb108984 */ /* 0x000e680000000c00 */
[----:B-1----:R1:W-:Y:S02]  /*9070*/  @!P0 ST.E.128 [R8.64], R16 ;  /* 0x0000001008008985 */ /* 0x0023e4000c101d06 */
.L_x_1752:
[----:B------:R-:W-:Y:S05]  /*9080*/  BSYNC B0 ;  /* 0x0000000000007941 */ /* 0x000fea0003800000 */
.L_x_1751:
[----:B------:R-:W-:Y:S01]  /*9090*/  ISETP.GT.AND P4, PT, R39, R118, PT ;  /* 0x000000762700720c */ /* 0x000fe20003f84270 */
[----:B------:R-:W-:Y:S01]  /*90a0*/  @!UPT UIADD3 URZ, URZ, URZ, URZ ;  /* 0x0000003f3f3ff290 */ /* 0x000fe2000fffe03f */
[----:B------:R-:W-:Y:S11]  /*90b0*/  BSSY B0, `(.L_x_1753) ;  /* 0x0000029000007945 */ /* 0x000ff60003800000 */
[----:B------:R-:W-:-:S05]  /*90c0*/  @!P4 BRA `(.L_x_1754) ;  /* 0x000002700000c947 */ /* 0x000fca0003800000 */
[----:B--23--:R-:W-:Y:S01]  /*90d0*/  IADD3 R6, -R143, 0x30, RZ ;  /* 0x000000308f067810 */ /* 0x00cfe20007ffe1ff */
[----:B-1----:R-:W-:Y:S01]  /*90e0*/  IMAD.MOV.U32 R8, RZ, RZ, R110 ;  /* 0x000000ffff087224 */ /* 0x002fe200078e006e */
[----:B------:R-:W-:Y:S01]  /*90f0*/  IADD3 R3, R39, -0x1, RZ ;  /* 0xffffffff27037810 */ /* 0x000fe20007ffe0ff */
[----:B------:R-:W-:Y:S01]  /*9100*/  IMAD.MOV.U32 R9, RZ, RZ, R109 ;  /* 0x000000ffff097224 */ /* 0x000fe200078e006d */
[----:B------:R-:W-:Y:S02]  /*9110*/  ISETP.GE.AND P3, PT, R6, 0x1, PT ;  /* 0x000000010600780c */ /* 0x000fe40003f66270 */
[----:B------:R-:W-:Y:S01]  /*9120*/  SHF.R.S32.HI R5, RZ, 0x1f, R3 ;  /* 0x0000001fff057819 */ /* 0x000fe20000011403 */
[----:B----4-:R-:W-:Y:S01]  /*9130*/  IMAD R4, R154, R3, RZ ;  /* 0x000000039a047224 */ /* 0x010fe200078e02ff */
[----:B------:R-:W-:Y:S01]  /*9140*/  P2R R11, PR, RZ, 0x4 ;  /* 0x00000004ff0b7803 */ /* 0x000fe20000000000 */
[-C--:B------:R-:W-:Y:S01]  /*9150*/  IMAD.WIDE.U32 R8, R3, R128.reuse, R8 ;  /* 0x0000008003087225 */ /* 0x080fe200078e0008 */
[----:B------:R-:W-:Y:S02]  /*9160*/  LOP3.LUT P2, RZ, R213, 0x8, RZ, 0xc0, !PT ;  /* 0x00000008d5ff7812 */ /* 0x000fe4000784c0ff */
[----:B------:R-:W-:Y:S01]  /*9170*/  P2R R10, PR, RZ, 0x2 ;  /* 0x00000002ff0a7803 */ /* 0x000fe20000000000 */
[----:B------:R-:W-:Y:S01]  /*9180*/  IMAD R3, R5, R128, R4 ;  /* 0x0000008005037224 */ /* 0x000fe200078e0204 */
[C---:B------:R-:W-:Y:S02]  /*9190*/  LOP3.LUT P1, RZ, R213.reuse, 0x4, RZ, 0xc0, !PT ;  /* 0x00000004d5ff7812 */ /* 0x040fe4000782c0ff */
[----:B------:R-:W-:Y:S01]  /*91a0*/  LOP3.LUT P6, RZ, R213, 0x1, RZ, 0xc0, !PT ;  /* 0x00000001d5ff7812 */ /* 0x000fe200078cc0ff */
[----:B------:R-:W-:Y:S01]  /*91b0*/  IMAD.IADD R3, R9, 0x1, R3 ;  /* 0x0000000109037824 */ /* 0x000fe200078e0203 */
[C---:B------:R-:W-:Y:S04]  /*91c0*/  @P3 LEA R4, P0, R8.reuse, c[0x0][0x220], 0x1 ;  /* 0x0000880008043a11 */ /* 0x040fe800078008ff */
[----:B------:R-:W-:Y:S02]  /*91d0*/  @P3 LEA.HI.X R5, R8, c[0x0][0x224], R3, 0x1, P0 ;  /* 0x0000890008053a11 */ /* 0x000fe400000f0c03 */
[----:B------:R-:W-:Y:S03]  /*91e0*/  ISETP.GE.AND P0, PT, R6, 0x21, PT ;  /* 0x000000210600780c */ /* 0x000fe60003f06270 */
[----:B------:R-:W-:Y:S01]  /*91f0*/  @!PT LDS RZ, [RZ] ;  /* 0x00000000fffff984 */ /* 0x000fe20000000800 */
[----:B------:R-:W-:Y:S01]  /*9200*/  @!PT LDS RZ, [RZ] ;  /* 0x00000000fffff984 */ /* 0x000fe20000000800 */
[----:B------:R-:W-:Y:S01]  /*9210*/  @!PT LDS RZ, [RZ] ;  /* 0x00000000fffff984 */ /* 0x000fe20000000800 */
[----:B------:R1:W-:Y:S01]  /*9220*/  @P3 LDGSTS.E.BYPASS.LTC128B.128 [R203+0xa080], [R4.64], !P2 ;  /* 0x0a08000004cb3fae */ /* 0x0003e2000d101d46 */
[----:B------:R-:W-:Y:S03]  /*9230*/  ISETP.NE.AND P2, PT, R11, RZ, PT ;  /* 0x000000ff0b00720c */ /* 0x000fe60003f45270 */
[----:B------:R1:W-:Y:S06]  /*9240*/  @P3 LDGSTS.E.BYPASS.LTC128B.128 [R203+0xb880], [R4.64+0x80], !P1 ;  /* 0x0b88008004cb3fae */ /* 0x0003ec000c901d46 */
[----:B------:R-:W-:Y:S05]  /*9250*/  @P0 IADD3 R6, P5, R158, R8, RZ ;  /* 0x000000089e060210 */ /* 0x000fea0007fbe0ff */
[----:B------:R-:W-:Y:S01]  /*9260*/  @P0 IMAD.X R3, R3, 0x1, R155, P5 ;  /* 0x0000000103030824 */ /* 0x000fe200028e069b */
[C---:B------:R-:W-:Y:S04]  /*9270*/  @P0 LEA R8, P5, R6.reuse, c[0x0][0x220], 0x1 ;  /* 0x0000880006080a11 */ /* 0x040fe800078a08ff */
[----:B------:R-:W-:Y:S02]  /*9280*/  @P0 LEA.HI.X R9, R6, c[0x0][0x224], R3, 0x1, P5 ;  /* 0x0000890006090a11 */ /* 0x000fe400028f0c03 */
[C---:B------:R-:W-:Y:S11]  /*9290*/  LOP3.LUT P5, RZ, R213.reuse, 0x2, RZ, 0xc0, !PT ;  /* 0x00000002d5ff7812 */ /* 0x040ff600078ac0ff */
[----:B------:R-:W-:Y:S02]  /*92a0*/  @!UPT UIADD3 URZ, URZ, URZ, URZ ;  /* 0x0000003f3f3ff290 */ /* 0x000fe4000fffe03f */
[----:B------:R1:W-:Y:S04]  /*92b0*/  @P3 LDGSTS.E.BYPASS.LTC128B.128 [R203+0xd080], [R4.64+0x100], !P5 ;  /* 0x0d08010004cb3fae */ /* 0x0003e8000e901d46 */
[----:B------:R1:W-:Y:S01]  /*92c0*/  @P3 LDGSTS.E.BYPASS.LTC128B.128 [R203+0xe880], [R4.64+0x180], !P6 ;  /* 0x0e88018004cb3fae */ /* 0x0003e2000f101d46 */
[----:B------:R-:W-:Y:S11]  /*92d0*/  LOP3.LUT P3, RZ, R213, 0x8, RZ, 0xc0, !PT ;  /* 0x00000008d5ff7812 */ /* 0x000ff6000786c0ff */
[----:B------:R-:W-:Y:S02]  /*92e0*/  @!UPT UIADD3 URZ, URZ, URZ, URZ ;  /* 0x0000003f3f3ff290 */ /* 0x000fe4000fffe03f */
[----:B------:R1:W-:Y:S04]  /*92f0*/  @P0 LDGSTS.E.BYPASS.LTC128B.128 [R207+0xb080], [R8.64], !P3 ;  /* 0x0b08000008cf0fae */ /* 0x0003e8000d901d46 */
[----:B------:R1:W-:Y:S01]  /*9300*/  @P0 LDGSTS.E.BYPASS.LTC128B.128 [R207+0xc880], [R8.64+0x80], !P1 ;  /* 0x0c88008008cf0fae */ /* 0x0003e2000c901d46 */
[----:B------:R-:W-:Y:S03]  /*9310*/  ISETP.NE.AND P1, PT, R10, RZ, PT ;  /* 0x000000ff0a00720c */ /* 0x000fe60003f25270 */
[----:B------:R1:W-:Y:S04]  /*9320*/  @P0 LDGSTS.E.BYPASS.LTC128B.128 [R207+0xe080], [R8.64+0x100], !P5 ;  /* 0x0e08010008cf0fae */ /* 0x0003e8000e901d46 */
[----:B------:R1:W-:Y:S04]  /*9330*/  @P0 LDGSTS.E.BYPASS.LTC128B.128 [R207+0xf880], [R8.64+0x180], !P6 ;  /* 0x0f88018008cf0fae */ /* 0x0003e8000f101d46 */
.L_x_1754:
[----:B------:R-:W-:Y:S05]  /*9340*/  BSYNC B0 ;  /* 0x0000000000007941 */ /* 0x000fea0003800000 */
.L_x_1753:
[----:B------:R-:W0:Y:S01]  /*9350*/  LDGDEPBAR ;  /* 0x00000000000079af */ /* 0x000e220000000000 */
[----:B------:R-:W-:Y:S01]  /*9360*/  IADD3 R39, R39, -0x1, RZ ;  /* 0xffffffff27277810 */ /* 0x000fe20007ffe0ff */
[----:B------:R-:W-:-:S05]  /*9370*/  @P4 BRA `(.L_x_1755) ;  /* 0xffffa1b000004947 */ /* 0x000fca000383ffff */
[----:B------:R-:W-:Y:S01]  /*9380*/  WARPSYNC 0xffffffff ;  /* 0xffffffff00007948 */ /* 0x000fe20003800000 */
[----:B------:R-:W-:Y:S06]  /*9390*/  BAR.SYNC.DEFER_BLOCKING 0x0 ;  /* 0x0000000000007b1d */ /* 0x000fec0000010000 */
.L_x_1714:
[----:B------:R-:W-:Y:S01]  /*93a0*/  ISETP.GE.AND P0, PT, R131, 0x1, PT ;  /* 0x000000018300780c */ /* 0x000fe20003f06270 */
[----:B------:R-:W-:Y:S01]  /*93b0*/  BSSY B0, `(.L_x_1756) ;  /* 0x000001f000007945 */ /* 0x000fe20003800000 */
[----:B------:R-:W-:-:S11]  /*93c0*/  MOV R2, RZ ;  /* 0x000000ff00027202 */ /* 0x000fd60000000f00 */
[----:B------:R-:W-:Y:S05]  /*93d0*/  @!P0 BRA `(.L_x_1757) ;  /* 0x000001c000008947 */ /* 0x000fea0003800000 */
[----:B-1----:R-:W-:Y:S02]  /*93e0*/  IABS R3, R127 ;  /* 0x0000007f00037213 */ /* 0x002fe40000000000 */
[----:B--23--:R-:W-:Y:S02]  /*93f0*/  IADD3 R6, R136, -0x1, R127 ;  /* 0xffffffff88067810 */ /* 0x00cfe40007ffe07f */
[----:B------:R-:W1:Y:S02]  /*9400*/  I2F.RP R2, R3 ;  /* 0x0000000300027306 */ /* 0x000e640000209400 */
[----:B------:R-:W-:-:S06]  /*9410*/  IABS R10, R6 ;  /* 0x00000006000a7213 */ /* 0x000fcc0000000000 */
[----:B-1----:R-:W1:Y:S02]  /*9420*/  MUFU.RCP R2, R2 ;  /* 0x0000000200027308 */ /* 0x002e640000001000 */
[----:B-1----:R-:W-:-:S06]  /*9430*/  IADD3 R2, R2, 0xffffffe, RZ ;  /* 0x0ffffffe02027810 */ /* 0x002fcc0007ffe0ff */
[----:B------:R-:W1:Y:S02]  /*9440*/  F2I.FTZ.U32.TRUNC.NTZ R5, R2 ;  /* 0x0000000200057305 */ /* 0x000e64000021f000 */
[----:B-1----:R-:W-:-:S04]  /*9450*/  IMAD.MOV R2, RZ, RZ, -R5 ;  /* 0x000000ffff027224 */ /* 0x002fc800078e0a05 */
[----:B----4-:R-:W-:Y:S01]  /*9460*/  IMAD.MOV.U32 R4, RZ, RZ, R2 ;  /* 0x000000ffff047224 */ /* 0x010fe200078e0002 */
        /* <DEDUP_REMOVED lines=19> */
.L_x_1757:
[----:B------:R-:W-:Y:S05]  /*95a0*/  BSYNC B0 ;  /* 0x0000000000007941 */ /* 0x000fea0003800000 */
.L_x_1756:
[----:B-12---:R-:W2:Y:S01]  /*95b0*/  LDL R3, [R1+0x40] ;  /* 0x0000400001037983 */ /* 0x006ea20000100800 */
        /* <DEDUP_REMOVED lines=64> */
[----:B--2---:R-:W-:-:S04]  /*99c0*/  IMAD R219, R3, R2, RZ ;  /* 0x0000000203db7224 */ /* 0x004fc800078e02ff */
[--C-:B------:R-:W-:Y:S01]  /*99d0*/  IMAD.IADD R3, R219, 0x1, R2.reuse ;  /* 0x00000001db037824 */ /* 0x100fe200078e0202 */
[----:B------:R-:W-:-:S04]  /*99e0*/  PRMT R2, RZ, 0x7610, R2 ;  /* 0x00007610ff027816 */ /* 0x000fc80000000002 */
[----:B------:R-:W-:Y:S02]  /*99f0*/  IMNMX R210, R136, R3, PT ;  /* 0x0000000388d27217 */ /* 0x000fe40003800200 */
[----:B------:R-:W-:Y:S02]  /*9a00*/  CS2R R136, SRZ ;  /* 0x0000000000887805 */ /* 0x000fe4000001ff00 */
[----:B------:R-:W-:-:S13]  /*9a10*/  ISETP.GT.AND P0, PT, R210, R219, PT ;  /* 0x000000dbd200720c */ /* 0x000fda0003f04270 */
[----:B------:R-:W-:Y:S05]  /*9a20*/  @!P0 BRA `(.L_x_1758) ;  /* 0x0000dc0000008947 */ /* 0x000fea0003800000 */
[----:B----4-:R-:W2:Y:S04]  /*9a30*/  LDL R4, [R1+0x10] ;  /* 0x0000100001047983 */ /* 0x010ea80000100800 */
[----:B---3--:R-:W3:Y:S04]  /*9a40*/  LDL R6, [R1+0x8] ;  /* 0x0000080001067983 */ /* 0x008ee80000100800 */
[----:B------:R-:W4:Y:S04]  /*9a50*/  LDL R11, [R1+0x4] ;  /* 0x00000400010b7983 */ /* 0x000f280000100800 */
[----:B------:R-:W4:Y:S04]  /*9a60*/  LDL R8, [R1+0x18] ;  /* 0x0000180001087983 */ /* 0x000f280000100800 */
[----:B------:R-:W4:Y:S01]  /*9a70*/  LDL R10, [R1+0x14] ;  /* 0x00001400010a7983 */ /* 0x000f220000100800 */
[----:B------:R-:W-:-:S04]  /*9a80*/  ISETP.NE.U32.AND P0, PT, RZ, c[0x0][0x340], PT ;  /* 0x0000d000ff007a0c */ /* 0x000fc80003f05070 */
[----:B------:R-:W-:-:S13]  /*9a90*/  ISETP.NE.AND.EX P2, PT, RZ, c[0x0][0x344], PT, P0 ;  /* 0x0000d100ff007a0c */ /* 0x000fda0003f45300 */
[----:B------:R-:W-:Y:S01]  /*9aa0*/  @P2 IADD3 R2, P0, R252, c[0x0][0x340], RZ ;  /* 0x0000d000fc022a10 */ /* 0x000fe20007f1e0ff */
[----:B------:R-:W-:-:S05]  /*9ab0*/  IMAD.MOV.U32 R5, RZ, RZ, c[0x0][0x2c4] ;  /* 0x0000b100ff057624 */ /* 0x000fca00078e00ff */
[----:B------:R-:W-:Y:S02]  /*9ac0*/  ISETP.NE.AND P1, PT, R5, 0x1, PT ;  /* 0x000000010500780c */ /* 0x000fe40003f25270 */
[----:B--2---:R-:W-:-:S05]  /*9ad0*/  @P2 IADD3.X R3, R4, c[0x0][0x344], RZ, P0, !PT ;  /* 0x0000d10004032a10 */ /* 0x004fca00007fe4ff */
[----:B------:R1:W5:Y:S01]  /*9ae0*/  @P2 LDG.E R16, [R2.64] ;  /* 0x0000000602102981 */ /* 0x000362000c1e1900 */
[----:B------:R-:W-:Y:S02]  /*9af0*/  ISETP.NE.U32.AND P0, PT, RZ, c[0x0][0x348], PT ;  /* 0x0000d200ff007a0c */ /* 0x000fe40003f05070 */
[----:B---3--:R-:W-:Y:S01]  /*9b00*/  LOP3.LUT R59, R6, 0xffff, RZ, 0xc0, !PT ;  /* 0x0000ffff063b7812 */ /* 0x008fe200078ec0ff */
[----:B----4-:R-:W-:Y:S01]  /*9b10*/  IMAD R6, R11, 0x80, R0 ;  /* 0x000000800b067824 */ /* 0x010fe200078e0200 */
[----:B------:R-:W-:-:S03]  /*9b20*/  ISETP.NE.AND.EX P0, PT, RZ, c[0x0][0x34c], PT, P0 ;  /* 0x0000d300ff007a0c */ /* 0x000fc60003f05300 */
[----:B------:R-:W-:Y:S01]  /*9b30*/  @P1 IMAD.HI.U32 R9, R6, c[0x0][0x2c8], RZ ;  /* 0x0000b20006091a27 */ /* 0x000fe200078e00ff */
[----:B-1----:R-:W-:-:S05]  /*9b40*/  SHF.R.S32.HI R2, RZ, 0x1f, R139 ;  /* 0x0000001fff027819 */ /* 0x002fca000001148b */
[----:B------:R-:W-:-:S04]  /*9b50*/  IMAD R2, R2, c[0x0][0x178], RZ ;  /* 0x00005e0002027a24 */ /* 0x000fc800078e02ff */
[C---:B------:R-:W-:Y:S02]  /*9b60*/  IMAD R4, R139.reuse, c[0x0][0x17c], R2 ;  /* 0x00005f008b047a24 */ /* 0x040fe400078e0202 */
[----:B------:R-:W-:Y:S01]  /*9b70*/  IMAD.WIDE.U32 R2, R139, c[0x0][0x178], RZ ;  /* 0x00005e008b027a25 */ /* 0x000fe200078e00ff */
[----:B------:R-:W-:-:S03]  /*9b80*/  SEL R8, R8, RZ, !P0 ;  /* 0x000000ff08087207 */ /* 0x000fc60004000000 */
[----:B------:R-:W-:-:S04]  /*9b90*/  IMAD.IADD R3, R3, 0x1, R4 ;  /* 0x0000000103037824 */ /* 0x000fc800078e0204 */
[C---:B------:R-:W-:Y:S01]  /*9ba0*/  IMAD.WIDE.U32 R4, R59.reuse, c[0x0][0x1b8], R2 ;  /* 0x00006e003b047a25 */ /* 0x040fe200078e0002 */
[----:B------:R-:W-:Y:S02]  /*9bb0*/  MOV R2, R6 ;  /* 0x0000000600027202 */ /* 0x000fe40000000f00 */
[----:B------:R-:W-:Y:S01]  /*9bc0*/  SEL R3, R10, RZ, !P0 ;  /* 0x000000ff0a037207 */ /* 0x000fe20004000000 */
[----:B------:R-:W-:Y:S01]  /*9bd0*/  IMAD R5, R59, c[0x0][0x1bc], R5 ;  /* 0x00006f003b057a24 */ /* 0x000fe200078e0205 */
[----:B------:R-:W-:Y:S01]  /*9be0*/  @P1 SHF.R.U32.HI R2, RZ, c[0x0][0x2cc], R9 ;  /* 0x0000b300ff021a19 */ /* 0x000fe20000011609 */
[----:B------:R-:W-:Y:S02]  /*9bf0*/  IMAD R8, R8, c[0x0][0x1c0], RZ ;  /* 0x0000700008087a24 */ /* 0x000fe400078e02ff */
[----:B------:R-:W-:Y:S01]  /*9c00*/  IMAD.WIDE.U32 R4, R3, c[0x0][0x1c0], R4 ;  /* 0x0000700003047a25 */ /* 0x000fe200078e0004 */
[----:B------:R-:W-:-:S03]  /*9c10*/  SHF.R.S32.HI R9, RZ, 0x1f, R2 ;  /* 0x0000001fff097819 */ /* 0x000fc60000011402 */
[----:B------:R-:W-:Y:S02]  /*9c20*/  IMAD R8, R3, c[0x0][0x1c4], R8 ;  /* 0x0000710003087a24 */ /* 0x000fe400078e0208 */
[----:B------:R-:W-:Y:S02]  /*9c30*/  IMAD.MOV R3, RZ, RZ, -R2 ;  /* 0x000000ffff037224 */ /* 0x000fe400078e0a02 */
[----:B------:R-:W-:Y:S02]  /*9c40*/  IMAD.IADD R5, R5, 0x1, R8 ;  /* 0x0000000105057824 */ /* 0x000fe400078e0208 */
[----:B------:R-:W-:Y:S02]  /*9c50*/  IMAD R6, R3, c[0x0][0x2c4], R6 ;  /* 0x0000b10003067a24 */ /* 0x000fe400078e0206 */
[----:B------:R-:W-:-:S04]  /*9c60*/  IMAD R3, R9, c[0x0][0x1b0], RZ ;  /* 0x00006c0009037a24 */ /* 0x000fc800078e02ff */
[C---:B------:R-:W-:Y:S01]  /*9c70*/  IMAD R9, R2.reuse, c[0x0][0x1b4], R3 ;  /* 0x00006d0002097a24 */ /* 0x040fe200078e0203 */
[----:B------:R-:W-:Y:S01]  /*9c80*/  SHF.R.S32.HI R8, RZ, 0x1f, R6 ;  /* 0x0000001fff087819 */ /* 0x000fe20000011406 */
[----:B------:R-:W-:Y:S01]  /*9c90*/  IMAD.WIDE.U32 R2, R2, c[0x0][0x1b0], R4 ;  /* 0x00006c0002027a25 */ /* 0x000fe200078e0004 */
[----:B------:R-:W-:-:S03]  /*9ca0*/  ISETP.GE.AND P1, PT, R205, c[0x0][0x198], PT ;  /* 0x00006600cd007a0c */ /* 0x000fc60003f26270 */
[----:B------:R-:W-:Y:S01]  /*9cb0*/  IMAD R4, R8, c[0x0][0x1a8], RZ ;  /* 0x00006a0008047a24 */ /* 0x000fe200078e02ff */
[----:B------:R-:W-:-:S03]  /*9cc0*/  IADD3 R3, R3, R9, RZ ;  /* 0x0000000903037210 */ /* 0x000fc60007ffe0ff */
[C---:B------:R-:W-:Y:S02]  /*9cd0*/  IMAD R4, R6.reuse, c[0x0][0x1ac], R4 ;  /* 0x00006b0006047a24 */ /* 0x040fe400078e0204 */
[----:B------:R-:W-:Y:S01]  /*9ce0*/  IMAD.WIDE.U32 R2, R6, c[0x0][0x1a8], R2 ;  /* 0x00006a0006027a25 */ /* 0x000fe200078e0002 */
[----:B------:R-:W-:-:S03]  /*9cf0*/  LOP3.LUT R213, R213, 0xfffffffe, RZ, 0xc0, !PT ;  /* 0xfffffffed5d57812 */ /* 0x000fc600078ec0ff */
[----:B------:R-:W-:Y:S01]  /*9d00*/  IMAD.IADD R3, R3, 0x1, R4 ;  /* 0x0000000103037824 */ /* 0x000fe200078e0204 */
[----:B------:R-:W-:Y:S01]  /*9d10*/  LEA R13, P0, R2, c[0x0][0x160], 0x1 ;  /* 0x00005800020d7a11 */ /* 0x000fe200078008ff */
[----:B------:R-:W-:Y:S01]  /*9d20*/  IMAD R6, R11, 0x80, R143 ;  /* 0x000000800b067824 */ /* 0x000fe200078e028f */
[----:B------:R-:W-:Y:S02]  /*9d30*/  ISETP.GE.AND P4, PT, R140, c[0x0][0x198], PT ;  /* 0x000066008c007a0c */ /* 0x000fe40003f86270 */
[----:B------:R-:W-:Y:S02]  /*9d40*/  ISETP.GE.AND P5, PT, R142, c[0x0][0x198], PT ;  /* 0x000066008e007a0c */ /* 0x000fe40003fa6270 */
[----:B------:R-:W-:Y:S02]  /*9d50*/  @P1 LOP3.LUT R213, R213, 0x1, RZ, 0xfc, !PT ;  /* 0x00000001d5d51812 */ /* 0x000fe400078efcff */
[----:B------:R-:W-:Y:S02]  /*9d60*/  ISETP.GE.AND P6, PT, R204, c[0x0][0x198], PT ;  /* 0x00006600cc007a0c */ /* 0x000fe40003fc6270 */
[----:B------:R-:W-:-:S02]  /*9d70*/  LEA.HI.X R5, R2, c[0x0][0x164], R3, 0x1, P0 ;  /* 0x0000590002057a11 */ /* 0x000fc400000f0c03 */
[----:B------:R-:W-:Y:S02]  /*9d80*/  IADD3 R97, R210, -0x1, RZ ;  /* 0xffffffffd2617810 */ /* 0x000fe40007ffe0ff */
[----:B------:R-:W-:Y:S01]  /*9d90*/  @!P2 MOV R16, R10 ;  /* 0x0000000a0010a202 */ /* 0x000fe20000000f00 */
[----:B------:R-:W-:Y:S05]  /*9da0*/  BRA.DIV ~URZ, `(.L_x_1759) ;  /* 0x00012b527f007947 */ /* 0x000fea000b800000 */
[----:B------:R1:W2:Y:S02]  /*9db0*/  SHFL.IDX PT, R4, R5, RZ, 0x181f ;  /* 0x00181fff05047589 */ /* 0x0002a400000e0000 */
.L_x_1913:
[----:B------:R-:W-:Y:S05]  /*9dc0*/  BRA.DIV ~URZ, `(.L_x_1760) ;  /* 0x00012ba27f007947 */ /* 0x000fea000b800000 */
[----:B------:R3:W4:Y:S02]  /*9dd0*/  SHFL.IDX PT, R2, R13, RZ, 0x181f ;  /* 0x00181fff0d027589 */ /* 0x00072400000e0000 */
.L_x_1914:
[----:B------:R-:W-:Y:S01]  /*9de0*/  IMAD R40, R176, c[0x0][0x2c4], RZ ;  /* 0x0000b100b0287a24 */ /* 0x000fe200078e02ff */
[----:B------:R-:W-:Y:S01]  /*9df0*/  LOP3.LUT R213, R213, 0xfffffffd, RZ, 0xc0, !PT ;  /* 0xfffffffdd5d57812 */ /* 0x000fe200078ec0ff */
[----:B------:R-:W-:Y:S03]  /*9e00*/  BSSY B0, `(.L_x_1761) ;  /* 0x0000014000007945 */ /* 0x000fe60003800000 */
[----:B------:R-:W-:-:S13]  /*9e10*/  ISETP.GE.AND P0, PT, R6, R40, PT ;  /* 0x000000280600720c */ /* 0x000fda0003f06270 */
[----:B------:R-:W-:Y:S01]  /*9e20*/  @P0 LOP3.LUT R213, R213, 0x2, RZ, 0xfc, !PT ;  /* 0x00000002d5d50812 */ /* 0x000fe200078efcff */
[----:B------:R-:W-:Y:S05]  /*9e30*/  @P0 BRA `(.L_x_1762) ;  /* 0x0000010000000947 */ /* 0x000fea0003800000 */
[----:B------:R-:W-:Y:S02]  /*9e40*/  LOP3.LUT P3, RZ, R213, 0x1, RZ, 0xc0, !PT ;  /* 0x00000001d5ff7812 */ /* 0x000fe4000786c0ff */
        /* <DEDUP_REMOVED lines=15> */
.L_x_1762:
[----:B------:R-:W-:Y:S05]  /*9f40*/  BSYNC B0 ;  /* 0x0000000000007941 */ /* 0x000fea0003800000 */
.L_x_1761:
[----:B------:R-:W-:Y:S05]  /*9f50*/  BRA.DIV ~URZ, `(.L_x_1763) ;  /* 0x00012a827f007947 */ /* 0x000fea000b800000 */
[----:B--2---:R2:W1:Y:S04]  /*9f60*/  SHFL.IDX PT, R4, R5, 0x1, 0x181f ;  /* 0x00381f0005047f89 */ /* 0x00446800000e0000 */
[----:B----4-:R2:W4:Y:S02]  /*9f70*/  SHFL.IDX PT, R2, R13, 0x1, 0x181f ;  /* 0x00381f000d027f89 */ /* 0x01052400000e0000 */
.L_x_1915:
[----:B------:R-:W-:Y:S01]  /*9f80*/  IADD3 R3, R6, 0x20, RZ ;  /* 0x0000002006037810 */ /* 0x000fe20007ffe0ff */
[----:B------:R-:W-:Y:S03]  /*9f90*/  BSSY B0, `(.L_x_1764) ;  /* 0x0000013000007945 */ /* 0x000fe60003800000 */
[----:B------:R-:W-:-:S13]  /*9fa0*/  ISETP.GE.AND P0, PT, R3, R40, PT ;  /* 0x000000280300720c */ /* 0x000fda0003f06270 */
[----:B------:R-:W-:Y:S05]  /*9fb0*/  @P0 BRA `(.L_x_1765) ;  /* 0x0000010000000947 */ /* 0x000fea0003800000 */
[----:B------:R-:W-:Y:S02]  /*9fc0*/  LOP3.LUT P3, RZ, R213, 0x1, RZ, 0xc0, !PT ;  /* 0x00000001d5ff7812 */ /* 0x000fe4000786c0ff */
        /* <DEDUP_REMOVED lines=15> */
.L_x_1765:
[----:B------:R-:W-:Y:S05]  /*a0c0*/  BSYNC B0 ;  /* 0x0000000000007941 */ /* 0x000fea0003800000 */
.L_x_1764:
[----:B------:R-:W-:Y:S05]  /*a0d0*/  BRA.DIV ~URZ, `(.L_x_1766) ;  /* 0x000129d27f007947 */ /* 0x000fea000b800000 */
[----:B-1----:R1:W2:Y:S02]  /*a0e0*/  SHFL.IDX PT, R4, R5, 0x2, 0x181f ;  /* 0x00581f0005047f89 */ /* 0x0022a400000e0000 */
.L_x_1916:
[----:B------:R-:W-:Y:S05]  /*a0f0*/  BRA.DIV ~URZ, `(.L_x_1767) ;  /* 0x00012a227f007947 */ /* 0x000fea000b800000 */
[----:B----4-:R4:W1:Y:S02]  /*a100*/  SHFL.IDX PT, R2, R13, 0x2, 0x181f ;  /* 0x00581f000d027f89 */ /* 0x01086400000e0000 */
.L_x_1917:
[----:B------:R-:W-:Y:S01]  /*a110*/  IADD3 R3, R6, 0x40, RZ ;  /* 0x0000004006037810 */ /* 0x000fe20007ffe0ff */
[----:B------:R-:W-:Y:S03]  /*a120*/  BSSY B0, `(.L_x_1768) ;  /* 0x0000013000007945 */ /* 0x000fe60003800000 */
[----:B------:R-:W-:-:S13]  /*a130*/  ISETP.GE.AND P0, PT, R3, R40, PT ;  /* 0x000000280300720c */ /* 0x000fda0003f06270 */
[----:B------:R-:W-:Y:S05]  /*a140*/  @P0 BRA `(.L_x_1769) ;  /* 0x0000010000000947 */ /* 0x000fea0003800000 */
[----:B------:R-:W-:Y:S02]  /*a150*/  LOP3.LUT P3, RZ, R213, 0x1, RZ, 0xc0, !PT ;  /* 0x00000001d5ff7812 */ /* 0x000fe4000786c0ff */
        /* <DEDUP_REMOVED lines=15> */
.L_x_1769:
[----:B------:R-:W-:Y:S05]  /*a250*/  BSYNC B0 ;  /* 0x0000000000007941 */ /* 0x000fea0003800000 */
.L_x_1768:
[----:B------:R-:W-:Y:S05]  /*a260*/  BRA.DIV ~URZ, `(.L_x_1770) ;  /* 0x000129227f007947 */ /* 0x000fea000b800000 */
[----:B--2---:R2:W3:Y:S04]  /*a270*/  SHFL.IDX PT, R4, R5, 0x3, 0x181f ;  /* 0x00781f0005047f89 */ /* 0x0044e800000e0000 */
[----:B-1----:R2:W1:Y:S02]  /*a280*/  SHFL.IDX PT, R2, R13, 0x3, 0x181f ;  /* 0x00781f000d027f89 */ /* 0x00246400000e0000 */
.L_x_1918:
[----:B------:R-:W-:Y:S01]  /*a290*/  IADD3 R3, R6, 0x60, RZ ;  /* 0x0000006006037810 */ /* 0x000fe20007ffe0ff */
[----:B------:R-:W-:Y:S01]  /*a2a0*/  IMAD.MOV.U32 R96, RZ, RZ, 0x30 ;  /* 0x00000030ff607424 */ /* 0x000fe200078e00ff */
[----:B--2--5:R-:W-:Y:S01]  /*a2b0*/  SHF.R.S32.HI R5, RZ, 0x1f, R16 ;  /* 0x0000001fff057819 */ /* 0x024fe20000011410 */
[----:B------:R-:W-:Y:S01]  /*a2c0*/  IMAD.WIDE.U32 R244, R16, c[0x0][0x2b0], RZ ;  /* 0x0000ac0010f47a25 */ /* 0x000fe200078e00ff */
[----:B------:R-:W-:-:S03]  /*a2d0*/  ISETP.GE.AND P0, PT, R3, R40, PT ;  /* 0x000000280300720c */ /* 0x000fc60003f06270 */
[----:B------:R-:W-:Y:S02]  /*a2e0*/  IMAD.MOV.U32 R3, RZ, RZ, c[0x0][0x2b8] ;  /* 0x0000ae00ff037624 */ /* 0x000fe400078e00ff */
[----:B------:R-:W-:Y:S02]  /*a2f0*/  IMAD R96, R210, R96, -0x30 ;  /* 0xffffffd0d2607424 */ /* 0x000fe400078e0260 */
[----:B------:R-:W-:Y:S01]  /*a300*/  IMAD R6, R5, c[0x0][0x2b0], RZ ;  /* 0x0000ac0005067a24 */ /* 0x000fe200078e02ff */
[----:B------:R-:W-:Y:S01]  /*a310*/  ISETP.NE.AND P3, PT, R3, 0x1, PT ;  /* 0x000000010300780c */ /* 0x000fe20003f65270 */
[----:B------:R-:W-:Y:S02]  /*a320*/  IMAD.IADD R3, R0, 0x1, R96 ;  /* 0x0000000100037824 */ /* 0x000fe400078e0260 */
[----:B------:R-:W-:Y:S02]  /*a330*/  IMAD.MOV.U32 R211, RZ, RZ, RZ ;  /* 0x000000ffffd37224 */ /* 0x000fe400078e00ff */
[-C--:B-1----:R-:W-:Y:S01]  /*a340*/  @!P0 LEA R8, P1, R140, R2.reuse, 0x1 ;  /* 0x000000028c088211 */ /* 0x082fe200078208ff */
[----:B------:R-:W-:Y:S01]  /*a350*/  IMAD.IADD R5, R3, 0x1, R247 ;  /* 0x0000000103057824 */ /* 0x000fe200078e02f7 */
[----:B------:R-:W-:-:S02]  /*a360*/  @!P0 LEA R14, P2, R205, R2, 0x1 ;  /* 0x00000002cd0e8211 */ /* 0x000fc400078408ff */
[-C--:B---3--:R-:W-:Y:S02]  /*a370*/  @!P0 LEA.HI.X R9, R140, R4.reuse, R141, 0x1, P1 ;  /* 0x000000048c098211 */ /* 0x088fe400008f0c8d */
[----:B------:R-:W-:-:S03]  /*a380*/  @!P0 LEA.HI.X R15, R205, R4, R216, 0x1, P2 ;  /* 0x00000004cd0f8211 */ /* 0x000fc600010f0cd8 */
[----:B------:R-:W-:Y:S01]  /*a390*/  @!PT LDS RZ, [RZ] ;  /* 0x00000000fffff984 */ /* 0x000fe20000000800 */
[----:B------:R-:W-:Y:S01]  /*a3a0*/  @!PT LDS RZ, [RZ] ;  /* 0x00000000fffff984 */ /* 0x000fe20000000800 */
[----:B------:R-:W-:Y:S01]  /*a3b0*/  @!PT LDS RZ, [RZ] ;  /* 0x00000000fffff984 */ /* 0x000fe20000000800 */
[----:B------:R1:W-:Y:S01]  /*a3c0*/  @!P0 LDGSTS.E.BYPASS.LTC128B.128 [R207+0x13080], [R8.64], !P4 ;  /* 0x1308000008cf8fae */ /* 0x0003e2000e101d46 */
[----:B------:R-:W-:Y:S02]  /*a3d0*/  LOP3.LUT P4, RZ, R213, 0x1, RZ, 0xc0, !PT ;  /* 0x00000001d5ff7812 */ /* 0x000fe4000788c0ff */
[----:B-1----:R-:W-:-:S04]  /*a3e0*/  @!P0 LEA R8, P1, R206, R2, 0x1 ;  /* 0x00000002ce088211 */ /* 0x002fc800078208ff */
[----:B------:R-:W-:Y:S02]  /*a3f0*/  @!P0 LEA.HI.X R9, R206, R4, R214, 0x1, P1 ;  /* 0x00000004ce098211 */ /* 0x000fe400008f0cd6 */
[----:B------:R-:W-:Y:S01]  /*a400*/  ISETP.GE.AND P1, PT, R3, R131, PT ;  /* 0x000000830300720c */ /* 0x000fe20003f26270 */
[----:B------:R-:W-:Y:S02]  /*a410*/  IMAD.MOV.U32 R3, RZ, RZ, R5 ;  /* 0x000000ffff037224 */ /* 0x000fe400078e0005 */
[----:B------:R1:W-:Y:S01]  /*a420*/  @!P0 LDGSTS.E.BYPASS.LTC128B.128 [R207+0x17080], [R8.64], !P5 ;  /* 0x1708000008cf8fae */ /* 0x0003e2000e901d46 */
[----:B------:R-:W-:-:S03]  /*a430*/  ISETP.GT.OR P1, PT, R0, 0x2f, P1 ;  /* 0x0000002f0000780c */ /* 0x000fc60000f24670 */
[----:B------:R2:W-:Y:S01]  /*a440*/  @!P0 LDGSTS.E.BYPASS.LTC128B.128 [R207+0x1b080], [R14.64], !P4 ;  /* 0x1b0800000ecf8fae */ /* 0x0005e2000e101d46 */
[----:B-1----:R-:W-:Y:S02]  /*a450*/  IMAD R8, R16, c[0x0][0x2b4], R6 ;  /* 0x0000ad0010087a24 */ /* 0x002fe400078e0206 */
[----:B------:R-:W-:-:S04]  /*a460*/  @P3 IMAD.HI.U32 R6, R5, c[0x0][0x2bc], RZ ;  /* 0x0000af0005063a27 */ /* 0x000fc800078e00ff */
[----:B------:R-:W-:Y:S01]  /*a470*/  IMAD.IADD R246, R245, 0x1, R8 ;  /* 0x00000001f5f67824 */ /* 0x000fe200078e0208 */
[----:B------:R-:W-:Y:S02]  /*a480*/  @P3 SHF.R.U32.HI R3, RZ, c[0x0][0x2c0], R6 ;  /* 0x0000b000ff033a19 */ /* 0x000fe40000011606 */
[C---:B------:R-:W-:Y:S02]  /*a490*/  @!P0 LEA R10, P3, R204.reuse, R2, 0x1 ;  /* 0x00000002cc0a8211 */ /* 0x040fe400078608ff */
[C---:B------:R-:W-:Y:S02]  /*a4a0*/  @!P1 IADD3 R2, P2, R3.reuse, R244, RZ ;  /* 0x000000f403029210 */ /* 0x040fe40007f5e0ff */
[----:B------:R-:W-:Y:S02]  /*a4b0*/  @!P0 LEA.HI.X R11, R204, R4, R215, 0x1, P3 ;  /* 0x00000004cc0b8211 */ /* 0x000fe400018f0cd7 */
[----:B------:R-:W-:Y:S02]  /*a4c0*/  @!P1 LEA.HI.X.SX32 R4, R3, R246, 0x1, P2 ;  /* 0x000000f603049211 */ /* 0x000fe400010f0eff */
[C---:B------:R-:W-:Y:S01]  /*a4d0*/  @!P1 LEA R8, P2, R2.reuse, c[0x0][0x2a0], 0x2 ;  /* 0x0000a80002089a11 */ /* 0x040fe200078410ff */
[----:B------:R1:W-:Y:S03]  /*a4e0*/  @!P0 LDGSTS.E.BYPASS.LTC128B.128 [R207+0x1f080], [R10.64], !P6 ;  /* 0x1f0800000acf8fae */ /* 0x0003e6000f101d46 */
[----:B------:R-:W-:Y:S01]  /*a4f0*/  @!P1 LEA.HI.X R9, R2, c[0x0][0x2a4], R4, 0x2, P2 ;  /* 0x0000a90002099a11 */ /* 0x000fe200010f1404 */
[----:B------:R-:W0:Y:S01]  /*a500*/  LDGDEPBAR ;  /* 0x00000000000079af */ /* 0x000e220000000000 */
[----:B------:R-:W-:Y:S03]  /*a510*/  WARPSYNC 0xffffffff ;  /* 0xffffffff00007948 */ /* 0x000fe60003800000 */
[----:B------:R-:W-:Y:S06]  /*a520*/  BAR.SYNC.DEFER_BLOCKING 0x0 ;  /* 0x0000000000007b1d */ /* 0x000fec0000010000 */
[----:B------:R-:W3:Y:S01]  /*a530*/  @!P1 LDG.E R211, [R8.64] ;  /* 0x0000000608d39981 */ /* 0x000ee2000c1e1900 */
[----:B------:R-:W-:Y:S01]  /*a540*/  IMAD.MOV R2, RZ, RZ, -R3 ;  /* 0x000000ffff027224 */ /* 0x000fe200078e0a03 */
[----:B------:R-:W-:Y:S01]  /*a550*/  ISETP.GE.AND P5, PT, R140, c[0x0][0x1d4], PT ;  /* 0x000075008c007a0c */ /* 0x000fe20003fa6270 */
[----:B------:R-:W-:Y:S01]  /*a560*/  IMAD.WIDE.U32 R226, R59, c[0x0][0x1e8], RZ ;  /* 0x00007a003be27a25 */ /* 0x000fe200078e00ff */
[----:B------:R-:W-:Y:S01]  /*a570*/  ISETP.GE.AND P4, PT, R142, c[0x0][0x1d4], PT ;  /* 0x000075008e007a0c */ /* 0x000fe20003f86270 */
[----:B------:R-:W-:Y:S01]  /*a580*/  BSSY B0, `(.L_x_1771) ;  /* 0x0000037000007945 */ /* 0x000fe20003800000 */
[----:B------:R-:W-:Y:S01]  /*a590*/  ISETP.GE.AND P3, PT, R205, c[0x0][0x1d4], PT ;  /* 0x00007500cd007a0c */ /* 0x000fe20003f66270 */
[----:B------:R-:W-:Y:S01]  /*a5a0*/  IMAD R212, R2, c[0x0][0x2b8], R5 ;  /* 0x0000ae0002d47a24 */ /* 0x000fe200078e0205 */
[----:B------:R-:W-:Y:S01]  /*a5b0*/  ISETP.GE.AND P6, PT, R204, c[0x0][0x1d4], PT ;  /* 0x00007500cc007a0c */ /* 0x000fe20003fc6270 */
[----:B------:R-:W-:Y:S01]  /*a5c0*/  IMAD R225, R59, c[0x0][0x1ec], R227 ;  /* 0x00007b003be17a24 */ /* 0x000fe200078e02e3 */
[----:B------:R-:W-:Y:S01]  /*a5d0*/  LOP3.LUT R213, R213, 0xfffffffb, RZ, 0xc0, !PT ;  /* 0xfffffffbd5d57812 */ /* 0x000fe200078ec0ff */
[----:B------:R-:W-:Y:S01]  /*a5e0*/  IMAD.WIDE.U32 R2, R212, c[0x0][0x1e0], RZ ;  /* 0x00007800d4027a25 */ /* 0x000fe200078e00ff */
[----:B------:R-:W-:-:S03]  /*a5f0*/  SHF.R.S32.HI R60, RZ, 0x1f, R212 ;  /* 0x0000001fff3c7819 */ /* 0x000fc600000114d4 */
[----:B------:R-:W-:Y:S02]  /*a600*/  IMAD R131, R97, -0x30, R131 ;  /* 0xffffffd061837824 */ /* 0x000fe400078e0283 */
[----:B------:R-:W-:-:S03]  /*a610*/  IMAD R4, R60, c[0x0][0x1e0], RZ ;  /* 0x000078003c047a24 */ /* 0x000fc600078e02ff */
[----:B------:R-:W-:Y:S01]  /*a620*/  IMNMX R6, R131, 0x30, PT ;  /* 0x0000003083067817 */ /* 0x000fe20003800200 */
[----:B------:R-:W-:Y:S01]  /*a630*/  IMAD R4, R212, c[0x0][0x1e4], R4 ;  /* 0x00007900d4047a24 */ /* 0x000fe200078e0204 */
[----:B------:R-:W-:-:S03]  /*a640*/  @P6 LOP3.LUT R213, R213, 0x4, RZ, 0xfc, !PT ;  /* 0x00000004d5d56812 */ /* 0x000fc600078efcff */
[----:B------:R-:W-:Y:S02]  /*a650*/  IMAD.IADD R3, R3, 0x1, R4 ;  /* 0x0000000103037824 */ /* 0x000fe400078e0204 */
[----:B------:R-:W-:Y:S01]  /*a660*/  IMAD.IADD R6, R6, 0x1, -R143 ;  /* 0x0000000106067824 */ /* 0x000fe200078e0a8f */
[----:B---3--:R-:W-:Y:S01]  /*a670*/  SHF.R.S32.HI R61, RZ, 0x1f, R211 ;  /* 0x0000001fff3d7819 */ /* 0x008fe200000114d3 */
[----:B------:R-:W-:-:S04]  /*a680*/  IMAD.WIDE.U32 R2, R211, c[0x0][0x1f0], R2 ;  /* 0x00007c00d3027a25 */ /* 0x000fc800078e0002 */
[----:B------:R-:W-:Y:S01]  /*a690*/  IMAD R4, R61, c[0x0][0x1f0], RZ ;  /* 0x00007c003d047a24 */ /* 0x000fe200078e02ff */
[----:B------:R-:W-:-:S03]  /*a6a0*/  IADD3 R2, P1, R2, R226, RZ ;  /* 0x000000e202027210 */ /* 0x000fc60007f3e0ff */
[----:B------:R-:W-:Y:S01]  /*a6b0*/  IMAD R4, R211, c[0x0][0x1f4], R4 ;  /* 0x00007d00d3047a24 */ /* 0x000fe200078e0204 */
[----:B----4-:R-:W-:-:S04]  /*a6c0*/  LEA R13, P0, R2, c[0x0][0x1c8], 0x1 ;  /* 0x00007200020d7a11 */ /* 0x010fc800078008ff */
[----:B------:R-:W-:-:S04]  /*a6d0*/  IADD3.X R3, R225, R3, R4, P1, !PT ;  /* 0x00000003e1037210 */ /* 0x000fc80000ffe404 */
[----:B------:R-:W-:Y:S02]  /*a6e0*/  LEA.HI.X R16, R2, c[0x0][0x1cc], R3, 0x1, P0 ;  /* 0x0000730002107a11 */ /* 0x000fe400000f0c03 */
[----:B------:R-:W1:Y:S01]  /*a6f0*/  SHFL.IDX PT, R2, R13, RZ, 0x181f ;  /* 0x00181fff0d027589 */ /* 0x000e6200000e0000 */
[----:B------:R-:W-:-:S03]  /*a700*/  ISETP.GE.AND P0, PT, R6, 0x1, PT ;  /* 0x000000010600780c */ /* 0x000fc60003f06270 */
[----:B------:R-:W3:Y:S10]  /*a710*/  SHFL.IDX PT, R3, R16, RZ, 0x181f ;  /* 0x00181fff10037589 */ /* 0x000ef400000e0000 */
[----:B-1----:R-:W-:-:S02]  /*a720*/  @P0 LEA R10, P1, R140, R2, 0x1 ;  /* 0x000000028c0a0211 */ /* 0x002fc400078208ff */
[-C--:B------:R-:W-:Y:S02]  /*a730*/  @P0 LEA R8, P2, R206, R2.reuse, 0x1 ;  /* 0x00000002ce080211 */ /* 0x080fe400078408ff */
[-C--:B---3--:R-:W-:Y:S02]  /*a740*/  @P0 LEA.HI.X R11, R140, R3.reuse, R141, 0x1, P1 ;  /* 0x000000038c0b0211 */ /* 0x088fe400008f0c8d */
[CC--:B------:R-:W-:Y:S02]  /*a750*/  @P0 LEA R4, P1, R205.reuse, R2.reuse, 0x1 ;  /* 0x00000002cd040211 */ /* 0x0c0fe400078208ff */
[-C--:B------:R-:W-:Y:S01]  /*a760*/  @P0 LEA.HI.X R9, R206, R3.reuse, R214, 0x1, P2 ;  /* 0x00000003ce090211 */ /* 0x080fe200010f0cd6 */
[----:B------:R-:W-:Y:S01]  /*a770*/  @!PT LDS RZ, [RZ] ;  /* 0x00000000fffff984 */ /* 0x000fe20000000800 */
[----:B------:R1:W-:Y:S01]  /*a780*/  @P0 LDGSTS.E.BYPASS.LTC128B.128 [R203+0xa080], [R10.64], !P5 ;  /* 0x0a0800000acb0fae */ /* 0x0003e2000e901d46 */
[-C--:B------:R-:W-:Y:S02]  /*a790*/  @P0 LEA.HI.X R5, R205, R3.reuse, R216, 0x1, P1 ;  /* 0x00000003cd050211 */ /* 0x080fe400008f0cd8 */
[C---:B--2---:R-:W-:Y:S01]  /*a7a0*/  @P0 LEA R14, P1, R204.reuse, R2, 0x1 ;  /* 0x00000002cc0e0211 */ /* 0x044fe200078208ff */
[----:B------:R1:W-:Y:S03]  /*a7b0*/  @P0 LDGSTS.E.BYPASS.LTC128B.128 [R203+0xb880], [R8.64], !P4 ;  /* 0x0b88000008cb0fae */ /* 0x0003e6000e101d46 */
[----:B------:R-:W-:Y:S01]  /*a7c0*/  @P0 LEA.HI.X R15, R204, R3, R215, 0x1, P1 ;  /* 0x00000003cc0f0211 */ /* 0x000fe200008f0cd7 */
[----:B------:R1:W-:Y:S04]  /*a7d0*/  @P0 LDGSTS.E.BYPASS.LTC128B.128 [R203+0xd080], [R4.64], !P3 ;  /* 0x0d08000004cb0fae */ /* 0x0003e8000d901d46 */
[----:B------:R1:W-:Y:S01]  /*a7e0*/  @P0 LDGSTS.E.BYPASS.LTC128B.128 [R203+0xe880], [R14.64], !P6 ;  /* 0x0e8800000ecb0fae */ /* 0x0003e2000f101d46 */
[----:B------:R-:W-:-:S03]  /*a7f0*/  ISETP.GE.AND P0, PT, R6, 0x21, PT ;  /* 0x000000210600780c */ /* 0x000fc60003f06270 */
[----:B------:R1:W2:Y:S04]  /*a800*/  SHFL.IDX PT, R2, R13, 0x1, 0x181f ;  /* 0x00381f000d027f89 */ /* 0x0002a800000e0000 */
[----:B------:R1:W3:Y:S06]  /*a810*/  SHFL.IDX PT, R3, R16, 0x1, 0x181f ;  /* 0x00381f0010037f89 */ /* 0x0002ec00000e0000 */
[----:B------:R-:W-:Y:S05]  /*a820*/  @!P0 BRA `(.L_x_1772) ;  /* 0x000000c000008947 */ /* 0x000fea0003800000 */
[-C--:B-12---:R-:W-:Y:S02]  /*a830*/  LEA R10, P0, R140, R2.reuse, 0x1 ;  /* 0x000000028c0a7211 */ /* 0x086fe400078008ff */
[----:B------:R-:W-:-:S02]  /*a840*/  LEA R8, P2, R206, R2, 0x1 ;  /* 0x00000002ce087211 */ /* 0x000fc400078408ff */
[-C--:B---3--:R-:W-:Y:S02]  /*a850*/  LEA.HI.X R11, R140, R3.reuse, R141, 0x1, P0 ;  /* 0x000000038c0b7211 */ /* 0x088fe400000f0c8d */
[CC--:B------:R-:W-:Y:S02]  /*a860*/  LEA R4, P1, R205.reuse, R2.reuse, 0x1 ;  /* 0x00000002cd047211 */ /* 0x0c0fe400078208ff */
[----:B------:R-:W-:Y:S01]  /*a870*/  LEA R2, P0, R204, R2, 0x1 ;  /* 0x00000002cc027211 */ /* 0x000fe200078008ff */
[----:B------:R1:W-:Y:S01]  /*a880*/  LDGSTS.E.BYPASS.LTC128B.128 [R207+0xb080], [R10.64], !P5 ;  /* 0x0b0800000acf7fae */ /* 0x0003e2000e901d46 */
[-C--:B------:R-:W-:Y:S02]  /*a890*/  LEA.HI.X R9, R206, R3.reuse, R214, 0x1, P2 ;  /* 0x00000003ce097211 */ /* 0x080fe400010f0cd6 */
[-C--:B------:R-:W-:Y:S02]  /*a8a0*/  LEA.HI.X R5, R205, R3.reuse, R216, 0x1, P1 ;  /* 0x00000003cd057211 */ /* 0x080fe400008f0cd8 */
[----:B------:R-:W-:Y:S01]  /*a8b0*/  LEA.HI.X R3, R204, R3, R215, 0x1, P0 ;  /* 0x00000003cc037211 */ /* 0x000fe200000f0cd7 */
[----:B------:R1:W-:Y:S04]  /*a8c0*/  LDGSTS.E.BYPASS.LTC128B.128 [R207+0xc880], [R8.64], !P4 ;  /* 0x0c88000008cf7fae */ /* 0x0003e8000e101d46 */
[----:B------:R1:W-:Y:S04]  /*a8d0*/  LDGSTS.E.BYPASS.LTC128B.128 [R207+0xe080], [R4.64], !P3 ;  /* 0x0e08000004cf7fae */ /* 0x0003e8000d901d46 */
[----:B------:R1:W-:Y:S02]  /*a8e0*/  LDGSTS.E.BYPASS.LTC128B.128 [R207+0xf880], [R2.64], !P6 ;  /* 0x0f88000002cf7fae */ /* 0x0003e4000f101d46 */
.L_x_1772:
[----:B------:R-:W-:Y:S05]  /*a8f0*/  BSYNC B0 ;  /* 0x0000000000007941 */ /* 0x000fea0003800000 */
.L_x_1771:
[----:B------:R-:W-:Y:S01]  /*a900*/  ISETP.LT.AND P0, PT, RZ, c[0x0][0x27c], PT ;  /* 0x00009f00ff007a0c */ /* 0x000fe20003f01270 */
[----:B------:R-:W0:-:S12]  /*a910*/  LDGDEPBAR ;  /* 0x00000000000079af */ /* 0x000e180000000000 */
[----:B------:R-:W-:Y:S05]  /*a920*/  @P0 BRA `(.L_x_1773) ;  /* 0x0000002000000947 */ /* 0x000fea0003800000 */
[----:B------:R-:W-:-:S04]  /*a930*/  DEPBAR.LE SB0, 0x1 ;  /* 0x000080400000791a */ /* 0x000fc80000000000 */
[----:B------:R-:W-:Y:S05]  /*a940*/  BRA `(.L_x_1774) ;  /* 0x000068a000007947 */ /* 0x000fea0003800000 */
.L_x_1773:
[----:B-12---:R-:W-:Y:S01]  /*a950*/  SHF.R.S32.HI R2, RZ, 0x1f, R130 ;  /* 0x0000001fff027819 */ /* 0x006fe20000011482 */
[----:B------:R-:W-:Y:S01]  /*a960*/  ULDC.U8 UR4, c[0x0][0x298] ;  /* 0x0000a60000047ab9 */ /* 0x000fe20000000000 */
[----:B------:R-:W-:Y:S01]  /*a970*/  IMAD.WIDE.U32 R4, R130, c[0x0][0x280], RZ ;  /* 0x0000a00082047a25 */ /* 0x000fe200078e00ff */
[----:B------:R-:W-:Y:S01]  /*a980*/  ISETP.NE.AND P1, PT, RZ, UR4, PT ;  /* 0x00000004ff007c0c */ /* 0x000fe2000bf25270 */
[----:B------:R-:W-:Y:S02]  /*a990*/  BSSY B2, `(.L_x_1774) ;  /* 0x0000685000027945 */ /* 0x000fe40003800000 */
[----:B---3--:R-:W-:Y:S01]  /*a9a0*/  IMAD R3, R2, c[0x0][0x280], RZ ;  /* 0x0000a00002037a24 */ /* 0x008fe200078e02ff */
[----:B------:R-:W-:Y:S01]  /*a9b0*/  LEA R8, P0, R4, c[0x0][0x270], 0x1 ;  /* 0x00009c0004087a11 */ /* 0x000fe200078008ff */
[----:B------:R-:W-:Y:S02]  /*a9c0*/  IMAD R6, R2, c[0x0][0x290], RZ ;  /* 0x0000a40002067a24 */ /* 0x000fe400078e02ff */
[----:B------:R-:W-:-:S05]  /*a9d0*/  IMAD R3, R130, c[0x0][0x284], R3 ;  /* 0x0000a10082037a24 */ /* 0x000fca00078e0203 */
[----:B------:R-:W-:Y:S01]  /*a9e0*/  IADD3 R9, R3, R5, RZ ;  /* 0x0000000503097210 */ /* 0x000fe20007ffe0ff */
[----:B------:R-:W-:-:S03]  /*a9f0*/  IMAD.WIDE.U32 R2, R130, c[0x0][0x290], RZ ;  /* 0x0000a40082027a25 */ /* 0x000fc600078e00ff */
[----:B------:R-:W-:Y:S01]  /*aa00*/  LEA.HI.X R4, R4, c[0x0][0x274], R9, 0x1, P0 ;  /* 0x00009d0004047a11 */ /* 0x000fe200000f0c09 */
[----:B------:R-:W-:Y:S01]  /*aa10*/  IMAD R5, R130, c[0x0][0x294], R6 ;  /* 0x0000a50082057a24 */ /* 0x000fe200078e0206 */
[----:B------:R-:W-:-:S04]  /*aa20*/  LEA R6, P0, R2, c[0x0][0x288], 0x1 ;  /* 0x0000a20002067a11 */ /* 0x000fc800078008ff */
[----:B------:R-:W-:-:S04]  /*aa30*/  IADD3 R3, R5, R3, RZ ;  /* 0x0000000305037210 */ /* 0x000fc80007ffe0ff */
[----:B------:R-:W-:Y:S01]  /*aa40*/  LEA.HI.X R2, R2, c[0x0][0x28c], R3, 0x1, P0 ;  /* 0x0000a30002027a11 */ /* 0x000fe200000f0c03 */
        /* <DEDUP_REMOVED lines=10> */
[----:B------:R3:W4:Y:S01]  /*aaf0*/  SHFL.IDX PT, R4, R8, RZ, 0x181f ;  /* 0x00181fff08047589 */ /* 0x00072200000e0000 */
[----:B------:R-:W-:Y:S01]  /*ab00*/  CS2R R14, SRZ ;  /* 0x00000000000e7805 */ /* 0x000fe2000001ff00 */
[----:B------:R-:W-:-:S02]  /*ab10*/  CS2R R10, SRZ ;  /* 0x00000000000a7805 */ /* 0x000fc4000001ff00 */
[----:B------:R1:W1:Y:S01]  /*ab20*/  SHFL.IDX PT, R2, R6, RZ, 0x181f ;  /* 0x00181fff06027589 */ /* 0x00026200000e0000 */
[----:B---3--:R-:W-:Y:S01]  /*ab30*/  CS2R R8, SRZ ;  /* 0x0000000000087805 */ /* 0x008fe2000001ff00 */
[----:B------:R-:W-:Y:S05]  /*ab40*/  @P2 BRA `(.L_x_1777) ;  /* 0x0000028000002947 */ /* 0x000fea0003800000 */
[----:B--2-4-:R-:W2:Y:S04]  /*ab50*/  LDL R30, [R1+0x174] ;  /* 0x00017400011e7983 */ /* 0x014ea80000100800 */
        /* <DEDUP_REMOVED lines=10> */
[----:B-1----:R-:W-:-:S04]  /*ac00*/  @!P0 IMAD.WIDE R14, R144, 0x2, R4 ;  /* 0x00000002900e8825 */ /* 0x002fc800078e0204 */
[----:B------:R-:W-:Y:S01]  /*ac10*/  @!P0 IMAD.WIDE R10, R144, 0x2, R2 ;  /* 0x00000002900a8825 */ /* 0x000fe200078e0202 */
[----:B------:R1:W5:Y:S04]  /*ac20*/  @!P0 LD.E.64 R18, [R14.64] ;  /* 0x000000060e128980 */ /* 0x000368000c101b00 */
[----:B------:R1:W5:Y:S01]  /*ac30*/  @!P0 LD.E.64 R8, [R10.64] ;  /* 0x000000060a088980 */ /* 0x000362000c101b00 */
[----:B------:R-:W-:Y:S01]  /*ac40*/  CS2R R20, SRZ ;  /* 0x0000000000147805 */ /* 0x000fe2000001ff00 */
[----:B------:R-:W-:Y:S01]  /*ac50*/  CS2R R22, SRZ ;  /* 0x0000000000167805 */ /* 0x000fe2000001ff00 */
[----:B-1----:R-:W-:Y:S01]  /*ac60*/  CS2R R10, SRZ ;  /* 0x00000000000a7805 */ /* 0x002fe2000001ff00 */
[----:B------:R-:W-:Y:S01]  /*ac70*/  CS2R R24, SRZ ;  /* 0x0000000000187805 */ /* 0x000fe2000001ff00 */
[----:B--2---:R-:W-:-:S02]  /*ac80*/  @!P2 IADD3 R16, P6, R4, R30, RZ ;  /* 0x0000001e0410a210 */ /* 0x004fc40007fde0ff */
[----:B------:R-:W-:-:S03]  /*ac90*/  @!P2 IADD3 R14, P0, R2, R30, RZ ;  /* 0x0000001e020ea210 */ /* 0x000fc60007f1e0ff */
[--C-:B---3--:R-:W-:Y:S02]  /*aca0*/  @!P2 IMAD.X R17, R5, 0x1, R27.reuse, P6 ;  /* 0x000000010511a824 */ /* 0x108fe400030e061b */
[----:B------:R-:W-:Y:S01]  /*acb0*/  @!P2 IMAD.X R15, R3, 0x1, R27, P0 ;  /* 0x00000001030fa824 */ /* 0x000fe200000e061b */
[----:B------:R-:W-:Y:S02]  /*acc0*/  ISETP.GE.AND P0, PT, R147, c[0x0][0x27c], PT ;  /* 0x00009f0093007a0c */ /* 0x000fe40003f06270 */
[----:B------:R1:W5:Y:S04]  /*acd0*/  @!P2 LD.E.64 R20, [R16.64] ;  /* 0x000000061014a980 */ /* 0x000368000c101b00 */
[----:B------:R4:W5:Y:S02]  /*ace0*/  @!P2 LD.E.64 R10, [R14.64] ;  /* 0x000000060e0aa980 */ /* 0x000964000c101b00 */
[----:B----4-:R-:W-:-:S05]  /*acf0*/  @!P1 IADD3 R14, P2, R4, R26, RZ ;  /* 0x0000001a040e9210 */ /* 0x010fca0007f5e0ff */
[----:B------:R-:W-:Y:S01]  /*ad00*/  @!P1 IMAD.X R15, R5, 0x1, R29, P2 ;  /* 0x00000001050f9824 */ /* 0x000fe200010e061d */
[----:B------:R-:W-:Y:S01]  /*ad10*/  @!P1 IADD3 R26, P2, R2, R26, RZ ;  /* 0x0000001a021a9210 */ /* 0x000fe20007f5e0ff */
[----:B-1----:R-:W-:-:S03]  /*ad20*/  CS2R R16, SRZ ;  /* 0x0000000000107805 */ /* 0x002fc6000001ff00 */
[----:B------:R1:W5:Y:S01]  /*ad30*/  @!P1 LD.E.64 R22, [R14.64] ;  /* 0x000000060e169980 */ /* 0x000362000c101b00 */
[----:B------:R-:W-:Y:S01]  /*ad40*/  @!P1 IMAD.X R27, R3, 0x1, R29, P2 ;  /* 0x00000001031b9824 */ /* 0x000fe200010e061d */
[----:B------:R-:W-:-:S05]  /*ad50*/  @!P0 IADD3 R4, P2, R4, R28, RZ ;  /* 0x0000001c04048210 */ /* 0x000fca0007f5e0ff */
[----:B------:R-:W-:Y:S01]  /*ad60*/  @!P0 IMAD.X R5, R5, 0x1, R13, P2 ;  /* 0x0000000105058824 */ /* 0x000fe200010e060d */
[----:B------:R-:W-:-:S04]  /*ad70*/  @!P0 IADD3 R2, P2, R2, R28, RZ ;  /* 0x0000001c02028210 */ /* 0x000fc80007f5e0ff */
[----:B------:R2:W5:Y:S01]  /*ad80*/  @!P0 LD.E.64 R24, [R4.64] ;  /* 0x0000000604188980 */ /* 0x000562000c101b00 */
[----:B------:R-:W-:-:S05]  /*ad90*/  @!P0 IMAD.X R3, R3, 0x1, R13, P2 ;  /* 0x0000000103038824 */ /* 0x000fca00010e060d */
[----:B------:R2:W5:Y:S01]  /*ada0*/  @!P0 LD.E.64 R16, [R2.64] ;  /* 0x0000000602108980 */ /* 0x000562000c101b00 */
[----:B-1----:R-:W-:-:S06]  /*adb0*/  CS2R R14, SRZ ;  /* 0x00000000000e7805 */ /* 0x002fcc000001ff00 */
[----:B------:R2:W5:Y:S02]  /*adc0*/  @!P1 LD.E.64 R14, [R26.64] ;  /* 0x000000061a0e9980 */ /* 0x000564000c101b00 */
.L_x_1777:
[----:B--2-4-:R-:W-:Y:S05]  /*add0*/  BSYNC B0 ;  /* 0x0000000000007941 */ /* 0x014fea0003800000 */
.L_x_1776:
[----:B------:R-:W2:Y:S01]  /*ade0*/  LDL R42, [R1+0x4] ;  /* 0x00000400012a7983 */ /* 0x000ea20000100800 */
[--C-:B-----5:R-:W-:Y:S01]  /*adf0*/  IMAD.MOV.U32 R36, RZ, RZ, R21.reuse ;  /* 0x000000ffff247224 */ /* 0x120fe200078e0015 */
[--C-:B------:R-:W-:Y:S01]  /*ae00*/  SHF.R.U64 R34, R20, 0x10, R21.reuse ;  /* 0x0000001014227819 */ /* 0x100fe20000001215 */
[----:B------:R-:W-:Y:S01]  /*ae10*/  IMAD.MOV.U32 R33, RZ, RZ, R22 ;  /* 0x000000ffff217224 */ /* 0x000fe200078e0016 */
[----:B------:R-:W-:Y:S01]  /*ae20*/  SHF.R.U32.HI R31, RZ, 0x10, R21 ;  /* 0x00000010ff1f7819 */ /* 0x000fe20000011615 */
[----:B------:R-:W-:Y:S01]  /*ae30*/  IMAD.MOV.U32 R28, RZ, RZ, R25 ;  /* 0x000000ffff1c7224 */ /* 0x000fe200078e0019 */
[----:B------:R-:W-:Y:S01]  /*ae40*/  SHF.R.U64 R30, R22, 0x10, R23 ;  /* 0x00000010161e7819 */ /* 0x000fe20000001217 */
[----:B------:R-:W-:Y:S01]  /*ae50*/  IMAD.MOV.U32 R21, RZ, RZ, R10 ;  /* 0x000000ffff157224 */ /* 0x000fe200078e000a */
[----:B------:R-:W-:Y:S01]  /*ae60*/  SHF.R.U64 R38, R18, 0x10, R19 ;  /* 0x0000001012267819 */ /* 0x000fe20000001213 */
        /* <DEDUP_REMOVED lines=15> */
[----:B------:R-:W-:Y:S01]  /*af60*/  SHF.R.U32.HI R19, RZ, 0x10, R9 ;  /* 0x00000010ff137819 */ /* 0x000fe20000011609 */
[----:B------:R-:W-:Y:S01]  /*af70*/  IMAD.MOV.U32 R8, RZ, RZ, R16 ;  /* 0x000000ffff087224 */ /* 0x000fe200078e0010 */
[----:B------:R-:W-:Y:S01]  /*af80*/  PRMT R24, R24, 0x5410, R35 ;  /* 0x0000541018187816 */ /* 0x000fe20000000023 */
[----:B-1----:R-:W-:Y:S01]  /*af90*/  IMAD.MOV.U32 R6, RZ, RZ, R17 ;  /* 0x000000ffff067224 */ /* 0x002fe200078e0011 */
[----:B------:R-:W-:Y:S01]  /*afa0*/  PRMT R35, R22, 0x5410, R28 ;  /* 0x0000541016237816 */ /* 0x000fe2000000001c */
[----:B------:R-:W-:-:S04]  /*afb0*/  DEPBAR.LE SB0, 0x1 ;  /* 0x000080400000791a */ /* 0x000fc80000000000 */
[----:B------:R-:W-:Y:S01]  /*afc0*/  PRMT R22, R19, 0x7610, R22 ;  /* 0x0000761013167816 */ /* 0x000fe20000000016 */
[----:B------:R-:W-:Y:S01]  /*afd0*/  BSSY B1, `(.L_x_1778) ;  /* 0x00000c7000017945 */ /* 0x000fe20003800000 */
[----:B------:R-:W-:Y:S01]  /*afe0*/  SHF.R.U32.HI R27, RZ, 0x10, R23 ;  /* 0x00000010ff1b7819 */ /* 0x000fe20000011617 */
[----:B------:R-:W-:Y:S01]  /*aff0*/  IMAD.MOV.U32 R23, RZ, RZ, R9 ;  /* 0x000000ffff177224 */ /* 0x000fe200078e0009 */
[--C-:B------:R-:W-:Y:S02]  /*b000*/  SHF.R.U64 R18, R10, 0x10, R11.reuse ;  /* 0x000000100a127819 */ /* 0x100fe4000000120b */
[----:B------:R-:W-:Y:S01]  /*b010*/  SHF.R.U32.HI R10, RZ, 0x10, R11 ;  /* 0x00000010ff0a7819 */ /* 0x000fe2000001160b */
[----:B------:R-:W-:Y:S01]  /*b020*/  IMAD.MOV.U32 R11, RZ, RZ, R15 ;  /* 0x000000ffff0b7224 */ /* 0x000fe200078e000f */
[----:B------:R-:W-:Y:S02]  /*b030*/  PRMT R25, R39, 0x7610, R25 ;  /* 0x0000761027197816 */ /* 0x000fe40000000019 */
[----:B------:R-:W-:-:S02]  /*b040*/  PRMT R27, R27, 0x5410, R37 ;  /* 0x000054101b1b7816 */ /* 0x000fc40000000025 */
[----:B------:R-:W-:Y:S02]  /*b050*/  PRMT R26, R26, 0x5410, R34 ;  /* 0x000054101a1a7816 */ /* 0x000fe40000000022 */
[----:B------:R-:W-:Y:S02]  /*b060*/  PRMT R29, R29, 0x5410, R33 ;  /* 0x000054101d1d7816 */ /* 0x000fe40000000021 */
[----:B------:R-:W-:Y:S02]  /*b070*/  PRMT R20, R20, 0x5410, R24 ;  /* 0x0000541014147816 */ /* 0x000fe40000000018 */
[--C-:B------:R-:W-:Y:S02]  /*b080*/  SHF.R.U64 R9, R14, 0x10, R15.reuse ;  /* 0x000000100e097819 */ /* 0x100fe4000000120f */
[----:B------:R-:W-:Y:S02]  /*b090*/  SHF.R.U32.HI R5, RZ, 0x10, R15 ;  /* 0x00000010ff057819 */ /* 0x000fe4000001160f */
[----:B------:R-:W-:-:S02]  /*b0a0*/  SHF.R.U64 R4, R16, 0x10, R17 ;  /* 0x0000001010047819 */ /* 0x000fc40000001211 */
[----:B------:R-:W-:Y:S02]  /*b0b0*/  SHF.R.U32.HI R2, RZ, 0x10, R17 ;  /* 0x00000010ff027819 */ /* 0x000fe40000011611 */
[----:B------:R-:W-:Y:S02]  /*b0c0*/  PRMT R31, R31, 0x5410, R27 ;  /* 0x000054101f1f7816 */ /* 0x000fe4000000001b */
[----:B------:R-:W-:Y:S02]  /*b0d0*/  PRMT R34, R26, 0x5410, R29 ;  /* 0x000054101a227816 */ /* 0x000fe4000000001d */
[--C-:B------:R-:W-:Y:S02]  /*b0e0*/  PRMT R25, R25, 0x5410, R20.reuse ;  /* 0x0000541019197816 */ /* 0x100fe40000000014 */
        /* <DEDUP_REMOVED lines=9> */
[----:B------:R-:W-:Y:S01]  /*b180*/  PRMT R32, R32, 0x5410, R4 ;  /* 0x0000541020207816 */ /* 0x000fe20000000004 */
[----:B------:R-:W-:Y:S01]  /*b190*/  BAR.SYNC.DEFER_BLOCKING 0x0 ;  /* 0x0000000000007b1d */ /* 0x000fe20000010000 */
[----:B--2---:R-:W-:-:S05]  /*b1a0*/  IMAD R3, R42, -0x80, R40 ;  /* 0xffffff802a037824 */ /* 0x004fca00078e0228 */
[----:B------:R-:W-:-:S04]  /*b1b0*/  IMNMX R19, R3, 0x80, PT ;  /* 0x0000008003137817 */ /* 0x000fc80003800200 */
[----:B------:R-:W-:-:S13]  /*b1c0*/  ISETP.GE.AND P0, PT, R143, R19, PT ;  /* 0x000000138f00720c */ /* 0x000fda0003f06270 */
        /* <DEDUP_REMOVED lines=11> */
[--C-:B------:R-:W-:Y:S01]  /*b280*/  HADD2.F32 R6, -RZ, R9.reuse.H1_H1 ;  /* 0x30000009ff067230 */ /* 0x100fe20000004100 */
[-C--:B------:R-:W-:Y:S01]  /*b290*/  FMUL.FTZ R16, R14, R13.reuse ;  /* 0x0000000d0e107220 */ /* 0x080fe20000410000 */
[----:B------:R-:W-:Y:S01]  /*b2a0*/  HADD2.F32 R5, -RZ, R9.H0_H0 ;  /* 0x20000009ff057230 */ /* 0x000fe20000004100 */
[----:B------:R-:W-:Y:S01]  /*b2b0*/  FMUL.FTZ R17, R8, R13 ;  /* 0x0000000d08117220 */ /* 0x000fe20000410000 */
[--C-:B------:R-:W-:Y:S01]  /*b2c0*/  HADD2.F32 R15, -RZ, R10.reuse.H0_H0 ;  /* 0x2000000aff0f7230 */ /* 0x100fe20000004100 */
[-C--:B------:R-:W-:Y:S01]  /*b2d0*/  FMUL.FTZ R13, R6, R2.reuse ;  /* 0x00000002060d7220 */ /* 0x080fe20000410000 */
[--C-:B------:R-:W-:Y:S01]  /*b2e0*/  HADD2.F32 R9, -RZ, R11.reuse.H0_H0 ;  /* 0x2000000bff097230 */ /* 0x100fe20000004100 */
[C---:B------:R-:W-:Y:S01]  /*b2f0*/  FMUL.FTZ R2, R5.reuse, R2 ;  /* 0x0000000205027220 */ /* 0x040fe20000410000 */
[----:B------:R-:W-:Y:S01]  /*b300*/  HADD2.F32 R10, -RZ, R10.H1_H1 ;  /* 0x3000000aff0a7230 */ /* 0x000fe20000004100 */
[-C--:B------:R-:W-:Y:S01]  /*b310*/  FFMA.FTZ R18, R14, R4.reuse, -R17 ;  /* 0x000000040e127223 */ /* 0x080fe20000010811 */
[----:B------:R-:W-:Y:S01]  /*b320*/  HADD2.F32 R11, -RZ, R11.H1_H1 ;  /* 0x3000000bff0b7230 */ /* 0x000fe20000004100 */
[----:B------:R-:W-:Y:S01]  /*b330*/  FFMA.FTZ R17, R8, R4, R16 ;  /* 0x0000000408117223 */ /* 0x000fe20000010010 */
[----:B------:R-:W-:Y:S01]  /*b340*/  HADD2.F32 R4, -RZ, R25.H0_H0 ;  /* 0x20000019ff047230 */ /* 0x000fe20000004100 */
[-C--:B------:R-:W-:Y:S01]  /*b350*/  FFMA.FTZ R16, R5, R3.reuse, -R13 ;  /* 0x0000000305107223 */ /* 0x080fe2000001080d */
[----:B------:R-:W-:Y:S01]  /*b360*/  HADD2.F32 R5, -RZ, R23.H0_H0 ;  /* 0x20000017ff057230 */ /* 0x000fe20000004100 */
[----:B------:R-:W-:Y:S01]  /*b370*/  FFMA.FTZ R14, R6, R3, R2 ;  /* 0x00000003060e7223 */ /* 0x000fe20000010002 */
[----:B------:R-:W-:-:S02]  /*b380*/  HADD2.F32 R2, -RZ, R22.H0_H0 ;  /* 0x20000016ff027230 */ /* 0x000fc40000004100 */
[----:B------:R-:W-:Y:S01]  /*b390*/  HADD2.F32 R3, -RZ, R24.H1_H1 ;  /* 0x30000018ff037230 */ /* 0x000fe20000004100 */
[CC--:B------:R-:W-:Y:S02]  /*b3a0*/  FMUL.FTZ R13, R10.reuse, R5.reuse ;  /* 0x000000050a0d7220 */ /* 0x0c0fe40000410000 */
[-C--:B------:R-:W-:Y:S02]  /*b3b0*/  FMUL.FTZ R8, R11, R2.reuse ;  /* 0x000000020b087220 */ /* 0x080fe40000410000 */
[----:B------:R-:W-:Y:S02]  /*b3c0*/  FMUL.FTZ R5, R15, R5 ;  /* 0x000000050f057220 */ /* 0x000fe40000410000 */
[----:B------:R-:W-:Y:S02]  /*b3d0*/  FMUL.FTZ R6, R9, R2 ;  /* 0x0000000209067220 */ /* 0x000fe40000410000 */
[----:B------:R-:W-:Y:S02]  /*b3e0*/  FFMA.FTZ R13, R15, R4, -R13 ;  /* 0x000000040f0d7223 */ /* 0x000fe4000001080d */
[-C--:B------:R-:W-:Y:S01]  /*b3f0*/  FFMA.FTZ R2, R9, R3.reuse, -R8 ;  /* 0x0000000309027223 */ /* 0x080fe20000010808 */
[----:B------:R-:W-:Y:S01]  /*b400*/  F2FP.PACK_AB R8, R17, R18 ;  /* 0x000000121108723e */ /* 0x000fe200000000ff */
[----:B------:R-:W-:Y:S01]  /*b410*/  FFMA.FTZ R4, R10, R4, R5 ;  /* 0x000000040a047223 */ /* 0x000fe20000010005 */
[----:B------:R-:W-:Y:S01]  /*b420*/  F2FP.PACK_AB R9, R14, R16 ;  /* 0x000000100e09723e */ /* 0x000fe200000000ff */
[----:B------:R-:W-:-:S03]  /*b430*/  FFMA.FTZ R3, R11, R3, R6 ;  /* 0x000000030b037223 */ /* 0x000fc60000010006 */
[----:B------:R-:W-:Y:S02]  /*b440*/  F2FP.PACK_AB R10, R4, R13 ;  /* 0x0000000d040a723e */ /* 0x000fe400000000ff */
[----:B------:R-:W-:-:S05]  /*b450*/  F2FP.PACK_AB R11, R3, R2 ;  /* 0x00000002030b723e */ /* 0x000fca00000000ff */
[----:B------:R1:W-:Y:S02]  /*b460*/  STS.128 [R203+0x10080], R8 ;  /* 0x01008008cb007388 */ /* 0x0003e40000000c00 */
.L_x_1781:
[----:B------:R-:W-:Y:S05]  /*b470*/  BSYNC B0 ;  /* 0x0000000000007941 */ /* 0x000fea0003800000 */
.L_x_1780:
        /* <DEDUP_REMOVED lines=22> */
[----:B------:R-:W-:Y:S01]  /*b5e0*/  HADD2.F32 R4, -RZ, R28.H1_H1 ;  /* 0x3000001cff047230 */ /* 0x000fe20000004100 */
[-C--:B------:R-:W-:Y:S01]  /*b5f0*/  FFMA.FTZ R16, R5, R3.reuse, -R13 ;  /* 0x0000000305107223 */ /* 0x080fe2000001080d */
[----:B------:R-:W-:Y:S01]  /*b600*/  HADD2.F32 R5, -RZ, R25.H1_H1 ;  /* 0x30000019ff057230 */ /* 0x000fe20000004100 */
[----:B------:R-:W-:Y:S01]  /*b610*/  FFMA.FTZ R14, R6, R3, R2 ;  /* 0x00000003060e7223 */ /* 0x000fe20000010002 */
[----:B------:R-:W-:-:S02]  /*b620*/  HADD2.F32 R2, -RZ, R24.H0_H0 ;  /* 0x20000018ff027230 */ /* 0x000fc40000004100 */
[----:B------:R-:W-:Y:S01]  /*b630*/  HADD2.F32 R3, -RZ, R31.H0_H0 ;  /* 0x2000001fff037230 */ /* 0x000fe20000004100 */
        /* <DEDUP_REMOVED lines=13> */
.L_x_1783:
[----:B------:R-:W-:Y:S05]  /*b710*/  BSYNC B0 ;  /* 0x0000000000007941 */ /* 0x000fea0003800000 */
.L_x_1782:
        /* <DEDUP_REMOVED lines=41> */
.L_x_1785:
[----:B------:R-:W-:Y:S05]  /*b9b0*/  BSYNC B0 ;  /* 0x0000000000007941 */ /* 0x000fea0003800000 */
.L_x_1784:
[----:B------:R-:W-:-:S13]  /*b9c0*/  ISETP.GE.AND P0, PT, R147, c[0x0][0x27c], PT ;  /* 0x00009f0093007a0c */ /* 0x000fda0003f06270 */
[----:B------:R-:W-:Y:S05]  /*b9d0*/  @P0 BRA `(.L_x_1779) ;  /* 0x0000026000000947 */ /* 0x000fea0003800000 */
[----:B-1----:R-:W1:Y:S01]  /*b9e0*/  LDS.128 R8, [R203+0x1c080] ;  /* 0x01c08000cb087984 */ /* 0x002e620000000c00 */
[----:B------:R-:W-:Y:S02]  /*b9f0*/  HADD2.F32 R13, -RZ, R30.H1_H1 ;  /* 0x3000001eff0d7230 */ /* 0x000fe40000004100 */
[----:B------:R-:W-:Y:S02]  /*ba00*/  HADD2.F32 R2, -RZ, R32.H1_H1 ;  /* 0x30000020ff027230 */ /* 0x000fe40000004100 */
[--C-:B------:R-:W-:Y:S02]  /*ba10*/  HADD2.F32 R4, -RZ, R34.reuse.H1_H1 ;  /* 0x30000022ff047230 */ /* 0x100fe40000004100 */
        /* <DEDUP_REMOVED lines=17> */
[--C-:B------:R-:W-:Y:S01]  /*bb30*/  HADD2.F32 R5, -RZ, R33.reuse.H1_H1 ;  /* 0x30000021ff057230 */ /* 0x100fe20000004100 */
        /* <DEDUP_REMOVED lines=16> */
.L_x_1779:
[----:B------:R-:W-:Y:S05]  /*bc40*/  BSYNC B1 ;  /* 0x0000000000017941 */ /* 0x000fea0003800000 */
.L_x_1778:
        /* <DEDUP_REMOVED lines=14> */
[--C-:B------:R-:W-:Y:S01]  /*bd30*/  HADD2.F32 R6, -RZ, R9.reuse.H1_H1 ;  /* 0x30000009ff067230 */ /* 0x100fe20000004100 */
[C---:B------:R-:W-:Y:S01]  /*bd40*/  FMUL.FTZ R16, R13.reuse, R14 ;  /* 0x0000000e0d107220 */ /* 0x040fe20000410000 */
[----:B------:R-:W-:Y:S01]  /*bd50*/  HADD2.F32 R5, -RZ, R9.H0_H0 ;  /* 0x20000009ff057230 */ /* 0x000fe20000004100 */
[----:B------:R-:W-:Y:S01]  /*bd60*/  FMUL.FTZ R17, R13, R8 ;  /* 0x000000080d117220 */ /* 0x000fe20000410000 */
[--C-:B------:R-:W-:Y:S01]  /*bd70*/  HADD2.F32 R15, -RZ, R10.reuse.H0_H0 ;  /* 0x2000000aff0f7230 */ /* 0x100fe20000004100 */
[C---:B------:R-:W-:Y:S01]  /*bd80*/  FMUL.FTZ R13, R2.reuse, R6 ;  /* 0x00000006020d7220 */ /* 0x040fe20000410000 */
[--C-:B------:R-:W-:Y:S01]  /*bd90*/  HADD2.F32 R9, -RZ, R11.reuse.H0_H0 ;  /* 0x2000000bff097230 */ /* 0x100fe20000004100 */
[-C--:B------:R-:W-:Y:S01]  /*bda0*/  FMUL.FTZ R2, R2, R5.reuse ;  /* 0x0000000502027220 */ /* 0x080fe20000410000 */
[----:B------:R-:W-:Y:S01]  /*bdb0*/  HADD2.F32 R10, -RZ, R10.H1_H1 ;  /* 0x3000000aff0a7230 */ /* 0x000fe20000004100 */
[C---:B------:R-:W-:Y:S01]  /*bdc0*/  FFMA.FTZ R18, R4.reuse, R14, -R17 ;  /* 0x0000000e04127223 */ /* 0x040fe20000010811 */
[----:B------:R-:W-:Y:S01]  /*bdd0*/  HADD2.F32 R11, -RZ, R11.H1_H1 ;  /* 0x3000000bff0b7230 */ /* 0x000fe20000004100 */
[----:B------:R-:W-:Y:S01]  /*bde0*/  FFMA.FTZ R17, R4, R8, R16 ;  /* 0x0000000804117223 */ /* 0x000fe20000010010 */
[----:B------:R-:W-:Y:S01]  /*bdf0*/  HADD2.F32 R4, -RZ, R25.H0_H0 ;  /* 0x20000019ff047230 */ /* 0x000fe20000004100 */
[C---:B------:R-:W-:Y:S01]  /*be00*/  FFMA.FTZ R16, R3.reuse, R5, -R13 ;  /* 0x0000000503107223 */ /* 0x040fe2000001080d */
[----:B------:R-:W-:Y:S01]  /*be10*/  HADD2.F32 R5, -RZ, R23.H0_H0 ;  /* 0x20000017ff057230 */ /* 0x000fe20000004100 */
[----:B------:R-:W-:Y:S01]  /*be20*/  FFMA.FTZ R14, R3, R6, R2 ;  /* 0x00000006030e7223 */ /* 0x000fe20000010002 */
[----:B------:R-:W-:-:S02]  /*be30*/  HADD2.F32 R2, -RZ, R22.H0_H0 ;  /* 0x20000016ff027230 */ /* 0x000fc40000004100 */
[----:B------:R-:W-:Y:S01]  /*be40*/  HADD2.F32 R3, -RZ, R24.H1_H1 ;  /* 0x30000018ff037230 */ /* 0x000fe20000004100 */
[C---:B------:R-:W-:Y:S02]  /*be50*/  FMUL.FTZ R13, R5.reuse, R10 ;  /* 0x0000000a050d7220 */ /* 0x040fe40000410000 */
[C---:B------:R-:W-:Y:S02]  /*be60*/  FMUL.FTZ R8, R2.reuse, R11 ;  /* 0x0000000b02087220 */ /* 0x040fe40000410000 */
[----:B------:R-:W-:Y:S02]  /*be70*/  FMUL.FTZ R5, R5, R15 ;  /* 0x0000000f05057220 */ /* 0x000fe40000410000 */
[----:B------:R-:W-:Y:S02]  /*be80*/  FMUL.FTZ R6, R2, R9 ;  /* 0x0000000902067220 */ /* 0x000fe40000410000 */
[C---:B------:R-:W-:Y:S02]  /*be90*/  FFMA.FTZ R13, R4.reuse, R15, -R13 ;  /* 0x0000000f040d7223 */ /* 0x040fe4000001080d */
[----:B------:R-:W-:Y:S01]  /*bea0*/  FFMA.FTZ R2, R3, R9, -R8 ;  /* 0x0000000903027223 */ /* 0x000fe20000010808 */
[----:B------:R-:W-:Y:S01]  /*beb0*/  F2FP.PACK_AB R8, R17, R18 ;  /* 0x000000121108723e */ /* 0x000fe200000000ff */
[----:B------:R-:W-:Y:S01]  /*bec0*/  FFMA.FTZ R4, R4, R10, R5 ;  /* 0x0000000a04047223 */ /* 0x000fe20000010005 */
[----:B------:R-:W-:Y:S01]  /*bed0*/  F2FP.PACK_AB R9, R14, R16 ;  /* 0x000000100e09723e */ /* 0x000fe200000000ff */
[----:B------:R-:W-:-:S03]  /*bee0*/  FFMA.FTZ R3, R3, R11, R6 ;  /* 0x0000000b03037223 */ /* 0x000fc60000010006 */
[----:B------:R-:W-:Y:S02]  /*bef0*/  F2FP.PACK_AB R10, R4, R13 ;  /* 0x0000000d040a723e */ /* 0x000fe400000000ff */
[----:B------:R-:W-:-:S05]  /*bf00*/  F2FP.PACK_AB R11, R3, R2 ;  /* 0x00000002030b723e */ /* 0x000fca00000000ff */
[----:B------:R1:W-:Y:S02]  /*bf10*/  STS.128 [R203+0x11080], R8 ;  /* 0x01108008cb007388 */ /* 0x0003e40000000c00 */
.L_x_1789:
[----:B------:R-:W-:Y:S05]  /*bf20*/  BSYNC B0 ;  /* 0x0000000000007941 */ /* 0x000fea0003800000 */
.L_x_1788:
        /* <DEDUP_REMOVED lines=22> */
[----:B------:R-:W-:Y:S01]  /*c090*/  HADD2.F32 R4, -RZ, R28.H1_H1 ;  /* 0x3000001cff047230 */ /* 0x000fe20000004100 */
[C---:B------:R-:W-:Y:S01]  /*c0a0*/  FFMA.FTZ R16, R3.reuse, R5, -R13 ;  /* 0x0000000503107223 */ /* 0x040fe2000001080d */
[----:B------:R-:W-:Y:S01]  /*c0b0*/  HADD2.F32 R5, -RZ, R25.H1_H1 ;  /* 0x30000019ff057230 */ /* 0x000fe20000004100 */
[----:B------:R-:W-:Y:S01]  /*c0c0*/  FFMA.FTZ R14, R3, R6, R2 ;  /* 0x00000006030e7223 */ /* 0x000fe20000010002 */
[----:B------:R-:W-:-:S02]  /*c0d0*/  HADD2.F32 R2, -RZ, R24.H0_H0 ;  /* 0x20000018ff027230 */ /* 0x000fc40000004100 */
[----:B------:R-:W-:Y:S01]  /*c0e0*/  HADD2.F32 R3, -RZ, R31.H0_H0 ;  /* 0x2000001fff037230 */ /* 0x000fe20000004100 */
        /* <DEDUP_REMOVED lines=13> */
.L_x_1791:
[----:B------:R-:W-:Y:S05]  /*c1c0*/  BSYNC B0 ;  /* 0x0000000000007941 */ /* 0x000fea0003800000 */
.L_x_1790:
        /* <DEDUP_REMOVED lines=41> */
.L_x_1793:
[----:B------:R-:W-:Y:S05]  /*c460*/  BSYNC B0 ;  /* 0x0000000000007941 */ /* 0x000fea0003800000 */
.L_x_1792:
        /* <DEDUP_REMOVED lines=23> */
[--C-:B------:R-:W-:Y:S01]  /*c5e0*/  HADD2.F32 R5, -RZ, R33.reuse.H1_H1 ;  /* 0x30000021ff057230 */ /* 0x100fe20000004100 */
        /* <DEDUP_REMOVED lines=16> */
.L_x_1787:
[----:B------:R-:W-:Y:S05]  /*c6f0*/  BSYNC B1 ;  /* 0x0000000000017941 */ /* 0x000fea0003800000 */
.L_x_1786:
        /* <DEDUP_REMOVED lines=45> */
.L_x_1797:
[----:B------:R-:W-:Y:S05]  /*c9d0*/  BSYNC B0 ;  /* 0x0000000000007941 */ /* 0x000fea0003800000 */
.L_x_1796:
        /* <DEDUP_REMOVED lines=41> */
.L_x_1799:
[----:B------:R-:W-:Y:S05]  /*cc70*/  BSYNC B0 ;  /* 0x0000000000007941 */ /* 0x000fea0003800000 */
.L_x_1798:
        /* <DEDUP_REMOVED lines=41> */
.L_x_1801:
[----:B------:R-:W-:Y:S05]  /*cf10*/  BSYNC B0 ;  /* 0x0000000000007941 */ /* 0x000fea0003800000 */
.L_x_1800:
        /* <DEDUP_REMOVED lines=40> */
.L_x_1795:
[----:B------:R-:W-:Y:S05]  /*d1a0*/  BSYNC B1 ;  /* 0x0000000000017941 */ /* 0x000fea0003800000 */
.L_x_1794:
        /* <DEDUP_REMOVED lines=44> */
.L_x_1804:
[----:B------:R-:W-:Y:S05]  /*d470*/  BSYNC B0 ;  /* 0x0000000000007941 */ /* 0x000fea0003800000 */
.L_x_1803:
        /* <DEDUP_REMOVED lines=41> */
.L_x_1806:
[----:B------:R-:W-:Y:S05]  /*d710*/  BSYNC B0 ;  /* 0x0000000000007941 */ /* 0x000fea0003800000 */
.L_x_1805:
        /* <DEDUP_REMOVED lines=41> */
.L_x_1808:
[----:B------:R-:W-:Y:S05]  /*d9b0*/  BSYNC B0 ;  /* 0x0000000000007941 */ /* 0x000fea0003800000 */
.L_x_1807:
        /* <DEDUP_REMOVED lines=39> */
[----:B------:R1:W-:Y:S01]  /*dc30*/  STS.128 [R203+0x1f080], R8 ;  /* 0x01f08008cb007388 */ /* 0x0003e20000000c00 */
[----:B------:R-:W-:Y:S05]  /*dc40*/  BRA `(.L_x_1802) ;  /* 0x0000359000007947 */ /* 0x000fea0003800000 */
.L_x_1775:
[----:B------:R-:W-:Y:S01]  /*dc50*/  LOP3.LUT P0, RZ, R213, 0x2, RZ, 0xc0, !PT ;  /* 0x00000002d5ff7812 */ /* 0x000fe2000780c0ff */
[----:B------:R-:W1:Y:S01]  /*dc60*/  SHFL.IDX PT, R15, R4, RZ, 0x181f ;  /* 0x00181fff040f7589 */ /* 0x000e6200000e0000 */
[----:B------:R-:W-:Y:S01]  /*dc70*/  BSSY B0, `(.L_x_1809) ;  /* 0x0000023000007945 */ /* 0x000fe20003800000 */
[----:B------:R-:W-:Y:S01]  /*dc80*/  CS2R R18, SRZ ;  /* 0x0000000000127805 */ /* 0x000fe2000001ff00 */
[----:B------:R-:W-:Y:S01]  /*dc90*/  CS2R R16, SRZ ;  /* 0x0000000000107805 */ /* 0x000fe2000001ff00 */
[----:B------:R2:W3:Y:S01]  /*dca0*/  SHFL.IDX PT, R14, R8, RZ, 0x181f ;  /* 0x00181fff080e7589 */ /* 0x0004e200000e0000 */
[----:B------:R-:W-:Y:S01]  /*dcb0*/  CS2R R26, SRZ ;  /* 0x00000000001a7805 */ /* 0x000fe2000001ff00 */
[----:B------:R-:W-:Y:S01]  /*dcc0*/  CS2R R24, SRZ ;  /* 0x0000000000187805 */ /* 0x000fe2000001ff00 */
[----:B------:R-:W-:Y:S01]  /*dcd0*/  CS2R R10, SRZ ;  /* 0x00000000000a7805 */ /* 0x000fe2000001ff00 */
[----:B------:R4:W1:Y:S01]  /*dce0*/  SHFL.IDX PT, R30, R2, RZ, 0x181f ;  /* 0x00181fff021e7589 */ /* 0x00086200000e0000 */
[----:B------:R-:W-:Y:S01]  /*dcf0*/  CS2R R22, SRZ ;  /* 0x0000000000167805 */ /* 0x000fe2000001ff00 */
[----:B------:R-:W-:-:S02]  /*dd00*/  CS2R R20, SRZ ;  /* 0x0000000000147805 */ /* 0x000fc4000001ff00 */
[----:B------:R4:W1:Y:S01]  /*dd10*/  SHFL.IDX PT, R13, R6, RZ, 0x181f ;  /* 0x00181fff060d7589 */ /* 0x00086200000e0000 */
[----:B--2---:R-:W-:Y:S01]  /*dd20*/  CS2R R8, SRZ ;  /* 0x0000000000087805 */ /* 0x004fe2000001ff00 */
[----:B------:R-:W-:Y:S05]  /*dd30*/  @P0 BRA `(.L_x_1810) ;  /* 0x0000016000000947 */ /* 0x000fea0003800000 */
[----:B---3--:R-:W-:Y:S02]  /*dd40*/  ISETP.GE.AND P1, PT, R140, c[0x0][0x27c], PT ;  /* 0x00009f008c007a0c */ /* 0x008fe40003f26270 */
[----:B------:R-:W-:-:S11]  /*dd50*/  ISETP.GE.AND P0, PT, R142, c[0x0][0x27c], PT ;  /* 0x00009f008e007a0c */ /* 0x000fd60003f06270 */
[C---:B------:R-:W-:Y:S01]  /*dd60*/  @!P1 IMAD.SHL.U32 R4, R140.reuse, 0x2, RZ ;  /* 0x000000028c049824 */ /* 0x040fe200078e00ff */
[----:B------:R-:W-:Y:S02]  /*dd70*/  @!P1 SHF.L.U64.HI R5, R140, 0x1, R141 ;  /* 0x000000018c059819 */ /* 0x000fe4000001028d */
[----:B----4-:R-:W-:Y:S02]  /*dd80*/  @!P0 SHF.L.U64.HI R6, R206, 0x1, R214 ;  /* 0x00000001ce068819 */ /* 0x010fe400000102d6 */
[----:B------:R-:W-:-:S05]  /*dd90*/  @!P1 IADD3 R2, P2, R14, R4, RZ ;  /* 0x000000040e029210 */ /* 0x000fca0007f5e0ff */
[--C-:B-1----:R-:W-:Y:S01]  /*dda0*/  @!P1 IMAD.X R3, R15, 0x1, R5.reuse, P2 ;  /* 0x000000010f039824 */ /* 0x102fe200010e0605 */
[----:B------:R-:W-:Y:S01]  /*ddb0*/  @!P1 IADD3 R28, P2, R13, R4, RZ ;  /* 0x000000040d1c9210 */ /* 0x000fe20007f5e0ff */
[----:B------:R-:W-:Y:S01]  /*ddc0*/  @!P0 IMAD.SHL.U32 R4, R206, 0x2, RZ ;  /* 0x00000002ce048824 */ /* 0x000fe200078e00ff */
[----:B------:R-:W-:Y:S01]  /*ddd0*/  CS2R R18, SRZ ;  /* 0x0000000000127805 */ /* 0x000fe2000001ff00 */
[----:B------:R-:W-:Y:S01]  /*dde0*/  CS2R R16, SRZ ;  /* 0x0000000000107805 */ /* 0x000fe2000001ff00 */
[----:B------:R-:W-:Y:S01]  /*ddf0*/  CS2R R10, SRZ ;  /* 0x00000000000a7805 */ /* 0x000fe2000001ff00 */
[----:B------:R-:W-:Y:S01]  /*de00*/  @!P1 IMAD.X R29, R30, 0x1, R5, P2 ;  /* 0x000000011e1d9824 */ /* 0x000fe200010e0605 */
[-C--:B------:R-:W-:Y:S01]  /*de10*/  @!P0 IADD3 R14, P2, R14, R4.reuse, RZ ;  /* 0x000000040e0e8210 */ /* 0x080fe20007f5e0ff */
[----:B------:R-:W-:Y:S01]  /*de20*/  CS2R R8, SRZ ;  /* 0x0000000000087805 */ /* 0x000fe2000001ff00 */
[----:B------:R1:W5:Y:S03]  /*de30*/  @!P1 LD.E.128 R24, [R2.64] ;  /* 0x0000000602189980 */ /* 0x000366000c101d00 */
[--C-:B------:R-:W-:Y:S01]  /*de40*/  @!P0 IMAD.X R15, R15, 0x1, R6.reuse, P2 ;  /* 0x000000010f0f8824 */ /* 0x100fe200010e0606 */
[----:B------:R-:W-:Y:S01]  /*de50*/  @!P0 IADD3 R4, P2, R13, R4, RZ ;  /* 0x000000040d048210 */ /* 0x000fe20007f5e0ff */
[----:B------:R1:W5:Y:S04]  /*de60*/  @!P1 LD.E.128 R20, [R28.64] ;  /* 0x000000061c149980 */ /* 0x000368000c101d00 */
[----:B------:R-:W-:Y:S01]  /*de70*/  @!P0 IMAD.X R5, R30, 0x1, R6, P2 ;  /* 0x000000011e058824 */ /* 0x000fe200010e0606 */
[----:B------:R1:W5:Y:S04]  /*de80*/  @!P0 LD.E.128 R16, [R14.64] ;  /* 0x000000060e108980 */ /* 0x000368000c101d00 */
[----:B------:R1:W5:Y:S03]  /*de90*/  @!P0 LD.E.128 R8, [R4.64] ;  /* 0x0000000604088980 */ /* 0x000366000c101d00 */
.L_x_1810:
[----:B---3--:R-:W-:Y:S05]  /*dea0*/  BSYNC B0 ;  /* 0x0000000000007941 */ /* 0x008fea0003800000 */
.L_x_1809:
[----:B------:R-:W2:Y:S01]  /*deb0*/  LDL R62, [R1+0x4] ;  /* 0x00000400013e7983 */ /* 0x000ea20000100800 */
[----:B-----5:R-:W-:Y:S01]  /*dec0*/  IMAD.MOV.U32 R38, RZ, RZ, R26 ;  /* 0x000000ffff267224 */ /* 0x020fe200078e001a */
[----:B------:R-:W-:Y:S01]  /*ded0*/  SHF.R.U64 R35, R26, 0x10, R27 ;  /* 0x000000101a237819 */ /* 0x000fe2000000121b */
[----:B------:R-:W-:Y:S01]  /*dee0*/  IMAD.MOV.U32 R26, RZ, RZ, R20 ;  /* 0x000000ffff1a7224 */ /* 0x000fe200078e0014 */
[----:B-1----:R-:W-:Y:S01]  /*def0*/  SHF.R.U64 R3, R20, 0x10, R21 ;  /* 0x0000001014037819 */ /* 0x002fe20000001215 */
[----:B------:R-:W-:Y:S01]  /*df00*/  IMAD.MOV.U32 R42, RZ, RZ, R24 ;  /* 0x000000ffff2a7224 */ /* 0x000fe200078e0018 */
[----:B------:R-:W-:Y:S01]  /*df10*/  SHF.R.U32.HI R14, RZ, 0x10, R23 ;  /* 0x00000010ff0e7819 */ /* 0x000fe20000011617 */
[----:B------:R-:W-:Y:S01]  /*df20*/  IMAD.MOV.U32 R37, RZ, RZ, R27 ;  /* 0x000000ffff257224 */ /* 0x000fe200078e001b */
[----:B------:R-:W-:Y:S01]  /*df30*/  PRMT R43, R26, 0x5410, R3 ;  /* 0x000054101a2b7816 */ /* 0x000fe20000000003 */
[----:B------:R-:W-:Y:S01]  /*df40*/  IMAD.MOV.U32 R34, RZ, RZ, R16 ;  /* 0x000000ffff227224 */ /* 0x000fe200078e0010 */
[----:B------:R-:W-:Y:S01]  /*df50*/  PRMT R46, R42, 0x5410, R14 ;  /* 0x000054102a2e7816 */ /* 0x000fe2000000000e */
[--C-:B------:R-:W-:Y:S01]  /*df60*/  IMAD.MOV.U32 R41, RZ, RZ, R25.reuse ;  /* 0x000000ffff297224 */ /* 0x100fe200078e0019 */
[----:B------:R-:W-:Y:S01]  /*df70*/  SHF.R.U64 R39, R24, 0x10, R25 ;  /* 0x0000001018277819 */ /* 0x000fe20000001219 */
[----:B------:R-:W-:Y:S01]  /*df80*/  IMAD.MOV.U32 R29, RZ, RZ, R19 ;  /* 0x000000ffff1d7224 */ /* 0x000fe200078e0013 */
[----:B------:R-:W-:Y:S01]  /*df90*/  SHF.R.U32.HI R32, RZ, 0x10, R27 ;  /* 0x00000010ff207819 */ /* 0x000fe2000001161b */
[--C-:B------:R-:W-:Y:S01]  /*dfa0*/  IMAD.MOV.U32 R33, RZ, RZ, R17.reuse ;  /* 0x000000ffff217224 */ /* 0x100fe200078e0011 */
[----:B------:R-:W-:Y:S01]  /*dfb0*/  SHF.R.U64 R31, R16, 0x10, R17 ;  /* 0x00000010101f7819 */ /* 0x000fe20000001211 */
[----:B------:R-:W-:Y:S01]  /*dfc0*/  IMAD.MOV.U32 R16, RZ, RZ, R8 ;  /* 0x000000ffff107224 */ /* 0x000fe200078e0008 */
[----:B------:R-:W-:Y:S01]  /*dfd0*/  SHF.R.U32.HI R36, RZ, 0x10, R25 ;  /* 0x00000010ff247819 */ /* 0x000fe20000011619 */
[----:B------:R-:W-:Y:S01]  /*dfe0*/  IMAD.MOV.U32 R30, RZ, RZ, R18 ;  /* 0x000000ffff1e7224 */ /* 0x000fe200078e0012 */
        /* <DEDUP_REMOVED lines=8> */
[----:B------:R-:W-:Y:S01]  /*e070*/  SHF.R.U32.HI R18, RZ, 0x10, R21 ;  /* 0x00000010ff127819 */ /* 0x000fe20000011615 */
[----:B------:R-:W-:Y:S01]  /*e080*/  IMAD.MOV.U32 R8, RZ, RZ, R10 ;  /* 0x000000ffff087224 */ /* 0x000fe200078e000a */
[----:B------:R-:W-:Y:S01]  /*e090*/  SHF.R.U64 R17, R22, 0x10, R23 ;  /* 0x0000001016117819 */ /* 0x000fe20000001217 */
[----:B----4-:R-:W-:Y:S01]  /*e0a0*/  IMAD.MOV.U32 R6, RZ, RZ, R11 ;  /* 0x000000ffff067224 */ /* 0x010fe200078e000b */
        /* <DEDUP_REMOVED lines=31> */
[----:B------:R-:W-:Y:S01]  /*e2a0*/  LEA.HI R2, R2, R149, RZ, 0x1d ;  /* 0x0000009502027211 */ /* 0x000fe200078fe8ff */
[----:B------:R-:W-:Y:S02]  /*e2b0*/  HADD2.F32 R6, -RZ, R44.H0_H0 ;  /* 0x2000002cff067230 */ /* 0x000fe40000004100 */
[----:B------:R-:W-:Y:S01]  /*e2c0*/  HADD2.F32 R13, -RZ, R48.H0_H0 ;  /* 0x20000030ff0d7230 */ /* 0x000fe20000004100 */
[----:B------:R-:W-:Y:S02]  /*e2d0*/  SHF.R.S32.HI R4, RZ, 0x1f, R2 ;  /* 0x0000001fff047819 */ /* 0x000fe40000011402 */
[----:B------:R-:W-:-:S02]  /*e2e0*/  SHF.L.U32 R3, R2, 0x3, RZ ;  /* 0x0000000302037819 */ /* 0x000fc400000006ff */
[----:B------:R-:W-:Y:S02]  /*e2f0*/  LEA.HI R2, R4, R2, RZ, 0x3 ;  /* 0x0000000204027211 */ /* 0x000fe400078f18ff */
[----:B------:R-:W-:Y:S02]  /*e300*/  LOP3.LUT R3, R223, 0x38, R3, 0xf8, !PT ;  /* 0x00000038df037812 */ /* 0x000fe400078ef803 */
[----:B------:R-:W-:Y:S02]  /*e310*/  SHF.L.U32 R2, R2, 0xa, RZ ;  /* 0x0000000a02027819 */ /* 0x000fe400000006ff */
[----:B------:R-:W-:Y:S02]  /*e320*/  LOP3.LUT R3, R3, R63, RZ, 0x3c, !PT ;  /* 0x0000003f03037212 */ /* 0x000fe400078e3cff */
        /* <DEDUP_REMOVED lines=11> */
[----:B------:R-:W-:Y:S02]  /*e3e0*/  HADD2.F32 R25, -RZ, R10.H0_H0 ;  /* 0x2000000aff197230 */ /* 0x000fe40000004100 */
[----:B------:R-:W-:-:S02]  /*e3f0*/  HADD2.F32 R27, -RZ, R11.H0_H0 ;  /* 0x2000000bff1b7230 */ /* 0x000fc40000004100 */
[----:B------:R-:W-:Y:S02]  /*e400*/  HADD2.F32 R26, -RZ, R11.H1_H1 ;  /* 0x3000000bff1a7230 */ /* 0x000fe40000004100 */
[----:B------:R-:W-:Y:S02]  /*e410*/  HADD2.F32 R24, -RZ, R10.H1_H1 ;  /* 0x3000000aff187230 */ /* 0x000fe40000004100 */
[--C-:B--2---:R-:W-:Y:S02]  /*e420*/  HADD2.F32 R5, -RZ, R16.reuse.H0_H0 ;  /* 0x20000010ff057230 */ /* 0x104fe40000004100 */
[----:B------:R-:W-:Y:S02]  /*e430*/  HADD2.F32 R4, -RZ, R16.H1_H1 ;  /* 0x30000010ff047230 */ /* 0x000fe40000004100 */
[----:B------:R-:W-:Y:S01]  /*e440*/  HADD2.F32 R16, -RZ, R46.H0_H0 ;  /* 0x2000002eff107230 */ /* 0x000fe20000004100 */
[C---:B------:R-:W-:Y:S01]  /*e450*/  FMUL.FTZ R38, R5.reuse, R3 ;  /* 0x0000000305267220 */ /* 0x040fe20000410000 */
[--C-:B------:R-:W-:Y:S01]  /*e460*/  HADD2.F32 R8, -RZ, R17.reuse.H0_H0 ;  /* 0x20000011ff087230 */ /* 0x100fe20000004100 */
[----:B------:R-:W-:Y:S01]  /*e470*/  FMUL.FTZ R3, R20, R2 ;  /* 0x0000000214037220 */ /* 0x000fe20000410000 */
[----:B------:R-:W-:Y:S01]  /*e480*/  HADD2.F32 R11, -RZ, R17.H1_H1 ;  /* 0x30000011ff0b7230 */ /* 0x000fe20000004100 */
[----:B------:R-:W-:Y:S01]  /*e490*/  FFMA.FTZ R41, R5, R16, R9 ;  /* 0x0000001005297223 */ /* 0x000fe20000010009 */
[----:B------:R-:W-:Y:S01]  /*e4a0*/  HADD2.F32 R9, -RZ, R48.H1_H1 ;  /* 0x30000030ff097230 */ /* 0x000fe20000004100 */
[----:B------:R-:W-:Y:S01]  /*e4b0*/  FFMA.FTZ R40, R4, R14, R3 ;  /* 0x0000000e04287223 */ /* 0x000fe20000010003 */
[----:B------:R-:W-:Y:S01]  /*e4c0*/  HADD2.F32 R3, -RZ, R44.H1_H1 ;  /* 0x3000002cff037230 */ /* 0x000fe20000004100 */
[----:B------:R-:W-:Y:S01]  /*e4d0*/  FMUL.FTZ R5, R22, R6 ;  /* 0x0000000616057220 */ /* 0x000fe20000410000 */
[--C-:B------:R-:W-:Y:S01]  /*e4e0*/  HADD2.F32 R10, -RZ, R18.reuse.H0_H0 ;  /* 0x20000012ff0a7230 */ /* 0x100fe20000004100 */
[----:B------:R-:W-:Y:S01]  /*e4f0*/  FMUL.FTZ R37, R4, R2 ;  /* 0x0000000204257220 */ /* 0x000fe20000410000 */
[--C-:B------:R-:W-:Y:S01]  /*e500*/  HADD2.F32 R2, -RZ, R45.reuse.H0_H0 ;  /* 0x2000002dff027230 */ /* 0x100fe20000004100 */
[C---:B------:R-:W-:Y:S01]  /*e510*/  FMUL.FTZ R35, R8.reuse, R6 ;  /* 0x0000000608237220 */ /* 0x040fe20000410000 */
[----:B------:R-:W-:Y:S01]  /*e520*/  HADD2.F32 R4, -RZ, R45.H1_H1 ;  /* 0x3000002dff047230 */ /* 0x000fe20000004100 */
[----:B------:R-:W-:Y:S01]  /*e530*/  FFMA.FTZ R39, R8, R13, R5 ;  /* 0x0000000d08277223 */ /* 0x000fe20000010005 */
[----:B------:R-:W-:Y:S01]  /*e540*/  HADD2.F32 R8, -RZ, R49.H0_H0 ;  /* 0x20000031ff087230 */ /* 0x000fe20000004100 */
[----:B------:R-:W-:Y:S01]  /*e550*/  FMUL.FTZ R6, R21, R3 ;  /* 0x0000000315067220 */ /* 0x000fe20000410000 */
[----:B------:R-:W-:Y:S01]  /*e560*/  HADD2.F32 R15, -RZ, R18.H1_H1 ;  /* 0x30000012ff0f7230 */ /* 0x000fe20000004100 */
[----:B------:R-:W-:Y:S01]  /*e570*/  FMUL.FTZ R5, R25, R2 ;  /* 0x0000000219057220 */ /* 0x000fe20000410000 */
[----:B------:R-:W-:Y:S01]  /*e580*/  HADD2.F32 R17, -RZ, R19.H0_H0 ;  /* 0x20000013ff117230 */ /* 0x000fe20000004100 */
[C---:B------:R-:W-:Y:S01]  /*e590*/  FFMA.FTZ R36, R11.reuse, R9, R6 ;  /* 0x000000090b247223 */ /* 0x040fe20000010006 */
[----:B------:R-:W-:Y:S01]  /*e5a0*/  HADD2.F32 R6, -RZ, R49.H1_H1 ;  /* 0x30000031ff067230 */ /* 0x000fe20000004100 */
[C---:B------:R-:W-:Y:S01]  /*e5b0*/  FFMA.FTZ R34, R10.reuse, R8, R5 ;  /* 0x000000080a227223 */ /* 0x040fe20000010005 */
[----:B------:R-:W-:Y:S01]  /*e5c0*/  HADD2.F32 R19, -RZ, R19.H1_H1 ;  /* 0x30000013ff137230 */ /* 0x000fe20000004100 */
[----:B------:R-:W-:Y:S01]  /*e5d0*/  FMUL.FTZ R32, R11, R3 ;  /* 0x000000030b207220 */ /* 0x000fe20000410000 */
[----:B------:R-:W-:Y:S01]  /*e5e0*/  HADD2.F32 R3, -RZ, R47.H1_H1 ;  /* 0x3000002fff037230 */ /* 0x000fe20000004100 */
[----:B------:R-:W-:Y:S01]  /*e5f0*/  FMUL.FTZ R30, R10, R2 ;  /* 0x000000020a1e7220 */ /* 0x000fe20000410000 */
[----:B------:R-:W-:Y:S01]  /*e600*/  HADD2.F32 R2, -RZ, R46.H1_H1 ;  /* 0x3000002eff027230 */ /* 0x000fe20000004100 */
[----:B------:R-:W-:-:S02]  /*e610*/  FMUL.FTZ R5, R24, R4 ;  /* 0x0000000418057220 */ /* 0x000fc40000410000 */
[C---:B------:R-:W-:Y:S01]  /*e620*/  FMUL.FTZ R18, R15.reuse, R4 ;  /* 0x000000040f127220 */ /* 0x040fe20000410000 */
[--C-:B------:R-:W-:Y:S01]  /*e630*/  HADD2.F32 R4, -RZ, R50.reuse.H0_H0 ;  /* 0x20000032ff047230 */ /* 0x100fe20000004100 */
[----:B------:R-:W-:Y:S01]  /*e640*/  FFMA.FTZ R31, R15, R6, R5 ;  /* 0x000000060f1f7223 */ /* 0x000fe20000010005 */
[----:B------:R-:W-:Y:S01]  /*e650*/  HADD2.F32 R5, -RZ, R50.H1_H1 ;  /* 0x30000032ff057230 */ /* 0x000fe20000004100 */
[-C--:B------:R-:W-:Y:S02]  /*e660*/  FMUL.FTZ R11, R27, R3.reuse ;  /* 0x000000031b0b7220 */ /* 0x080fe40000410000 */
[-C--:B------:R-:W-:Y:S02]  /*e670*/  FMUL.FTZ R10, R26, R2.reuse ;  /* 0x000000021a0a7220 */ /* 0x080fe40000410000 */
[----:B------:R-:W-:Y:S02]  /*e680*/  FMUL.FTZ R3, R17, R3 ;  /* 0x0000000311037220 */ /* 0x000fe40000410000 */
[----:B------:R-:W-:-:S02]  /*e690*/  FMUL.FTZ R2, R19, R2 ;  /* 0x0000000213027220 */ /* 0x000fc40000410000 */
[----:B------:R-:W-:Y:S02]  /*e6a0*/  FFMA.FTZ R15, R20, R14, -R37 ;  /* 0x0000000e140f7223 */ /* 0x000fe40000010825 */
        /* <DEDUP_REMOVED lines=9> */
[----:B------:R-:W-:Y:S01]  /*e740*/  FFMA.FTZ R3, R27, R5, -R3 ;  /* 0x000000051b037223 */ /* 0x000fe20000010803 */
[----:B------:R-:W-:Y:S01]  /*e750*/  F2FP.PACK_AB R8, R40, R41 ;  /* 0x000000292808723e */ /* 0x000fe200000000ff */
[-C--:B------:R-:W-:Y:S01]  /*e760*/  FFMA.FTZ R2, R26, R4.reuse, -R2 ;  /* 0x000000041a027223 */ /* 0x080fe20000010802 */
[----:B------:R-:W-:Y:S01]  /*e770*/  F2FP.PACK_AB R18, R6, R11 ;  /* 0x0000000b0612723e */ /* 0x000fe200000000ff */
[----:B------:R-:W-:Y:S01]  /*e780*/  FFMA.FTZ R29, R19, R4, R10 ;  /* 0x00000004131d7223 */ /* 0x000fe2000001000a */
[----:B------:R-:W-:-:S02]  /*e790*/  F2FP.PACK_AB R10, R31, R34 ;  /* 0x000000221f0a723e */ /* 0x000fc400000000ff */
[----:B------:R-:W-:Y:S02]  /*e7a0*/  F2FP.PACK_AB R19, R2, R3 ;  /* 0x000000030213723e */ /* 0x000fe400000000ff */
[----:B------:R-:W-:-:S03]  /*e7b0*/  F2FP.PACK_AB R11, R29, R33 ;  /* 0x000000211d0b723e */ /* 0x000fc600000000ff */
[----:B------:R1:W-:Y:S04]  /*e7c0*/  STS.128 [R203+0x10080], R16 ;  /* 0x01008010cb007388 */ /* 0x0003e80000000c00 */
[----:B------:R1:W-:Y:S02]  /*e7d0*/  STS.128 [R28+0x10080], R8 ;  /* 0x010080081c007388 */ /* 0x0003e40000000c00 */
.L_x_1814:
[----:B------:R-:W-:Y:S05]  /*e7e0*/  BSYNC B0 ;  /* 0x0000000000007941 */ /* 0x000fea0003800000 */
.L_x_1813:
[----:B------:R-:W-:-:S13]  /*e7f0*/  ISETP.GE.AND P0, PT, R142, c[0x0][0x27c], PT ;  /* 0x00009f008e007a0c */ /* 0x000fda0003f06270 */
[----:B------:R-:W-:Y:S05]  /*e800*/  @P0 BRA `(.L_x_1812) ;  /* 0x0000059000000947 */ /* 0x000fea0003800000 */
[----:B------:R-:W2:Y:S04]  /*e810*/  LDL R3, [R1+0xc4] ;  /* 0x0000c40001037983 */ /* 0x000ea80000100800 */
[----:B------:R-:W3:Y:S01]  /*e820*/  LDL R62, [R1+0xdc] ;  /* 0x0000dc00013e7983 */ /* 0x000ee20000100800 */
[----:B------:R-:W-:Y:S01]  /*e830*/  MOV R2, c[0x0][0x27c] ;  /* 0x00009f0000027a02 */ /* 0x000fe20000000f00 */
[----:B------:R-:W-:Y:S02]  /*e840*/  HADD2.F32 R14, -RZ, R55.H0_H0 ;  /* 0x20000037ff0e7230 */ /* 0x000fe40000004100 */
[----:B------:R-:W-:Y:S02]  /*e850*/  HADD2.F32 R6, -RZ, R52.H0_H0 ;  /* 0x20000034ff067230 */ /* 0x000fe40000004100 */
[----:B------:R-:W-:Y:S01]  /*e860*/  HADD2.F32 R13, -RZ, R56.H0_H0 ;  /* 0x20000038ff0d7230 */ /* 0x000fe20000004100 */
        /* <DEDUP_REMOVED lines=83> */
.L_x_1812:
[----:B------:R-:W-:Y:S05]  /*eda0*/  BSYNC B1 ;  /* 0x0000000000017941 */ /* 0x000fea0003800000 */
.L_x_1811:
[----:B------:R-:W-:Y:S01]  /*edb0*/  IADD3 R2, R143, 0x20, RZ ;  /* 0x000000208f027810 */ /* 0x000fe20007ffe0ff */
[----:B------:R-:W-:Y:S03]  /*edc0*/  BSSY B1, `(.L_x_1815) ;  /* 0x00000bb000017945 */ /* 0x000fe60003800000 */
[----:B------:R-:W-:-:S13]  /*edd0*/  ISETP.GE.AND P0, PT, R2, R42, PT ;  /* 0x0000002a0200720c */ /* 0x000fda0003f06270 */
[----:B------:R-:W-:Y:S05]  /*ede0*/  @P0 BRA `(.L_x_1816) ;  /* 0x00000b8000000947 */ /* 0x000fea0003800000 */
[----:B------:R-:W-:Y:S01]  /*edf0*/  ISETP.GE.AND P0, PT, R140, c[0x0][0x27c], PT ;  /* 0x00009f008c007a0c */ /* 0x000fe20003f06270 */
[----:B------:R-:W-:Y:S01]  /*ee00*/  BSSY B0, `(.L_x_1817) ;  /* 0x000005b000007945 */ /* 0x000fe20003800000 */
[----:B------:R-:W-:-:S11]  /*ee10*/  SHF.R.U32.HI R63, RZ, 0x3, R222 ;  /* 0x00000003ff3f7819 */ /* 0x000fd600000116de */
[----:B------:R-:W-:Y:S05]  /*ee20*/  @P0 BRA `(.L_x_1818) ;  /* 0x0000058000000947 */ /* 0x000fea0003800000 */
[----:B-1----:R-:W2:Y:S01]  /*ee30*/  LDL R62, [R1+0x164] ;  /* 0x00016400013e7983 */ /* 0x002ea20000100800 */
[----:B------:R-:W-:Y:S01]  /*ee40*/  MOV R2, c[0x0][0x27c] ;  /* 0x00009f0000027a02 */ /* 0x000fe20000000f00 */
[----:B------:R-:W-:Y:S02]  /*ee50*/  HADD2.F32 R14, -RZ, R47.H0_H0 ;  /* 0x2000002fff0e7230 */ /* 0x000fe40000004100 */
[----:B------:R-:W-:Y:S01]  /*ee60*/  HADD2.F32 R6, -RZ, R44.H0_H0 ;  /* 0x2000002cff067230 */ /* 0x000fe20000004100 */
[----:B------:R-:W-:Y:S01]  /*ee70*/  LEA.HI R2, R2, R149, RZ, 0x1d ;  /* 0x0000009502027211 */ /* 0x000fe200078fe8ff */
[----:B------:R-:W-:-:S03]  /*ee80*/  HADD2.F32 R13, -RZ, R48.H0_H0 ;  /* 0x20000030ff0d7230 */ /* 0x000fc60000004100 */
        /* <DEDUP_REMOVED lines=11> */
[----:B------:R-:W1:Y:S02]  /*ef40*/  LDS.128 R16, [R28+0x10080] ;  /* 0x010080001c107984 */ /* 0x000e640000000c00 */
[--C-:B-1----:R-:W-:Y:S02]  /*ef50*/  HADD2.F32 R5, -RZ, R16.reuse.H0_H0 ;  /* 0x20000010ff057230 */ /* 0x102fe40000004100 */
[----:B------:R-:W-:Y:S02]  /*ef60*/  HADD2.F32 R4, -RZ, R16.H1_H1 ;  /* 0x30000010ff047230 */ /* 0x000fe40000004100 */
[----:B------:R-:W-:Y:S01]  /*ef70*/  HADD2.F32 R16, -RZ, R46.H0_H0 ;  /* 0x2000002eff107230 */ /* 0x000fe20000004100 */
[----:B------:R-:W-:Y:S01]  /*ef80*/  FMUL.FTZ R38, R3, R5 ;  /* 0x0000000503267220 */ /* 0x000fe20000410000 */
[----:B------:R-:W-:Y:S01]  /*ef90*/  HADD2.F32 R15, -RZ, R18.H1_H1 ;  /* 0x30000012ff0f7230 */ /* 0x000fe20000004100 */
[----:B------:R-:W-:Y:S01]  /*efa0*/  FMUL.FTZ R37, R2, R4 ;  /* 0x0000000402257220 */ /* 0x000fe20000410000 */
[----:B--2---:R-:W1:Y:S02]  /*efb0*/  LDS.128 R8, [R62] ;  /* 0x000000003e087984 */ /* 0x004e640000000c00 */
[----:B-1----:R-:W-:-:S02]  /*efc0*/  HADD2.F32 R23, -RZ, R8.H0_H0 ;  /* 0x20000008ff177230 */ /* 0x002fc40000004100 */
[----:B------:R-:W-:Y:S02]  /*efd0*/  HADD2.F32 R20, -RZ, R8.H1_H1 ;  /* 0x30000008ff147230 */ /* 0x000fe40000004100 */
[--C-:B------:R-:W-:Y:S02]  /*efe0*/  HADD2.F32 R22, -RZ, R9.reuse.H0_H0 ;  /* 0x20000009ff167230 */ /* 0x100fe40000004100 */
[----:B------:R-:W-:Y:S01]  /*eff0*/  HADD2.F32 R21, -RZ, R9.H1_H1 ;  /* 0x30000009ff157230 */ /* 0x000fe20000004100 */
[----:B------:R-:W-:Y:S01]  /*f000*/  FMUL.FTZ R9, R3, R23 ;  /* 0x0000001703097220 */ /* 0x000fe20000410000 */
[----:B------:R-:W-:Y:S01]  /*f010*/  HADD2.F32 R8, -RZ, R17.H0_H0 ;  /* 0x20000011ff087230 */ /* 0x000fe20000004100 */
[----:B------:R-:W-:Y:S01]  /*f020*/  FMUL.FTZ R3, R2, R20 ;  /* 0x0000001402037220 */ /* 0x000fe20000410000 */
[----:B------:R-:W-:Y:S01]  /*f030*/  HADD2.F32 R25, -RZ, R10.H0_H0 ;  /* 0x2000000aff197230 */ /* 0x000fe20000004100 */
[----:B------:R-:W-:Y:S01]  /*f040*/  FFMA.FTZ R41, R16, R5, R9 ;  /* 0x0000000510297223 */ /* 0x000fe20000010009 */
[----:B------:R-:W-:Y:S01]  /*f050*/  HADD2.F32 R2, -RZ, R45.H0_H0 ;  /* 0x2000002dff027230 */ /* 0x000fe20000004100 */
[----:B------:R-:W-:Y:S01]  /*f060*/  FFMA.FTZ R40, R14, R4, R3 ;  /* 0x000000040e287223 */ /* 0x000fe20000010003 */
[----:B------:R-:W-:Y:S01]  /*f070*/  HADD2.F32 R3, -RZ, R44.H1_H1 ;  /* 0x3000002cff037230 */ /* 0x000fe20000004100 */
[C---:B------:R-:W-:Y:S01]  /*f080*/  FMUL.FTZ R5, R6.reuse, R22 ;  /* 0x0000001606057220 */ /* 0x040fe20000410000 */
[--C-:B------:R-:W-:Y:S01]  /*f090*/  HADD2.F32 R27, -RZ, R11.reuse.H0_H0 ;  /* 0x2000000bff1b7230 */ /* 0x100fe20000004100 */
[-C--:B------:R-:W-:Y:S01]  /*f0a0*/  FMUL.FTZ R35, R6, R8.reuse ;  /* 0x0000000806237220 */ /* 0x080fe20000410000 */
[----:B------:R-:W-:Y:S01]  /*f0b0*/  HADD2.F32 R26, -RZ, R11.H1_H1 ;  /* 0x3000000bff1a7230 */ /* 0x000fe20000004100 */
[----:B------:R-:W-:Y:S01]  /*f0c0*/  FFMA.FTZ R39, R13, R8, R5 ;  /* 0x000000080d277223 */ /* 0x000fe20000010005 */
[----:B------:R-:W-:Y:S01]  /*f0d0*/  HADD2.F32 R24, -RZ, R10.H1_H1 ;  /* 0x3000000aff187230 */ /* 0x000fe20000004100 */
[C---:B------:R-:W-:Y:S01]  /*f0e0*/  FMUL.FTZ R6, R3.reuse, R21 ;  /* 0x0000001503067220 */ /* 0x040fe20000410000 */
[----:B------:R-:W-:Y:S01]  /*f0f0*/  HADD2.F32 R11, -RZ, R17.H1_H1 ;  /* 0x30000011ff0b7230 */ /* 0x000fe20000004100 */
[----:B------:R-:W-:Y:S01]  /*f100*/  FMUL.FTZ R5, R2, R25 ;  /* 0x0000001902057220 */ /* 0x000fe20000410000 */
[----:B------:R-:W-:Y:S01]  /*f110*/  HADD2.F32 R9, -RZ, R48.H1_H1 ;  /* 0x30000030ff097230 */ /* 0x000fe20000004100 */
[----:B------:R-:W-:Y:S01]  /*f120*/  FFMA.FTZ R16, R16, R23, -R38 ;  /* 0x0000001710107223 */ /* 0x000fe20000010826 */
[----:B------:R-:W-:Y:S01]  /*f130*/  HADD2.F32 R10, -RZ, R18.H0_H0 ;  /* 0x20000012ff0a7230 */ /* 0x000fe20000004100 */
[-C--:B------:R-:W-:Y:S01]  /*f140*/  FMUL.FTZ R32, R3, R11.reuse ;  /* 0x0000000b03207220 */ /* 0x080fe20000410000 */
[----:B------:R-:W-:Y:S01]  /*f150*/  HADD2.F32 R8, -RZ, R49.H0_H0 ;  /* 0x20000031ff087230 */ /* 0x000fe20000004100 */
[----:B------:R-:W-:Y:S01]  /*f160*/  FFMA.FTZ R36, R9, R11, R6 ;  /* 0x0000000b09247223 */ /* 0x000fe20000010006 */
[----:B------:R-:W-:Y:S01]  /*f170*/  HADD2.F32 R4, -RZ, R45.H1_H1 ;  /* 0x3000002dff047230 */ /* 0x000fe20000004100 */
[-C--:B------:R-:W-:Y:S01]  /*f180*/  FMUL.FTZ R30, R2, R10.reuse ;  /* 0x0000000a021e7220 */ /* 0x080fe20000410000 */
[----:B------:R-:W-:Y:S01]  /*f190*/  HADD2.F32 R6, -RZ, R49.H1_H1 ;  /* 0x30000031ff067230 */ /* 0x000fe20000004100 */
[----:B------:R-:W-:Y:S01]  /*f1a0*/  FFMA.FTZ R34, R8, R10, R5 ;  /* 0x0000000a08227223 */ /* 0x000fe20000010005 */
[----:B------:R-:W-:Y:S01]  /*f1b0*/  HADD2.F32 R17, -RZ, R19.H0_H0 ;  /* 0x20000013ff117230 */ /* 0x000fe20000004100 */
[C---:B------:R-:W-:Y:S01]  /*f1c0*/  FMUL.FTZ R5, R4.reuse, R24 ;  /* 0x0000001804057220 */ /* 0x040fe20000410000 */
[----:B------:R-:W-:Y:S01]  /*f1d0*/  HADD2.F32 R3, -RZ, R47.H1_H1 ;  /* 0x3000002fff037230 */ /* 0x000fe20000004100 */
[-C--:B------:R-:W-:Y:S01]  /*f1e0*/  FMUL.FTZ R18, R4, R15.reuse ;  /* 0x0000000f04127220 */ /* 0x080fe20000410000 */
[----:B------:R-:W-:Y:S01]  /*f1f0*/  HADD2.F32 R2, -RZ, R46.H1_H1 ;  /* 0x3000002eff027230 */ /* 0x000fe20000004100 */
[----:B------:R-:W-:Y:S01]  /*f200*/  FFMA.FTZ R31, R6, R15, R5 ;  /* 0x0000000f061f7223 */ /* 0x000fe20000010005 */
[----:B------:R-:W-:Y:S01]  /*f210*/  HADD2.F32 R19, -RZ, R19.H1_H1 ;  /* 0x30000013ff137230 */ /* 0x000fe20000004100 */
[C---:B------:R-:W-:Y:S01]  /*f220*/  FMUL.FTZ R11, R3.reuse, R27 ;  /* 0x0000001b030b7220 */ /* 0x040fe20000410000 */
[--C-:B------:R-:W-:Y:S01]  /*f230*/  HADD2.F32 R5, -RZ, R50.reuse.H1_H1 ;  /* 0x30000032ff057230 */ /* 0x100fe20000004100 */
[----:B------:R-:W-:Y:S01]  /*f240*/  FMUL.FTZ R10, R2, R26 ;  /* 0x0000001a020a7220 */ /* 0x000fe20000410000 */
[----:B------:R-:W-:Y:S01]  /*f250*/  HADD2.F32 R4, -RZ, R50.H0_H0 ;  /* 0x20000032ff047230 */ /* 0x000fe20000004100 */
[----:B------:R-:W-:-:S02]  /*f260*/  FMUL.FTZ R3, R3, R17 ;  /* 0x0000001103037220 */ /* 0x000fc40000410000 */
[----:B------:R-:W-:Y:S02]  /*f270*/  FMUL.FTZ R2, R2, R19 ;  /* 0x0000001302027220 */ /* 0x000fe40000410000 */
[----:B------:R-:W-:Y:S02]  /*f280*/  FFMA.FTZ R15, R14, R20, -R37 ;  /* 0x000000140e0f7223 */ /* 0x000fe40000010825 */
[----:B------:R-:W-:Y:S02]  /*f290*/  FFMA.FTZ R33, R5, R17, R11 ;  /* 0x0000001105217223 */ /* 0x000fe4000001000b */
        /* <DEDUP_REMOVED lines=8> */
[----:B------:R-:W-:-:S02]  /*f320*/  FFMA.FTZ R3, R5, R27, -R3 ;  /* 0x0000001b05037223 */ /* 0x000fc40000010803 */
[----:B------:R-:W-:Y:S01]  /*f330*/  FFMA.FTZ R2, R4, R26, -R2 ;  /* 0x0000001a04027223 */ /* 0x000fe20000010802 */
[----:B------:R-:W-:Y:S01]  /*f340*/  F2FP.PACK_AB R18, R6, R11 ;  /* 0x0000000b0612723e */ /* 0x000fe200000000ff */
[----:B------:R-:W-:Y:S01]  /*f350*/  FFMA.FTZ R29, R4, R19, R10 ;  /* 0x00000013041d7223 */ /* 0x000fe2000001000a */
[----:B------:R-:W-:Y:S02]  /*f360*/  F2FP.PACK_AB R10, R31, R34 ;  /* 0x000000221f0a723e */ /* 0x000fe400000000ff */
[----:B------:R-:W-:Y:S02]  /*f370*/  F2FP.PACK_AB R19, R2, R3 ;  /* 0x000000030213723e */ /* 0x000fe400000000ff */
[----:B------:R-:W-:-:S03]  /*f380*/  F2FP.PACK_AB R11, R29, R33 ;  /* 0x000000211d0b723e */ /* 0x000fc600000000ff */
[----:B------:R1:W-:Y:S04]  /*f390*/  STS.128 [R62], R16 ;  /* 0x000000103e007388 */ /* 0x0003e80000000c00 */
[----:B------:R1:W-:Y:S02]  /*f3a0*/  STS.128 [R28+0x10080], R8 ;  /* 0x010080081c007388 */ /* 0x0003e40000000c00 */
.L_x_1818:
[----:B------:R-:W-:Y:S05]  /*f3b0*/  BSYNC B0 ;  /* 0x0000000000007941 */ /* 0x000fea0003800000 */
.L_x_1817:
[----:B------:R-:W-:-:S13]  /*f3c0*/  ISETP.GE.AND P0, PT, R142, c[0x0][0x27c], PT ;  /* 0x00009f008e007a0c */ /* 0x000fda0003f06270 */
[----:B------:R-:W-:Y:S05]  /*f3d0*/  @P0 BRA `(.L_x_1816) ;  /* 0x0000059000000947 */ /* 0x000fea0003800000 */
[----:B------:R-:W2:Y:S04]  /*f3e0*/  LDL R3, [R1+0xc4] ;  /* 0x0000c40001037983 */ /* 0x000ea80000100800 */
[----:B-1----:R-:W3:Y:S01]  /*f3f0*/  LDL R62, [R1+0xd8] ;  /* 0x0000d800013e7983 */ /* 0x002ee20000100800 */
[----:B------:R-:W-:Y:S01]  /*f400*/  MOV R2, c[0x0][0x27c] ;  /* 0x00009f0000027a02 */ /* 0x000fe20000000f00 */
[----:B------:R-:W-:Y:S02]  /*f410*/  HADD2.F32 R14, -RZ, R55.H0_H0 ;  /* 0x20000037ff0e7230 */ /* 0x000fe40000004100 */
[----:B------:R-:W-:Y:S02]  /*f420*/  HADD2.F32 R6, -RZ, R52.H0_H0 ;  /* 0x20000034ff067230 */ /* 0x000fe40000004100 */
        /* <DEDUP_REMOVED lines=27> */
[-C--:B------:R-:W-:Y:S01]  /*f5e0*/  FMUL.FTZ R38, R3, R5.reuse ;  /* 0x0000000503267220 */ /* 0x080fe20000410000 */
        /* <DEDUP_REMOVED lines=11> */
[-C--:B------:R-:W-:Y:S01]  /*f6a0*/  FMUL.FTZ R35, R6, R8.reuse ;  /* 0x0000000806237220 */ /* 0x080fe20000410000 */
[----:B------:R-:W-:Y:S01]  /*f6b0*/  HADD2.F32 R4, -RZ, R53.H1_H1 ;  /* 0x30000035ff047230 */ /* 0x000fe20000004100 */
[----:B------:R-:W-:Y:S01]  /*f6c0*/  FFMA.FTZ R39, R13, R8, R5 ;  /* 0x000000080d277223 */ /* 0x000fe20000010005 */
[----:B------:R-:W-:Y:S01]  /*f6d0*/  HADD2.F32 R8, -RZ, R57.H0_H0 ;  /* 0x20000039ff087230 */ /* 0x000fe20000004100 */
[----:B------:R-:W-:Y:S01]  /*f6e0*/  FMUL.FTZ R6, R3, R21 ;  /* 0x0000001503067220 */ /* 0x000fe20000410000 */
[----:B------:R-:W-:Y:S01]  /*f6f0*/  HADD2.F32 R15, -RZ, R18.H1_H1 ;  /* 0x30000012ff0f7230 */ /* 0x000fe20000004100 */
[----:B------:R-:W-:Y:S01]  /*f700*/  FMUL.FTZ R5, R2, R25 ;  /* 0x0000001902057220 */ /* 0x000fe20000410000 */
[----:B------:R-:W-:Y:S01]  /*f710*/  HADD2.F32 R17, -RZ, R19.H0_H0 ;  /* 0x20000013ff117230 */ /* 0x000fe20000004100 */
[-C--:B------:R-:W-:Y:S01]  /*f720*/  FFMA.FTZ R36, R9, R11.reuse, R6 ;  /* 0x0000000b09247223 */ /* 0x080fe20000010006 */
[----:B------:R-:W-:Y:S01]  /*f730*/  HADD2.F32 R6, -RZ, R57.H1_H1 ;  /* 0x30000039ff067230 */ /* 0x000fe20000004100 */
[-C--:B------:R-:W-:Y:S01]  /*f740*/  FFMA.FTZ R34, R8, R10.reuse, R5 ;  /* 0x0000000a08227223 */ /* 0x080fe20000010005 */
[----:B------:R-:W-:Y:S01]  /*f750*/  HADD2.F32 R19, -RZ, R19.H1_H1 ;  /* 0x30000013ff137230 */ /* 0x000fe20000004100 */
[----:B------:R-:W-:Y:S01]  /*f760*/  FMUL.FTZ R32, R3, R11 ;  /* 0x0000000b03207220 */ /* 0x000fe20000410000 */
[----:B------:R-:W-:Y:S01]  /*f770*/  HADD2.F32 R3, -RZ, R55.H1_H1 ;  /* 0x30000037ff037230 */ /* 0x000fe20000004100 */
[----:B------:R-:W-:Y:S01]  /*f780*/  FMUL.FTZ R30, R2, R10 ;  /* 0x0000000a021e7220 */ /* 0x000fe20000410000 */
[----:B------:R-:W-:Y:S01]  /*f790*/  HADD2.F32 R2, -RZ, R54.H1_H1 ;  /* 0x30000036ff027230 */ /* 0x000fe20000004100 */
[----:B------:R-:W-:-:S02]  /*f7a0*/  FMUL.FTZ R5, R4, R24 ;  /* 0x0000001804057220 */ /* 0x000fc40000410000 */
[-C--:B------:R-:W-:Y:S01]  /*f7b0*/  FMUL.FTZ R18, R4, R15.reuse ;  /* 0x0000000f04127220 */ /* 0x080fe20000410000 */
[--C-:B------:R-:W-:Y:S01]  /*f7c0*/  HADD2.F32 R4, -RZ, R58.reuse.H0_H0 ;  /* 0x2000003aff047230 */ /* 0x100fe20000004100 */
[----:B------:R-:W-:Y:S01]  /*f7d0*/  FFMA.FTZ R31, R6, R15, R5 ;  /* 0x0000000f061f7223 */ /* 0x000fe20000010005 */
[----:B------:R-:W-:Y:S01]  /*f7e0*/  HADD2.F32 R5, -RZ, R58.H1_H1 ;  /* 0x3000003aff057230 */ /* 0x000fe20000004100 */
[C---:B------:R-:W-:Y:S02]  /*f7f0*/  FMUL.FTZ R11, R3.reuse, R27 ;  /* 0x0000001b030b7220 */ /* 0x040fe40000410000 */
[C---:B------:R-:W-:Y:S02]  /*f800*/  FMUL.FTZ R10, R2.reuse, R26 ;  /* 0x0000001a020a7220 */ /* 0x040fe40000410000 */
        /* <DEDUP_REMOVED lines=16> */
[----:B------:R-:W-:Y:S01]  /*f910*/  FFMA.FTZ R29, R4, R19, R10 ;  /* 0x00000013041d7223 */ /* 0x000fe2000001000a */
[----:B------:R-:W-:-:S02]  /*f920*/  F2FP.PACK_AB R10, R31, R34 ;  /* 0x000000221f0a723e */ /* 0x000fc400000000ff */
[----:B------:R-:W-:Y:S02]  /*f930*/  F2FP.PACK_AB R19, R2, R3 ;  /* 0x000000030213723e */ /* 0x000fe400000000ff */
[----:B------:R-:W-:-:S03]  /*f940*/  F2FP.PACK_AB R11, R29, R33 ;  /* 0x000000211d0b723e */ /* 0x000fc600000000ff */
[----:B------:R1:W-:Y:S04]  /*f950*/  STS.128 [R62], R16 ;  /* 0x000000103e007388 */ /* 0x0003e80000000c00 */
[----:B------:R1:W-:Y:S02]  /*f960*/  STS.128 [R28+0x10080], R8 ;  /* 0x010080081c007388 */ /* 0x0003e40000000c00 */
.L_x_1816:
[----:B------:R-:W-:Y:S05]  /*f970*/  BSYNC B1 ;  /* 0x0000000000017941 */ /* 0x000fea0003800000 */
.L_x_1815:
        /* <DEDUP_REMOVED lines=39> */
[----:B---3--:R-:W1:Y:S02]  /*fbf0*/  LDS.128 R8, [R62] ;  /* 0x000000003e087984 */ /* 0x008e640000000c00 */
        /* <DEDUP_REMOVED lines=63> */
.L_x_1822:
[----:B------:R-:W-:Y:S05]  /*fff0*/  BSYNC B0 ;  /* 0x0000000000007941 */ /* 0x000fea0003800000 */
.L_x_1821:
[----:B------:R-:W-:-:S13]  /*10000*/  ISETP.GE.AND P0, PT, R142, c[0x0][0x27c], PT ;  /* 0x00009f008e007a0c */ /* 0x000fda0003f06270 */
[----:B------:R-:W-:Y:S05]  /*10010*/  @P0 BRA `(.L_x_1820) ;  /* 0x0000059000000947 */ /* 0x000fea0003800000 */
[----:B------:R-:W3:Y:S04]  /*10020*/  LDL R3, [R1+0xc4] ;  /* 0x0000c40001037983 */ /* 0x000ee80000100800 */
[----:B-1----:R-:W4:Y:S01]  /*10030*/  LDL R62, [R1+0xd4] ;  /* 0x0000d400013e7983 */ /* 0x002f220000100800 */
[----:B------:R-:W-:Y:S01]  /*10040*/  MOV R2, c[0x0][0x27c] ;  /* 0x00009f0000027a02 */ /* 0x000fe20000000f00 */
[----:B------:R-:W-:Y:S02]  /*10050*/  HADD2.F32 R14, -RZ, R55.H0_H0 ;  /* 0x20000037ff0e7230 */ /* 0x000fe40000004100 */
[----:B------:R-:W-:Y:S02]  /*10060*/  HADD2.F32 R6, -RZ, R52.H0_H0 ;  /* 0x20000034ff067230 */ /* 0x000fe40000004100 */
        /* <DEDUP_REMOVED lines=24> */
[--C-:B---3--:R-:W-:Y:S02]  /*101f0*/  HADD2.F32 R5, -RZ, R16.reuse.H0_H0 ;  /* 0x20000010ff057230 */ /* 0x108fe40000004100 */
        /* <DEDUP_REMOVED lines=59> */
.L_x_1820:
[----:B------:R-:W-:Y:S05]  /*105b0*/  BSYNC B1 ;  /* 0x0000000000017941 */ /* 0x000fea0003800000 */
.L_x_1819:
        /* <DEDUP_REMOVED lines=31> */
[----:B------:R-:W4:Y:S02]  /*107b0*/  LDS.128 R16, [R28+0x10080] ;  /* 0x010080001c107984 */ /* 0x000f240000000c00 */
[--C-:B----4-:R-:W-:Y:S02]  /*107c0*/  HADD2.F32 R5, -RZ, R16.reuse.H0_H0 ;  /* 0x20000010ff057230 */ /* 0x110fe40000004100 */
[----:B------:R-:W-:Y:S02]  /*107d0*/  HADD2.F32 R4, -RZ, R16.H1_H1 ;  /* 0x30000010ff047230 */ /* 0x000fe40000004100 */
[----:B------:R-:W-:Y:S01]  /*107e0*/  HADD2.F32 R16, -RZ, R46.H0_H0 ;  /* 0x2000002eff107230 */ /* 0x000fe20000004100 */
[----:B------:R-:W-:Y:S01]  /*107f0*/  FMUL.FTZ R38, R3, R5 ;  /* 0x0000000503267220 */ /* 0x000fe20000410000 */
[----:B------:R-:W-:Y:S01]  /*10800*/  HADD2.F32 R15, -RZ, R18.H1_H1 ;  /* 0x30000012ff0f7230 */ /* 0x000fe20000004100 */
[----:B------:R-:W-:Y:S01]  /*10810*/  FMUL.FTZ R37, R2, R4 ;  /* 0x0000000402257220 */ /* 0x000fe20000410000 */
[----:B---3--:R-:W3:Y:S02]  /*10820*/  LDS.128 R8, [R65] ;  /* 0x0000000041087984 */ /* 0x008ee40000000c00 */
[----:B---3--:R-:W-:-:S02]  /*10830*/  HADD2.F32 R23, -RZ, R8.H0_H0 ;  /* 0x20000008ff177230 */ /* 0x008fc40000004100 */
        /* <DEDUP_REMOVED lines=62> */
.L_x_1824:
[----:B------:R-:W-:Y:S05]  /*10c20*/  BSYNC B0 ;  /* 0x0000000000007941 */ /* 0x000fea0003800000 */
.L_x_1823:
[----:B------:R-:W-:-:S13]  /*10c30*/  ISETP.GE.AND P0, PT, R142, c[0x0][0x27c], PT ;  /* 0x00009f008e007a0c */ /* 0x000fda0003f06270 */
[----:B------:R-:W-:Y:S05]  /*10c40*/  @P0 BRA `(.L_x_1802) ;  /* 0x0000059000000947 */ /* 0x000fea0003800000 */
[----:B------:R-:W4:Y:S04]  /*10c50*/  LDL R3, [R1+0xc4] ;  /* 0x0000c40001037983 */ /* 0x000f280000100800 */
[----:B------:R-:W5:Y:S01]  /*10c60*/  LDL R42, [R1+0xd0] ;  /* 0x0000d000012a7983 */ /* 0x000f620000100800 */
[----:B------:R-:W-:Y:S01]  /*10c70*/  MOV R2, c[0x0][0x27c] ;  /* 0x00009f0000027a02 */ /* 0x000fe20000000f00 */
[----:B------:R-:W-:Y:S02]  /*10c80*/  HADD2.F32 R14, -RZ, R55.H0_H0 ;  /* 0x20000037ff0e7230 */ /* 0x000fe40000004100 */
[----:B------:R-:W-:Y:S02]  /*10c90*/  HADD2.F32 R6, -RZ, R52.H0_H0 ;  /* 0x20000034ff067230 */ /* 0x000fe40000004100 */
[----:B------:R-:W-:Y:S01]  /*10ca0*/  HADD2.F32 R13, -RZ, R56.H0_H0 ;  /* 0x20000038ff0d7230 */ /* 0x000fe20000004100 */
[----:B----4-:R-:W-:-:S04]  /*10cb0*/  LEA.HI R2, R2, R3, RZ, 0x1d ;  /* 0x0000000302027211 */ /* 0x010fc800078fe8ff */
[----:B------:R-:W-:Y:S01]  /*10cc0*/  SHF.R.S32.HI R3, RZ, 0x1f, R2 ;  /* 0x0000001fff037819 */ /* 0x000fe20000011402 */
[----:B---3-5:R-:W3:Y:S01]  /*10cd0*/  LDS.128 R8, [R42] ;  /* 0x000000002a087984 */ /* 0x028ee20000000c00 */
        /* <DEDUP_REMOVED lines=11> */
[--C-:B---3--:R-:W-:Y:S02]  /*10d90*/  HADD2.F32 R23, -RZ, R8.reuse.H0_H0 ;  /* 0x20000008ff177230 */ /* 0x108fe40000004100 */
        /* <DEDUP_REMOVED lines=8> */
[--C-:B----4-:R-:W-:Y:S02]  /*10e20*/  HADD2.F32 R5, -RZ, R16.reuse.H0_H0 ;  /* 0x20000010ff057230 */ /* 0x110fe40000004100 */
        /* <DEDUP_REMOVED lines=59> */
.L_x_1802:
[----:B------:R-:W-:Y:S05]  /*111e0*/  BSYNC B2 ;  /* 0x0000000000027941 */ /* 0x000fea0003800000 */
.L_x_1774:
[----:B-1----:R-:W-:Y:S01]  /*111f0*/  IMAD R4, R60, c[0x0][0x208], RZ ;  /* 0x000082003c047a24 */ /* 0x002fe200078e02ff */
[----:B------:R-:W-:Y:S01]  /*11200*/  ISETP.GE.AND P1, PT, R140, c[0x0][0x1d4], PT ;  /* 0x000075008c007a0c */ /* 0x000fe20003f26270 */
[----:B--23--:R-:W-:Y:S01]  /*11210*/  IMAD.WIDE.U32 R2, R212, c[0x0][0x208], RZ ;  /* 0x00008200d4027a25 */ /* 0x00cfe200078e00ff */
[----:B------:R-:W-:-:S04]  /*11220*/  DEPBAR.LE SB0, 0x0 ;  /* 0x000080000000791a */ /* 0x000fc80000000000 */
[----:B------:R-:W-:Y:S01]  /*11230*/  IMAD R4, R212, c[0x0][0x20c], R4 ;  /* 0x00008300d4047a24 */ /* 0x000fe200078e0204 */
[----:B------:R-:W-:Y:S01]  /*11240*/  BAR.SYNC.DEFER_BLOCKING 0x0 ;  /* 0x0000000000007b1d */ /* 0x000fe20000010000 */
[----:B------:R-:W-:Y:S01]  /*11250*/  IMAD.WIDE.U32 R220, R59, c[0x0][0x210], RZ ;  /* 0x000084003bdc7a25 */ /* 0x000fe200078e00ff */
[----:B------:R-:W-:Y:S02]  /*11260*/  IADD3 R5, R150, 0x20, RZ ;  /* 0x0000002096057810 */ /* 0x000fe40007ffe0ff */
[----:B------:R-:W-:Y:S01]  /*11270*/  LOP3.LUT R213, R213, 0xfffffffe, RZ, 0xc0, !PT ;  /* 0xfffffffed5d57812 */ /* 0x000fe200078ec0ff */
[----:B------:R-:W-:Y:S01]  /*11280*/  IMAD.IADD R3, R3, 0x1, R4 ;  /* 0x0000000103037824 */ /* 0x000fe200078e0204 */
[----:B------:R-:W-:Y:S01]  /*11290*/  ISETP.GE.AND P6, PT, R142, c[0x0][0x1d4], PT ;  /* 0x000075008e007a0c */ /* 0x000fe20003fc6270 */
[----:B------:R-:W-:Y:S01]  /*112a0*/  IMAD R4, R61, c[0x0][0x218], RZ ;  /* 0x000086003d047a24 */ /* 0x000fe200078e02ff */
[----:B------:R-:W-:Y:S01]  /*112b0*/  @P1 LOP3.LUT R213, R213, 0x1, RZ, 0xfc, !PT ;  /* 0x00000001d5d51812 */ /* 0x000fe200078efcff */
[----:B------:R-:W-:Y:S01]  /*112c0*/  IMAD.WIDE.U32 R2, R211, c[0x0][0x218], R2 ;  /* 0x00008600d3027a25 */ /* 0x000fe200078e0002 */
[----:B------:R-:W-:Y:S01]  /*112d0*/  ISETP.GE.AND P2, PT, R205, c[0x0][0x1d4], PT ;  /* 0x00007500cd007a0c */ /* 0x000fe20003f46270 */
[----:B------:R-:W1:Y:S01]  /*112e0*/  S2R R14, SR_TID.X ;  /* 0x00000000000e7919 */ /* 0x000e620000002100 */
[----:B------:R-:W-:Y:S01]  /*112f0*/  BSSY B0, `(.L_x_1825) ;  /* 0x0000041000007945 */ /* 0x000fe20003800000 */
[----:B------:R-:W-:Y:S01]  /*11300*/  IMAD R4, R211, c[0x0][0x21c], R4 ;  /* 0x00008700d3047a24 */ /* 0x000fe200078e0204 */
[----:B------:R-:W-:Y:S01]  /*11310*/  IADD3 R2, P0, R2, R220, RZ ;  /* 0x000000dc02027210 */ /* 0x000fe20007f1e0ff */
[----:B------:R-:W-:-:S05]  /*11320*/  IMAD R224, R59, c[0x0][0x214], R221 ;  /* 0x000085003be07a24 */ /* 0x000fca00078e02dd */
[----:B------:R-:W-:Y:S01]  /*11330*/  IADD3.X R3, R224, R3, R4, P0, !PT ;  /* 0x00000003e0037210 */ /* 0x000fe200007fe404 */
[----:B------:R-:W-:Y:S01]  /*11340*/  IMAD.IADD R4, R131, 0x1, -R143 ;  /* 0x0000000183047824 */ /* 0x000fe200078e0a8f */
[C---:B------:R-:W-:Y:S01]  /*11350*/  LEA R13, P0, R2.reuse, c[0x0][0x1f8], 0x1 ;  /* 0x00007e00020d7a11 */ /* 0x040fe200078008ff */
[----:B------:R-:W-:Y:S03]  /*11360*/  LDSM.16.M88.4 R20, [R199] ;  /* 0x00000000c714783b */ /* 0x000fe60000000200 */
[----:B------:R-:W-:Y:S02]  /*11370*/  LEA.HI.X R6, R2, c[0x0][0x1fc], R3, 0x1, P0 ;  /* 0x00007f0002067a11 */ /* 0x000fe400000f0c03 */
[----:B------:R-:W2:Y:S01]  /*11380*/  SHFL.IDX PT, R2, R13, RZ, 0x181f ;  /* 0x00181fff0d027589 */ /* 0x000ea200000e0000 */
[----:B------:R-:W-:Y:S02]  /*11390*/  LOP3.LUT P0, RZ, R149, 0x2, RZ, 0xc0, !PT ;  /* 0x0000000295ff7812 */ /* 0x000fe4000780c0ff */
[----:B------:R-:W-:Y:S01]  /*113a0*/  ISETP.LT.OR P1, PT, R4, 0x1, P1 ;  /* 0x000000010400780c */ /* 0x000fe20000f21670 */
[----:B------:R-:W3:Y:S04]  /*113b0*/  SHFL.IDX PT, R3, R6, RZ, 0x181f ;  /* 0x00181fff06037589 */ /* 0x000ee800000e0000 */
[----:B------:R4:W1:Y:S04]  /*113c0*/  LDSM.16.M88.4 R24, [R150] ;  /* 0x000000009618783b */ /* 0x0008680000000200 */
[----:B------:R4:W1:Y:S02]  /*113d0*/  LDSM.16.M88.4 R44, [R150+0x800] ;  /* 0x00080000962c783b */ /* 0x0008640000000200 */
[----:B------:R-:W-:-:S02]  /*113e0*/  @P0 IADD3 R5, R150, -0x20, RZ ;  /* 0xffffffe096050810 */ /* 0x000fc40007ffe0ff */
[----:B------:R4:W1:Y:S04]  /*113f0*/  LDSM.16.M88.4 R48, [R150+0x1000] ;  /* 0x001000009630783b */ /* 0x0008680000000200 */
[----:B------:R4:W1:Y:S01]  /*11400*/  LDSM.16.M88.4 R56, [R5] ;  /* 0x000000000538783b */ /* 0x0008620000000200 */
[----:B--2---:R-:W-:-:S03]  /*11410*/  LEA R10, P0, R140, R2, 0x1 ;  /* 0x000000028c0a7211 */ /* 0x004fc600078008ff */
[----:B-----5:R4:W2:Y:S01]  /*11420*/  LDSM.16.M88.4 R60, [R5+0x800] ;  /* 0x00080000053c783b */ /* 0x0208a20000000200 */
[----:B---3--:R-:W-:-:S03]  /*11430*/  LEA.HI.X R11, R140, R3, R141, 0x1, P0 ;  /* 0x000000038c0b7211 */ /* 0x008fc600000f0c8d */
[----:B------:R4:W3:Y:S01]  /*11440*/  LDSM.16.M88.4 R72, [R5+0x1000] ;  /* 0x001000000548783b */ /* 0x0008e20000000200 */
[----:B------:R-:W-:-:S03]  /*11450*/  LEA R8, P0, R206, R2, 0x1 ;  /* 0x00000002ce087211 */ /* 0x000fc600078008ff */
[----:B------:R4:W1:Y:S01]  /*11460*/  LDSM.16.M88.4 R28, [R200] ;  /* 0x00000000c81c783b */ /* 0x0008620000000200 */
[----:B------:R-:W-:Y:S02]  /*11470*/  LEA.HI.X R9, R206, R3, R214, 0x1, P0 ;  /* 0x00000003ce097211 */ /* 0x000fe400000f0cd6 */
[----:B------:R-:W-:Y:S01]  /*11480*/  ISETP.LT.OR P0, PT, R4, 0x1, P6 ;  /* 0x000000010400780c */ /* 0x000fe20003701670 */
[----:B------:R-:W-:Y:S01]  /*11490*/  @!PT LDS RZ, [RZ] ;  /* 0x00000000fffff984 */ /* 0x000fe20000000800 */
[----:B------:R-:W-:Y:S01]  /*114a0*/  @!PT LDS RZ, [RZ] ;  /* 0x00000000fffff984 */ /* 0x000fe20000000800 */
[----:B------:R-:W-:Y:S01]  /*114b0*/  @!PT LDS RZ, [RZ] ;  /* 0x00000000fffff984 */ /* 0x000fe20000000800 */
[----:B------:R4:W-:Y:S01]  /*114c0*/  LDGSTS.E.BYPASS.LTC128B.128 [R203+0x4080], [R10.64], !P1 ;  /* 0x040800000acb7fae */ /* 0x0009e2000c901d46 */
[----:B------:R-:W-:-:S11]  /*114d0*/  ISETP.GE.AND P1, PT, R204, c[0x0][0x1d4], PT ;  /* 0x00007500cc007a0c */ /* 0x000fd60003f26270 */
[----:B------:R1:W-:Y:S02]  /*114e0*/  LDGSTS.E.BYPASS.LTC128B.128 [R203+0x5880], [R8.64], !P0 ;  /* 0x0588000008cb7fae */ /* 0x0003e4000c101d46 */
[----:B-1----:R-:W-:-:S04]  /*114f0*/  LEA R8, P0, R205, R2, 0x1 ;  /* 0x00000002cd087211 */ /* 0x002fc800078008ff */
[----:B------:R-:W-:Y:S02]  /*11500*/  LEA.HI.X R9, R205, R3, R216, 0x1, P0 ;  /* 0x00000003cd097211 */ /* 0x000fe400000f0cd8 */
[----:B------:R-:W-:-:S04]  /*11510*/  LEA R2, P0, R204, R2, 0x1 ;  /* 0x00000002cc027211 */ /* 0x000fc800078008ff */
[----:B------:R-:W-:Y:S02]  /*11520*/  LEA.HI.X R3, R204, R3, R215, 0x1, P0 ;  /* 0x00000003cc037211 */ /* 0x000fe400000f0cd7 */
[----:B------:R-:W-:-:S13]  /*11530*/  ISETP.LT.OR P0, PT, R4, 0x1, P2 ;  /* 0x000000010400780c */ /* 0x000fda0001701670 */
[----:B------:R4:W-:Y:S01]  /*11540*/  LDGSTS.E.BYPASS.LTC128B.128 [R203+0x7080], [R8.64], !P0 ;  /* 0x0708000008cb7fae */ /* 0x0009e2000c101d46 */
[----:B------:R-:W-:-:S13]  /*11550*/  ISETP.LT.OR P0, PT, R4, 0x1, P1 ;  /* 0x000000010400780c */ /* 0x000fda0000f01670 */
[----:B------:R4:W-:Y:S01]  /*11560*/  LDGSTS.E.BYPASS.LTC128B.128 [R203+0x8880], [R2.64], !P0 ;  /* 0x0888000002cb7fae */ /* 0x0009e2000c101d46 */
[----:B------:R-:W-:-:S13]  /*11570*/  ISETP.GT.AND P0, PT, R14, 0x7f, PT ;  /* 0x0000007f0e00780c */ /* 0x000fda0003f04270 */
[----:B------:R-:W-:Y:S05]  /*11580*/  @P0 BRA `(.L_x_1826) ;  /* 0x0000017000000947 */ /* 0x000fea0003800000 */
[----:B--23--:R-:W-:Y:S05]  /*11590*/  BRA.DIV ~URZ, `(.L_x_1827) ;  /* 0x0000b6c27f007947 */ /* 0x00cfea000b800000 */
[----:B----4-:R1:W2:Y:S04]  /*115a0*/  SHFL.IDX PT, R5, R6, 0x1, 0x181f ;  /* 0x00381f0006057f89 */ /* 0x0102a800000e0000 */
[----:B------:R1:W3:Y:S02]  /*115b0*/  SHFL.IDX PT, R2, R13, 0x1, 0x181f ;  /* 0x00381f000d027f89 */ /* 0x0002e400000e0000 */
.L_x_1919:
[-C--:B---3--:R-:W-:Y:S02]  /*115c0*/  LEA R8, P0, R206, R2.reuse, 0x1 ;  /* 0x00000002ce087211 */ /* 0x088fe400078008ff */
[----:B------:R-:W-:Y:S02]  /*115d0*/  ISETP.LT.OR P2, PT, R4, 0x21, P2 ;  /* 0x000000210400780c */ /* 0x000fe40001741670 */
[----:B--2---:R-:W-:Y:S02]  /*115e0*/  LEA.HI.X R9, R206, R5, R214, 0x1, P0 ;  /* 0x00000005ce097211 */ /* 0x004fe400000f0cd6 */
[----:B------:R-:W-:-:S02]  /*115f0*/  LEA R14, P0, R205, R2, 0x1 ;  /* 0x00000002cd0e7211 */ /* 0x000fc400078008ff */
[----:B------:R-:W-:Y:S02]  /*11600*/  ISETP.LT.OR P1, PT, R4, 0x21, P1 ;  /* 0x000000210400780c */ /* 0x000fe40000f21670 */
[----:B------:R-:W-:Y:S02]  /*11610*/  LEA.HI.X R15, R205, R5, R216, 0x1, P0 ;  /* 0x00000005cd0f7211 */ /* 0x000fe400000f0cd8 */
[----:B------:R-:W-:-:S04]  /*11620*/  LEA R10, P0, R140, R2, 0x1 ;  /* 0x000000028c0a7211 */ /* 0x000fc800078008ff */
[----:B------:R-:W-:Y:S02]  /*11630*/  LEA.HI.X R11, R140, R5, R141, 0x1, P0 ;  /* 0x000000058c0b7211 */ /* 0x000fe400000f0c8d */
[----:B------:R-:W-:-:S04]  /*11640*/  LOP3.LUT P0, RZ, R213, 0x1, RZ, 0xc0, !PT ;  /* 0x00000001d5ff7812 */ /* 0x000fc8000780c0ff */
[----:B------:R-:W-:-:S13]  /*11650*/  ISETP.LT.OR P0, PT, R4, 0x21, P0 ;  /* 0x000000210400780c */ /* 0x000fda0000701670 */
[----:B------:R-:W-:Y:S01]  /*11660*/  @!PT LDS RZ, [RZ] ;  /* 0x00000000fffff984 */ /* 0x000fe20000000800 */
[----:B------:R-:W-:Y:S01]  /*11670*/  @!PT LDS RZ, [RZ] ;  /* 0x00000000fffff984 */ /* 0x000fe20000000800 */
[----:B------:R-:W-:Y:S01]  /*11680*/  @!PT LDS RZ, [RZ] ;  /* 0x00000000fffff984 */ /* 0x000fe20000000800 */
[----:B------:R2:W-:Y:S01]  /*11690*/  LDGSTS.E.BYPASS.LTC128B.128 [R207+0x5080], [R10.64], !P0 ;  /* 0x050800000acf7fae */ /* 0x0005e2000c101d46 */
[----:B------:R-:W-:-:S13]  /*116a0*/  ISETP.LT.OR P0, PT, R4, 0x21, P6 ;  /* 0x000000210400780c */ /* 0x000fda0003701670 */
[----:B------:R2:W-:Y:S01]  /*116b0*/  LDGSTS.E.BYPASS.LTC128B.128 [R207+0x6880], [R8.64], !P0 ;  /* 0x0688000008cf7fae */ /* 0x0005e2000c101d46 */
[----:B------:R-:W-:-:S03]  /*116c0*/  LEA R2, P0, R204, R2, 0x1 ;  /* 0x00000002cc027211 */ /* 0x000fc600078008ff */
[----:B------:R2:W-:Y:S01]  /*116d0*/  LDGSTS.E.BYPASS.LTC128B.128 [R207+0x8080], [R14.64], !P2 ;  /* 0x080800000ecf7fae */ /* 0x0005e2000d101d46 */
[----:B------:R-:W-:-:S05]  /*116e0*/  LEA.HI.X R3, R204, R5, R215, 0x1, P0 ;  /* 0x00000005cc037211 */ /* 0x000fca00000f0cd7 */
[----:B------:R2:W-:Y:S04]  /*116f0*/  LDGSTS.E.BYPASS.LTC128B.128 [R207+0x9880], [R2.64], !P1 ;  /* 0x0988000002cf7fae */ /* 0x0005e8000c901d46 */
.L_x_1826:
[----:B--23--:R-:W-:Y:S05]  /*11700*/  BSYNC B0 ;  /* 0x0000000000007941 */ /* 0x00cfea0003800000 */
.L_x_1825:
[----:B------:R-:W-:Y:S01]  /*11710*/  R2P PR, R149, 0x6 ;  /* 0x0000000695007804 */ /* 0x000fe20000000000 */
[C---:B----4-:R-:W-:Y:S01]  /*11720*/  HMMA.16816.F32 R8, R20.reuse, R24, RZ ;  /* 0x000000181408723c */ /* 0x050fe200000018ff */
[----:B------:R-:W-:Y:S01]  /*11730*/  MOV R2, 0x40 ;  /* 0x0000004000027802 */ /* 0x000fe20000000f00 */
[----:B------:R-:W-:Y:S01]  /*11740*/  LDSM.16.M88.4 R16, [R202] ;  /* 0x00000000ca10783b */ /* 0x000fe20000000200 */
[----:B------:R-:W-:Y:S01]  /*11750*/  IADD3 R15, R150, 0x20, RZ ;  /* 0x00000020960f7810 */ /* 0x000fe20007ffe0ff */
[----:B------:R-:W-:Y:S01]  /*11760*/  BSSY B1, `(.L_x_1828) ;  /* 0x000011b000017945 */ /* 0x000fe20003800000 */
[----:B------:R-:W-:Y:S01]  /*11770*/  SEL R2, R2, 0xffffffc0, !P2 ;  /* 0xffffffc002027807 */ /* 0x000fe20005000000 */
[----:B------:R-:W-:Y:S01]  /*11780*/  LDSM.16.M88.4 R80, [R150+0x1800] ;  /* 0x001800009650783b */ /* 0x000fe20000000200 */
[----:B------:R-:W-:Y:S01]  /*11790*/  ISETP.GT.AND P0, PT, R97, R219, PT ;  /* 0x000000db6100720c */ /* 0x000fe20003f04270 */
[----:B------:R-:W-:Y:S01]  /*117a0*/  HMMA.16816.F32 R24, R20, R26, RZ ;  /* 0x0000001a1418723c */ /* 0x000fe200000018ff */
[C---:B------:R-:W-:Y:S01]  /*117b0*/  IADD3 R3, R150.reuse, R2, RZ ;  /* 0x0000000296037210 */ /* 0x040fe20007ffe0ff */
[----:B------:R-:W-:Y:S02]  /*117c0*/  LDSM.16.M88.4 R88, [R150+0x3000] ;  /* 0x003000009658783b */ /* 0x000fe40000000200 */
[----:B------:R-:W-:-:S02]  /*117d0*/  @P1 IADD3 R15, R150, -0x20, RZ ;  /* 0xffffffe0960f1810 */ /* 0x000fc40007ffe0ff */
[----:B------:R-:W2:Y:S02]  /*117e0*/  LDSM.16.M88.4 R52, [R3] ;  /* 0x000000000334783b */ /* 0x000ea40000000200 */
[----:B------:R-:W-:Y:S01]  /*117f0*/  HMMA.16816.F32 R32, R20, R44, RZ ;  /* 0x0000002c1420723c */ /* 0x000fe200000018ff */
[----:B------:R-:W-:Y:S01]  /*11800*/  IADD3 R14, R2, R15, RZ ;  /* 0x0000000f020e7210 */ /* 0x000fe20007ffe0ff */
[----:B------:R-:W3:Y:S04]  /*11810*/  LDSM.16.M88.4 R64, [R3+0x800] ;  /* 0x000800000340783b */ /* 0x000ee80000000200 */
[----:B------:R-:W-:Y:S02]  /*11820*/  LDSM.16.M88.4 R76, [R14] ;  /* 0x000000000e4c783b */ /* 0x000fe40000000200 */
[----:B------:R-:W-:Y:S02]  /*11830*/  HMMA.16816.F32 R40, R28, R56, R8 ;  /* 0x000000381c28723c */ /* 0x000fe40000001808 */
[----:B------:R-:W4:Y:S04]  /*11840*/  LDSM.16.M88.4 R8, [R201] ;  /* 0x00000000c908783b */ /* 0x000f280000000200 */
[----:B------:R-:W-:Y:S02]  /*11850*/  LDSM.16.M88.4 R68, [R14+0x800] ;  /* 0x000800000e44783b */ /* 0x000fe40000000200 */
[C---:B------:R-:W-:Y:S02]  /*11860*/  HMMA.16816.F32 R44, R20.reuse, R46, RZ ;  /* 0x0000002e142c723c */ /* 0x040fe400000018ff */
[----:B------:R-:W-:Y:S04]  /*11870*/  LDSM.16.M88.4 R84, [R15+0x1800] ;  /* 0x001800000f54783b */ /* 0x000fe80000000200 */
[----:B------:R-:W0:Y:S02]  /*11880*/  LDGDEPBAR ;  /* 0x00000000000079af */ /* 0x000e240000000000 */
[C---:B------:R-:W-:Y:S08]  /*11890*/  HMMA.16816.F32 R36, R20.reuse, R48, RZ ;  /* 0x000000301424723c */ /* 0x040ff000000018ff */
[----:B------:R-:W-:Y:S08]  /*118a0*/  HMMA.16816.F32 R48, R20, R50, RZ ;  /* 0x000000321430723c */ /* 0x000ff000000018ff */
[C---:B------:R-:W-:Y:S01]  /*118b0*/  HMMA.16816.F32 R20, R28.reuse, R58, R24 ;  /* 0x0000003a1c14723c */ /* 0x040fe20000001818 */
[----:B------:R-:W5:Y:S04]  /*118c0*/  LDSM.16.M88.4 R56, [R3+0x1000] ;  /* 0x001000000338783b */ /* 0x000f680000000200 */
[----:B------:R-:W1:Y:S03]  /*118d0*/  LDSM.16.M88.4 R24, [R199+0x4000] ;  /* 0x00400000c718783b */ /* 0x000e660000000200 */
[----:B------:R-:W-:Y:S08]  /*118e0*/  HMMA.16816.F32 R32, R28, R60, R32 ;  /* 0x0000003c1c20723c */ /* 0x000ff00000001820 */
[----:B--2---:R-:W-:Y:S08]  /*118f0*/  HMMA.16816.F32 R40, R16, R52, R40 ;  /* 0x000000341028723c */ /* 0x004ff00000001828 */
[C---:B------:R-:W-:Y:S01]  /*11900*/  HMMA.16816.F32 R44, R28.reuse, R62, R44 ;  /* 0x0000003e1c2c723c */ /* 0x040fe2000000182c */
[----:B------:R-:W2:Y:S07]  /*11910*/  LDSM.16.M88.4 R60, [R14+0x1000] ;  /* 0x001000000e3c783b */ /* 0x000eae0000000200 */
[C---:B------:R-:W-:Y:S08]  /*11920*/  HMMA.16816.F32 R36, R28.reuse, R72, R36 ;  /* 0x000000481c24723c */ /* 0x040ff00000001824 */
[----:B------:R-:W-:Y:S01]  /*11930*/  HMMA.16816.F32 R48, R28, R74, R48 ;  /* 0x0000004a1c30723c */ /* 0x000fe20000001830 */
[----:B------:R-:W1:Y:S07]  /*11940*/  LDSM.16.M88.4 R72, [R150+0x2000] ;  /* 0x002000009648783b */ /* 0x000e6e0000000200 */
[C---:B------:R-:W-:Y:S08]  /*11950*/  HMMA.16816.F32 R20, R16.reuse, R54, R20 ;  /* 0x000000361014723c */ /* 0x040ff00000001814 */
[----:B---3--:R-:W-:Y:S01]  /*11960*/  HMMA.16816.F32 R28, R16, R64, R32 ;  /* 0x00000040101c723c */ /* 0x008fe20000001820 */
[----:B------:R-:W3:Y:S07]  /*11970*/  LDSM.16.M88.4 R32, [R200+0x4000] ;  /* 0x00400000c820783b */ /* 0x000eee0000000200 */
[----:B----4-:R-:W-:Y:S08]  /*11980*/  HMMA.16816.F32 R40, R8, R76, R40 ;  /* 0x0000004c0828723c */ /* 0x010ff00000001828 */
[C---:B------:R-:W-:Y:S01]  /*11990*/  HMMA.16816.F32 R44, R16.reuse, R66, R44 ;  /* 0x00000042102c723c */ /* 0x040fe2000000182c */
[----:B------:R-:W-:Y:S07]  /*119a0*/  LDSM.16.M88.4 R64, [R15+0x2000] ;  /* 0x002000000f40783b */ /* 0x000fee0000000200 */
[C---:B-----5:R-:W-:Y:S01]  /*119b0*/  HMMA.16816.F32 R52, R16.reuse, R56, R36 ;  /* 0x000000381034723c */ /* 0x060fe20000001824 */
[----:B------:R-:W4:Y:S07]  /*119c0*/  LDSM.16.M88.4 R36, [R150+0x2800] ;  /* 0x002800009624783b */ /* 0x000f2e0000000200 */
[----:B------:R-:W-:Y:S01]  /*119d0*/  HMMA.16816.F32 R48, R16, R58, R48 ;  /* 0x0000003a1030723c */ /* 0x000fe20000001830 */
[----:B------:R-:W-:Y:S07]  /*119e0*/  LDSM.16.M88.4 R56, [R15+0x2800] ;  /* 0x002800000f38783b */ /* 0x000fee0000000200 */
[C---:B------:R-:W-:Y:S01]  /*119f0*/  HMMA.16816.F32 R16, R8.reuse, R78, R20 ;  /* 0x0000004e0810723c */ /* 0x040fe20000001814 */
[----:B------:R-:W-:Y:S07]  /*11a00*/  LDSM.16.M88.4 R76, [R3+0x1800] ;  /* 0x00180000034c783b */ /* 0x000fee0000000200 */
[----:B------:R-:W-:Y:S01]  /*11a10*/  HMMA.16816.F32 R20, R8, R68, R28 ;  /* 0x000000440814723c */ /* 0x000fe2000000181c */
[----:B------:R-:W5:Y:S07]  /*11a20*/  LDSM.16.M88.4 R28, [R202+0x4000] ;  /* 0x00400000ca1c783b */ /* 0x000f6e0000000200 */
[----:B-1----:R-:W-:Y:S08]  /*11a30*/  HMMA.16816.F32 R40, R24, R80, R40 ;  /* 0x000000501828723c */ /* 0x002ff00000001828 */
[C---:B------:R-:W-:Y:S01]  /*11a40*/  HMMA.16816.F32 R44, R8.reuse, R70, R44 ;  /* 0x00000046082c723c */ /* 0x040fe2000000182c */
[----:B------:R-:W-:Y:S07]  /*11a50*/  LDSM.16.M88.4 R68, [R14+0x1800] ;  /* 0x001800000e44783b */ /* 0x000fee0000000200 */
[C---:B--2---:R-:W-:Y:S08]  /*11a60*/  HMMA.16816.F32 R52, R8.reuse, R60, R52 ;  /* 0x0000003c0834723c */ /* 0x044ff00000001834 */
[----:B------:R-:W-:Y:S01]  /*11a70*/  HMMA.16816.F32 R48, R8, R62, R48 ;  /* 0x0000003e0830723c */ /* 0x000fe20000001830 */
[----:B------:R-:W1:Y:S07]  /*11a80*/  LDSM.16.M88.4 R60, [R3+0x2000] ;  /* 0x00200000033c783b */ /* 0x000e6e0000000200 */
[C---:B------:R-:W-:Y:S01]  /*11a90*/  HMMA.16816.F32 R8, R24.reuse, R82, R16 ;  /* 0x000000521808723c */ /* 0x040fe20000001810 */
[----:B------:R-:W-:Y:S07]  /*11aa0*/  LDSM.16.M88.4 R80, [R3+0x3000] ;  /* 0x003000000350783b */ /* 0x000fee0000000200 */
[----:B------:R-:W-:Y:S01]  /*11ab0*/  HMMA.16816.F32 R16, R24, R72, R20 ;  /* 0x000000481810723c */ /* 0x000fe20000001814 */
[----:B------:R-:W2:Y:S07]  /*11ac0*/  LDSM.16.M88.4 R20, [R201+0x4000] ;  /* 0x00400000c914783b */ /* 0x000eae0000000200 */
[----:B---3--:R-:W-:Y:S08]  /*11ad0*/  HMMA.16816.F32 R40, R32, R84, R40 ;  /* 0x000000542028723c */ /* 0x008ff00000001828 */
[C---:B------:R-:W-:Y:S01]  /*11ae0*/  HMMA.16816.F32 R44, R24.reuse, R74, R44 ;  /* 0x0000004a182c723c */ /* 0x040fe2000000182c */
[----:B------:R-:W-:Y:S07]  /*11af0*/  LDSM.16.M88.4 R72, [R150+0x3800] ;  /* 0x003800009648783b */ /* 0x000fee0000000200 */
[C---:B----4-:R-:W-:Y:S08]  /*11b00*/  HMMA.16816.F32 R52, R24.reuse, R36, R52 ;  /* 0x000000241834723c */ /* 0x050ff00000001834 */
[----:B------:R-:W-:Y:S01]  /*11b10*/  HMMA.16816.F32 R48, R24, R38, R48 ;  /* 0x000000261830723c */ /* 0x000fe20000001830 */
[----:B------:R-:W3:Y:S07]  /*11b20*/  LDSM.16.M88.4 R36, [R3+0x2800] ;  /* 0x002800000324783b */ /* 0x000eee0000000200 */
[C---:B------:R-:W-:Y:S01]  /*11b30*/  HMMA.16816.F32 R8, R32.reuse, R86, R8 ;  /* 0x000000562008723c */ /* 0x040fe20000001808 */
[----:B------:R-:W-:Y:S07]  /*11b40*/  LDSM.16.M88.4 R84, [R15+0x3000] ;  /* 0x003000000f54783b */ /* 0x000fee0000000200 */
[----:B------:R-:W-:Y:S01]  /*11b50*/  HMMA.16816.F32 R24, R32, R64, R16 ;  /* 0x000000402018723c */ /* 0x000fe20000001810 */
[----:B------:R-:W-:Y:S07]  /*11b60*/  LDSM.16.M88.4 R16, [R199+0x8000] ;  /* 0x00800000c710783b */ /* 0x000fee0000000200 */
[----:B-----5:R-:W-:Y:S08]  /*11b70*/  HMMA.16816.F32 R40, R28, R76, R40 ;  /* 0x0000004c1c28723c */ /* 0x020ff00000001828 */
[C---:B------:R-:W-:Y:S01]  /*11b80*/  HMMA.16816.F32 R44, R32.reuse, R66, R44 ;  /* 0x00000042202c723c */ /* 0x040fe2000000182c */
[----:B------:R-:W4:Y:S07]  /*11b90*/  LDSM.16.M88.4 R64, [R14+0x2000] ;  /* 0x002000000e40783b */ /* 0x000f2e0000000200 */
[C---:B------:R-:W-:Y:S08]  /*11ba0*/  HMMA.16816.F32 R52, R32.reuse, R56, R52 ;  /* 0x000000382034723c */ /* 0x040ff00000001834 */
[----:B------:R-:W-:Y:S01]  /*11bb0*/  HMMA.16816.F32 R48, R32, R58, R48 ;  /* 0x0000003a2030723c */ /* 0x000fe20000001830 */
[----:B------:R-:W5:Y:S07]  /*11bc0*/  LDSM.16.M88.4 R56, [R14+0x2800] ;  /* 0x002800000e38783b */ /* 0x000f6e0000000200 */
[C---:B------:R-:W-:Y:S01]  /*11bd0*/  HMMA.16816.F32 R32, R28.reuse, R78, R8 ;  /* 0x0000004e1c20723c */ /* 0x040fe20000001808 */
[----:B------:R-:W4:Y:S04]  /*11be0*/  LDSM.16.M88.4 R8, [R200+0x8000] ;  /* 0x00800000c808783b */ /* 0x000f280000000200 */
[----:B------:R-:W-:Y:S03]  /*11bf0*/  LDSM.16.M88.4 R76, [R14+0x3000] ;  /* 0x003000000e4c783b */ /* 0x000fe60000000200 */
[----:B-1----:R-:W-:Y:S08]  /*11c00*/  HMMA.16816.F32 R24, R28, R60, R24 ;  /* 0x0000003c1c18723c */ /* 0x002ff00000001818 */
[----:B--2---:R-:W-:Y:S08]  /*11c10*/  HMMA.16816.F32 R40, R20, R68, R40 ;  /* 0x000000441428723c */ /* 0x004ff00000001828 */
[C---:B------:R-:W-:Y:S01]  /*11c20*/  HMMA.16816.F32 R44, R28.reuse, R62, R44 ;  /* 0x0000003e1c2c723c */ /* 0x040fe2000000182c */
[----:B------:R-:W1:Y:S07]  /*11c30*/  LDSM.16.M88.4 R60, [R150+0x4000] ;  /* 0x00400000963c783b */ /* 0x000e6e0000000200 */
[C---:B---3--:R-:W-:Y:S08]  /*11c40*/  HMMA.16816.F32 R52, R28.reuse, R36, R52 ;  /* 0x000000241c34723c */ /* 0x048ff00000001834 */
[----:B------:R-:W-:Y:S08]  /*11c50*/  HMMA.16816.F32 R48, R28, R38, R48 ;  /* 0x000000261c30723c */ /* 0x000ff00000001830 */
[C---:B------:R-:W-:Y:S01]  /*11c60*/  HMMA.16816.F32 R36, R20.reuse, R70, R32 ;  /* 0x000000461424723c */ /* 0x040fe20000001820 */
[----:B------:R-:W2:Y:S04]  /*11c70*/  LDSM.16.M88.4 R32, [R202+0x8000] ;  /* 0x00800000ca20783b */ /* 0x000ea80000000200 */
[----:B------:R-:W-:Y:S03]  /*11c80*/  LDSM.16.M88.4 R68, [R15+0x4000] ;  /* 0x004000000f44783b */ /* 0x000fe60000000200 */
[----:B----4-:R-:W-:Y:S08]  /*11c90*/  HMMA.16816.F32 R28, R20, R64, R24 ;  /* 0x00000040141c723c */ /* 0x010ff00000001818 */
[----:B------:R-:W-:Y:S08]  /*11ca0*/  HMMA.16816.F32 R24, R16, R88, R40 ;  /* 0x000000581018723c */ /* 0x000ff00000001828 */
[----:B------:R-:W-:Y:S01]  /*11cb0*/  HMMA.16816.F32 R40, R20, R66, R44 ;  /* 0x000000421428723c */ /* 0x000fe2000000182c */
[----:B------:R-:W3:Y:S07]  /*11cc0*/  LDSM.16.M88.4 R64, [R15+0x3800] ;  /* 0x003800000f40783b */ /* 0x000eee0000000200 */
[----:B------:R-:W-:Y:S01]  /*11cd0*/  HMMA.16816.F32 R44, R16, R90, R36 ;  /* 0x0000005a102c723c */ /* 0x000fe20000001824 */
[----:B------:R-:W-:Y:S07]  /*11ce0*/  LDSM.16.M88.4 R88, [R3+0x4000] ;  /* 0x004000000358783b */ /* 0x000fee0000000200 */
[C---:B-----5:R-:W-:Y:S08]  /*11cf0*/  HMMA.16816.F32 R52, R20.reuse, R56, R52 ;  /* 0x000000381434723c */ /* 0x060ff00000001834 */
[----:B------:R-:W-:Y:S08]  /*11d00*/  HMMA.16816.F32 R48, R20, R58, R48 ;  /* 0x0000003a1430723c */ /* 0x000ff00000001830 */
[----:B------:R-:W-:Y:S08]  /*11d10*/  HMMA.16816.F32 R20, R8, R84, R24 ;  /* 0x000000540814723c */ /* 0x000ff00000001818 */
[C---:B------:R-:W-:Y:S01]  /*11d20*/  HMMA.16816.F32 R36, R16.reuse, R72, R28 ;  /* 0x000000481024723c */ /* 0x040fe2000000181c */
[----:B------:R-:W4:Y:S07]  /*11d30*/  LDSM.16.M88.4 R28, [R201+0x8000] ;  /* 0x00800000c91c783b */ /* 0x000f2e0000000200 */
[----:B------:R-:W-:Y:S01]  /*11d40*/  HMMA.16816.F32 R24, R16, R74, R40 ;  /* 0x0000004a1018723c */ /* 0x000fe20000001828 */
[----:B------:R-:W5:Y:S07]  /*11d50*/  LDSM.16.M88.4 R40, [R3+0x3800] ;  /* 0x003800000328783b */ /* 0x000f6e0000000200 */
[----:B------:R-:W-:Y:S01]  /*11d60*/  HMMA.16816.F32 R44, R8, R86, R44 ;  /* 0x00000056082c723c */ /* 0x000fe2000000182c */
[----:B------:R-:W-:Y:S07]  /*11d70*/  LDSM.16.M88.4 R84, [R3+0x4800] ;  /* 0x004800000354783b */ /* 0x000fee0000000200 */
[C---:B-1----:R-:W-:Y:S08]  /*11d80*/  HMMA.16816.F32 R52, R16.reuse, R60, R52 ;  /* 0x0000003c1034723c */ /* 0x042ff00000001834 */
[----:B------:R-:W-:Y:S08]  /*11d90*/  HMMA.16816.F32 R60, R16, R62, R48 ;  /* 0x0000003e103c723c */ /* 0x000ff00000001830 */
[----:B--2---:R-:W-:Y:S01]  /*11da0*/  HMMA.16816.F32 R16, R32, R80, R20 ;  /* 0x000000502010723c */ /* 0x004fe20000001814 */
[----:B------:R-:W-:Y:S07]  /*11db0*/  LDSM.16.M88.4 R20, [R200+0xc000] ;  /* 0x00c00000c814783b */ /* 0x000fee0000000200 */
[C---:B---3--:R-:W-:Y:S08]  /*11dc0*/  HMMA.16816.F32 R48, R8.reuse, R64, R36 ;  /* 0x000000400830723c */ /* 0x048ff00000001824 */
[----:B------:R-:W-:Y:S01]  /*11dd0*/  HMMA.16816.F32 R36, R8, R66, R24 ;  /* 0x000000420824723c */ /* 0x000fe20000001818 */
[----:B------:R-:W-:Y:S04]  /*11de0*/  LDSM.16.M88.4 R24, [R199+0xc000] ;  /* 0x00c00000c718783b */ /* 0x000fe80000000200 */
[----:B------:R-:W1:Y:S03]  /*11df0*/  LDSM.16.M88.4 R64, [R150+0x4800] ;  /* 0x004800009640783b */ /* 0x000e660000000200 */
[----:B------:R-:W-:Y:S01]  /*11e00*/  HMMA.16816.F32 R44, R32, R82, R44 ;  /* 0x00000052202c723c */ /* 0x000fe2000000182c */
[----:B------:R-:W-:Y:S07]  /*11e10*/  LDSM.16.M88.4 R80, [R15+0x4800] ;  /* 0x004800000f50783b */ /* 0x000fee0000000200 */
[----:B------:R-:W-:Y:S01]  /*11e20*/  HMMA.16816.F32 R56, R8, R68, R52 ;  /* 0x000000440838723c */ /* 0x000fe20000001834 */
[----:B------:R-:W2:Y:S07]  /*11e30*/  LDSM.16.M88.4 R52, [R14+0x3800] ;  /* 0x003800000e34783b */ /* 0x000eae0000000200 */
[----:B----4-:R-:W-:Y:S08]  /*11e40*/  HMMA.16816.F32 R16, R28, R76, R16 ;  /* 0x0000004c1c10723c */ /* 0x010ff00000001810 */
[C---:B-----5:R-:W-:Y:S08]  /*11e50*/  HMMA.16816.F32 R48, R32.reuse, R40, R48 ;  /* 0x000000282030723c */ /* 0x060ff00000001830 */
[----:B------:R-:W-:Y:S08]  /*11e60*/  HMMA.16816.F32 R40, R32, R42, R36 ;  /* 0x0000002a2028723c */ /* 0x000ff00000001824 */
[----:B------:R-:W-:Y:S01]  /*11e70*/  HMMA.16816.F32 R36, R28, R78, R44 ;  /* 0x0000004e1c24723c */ /* 0x000fe2000000182c */
[----:B------:R-:W-:Y:S07]  /*11e80*/  LDSM.16.M88.4 R76, [R14+0x4800] ;  /* 0x004800000e4c783b */ /* 0x000fee0000000200 */
[----:B------:R-:W-:Y:S01]  /*11e90*/  HMMA.16816.F32 R72, R8, R70, R60 ;  /* 0x000000460848723c */ /* 0x000fe2000000183c */
[----:B------:R-:W3:Y:S04]  /*11ea0*/  LDSM.16.M88.4 R60, [R150+0x5000] ;  /* 0x00500000963c783b */ /* 0x000ee80000000200 */
[----:B------:R-:W-:Y:S03]  /*11eb0*/  LDSM.16.M88.4 R68, [R15+0x5000] ;  /* 0x005000000f44783b */ /* 0x000fe60000000200 */
[----:B-1----:R-:W-:Y:S01]  /*11ec0*/  HMMA.16816.F32 R8, R24, R64, R16 ;  /* 0x000000401808723c */ /* 0x002fe20000001810 */
[----:B------:R-:W1:Y:S07]  /*11ed0*/  LDSM.16.M88.4 R16, [R202+0xc000] ;  /* 0x00c00000ca10783b */ /* 0x000e6e0000000200 */
[----:B--2---:R-:W-:Y:S08]  /*11ee0*/  HMMA.16816.F32 R44, R28, R52, R48 ;  /* 0x000000341c2c723c */ /* 0x004ff00000001830 */
[----:B------:R-:W-:Y:S01]  /*11ef0*/  HMMA.16816.F32 R36, R24, R66, R36 ;  /* 0x000000421824723c */ /* 0x000fe20000001824 */
[----:B------:R-:W2:Y:S07]  /*11f00*/  LDSM.16.M88.4 R64, [R14+0x4000] ;  /* 0x004000000e40783b */ /* 0x000eae0000000200 */
[----:B------:R-:W-:Y:S08]  /*11f10*/  HMMA.16816.F32 R52, R28, R54, R40 ;  /* 0x000000361c34723c */ /* 0x000ff00000001828 */
[----:B------:R-:W-:Y:S01]  /*11f20*/  HMMA.16816.F32 R40, R20, R80, R8 ;  /* 0x000000501428723c */ /* 0x000fe20000001808 */
[----:B------:R-:W4:Y:S07]  /*11f30*/  LDSM.16.M88.4 R8, [R201+0xc000] ;  /* 0x00c00000c908783b */ /* 0x000f2e0000000200 */
[----:B------:R-:W-:Y:S08]  /*11f40*/  HMMA.16816.F32 R92, R32, R88, R56 ;  /* 0x00000058205c723c */ /* 0x000ff00000001838 */
[----:B---3--:R-:W-:Y:S08]  /*11f50*/  HMMA.16816.F32 R44, R24, R60, R44 ;  /* 0x0000003c182c723c */ /* 0x008ff0000000182c */
[----:B------:R-:W-:Y:S01]  /*11f60*/  HMMA.16816.F32 R36, R20, R82, R36 ;  /* 0x000000521424723c */ /* 0x000fe20000001824 */
[----:B------:R-:W3:Y:S07]  /*11f70*/  LDSM.16.M88.4 R80, [R150+0x5800] ;  /* 0x005800009650783b */ /* 0x000eee0000000200 */
[----:B------:R-:W-:Y:S01]  /*11f80*/  HMMA.16816.F32 R56, R32, R90, R72 ;  /* 0x0000005a2038723c */ /* 0x000fe20000001848 */
[----:B------:R-:W5:Y:S07]  /*11f90*/  LDSM.16.M88.4 R72, [R3+0x5000] ;  /* 0x005000000348783b */ /* 0x000f6e0000000200 */
[----:B-1----:R-:W-:Y:S08]  /*11fa0*/  HMMA.16816.F32 R32, R16, R84, R40 ;  /* 0x000000541020723c */ /* 0x002ff00000001828 */
[----:B--2---:R-:W-:Y:S08]  /*11fb0*/  HMMA.16816.F32 R40, R28, R64, R92 ;  /* 0x000000401c28723c */ /* 0x004ff0000000185c */
[----:B------:R-:W-:Y:S08]  /*11fc0*/  HMMA.16816.F32 R52, R24, R62, R52 ;  /* 0x0000003e1834723c */ /* 0x000ff00000001834 */
[----:B------:R-:W-:Y:S08]  /*11fd0*/  HMMA.16816.F32 R48, R20, R68, R44 ;  /* 0x000000441430723c */ /* 0x000ff0000000182c */
[----:B------:R-:W-:Y:S01]  /*11fe0*/  HMMA.16816.F32 R44, R16, R86, R36 ;  /* 0x00000056102c723c */ /* 0x000fe20000001824 */
[----:B------:R-:W1:Y:S07]  /*11ff0*/  LDSM.16.M88.4 R84, [R15+0x5800] ;  /* 0x005800000f54783b */ /* 0x000e6e0000000200 */
[----:B------:R-:W-:Y:S01]  /*12000*/  HMMA.16816.F32 R28, R28, R66, R56 ;  /* 0x000000421c1c723c */ /* 0x000fe20000001838 */
[----:B------:R-:W2:Y:S07]  /*12010*/  LDSM.16.M88.4 R56, [R14+0x5000] ;  /* 0x005000000e38783b */ /* 0x000eae0000000200 */
[----:B----4-:R-:W-:Y:S08]  /*12020*/  HMMA.16816.F32 R60, R8, R76, R32 ;  /* 0x0000004c083c723c */ /* 0x010ff00000001820 */
[----:B---3--:R-:W-:Y:S08]  /*12030*/  HMMA.16816.F32 R32, R24, R80, R40 ;  /* 0x000000501820723c */ /* 0x008ff00000001828 */
[----:B------:R-:W-:Y:S08]  /*12040*/  HMMA.16816.F32 R36, R20, R70, R52 ;  /* 0x000000461424723c */ /* 0x000ff00000001834 */
[----:B-----5:R-:W-:Y:S01]  /*12050*/  HMMA.16816.F32 R40, R16, R72, R48 ;  /* 0x000000481028723c */ /* 0x020fe20000001830 */
[----:B------:R-:W3:Y:S01]  /*12060*/  LDSM.16.M88.4 R48, [R3+0x5800] ;  /* 0x005800000330783b */ /* 0x000ee20000000200 */
[----:B------:R-:W-:-:S04]  /*12070*/  FMUL.FTZ R2, R60, c[0x0][0x320] ;  /* 0x0000c8003c027a20 */ /* 0x000fc80000410000 */
[----:B------:R4:W1:Y:S02]  /*12080*/  MUFU.TANH R64, R2 ;  /* 0x0000000200407308 */ /* 0x0008640000002400 */
[----:B------:R-:W-:Y:S08]  /*12090*/  HMMA.16816.F32 R44, R8, R78, R44 ;  /* 0x0000004e082c723c */ /* 0x000ff0000000182c */
[----:B------:R-:W-:Y:S01]  /*120a0*/  HMMA.16816.F32 R24, R24, R82, R28 ;  /* 0x000000521818723c */ /* 0x000fe2000000181c */
[----:B----4-:R-:W-:-:S07]  /*120b0*/  FMUL.FTZ R2, R61, c[0x0][0x320] ;  /* 0x0000c8003d027a20 */ /* 0x010fce0000410000 */
[----:B-1----:R-:W-:Y:S01]  /*120c0*/  HMMA.16816.F32 R28, R20, R84, R32 ;  /* 0x00000054141c723c */ /* 0x002fe20000001820 */
[----:B------:R1:W4:Y:S07]  /*120d0*/  MUFU.TANH R61, R2 ;  /* 0x00000002003d7308 */ /* 0x00032e0000002400 */
[----:B------:R-:W-:Y:S08]  /*120e0*/  HMMA.16816.F32 R32, R16, R74, R36 ;  /* 0x0000004a1020723c */ /* 0x000ff00000001824 */
[----:B--2---:R-:W-:Y:S01]  /*120f0*/  HMMA.16816.F32 R36, R8, R56, R40 ;  /* 0x000000380824723c */ /* 0x004fe20000001828 */
[----:B------:R-:W2:Y:S01]  /*12100*/  LDSM.16.M88.4 R40, [R14+0x5800] ;  /* 0x005800000e28783b */ /* 0x000ea20000000200 */
[----:B-1----:R-:W-:Y:S01]  /*12110*/  FMUL.FTZ R2, R62, c[0x0][0x320] ;  /* 0x0000c8003e027a20 */ /* 0x002fe20000410000 */
[----:B------:R-:W-:-:S04]  /*12120*/  DEPBAR.LE SB0, 0x0 ;  /* 0x000080000000791a */ /* 0x000fc80000000000 */
[----:B------:R1:W1:Y:S01]  /*12130*/  MUFU.TANH R60, R2 ;  /* 0x00000002003c7308 */ /* 0x0002620000002400 */
[----:B------:R-:W-:Y:S08]  /*12140*/  HMMA.16816.F32 R20, R20, R86, R24 ;  /* 0x000000561414723c */ /* 0x000ff00000001818 */
[----:B---3--:R-:W-:Y:S01]  /*12150*/  HMMA.16816.F32 R24, R16, R48, R28 ;  /* 0x000000301018723c */ /* 0x008fe2000000181c */
[----:B-1----:R-:W-:-:S07]  /*12160*/  FMUL.FTZ R2, R63, c[0x0][0x320] ;  /* 0x0000c8003f027a20 */ /* 0x002fce0000410000 */
[----:B------:R-:W-:Y:S01]  /*12170*/  HMMA.16816.F32 R28, R8, R58, R32 ;  /* 0x0000003a081c723c */ /* 0x000fe20000001820 */
[----:B------:R1:W3:Y:S07]  /*12180*/  MUFU.TANH R55, R2 ;  /* 0x0000000200377308 */ /* 0x0002ee0000002400 */
[----:B------:R-:W-:Y:S08]  /*12190*/  HMMA.16816.F32 R16, R16, R50, R20 ;  /* 0x000000321010723c */ /* 0x000ff00000001814 */
[----:B--2---:R-:W-:Y:S01]  /*121a0*/  HMMA.16816.F32 R20, R8, R40, R24 ;  /* 0x000000280814723c */ /* 0x004fe20000001818 */
[----:B-1----:R-:W-:-:S04]  /*121b0*/  FMUL.FTZ R2, R44, c[0x0][0x320] ;  /* 0x0000c8002c027a20 */ /* 0x002fc80000410000 */
[----:B------:R1:W2:Y:S11]  /*121c0*/  MUFU.TANH R54, R2 ;  /* 0x0000000200367308 */ /* 0x0002b60000002400 */
        /* <DEDUP_REMOVED lines=41> */
[----:B-1234-:R-:W-:Y:S01]  /*12460*/  IMAD.MOV.U32 R2, RZ, RZ, 0x1 ;  /* 0x00000001ff027424 */ /* 0x01efe200078e00ff */
[C---:B------:R-:W-:Y:S01]  /*12470*/  IADD3 R3, R0.reuse, R96, R247 ;  /* 0x0000006000037210 */ /* 0x040fe20007ffe0f7 */
[----:B------:R-:W-:Y:S01]  /*12480*/  IMAD.MOV.U32 R211, RZ, RZ, RZ ;  /* 0x000000ffffd37224 */ /* 0x000fe200078e00ff */
[----:B------:R-:W-:-:S02]  /*12490*/  ISETP.GT.AND P0, PT, R0, 0x2f, PT ;  /* 0x0000002f0000780c */ /* 0x000fc40003f04270 */
[----:B------:R-:W-:Y:S02]  /*124a0*/  ISETP.NE.AND P1, PT, R2, c[0x0][0x2b8], PT ;  /* 0x0000ae0002007a0c */ /* 0x000fe40003f25270 */
[----:B------:R-:W-:-:S05]  /*124b0*/  IADD3 R3, R3, -0x30, RZ ;  /* 0xffffffd003037810 */ /* 0x000fca0007ffe0ff */
        /* <DEDUP_REMOVED lines=9> */
[----:B------:R-:W-:-:S03]  /*12550*/  IADD3 R13, -R143, 0x30, RZ ;  /* 0x000000308f0d7810 */ /* 0x000fc60007ffe1ff */
[----:B------:R-:W-:Y:S01]  /*12560*/  IMAD R212, R2, c[0x0][0x2b8], R3 ;  /* 0x0000ae0002d47a24 */ /* 0x000fe200078e0203 */
[----:B------:R-:W-:-:S04]  /*12570*/  ISETP.GE.AND P0, PT, R13, 0x1, PT ;  /* 0x000000010d00780c */ /* 0x000fc80003f06270 */
[----:B------:R-:W-:-:S05]  /*12580*/  SHF.R.S32.HI R2, RZ, 0x1f, R212 ;  /* 0x0000001fff027819 */ /* 0x000fca00000114d4 */
[----:B-1----:R-:W-:Y:S02]  /*12590*/  IMAD R4, R2, c[0x0][0x1e0], RZ ;  /* 0x0000780002047a24 */ /* 0x002fe400078e02ff */
[----:B------:R-:W-:-:S04]  /*125a0*/  IMAD.WIDE.U32 R2, R212, c[0x0][0x1e0], RZ ;  /* 0x00007800d4027a25 */ /* 0x000fc800078e00ff */
        /* <DEDUP_REMOVED lines=12> */
.L_x_1920:
[----:B------:R-:W-:Y:S05]  /*12670*/  BRA.DIV ~URZ, `(.L_x_1831) ;  /* 0x0000a7227f007947 */ /* 0x000fea000b800000 */
[----:B------:R3:W4:Y:S02]  /*12680*/  SHFL.IDX PT, R2, R6, RZ, 0x181f ;  /* 0x00181fff06027589 */ /* 0x00072400000e0000 */
.L_x_1921:
[----:B------:R-:W-:Y:S01]  /*12690*/  BSSY B0, `(.L_x_1832) ;  /* 0x0000012000007945 */ /* 0x000fe20003800000 */
[----:B------:R-:W-:Y:S05]  /*126a0*/  @!P0 BRA `(.L_x_1833) ;  /* 0x0000010000008947 */ /* 0x000fea0003800000 */
[-C--:B----4-:R-:W-:Y:S02]  /*126b0*/  LEA R16, P0, R140, R2.reuse, 0x1 ;  /* 0x000000028c107211 */ /* 0x090fe400078008ff */
[----:B------:R-:W-:Y:S02]  /*126c0*/  LOP3.LUT P6, RZ, R213, 0x4, RZ, 0xc0, !PT ;  /* 0x00000004d5ff7812 */ /* 0x000fe400078cc0ff */
[-C--:B------:R-:W-:Y:S02]  /*126d0*/  LEA R10, P2, R206, R2.reuse, 0x1 ;  /* 0x00000002ce0a7211 */ /* 0x080fe400078408ff */
[----:B------:R-:W-:Y:S02]  /*126e0*/  LEA R8, P1, R205, R2, 0x1 ;  /* 0x00000002cd087211 */ /* 0x000fe400078208ff */
[----:B--2---:R-:W-:-:S02]  /*126f0*/  LEA.HI.X R17, R140, R4, R141, 0x1, P0 ;  /* 0x000000048c117211 */ /* 0x004fc400000f0c8d */
[----:B------:R-:W-:Y:S02]  /*12700*/  LEA R2, P0, R204, R2, 0x1 ;  /* 0x00000002cc027211 */ /* 0x000fe400078008ff */
        /* <DEDUP_REMOVED lines=10> */
.L_x_1833:
[----:B------:R-:W-:Y:S05]  /*127b0*/  BSYNC B0 ;  /* 0x0000000000007941 */ /* 0x000fea0003800000 */
.L_x_1832:
[----:B------:R-:W-:Y:S01]  /*127c0*/  ISETP.GE.AND P0, PT, R13, 0x21, PT ;  /* 0x000000210d00780c */ /* 0x000fe20003f06270 */
[----:B------:R-:W-:Y:S06]  /*127d0*/  BRA.DIV ~URZ, `(.L_x_1834) ;  /* 0x0000a6327f007947 */ /* 0x000fec000b800000 */
[----:B--2---:R2:W1:Y:S04]  /*127e0*/  SHFL.IDX PT, R4, R5, 0x1, 0x181f ;  /* 0x00381f0005047f89 */ /* 0x00446800000e0000 */
[----:B----4-:R2:W4:Y:S02]  /*127f0*/  SHFL.IDX PT, R2, R6, 0x1, 0x181f ;  /* 0x00381f0006027f89 */ /* 0x01052400000e0000 */
.L_x_1922:
[----:B------:R-:W-:Y:S05]  /*12800*/  @!P0 BRA `(.L_x_1829) ;  /* 0x0000010000008947 */ /* 0x000fea0003800000 */
[----:B----4-:R-:W-:Y:S02]  /*12810*/  LEA R16, P0, R140, R2, 0x1 ;  /* 0x000000028c107211 */ /* 0x010fe400078008ff */
[----:B------:R-:W-:-:S02]  /*12820*/  LOP3.LUT P6, RZ, R213, 0x4, RZ, 0xc0, !PT ;  /* 0x00000004d5ff7812 */ /* 0x000fc400078cc0ff */
[-C--:B------:R-:W-:Y:S02]  /*12830*/  LEA R10, P2, R206, R2.reuse, 0x1 ;  /* 0x00000002ce0a7211 */ /* 0x080fe400078408ff */
[C---:B------:R-:W-:Y:S02]  /*12840*/  LEA R8, P1, R205.reuse, R2, 0x1 ;  /* 0x00000002cd087211 */ /* 0x040fe400078208ff */
[----:B-1----:R-:W-:Y:S02]  /*12850*/  LEA.HI.X R17, R140, R4, R141, 0x1, P0 ;  /* 0x000000048c117211 */ /* 0x002fe400000f0c8d */
[----:B------:R-:W-:Y:S02]  /*12860*/  LEA R2, P0, R204, R2, 0x1 ;  /* 0x00000002cc027211 */ /* 0x000fe400078008ff */
[-C--:B------:R-:W-:Y:S01]  /*12870*/  LEA.HI.X R11, R206, R4.reuse, R214, 0x1, P2 ;  /* 0x00000004ce0b7211 */ /* 0x080fe200010f0cd6 */
[----:B------:R-:W-:Y:S01]  /*12880*/  @!PT LDS RZ, [RZ] ;  /* 0x00000000fffff984 */ /* 0x000fe20000000800 */
[----:B------:R-:W-:Y:S01]  /*12890*/  @!PT LDS RZ, [RZ] ;  /* 0x00000000fffff984 */ /* 0x000fe20000000800 */
[----:B------:R-:W-:Y:S01]  /*128a0*/  @!PT LDS RZ, [RZ] ;  /* 0x00000000fffff984 */ /* 0x000fe20000000800 */
[----:B------:R1:W-:Y:S01]  /*128b0*/  LDGSTS.E.BYPASS.LTC128B.128 [R207+0xb080], [R16.64], !P5 ;  /* 0x0b08000010cf7fae */ /* 0x0003e2000e901d46 */
[----:B------:R-:W-:-:S02]  /*128c0*/  LEA.HI.X R9, R205, R4, R216, 0x1, P1 ;  /* 0x00000004cd097211 */ /* 0x000fc400008f0cd8 */
[----:B------:R-:W-:Y:S01]  /*128d0*/  LEA.HI.X R3, R204, R4, R215, 0x1, P0 ;  /* 0x00000004cc037211 */ /* 0x000fe200000f0cd7 */
[----:B------:R1:W-:Y:S04]  /*128e0*/  LDGSTS.E.BYPASS.LTC128B.128 [R207+0xc880], [R10.64], !P4 ;  /* 0x0c8800000acf7fae */ /* 0x0003e8000e101d46 */
[----:B------:R1:W-:Y:S04]  /*128f0*/  LDGSTS.E.BYPASS.LTC128B.128 [R207+0xe080], [R8.64], !P3 ;  /* 0x0e08000008cf7fae */ /* 0x0003e8000d901d46 */
[----:B------:R1:W-:Y:S02]  /*12900*/  LDGSTS.E.BYPASS.LTC128B.128 [R207+0xf880], [R2.64], !P6 ;  /* 0x0f88000002cf7fae */ /* 0x0003e4000f101d46 */
.L_x_1829:
[----:B--234-:R-:W-:Y:S05]  /*12910*/  BSYNC B1 ;  /* 0x0000000000017941 */ /* 0x01cfea0003800000 */
.L_x_1828:
        /* <DEDUP_REMOVED lines=10> */
[----:B------:R-:W-:Y:S02]  /*129c0*/  FSEL R18, R52, -INF , P6 ;  /* 0xff80000034127808 */ /* 0x000fe40003000000 */
[----:B------:R-:W-:Y:S02]  /*129d0*/  FSEL R11, R54, -INF , P6 ;  /* 0xff800000360b7808 */ /* 0x000fe40003000000 */
[----:B------:R-:W-:Y:S02]  /*129e0*/  ISETP.GT.AND P6, PT, R2, 0x9, PT ;  /* 0x000000090200780c */ /* 0x000fe40003fc4270 */
[----:B------:R-:W-:Y:S02]  /*129f0*/  FMNMX.FTZ R3, R8, R10, !PT ;  /* 0x0000000a08037209 */ /* 0x000fe40007810000 */
        /* <DEDUP_REMOVED lines=15> */
[----:B------:R-:W-:Y:S02]  /*12af0*/  FSEL R31, R25, -INF , P0 ;  /* 0xff800000191f7808 */ /* 0x000fe40000000000 */
[----:B------:R-:W-:Y:S02]  /*12b00*/  FSEL R27, R27, -INF , P0 ;  /* 0xff8000001b1b7808 */ /* 0x000fe40000000000 */
[----:B------:R-:W-:Y:S02]  /*12b10*/  FMNMX.FTZ R4, R28, R4, !PT ;  /* 0x000000041c047209 */ /* 0x000fe40007810000 */
[----:B------:R-:W-:-:S02]  /*12b20*/  ISETP.GT.AND P0, PT, R2, 0x19, PT ;  /* 0x000000190200780c */ /* 0x000fc40003f04270 */
[----:B------:R-:W-:Y:S02]  /*12b30*/  FMNMX.FTZ R3, R26, R3, !PT ;  /* 0x000000031a037209 */ /* 0x000fe40007810000 */
[----:B------:R-:W-:Y:S02]  /*12b40*/  FMNMX.FTZ R4, R29, R4, !PT ;  /* 0x000000041d047209 */ /* 0x000fe40007810000 */
[----:B------:R-:W-:Y:S02]  /*12b50*/  FSEL R30, R30, -INF , P0 ;  /* 0xff8000001e1e7808 */ /* 0x000fe40000000000 */
[----:B------:R-:W-:Y:S02]  /*12b60*/  FSEL R25, R37, -INF , P0 ;  /* 0xff80000025197808 */ /* 0x000fe40000000000 */
[C---:B------:R-:W-:Y:S02]  /*12b70*/  ISETP.GT.AND P6, PT, R2.reuse, 0x20, PT ;  /* 0x000000200200780c */ /* 0x040fe40003fc4270 */
[----:B------:R-:W-:-:S02]  /*12b80*/  ISETP.GT.AND P2, PT, R2, 0x21, PT ;  /* 0x000000210200780c */ /* 0x000fc40003f44270 */
[C---:B------:R-:W-:Y:S02]  /*12b90*/  ISETP.GT.AND P1, PT, R2.reuse, 0x28, PT ;  /* 0x000000280200780c */ /* 0x040fe40003f24270 */
[----:B------:R-:W-:Y:S02]  /*12ba0*/  ISETP.GT.AND P0, PT, R2, 0x29, PT ;  /* 0x000000290200780c */ /* 0x000fe40003f04270 */
        /* <DEDUP_REMOVED lines=22> */
.L_x_1923:
[----:B-12---:R-:W-:Y:S01]  /*12d10*/  FMNMX.FTZ R6, R6, R2, !PT ;  /* 0x0000000206067209 */ /* 0x006fe20007810000 */
[----:B------:R-:W-:Y:S05]  /*12d20*/  BRA.DIV ~URZ, `(.L_x_1836) ;  /* 0x0000a2127f007947 */ /* 0x000fea000b800000 */
[----:B------:R-:W1:Y:S04]  /*12d30*/  SHFL.BFLY PT, R2, R5, 0x2, 0x1f ;  /* 0x0c401f0005027f89 */ /* 0x000e6800000e0000 */
[----:B------:R-:W2:Y:S01]  /*12d40*/  SHFL.BFLY PT, R3, R6, 0x1, 0x1f ;  /* 0x0c201f0006037f89 */ /* 0x000ea200000e0000 */
[----:B-1----:R-:W-:-:S02]  /*12d50*/  FMNMX.FTZ R5, R5, R2, !PT ;  /* 0x0000000205057209 */ /* 0x002fc40007810000 */
[----:B--2---:R-:W-:-:S03]  /*12d60*/  FMNMX.FTZ R6, R6, R3, !PT ;  /* 0x0000000306067209 */ /* 0x004fc60007810000 */
[----:B------:R1:W2:Y:S04]  /*12d70*/  SHFL.BFLY PT, R4, R5, 0x1, 0x1f ;  /* 0x0c201f0005047f89 */ /* 0x0002a800000e0000 */
.L_x_1924:
[C---:B------:R-:W-:Y:S01]  /*12d80*/  FMUL.FTZ R3, R6.reuse, c[0x0][0x2d0] ;  /* 0x0000b40006037a20 */ /* 0x040fe20000410000 */
[----:B------:R-:W-:Y:S01]  /*12d90*/  FSETP.NEU.FTZ.AND P0, PT, R6, -INF , PT ;  /* 0xff8000000600780b */ /* 0x000fe20003f1d000 */
[----:B------:R-:W-:Y:S01]  /*12da0*/  WARPSYNC 0xffffffff ;  /* 0xffffffff00007948 */ /* 0x000fe20003800000 */
[----:B-12---:R-:W-:Y:S01]  /*12db0*/  FMNMX.FTZ R5, R4, R5, !PT ;  /* 0x0000000504057209 */ /* 0x006fe20007810000 */
[----:B------:R-:W1:Y:S01]  /*12dc0*/  LDSM.16.MT88.4 R20, [R151] ;  /* 0x000000009714783b */ /* 0x000e620000004200 */
[----:B------:R-:W-:Y:S02]  /*12dd0*/  FSEL R3, R3, RZ, P0 ;  /* 0x000000ff03037208 */ /* 0x000fe40000000000 */
[----:B------:R-:W-:Y:S01]  /*12de0*/  FSETP.NEU.FTZ.AND P0, PT, R5, -INF , PT ;  /* 0xff8000000500780b */ /* 0x000fe20003f1d000 */
[----:B------:R-:W-:Y:S01]  /*12df0*/  LDSM.16.MT88.4 R48, [R198] ;  /* 0x00000000c630783b */ /* 0x000fe20000004200 */
[----:B------:R-:W-:Y:S01]  /*12e00*/  IADD3 R210, R210, -0x2, RZ ;  /* 0xfffffffed2d27810 */ /* 0x000fe20007ffe0ff */
[----:B------:R-:W-:-:S02]  /*12e10*/  FFMA.FTZ R2, R8, c[0x0][0x2d0], -R3 ;  /* 0x0000b40008027a23 */ /* 0x000fc40000010803 */
[--C-:B------:R-:W-:Y:S01]  /*12e20*/  FFMA.FTZ R4, R11, c[0x0][0x2d0], -R3.reuse ;  /* 0x0000b4000b047a23 */ /* 0x100fe20000010803 */
[----:B------:R-:W-:Y:S01]  /*12e30*/  LDSM.16.MT88.4 R44, [R151+0x800] ;  /* 0x00080000972c783b */ /* 0x000fe20000004200 */
[----:B------:R2:W-:Y:S03]  /*12e40*/  MUFU.EX2 R109, R2 ;  /* 0x00000002006d7308 */ /* 0x0005e60000000800 */
[----:B------:R-:W-:Y:S04]  /*12e50*/  LDSM.16.MT88.4 R40, [R196+0x800] ;  /* 0x00080000c428783b */ /* 0x000fe80000004200 */
[----:B------:R-:W-:Y:S01]  /*12e60*/  LDSM.16.MT88.4 R36, [R198+0x800] ;  /* 0x00080000c624783b */ /* 0x000fe20000004200 */
[----:B------:R3:W-:Y:S03]  /*12e70*/  MUFU.EX2 R119, R4 ;  /* 0x0000000400777308 */ /* 0x0007e60000000800 */
[----:B------:R-:W-:Y:S04]  /*12e80*/  LDSM.16.MT88.4 R60, [R197] ;  /* 0x00000000c53c783b */ /* 0x000fe80000004200 */
[----:B------:R-:W-:Y:S01]  /*12e90*/  LDSM.16.MT88.4 R68, [R151+0x1800] ;  /* 0x001800009744783b */ /* 0x000fe20000004200 */
[----:B--2---:R-:W-:-:S03]  /*12ea0*/  FFMA.FTZ R2, R10, c[0x0][0x2d0], -R3 ;  /* 0x0000b4000a027a23 */ /* 0x004fc60000010803 */
[----:B------:R-:W2:Y:S01]  /*12eb0*/  LDSM.16.MT88.4 R8, [R196] ;  /* 0x00000000c408783b */ /* 0x000ea20000004200 */
[----:B------:R4:W5:Y:S03]  /*12ec0*/  MUFU.EX2 R108, R2 ;  /* 0x00000002006c7308 */ /* 0x0009660000000800 */
[----:B------:R-:W1:Y:S01]  /*12ed0*/  LDSM.16.MT88.4 R76, [R196+0x1800] ;  /* 0x00180000c44c783b */ /* 0x000e620000004200 */
[----:B---3--:R-:W-:-:S03]  /*12ee0*/  FFMA.FTZ R4, R13, c[0x0][0x2d0], -R3 ;  /* 0x0000b4000d047a23 */ /* 0x008fc60000010803 */
[----:B------:R-:W3:Y:S01]  /*12ef0*/  LDSM.16.MT88.4 R72, [R197+0x800] ;  /* 0x00080000c548783b */ /* 0x000ee20000004200 */
[----:B------:R5:W1:Y:S03]  /*12f00*/  MUFU.EX2 R118, R4 ;  /* 0x0000000400767308 */ /* 0x000a660000000800 */
[----:B------:R-:W-:Y:S01]  /*12f10*/  LDSM.16.MT88.4 R168, [R151+0x1000] ;  /* 0x0010000097a8783b */ /* 0x000fe20000004200 */
[----:B----4-:R-:W-:-:S05]  /*12f20*/  FMUL.FTZ R2, R5, c[0x0][0x2d0] ;  /* 0x0000b40005027a20 */ /* 0x010fca0000410000 */
[----:B------:R-:W-:Y:S02]  /*12f30*/  FSEL R2, R2, RZ, P0 ;  /* 0x000000ff02027208 */ /* 0x000fe40000000000 */
[----:B------:R-:W-:-:S03]  /*12f40*/  ISETP.GE.AND P0, PT, R210, R219, PT ;  /* 0x000000dbd200720c */ /* 0x000fc60003f06270 */
[----:B-----5:R-:W-:Y:S01]  /*12f50*/  FFMA.FTZ R4, R16, c[0x0][0x2d0], -R2 ;  /* 0x0000b40010047a23 */ /* 0x020fe20000010802 */
[----:B------:R-:W-:-:S03]  /*12f60*/  F2FP.PACK_AB R16, R108, R109 ;  /* 0x0000006d6c10723e */ /* 0x000fc600000000ff */
[----:B------:R4:W-:Y:S02]  /*12f70*/  MUFU.EX2 R117, R4 ;  /* 0x0000000400757308 */ /* 0x0009e40000000800 */
[----:B----4-:R-:W-:-:S06]  /*12f80*/  FFMA.FTZ R4, R17, c[0x0][0x2d0], -R2 ;  /* 0x0000b40011047a23 */ /* 0x010fcc0000010802 */
[----:B------:R4:W5:Y:S02]  /*12f90*/  MUFU.EX2 R13, R4 ;  /* 0x00000004000d7308 */ /* 0x0009640000000800 */
[----:B----4-:R-:W-:Y:S01]  /*12fa0*/  FFMA.FTZ R4, R18, c[0x0][0x2d0], -R2 ;  /* 0x0000b40012047a23 */ /* 0x010fe20000010802 */
[----:B-1----:R-:W-:Y:S02]  /*12fb0*/  F2FP.PACK_AB R18, R118, R119 ;  /* 0x000000777612723e */ /* 0x002fe400000000ff */
[----:B-----5:R-:W-:-:S03]  /*12fc0*/  F2FP.PACK_AB R17, R13, R117 ;  /* 0x000000750d11723e */ /* 0x020fc600000000ff */
[----:B------:R1:W4:Y:S01]  /*12fd0*/  MUFU.EX2 R116, R4 ;  /* 0x0000000400747308 */ /* 0x0003220000000800 */
[----:B------:R-:W-:Y:S02]  /*12fe0*/  FADD.FTZ R13, R117, R13 ;  /* 0x0000000d750d7221 */ /* 0x000fe40000010000 */
[----:B-1----:R-:W-:Y:S02]  /*12ff0*/  FFMA.FTZ R4, R19, c[0x0][0x2d0], -R2 ;  /* 0x0000b40013047a23 */ /* 0x002fe40000010802 */
[----:B----4-:R-:W-:-:S03]  /*13000*/  FADD.FTZ R13, R116, R13 ;  /* 0x0000000d740d7221 */ /* 0x010fc60000010000 */
[----:B------:R1:W4:Y:S02]  /*13010*/  MUFU.EX2 R125, R4 ;  /* 0x00000004007d7308 */ /* 0x0003240000000800 */
[----:B-1----:R-:W-:Y:S01]  /*13020*/  FFMA.FTZ R4, R24, c[0x0][0x2d0], -R3 ;  /* 0x0000b40018047a23 */ /* 0x002fe20000010803 */
[C---:B----4-:R-:W-:Y:S01]  /*13030*/  F2FP.PACK_AB R19, R125.reuse, R116 ;  /* 0x000000747d13723e */ /* 0x050fe200000000ff */
[----:B------:R-:W-:-:S04]  /*13040*/  FADD.FTZ R13, R125, R13 ;  /* 0x0000000d7d0d7221 */ /* 0x000fc80000010000 */
[----:B------:R1:W-:Y:S02]  /*13050*/  MUFU.EX2 R124, R4 ;  /* 0x00000004007c7308 */ /* 0x0003e40000000800 */
[C---:B------:R-:W-:Y:S08]  /*13060*/  HMMA.16816.F32 R64, R16.reuse, R20, RZ ;  /* 0x000000141040723c */ /* 0x040ff000000018ff */
[----:B------:R-:W-:Y:S01]  /*13070*/  HMMA.16816.F32 R56, R16, R22, RZ ;  /* 0x000000161038723c */ /* 0x000fe200000018ff */
[----:B-1----:R-:W-:-:S04]  /*13080*/  FFMA.FTZ R4, R26, c[0x0][0x2d0], -R3 ;  /* 0x0000b4001a047a23 */ /* 0x002fc80000010803 */
[----:B------:R1:W4:Y:S03]  /*13090*/  MUFU.EX2 R137, R4 ;  /* 0x0000000400897308 */ /* 0x0003260000000800 */
[C---:B--2---:R-:W-:Y:S08]  /*130a0*/  HMMA.16816.F32 R52, R16.reuse, R8, RZ ;  /* 0x000000081034723c */ /* 0x044ff000000018ff */
[----:B------:R-:W-:Y:S01]  /*130b0*/  HMMA.16816.F32 R32, R16, R10, RZ ;  /* 0x0000000a1020723c */ /* 0x000fe200000018ff */
[----:B-1----:R-:W-:Y:S01]  /*130c0*/  FFMA.FTZ R4, R27, c[0x0][0x2d0], -R3 ;  /* 0x0000b4001b047a23 */ /* 0x002fe20000010803 */
[----:B----4-:R-:W-:-:S06]  /*130d0*/  F2FP.PACK_AB R8, R137, R124 ;  /* 0x0000007c8908723e */ /* 0x010fcc00000000ff */
[----:B------:R-:W-:Y:S01]  /*130e0*/  HMMA.16816.F32 R20, R16, R60, RZ ;  /* 0x0000003c1014723c */ /* 0x000fe200000018ff */
[----:B------:R1:W-:Y:S02]  /*130f0*/  MUFU.EX2 R138, R4 ;  /* 0x00000004008a7308 */ /* 0x0003e40000000800 */
[----:B-1----:R-:W-:-:S05]  /*13100*/  FFMA.FTZ R4, R25, c[0x0][0x2d0], -R3 ;  /* 0x0000b40019047a23 */ /* 0x002fca0000010803 */
[----:B------:R-:W-:Y:S01]  /*13110*/  HMMA.16816.F32 R24, R16, R50, RZ ;  /* 0x000000321018723c */ /* 0x000fe200000018ff */
[----:B------:R1:W2:Y:S02]  /*13120*/  MUFU.EX2 R139, R4 ;  /* 0x00000004008b7308 */ /* 0x0002a40000000800 */
[----:B-1----:R-:W-:Y:S01]  /*13130*/  FFMA.FTZ R4, R28, c[0x0][0x2d0], -R2 ;  /* 0x0000b4001c047a23 */ /* 0x002fe20000010802 */
[----:B--2---:R-:W-:-:S05]  /*13140*/  F2FP.PACK_AB R10, R139, R138 ;  /* 0x0000008a8b0a723e */ /* 0x004fca00000000ff */
[----:B------:R1:W2:Y:S02]  /*13150*/  MUFU.EX2 R126, R4 ;  /* 0x00000004007e7308 */ /* 0x0002a40000000800 */
[----:B-1----:R-:W-:Y:S02]  /*13160*/  FFMA.FTZ R4, R29, c[0x0][0x2d0], -R2 ;  /* 0x0000b4001d047a23 */ /* 0x002fe40000010802 */
[----:B--2---:R-:W-:-:S04]  /*13170*/  FADD.FTZ R13, R126, R13 ;  /* 0x0000000d7e0d7221 */ /* 0x004fc80000010000 */
[----:B------:R1:W2:Y:S02]  /*13180*/  MUFU.EX2 R127, R4 ;  /* 0x00000004007f7308 */ /* 0x0002a40000000800 */
[----:B-1----:R-:W-:Y:S01]  /*13190*/  FFMA.FTZ R4, R31, c[0x0][0x2d0], -R2 ;  /* 0x0000b4001f047a23 */ /* 0x002fe20000010802 */
[----:B--2---:R-:W-:-:S05]  /*131a0*/  F2FP.PACK_AB R9, R127, R126 ;  /* 0x0000007e7f09723e */ /* 0x004fca00000000ff */
[----:B------:R1:W-:Y:S02]  /*131b0*/  MUFU.EX2 R136, R4 ;  /* 0x0000000400887308 */ /* 0x0003e40000000800 */
[----:B-1----:R-:W-:Y:S02]  /*131c0*/  FFMA.FTZ R4, R30, c[0x0][0x2d0], -R2 ;  /* 0x0000b4001e047a23 */ /* 0x002fe40000010802 */
[----:B------:R-:W-:Y:S01]  /*131d0*/  HMMA.16816.F32 R28, R16, R48, RZ ;  /* 0x00000030101c723c */ /* 0x000fe200000018ff */
[----:B------:R-:W1:Y:S03]  /*131e0*/  LDSM.16.MT88.4 R48, [R151+0x2000] ;  /* 0x002000009730783b */ /* 0x000e660000004200 */
[----:B------:R-:W2:Y:S02]  /*131f0*/  MUFU.EX2 R160, R4 ;  /* 0x0000000400a07308 */ /* 0x000ea40000000800 */
[----:B--2---:R-:W-:-:S07]  /*13200*/  F2FP.PACK_AB R11, R160, R136 ;  /* 0x00000088a00b723e */ /* 0x004fce00000000ff */
[C---:B------:R-:W-:Y:S01]  /*13210*/  HMMA.16816.F32 R172, R8.reuse, R44, R64 ;  /* 0x0000002c08ac723c */ /* 0x040fe20000001840 */
[----:B------:R-:W-:Y:S07]  /*13220*/  LDSM.16.MT88.4 R64, [R151+0x3000] ;  /* 0x003000009740783b */ /* 0x000fee0000004200 */
[C---:B------:R-:W-:Y:S01]  /*13230*/  HMMA.16816.F32 R156, R8.reuse, R46, R56 ;  /* 0x0000002e089c723c */ /* 0x040fe20000001838 */
[----:B------:R-:W2:Y:S04]  /*13240*/  LDSM.16.MT88.4 R44, [R198+0x1800] ;  /* 0x00180000c62c783b */ /* 0x000ea80000004200 */
[----:B------:R-:W-:Y:S03]  /*13250*/  LDSM.16.MT88.4 R56, [R197+0x2000] ;  /* 0x00200000c538783b */ /* 0x000fe60000004200 */
[C---:B------:R-:W-:Y:S01]  /*13260*/  HMMA.16816.F32 R164, R8.reuse, R40, R52 ;  /* 0x0000002808a4723c */ /* 0x040fe20000001834 */
[----:B------:R-:W-:Y:S07]  /*13270*/  LDSM.16.MT88.4 R52, [R197+0x1800] ;  /* 0x00180000c534783b */ /* 0x000fee0000004200 */
[C---:B------:R-:W-:Y:S01]  /*13280*/  HMMA.16816.F32 R152, R8.reuse, R42, R32 ;  /* 0x0000002a0898723c */ /* 0x040fe20000001820 */
[----:B------:R-:W4:Y:S07]  /*13290*/  LDSM.16.MT88.4 R40, [R196+0x2000] ;  /* 0x00200000c428783b */ /* 0x000f2e0000004200 */
[C---:B------:R-:W-:Y:S08]  /*132a0*/  HMMA.16816.F32 R92, R8.reuse, R36, R28 ;  /* 0x00000024085c723c */ /* 0x040ff0000000181c */
[----:B------:R-:W-:Y:S08]  /*132b0*/  HMMA.16816.F32 R240, R8, R38, R24 ;  /* 0x0000002608f0723c */ /* 0x000ff00000001818 */
[C---:B------:R-:W-:Y:S01]  /*132c0*/  HMMA.16816.F32 R36, R16.reuse, R62, RZ ;  /* 0x0000003e1024723c */ /* 0x040fe200000018ff */
[----:B------:R-:W5:Y:S07]  /*132d0*/  LDSM.16.MT88.4 R60, [R198+0x2000] ;  /* 0x00200000c63c783b */ /* 0x000f6e0000004200 */
[----:B------:R-:W-:Y:S01]  /*132e0*/  HMMA.16816.F32 R32, R16, R68, RZ ;  /* 0x000000441020723c */ /* 0x000fe200000018ff */
[----:B------:R-:W-:-:S02]  /*132f0*/  MOV R90, R92 ;  /* 0x0000005c005a7202 */ /* 0x000fc40000000f00 */
[----:B------:R-:W-:Y:S02]  /*13300*/  MOV R89, R93 ;  /* 0x0000005d00597202 */ /* 0x000fe40000000f00 */
[----:B------:R-:W-:Y:S02]  /*13310*/  MOV R88, R94 ;  /* 0x0000005e00587202 */ /* 0x000fe40000000f00 */
[----:B------:R-:W-:Y:S01]  /*13320*/  MOV R4, R95 ;  /* 0x0000005f00047202 */ /* 0x000fe20000000f00 */
[C---:B------:R-:W-:Y:S01]  /*13330*/  HMMA.16816.F32 R28, R16.reuse, R70, RZ ;  /* 0x00000046101c723c */ /* 0x040fe200000018ff */
[----:B------:R-:W-:Y:S07]  /*13340*/  LDSM.16.MT88.4 R68, [R151+0x3800] ;  /* 0x003800009744783b */ /* 0x000fee0000004200 */
[----:B------:R-:W-:Y:S08]  /*13350*/  HMMA.16816.F32 R24, R16, R76, RZ ;  /* 0x0000004c1018723c */ /* 0x000ff000000018ff */
[C---:B---3--:R-:W-:Y:S08]  /*13360*/  HMMA.16816.F32 R228, R8.reuse, R74, R36 ;  /* 0x0000004a08e4723c */ /* 0x048ff00000001824 */
[----:B-1----:R-:W-:Y:S08]  /*13370*/  HMMA.16816.F32 R236, R8, R48, R32 ;  /* 0x0000003008ec723c */ /* 0x002ff00000001820 */
[C---:B--2---:R-:W-:Y:S08]  /*13380*/  HMMA.16816.F32 R36, R16.reuse, R44, RZ ;  /* 0x0000002c1024723c */ /* 0x044ff000000018ff */
[----:B------:R-:W-:Y:S01]  /*13390*/  HMMA.16816.F32 R32, R16, R46, RZ ;  /* 0x0000002e1020723c */ /* 0x000fe200000018ff */
[----:B------:R-:W1:Y:S07]  /*133a0*/  LDSM.16.MT88.4 R44, [R196+0x3000] ;  /* 0x00300000c42c783b */ /* 0x000e6e0000004200 */
[C---:B------:R-:W-:Y:S08]  /*133b0*/  HMMA.16816.F32 R248, R8.reuse, R72, R20 ;  /* 0x0000004808f8723c */ /* 0x040ff00000001814 */
[C---:B------:R-:W-:Y:S01]  /*133c0*/  HMMA.16816.F32 R192, R8.reuse, R50, R28 ;  /* 0x0000003208c0723c */ /* 0x040fe2000000181c */
[----:B------:R-:W-:Y:S07]  /*133d0*/  LDSM.16.MT88.4 R48, [R196+0x3800] ;  /* 0x00380000c430783b */ /* 0x000fee0000004200 */
[----:B----4-:R-:W-:Y:S08]  /*133e0*/  HMMA.16816.F32 R232, R8, R40, R24 ;  /* 0x0000002808e8723c */ /* 0x010ff00000001818 */
[C---:B------:R-:W-:Y:S08]  /*133f0*/  HMMA.16816.F32 R20, R16.reuse, R78, RZ ;  /* 0x0000004e1014723c */ /* 0x040ff000000018ff */
[C---:B------:R-:W-:Y:S08]  /*13400*/  HMMA.16816.F32 R28, R16.reuse, R52, RZ ;  /* 0x00000034101c723c */ /* 0x040ff000000018ff */
[----:B------:R-:W-:Y:S01]  /*13410*/  HMMA.16816.F32 R24, R16, R54, RZ ;  /* 0x000000361018723c */ /* 0x000fe200000018ff */
[----:B------:R-:W2:Y:S07]  /*13420*/  LDSM.16.MT88.4 R52, [R198+0x3000] ;  /* 0x00300000c634783b */ /* 0x000eae0000004200 */
[C---:B------:R-:W-:Y:S01]  /*13430*/  HMMA.16816.F32 R188, R8.reuse, R42, R20 ;  /* 0x0000002a08bc723c */ /* 0x040fe20000001814 */
[----:B------:R-:W3:Y:S07]  /*13440*/  LDSM.16.MT88.4 R40, [R198+0x3800] ;  /* 0x00380000c628783b */ /* 0x000eee0000004200 */
[C---:B-----5:R-:W-:Y:S07]  /*13450*/  HMMA.16816.F32 R72, R8.reuse, R62, R32 ;  /* 0x0000003e0848723c */ /* 0x060fee0000001820 */
[----:B------:R-:W-:Y:S01]  /*13460*/  MOV R63, R4 ;  /* 0x00000004003f7202 */ /* 0x000fe20000000f00 */
[----:B------:R-:W-:Y:S01]  /*13470*/  HMMA.16816.F32 R180, R8, R56, R28 ;  /* 0x0000003808b4723c */ /* 0x000fe2000000181c */
[----:B------:R-:W-:Y:S01]  /*13480*/  FADD.FTZ R4, R109, R108 ;  /* 0x0000006c6d047221 */ /* 0x000fe20000010000 */
[----:B------:R-:W-:-:S03]  /*13490*/  MOV R62, R88 ;  /* 0x00000058003e7202 */ /* 0x000fc60000000f00 */
[----:B------:R-:W-:-:S03]  /*134a0*/  FADD.FTZ R4, R119, R4 ;  /* 0x0000000477047221 */ /* 0x000fc60000010000 */
[----:B-1----:R-:W-:Y:S01]  /*134b0*/  HMMA.16816.F32 R32, R16, R44, RZ ;  /* 0x0000002c1020723c */ /* 0x002fe200000018ff */
[----:B------:R-:W-:-:S04]  /*134c0*/  FADD.FTZ R4, R118, R4 ;  /* 0x0000000476047221 */ /* 0x000fc80000010000 */
[----:B------:R-:W-:-:S03]  /*134d0*/  FADD.FTZ R4, R124, R4 ;  /* 0x000000047c047221 */ /* 0x000fc60000010000 */
[----:B------:R-:W-:Y:S01]  /*134e0*/  HMMA.16816.F32 R28, R16, R46, RZ ;  /* 0x0000002e101c723c */ /* 0x000fe200000018ff */
[----:B------:R-:W1:Y:S01]  /*134f0*/  LDSM.16.MT88.4 R44, [R197+0x3000] ;  /* 0x00300000c52c783b */ /* 0x000e620000004200 */
[----:B------:R-:W-:-:S06]  /*13500*/  FADD.FTZ R4, R137, R4 ;  /* 0x0000000489047221 */ /* 0x000fcc0000010000 */
[----:B------:R-:W-:Y:S08]  /*13510*/  HMMA.16816.F32 R20, R16, R64, RZ ;  /* 0x000000401014723c */ /* 0x000ff000000018ff */
[----:B------:R-:W-:Y:S01]  /*13520*/  HMMA.16816.F32 R76, R8, R58, R24 ;  /* 0x0000003a084c723c */ /* 0x000fe20000001818 */
[----:B------:R-:W-:Y:S07]  /*13530*/  LDSM.16.MT88.4 R56, [R196+0x2800] ;  /* 0x00280000c438783b */ /* 0x000fee0000004200 */
[----:B--2---:R-:W-:Y:S08]  /*13540*/  HMMA.16816.F32 R24, R16, R52, RZ ;  /* 0x000000341018723c */ /* 0x004ff000000018ff */
[C---:B------:R-:W-:Y:S01]  /*13550*/  HMMA.16816.F32 R92, R8.reuse, R50, R28 ;  /* 0x00000032085c723c */ /* 0x040fe2000000181c */
[----:B------:R-:W2:Y:S07]  /*13560*/  LDSM.16.MT88.4 R28, [R197+0x3800] ;  /* 0x00380000c51c783b */ /* 0x000eae0000004200 */
[----:B------:R-:W-:Y:S08]  /*13570*/  HMMA.16816.F32 R176, R8, R68, R20 ;  /* 0x0000004408b0723c */ /* 0x000ff00000001814 */
[----:B------:R-:W-:Y:S08]  /*13580*/  HMMA.16816.F32 R20, R16, R54, RZ ;  /* 0x000000361014723c */ /* 0x000ff000000018ff */
[C---:B---3--:R-:W-:Y:S08]  /*13590*/  HMMA.16816.F32 R132, R8.reuse, R40, R24 ;  /* 0x000000280884723c */ /* 0x048ff00000001818 */
[----:B------:R-:W-:Y:S01]  /*135a0*/  HMMA.16816.F32 R96, R8, R48, R32 ;  /* 0x000000300860723c */ /* 0x000fe20000001820 */
[----:B------:R-:W3:Y:S04]  /*135b0*/  LDSM.16.MT88.4 R32, [R151+0x4800] ;  /* 0x004800009720783b */ /* 0x000ee80000004200 */
[----:B------:R-:W-:Y:S03]  /*135c0*/  LDSM.16.MT88.4 R48, [R151+0x2800] ;  /* 0x002800009730783b */ /* 0x000fe60000004200 */
[----:B-1----:R-:W-:Y:S08]  /*135d0*/  HMMA.16816.F32 R24, R16, R44, RZ ;  /* 0x0000002c1018723c */ /* 0x002ff000000018ff */
[----:B------:R-:W-:Y:S01]  /*135e0*/  HMMA.16816.F32 R104, R8, R42, R20 ;  /* 0x0000002a0868723c */ /* 0x000fe20000001814 */
[----:B------:R-:W-:Y:S07]  /*135f0*/  LDSM.16.MT88.4 R40, [R197+0x1000] ;  /* 0x00100000c528783b */ /* 0x000fee0000004200 */
[----:B------:R-:W-:Y:S08]  /*13600*/  HMMA.16816.F32 R20, R16, R46, RZ ;  /* 0x0000002e1014723c */ /* 0x000ff000000018ff */
[C---:B--2---:R-:W-:Y:S01]  /*13610*/  HMMA.16816.F32 R100, R8.reuse, R28, R24 ;  /* 0x0000001c0864723c */ /* 0x044fe20000001818 */
[----:B------:R-:W1:Y:S07]  /*13620*/  LDSM.16.MT88.4 R24, [R151+0x5000] ;  /* 0x005000009718783b */ /* 0x000e6e0000004200 */
[C---:B------:R-:W-:Y:S07]  /*13630*/  HMMA.16816.F32 R184, R8.reuse, R60, R36 ;  /* 0x0000003c08b8723c */ /* 0x040fee0000001824 */
[----:B------:R-:W-:Y:S01]  /*13640*/  MOV R60, R90 ;  /* 0x0000005a003c7202 */ /* 0x000fe20000000f00 */
[----:B------:R-:W-:Y:S01]  /*13650*/  HMMA.16816.F32 R112, R8, R30, R20 ;  /* 0x0000001e0870723c */ /* 0x000fe20000001814 */
[----:B------:R-:W2:Y:S01]  /*13660*/  LDSM.16.MT88.4 R28, [R196+0x4800] ;  /* 0x00480000c41c783b */ /* 0x000ea20000004200 */
[----:B------:R-:W-:-:S06]  /*13670*/  MOV R61, R89 ;  /* 0x00000059003d7202 */ /* 0x000fcc0000000f00 */
[C---:B---3--:R-:W-:Y:S07]  /*13680*/  HMMA.16816.F32 R20, R16.reuse, R32, RZ ;  /* 0x000000201014723c */ /* 0x048fee00000018ff */
[--C-:B------:R-:W-:Y:S01]  /*13690*/  FFMA.FTZ R33, R80, c[0x0][0x2d0], -R3.reuse ;  /* 0x0000b40050217a23 */ /* 0x100fe20000010803 */
[----:B------:R-:W-:Y:S01]  /*136a0*/  HMMA.16816.F32 R36, R16, R66, RZ ;  /* 0x000000421024723c */ /* 0x000fe200000018ff */
[----:B------:R-:W-:Y:S01]  /*136b0*/  FFMA.FTZ R32, R87, c[0x0][0x2d0], -R2 ;  /* 0x0000b40057207a23 */ /* 0x000fe20000010802 */
[----:B------:R-:W-:Y:S11]  /*136c0*/  LDSM.16.MT88.4 R64, [R198+0x2800] ;  /* 0x00280000c640783b */ /* 0x000ff60000004200 */
[----:B------:R-:W-:Y:S03]  /*136d0*/  @!UPT UIADD3 URZ, URZ, URZ, URZ ;  /* 0x0000003f3f3ff290 */ /* 0x000fe6000fffe03f */
[----:B-1----:R-:W-:Y:S08]  /*136e0*/  HMMA.16816.F32 R108, R8, R24, R20 ;  /* 0x00000018086c723c */ /* 0x002ff00000001814 */
[----:B------:R-:W-:Y:S07]  /*136f0*/  HMMA.16816.F32 R20, R16, R34, RZ ;  /* 0x000000221014723c */ /* 0x000fee00000018ff */
[--C-:B------:R-:W-:Y:S01]  /*13700*/  FFMA.FTZ R35, R82, c[0x0][0x2d0], -R3.reuse ;  /* 0x0000b40052237a23 */ /* 0x100fe20000010803 */
[----:B------:R-:W-:Y:S01]  /*13710*/  HMMA.16816.F32 R88, R8, R70, R36 ;  /* 0x000000460858723c */ /* 0x000fe20000001824 */
[----:B------:R-:W-:-:S06]  /*13720*/  FFMA.FTZ R34, R81, c[0x0][0x2d0], -R3 ;  /* 0x0000b40051227a23 */ /* 0x000fcc0000010803 */
[----:B------:R-:W-:Y:S02]  /*13730*/  FFMA.FTZ R36, R83, c[0x0][0x2d0], -R3 ;  /* 0x0000b40053247a23 */ /* 0x000fe40000010803 */
[----:B------:R-:W-:Y:S01]  /*13740*/  FADD.FTZ R3, R138, R4 ;  /* 0x000000048a037221 */ /* 0x000fe20000010000 */
[----:B------:R-:W-:Y:S01]  /*13750*/  LDSM.16.MT88.4 R80, [R151+0x4000] ;  /* 0x004000009750783b */ /* 0x000fe20000004200 */
[----:B------:R-:W-:Y:S02]  /*13760*/  FADD.FTZ R4, R127, R13 ;  /* 0x0000000d7f047221 */ /* 0x000fe40000010000 */
[--C-:B------:R-:W-:Y:S02]  /*13770*/  FFMA.FTZ R13, R86, c[0x0][0x2d0], -R2.reuse ;  /* 0x0000b400560d7a23 */ /* 0x100fe40000010802 */
[--C-:B------:R-:W-:Y:S01]  /*13780*/  FFMA.FTZ R38, R85, c[0x0][0x2d0], -R2.reuse ;  /* 0x0000b40055267a23 */ /* 0x100fe20000010802 */
[----:B------:R-:W-:Y:S01]  /*13790*/  HMMA.16816.F32 R120, R8, R26, R20 ;  /* 0x0000001a0878723c */ /* 0x000fe20000001814 */
[----:B------:R-:W1:Y:S01]  /*137a0*/  LDSM.16.MT88.4 R24, [R196+0x5000] ;  /* 0x00500000c418783b */ /* 0x000e620000004200 */
[----:B------:R-:W-:-:S02]  /*137b0*/  FFMA.FTZ R37, R84, c[0x0][0x2d0], -R2 ;  /* 0x0000b40054257a23 */ /* 0x000fc40000010802 */
[----:B------:R-:W-:Y:S02]  /*137c0*/  FADD.FTZ R2, R139, R3 ;  /* 0x000000038b027221 */ /* 0x000fe40000010000 */
[----:B------:R-:W-:Y:S02]  /*137d0*/  FADD.FTZ R3, R136, R4 ;  /* 0x0000000488037221 */ /* 0x000fe40000010000 */
[----:B--2---:R-:W-:Y:S01]  /*137e0*/  HMMA.16816.F32 R20, R16, R28, RZ ;  /* 0x0000001c1014723c */ /* 0x004fe200000018ff */
[----:B------:R-:W-:Y:S01]  /*137f0*/  MUFU.EX2 R4, R13 ;  /* 0x0000000d00047308 */ /* 0x000fe20000000800 */
[----:B------:R-:W-:Y:S02]  /*13800*/  FADD.FTZ R3, R160, R3 ;  /* 0x00000003a0037221 */ /* 0x000fe40000010000 */
[----:B------:R-:W-:Y:S11]  /*13810*/  LDSM.16.MT88.4 R160, [R196+0x1000] ;  /* 0x00100000c4a0783b */ /* 0x000ff60000004200 */
[----:B------:R-:W-:Y:S09]  /*13820*/  @!UPT UIADD3 URZ, URZ, URZ, URZ ;  /* 0x0000003f3f3ff290 */ /* 0x000ff2000fffe03f */
        /* <DEDUP_REMOVED lines=9> */
[----:B------:R-:W-:Y:S01]  /*138c0*/  MUFU.EX2 R28, R33 ;  /* 0x00000021001c7308 */ /* 0x000fe20000000800 */
[----:B-1----:R-:W-:Y:S01]  /*138d0*/  FADD.FTZ R3, R29, R3 ;  /* 0x000000031d037221 */ /* 0x002fe20000010000 */
[----:B------:R-:W-:Y:S11]  /*138e0*/  F2FP.PACK_AB R137, R4, R29 ;  /* 0x0000001d0489723e */ /* 0x000ff600000000ff */
[----:B------:R-:W-:Y:S02]  /*138f0*/  @!UPT UIADD3 URZ, URZ, URZ, URZ ;  /* 0x0000003f3f3ff290 */ /* 0x000fe4000fffe03f */
[----:B--2---:R-:W-:Y:S01]  /*13900*/  HMMA.16816.F32 R124, R8, R24, R20 ;  /* 0x00000018087c723c */ /* 0x004fe20000001814 */
[----:B------:R-:W1:Y:S07]  /*13910*/  MUFU.EX2 R25, R36 ;  /* 0x0000002400197308 */ /* 0x000e6e0000000800 */
[----:B------:R-:W-:Y:S01]  /*13920*/  HMMA.16816.F32 R20, R16, R30, RZ ;  /* 0x0000001e1014723c */ /* 0x000fe200000018ff */
[----:B------:R-:W2:Y:S08]  /*13930*/  MUFU.EX2 R24, R35 ;  /* 0x0000002300187308 */ /* 0x000eb00000000800 */
[----:B------:R-:W3:Y:S01]  /*13940*/  MUFU.EX2 R30, R34 ;  /* 0x00000022001e7308 */ /* 0x000ee20000000800 */
[----:B-1----:R-:W-:-:S04]  /*13950*/  FADD.FTZ R2, R25, R2 ;  /* 0x0000000219027221 */ /* 0x002fc80000010000 */
[C---:B--2---:R-:W-:Y:S01]  /*13960*/  FADD.FTZ R2, R24.reuse, R2 ;  /* 0x0000000218027221 */ /* 0x044fe20000010000 */
[----:B------:R-:W-:-:S03]  /*13970*/  F2FP.PACK_AB R136, R24, R25 ;  /* 0x000000191888723e */ /* 0x000fc600000000ff */
[----:B---3--:R-:W-:Y:S01]  /*13980*/  FADD.FTZ R2, R30, R2 ;  /* 0x000000021e027221 */ /* 0x008fe20000010000 */
[----:B------:R-:W-:-:S05]  /*13990*/  F2FP.PACK_AB R138, R28, R30 ;  /* 0x0000001e1c8a723e */ /* 0x000fca00000000ff */
[----:B------:R-:W-:Y:S01]  /*139a0*/  HMMA.16816.F32 R32, R8, R26, R20 ;  /* 0x0000001a0820723c */ /* 0x000fe20000001814 */
[----:B------:R-:W1:Y:S01]  /*139b0*/  LDSM.16.MT88.4 R20, [R197+0x4800] ;  /* 0x00480000c514783b */ /* 0x000e620000004200 */
[----:B------:R-:W-:Y:S02]  /*139c0*/  FADD.FTZ R218, R28, R2 ;  /* 0x000000021cda7221 */ /* 0x000fe40000010000 */
[----:B------:R-:W-:Y:S02]  /*139d0*/  FADD.FTZ R2, R4, R3 ;  /* 0x0000000304027221 */ /* 0x000fe40000010000 */
[----:B------:R-:W2:Y:S08]  /*139e0*/  MUFU.EX2 R4, R38 ;  /* 0x0000002600047308 */ /* 0x000eb00000000800 */
[----:B------:R-:W3:Y:S01]  /*139f0*/  MUFU.EX2 R3, R37 ;  /* 0x0000002500037308 */ /* 0x000ee20000000800 */
[----:B--2---:R-:W-:Y:S01]  /*13a00*/  FADD.FTZ R2, R4, R2 ;  /* 0x0000000204027221 */ /* 0x004fe20000010000 */
[----:B---3--:R-:W-:-:S03]  /*13a10*/  F2FP.PACK_AB R139, R3, R4 ;  /* 0x00000004038b723e */ /* 0x008fc600000000ff */
[----:B------:R-:W-:-:S04]  /*13a20*/  FADD.FTZ R217, R3, R2 ;  /* 0x0000000203d97221 */ /* 0x000fc80000010000 */
[C---:B------:R-:W-:Y:S08]  /*13a30*/  HMMA.16816.F32 R164, R136.reuse, R160, R164 ;  /* 0x000000a088a4723c */ /* 0x040ff000000018a4 */
[C---:B------:R-:W-:Y:S01]  /*13a40*/  HMMA.16816.F32 R160, R136.reuse, R162, R152 ;  /* 0x000000a288a0723c */ /* 0x040fe20000001898 */
[----:B------:R-:W2:Y:S07]  /*13a50*/  LDSM.16.MT88.4 R152, [R198+0x1000] ;  /* 0x00100000c698783b */ /* 0x000eae0000004200 */
[C---:B------:R-:W-:Y:S08]  /*13a60*/  HMMA.16816.F32 R172, R136.reuse, R168, R172 ;  /* 0x000000a888ac723c */ /* 0x040ff000000018ac */
[----:B------:R-:W-:Y:S08]  /*13a70*/  HMMA.16816.F32 R168, R136, R170, R156 ;  /* 0x000000aa88a8723c */ /* 0x000ff0000000189c */
[C---:B-1----:R-:W-:Y:S08]  /*13a80*/  HMMA.16816.F32 R24, R16.reuse, R20, RZ ;  /* 0x000000141018723c */ /* 0x042ff000000018ff */
[----:B------:R-:W-:Y:S01]  /*13a90*/  HMMA.16816.F32 R16, R16, R22, RZ ;  /* 0x000000161010723c */ /* 0x000fe200000018ff */
[----:B------:R-:W1:Y:S07]  /*13aa0*/  LDSM.16.MT88.4 R20, [R197+0x5000] ;  /* 0x00500000c514783b */ /* 0x000e6e0000004200 */
[C---:B------:R-:W-:Y:S08]  /*13ab0*/  HMMA.16816.F32 R36, R136.reuse, R40, R248 ;  /* 0x000000288824723c */ /* 0x040ff000000018f8 */
[C---:B--2---:R-:W-:Y:S08]  /*13ac0*/  HMMA.16816.F32 R156, R136.reuse, R152, R60 ;  /* 0x00000098889c723c */ /* 0x044ff0000000183c */
[C---:B------:R-:W-:Y:S08]  /*13ad0*/  HMMA.16816.F32 R60, R136.reuse, R64, R184 ;  /* 0x00000040883c723c */ /* 0x040ff000000018b8 */
[C---:B------:R-:W-:Y:S01]  /*13ae0*/  HMMA.16816.F32 R64, R136.reuse, R66, R72 ;  /* 0x000000428840723c */ /* 0x040fe20000001848 */
[----:B------:R-:W2:Y:S07]  /*13af0*/  LDSM.16.MT88.4 R72, [R197+0x2800] ;  /* 0x00280000c548783b */ /* 0x000eae0000004200 */
[----:B------:R-:W-:Y:S08]  /*13b00*/  HMMA.16816.F32 R44, R136, R48, R236 ;  /* 0x00000030882c723c */ /* 0x000ff000000018ec */
[C---:B-1----:R-:W-:Y:S08]  /*13b10*/  HMMA.16816.F32 R24, R8.reuse, R20, R24 ;  /* 0x000000140818723c */ /* 0x042ff00000001818 */
[----:B------:R-:W-:Y:S01]  /*13b20*/  HMMA.16816.F32 R16, R8, R22, R16 ;  /* 0x000000160810723c */ /* 0x000fe20000001810 */
[----:B------:R-:W-:Y:S07]  /*13b30*/  LDSM.16.MT88.4 R8, [R197+0x5800] ;  /* 0x00580000c508783b */ /* 0x000fee0000004200 */
[C---:B------:R-:W-:Y:S08]  /*13b40*/  HMMA.16816.F32 R52, R136.reuse, R56, R232 ;  /* 0x000000388834723c */ /* 0x040ff000000018e8 */
[C---:B------:R-:W-:Y:S08]  /*13b50*/  HMMA.16816.F32 R152, R136.reuse, R154, R240 ;  /* 0x0000009a8898723c */ /* 0x040ff000000018f0 */
[C---:B--2---:R-:W-:Y:S08]  /*13b60*/  HMMA.16816.F32 R68, R136.reuse, R72, R180 ;  /* 0x000000488844723c */ /* 0x044ff000000018b4 */
[C---:B------:R-:W-:Y:S08]  /*13b70*/  HMMA.16816.F32 R72, R136.reuse, R74, R76 ;  /* 0x0000004a8848723c */ /* 0x040ff0000000184c */
[C---:B------:R-:W-:Y:S08]  /*13b80*/  HMMA.16816.F32 R76, R136.reuse, R80, R176 ;  /* 0x00000050884c723c */ /* 0x040ff000000018b0 */
[C---:B------:R-:W-:Y:S01]  /*13b90*/  HMMA.16816.F32 R80, R136.reuse, R82, R88 ;  /* 0x000000528850723c */ /* 0x040fe20000001858 */
[----:B------:R-:W1:Y:S07]  /*13ba0*/  LDSM.16.MT88.4 R88, [R196+0x4000] ;  /* 0x00400000c458783b */ /* 0x000e6e0000004200 */
[C---:B------:R-:W-:Y:S08]  /*13bb0*/  HMMA.16816.F32 R40, R136.reuse, R42, R228 ;  /* 0x0000002a8828723c */ /* 0x040ff000000018e4 */
[C---:B------:R-:W-:Y:S08]  /*13bc0*/  HMMA.16816.F32 R48, R136.reuse, R50, R192 ;  /* 0x000000328830723c */ /* 0x040ff000000018c0 */
[C---:B------:R-:W-:Y:S08]  /*13bd0*/  HMMA.16816.F32 R56, R136.reuse, R58, R188 ;  /* 0x0000003a8838723c */ /* 0x040ff000000018bc */
[C---:B-1----:R-:W-:Y:S01]  /*13be0*/  HMMA.16816.F32 R84, R136.reuse, R88, R96 ;  /* 0x000000588854723c */ /* 0x042fe20000001860 */
[----:B------:R-:W1:Y:S07]  /*13bf0*/  LDSM.16.MT88.4 R96, [R198+0x4000] ;  /* 0x00400000c660783b */ /* 0x000e6e0000004200 */
[C---:B------:R-:W-:Y:S08]  /*13c00*/  HMMA.16816.F32 R88, R136.reuse, R90, R92 ;  /* 0x0000005a8858723c */ /* 0x040ff0000000185c */
[C---:B-1----:R-:W-:Y:S08]  /*13c10*/  HMMA.16816.F32 R92, R136.reuse, R96, R132 ;  /* 0x00000060885c723c */ /* 0x042ff00000001884 */
[C---:B------:R-:W-:Y:S01]  /*13c20*/  HMMA.16816.F32 R96, R136.reuse, R98, R104 ;  /* 0x000000628860723c */ /* 0x040fe20000001868 */
[----:B------:R-:W1:Y:S07]  /*13c30*/  LDSM.16.MT88.4 R104, [R197+0x4000] ;  /* 0x00400000c568783b */ /* 0x000e6e0000004200 */
[C---:B------:R-:W-:Y:S08]  /*13c40*/  HMMA.16816.F32 R132, R136.reuse, R8, R24 ;  /* 0x000000088884723c */ /* 0x040ff00000001818 */
        /* <DEDUP_REMOVED lines=10> */
[C---:B------:R-:W-:Y:S08]  /*13cf0*/  HMMA.16816.F32 R128, R136.reuse, R130, R32 ;  /* 0x000000828880723c */ /* 0x040ff00000001820 */
[----:B------:R-:W-:Y:S01]  /*13d00*/  HMMA.16816.F32 R136, R136, R10, R16 ;  /* 0x0000000a8888723c */ /* 0x000fe20000001810 */
[----:B------:R-:W-:Y:S07]  /*13d10*/  @!UPT UIADD3 URZ, URZ, URZ, URZ ;  /* 0x0000003f3f3ff290 */ /* 0x000fee000fffe03f */
[----:B------:R-:W-:Y:S11]  /*13d20*/  @!P0 BRA `(.L_x_1837) ;  /* 0x00002f4000008947 */ /* 0x000ff60003800000 */
.L_x_1849:
[----:B------:R-:W-:Y:S04]  /*13d30*/  DEPBAR.LE SB0, 0x0 ;  /* 0x000080000000791a */ /* 0x000fe80000000000 */
[----:B------:R-:W-:Y:S01]  /*13d40*/  WARPSYNC 0xffffffff ;  /* 0xffffffff00007948 */ /* 0x000fe20003800000 */
[----:B------:R-:W-:Y:S01]  /*13d50*/  BAR.SYNC.DEFER_BLOCKING 0x0 ;  /* 0x0000000000007b1d */ /* 0x000fe20000010000 */
[----:B------:R-:W-:Y:S01]  /*13d60*/  SHF.R.S32.HI R2, RZ, 0x1f, R212 ;  /* 0x0000001fff027819 */ /* 0x000fe200000114d4 */
[----:B------:R-:W-:Y:S01]  /*13d70*/  IMAD.MOV.U32 R13, RZ, RZ, R6 ;  /* 0x000000ffff0d7224 */ /* 0x000fe200078e0006 */
[----:B------:R-:W-:Y:S02]  /*13d80*/  LOP3.LUT P0, RZ, R149, 0x2, RZ, 0xc0, !PT ;  /* 0x0000000295ff7812 */ /* 0x000fe4000780c0ff */
[----:B------:R-:W-:Y:S01]  /*13d90*/  SHF.R.S32.HI R8, RZ, 0x1f, R211 ;  /* 0x0000001fff087819 */ /* 0x000fe200000114d3 */
[----:B------:R-:W-:Y:S01]  /*13da0*/  IMAD R4, R2, c[0x0][0x208], RZ ;  /* 0x0000820002047a24 */ /* 0x000fe200078e02ff */
[----:B------:R-:W-:Y:S01]  /*13db0*/  ISETP.GE.AND P2, PT, R204, c[0x0][0x1d4], PT ;  /* 0x00007500cc007a0c */ /* 0x000fe20003f46270 */
[C---:B------:R-:W-:Y:S04]  /*13dc0*/  IMAD.WIDE.U32 R2, R212.reuse, c[0x0][0x208], RZ ;  /* 0x00008200d4027a25 */ /* 0x040fe800078e00ff */
[----:B------:R-:W-:Y:S04]  /*13dd0*/  IMAD R4, R212, c[0x0][0x20c], R4 ;  /* 0x00008300d4047a24 */ /* 0x000fe800078e0204 */
[----:B------:R-:W-:Y:S02]  /*13de0*/  IMAD.IADD R3, R3, 0x1, R4 ;  /* 0x0000000103037824 */ /* 0x000fe400078e0204 */
[----:B------:R-:W-:Y:S02]  /*13df0*/  IMAD R4, R8, c[0x0][0x218], RZ ;  /* 0x0000860008047a24 */ /* 0x000fe400078e02ff */
[C---:B------:R-:W-:Y:S01]  /*13e00*/  IMAD.WIDE.U32 R8, R211.reuse, c[0x0][0x218], R2 ;  /* 0x00008600d3087a25 */ /* 0x040fe200078e0002 */
[C---:B------:R-:W-:Y:S02]  /*13e10*/  IADD3 R2, R150.reuse, 0x20, RZ ;  /* 0x0000002096027810 */ /* 0x040fe40007ffe0ff */
[----:B------:R-:W-:Y:S01]  /*13e20*/  @P0 IADD3 R2, R150, -0x20, RZ ;  /* 0xffffffe096020810 */ /* 0x000fe20007ffe0ff */
[----:B------:R1:W2:Y:S01]  /*13e30*/  LDSM.16.M88.4 R32, [R199] ;  /* 0x00000000c720783b */ /* 0x0002a20000000200 */
[----:B------:R-:W-:Y:S01]  /*13e40*/  IMAD R4, R211, c[0x0][0x21c], R4 ;  /* 0x00008700d3047a24 */ /* 0x000fe200078e0204 */
[----:B------:R-:W-:Y:S02]  /*13e50*/  IADD3 R3, P1, R220, R8, RZ ;  /* 0x00000008dc037210 */ /* 0x000fe40007f3e0ff */
[----:B------:R1:W3:Y:S02]  /*13e60*/  LDSM.16.M88.4 R184, [R2] ;  /* 0x0000000002b8783b */ /* 0x0002e40000000200 */
[----:B------:R-:W-:Y:S02]  /*13e70*/  IADD3.X R4, R224, R9, R4, P1, !PT ;  /* 0x00000009e0047210 */ /* 0x000fe40000ffe404 */
[----:B------:R1:W4:Y:S01]  /*13e80*/  LDSM.16.M88.4 R188, [R2+0x800] ;  /* 0x0008000002bc783b */ /* 0x0003220000000200 */
[C---:B------:R-:W-:Y:S03]  /*13e90*/  LEA R20, P0, R3.reuse, c[0x0][0x1f8], 0x1 ;  /* 0x00007e0003147a11 */ /* 0x040fe600078008ff */
[----:B------:R1:W1:Y:S01]  /*13ea0*/  LDSM.16.M88.4 R192, [R2+0x1000] ;  /* 0x0010000002c0783b */ /* 0x0002620000000200 */
[----:B------:R-:W-:Y:S03]  /*13eb0*/  LEA.HI.X R4, R3, c[0x0][0x1fc], R4, 0x1, P0 ;  /* 0x00007f0003047a11 */ /* 0x000fe600000f0c04 */
[----:B------:R1:W1:Y:S04]  /*13ec0*/  LDSM.16.M88.4 R16, [R150] ;  /* 0x000000009610783b */ /* 0x0002680000000200 */
[----:B------:R1:W1:Y:S04]  /*13ed0*/  LDSM.16.M88.4 R24, [R150+0x800] ;  /* 0x000800009618783b */ /* 0x0002680000000200 */
[----:B------:R1:W1:Y:S04]  /*13ee0*/  LDSM.16.M88.4 R176, [R150+0x1000] ;  /* 0x0010000096b0783b */ /* 0x0002680000000200 */
[----:B------:R1:W1:Y:S01]  /*13ef0*/  LDSM.16.M88.4 R180, [R200] ;  /* 0x00000000c8b4783b */ /* 0x0002620000000200 */
[----:B------:R-:W-:-:S05]  /*13f00*/  BRA.DIV ~URZ, `(.L_x_1838) ;  /* 0x000091327f007947 */ /* 0x000fca000b800000 */
[----:B-1----:R1:W4:Y:S02]  /*13f10*/  SHFL.IDX PT, R2, R4, RZ, 0x181f ;  /* 0x00181fff04027589 */ /* 0x00232400000e0000 */
.L_x_1925:
[----:B------:R-:W5:Y:S01]  /*13f20*/  SHFL.IDX PT, R3, R20, RZ, 0x181f ;  /* 0x00181fff14037589 */ /* 0x000f6200000e0000 */
[----:B------:R-:W-:Y:S03]  /*13f30*/  BSSY B0, `(.L_x_1839) ;  /* 0x0000024000007945 */ /* 0x000fe60003800000 */
[----:B------:R-:W1:Y:S01]  /*13f40*/  S2R R21, SR_TID.X ;  /* 0x0000000000157919 */ /* 0x000e620000002100 */
[CC--:B-----5:R-:W-:Y:S04]  /*13f50*/  LEA R8, P0, R140.reuse, R3.reuse, 0x1 ;  /* 0x000000038c087211 */ /* 0x0e0fe800078008ff */
[-C--:B----4-:R-:W-:Y:S05]  /*13f60*/  LEA.HI.X R9, R140, R2.reuse, R141, 0x1, P0 ;  /* 0x000000028c097211 */ /* 0x090fea00000f0c8d */
[----:B------:R-:W-:Y:S01]  /*13f70*/  @!PT LDS RZ, [RZ] ;  /* 0x00000000fffff984 */ /* 0x000fe20000000800 */
[----:B------:R-:W-:Y:S01]  /*13f80*/  @!PT LDS RZ, [RZ] ;  /* 0x00000000fffff984 */ /* 0x000fe20000000800 */
[----:B------:R4:W-:Y:S02]  /*13f90*/  LDGSTS.E.BYPASS.LTC128B.128 [R203+0x4080], [R8.64], !P5 ;  /* 0x0408000008cb7fae */ /* 0x0009e4000e901d46 */
[CC--:B----4-:R-:W-:Y:S04]  /*13fa0*/  LEA R8, P0, R206.reuse, R3.reuse, 0x1 ;  /* 0x00000003ce087211 */ /* 0x0d0fe800078008ff */
[-C--:B------:R-:W-:Y:S02]  /*13fb0*/  LEA.HI.X R9, R206, R2.reuse, R214, 0x1, P0 ;  /* 0x00000002ce097211 */ /* 0x080fe400000f0cd6 */
[CC--:B------:R-:W-:Y:S03]  /*13fc0*/  LEA R10, P0, R205.reuse, R3.reuse, 0x1 ;  /* 0x00000003cd0a7211 */ /* 0x0c0fe600078008ff */
[----:B------:R4:W-:Y:S01]  /*13fd0*/  LDGSTS.E.BYPASS.LTC128B.128 [R203+0x5880], [R8.64], !P4 ;  /* 0x0588000008cb7fae */ /* 0x0009e2000e101d46 */
[-C--:B------:R-:W-:Y:S05]  /*13fe0*/  LEA.HI.X R11, R205, R2.reuse, R216, 0x1, P0 ;  /* 0x00000002cd0b7211 */ /* 0x080fea00000f0cd8 */
[----:B------:R3:W-:Y:S01]  /*13ff0*/  LDGSTS.E.BYPASS.LTC128B.128 [R203+0x7080], [R10.64], !P3 ;  /* 0x070800000acb7fae */ /* 0x0007e2000d901d46 */
[C---:B----4-:R-:W-:Y:S04]  /*14000*/  LEA R8, P0, R204.reuse, R3, 0x1 ;  /* 0x00000003cc087211 */ /* 0x050fe800078008ff */
[----:B------:R-:W-:Y:S02]  /*14010*/  LEA.HI.X R9, R204, R2, R215, 0x1, P0 ;  /* 0x00000002cc097211 */ /* 0x000fe400000f0cd7 */
[----:B-1----:R-:W-:Y:S03]  /*14020*/  ISETP.GT.AND P0, PT, R21, 0x7f, PT ;  /* 0x0000007f1500780c */ /* 0x002fe60003f04270 */
[----:B------:R3:W-:Y:S10]  /*14030*/  LDGSTS.E.BYPASS.LTC128B.128 [R203+0x8880], [R8.64], !P2 ;  /* 0x0888000008cb7fae */ /* 0x0007f4000d101d46 */
[----:B------:R-:W-:-:S05]  /*14040*/  @P0 BRA `(.L_x_1840) ;  /* 0x0000012000000947 */ /* 0x000fca0003800000 */
[----:B------:R-:W-:-:S05]  /*14050*/  BRA.DIV ~URZ, `(.L_x_1841) ;  /* 0x000090527f007947 */ /* 0x000fca000b800000 */
[----:B------:R-:W1:Y:S04]  /*14060*/  SHFL.IDX PT, R4, R4, 0x1, 0x181f ;  /* 0x00381f0004047f89 */ /* 0x000e6800000e0000 */
[----:B------:R4:W3:Y:S02]  /*14070*/  SHFL.IDX PT, R2, R20, 0x1, 0x181f ;  /* 0x00381f0014027f89 */ /* 0x0008e400000e0000 */
.L_x_1926:
[C---:B---3--:R-:W-:Y:S04]  /*14080*/  LEA R8, P0, R140.reuse, R2, 0x1 ;  /* 0x000000028c087211 */ /* 0x048fe800078008ff */
[----:B-1----:R-:W-:Y:S05]  /*14090*/  LEA.HI.X R9, R140, R4, R141, 0x1, P0 ;  /* 0x000000048c097211 */ /* 0x002fea00000f0c8d */
[----:B------:R-:W-:Y:S01]  /*140a0*/  @!PT LDS RZ, [RZ] ;  /* 0x00000000fffff984 */ /* 0x000fe20000000800 */
[----:B------:R-:W-:Y:S01]  /*140b0*/  @!PT LDS RZ, [RZ] ;  /* 0x00000000fffff984 */ /* 0x000fe20000000800 */
[----:B------:R-:W-:Y:S01]  /*140c0*/  @!PT LDS RZ, [RZ] ;  /* 0x00000000fffff984 */ /* 0x000fe20000000800 */
[----:B------:R1:W-:Y:S02]  /*140d0*/  LDGSTS.E.BYPASS.LTC128B.128 [R207+0x5080], [R8.64], !P5 ;  /* 0x0508000008cf7fae */ /* 0x0003e4000e901d46 */
[C---:B-1----:R-:W-:Y:S04]  /*140e0*/  LEA R8, P0, R206.reuse, R2, 0x1 ;  /* 0x00000002ce087211 */ /* 0x042fe800078008ff */
[----:B------:R-:W-:Y:S05]  /*140f0*/  LEA.HI.X R9, R206, R4, R214, 0x1, P0 ;  /* 0x00000004ce097211 */ /* 0x000fea00000f0cd6 */
[----:B------:R1:W-:Y:S02]  /*14100*/  LDGSTS.E.BYPASS.LTC128B.128 [R207+0x6880], [R8.64], !P4 ;  /* 0x0688000008cf7fae */ /* 0x0003e4000e101d46 */
[C---:B-1----:R-:W-:Y:S04]  /*14110*/  LEA R8, P0, R205.reuse, R2, 0x1 ;  /* 0x00000002cd087211 */ /* 0x042fe800078008ff */
[----:B------:R-:W-:Y:S02]  /*14120*/  LEA.HI.X R9, R205, R4, R216, 0x1, P0 ;  /* 0x00000004cd097211 */ /* 0x000fe400000f0cd8 */
[C---:B------:R-:W-:Y:S03]  /*14130*/  LEA R2, P0, R204.reuse, R2, 0x1 ;  /* 0x00000002cc027211 */ /* 0x040fe600078008ff */
[----:B------:R1:W-:Y:S01]  /*14140*/  LDGSTS.E.BYPASS.LTC128B.128 [R207+0x8080], [R8.64], !P3 ;  /* 0x0808000008cf7fae */ /* 0x0003e2000d901d46 */
[----:B------:R-:W-:Y:S05]  /*14150*/  LEA.HI.X R3, R204, R4, R215, 0x1, P0 ;  /* 0x00000004cc037211 */ /* 0x000fea00000f0cd7 */
[----:B------:R1:W-:Y:S04]  /*14160*/  LDGSTS.E.BYPASS.LTC128B.128 [R207+0x9880], [R2.64], !P2 ;  /* 0x0988000002cf7fae */ /* 0x0003e8000d101d46 */
.L_x_1840:
[----:B------:R-:W-:Y:S05]  /*14170*/  BSYNC B0 ;  /* 0x0000000000007941 */ /* 0x000fea0003800000 */
.L_x_1839:
[----:B------:R-:W0:Y:S01]  /*14180*/  LDGDEPBAR ;  /* 0x00000000000079af */ /* 0x000e220000000000 */
[----:B------:R-:W-:Y:S01]  /*14190*/  WARPSYNC 0xffffffff ;  /* 0xffffffff00007948 */ /* 0x000fe20003800000 */
[C---:B-123--:R-:W-:Y:S01]  /*141a0*/  HMMA.16816.F32 R8, R32.reuse, R16, RZ ;  /* 0x000000102008723c */ /* 0x04efe200000018ff */
[----:B------:R-:W-:Y:S02]  /*141b0*/  BSSY B0, `(.L_x_1842) ;  /* 0x0000115000007945 */ /* 0x000fe40003800000 */
[----:B------:R-:W-:Y:S02]  /*141c0*/  LOP3.LUT P0, RZ, R149, 0x4, RZ, 0xc0, !PT ;  /* 0x0000000495ff7812 */ /* 0x000fe4000780c0ff */
[C---:B------:R-:W-:Y:S03]  /*141d0*/  IADD3 R2, R150.reuse, 0x40, RZ ;  /* 0x0000004096027810 */ /* 0x040fe60007ffe0ff */
[C---:B------:R-:W-:Y:S08]  /*141e0*/  HMMA.16816.F32 R16, R32.reuse, R18, RZ ;  /* 0x000000122010723c */ /* 0x040ff000000018ff */
[C---:B----4-:R-:W-:Y:S01]  /*141f0*/  HMMA.16816.F32 R20, R32.reuse, R24, RZ ;  /* 0x000000182014723c */ /* 0x050fe200000018ff */
[----:B------:R-:W-:Y:S02]  /*14200*/  @P0 IADD3 R2, R150, -0x40, RZ ;  /* 0xffffffc096020810 */ /* 0x000fe40007ffe0ff */
[----:B------:R-:W-:Y:S05]  /*14210*/  ISETP.GT.AND P0, PT, R210, R219, PT ;  /* 0x000000dbd200720c */ /* 0x000fea0003f04270 */
        /* <DEDUP_REMOVED lines=16> */
[C---:B--2---:R-:W-:Y:S08]  /*14320*/  HMMA.16816.F32 R20, R176.reuse, R180, R20 ;  /* 0x000000b4b014723c */ /* 0x044ff00000001814 */
[C---:B------:R-:W-:Y:S01]  /*14330*/  HMMA.16816.F32 R24, R176.reuse, R182, R24 ;  /* 0x000000b6b018723c */ /* 0x040fe20000001818 */
[----:B------:R-:W1:Y:S07]  /*14340*/  LDSM.16.M88.4 R180, [R201] ;  /* 0x00000000c9b4783b */ /* 0x000e6e0000000200 */
[C---:B------:R-:W-:Y:S08]  /*14350*/  HMMA.16816.F32 R28, R176.reuse, R188, R28 ;  /* 0x000000bcb01c723c */ /* 0x040ff0000000181c */
[----:B------:R-:W-:Y:S01]  /*14360*/  HMMA.16816.F32 R32, R176, R190, R32 ;  /* 0x000000beb020723c */ /* 0x000fe20000001820 */
[----:B------:R-:W2:Y:S07]  /*14370*/  LDSM.16.M88.4 R176, [R14+0x800] ;  /* 0x000800000eb0783b */ /* 0x000eae0000000200 */
[----:B------:R-:W3:Y:S01]  /*14380*/  LDSM.16.M88.4 R188, [R14+0x1000] ;  /* 0x001000000ebc783b */ /* 0x000ee20000000200 */
[C---:B-1----:R-:W-:Y:S08]  /*14390*/  HMMA.16816.F32 R8, R180.reuse, R184, R8 ;  /* 0x000000b8b408723c */ /* 0x042ff00000001808 */
[C---:B------:R-:W-:Y:S01]  /*143a0*/  HMMA.16816.F32 R16, R180.reuse, R186, R16 ;  /* 0x000000bab410723c */ /* 0x040fe20000001810 */
[----:B------:R-:W-:Y:S07]  /*143b0*/  LDSM.16.M88.4 R184, [R150+0x1800] ;  /* 0x0018000096b8783b */ /* 0x000fee0000000200 */
[C---:B--2---:R-:W-:Y:S08]  /*143c0*/  HMMA.16816.F32 R20, R180.reuse, R176, R20 ;  /* 0x000000b0b414723c */ /* 0x044ff00000001814 */
[C---:B------:R-:W-:Y:S01]  /*143d0*/  HMMA.16816.F32 R24, R180.reuse, R178, R24 ;  /* 0x000000b2b418723c */ /* 0x040fe20000001818 */
[----:B------:R-:W1:Y:S07]  /*143e0*/  LDSM.16.M88.4 R176, [R199+0x4000] ;  /* 0x00400000c7b0783b */ /* 0x000e6e0000000200 */
[C---:B---3--:R-:W-:Y:S08]  /*143f0*/  HMMA.16816.F32 R28, R180.reuse, R188, R28 ;  /* 0x000000bcb41c723c */ /* 0x048ff0000000181c */
        /* <DEDUP_REMOVED lines=102> */
[----:B------:R-:W-:Y:S01]  /*14a60*/  LDSM.16.M88.4 R188, [R201+0xc000] ;  /* 0x00c00000c9bc783b */ /* 0x000fe20000000200 */
        /* <DEDUP_REMOVED lines=33> */
[C---:B--2---:R-:W-:Y:S08]  /*14c80*/  HMMA.16816.F32 R28, R188.reuse, R8, R28 ;  /* 0x00000008bc1c723c */ /* 0x044ff0000000181c */
[----:B------:R-:W-:Y:S04]  /*14c90*/  HMMA.16816.F32 R32, R188, R10, R32 ;  /* 0x0000000abc20723c */ /* 0x000fe80000001820 */
[----:B-----5:R-:W-:Y:S04]  /*14ca0*/  FMUL.FTZ R2, R17, c[0x0][0x320] ;  /* 0x0000c80011027a20 */ /* 0x020fe80000410000 */
        /* <DEDUP_REMOVED lines=32> */
[----:B--234-:R-:W-:Y:S01]  /*14eb0*/  IMAD.MOV.U32 R2, RZ, RZ, 0x1 ;  /* 0x00000001ff027424 */ /* 0x01cfe200078e00ff */
[----:B------:R-:W-:Y:S01]  /*14ec0*/  ISETP.GT.AND P0, PT, R0, 0x2f, PT ;  /* 0x0000002f0000780c */ /* 0x000fe20003f04270 */
[----:B------:R-:W-:Y:S02]  /*14ed0*/  IMAD R3, R210, 0x30, R247 ;  /* 0x00000030d2037824 */ /* 0x000fe400078e02f7 */
[----:B------:R-:W-:Y:S01]  /*14ee0*/  IMAD.MOV.U32 R211, RZ, RZ, RZ ;  /* 0x000000ffffd37224 */ /* 0x000fe200078e00ff */
[----:B------:R-:W-:Y:S02]  /*14ef0*/  ISETP.NE.AND P1, PT, R2, c[0x0][0x2b8], PT ;  /* 0x0000ae0002007a0c */ /* 0x000fe40003f25270 */
[----:B------:R-:W-:Y:S05]  /*14f00*/  IADD3 R3, R3, -0x30, R0 ;  /* 0xffffffd003037810 */ /* 0x000fea0007ffe000 */
[--C-:B------:R-:W-:Y:S06]  /*14f10*/  IMAD.MOV.U32 R2, RZ, RZ, R3.reuse ;  /* 0x000000ffff027224 */ /* 0x100fec00078e0003 */
[----:B------:R-:W-:Y:S05]  /*14f20*/  @P1 IMAD.HI.U32 R4, R3, c[0x0][0x2bc], RZ ;  /* 0x0000af0003041a27 */ /* 0x000fea00078e00ff */
[----:B------:R-:W-:Y:S04]  /*14f30*/  @P1 SHF.R.U32.HI R2, RZ, c[0x0][0x2c0], R4 ;  /* 0x0000b000ff021a19 */ /* 0x000fe80000011604 */
[----:B------:R-:W-:Y:S01]  /*14f40*/  @!P0 IADD3 R4, P1, R2, R244, RZ ;  /* 0x000000f402048210 */ /* 0x000fe20007f3e0ff */
[----:B------:R-:W-:Y:S04]  /*14f50*/  IMAD.MOV R8, RZ, RZ, -R2 ;  /* 0x000000ffff087224 */ /* 0x000fe800078e0a02 */
[----:B------:R-:W-:Y:S01]  /*14f60*/  IMAD R212, R8, c[0x0][0x2b8], R3 ;  /* 0x0000ae0008d47a24 */ /* 0x000fe200078e0203 */
[----:B------:R-:W-:Y:S02]  /*14f70*/  @!P0 LEA.HI.X.SX32 R3, R2, R246, 0x1, P1 ;  /* 0x000000f602038211 */ /* 0x000fe400008f0eff */
[C---:B------:R-:W-:Y:S02]  /*14f80*/  @!P0 LEA R2, P1, R4.reuse, c[0x0][0x2a0], 0x2 ;  /* 0x0000a80004028a11 */ /* 0x040fe400078210ff */
[----:B------:R-:W-:Y:S02]  /*14f90*/  IADD3 R8, -R143, 0x30, RZ ;  /* 0x000000308f087810 */ /* 0x000fe40007ffe1ff */
[----:B------:R-:W-:Y:S05]  /*14fa0*/  @!P0 LEA.HI.X R3, R4, c[0x0][0x2a4], R3, 0x2, P1 ;  /* 0x0000a90004038a11 */ /* 0x000fea00008f1403 */
[----:B------:R2:W3:Y:S02]  /*14fb0*/  @!P0 LDG.E R211, [R2.64] ;  /* 0x0000000602d38981 */ /* 0x0004e4000c1e1900 */
[----:B--2---:R-:W-:Y:S05]  /*14fc0*/  SHF.R.S32.HI R2, RZ, 0x1f, R212 ;  /* 0x0000001fff027819 */ /* 0x004fea00000114d4 */
[----:B------:R-:W-:Y:S02]  /*14fd0*/  IMAD R4, R2, c[0x0][0x1e0], RZ ;  /* 0x0000780002047a24 */ /* 0x000fe400078e02ff */
[C---:B------:R-:W-:Y:S04]  /*14fe0*/  IMAD.WIDE.U32 R2, R212.reuse, c[0x0][0x1e0], RZ ;  /* 0x00007800d4027a25 */ /* 0x040fe800078e00ff */
[----:B------:R-:W-:Y:S04]  /*14ff0*/  IMAD R4, R212, c[0x0][0x1e4], R4 ;  /* 0x00007900d4047a24 */ /* 0x000fe800078e0204 */
[----:B------:R-:W-:Y:S01]  /*15000*/  IMAD.IADD R3, R3, 0x1, R4 ;  /* 0x0000000103037824 */ /* 0x000fe200078e0204 */
[----:B---3--:R-:W-:Y:S03]  /*15010*/  SHF.R.S32.HI R4, RZ, 0x1f, R211 ;  /* 0x0000001fff047819 */ /* 0x008fe600000114d3 */
[C---:B------:R-:W-:Y:S04]  /*15020*/  IMAD.WIDE.U32 R2, R211.reuse, c[0x0][0x1f0], R2 ;  /* 0x00007c00d3027a25 */ /* 0x040fe800078e0002 */
[----:B------:R-:W-:Y:S01]  /*15030*/  IMAD R4, R4, c[0x0][0x1f0], RZ ;  /* 0x00007c0004047a24 */ /* 0x000fe200078e02ff */
[----:B------:R-:W-:Y:S03]  /*15040*/  IADD3 R2, P0, R226, R2, RZ ;  /* 0x00000002e2027210 */ /* 0x000fe60007f1e0ff */
[----:B------:R-:W-:Y:S05]  /*15050*/  IMAD R4, R211, c[0x0][0x1f4], R4 ;  /* 0x00007d00d3047a24 */ /* 0x000fea00078e0204 */
[----:B------:R-:W-:Y:S02]  /*15060*/  IADD3.X R3, R225, R3, R4, P0, !PT ;  /* 0x00000003e1037210 */ /* 0x000fe400007fe404 */
[C---:B------:R-:W-:Y:S04]  /*15070*/  LEA R16, P0, R2.reuse, c[0x0][0x1c8], 0x1 ;  /* 0x0000720002107a11 */ /* 0x040fe800078008ff */
[----:B------:R-:W-:Y:S02]  /*15080*/  LEA.HI.X R9, R2, c[0x0][0x1cc], R3, 0x1, P0 ;  /* 0x0000730002097a11 */ /* 0x000fe400000f0c03 */
[----:B------:R-:W-:Y:S01]  /*15090*/  ISETP.GE.AND P0, PT, R8, 0x1, PT ;  /* 0x000000010800780c */ /* 0x000fe20003f06270 */
[----:B------:R-:W-:-:S10]  /*150a0*/  BRA.DIV ~URZ, `(.L_x_1844) ;  /* 0x000080d27f007947 */ /* 0x000fd4000b800000 */
[----:B------:R2:W3:Y:S02]  /*150b0*/  SHFL.IDX PT, R4, R9, RZ, 0x181f ;  /* 0x00181fff09047589 */ /* 0x0004e400000e0000 */
.L_x_1927:
[----:B------:R-:W-:-:S05]  /*150c0*/  BRA.DIV ~URZ, `(.L_x_1845) ;  /* 0x000081227f007947 */ /* 0x000fca000b800000 */
[----:B------:R4:W2:Y:S02]  /*150d0*/  SHFL.IDX PT, R2, R16, RZ, 0x181f ;  /* 0x00181fff10027589 */ /* 0x0008a400000e0000 */
.L_x_1928:
[C---:B--2---:R-:W-:Y:S04]  /*150e0*/  @P0 LEA R10, P1, R140.reuse, R2, 0x1 ;  /* 0x000000028c0a0211 */ /* 0x044fe800078208ff */
[----:B---3--:R-:W-:Y:S05]  /*150f0*/  @P0 LEA.HI.X R11, R140, R4, R141, 0x1, P1 ;  /* 0x000000048c0b0211 */ /* 0x008fea00008f0c8d */
[----:B------:R-:W-:Y:S01]  /*15100*/  @!PT LDS RZ, [RZ] ;  /* 0x00000000fffff984 */ /* 0x000fe20000000800 */
[----:B------:R-:W-:Y:S01]  /*15110*/  @!PT LDS RZ, [RZ] ;  /* 0x00000000fffff984 */ /* 0x000fe20000000800 */
[----:B------:R-:W-:Y:S01]  /*15120*/  @!PT LDS RZ, [RZ] ;  /* 0x00000000fffff984 */ /* 0x000fe20000000800 */
[----:B------:R2:W-:Y:S02]  /*15130*/  @P0 LDGSTS.E.BYPASS.LTC128B.128 [R203+0xa080], [R10.64], !P5 ;  /* 0x0a0800000acb0fae */ /* 0x0005e4000e901d46 */
[C---:B--2---:R-:W-:Y:S04]  /*15140*/  @P0 LEA R10, P1, R206.reuse, R2, 0x1 ;  /* 0x00000002ce0a0211 */ /* 0x044fe800078208ff */
[----:B------:R-:W-:Y:S05]  /*15150*/  @P0 LEA.HI.X R11, R206, R4, R214, 0x1, P1 ;  /* 0x00000004ce0b0211 */ /* 0x000fea00008f0cd6 */
[----:B------:R2:W-:Y:S02]  /*15160*/  @P0 LDGSTS.E.BYPASS.LTC128B.128 [R203+0xb880], [R10.64], !P4 ;  /* 0x0b8800000acb0fae */ /* 0x0005e4000e101d46 */
[C---:B--2---:R-:W-:Y:S04]  /*15170*/  @P0 LEA R10, P1, R205.reuse, R2, 0x1 ;  /* 0x00000002cd0a0211 */ /* 0x044fe800078208ff */
[----:B------:R-:W-:Y:S02]  /*15180*/  @P0 LEA.HI.X R11, R205, R4, R216, 0x1, P1 ;  /* 0x00000004cd0b0211 */ /* 0x000fe400008f0cd8 */
[C---:B------:R-:W-:Y:S03]  /*15190*/  @P0 LEA R2, P1, R204.reuse, R2, 0x1 ;  /* 0x00000002cc020211 */ /* 0x040fe600078208ff */
[----:B------:R2:W-:Y:S01]  /*151a0*/  @P0 LDGSTS.E.BYPASS.LTC128B.128 [R203+0xd080], [R10.64], !P3 ;  /* 0x0d0800000acb0fae */ /* 0x0005e2000d901d46 */
[----:B------:R-:W-:Y:S05]  /*151b0*/  @P0 LEA.HI.X R3, R204, R4, R215, 0x1, P1 ;  /* 0x00000004cc030211 */ /* 0x000fea00008f0cd7 */
[----:B------:R2:W-:Y:S01]  /*151c0*/  @P0 LDGSTS.E.BYPASS.LTC128B.128 [R203+0xe880], [R2.64], !P2 ;  /* 0x0e88000002cb0fae */ /* 0x0005e2000d101d46 */
[----:B------:R-:W-:Y:S01]  /*151d0*/  ISETP.GE.AND P0, PT, R8, 0x21, PT ;  /* 0x000000210800780c */ /* 0x000fe20003f06270 */
[----:B------:R-:W-:-:S06]  /*151e0*/  BRA.DIV ~URZ, `(.L_x_1846) ;  /* 0x000080727f007947 */ /* 0x000fcc000b800000 */
[----:B------:R3:W2:Y:S04]  /*151f0*/  SHFL.IDX PT, R4, R9, 0x1, 0x181f ;  /* 0x00381f0009047f89 */ /* 0x0006a800000e0000 */
[----:B--2---:R3:W2:Y:S02]  /*15200*/  SHFL.IDX PT, R2, R16, 0x1, 0x181f ;  /* 0x00381f0010027f89 */ /* 0x0046a400000e0000 */
.L_x_1929:
        /* <DEDUP_REMOVED lines=14> */
[----:B------:R2:W-:Y:S04]  /*152f0*/  @P0 LDGSTS.E.BYPASS.LTC128B.128 [R207+0xf880], [R2.64], !P2 ;  /* 0x0f88000002cf0fae */ /* 0x0005e8000d101d46 */
.L_x_1843:
[----:B---34-:R-:W-:Y:S05]  /*15300*/  BSYNC B0 ;  /* 0x0000000000007941 */ /* 0x018fea0003800000 */
.L_x_1842:
[----:B--2---:R-:W-:Y:S01]  /*15310*/  FMNMX.FTZ R3, R187, R6, !PT ;  /* 0x00000006bb037209 */ /* 0x004fe20007810000 */
[----:B------:R-:W0:Y:S01]  /*15320*/  LDGDEPBAR ;  /* 0x00000000000079af */ /* 0x000e220000000000 */
[----:B------:R-:W-:Y:S02]  /*15330*/  FMNMX.FTZ R2, R192, R5, !PT ;  /* 0x00000005c0027209 */ /* 0x000fe40007810000 */
        /* <DEDUP_REMOVED lines=24> */
.L_x_1930:
[----:B-12---:R-:W-:Y:S01]  /*154c0*/  FMNMX.FTZ R4, R4, R2, !PT ;  /* 0x0000000204047209 */ /* 0x006fe20007810000 */
[----:B------:R-:W-:-:S05]  /*154d0*/  BRA.DIV ~URZ, `(.L_x_1848) ;  /* 0x00007ea27f007947 */ /* 0x000fca000b800000 */
[----:B------:R-:W1:Y:S02]  /*154e0*/  SHFL.BFLY PT, R2, R4, 0x1, 0x1f ;  /* 0x0c201f0004027f89 */ /* 0x000e6400000e0000 */
[----:B-1----:R-:W-:Y:S02]  /*154f0*/  FMNMX.FTZ R6, R4, R2, !PT ;  /* 0x0000000204067209 */ /* 0x002fe40007810000 */
[----:B------:R-:W1:Y:S02]  /*15500*/  SHFL.BFLY PT, R2, R8, 0x2, 0x1f ;  /* 0x0c401f0008027f89 */ /* 0x000e6400000e0000 */
[----:B-1----:R-:W-:Y:S05]  /*15510*/  FMNMX.FTZ R4, R8, R2, !PT ;  /* 0x0000000208047209 */ /* 0x002fea0007810000 */
[----:B------:R1:W2:Y:S02]  /*15520*/  SHFL.BFLY PT, R2, R4, 0x1, 0x1f ;  /* 0x0c201f0004027f89 */ /* 0x0002a400000e0000 */
.L_x_1931:
[----:B------:R-:W-:Y:S01]  /*15530*/  FMUL.FTZ R8, R6, c[0x0][0x2d0] ;  /* 0x0000b40006087a20 */ /* 0x000fe20000410000 */
[----:B-12---:R-:W-:Y:S01]  /*15540*/  FMNMX.FTZ R4, R2, R4, !PT ;  /* 0x0000000402047209 */ /* 0x006fe20007810000 */
[----:B------:R-:W-:Y:S01]  /*15550*/  FADD.FTZ R2, -R6, R13 ;  /* 0x0000000d06027221 */ /* 0x000fe20000010100 */
[----:B------:R-:W-:Y:S01]  /*15560*/  WARPSYNC 0xffffffff ;  /* 0xffffffff00007948 */ /* 0x000fe20003800000 */
[--C-:B------:R-:W-:Y:S01]  /*15570*/  FFMA.FTZ R13, R187, c[0x0][0x2d0], -R8.reuse ;  /* 0x0000b400bb0d7a23 */ /* 0x100fe20000010808 */
[----:B------:R-:W-:Y:S01]  /*15580*/  ISETP.GT.AND P0, PT, R210, R219, PT ;  /* 0x000000dbd200720c */ /* 0x000fe20003f04270 */
        /* <DEDUP_REMOVED lines=13> */
[----:B------:R-:W-:Y:S05]  /*15660*/  FFMA.FTZ R9, R182, c[0x0][0x2d0], -R8 ;  /* 0x0000b400b6097a23 */ /* 0x000fea0000010808 */
[----:B------:R-:W-:Y:S10]  /*15670*/  MUFU.EX2 R8, R13 ;  /* 0x0000000d00087308 */ /* 0x000ff40000000800 */
[----:B------:R-:W-:Y:S10]  /*15680*/  MUFU.EX2 R13, R9 ;  /* 0x00000009000d7308 */ /* 0x000ff40000000800 */
[----:B------:R-:W1:Y:S02]  /*15690*/  MUFU.EX2 R16, R10 ;  /* 0x0000000a00107308 */ /* 0x000e640000000800 */
[----:B-1----:R-:W-:Y:S01]  /*156a0*/  F2FP.PACK_AB R178, R13, R16 ;  /* 0x000000100db2723e */ /* 0x002fe200000000ff */
[----:B------:R-:W-:Y:S01]  /*156b0*/  FFMA.FTZ R2, R3, R218, R8 ;  /* 0x000000da03027223 */ /* 0x000fe20000010008 */
[----:B------:R-:W-:Y:S01]  /*156c0*/  F2FP.PACK_AB R176, R11, R8 ;  /* 0x000000080bb0723e */ /* 0x000fe200000000ff */
[----:B------:R-:W-:Y:S02]  /*156d0*/  FMUL.FTZ R32, R3, R152 ;  /* 0x0000009803207220 */ /* 0x000fe40000410000 */
[----:B------:R-:W-:Y:S02]  /*156e0*/  FADD.FTZ R9, R11, R2 ;  /* 0x000000020b097221 */ /* 0x000fe40000010000 */
[C---:B------:R-:W-:Y:S02]  /*156f0*/  FADD.FTZ R2, -R4.reuse, R5 ;  /* 0x0000000504027221 */ /* 0x040fe40000010100 */
[----:B------:R-:W-:Y:S02]  /*15700*/  FMUL.FTZ R5, R4, c[0x0][0x2d0] ;  /* 0x0000b40004057a20 */ /* 0x000fe40000410000 */
[----:B------:R-:W-:Y:S02]  /*15710*/  FMUL.FTZ R2, R2, c[0x0][0x2d0] ;  /* 0x0000b40002027a20 */ /* 0x000fe40000410000 */
[----:B------:R-:W-:Y:S02]  /*15720*/  FADD.FTZ R9, R16, R9 ;  /* 0x0000000910097221 */ /* 0x000fe40000010000 */
[--C-:B------:R-:W-:Y:S02]  /*15730*/  FFMA.FTZ R8, R192, c[0x0][0x2d0], -R5.reuse ;  /* 0x0000b400c0087a23 */ /* 0x100fe40000010805 */
[----:B------:R-:W1:Y:S01]  /*15740*/  MUFU.EX2 R2, R2 ;  /* 0x0000000200027308 */ /* 0x000e620000000800 */
[----:B------:R-:W-:Y:S02]  /*15750*/  FFMA.FTZ R179, R185, c[0x0][0x2d0], -R5 ;  /* 0x0000b400b9b37a23 */ /* 0x000fe40000010805 */
[----:B------:R-:W-:Y:S02]  /*15760*/  FADD.FTZ R185, R13, R9 ;  /* 0x000000090db97221 */ /* 0x000fe40000010000 */
[----:B------:R-:W-:Y:S02]  /*15770*/  FMUL.FTZ R33, R3, R153 ;  /* 0x0000009903217220 */ /* 0x000fe40000410000 */
[--C-:B------:R-:W-:Y:S02]  /*15780*/  FFMA.FTZ R10, R193, c[0x0][0x2d0], -R5.reuse ;  /* 0x0000b400c10a7a23 */ /* 0x100fe40000010805 */
[--C-:B------:R-:W-:Y:S01]  /*15790*/  FFMA.FTZ R183, R183, c[0x0][0x2d0], -R5.reuse ;  /* 0x0000b400b7b77a23 */ /* 0x100fe20000010805 */
[----:B------:R2:W-:Y:S01]  /*157a0*/  MUFU.EX2 R13, R8 ;  /* 0x00000008000d7308 */ /* 0x0005e20000000800 */
[C---:B------:R-:W-:Y:S02]  /*157b0*/  FMUL.FTZ R21, R3.reuse, R165 ;  /* 0x000000a503157220 */ /* 0x040fe40000410000 */
[----:B------:R-:W-:Y:S02]  /*157c0*/  FMUL.FTZ R9, R3, R173 ;  /* 0x000000ad03097220 */ /* 0x000fe40000410000 */
[--C-:B------:R-:W-:Y:S02]  /*157d0*/  FFMA.FTZ R182, R177, c[0x0][0x2d0], -R5.reuse ;  /* 0x0000b400b1b67a23 */ /* 0x100fe40000010805 */
[C---:B------:R-:W-:Y:S02]  /*157e0*/  FMUL.FTZ R16, R3.reuse, R168 ;  /* 0x000000a803107220 */ /* 0x040fe40000410000 */
[----:B------:R-:W-:Y:S01]  /*157f0*/  FMUL.FTZ R17, R3, R169 ;  /* 0x000000a903117220 */ /* 0x000fe20000410000 */
[----:B------:R-:W-:Y:S01]  /*15800*/  MUFU.EX2 R165, R179 ;  /* 0x000000b300a57308 */ /* 0x000fe20000000800 */
[--C-:B------:R-:W-:Y:S02]  /*15810*/  FFMA.FTZ R184, R26, c[0x0][0x2d0], -R5.reuse ;  /* 0x0000b4001ab87a23 */ /* 0x100fe40000010805 */
[--C-:B------:R-:W-:Y:S02]  /*15820*/  FFMA.FTZ R181, R181, c[0x0][0x2d0], -R5.reuse ;  /* 0x0000b400b5b57a23 */ /* 0x100fe40000010805 */
[C---:B-1----:R-:W-:Y:S02]  /*15830*/  FMUL.FTZ R34, R2.reuse, R154 ;  /* 0x0000009a02227220 */ /* 0x042fe40000410000 */
[C---:B------:R-:W-:Y:S02]  /*15840*/  FMUL.FTZ R35, R2.reuse, R155 ;  /* 0x0000009b02237220 */ /* 0x040fe40000410000 */
[----:B------:R-:W1:Y:S01]  /*15850*/  LDSM.16.MT88.4 R152, [R151] ;  /* 0x000000009798783b */ /* 0x000e620000004200 */
[----:B------:R-:W3:Y:S01]  /*15860*/  MUFU.EX2 R193, R183 ;  /* 0x000000b700c17308 */ /* 0x000ee20000000800 */
[C---:B------:R-:W-:Y:S02]  /*15870*/  FMUL.FTZ R11, R2.reuse, R175 ;  /* 0x000000af020b7220 */ /* 0x040fe40000410000 */
[C---:B------:R-:W-:Y:S02]  /*15880*/  FMUL.FTZ R18, R2.reuse, R170 ;  /* 0x000000aa02127220 */ /* 0x040fe40000410000 */
[----:B--2---:R-:W-:Y:S02]  /*15890*/  FMUL.FTZ R8, R3, R172 ;  /* 0x000000ac03087220 */ /* 0x004fe40000410000 */
[----:B------:R-:W-:Y:S02]  /*158a0*/  FMUL.FTZ R19, R2, R171 ;  /* 0x000000ab02137220 */ /* 0x000fe40000410000 */
[--C-:B------:R-:W-:Y:S01]  /*158b0*/  FFMA.FTZ R180, R180, c[0x0][0x2d0], -R5.reuse ;  /* 0x0000b400b4b47a23 */ /* 0x100fe20000010805 */
[----:B------:R-:W2:Y:S01]  /*158c0*/  MUFU.EX2 R172, R10 ;  /* 0x0000000a00ac7308 */ /* 0x000ea20000000800 */
[--C-:B------:R-:W-:Y:S01]  /*158d0*/  FFMA.FTZ R191, R24, c[0x0][0x2d0], -R5.reuse ;  /* 0x0000b40018bf7a23 */ /* 0x100fe20000010805 */
[----:B------:R-:W-:Y:S01]  /*158e0*/  LDSM.16.MT88.4 R168, [R151+0x1000] ;  /* 0x0010000097a8783b */ /* 0x000fe20000004200 */
[--C-:B------:R-:W-:Y:S02]  /*158f0*/  FFMA.FTZ R190, R23, c[0x0][0x2d0], -R5.reuse ;  /* 0x0000b40017be7a23 */ /* 0x100fe40000010805 */
[----:B------:R-:W-:Y:S02]  /*15900*/  FMUL.FTZ R23, R2, R167 ;  /* 0x000000a702177220 */ /* 0x000fe40000410000 */
[--C-:B------:R-:W-:Y:S02]  /*15910*/  FFMA.FTZ R192, R22, c[0x0][0x2d0], -R5.reuse ;  /* 0x0000b40016c07a23 */ /* 0x100fe40000010805 */
[----:B------:R-:W-:Y:S01]  /*15920*/  FMUL.FTZ R22, R2, R166 ;  /* 0x000000a602167220 */ /* 0x000fe20000410000 */
[----:B------:R-:W-:Y:S01]  /*15930*/  MUFU.EX2 R183, R184 ;  /* 0x000000b800b77308 */ /* 0x000fe20000000800 */
[----:B------:R-:W-:Y:S02]  /*15940*/  FFMA.FTZ R5, R20, c[0x0][0x2d0], -R5 ;  /* 0x0000b40014057a23 */ /* 0x000fe40000010805 */
[----:B------:R-:W-:Y:S01]  /*15950*/  FMUL.FTZ R20, R3, R164 ;  /* 0x000000a403147220 */ /* 0x000fe20000410000 */
[----:B---3--:R-:W-:Y:S01]  /*15960*/  F2FP.PACK_AB R179, R193, R165 ;  /* 0x000000a5c1b3723e */ /* 0x008fe200000000ff */
[C---:B------:R-:W-:Y:S02]  /*15970*/  FMUL.FTZ R26, R2.reuse, R162 ;  /* 0x000000a2021a7220 */ /* 0x040fe40000410000 */
[----:B------:R-:W-:Y:S02]  /*15980*/  FMUL.FTZ R27, R2, R163 ;  /* 0x000000a3021b7220 */ /* 0x000fe40000410000 */
[C---:B------:R-:W-:Y:S01]  /*15990*/  FMUL.FTZ R24, R3.reuse, R160 ;  /* 0x000000a003187220 */ /* 0x040fe20000410000 */
[----:B------:R-:W-:Y:S01]  /*159a0*/  MUFU.EX2 R5, R5 ;  /* 0x0000000500057308 */ /* 0x000fe20000000800 */
[C---:B------:R-:W-:Y:S02]  /*159b0*/  FMUL.FTZ R25, R3.reuse, R161 ;  /* 0x000000a103197220 */ /* 0x040fe40000410000 */
[C---:B------:R-:W-:Y:S01]  /*159c0*/  FMUL.FTZ R28, R3.reuse, R156 ;  /* 0x0000009c031c7220 */ /* 0x040fe20000410000 */
[----:B--2---:R-:W-:Y:S01]  /*159d0*/  F2FP.PACK_AB R177, R172, R13 ;  /* 0x0000000dacb1723e */ /* 0x004fe200000000ff */
[C---:B------:R-:W-:Y:S02]  /*159e0*/  FMUL.FTZ R10, R2.reuse, R174 ;  /* 0x000000ae020a7220 */ /* 0x040fe40000410000 */
[C---:B------:R-:W-:Y:S02]  /*159f0*/  FMUL.FTZ R29, R3.reuse, R157 ;  /* 0x0000009d031d7220 */ /* 0x040fe40000410000 */
[C---:B------:R-:W-:Y:S01]  /*15a00*/  FMUL.FTZ R30, R2.reuse, R158 ;  /* 0x0000009e021e7220 */ /* 0x040fe20000410000 */
[----:B------:R-:W-:Y:S01]  /*15a10*/  MUFU.EX2 R161, R187 ;  /* 0x000000bb00a17308 */ /* 0x000fe20000000800 */
[C---:B------:R-:W-:Y:S01]  /*15a20*/  FMUL.FTZ R31, R2.reuse, R159 ;  /* 0x0000009f021f7220 */ /* 0x040fe20000410000 */
[C---:B-1----:R-:W-:Y:S01]  /*15a30*/  HMMA.16816.F32 R8, R176.reuse, R152, R8 ;  /* 0x00000098b008723c */ /* 0x042fe20000001808 */
[----:B------:R-:W-:Y:S04]  /*15a40*/  LDSM.16.MT88.4 R156, [R151+0x800] ;  /* 0x00080000979c783b */ /* 0x000fe80000004200 */
[C---:B------:R-:W-:Y:S02]  /*15a50*/  FMUL.FTZ R36, R3.reuse, R36 ;  /* 0x0000002403247220 */ /* 0x040fe40000410000 */
[C---:B------:R-:W-:Y:S01]  /*15a60*/  FMUL.FTZ R37, R3.reuse, R37 ;  /* 0x0000002503257220 */ /* 0x040fe20000410000 */
[C---:B------:R-:W-:Y:S01]  /*15a70*/  HMMA.16816.F32 R16, R176.reuse, R154, R16 ;  /* 0x0000009ab010723c */ /* 0x040fe20000001810 */
[----:B------:R-:W1:Y:S01]  /*15a80*/  LDSM.16.MT88.4 R152, [R196] ;  /* 0x00000000c498783b */ /* 0x000e620000004200 */
[----:B------:R-:W-:Y:S02]  /*15a90*/  MUFU.EX2 R160, R186 ;  /* 0x000000ba00a07308 */ /* 0x000fe40000000800 */
[C---:B------:R-:W-:Y:S02]  /*15aa0*/  FMUL.FTZ R38, R2.reuse, R38 ;  /* 0x0000002602267220 */ /* 0x040fe40000410000 */
[C---:B------:R-:W-:Y:S02]  /*15ab0*/  FMUL.FTZ R39, R2.reuse, R39 ;  /* 0x0000002702277220 */ /* 0x040fe40000410000 */
[C---:B------:R-:W-:Y:S04]  /*15ac0*/  FMUL.FTZ R40, R3.reuse, R40 ;  /* 0x0000002803287220 */ /* 0x040fe80000410000 */
        /* <DEDUP_REMOVED lines=24> */
[----:B------:R-:W1:Y:S03]  /*15c50*/  LDSM.16.MT88.4 R152, [R198] ;  /* 0x00000000c698783b */ /* 0x000e660000004200 */
[C---:B------:R-:W-:Y:S02]  /*15c60*/  FMUL.FTZ R59, R2.reuse, R59 ;  /* 0x0000003b023b7220 */ /* 0x040fe40000410000 */
[C---:B------:R-:W-:Y:S02]  /*15c70*/  FMUL.FTZ R60, R3.reuse, R60 ;  /* 0x0000003c033c7220 */ /* 0x040fe40000410000 */
[C---:B------:R-:W-:Y:S04]  /*15c80*/  FMUL.FTZ R61, R3.reuse, R61 ;  /* 0x0000003d033d7220 */ /* 0x040fe80000410000 */
        /* <DEDUP_REMOVED lines=79> */
[C---:B------:R-:W-:Y:S02]  /*16180*/  FFMA.FTZ R164, R2.reuse, R217, R13 ;  /* 0x000000d902a47223 */ /* 0x040fe4000001000d */
[----:B------:R-:W2:Y:S01]  /*16190*/  MUFU.EX2 R13, R189 ;  /* 0x000000bd000d7308 */ /* 0x000ea20000000800 */
[C---:B------:R-:W-:Y:S02]  /*161a0*/  FMUL.FTZ R132, R3.reuse, R132 ;  /* 0x0000008403847220 */ /* 0x040fe40000410000 */
[C---:B------:R-:W-:Y:S02]  /*161b0*/  FMUL.FTZ R133, R3.reuse, R133 ;  /* 0x0000008503857220 */ /* 0x040fe40000410000 */
[C---:B------:R-:W-:Y:S02]  /*161c0*/  FMUL.FTZ R136, R3.reuse, R136 ;  /* 0x0000008803887220 */ /* 0x040fe40000410000 */
[----:B------:R-:W-:Y:S02]  /*161d0*/  FMUL.FTZ R137, R3, R137 ;  /* 0x0000008903897220 */ /* 0x000fe40000410000 */
[C---:B------:R-:W-:Y:S01]  /*161e0*/  FMUL.FTZ R134, R2.reuse, R134 ;  /* 0x0000008602867220 */ /* 0x040fe20000410000 */
[----:B------:R-:W3:Y:S01]  /*161f0*/  MUFU.EX2 R3, R188 ;  /* 0x000000bc00037308 */ /* 0x000ee20000000800 */
[C---:B------:R-:W-:Y:S01]  /*16200*/  FMUL.FTZ R135, R2.reuse, R135 ;  /* 0x0000008702877220 */ /* 0x040fe20000410000 */
[C---:B-1----:R-:W-:Y:S03]  /*16210*/  HMMA.16816.F32 R52, R176.reuse, R152, R52 ;  /* 0x00000098b034723c */ /* 0x042fe60000001834 */
[C---:B------:R-:W-:Y:S02]  /*16220*/  FMUL.FTZ R138, R2.reuse, R138 ;  /* 0x0000008a028a7220 */ /* 0x040fe40000410000 */
[----:B------:R-:W-:Y:S03]  /*16230*/  FMUL.FTZ R139, R2, R139 ;  /* 0x0000008b028b7220 */ /* 0x000fe60000410000 */
[----:B------:R-:W1:Y:S01]  /*16240*/  MUFU.EX2 R188, R181 ;  /* 0x000000b500bc7308 */ /* 0x000e620000000800 */
[C---:B------:R-:W-:Y:S01]  /*16250*/  HMMA.16816.F32 R56, R176.reuse, R154, R56 ;  /* 0x0000009ab038723c */ /* 0x040fe20000001838 */
[----:B------:R-:W4:Y:S02]  /*16260*/  LDSM.16.MT88.4 R152, [R198+0x1800] ;  /* 0x00180000c698783b */ /* 0x000f240000004200 */
[----:B--2---:R-:W-:Y:S06]  /*16270*/  FADD.FTZ R2, R13, R185 ;  /* 0x000000b90d027221 */ /* 0x004fec0000010000 */
[----:B------:R-:W2:Y:S03]  /*16280*/  MUFU.EX2 R181, R191 ;  /* 0x000000bf00b57308 */ /* 0x000ea60000000800 */
[----:B---3--:R-:W-:Y:S04]  /*16290*/  FADD.FTZ R2, R3, R2 ;  /* 0x0000000203027221 */ /* 0x008fe80000010000 */
[----:B------:R-:W-:Y:S04]  /*162a0*/  FADD.FTZ R2, R161, R2 ;  /* 0x00000002a1027221 */ /* 0x000fe80000010000 */
[C---:B------:R-:W-:Y:S01]  /*162b0*/  FADD.FTZ R2, R160.reuse, R2 ;  /* 0x00000002a0027221 */ /* 0x040fe20000010000 */
        /* <DEDUP_REMOVED lines=31> */
[----:B-1----:R-:W-:Y:S03]  /*164b0*/  F2FP.PACK_AB R153, R187, R188 ;  /* 0x000000bcbb99723e */ /* 0x002fe600000000ff */
[----:B------:R-:W-:Y:S02]  /*164c0*/  F2FP.PACK_AB R154, R160, R161 ;  /* 0x000000a1a09a723e */ /* 0x000fe400000000ff */
[----:B------:R-:W1:Y:S02]  /*164d0*/  LDSM.16.MT88.4 R160, [R196+0x800] ;  /* 0x00080000c4a0783b */ /* 0x000e640000004200 */
[----:B------:R-:W4:Y:S01]  /*164e0*/  MUFU.EX2 R3, R208 ;  /* 0x000000d000037308 */ /* 0x000f220000000800 */
[----:B------:R-:W-:Y:S02]  /*164f0*/  F2FP.PACK_AB R155, R183, R186 ;  /* 0x000000bab79b723e */ /* 0x000fe400000000ff */
[----:B--2---:R-:W-:Y:S02]  /*16500*/  F2FP.PACK_AB R177, R182, R181 ;  /* 0x000000b5b6b1723e */ /* 0x004fe400000000ff */
[----:B------:R-:W-:Y:S03]  /*16510*/  F2FP.PACK_AB R179, R5, R180 ;  /* 0x000000b405b3723e */ /* 0x000fe600000000ff */
[C---:B------:R-:W-:Y:S05]  /*16520*/  HMMA.16816.F32 R8, R152.reuse, R156, R8 ;  /* 0x0000009c9808723c */ /* 0x040fea0000001808 */
[----:B---3--:R-:W-:Y:S03]  /*16530*/  FADD.FTZ R2, R13, R2 ;  /* 0x000000020d027221 */ /* 0x008fe60000010000 */
[C---:B------:R-:W-:Y:S01]  /*16540*/  HMMA.16816.F32 R16, R152.reuse, R158, R16 ;  /* 0x0000009e9810723c */ /* 0x040fe20000001810 */
[----:B------:R-:W2:Y:S03]  /*16550*/  LDSM.16.MT88.4 R156, [R198+0x800] ;  /* 0x00080000c69c783b */ /* 0x000ea60000004200 */
[C---:B----4-:R-:W-:Y:S01]  /*16560*/  F2FP.PACK_AB R176, R3.reuse, R13 ;  /* 0x0000000d03b0723e */ /* 0x050fe200000000ff */
[----:B------:R-:W-:Y:S02]  /*16570*/  FADD.FTZ R2, R3, R2 ;  /* 0x0000000203027221 */ /* 0x000fe40000010000 */
[----:B------:R-:W-:Y:S01]  /*16580*/  FADD.FTZ R3, R172, R164 ;  /* 0x000000a4ac037221 */ /* 0x000fe20000010000 */
        /* <DEDUP_REMOVED lines=40> */
[----:B------:R-:W2:Y:S07]  /*16810*/  MUFU.EX2 R157, R195 ;  /* 0x000000c3009d7308 */ /* 0x000eae0000000800 */
[C---:B------:R-:W-:Y:S03]  /*16820*/  HMMA.16816.F32 R128, R152.reuse, R158, R128 ;  /* 0x0000009e9880723c */ /* 0x040fe60000001880 */
[----:B------:R-:W3:Y:S01]  /*16830*/  MUFU.EX2 R156, R194 ;  /* 0x000000c2009c7308 */ /* 0x000ee20000000800 */
[----:B--2---:R-:W-:Y:S04]  /*16840*/  FADD.FTZ R2, R157, R2 ;  /* 0x000000029d027221 */ /* 0x004fe80000010000 */
[C---:B-1----:R-:W-:Y:S04]  /*16850*/  HMMA.16816.F32 R132, R152.reuse, R160, R132 ;  /* 0x000000a09884723c */ /* 0x042fe80000001884 */
[C---:B---3--:R-:W-:Y:S01]  /*16860*/  F2FP.PACK_AB R178, R156.reuse, R157 ;  /* 0x0000009d9cb2723e */ /* 0x048fe200000000ff */
[----:B------:R-:W-:Y:S03]  /*16870*/  FADD.FTZ R218, R156, R2 ;  /* 0x000000029cda7221 */ /* 0x000fe60000010000 */
[----:B------:R-:W-:Y:S01]  /*16880*/  HMMA.16816.F32 R136, R152, R162, R136 ;  /* 0x000000a29888723c */ /* 0x000fe20000001888 */
[----:B------:R-:W1:Y:S03]  /*16890*/  LDSM.16.MT88.4 R160, [R196+0x1000] ;  /* 0x00100000c4a0783b */ /* 0x000e660000004200 */
[----:B------:R-:W-:Y:S04]  /*168a0*/  FADD.FTZ R2, R165, R3 ;  /* 0x00000003a5027221 */ /* 0x000fe80000010000 */
[C---:B------:R-:W-:Y:S01]  /*168b0*/  HMMA.16816.F32 R172, R176.reuse, R168, R8 ;  /* 0x000000a8b0ac723c */ /* 0x040fe20000001808 */
[----:B------:R-:W2:Y:S04]  /*168c0*/  LDSM.16.MT88.4 R152, [R198+0x1000] ;  /* 0x00100000c698783b */ /* 0x000ea80000004200 */
[----:B------:R-:W-:Y:S03]  /*168d0*/  FADD.FTZ R2, R193, R2 ;  /* 0x00000002c1027221 */ /* 0x000fe60000010000 */
[C---:B------:R-:W-:Y:S01]  /*168e0*/  HMMA.16816.F32 R168, R176.reuse, R170, R16 ;  /* 0x000000aab0a8723c */ /* 0x040fe20000001810 */
[----:B------:R-:W3:Y:S03]  /*168f0*/  LDSM.16.MT88.4 R8, [R197+0x1000] ;  /* 0x00100000c508783b */ /* 0x000ee60000004200 */
[----:B------:R-:W-:Y:S04]  /*16900*/  FADD.FTZ R2, R188, R2 ;  /* 0x00000002bc027221 */ /* 0x000fe80000010000 */
[----:B------:R-:W-:Y:S01]  /*16910*/  FADD.FTZ R2, R187, R2 ;  /* 0x00000002bb027221 */ /* 0x000fe20000010000 */
[----:B------:R-:W4:Y:S03]  /*16920*/  LDSM.16.MT88.4 R16, [R151+0x2800] ;  /* 0x002800009710783b */ /* 0x000f260000004200 */
[----:B------:R-:W-:Y:S04]  /*16930*/  FADD.FTZ R2, R186, R2 ;  /* 0x00000002ba027221 */ /* 0x000fe80000010000 */
[----:B------:R-:W-:Y:S04]  /*16940*/  FADD.FTZ R2, R183, R2 ;  /* 0x00000002b7027221 */ /* 0x000fe80000010000 */
[----:B------:R-:W-:Y:S04]  /*16950*/  FADD.FTZ R2, R181, R2 ;  /* 0x00000002b5027221 */ /* 0x000fe80000010000 */
[----:B------:R-:W-:Y:S01]  /*16960*/  FADD.FTZ R2, R182, R2 ;  /* 0x00000002b6027221 */ /* 0x000fe20000010000 */
[C---:B-1----:R-:W-:Y:S01]  /*16970*/  HMMA.16816.F32 R164, R176.reuse, R160, R20 ;  /* 0x000000a0b0a4723c */ /* 0x042fe20000001814 */
[----:B------:R-:W1:Y:S02]  /*16980*/  LDSM.16.MT88.4 R20, [R196+0x2800] ;  /* 0x00280000c414783b */ /* 0x000e640000004200 */
[----:B------:R-:W-:Y:S01]  /*16990*/  FADD.FTZ R3, R180, R2 ;  /* 0x00000002b4037221 */ /* 0x000fe20000010000 */
[----:B------:R-:W-:Y:S03]  /*169a0*/  IADD3 R2, R210, -0x1, RZ ;  /* 0xffffffffd2027810 */ /* 0x000fe60007ffe0ff */
[----:B------:R-:W-:Y:S01]  /*169b0*/  FADD.FTZ R217, R5, R3 ;  /* 0x0000000305d97221 */ /* 0x000fe20000010000 */
[C---:B------:R-:W-:Y:S04]  /*169c0*/  HMMA.16816.F32 R160, R176.reuse, R162, R24 ;  /* 0x000000a2b0a0723c */ /* 0x040fe80000001818 */
[----:B------:R-:W-:Y:S02]  /*169d0*/  MOV R210, R2 ;  /* 0x0000000200d27202 */ /* 0x000fe40000000f00 */
[----:B------:R-:W-:Y:S02]  /*169e0*/  MOV R5, R4 ;  /* 0x0000000400057202 */ /* 0x000fe40000000f00 */
        /* <DEDUP_REMOVED lines=40> */
.L_x_1837:
[----:B------:R-:W-:Y:S05]  /*16c70*/  BRA.DIV ~URZ, `(.L_x_1850) ;  /* 0x000067e27f007947 */ /* 0x000fea000b800000 */
[----:B------:R-:W1:Y:S02]  /*16c80*/  SHFL.BFLY PT, R2, R218, 0x2, 0x1f ;  /* 0x0c401f00da027f89 */ /* 0x000e6400000e0000 */
[----:B-1----:R-:W-:-:S05]  /*16c90*/  FADD.FTZ R2, R2, R218 ;  /* 0x000000da02027221 */ /* 0x002fca0000010000 */
[----:B------:R-:W1:Y:S02]  /*16ca0*/  SHFL.BFLY PT, R3, R2, 0x1, 0x1f ;  /* 0x0c201f0002037f89 */ /* 0x000e6400000e0000 */
[----:B-1----:R-:W-:Y:S02]  /*16cb0*/  FADD.FTZ R8, R2, R3 ;  /* 0x0000000302087221 */ /* 0x002fe40000010000 */
[----:B------:R-:W1:Y:S02]  /*16cc0*/  SHFL.BFLY PT, R2, R217, 0x2, 0x1f ;  /* 0x0c401f00d9027f89 */ /* 0x000e6400000e0000 */
[----:B-1----:R-:W-:-:S05]  /*16cd0*/  FADD.FTZ R4, R2, R217 ;  /* 0x000000d902047221 */ /* 0x002fca0000010000 */
[----:B------:R1:W2:Y:S02]  /*16ce0*/  SHFL.BFLY PT, R2, R4, 0x1, 0x1f ;  /* 0x0c201f0004027f89 */ /* 0x0002a400000e0000 */
.L_x_1932:
[----:B------:R-:W-:Y:S01]  /*16cf0*/  FSETP.NE.FTZ.AND P0, PT, R8, RZ, PT ;  /* 0x000000ff0800720b */ /* 0x000fe20003f15000 */
[----:B-12---:R-:W-:Y:S01]  /*16d00*/  FADD.FTZ R4, R2, R4 ;  /* 0x0000000402047221 */ /* 0x006fe20000010000 */
[----:B------:R-:W-:Y:S02]  /*16d10*/  MOV R3, RZ ;  /* 0x000000ff00037202 */ /* 0x000fe40000000f00 */
[----:B------:R-:W-:Y:S02]  /*16d20*/  MOV R21, 0xff800000 ;  /* 0xff80000000157802 */ /* 0x000fe40000000f00 */
[----:B------:R-:W-:-:S07]  /*16d30*/  MOV R20, 0xff800000 ;  /* 0xff80000000147802 */ /* 0x000fce0000000f00 */
[----:B------:R-:W1:Y:S01]  /*16d40*/  @P0 MUFU.LG2 R2, R8 ;  /* 0x0000000800020308 */ /* 0x000e620000000c00 */
[----:B------:R-:W-:-:S07]  /*16d50*/  @P0 MOV R9, 0x3f317218 ;  /* 0x3f31721800090802 */ /* 0x000fce0000000f00 */
[----:B------:R1:W2:Y:S02]  /*16d60*/  @P0 MUFU.RCP R3, R8 ;  /* 0x0000000800030308 */ /* 0x0002a40000001000 */
[----:B-1----:R-:W-:Y:S02]  /*16d70*/  @P0 FMUL.FTZ R8, R2, 0.69314718246459960938 ;  /* 0x3f31721802080820 */ /* 0x002fe40000410000 */
[----:B------:R-:W-:Y:S02]  /*16d80*/  @P0 FMUL.FTZ R2, R9, c[0x0][0x2d0] ;  /* 0x0000b40009020a20 */ /* 0x000fe40000410000 */
[C---:B--2---:R-:W-:Y:S02]  /*16d90*/  FMUL.FTZ R34, R3.reuse, R152 ;  /* 0x0000009803227220 */ /* 0x044fe40000410000 */
        /* <DEDUP_REMOVED lines=9> */
[----:B------:R-:W1:Y:S01]  /*16e30*/  @P0 MUFU.RCP R2, R4 ;  /* 0x0000000400020308 */ /* 0x000e620000001000 */
[----:B------:R-:W-:Y:S01]  /*16e40*/  @P0 MOV R6, 0x3f317218 ;  /* 0x3f31721800060802 */ /* 0x000fe20000000f00 */
[----:B------:R-:W-:-:S02]  /*16e50*/  FMUL.FTZ R33, R3, R157 ;  /* 0x0000009d03217220 */ /* 0x000fc40000410000 */
[C---:B------:R-:W-:Y:S02]  /*16e60*/  FMUL.FTZ R112, R3.reuse, R116 ;  /* 0x0000007403707220 */ /* 0x040fe40000410000 */
[C---:B------:R-:W-:Y:S02]  /*16e70*/  FMUL.FTZ R113, R3.reuse, R117 ;  /* 0x0000007503717220 */ /* 0x040fe40000410000 */
[----:B------:R-:W2:Y:S01]  /*16e80*/  @P0 MUFU.LG2 R4, R4 ;  /* 0x0000000400040308 */ /* 0x000ea20000000c00 */
[C---:B------:R-:W-:Y:S02]  /*16e90*/  FMUL.FTZ R22, R3.reuse, R136 ;  /* 0x0000008803167220 */ /* 0x040fe40000410000 */
[C---:B------:R-:W-:Y:S02]  /*16ea0*/  FMUL.FTZ R23, R3.reuse, R137 ;  /* 0x0000008903177220 */ /* 0x040fe40000410000 */
[C---:B------:R-:W-:Y:S02]  /*16eb0*/  FMUL.FTZ R116, R3.reuse, R120 ;  /* 0x0000007803747220 */ /* 0x040fe40000410000 */
[----:B------:R-:W-:-:S02]  /*16ec0*/  FMUL.FTZ R117, R3, R121 ;  /* 0x0000007903757220 */ /* 0x000fc40000410000 */
[C---:B------:R-:W-:Y:S02]  /*16ed0*/  FMUL.FTZ R156, R3.reuse, R128 ;  /* 0x00000080039c7220 */ /* 0x040fe40000410000 */
[C---:B------:R-:W-:Y:S02]  /*16ee0*/  FMUL.FTZ R157, R3.reuse, R129 ;  /* 0x00000081039d7220 */ /* 0x040fe40000410000 */
[C---:B-1----:R-:W-:Y:S02]  /*16ef0*/  FMUL.FTZ R136, R2.reuse, R154 ;  /* 0x0000009a02887220 */ /* 0x042fe40000410000 */
        /* <DEDUP_REMOVED lines=15> */
[----:B--2---:R-:W-:Y:S02]  /*16ff0*/  @P0 FMUL.FTZ R4, R4, 0.69314718246459960938 ;  /* 0x3f31721804040820 */ /* 0x004fe40000410000 */
[----:B------:R-:W-:Y:S02]  /*17000*/  @P0 FMUL.FTZ R6, R6, c[0x0][0x2d0] ;  /* 0x0000b40006060a20 */ /* 0x000fe40000410000 */
        /* <DEDUP_REMOVED lines=98> */
.L_x_1758:
[----:B------:R1:W5:Y:S04]  /*17630*/  LDL R5, [R1] ;  /* 0x0000000001057983 */ /* 0x0003680000100800 */
[----:B------:R-:W2:Y:S01]  /*17640*/  S2R R3, SR_TID.X ;  /* 0x0000000000037919 */ /* 0x000ea20000002100 */
[----:B------:R-:W-:Y:S01]  /*17650*/  BSSY B0, `(.L_x_1851) ;  /* 0x0000011000007945 */ /* 0x000fe20003800000 */
[----:B--2---:R-:W-:-:S13]  /*17660*/  LOP3.LUT P0, RZ, R3, 0xff, RZ, 0xc0, !PT ;  /* 0x000000ff03ff7812 */ /* 0x004fda000780c0ff */
[----:B------:R-:W-:Y:S05]  /*17670*/  @P0 BRA `(.L_x_1852) ;  /* 0x000000e000000947 */ /* 0x000fea0003800000 */
[----:B-1----:R-:W1:Y:S01]  /*17680*/  S2R R3, SR_LANEID ;  /* 0x0000000000037919 */ /* 0x002e620000000000 */
[----:B------:R-:W-:Y:S01]  /*17690*/  VOTEU.ANY UR4, UPT, PT ;  /* 0x0000000000047886 */ /* 0x000fe200038e0100 */
[----:B------:R-:W-:Y:S01]  /*176a0*/  IMAD.MOV.U32 R8, RZ, RZ, c[0x0][0x560] ;  /* 0x00015800ff087624 */ /* 0x000fe200078e00ff */
[----:B----4-:R-:W1:Y:S01]  /*176b0*/  FLO.U32 R4, UR4 ;  /* 0x0000000400047d00 */ /* 0x010e6200080e0000 */
[----:B------:R-:W-:Y:S01]  /*176c0*/  IMAD.MOV.U32 R9, RZ, RZ, c[0x0][0x564] ;  /* 0x00015900ff097624 */ /* 0x000fe200078e00ff */
[----:B-1----:R-:W-:-:S06]  /*176d0*/  ISETP.EQ.U32.AND P0, PT, R4, R3, PT ;  /* 0x000000030400720c */ /* 0x002fcc0003f02070 */
[----:B------:R-:W1:Y:S07]  /*176e0*/  POPC R3, UR4 ;  /* 0x0000000400037d09 */ /* 0x000e6e0008000000 */
[----:B-1----:R-:W2:Y:S04]  /*176f0*/  @P0 ATOMG.E.ADD.STRONG.GPU PT, R3, [R8.64], R3 ;  /* 0x00000003080309a8 */ /* 0x002ea800081ee1c6 */
[----:B--2---:R1:W2:Y:S04]  /*17700*/  SHFL.IDX PT, R4, R3, R4, 0x1f ;  /* 0x00001f0403047589 */ /* 0x0042a800000e0000 */
[----:B-1----:R-:W1:Y:S02]  /*17710*/  S2R R3, SR_LTMASK ;  /* 0x0000000000037919 */ /* 0x002e640000003900 */
[----:B-1----:R-:W-:-:S06]  /*17720*/  LOP3.LUT R3, R3, UR4, RZ, 0xc0, !PT ;  /* 0x0000000403037c12 */ /* 0x002fcc000f8ec0ff */
[----:B------:R-:W2:Y:S02]  /*17730*/  POPC R3, R3 ;  /* 0x0000000300037309 */ /* 0x000ea40000000000 */
[----:B--2--5:R-:W-:-:S05]  /*17740*/  IADD3 R5, R4, c[0x0][0xc], R3 ;  /* 0x0000030004057a10 */ /* 0x024fca0007ffe003 */
[----:B------:R1:W-:Y:S02]  /*17750*/  STL [R1], R5 ;  /* 0x0000000501007387 */ /* 0x0003e40000100800 */
.L_x_1852:
[----:B-1----:R-:W-:Y:S05]  /*17760*/  BSYNC B0 ;  /* 0x0000000000007941 */ /* 0x002fea0003800000 */
.L_x_1851:
[----:B------:R-:W-:Y:S01]  /*17770*/  PRMT R2, R2, 0x9910, RZ ;  /* 0x0000991002027816 */ /* 0x000fe200000000ff */
[----:B------:R-:W-:Y:S01]  /*17780*/  BSSY B1, `(.L_x_1853) ;  /* 0x0000412000017945 */ /* 0x000fe20003800000 */
[----:B-----5:R-:W-:Y:S02]  /*17790*/  IMAD.MOV.U32 R114, RZ, RZ, R5 ;  /* 0x000000ffff727224 */ /* 0x020fe400078e0005 */
[----:B------:R-:W-:-:S13]  /*177a0*/  ISETP.NE.AND P0, PT, R2, RZ, PT ;  /* 0x000000ff0200720c */ /* 0x000fda0003f05270 */
[----:B------:R-:W-:Y:S05]  /*177b0*/  @!P0 BRA `(.L_x_1854) ;  /* 0x000033a000008947 */ /* 0x000fea0003800000 */
[----:B------:R-:W2:Y:S04]  /*177c0*/  LDL R8, [R1+0x1c] ;  /* 0x00001c0001087983 */ /* 0x000ea80000100800 */
[----:B---3--:R-:W3:Y:S04]  /*177d0*/  LDL R13, [R1+0x20] ;  /* 0x00002000010d7983 */ /* 0x008ee80000100800 */
[----:B----4-:R-:W4:Y:S04]  /*177e0*/  LDL R11, [R1+0x28] ;  /* 0x00002800010b7983 */ /* 0x010f280000100800 */
        /* <DEDUP_REMOVED lines=9> */
[----:B--2---:R1:W-:Y:S04]  /*17880*/  STS [R8+0x80], R3 ;  /* 0x0000800308007388 */ /* 0x0043e80000000800 */
[----:B------:R2:W-:Y:S01]  /*17890*/  STS [R8+0x480], R2 ;  /* 0x0004800208007388 */ /* 0x0005e20000000800 */
[----:B-1----:R-:W-:Y:S02]  /*178a0*/  F2FP.PACK_AB R3, R27, R26 ;  /* 0x0000001a1b03723e */ /* 0x002fe400000000ff */
[----:B--2---:R-:W-:-:S03]  /*178b0*/  F2FP.PACK_AB R2, R165, R164 ;  /* 0x000000a4a502723e */ /* 0x004fc600000000ff */
[----:B---3--:R1:W-:Y:S04]  /*178c0*/  STS [R13], R3 ;  /* 0x000000030d007388 */ /* 0x0083e80000000800 */
[----:B------:R2:W-:Y:S01]  /*178d0*/  STS [R13+0x400], R2 ;  /* 0x000400020d007388 */ /* 0x0005e20000000800 */
[----:B-1----:R-:W-:Y:S02]  /*178e0*/  F2FP.PACK_AB R3, R29, R28 ;  /* 0x0000001c1d03723e */ /* 0x002fe400000000ff */
[----:B--2---:R-:W-:-:S03]  /*178f0*/  F2FP.PACK_AB R2, R133, R132 ;  /* 0x000000848502723e */ /* 0x004fc600000000ff */
[----:B----4-:R1:W-:Y:S04]  /*17900*/  STS [R11+0x80], R3 ;  /* 0x000080030b007388 */ /* 0x0103e80000000800 */
        /* <DEDUP_REMOVED lines=121> */
[----:B------:R-:W-:Y:S04]  /*180a0*/  STS [R4+0xc000], R3 ;  /* 0x00c0000304007388 */ /* 0x000fe80000000800 */
[----:B------:R1:W-:Y:S04]  /*180b0*/  STS [R4+0xc400], R2 ;  /* 0x00c4000204007388 */ /* 0x0003e80000000800 */
[----:B------:R-:W-:Y:S01]  /*180c0*/  BAR.SYNC.DEFER_BLOCKING 0x1, 0x100 ;  /* 0x0044000000007b1d */ /* 0x000fe20000010000 */
[----:B------:R-:W-:Y:S02]  /*180d0*/  ISETP.NE.AND.EX P2, PT, RZ, c[0x0][0x504], PT, P2 ;  /* 0x00014100ff007a0c */ /* 0x000fe40003f45320 */
[----:B-1----:R-:W-:-:S04]  /*180e0*/  @P1 IADD3 R2, P0, R252, c[0x0][0x508], RZ ;  /* 0x00014200fc021a10 */ /* 0x002fc80007f1e0ff */
[----:B--2---:R-:W-:Y:S02]  /*180f0*/  @P1 IADD3.X R3, R8, c[0x0][0x50c], RZ, P0, !PT ;  /* 0x0001430008031a10 */ /* 0x004fe400007fe4ff */
[----:B------:R-:W-:-:S03]  /*18100*/  IADD3 R4, P0, R252, c[0x0][0x500], RZ ;  /* 0x00014000fc047a10 */ /* 0x000fc60007f1e0ff */
[----:B------:R1:W5:Y:S01]  /*18110*/  @P1 LDG.E R16, [R2.64] ;  /* 0x0000000602101981 */ /* 0x000362000c1e1900 */
[----:B------:R-:W-:Y:S01]  /*18120*/  IADD3.X R5, R8, c[0x0][0x504], RZ, P0, !PT ;  /* 0x0001410008057a10 */ /* 0x000fe200007fe4ff */
[----:B-1----:R-:W-:-:S06]  /*18130*/  IMAD.MOV.U32 R3, RZ, RZ, RZ ;  /* 0x000000ffff037224 */ /* 0x002fcc00078e00ff */
[----:B------:R1:W5:Y:S01]  /*18140*/  @P2 LDG.E R3, [R4.64] ;  /* 0x0000000604032981 */ /* 0x000362000c1e1900 */
[----:B----4-:R-:W-:-:S04]  /*18150*/  ISETP.NE.AND P0, PT, R6, RZ, PT ;  /* 0x000000ff0600720c */ /* 0x010fc80003f05270 */
[----:B------:R-:W-:Y:S01]  /*18160*/  SEL R2, R6, c[0x0][0x3d4], P0 ;  /* 0x0000f50006027a07 */ /* 0x000fe20000000000 */
[----:B------:R-:W-:Y:S05]  /*18170*/  @P1 BRA `(.L_x_1855) ;  /* 0x0000004000001947 */ /* 0x000fea0003800000 */
[----:B-1----:R-:W-:Y:S05]  /*18180*/  @!P2 BRA `(.L_x_1855) ;  /* 0x000000300000a947 */ /* 0x002fea0003800000 */
[----:B-----5:R1:W2:Y:S04]  /*18190*/  LDG.E R16, [R4.64] ;  /* 0x0000000604107981 */ /* 0x0202a8000c1e1900 */
[----:B-1----:R-:W2:Y:S02]  /*181a0*/  LDG.E R4, [R4.64+0x4] ;  /* 0x0000040604047981 */ /* 0x002ea4000c1e1900 */
[----:B--2---:R-:W-:Y:S02]  /*181b0*/  IADD3 R16, -R16, R4, RZ ;  /* 0x0000000410107210 */ /* 0x004fe40007ffe1ff */
.L_x_1855:
        /* <DEDUP_REMOVED lines=19> */
[----:B------:R-:W-:-:S04]  /*182f0*/  IMAD.WIDE.U32 R10, R14, R5, RZ ;  /* 0x000000050e0a7225 */ /* 0x000fc800078e00ff */
[C---:B------:R-:W-:Y:S02]  /*18300*/  IMAD R6, R8.reuse, R6, R4 ;  /* 0x0000000608067224 */ /* 0x040fe400078e0204 */
[----:B------:R-:W-:-:S04]  /*18310*/  IMAD.WIDE.U32 R8, R8, R2, RZ ;  /* 0x0000000208087225 */ /* 0x000fc800078e00ff */
[----:B------:R-:W-:Y:S01]  /*18320*/  IMAD R4, R15, R5, RZ ;  /* 0x000000050f047224 */ /* 0x000fe200078e02ff */
[----:B------:R-:W-:Y:S01]  /*18330*/  IADD3 R15, P1, P0, R8, R10, R3 ;  /* 0x0000000a080f7210 */ /* 0x000fe2000783e003 */
[----:B------:R-:W-:Y:S01]  /*18340*/  IMAD.IADD R6, R9, 0x1, R6 ;  /* 0x0000000109067824 */ /* 0x000fe200078e0206 */
[----:B------:R-:W-:Y:S01]  /*18350*/  SEL R8, R119, RZ, P2 ;  /* 0x000000ff77087207 */ /* 0x000fe20001000000 */
[----:B------:R-:W-:Y:S02]  /*18360*/  IMAD.IADD R10, R11, 0x1, R4 ;  /* 0x000000010b0a7824 */ /* 0x000fe400078e0204 */
[----:B------:R-:W-:Y:S02]  /*18370*/  IMAD.MOV.U32 R4, RZ, RZ, c[0x0][0x4e8] ;  /* 0x00013a00ff047624 */ /* 0x000fe400078e00ff */
[----:B------:R-:W-:Y:S01]  /*18380*/  IMAD R11, R19, R8, RZ ;  /* 0x00000008130b7224 */ /* 0x000fe200078e02ff */
[----:B------:R-:W-:Y:S01]  /*18390*/  IADD3.X R14, R6, R10, R13, P1, P0 ;  /* 0x0000000a060e7210 */ /* 0x000fe20000fe040d */
[----:B------:R-:W-:Y:S01]  /*183a0*/  IMAD.WIDE.U32 R8, R18, R8, RZ ;  /* 0x0000000812087225 */ /* 0x000fe200078e00ff */
[----:B------:R-:W-:Y:S01]  /*183b0*/  ISETP.NE.AND P3, PT, R4, 0x1, PT ;  /* 0x000000010400780c */ /* 0x000fe20003f65270 */
[----:B------:R-:W2:Y:S02]  /*183c0*/  LDL R18, [R1+0x188] ;  /* 0x0001880001127983 */ /* 0x000ea40000100800 */
[----:B------:R-:W-:-:S04]  /*183d0*/  IMAD R6, R115, 0x80, R118 ;  /* 0x0000008073067824 */ /* 0x000fc800078e0276 */
[----:B------:R-:W-:-:S06]  /*183e0*/  IMAD.MOV.U32 R4, RZ, RZ, R6 ;  /* 0x000000ffff047224 */ /* 0x000fcc00078e0006 */
[----:B------:R-:W-:-:S05]  /*183f0*/  @P3 IMAD.HI.U32 R10, R6, c[0x0][0x4ec], RZ ;  /* 0x00013b00060a3a27 */ /* 0x000fca00078e00ff */
[----:B------:R-:W-:Y:S01]  /*18400*/  @P3 SHF.R.U32.HI R4, RZ, c[0x0][0x4f0], R10 ;  /* 0x00013c00ff043a19 */ /* 0x000fe2000001160a */
[----:B------:R-:W-:-:S03]  /*18410*/  IMAD.IADD R11, R9, 0x1, R11 ;  /* 0x00000001090b7824 */ /* 0x000fc600078e020b */
[----:B------:R-:W-:Y:S02]  /*18420*/  IADD3 R8, P1, P0, R4, R15, R8 ;  /* 0x0000000f04087210 */ /* 0x000fe4000783e008 */
[----:B------:R-:W-:-:S04]  /*18430*/  SHF.R.S32.HI R9, RZ, 0x1f, R4 ;  /* 0x0000001fff097819 */ /* 0x000fc80000011404 */
[----:B------:R-:W-:Y:S02]  /*18440*/  IADD3.X R9, R9, R14, R11, P1, P0 ;  /* 0x0000000e09097210 */ /* 0x000fe40000fe040b */
[----:B------:R-:W1:Y:S01]  /*18450*/  LDC.64 R10, c[0x0][R17+0x160] ;  /* 0x00005800110a7b82 */ /* 0x000e620000000a00 */
[----:B------:R-:W3:Y:S01]  /*18460*/  S2R R119, SR_TID.X ;  /* 0x0000000000777919 */ /* 0x000ee20000002100 */
[----:B------:R-:W-:-:S04]  /*18470*/  IMAD.MOV R4, RZ, RZ, -R4 ;  /* 0x000000ffff047224 */ /* 0x000fc800078e0a04 */
[----:B------:R-:W-:-:S05]  /*18480*/  IMAD R4, R4, c[0x0][0x4e8], R6 ;  /* 0x00013a0004047a24 */ /* 0x000fca00078e0206 */
[----:B------:R-:W-:Y:S02]  /*18490*/  SHF.R.S32.HI R14, RZ, 0x1f, R4 ;  /* 0x0000001fff0e7819 */ /* 0x000fe40000011404 */
[----:B---3--:R-:W-:-:S04]  /*184a0*/  SHF.R.S32.HI R118, RZ, 0x1f, R119 ;  /* 0x0000001fff767819 */ /* 0x008fc80000011477 */
[----:B------:R-:W-:Y:S01]  /*184b0*/  LEA.HI R118, R118, R119, RZ, 0x5 ;  /* 0x0000007776767211 */ /* 0x000fe200078f28ff */
        /* <DEDUP_REMOVED lines=8> */
[----:B------:R-:W-:Y:S02]  /*18540*/  LEA R10, P0, R8, R10, 0x2 ;  /* 0x0000000a080a7211 */ /* 0x000fe400078010ff */
        /* <DEDUP_REMOVED lines=20> */
[----:B------:R-:W-:Y:S01]  /*18690*/  LEA R6, R115, R0, 0x7 ;  /* 0x0000000073067211 */ /* 0x000fe200078e38ff */
[C---:B------:R-:W-:Y:S01]  /*186a0*/  IMAD.WIDE.U32 R8, R3.reuse, c[0x0][0x3a0], RZ ;  /* 0x0000e80003087a25 */ /* 0x040fe200078e00ff */
[----:B-1----:R-:W-:Y:S01]  /*186b0*/  SHF.R.S32.HI R10, RZ, 0x1f, R2 ;  /* 0x0000001fff0a7819 */ /* 0x002fe20000011402 */
[----:B------:R1:W2:Y:S02]  /*186c0*/  LDS.128 R32, [R203+0x80] ;  /* 0x00008000cb207984 */ /* 0x0002a40000000c00 */
[----:B------:R-:W-:-:S02]  /*186d0*/  IMAD R3, R3, c[0x0][0x3a4], R13 ;  /* 0x0000e90003037a24 */ /* 0x000fc400078e020d */
[----:B------:R-:W-:Y:S01]  /*186e0*/  @P3 IMAD.HI.U32 R11, R6, c[0x0][0x4ec], RZ ;  /* 0x00013b00060b3a27 */ /* 0x000fe200078e00ff */
[----:B------:R1:W3:Y:S02]  /*186f0*/  LDS.128 R48, [R203+0x1080] ;  /* 0x00108000cb307984 */ /* 0x0002e40000000c00 */
[----:B------:R-:W-:Y:S01]  /*18700*/  IADD3 R9, R9, R3, RZ ;  /* 0x0000000309097210 */ /* 0x000fe20007ffe0ff */
[----:B------:R-:W-:Y:S01]  /*18710*/  IMAD R10, R10, c[0x0][0x3f0], RZ ;  /* 0x0000fc000a0a7a24 */ /* 0x000fe200078e02ff */
        /* <DEDUP_REMOVED lines=11> */
[----:B------:R-:W-:-:S03]  /*187d0*/  IADD3 R2, -R3, RZ, RZ ;  /* 0x000000ff03027210 */ /* 0x000fc60007ffe1ff */
        /* <DEDUP_REMOVED lines=9> */
[----:B------:R1:W1:Y:S02]  /*18870*/  LDS.128 R40, [R203+0x9080] ;  /* 0x00908000cb287984 */ /* 0x0002640000000c00 */
[----:B------:R-:W-:Y:S01]  /*18880*/  IADD3 R3, R3, R10, RZ ;  /* 0x0000000a03037210 */ /* 0x000fe20007ffe0ff */
[----:B------:R-:W-:Y:S01]  /*18890*/  IMAD R6, R6, c[0x0][0x3d8], RZ ;  /* 0x0000f60006067a24 */ /* 0x000fe200078e02ff */
[----:B------:R1:W1:Y:S03]  /*188a0*/  LDS.128 R56, [R203+0xa080] ;  /* 0x00a08000cb387984 */ /* 0x0002660000000c00 */
[C---:B------:R-:W-:Y:S01]  /*188b0*/  IMAD.WIDE.U32 R2, R5.reuse, c[0x0][0x3d8], R2 ;  /* 0x0000f60005027a25 */ /* 0x040fe200078e0002 */
[----:B------:R1:W1:Y:S03]  /*188c0*/  LDS.128 R72, [R203+0xb080] ;  /* 0x00b08000cb487984 */ /* 0x0002660000000c00 */
[----:B------:R-:W-:Y:S01]  /*188d0*/  IMAD R5, R5, c[0x0][0x3dc], R6 ;  /* 0x0000f70005057a24 */ /* 0x000fe200078e0206 */
[----:B------:R1:W1:Y:S01]  /*188e0*/  LDS.128 R20, [R203+0xc080] ;  /* 0x00c08000cb147984 */ /* 0x0002620000000c00 */
[----:B------:R-:W-:-:S02]  /*188f0*/  LEA R16, P0, R2, c[0x0][0x380], 0x1 ;  /* 0x0000e00002107a11 */ /* 0x000fc400078008ff */
[----:B------:R-:W-:Y:S01]  /*18900*/  LEA R6, R115, R143, 0x7 ;  /* 0x0000008f73067211 */ /* 0x000fe200078e38ff */
[----:B------:R1:W1:Y:S01]  /*18910*/  LDS.128 R36, [R203+0xd080] ;  /* 0x00d08000cb247984 */ /* 0x0002620000000c00 */
[----:B------:R-:W-:-:S03]  /*18920*/  IADD3 R3, R3, R5, RZ ;  /* 0x0000000503037210 */ /* 0x000fc60007ffe0ff */
[----:B------:R1:W1:Y:S01]  /*18930*/  LDS.128 R52, [R203+0xe080] ;  /* 0x00e08000cb347984 */ /* 0x0002620000000c00 */
[----:B------:R-:W-:-:S03]  /*18940*/  LEA.HI.X R13, R2, c[0x0][0x384], R3, 0x1, P0 ;  /* 0x0000e100020d7a11 */ /* 0x000fc600000f0c03 */
[----:B------:R1:W1:Y:S01]  /*18950*/  LDS.128 R68, [R203+0xf080] ;  /* 0x00f08000cb447984 */ /* 0x0002620000000c00 */
[----:B------:R-:W-:Y:S05]  /*18960*/  BRA.DIV ~URZ, `(.L_x_1857) ;  /* 0x00004c227f007947 */ /* 0x000fea000b800000 */
[----:B--234-:R2:W3:Y:S02]  /*18970*/  SHFL.IDX PT, R5, R13, RZ, 0x181f ;  /* 0x00181fff0d057589 */ /* 0x01c4e400000e0000 */
.L_x_1933:
[----:B------:R-:W-:Y:S05]  /*18980*/  BRA.DIV ~URZ, `(.L_x_1858) ;  /* 0x00004c727f007947 */ /* 0x000fea000b800000 */
[----:B------:R4:W2:Y:S02]  /*18990*/  SHFL.IDX PT, R2, R16, RZ, 0x181f ;  /* 0x00181fff10027589 */ /* 0x0008a400000e0000 */
.L_x_1934:
        /* <DEDUP_REMOVED lines=9> */
[CC--:B------:R-:W-:Y:S02]  /*18a30*/  @!P1 LEA R8, P5, R205.reuse, R2.reuse, 0x1 ;  /* 0x00000002cd089211 */ /* 0x0c0fe400078a08ff */
[-C--:B---3--:R-:W-:Y:S02]  /*18a40*/  @!P3 LEA.HI.X R15, R140, R5.reuse, R141, 0x1, P4 ;  /* 0x000000058c0fb211 */ /* 0x088fe400020f0c8d */
        /* <DEDUP_REMOVED lines=8> */
.L_x_1860:
[----:B------:R-:W-:Y:S05]  /*18ad0*/  BSYNC B0 ;  /* 0x0000000000007941 */ /* 0x000fea0003800000 */
.L_x_1859:
[----:B------:R-:W-:Y:S05]  /*18ae0*/  BRA.DIV ~URZ, `(.L_x_1861) ;  /* 0x00004b827f007947 */ /* 0x000fea000b800000 */
[----:B---3--:R3:W4:Y:S04]  /*18af0*/  SHFL.IDX PT, R5, R13, 0x1, 0x181f ;  /* 0x00381f000d057f89 */ /* 0x00872800000e0000 */
[----:B--2---:R3:W2:Y:S02]  /*18b00*/  SHFL.IDX PT, R2, R16, 0x1, 0x181f ;  /* 0x00381f0010027f89 */ /* 0x0046a400000e0000 */
.L_x_1935:
        /* <DEDUP_REMOVED lines=11> */
[-C--:B----4-:R-:W-:Y:S02]  /*18bc0*/  @!P3 LEA.HI.X R15, R140, R5.reuse, R141, 0x1, P4 ;  /* 0x000000058c0fb211 */ /* 0x090fe400020f0c8d */
        /* <DEDUP_REMOVED lines=8> */
.L_x_1863:
[----:B------:R-:W-:Y:S05]  /*18c50*/  BSYNC B0 ;  /* 0x0000000000007941 */ /* 0x000fea0003800000 */
.L_x_1862:
[----:B------:R-:W-:Y:S05]  /*18c60*/  BRA.DIV ~URZ, `(.L_x_1864) ;  /* 0x00004ad27f007947 */ /* 0x000fea000b800000 */
[----:B----4-:R4:W3:Y:S02]  /*18c70*/  SHFL.IDX PT, R5, R13, 0x2, 0x181f ;  /* 0x00581f000d057f89 */ /* 0x0108e400000e0000 */
.L_x_1936:
[----:B------:R-:W-:Y:S05]  /*18c80*/  BRA.DIV ~URZ, `(.L_x_1865) ;  /* 0x00004b227f007947 */ /* 0x000fea000b800000 */
[----:B--2---:R2:W4:Y:S02]  /*18c90*/  SHFL.IDX PT, R2, R16, 0x2, 0x181f ;  /* 0x00581f0010027f89 */ /* 0x00452400000e0000 */
.L_x_1937:
        /* <DEDUP_REMOVED lines=20> */
.L_x_1867:
[----:B------:R-:W-:Y:S05]  /*18de0*/  BSYNC B0 ;  /* 0x0000000000007941 */ /* 0x000fea0003800000 */
.L_x_1866:
[----:B------:R-:W-:Y:S05]  /*18df0*/  BRA.DIV ~URZ, `(.L_x_1868) ;  /* 0x00004a227f007947 */ /* 0x000fea000b800000 */
[----:B---3--:R3:W2:Y:S04]  /*18e00*/  SHFL.IDX PT, R5, R13, 0x3, 0x181f ;  /* 0x00781f000d057f89 */ /* 0x0086a800000e0000 */
[----:B----4-:R3:W4:Y:S02]  /*18e10*/  SHFL.IDX PT, R2, R16, 0x3, 0x181f ;  /* 0x00781f0010027f89 */ /* 0x01072400000e0000 */
.L_x_1938:
        /* <DEDUP_REMOVED lines=17> */
[----:B------:R-:W-:-:S04]  /*18f30*/  LEA R2, P0, R204, R2, 0x1 ;  /* 0x00000002cc027211 */ /* 0x000fc800078008ff */
[----:B------:R-:W-:-:S05]  /*18f40*/  LEA.HI.X R3, R204, R5, R215, 0x1, P0 ;  /* 0x00000005cc037211 */ /* 0x000fca00000f0cd7 */
[----:B------:R2:W-:Y:S01]  /*18f50*/  ST.E.128 [R2.64], R68 ;  /* 0x0000004402007985 */ /* 0x0005e2000c101d06 */
[----:B------:R-:W-:Y:S05]  /*18f60*/  BRA `(.L_x_1869) ;  /* 0x0000293000007947 */ /* 0x000fea0003800000 */
.L_x_1856:
[----:B-1----:R-:W2:Y:S01]  /*18f70*/  LDL.LU R10, [R1+0x40] ;  /* 0x00004000010a7983 */ /* 0x002ea20000300800 */
[----:B------:R-:W-:Y:S02]  /*18f80*/  IMAD R13, R13, c[0x0][0x408], RZ ;  /* 0x000102000d0d7a24 */ /* 0x000fe400078e02ff */
[----:B------:R-:W-:-:S04]  /*18f90*/  IMAD.WIDE.U32 R8, R3, c[0x0][0x408], RZ ;  /* 0x0001020003087a25 */ /* 0x000fc800078e00ff */
        /* <DEDUP_REMOVED lines=8> */
[----:B------:R-:W-:-:S05]  /*19020*/  IMAD R2, R2, c[0x0][0x444], R3 ;  /* 0x0001110002027a24 */ /* 0x000fca00078e0203 */
[----:B------:R-:W-:Y:S02]  /*19030*/  IADD3 R3, R5, R2, RZ ;  /* 0x0000000205037210 */ /* 0x000fe40007ffe0ff */
[----:B------:R-:W-:-:S05]  /*19040*/  MOV R2, R4 ;  /* 0x0000000400027202 */ /* 0x000fca0000000f00 */
[----:B--2---:R-:W-:-:S04]  /*19050*/  IMAD.WIDE.U32 R2, R10, c[0x0][0x448], R2 ;  /* 0x000112000a027a25 */ /* 0x004fc800078e0002 */
[----:B------:R-:W-:Y:S01]  /*19060*/  IMAD R5, R10, c[0x0][0x44c], R3 ;  /* 0x000113000a057a24 */ /* 0x000fe200078e0203 */
[----:B------:R-:W-:Y:S01]  /*19070*/  MOV R4, R2 ;  /* 0x0000000200047202 */ /* 0x000fe20000000f00 */
[----:B------:R-:W-:Y:S01]  /*19080*/  @P3 IMAD.HI.U32 R3, R6, c[0x0][0x4ec], RZ ;  /* 0x00013b0006033a27 */ /* 0x000fe200078e00ff */
[----:B------:R-:W-:-:S04]  /*19090*/  MOV R2, R6 ;  /* 0x0000000600027202 */ /* 0x000fc80000000f00 */
[----:B------:R-:W-:-:S04]  /*190a0*/  @P3 SHF.R.U32.HI R2, RZ, c[0x0][0x4f0], R3 ;  /* 0x00013c00ff023a19 */ /* 0x000fc80000011603 */
[C---:B------:R-:W-:Y:S01]  /*190b0*/  IADD3 R3, -R2.reuse, RZ, RZ ;  /* 0x000000ff02037210 */ /* 0x040fe20007ffe1ff */
[----:B------:R-:W-:-:S04]  /*190c0*/  IMAD.WIDE.U32 R4, R2, c[0x0][0x430], R4 ;  /* 0x00010c0002047a25 */ /* 0x000fc800078e0004 */
[----:B------:R-:W-:Y:S01]  /*190d0*/  IMAD R6, R3, c[0x0][0x4e8], R6 ;  /* 0x00013a0003067a24 */ /* 0x000fe200078e0206 */
[----:B------:R-:W-:-:S05]  /*190e0*/  SHF.R.S32.HI R3, RZ, 0x1f, R2 ;  /* 0x0000001fff037819 */ /* 0x000fca0000011402 */
[----:B------:R-:W-:-:S04]  /*190f0*/  IMAD R3, R3, c[0x0][0x430], RZ ;  /* 0x00010c0003037a24 */ /* 0x000fc800078e02ff */
[----:B------:R-:W-:-:S05]  /*19100*/  IMAD R2, R2, c[0x0][0x434], R3 ;  /* 0x00010d0002027a24 */ /* 0x000fca00078e0203 */
[----:B------:R-:W-:Y:S02]  /*19110*/  IADD3 R3, R5, R2, RZ ;  /* 0x0000000205037210 */ /* 0x000fe40007ffe0ff */
[----:B------:R-:W-:Y:S02]  /*19120*/  MOV R2, R4 ;  /* 0x0000000400027202 */ /* 0x000fe40000000f00 */
        /* <DEDUP_REMOVED lines=9> */
.L_x_1939:
[----:B------:R-:W-:Y:S05]  /*191c0*/  BRA.DIV ~URZ, `(.L_x_1871) ;  /* 0x000047927f007947 */ /* 0x000fea000b800000 */
[----:B------:R3:W4:Y:S02]  /*191d0*/  SHFL.IDX PT, R2, R5, RZ, 0x1c1f ;  /* 0x001c1fff05027589 */ /* 0x00072400000e0000 */
.L_x_1940:
[----:B------:R-:W-:Y:S01]  /*191e0*/  BSSY B0, `(.L_x_1872) ;  /* 0x00000c1000007945 */ /* 0x000fe20003800000 */
[----:B------:R-:W-:Y:S05]  /*191f0*/  @P0 BRA `(.L_x_1873) ;  /* 0x00000bf000000947 */ /* 0x000fea0003800000 */
[----:B------:R-:W5:Y:S04]  /*19200*/  LDL R8, [R1+0x4c] ;  /* 0x00004c0001087983 */ /* 0x000f680000100800 */
[----:B---3--:R-:W3:Y:S04]  /*19210*/  LDL R14, [R1+0xc0] ;  /* 0x0000c000010e7983 */ /* 0x008ee80000100800 */
[----:B----4-:R-:W4:Y:S04]  /*19220*/  LDL R20, [R1+0x158] ;  /* 0x0001580001147983 */ /* 0x010f280000100800 */
[----:B--2---:R-:W2:Y:S04]  /*19230*/  LDL R17, [R1+0xbc] ;  /* 0x0000bc0001117983 */ /* 0x004ea80000100800 */
[----:B------:R-:W2:Y:S04]  /*19240*/  LDL R21, [R1+0xb8] ;  /* 0x0000b80001157983 */ /* 0x000ea80000100800 */
        /* <DEDUP_REMOVED lines=8> */
[----:B-----5:R-:W-:-:S13]  /*192d0*/  ISETP.GE.AND P0, PT, R8, c[0x0][0x3c8], PT ;  /* 0x0000f20008007a0c */ /* 0x020fda0003f06270 */
[----:B------:R-:W-:-:S04]  /*192e0*/  @!P0 IMAD.MOV.U32 R3, RZ, RZ, R4 ;  /* 0x000000ffff038224 */ /* 0x000fc800078e0004 */
[----:B------:R-:W-:Y:S01]  /*192f0*/  @!P0 IMAD.WIDE R8, R8, 0x4, R2 ;  /* 0x0000000408088825 */ /* 0x000fe200078e0202 */
[----:B--2---:R-:W-:Y:S01]  /*19300*/  ISETP.GE.AND P2, PT, R21, c[0x0][0x3c8], PT ;  /* 0x0000f20015007a0c */ /* 0x004fe20003f46270 */
[----:B------:R-:W2:Y:S04]  /*19310*/  LDL R3, [R1+0xa4] ;  /* 0x0000a40001037983 */ /* 0x000ea80000100800 */
[----:B------:R5:W-:Y:S01]  /*19320*/  @!P0 ST.E.64 [R8.64], R24 ;  /* 0x0000001808008985 */ /* 0x000be2000c101b06 */
[----:B---3--:R-:W-:-:S13]  /*19330*/  ISETP.GE.AND P0, PT, R14, c[0x0][0x3c8], PT ;  /* 0x0000f2000e007a0c */ /* 0x008fda0003f06270 */
[C---:B-----5:R-:W-:Y:S01]  /*19340*/  @!P0 LEA R8, P1, R14.reuse, R2, 0x2 ;  /* 0x000000020e088211 */ /* 0x060fe200078210ff */
[----:B------:R-:W3:Y:S03]  /*19350*/  LDL R25, [R1+0x140] ;  /* 0x0001400001197983 */ /* 0x000ee60000100800 */
[----:B----4-:R-:W-:Y:S01]  /*19360*/  @!P0 LEA.HI.X R9, R14, R4, R20, 0x2, P1 ;  /* 0x000000040e098211 */ /* 0x010fe200008f1414 */
[----:B------:R-:W4:Y:S04]  /*19370*/  LDL R24, [R1+0x94] ;  /* 0x0000940001187983 */ /* 0x000f280000100800 */
[----:B------:R-:W5:Y:S04]  /*19380*/  LDL R14, [R1+0x144] ;  /* 0x00014400010e7983 */ /* 0x000f680000100800 */
[----:B------:R1:W-:Y:S01]  /*19390*/  @!P0 ST.E.64 [R8.64], R26 ;  /* 0x0000001a08008985 */ /* 0x0003e2000c101b06 */
[----:B------:R-:W-:-:S03]  /*193a0*/  ISETP.GE.AND P0, PT, R17, c[0x0][0x3c8], PT ;  /* 0x0000f20011007a0c */ /* 0x000fc60003f06270 */
[----:B------:R-:W2:Y:S10]  /*193b0*/  LDL R20, [R1+0xac] ;  /* 0x0000ac0001147983 */ /* 0x000eb40000100800 */
[C---:B-1----:R-:W-:Y:S01]  /*193c0*/  @!P0 LEA R8, P1, R17.reuse, R2, 0x2 ;  /* 0x0000000211088211 */ /* 0x042fe200078210ff */
[----:B------:R-:W3:Y:S03]  /*193d0*/  LDL R26, [R1+0x8c] ;  /* 0x00008c00011a7983 */ /* 0x000ee60000100800 */
[----:B------:R-:W-:Y:S01]  /*193e0*/  @!P0 LEA.HI.X R9, R17, R4, R118, 0x2, P1 ;  /* 0x0000000411098211 */ /* 0x000fe200008f1476 */
[----:B------:R-:W3:Y:S01]  /*193f0*/  LDL R27, [R1+0x11c] ;  /* 0x00011c00011b7983 */ /* 0x000ee20000100800 */
[----:B------:R-:W-:-:S03]  /*19400*/  ISETP.GE.AND P1, PT, R10, c[0x0][0x3c8], PT ;  /* 0x0000f2000a007a0c */ /* 0x000fc60003f26270 */
[----:B------:R-:W4:Y:S04]  /*19410*/  LDL R17, [R1+0xa8] ;  /* 0x0000a80001117983 */ /* 0x000f280000100800 */
[----:B------:R1:W-:Y:S02]  /*19420*/  @!P0 ST.E.64 [R8.64], R28 ;  /* 0x0000001c08008985 */ /* 0x0003e4000c101b06 */
[C---:B-1----:R-:W-:Y:S02]  /*19430*/  @!P2 LEA R8, P0, R21.reuse, R2, 0x2 ;  /* 0x000000021508a211 */ /* 0x042fe400078010ff */
[----:B------:R-:W4:Y:S02]  /*19440*/  LDL R29, [R1+0x9c] ;  /* 0x00009c00011d7983 */ /* 0x000f240000100800 */
[----:B------:R-:W-:-:S02]  /*19450*/  @!P2 LEA.HI.X R9, R21, R4, R115, 0x2, P0 ;  /* 0x000000041509a211 */ /* 0x000fc400000f1473 */
[----:B------:R-:W4:Y:S04]  /*19460*/  LDL R28, [R1+0x124] ;  /* 0x00012400011c7983 */ /* 0x000f280000100800 */
[----:B------:R-:W4:Y:S04]  /*19470*/  LDL R21, [R1+0x13c] ;  /* 0x00013c0001157983 */ /* 0x000f280000100800 */
[----:B------:R1:W-:Y:S02]  /*19480*/  @!P2 ST.E.64 [R8.64], R30 ;  /* 0x0000001e0800a985 */ /* 0x0003e4000c101b06 */
[----:B-1----:R-:W-:-:S02]  /*19490*/  @!P1 LEA R8, P0, R10, R2, 0x2 ;  /* 0x000000020a089211 */ /* 0x002fc400078010ff */
[----:B------:R-:W4:Y:S02]  /*194a0*/  LDL R30, [R1+0x12c] ;  /* 0x00012c00011e7983 */ /* 0x000f240000100800 */
[----:B------:R-:W-:Y:S02]  /*194b0*/  @!P1 LEA.HI.X R9, R10, R4, R19, 0x2, P0 ;  /* 0x000000040a099211 */ /* 0x000fe400000f1413 */
[----:B------:R-:W4:Y:S04]  /*194c0*/  LDL R31, [R1+0x6c] ;  /* 0x00006c00011f7983 */ /* 0x000f280000100800 */
[----:B------:R-:W4:Y:S01]  /*194d0*/  LDL R19, [R1+0x138] ;  /* 0x0001380001137983 */ /* 0x000f220000100800 */
[----:B------:R-:W-:-:S03]  /*194e0*/  ISETP.GE.AND P2, PT, R13, c[0x0][0x3c8], PT ;  /* 0x0000f2000d007a0c */ /* 0x000fc60003f46270 */
[----:B------:R1:W-:Y:S01]  /*194f0*/  @!P1 ST.E.64 [R8.64], R32 ;  /* 0x0000002008009985 */ /* 0x0003e2000c101b06 */
[----:B------:R-:W-:-:S03]  /*19500*/  ISETP.GE.AND P1, PT, R11, c[0x0][0x3c8], PT ;  /* 0x0000f2000b007a0c */ /* 0x000fc60003f26270 */
[----:B------:R-:W4:Y:S06]  /*19510*/  LDL R10, [R1+0xa0] ;  /* 0x0000a000010a7983 */ /* 0x000f2c0000100800 */
[C---:B-1----:R-:W-:Y:S01]  /*19520*/  @!P2 LEA R8, P0, R13.reuse, R2, 0x2 ;  /* 0x000000020d08a211 */ /* 0x042fe200078010ff */
[----:B------:R-:W4:Y:S03]  /*19530*/  LDL R33, [R1+0x74] ;  /* 0x0000740001217983 */ /* 0x000f260000100800 */
[----:B------:R-:W-:Y:S01]  /*19540*/  @!P2 LEA.HI.X R9, R13, R4, R15, 0x2, P0 ;  /* 0x000000040d09a211 */ /* 0x000fe200000f140f */
[----:B------:R-:W4:Y:S04]  /*19550*/  LDL R32, [R1+0xfc] ;  /* 0x0000fc0001207983 */ /* 0x000f280000100800 */
[----:B------:R-:W4:Y:S04]  /*19560*/  LDL R15, [R1+0x134] ;  /* 0x00013400010f7983 */ /* 0x000f280000100800 */
[----:B------:R1:W-:Y:S01]  /*19570*/  @!P2 ST.E.64 [R8.64], R34 ;  /* 0x000000220800a985 */ /* 0x0003e2000c101b06 */
[----:B------:R-:W-:-:S03]  /*19580*/  ISETP.GE.AND P2, PT, R18, c[0x0][0x3c8], PT ;  /* 0x0000f20012007a0c */ /* 0x000fc60003f46270 */
[----:B------:R-:W4:Y:S01]  /*19590*/  LDL R13, [R1+0x98] ;  /* 0x00009800010d7983 */ /* 0x000f220000100800 */
[----:B-1----:R-:W-:-:S03]  /*195a0*/  @!P1 LEA R8, P0, R11, R2, 0x2 ;  /* 0x000000020b089211 */ /* 0x002fc600078010ff */
[----:B------:R-:W4:Y:S01]  /*195b0*/  LDL R34, [R1+0x104] ;  /* 0x0001040001227983 */ /* 0x000f220000100800 */
[----:B-----5:R-:W-:-:S03]  /*195c0*/  @!P1 LEA.HI.X R9, R11, R4, R14, 0x2, P0 ;  /* 0x000000040b099211 */ /* 0x020fc600000f140e */
[----:B------:R-:W5:Y:S04]  /*195d0*/  LDL R11, [R1+0x130] ;  /* 0x00013000010b7983 */ /* 0x000f680000100800 */
[----:B------:R1:W-:Y:S01]  /*195e0*/  @!P1 ST.E.64 [R8.64], R36 ;  /* 0x0000002408009985 */ /* 0x0003e2000c101b06 */
[----:B--2---:R-:W-:-:S03]  /*195f0*/  ISETP.GE.AND P1, PT, R20, c[0x0][0x3c8], PT ;  /* 0x0000f20014007a0c */ /* 0x004fc60003f26270 */
[----:B------:R-:W2:Y:S01]  /*19600*/  LDL R14, [R1+0x90] ;  /* 0x00009000010e7983 */ /* 0x000ea20000100800 */
[----:B-1----:R-:W-:-:S04]  /*19610*/  @!P2 LEA R8, P0, R18, R2, 0x2 ;  /* 0x000000021208a211 */ /* 0x002fc800078010ff */
[----:B---3--:R-:W-:Y:S02]  /*19620*/  @!P2 LEA.HI.X R9, R18, R4, R25, 0x2, P0 ;  /* 0x000000041209a211 */ /* 0x008fe400000f1419 */
[----:B------:R-:W3:Y:S04]  /*19630*/  LDL R18, [R1+0x128] ;  /* 0x0001280001127983 */ /* 0x000ee80000100800 */
[----:B------:R1:W-:Y:S01]  /*19640*/  @!P2 ST.E.64 [R8.64], R40 ;  /* 0x000000280800a985 */ /* 0x0003e2000c101b06 */
[----:B----4-:R-:W-:-:S03]  /*19650*/  ISETP.GE.AND P2, PT, R17, c[0x0][0x3c8], PT ;  /* 0x0000f20011007a0c */ /* 0x010fc60003f46270 */
[----:B------:R-:W4:Y:S01]  /*19660*/  LDL R25, [R1+0x118] ;  /* 0x0001180001197983 */ /* 0x000f220000100800 */
[----:B-1----:R-:W-:-:S04]  /*19670*/  @!P1 LEA R8, P0, R20, R2, 0x2 ;  /* 0x0000000214089211 */ /* 0x002fc800078010ff */
[----:B------:R-:W-:Y:S02]  /*19680*/  @!P1 LEA.HI.X R9, R20, R4, R21, 0x2, P0 ;  /* 0x0000000414099211 */ /* 0x000fe400000f1415 */
[----:B------:R-:W4:Y:S04]  /*19690*/  LDL R21, [R1+0x88] ;  /* 0x0000880001157983 */ /* 0x000f280000100800 */
[----:B------:R1:W-:Y:S01]  /*196a0*/  @!P1 ST.E.64 [R8.64], R44 ;  /* 0x0000002c08009985 */ /* 0x0003e2000c101b06 */
[----:B------:R-:W-:Y:S02]  /*196b0*/  ISETP.GE.AND P3, PT, R29, c[0x0][0x3c8], PT ;  /* 0x0000f2001d007a0c */ /* 0x000fe40003f66270 */
[----:B------:R-:W-:Y:S01]  /*196c0*/  ISETP.GE.AND P4, PT, R24, c[0x0][0x3c8], PT ;  /* 0x0000f20018007a0c */ /* 0x000fe20003f86270 */
[----:B------:R-:W4:Y:S01]  /*196d0*/  LDL R20, [R1+0x7c] ;  /* 0x00007c0001147983 */ /* 0x000f220000100800 */
[----:B-1----:R-:W-:-:S04]  /*196e0*/  @!P2 LEA R8, P0, R17, R2, 0x2 ;  /* 0x000000021108a211 */ /* 0x002fc800078010ff */
[----:B------:R-:W-:Y:S02]  /*196f0*/  @!P2 LEA.HI.X R9, R17, R4, R19, 0x2, P0 ;  /* 0x000000041109a211 */ /* 0x000fe400000f1413 */
[----:B------:R-:W4:Y:S01]  /*19700*/  LDL R19, [R1+0x120] ;  /* 0x0001200001137983 */ /* 0x000f220000100800 */
[----:B------:R-:W-:-:S03]  /*19710*/  ISETP.GE.AND P1, PT, R3, c[0x0][0x3c8], PT ;  /* 0x0000f20003007a0c */ /* 0x000fc60003f26270 */
[----:B------:R1:W-:Y:S01]  /*19720*/  @!P2 ST.E.64 [R8.64], R48 ;  /* 0x000000300800a985 */ /* 0x0003e2000c101b06 */
[----:B------:R-:W-:-:S03]  /*19730*/  ISETP.GE.AND P2, PT, R10, c[0x0][0x3c8], PT ;  /* 0x0000f2000a007a0c */ /* 0x000fc60003f46270 */
[----:B------:R-:W4:Y:S06]  /*19740*/  LDL R17, [R1+0x78] ;  /* 0x0000780001117983 */ /* 0x000f2c0000100800 */
[----:B-1----:R-:W-:-:S04]  /*19750*/  @!P1 LEA R8, P0, R3, R2, 0x2 ;  /* 0x0000000203089211 */ /* 0x002fc800078010ff */
[----:B------:R-:W-:Y:S02]  /*19760*/  @!P1 LEA.HI.X R9, R3, R4, R15, 0x2, P0 ;  /* 0x0000000403099211 */ /* 0x000fe400000f140f */
[----:B------:R-:W4:Y:S04]  /*19770*/  LDL R15, [R1+0x84] ;  /* 0x00008400010f7983 */ /* 0x000f280000100800 */
[----:B------:R1:W-:Y:S01]  /*19780*/  @!P1 ST.E.64 [R8.64], R52 ;  /* 0x0000003408009985 */ /* 0x0003e2000c101b06 */
[----:B------:R-:W-:-:S03]  /*19790*/  ISETP.GE.AND P1, PT, R13, c[0x0][0x3c8], PT ;  /* 0x0000f2000d007a0c */ /* 0x000fc60003f26270 */
[----:B------:R-:W4:Y:S01]  /*197a0*/  LDL R3, [R1+0x80] ;  /* 0x0000800001037983 */ /* 0x000f220000100800 */
[----:B-1----:R-:W-:-:S04]  /*197b0*/  @!P2 LEA R8, P0, R10, R2, 0x2 ;  /* 0x000000020a08a211 */ /* 0x002fc800078010ff */
[----:B-----5:R-:W-:-:S05]  /*197c0*/  @!P2 LEA.HI.X R9, R10, R4, R11, 0x2, P0 ;  /* 0x000000040a09a211 */ /* 0x020fca00000f140b */
[----:B------:R1:W-:Y:S01]  /*197d0*/  @!P2 ST.E.64 [R8.64], R56 ;  /* 0x000000380800a985 */ /* 0x0003e2000c101b06 */
[C---:B------:R-:W-:Y:S02]  /*197e0*/  @!P3 LEA R10, P5, R29.reuse, R2, 0x2 ;  /* 0x000000021d0ab211 */ /* 0x040fe400078a10ff */
[----:B--2---:R-:W-:Y:S02]  /*197f0*/  ISETP.GE.AND P2, PT, R14, c[0x0][0x3c8], PT ;  /* 0x0000f2000e007a0c */ /* 0x004fe40003f46270 */
[----:B------:R-:W-:Y:S02]  /*19800*/  @!P3 LEA.HI.X R11, R29, R4, R30, 0x2, P5 ;  /* 0x000000041d0bb211 */ /* 0x000fe400028f141e */
[----:B------:R-:W2:Y:S01]  /*19810*/  LDL R29, [R1+0x68] ;  /* 0x00006800011d7983 */ /* 0x000ea20000100800 */
[----:B-1----:R-:W-:-:S03]  /*19820*/  @!P1 LEA R8, P0, R13, R2, 0x2 ;  /* 0x000000020d089211 */ /* 0x002fc600078010ff */
[----:B------:R-:W5:Y:S01]  /*19830*/  LDL R30, [R1+0xf8] ;  /* 0x0000f800011e7983 */ /* 0x000f620000100800 */
[----:B---3--:R-:W-:-:S03]  /*19840*/  @!P1 LEA.HI.X R9, R13, R4, R18, 0x2, P0 ;  /* 0x000000040d099211 */ /* 0x008fc600000f1412 */
[----:B------:R-:W3:Y:S04]  /*19850*/  LDL R18, [R1+0x114] ;  /* 0x0001140001127983 */ /* 0x000ee80000100800 */
[----:B------:R-:W2:Y:S04]  /*19860*/  LDL R13, [R1+0x110] ;  /* 0x00011000010d7983 */ /* 0x000ea80000100800 */
[----:B------:R1:W-:Y:S04]  /*19870*/  @!P3 ST.E.64 [R10.64], R60 ;  /* 0x0000003c0a00b985 */ /* 0x0003e8000c101b06 */
[----:B------:R1:W-:Y:S02]  /*19880*/  @!P1 ST.E.64 [R8.64], R64 ;  /* 0x0000004008009985 */ /* 0x0003e4000c101b06 */
[----:B-1----:R-:W-:-:S02]  /*19890*/  @!P4 LEA R10, P5, R24, R2, 0x2 ;  /* 0x00000002180ac211 */ /* 0x002fc400078a10ff */
[----:B------:R-:W-:Y:S02]  /*198a0*/  @!P2 LEA R8, P0, R14, R2, 0x2 ;  /* 0x000000020e08a211 */ /* 0x000fe400078010ff */
[-C--:B------:R-:W-:Y:S02]  /*198b0*/  @!P4 LEA.HI.X R11, R24, R4.reuse, R28, 0x2, P5 ;  /* 0x00000004180bc211 */ /* 0x080fe400028f141c */
[----:B------:R-:W5:Y:S01]  /*198c0*/  LDL R24, [R1+0x10c] ;  /* 0x00010c0001187983 */ /* 0x000f620000100800 */
[----:B----4-:R-:W-:-:S03]  /*198d0*/  @!P2 LEA.HI.X R9, R14, R4, R19, 0x2, P0 ;  /* 0x000000040e09a211 */ /* 0x010fc600000f1413 */
[----:B------:R-:W4:Y:S04]  /*198e0*/  LDL R28, [R1+0xf4] ;  /* 0x0000f400011c7983 */ /* 0x000f280000100800 */
[----:B------:R-:W4:Y:S01]  /*198f0*/  LDL R19, [R1+0x108] ;  /* 0x0001080001137983 */ /* 0x000f220000100800 */
[----:B------:R-:W-:-:S03]  /*19900*/  ISETP.GE.AND P3, PT, R26, c[0x0][0x3c8], PT ;  /* 0x0000f2001a007a0c */ /* 0x000fc60003f66270 */
[----:B------:R1:W-:Y:S01]  /*19910*/  @!P4 ST.E.64 [R10.64], R68 ;  /* 0x000000440a00c985 */ /* 0x0003e2000c101b06 */
[----:B------:R-:W-:-:S03]  /*19920*/  ISETP.GE.AND P1, PT, R21, c[0x0][0x3c8], PT ;  /* 0x0000f20015007a0c */ /* 0x000fc60003f26270 */
[----:B------:R-:W4:Y:S04]  /*19930*/  LDL R14, [R1+0x70] ;  /* 0x00007000010e7983 */ /* 0x000f280000100800 */
[----:B------:R1:W-:Y:S02]  /*19940*/  @!P2 ST.E.64 [R8.64], R72 ;  /* 0x000000480800a985 */ /* 0x0003e4000c101b06 */
[C---:B-1----:R-:W-:Y:S02]  /*19950*/  @!P3 LEA R10, P5, R26.reuse, R2, 0x2 ;  /* 0x000000021a0ab211 */ /* 0x042fe400078a10ff */
[----:B------:R-:W-:Y:S02]  /*19960*/  ISETP.GE.AND P4, PT, R15, c[0x0][0x3c8], PT ;  /* 0x0000f2000f007a0c */ /* 0x000fe40003f86270 */
[----:B------:R-:W-:-:S02]  /*19970*/  @!P3 LEA.HI.X R11, R26, R4, R27, 0x2, P5 ;  /* 0x000000041a0bb211 */ /* 0x000fc400028f141b */
[----:B------:R-:W-:Y:S01]  /*19980*/  @!P1 LEA R8, P0, R21, R2, 0x2 ;  /* 0x0000000215089211 */ /* 0x000fe200078010ff */
[----:B------:R-:W4:Y:S01]  /*19990*/  LDL R27, [R1+0x64] ;  /* 0x00006400011b7983 */ /* 0x000f220000100800 */
[----:B------:R-:W-:-:S03]  /*199a0*/  ISETP.GE.AND P2, PT, R3, c[0x0][0x3c8], PT ;  /* 0x0000f20003007a0c */ /* 0x000fc60003f46270 */
[----:B------:R1:W-:Y:S01]  /*199b0*/  @!P3 ST.E.64 [R10.64], R76 ;  /* 0x0000004c0a00b985 */ /* 0x0003e2000c101b06 */
[----:B------:R-:W-:-:S03]  /*199c0*/  @!P1 LEA.HI.X R9, R21, R4, R25, 0x2, P0 ;  /* 0x0000000415099211 */ /* 0x000fc600000f1419 */
[----:B------:R-:W4:Y:S04]  /*199d0*/  LDL R25, [R1+0x60] ;  /* 0x0000600001197983 */ /* 0x000f280000100800 */
[----:B------:R1:W-:Y:S01]  /*199e0*/  @!P1 ST.E.64 [R8.64], R80 ;  /* 0x0000005008009985 */ /* 0x0003e2000c101b06 */
[----:B------:R-:W-:-:S03]  /*199f0*/  ISETP.GE.AND P3, PT, R20, c[0x0][0x3c8], PT ;  /* 0x0000f20014007a0c */ /* 0x000fc60003f66270 */
[----:B------:R-:W4:Y:S01]  /*19a00*/  LDL R26, [R1+0xf0] ;  /* 0x0000f000011a7983 */ /* 0x000f220000100800 */
[----:B-1----:R-:W-:-:S03]  /*19a10*/  @!P4 LEA R10, P5, R15, R2, 0x2 ;  /* 0x000000020f0ac211 */ /* 0x002fc600078a10ff */
[----:B------:R-:W4:Y:S01]  /*19a20*/  LDL R21, [R1+0x5c] ;  /* 0x00005c0001157983 */ /* 0x000f220000100800 */
[----:B------:R-:W-:Y:S02]  /*19a30*/  @!P2 LEA R8, P0, R3, R2, 0x2 ;  /* 0x000000020308a211 */ /* 0x000fe400078010ff */
[----:B------:R-:W-:Y:S02]  /*19a40*/  ISETP.GE.AND P1, PT, R17, c[0x0][0x3c8], PT ;  /* 0x0000f20011007a0c */ /* 0x000fe40003f26270 */
[-C--:B---3--:R-:W-:Y:S02]  /*19a50*/  @!P4 LEA.HI.X R11, R15, R4.reuse, R18, 0x2, P5 ;  /* 0x000000040f0bc211 */ /* 0x088fe400028f1412 */
[----:B------:R-:W3:Y:S01]  /*19a60*/  LDL R15, [R1+0x100] ;  /* 0x00010000010f7983 */ /* 0x000ee20000100800 */
[----:B--2---:R-:W-:-:S03]  /*19a70*/  @!P2 LEA.HI.X R9, R3, R4, R13, 0x2, P0 ;  /* 0x000000040309a211 */ /* 0x004fc600000f140d */
[----:B------:R-:W2:Y:S04]  /*19a80*/  LDL R3, [R1+0x58] ;  /* 0x0000580001037983 */ /* 0x000ea80000100800 */
[----:B------:R-:W2:Y:S04]  /*19a90*/  LDL R18, [R1+0x54] ;  /* 0x0000540001127983 */ /* 0x000ea80000100800 */
[----:B------:R-:W2:Y:S04]  /*19aa0*/  LDL R13, [R1+0x50] ;  /* 0x00005000010d7983 */ /* 0x000ea80000100800 */
[----:B------:R1:W-:Y:S04]  /*19ab0*/  @!P4 ST.E.64 [R10.64], R84 ;  /* 0x000000540a00c985 */ /* 0x0003e8000c101b06 */
[----:B------:R5:W-:Y:S01]  /*19ac0*/  @!P2 ST.E.64 [R8.64], R88 ;  /* 0x000000580800a985 */ /* 0x000be2000c101b06 */
[----:B-1----:R-:W-:-:S02]  /*19ad0*/  @!P3 LEA R10, P5, R20, R2, 0x2 ;  /* 0x00000002140ab211 */ /* 0x002fc400078a10ff */
[C---:B-----5:R-:W-:Y:S02]  /*19ae0*/  @!P1 LEA R8, P0, R17.reuse, R2, 0x2 ;  /* 0x0000000211089211 */ /* 0x060fe400078010ff */
[-C--:B------:R-:W-:Y:S02]  /*19af0*/  @!P3 LEA.HI.X R11, R20, R4.reuse, R24, 0x2, P5 ;  /* 0x00000004140bb211 */ /* 0x080fe400028f1418 */
[----:B------:R-:W5:Y:S04]  /*19b00*/  LDL R20, [R1+0xe8] ;  /* 0x0000e80001147983 */ /* 0x000f680000100800 */
[----:B------:R-:W5:Y:S01]  /*19b10*/  LDL R24, [R1+0xec] ;  /* 0x0000ec0001187983 */ /* 0x000f620000100800 */
[----:B----4-:R-:W-:-:S03]  /*19b20*/  @!P1 LEA.HI.X R9, R17, R4, R19, 0x2, P0 ;  /* 0x0000000411099211 */ /* 0x010fc600000f1413 */
[----:B------:R-:W4:Y:S04]  /*19b30*/  LDL R19, [R1+0xe4] ;  /* 0x0000e40001137983 */ /* 0x000f280000100800 */
[----:B------:R-:W4:Y:S01]  /*19b40*/  LDL R17, [R1+0xe0] ;  /* 0x0000e00001117983 */ /* 0x000f220000100800 */
[----:B------:R-:W-:Y:S02]  /*19b50*/  ISETP.GE.AND P4, PT, R33, c[0x0][0x3c8], PT ;  /* 0x0000f20021007a0c */ /* 0x000fe40003f86270 */
[----:B------:R-:W-:Y:S01]  /*19b60*/  ISETP.GE.AND P2, PT, R14, c[0x0][0x3c8], PT ;  /* 0x0000f2000e007a0c */ /* 0x000fe20003f46270 */
[----:B------:R1:W-:Y:S01]  /*19b70*/  @!P3 ST.E.64 [R10.64], R92 ;  /* 0x0000005c0a00b985 */ /* 0x0003e2000c101b06 */
[----:B------:R-:W-:-:S03]  /*19b80*/  ISETP.GE.AND P3, PT, R31, c[0x0][0x3c8], PT ;  /* 0x0000f2001f007a0c */ /* 0x000fc60003f66270 */
[----:B------:R1:W-:Y:S01]  /*19b90*/  @!P1 ST.E.64 [R8.64], R96 ;  /* 0x0000006008009985 */ /* 0x0003e2000c101b06 */
[----:B------:R-:W-:-:S05]  /*19ba0*/  ISETP.GE.AND P1, PT, R29, c[0x0][0x3c8], PT ;  /* 0x0000f2001d007a0c */ /* 0x000fca0003f26270 */
[CC--:B-1----:R-:W-:Y:S02]  /*19bb0*/  @!P4 LEA R10, P5, R33.reuse, R2.reuse, 0x2 ;  /* 0x00000002210ac211 */ /* 0x0c2fe400078a10ff */
[----:B------:R-:W-:Y:S02]  /*19bc0*/  @!P2 LEA R8, P0, R14, R2, 0x2 ;  /* 0x000000020e08a211 */ /* 0x000fe400078010ff */
[----:B------:R-:W-:Y:S02]  /*19bd0*/  @!P4 LEA.HI.X R11, R33, R4, R34, 0x2, P5 ;  /* 0x00000004210bc211 */ /* 0x000fe400028f1422 */
[----:B------:R-:W-:-:S03]  /*19be0*/  ISETP.GE.AND P6, PT, R27, c[0x0][0x3c8], PT ;  /* 0x0000f2001b007a0c */ /* 0x000fc60003fc6270 */
[----:B------:R1:W-:Y:S01]  /*19bf0*/  @!P4 ST.E.64 [R10.64], R100 ;  /* 0x000000640a00c985 */ /* 0x0003e2000c101b06 */
[----:B------:R-:W-:Y:S02]  /*19c00*/  ISETP.GE.AND P5, PT, R25, c[0x0][0x3c8], PT ;  /* 0x0000f20019007a0c */ /* 0x000fe40003fa6270 */
[----:B------:R-:W-:Y:S02]  /*19c10*/  ISETP.GE.AND P4, PT, R21, c[0x0][0x3c8], PT ;  /* 0x0000f20015007a0c */ /* 0x000fe40003f86270 */
[----:B---3--:R-:W-:Y:S02]  /*19c20*/  @!P2 LEA.HI.X R9, R14, R4, R15, 0x2, P0 ;  /* 0x000000040e09a211 */ /* 0x008fe400000f140f */
[----:B------:R-:W-:-:S03]  /*19c30*/  @!P3 LEA R14, P0, R31, R2, 0x2 ;  /* 0x000000021f0eb211 */ /* 0x000fc600078010ff */
[----:B------:R3:W-:Y:S01]  /*19c40*/  @!P2 ST.E.64 [R8.64], R104 ;  /* 0x000000680800a985 */ /* 0x0007e2000c101b06 */
[----:B------:R-:W-:Y:S02]  /*19c50*/  @!P3 LEA.HI.X R15, R31, R4, R32, 0x2, P0 ;  /* 0x000000041f0fb211 */ /* 0x000fe400000f1420 */
[----:B-1----:R-:W-:-:S03]  /*19c60*/  @!P6 LEA R10, P0, R27, R2, 0x2 ;  /* 0x000000021b0ae211 */ /* 0x002fc600078010ff */
[----:B------:R1:W-:Y:S01]  /*19c70*/  @!P3 ST.E.64 [R14.64], R152 ;  /* 0x000000980e00b985 */ /* 0x0003e2000c101b06 */
[----:B------:R-:W-:Y:S02]  /*19c80*/  @!P6 LEA.HI.X R11, R27, R4, R28, 0x2, P0 ;  /* 0x000000041b0be211 */ /* 0x000fe400000f141c */
[----:B--2---:R-:W-:Y:S02]  /*19c90*/  ISETP.GE.AND P0, PT, R13, c[0x0][0x3c8], PT ;  /* 0x0000f2000d007a0c */ /* 0x004fe40003f06270 */
[----:B---3--:R-:W-:-:S04]  /*19ca0*/  @!P1 LEA R8, P2, R29, R2, 0x2 ;  /* 0x000000021d089211 */ /* 0x008fc800078410ff */
[----:B------:R-:W-:Y:S02]  /*19cb0*/  @!P1 LEA.HI.X R9, R29, R4, R30, 0x2, P2 ;  /* 0x000000041d099211 */ /* 0x000fe400010f141e */
[----:B------:R-:W-:-:S03]  /*19cc0*/  ISETP.GE.AND P2, PT, R3, c[0x0][0x3c8], PT ;  /* 0x0000f20003007a0c */ /* 0x000fc60003f46270 */
[----:B------:R2:W-:Y:S01]  /*19cd0*/  @!P1 ST.E.64 [R8.64], R108 ;  /* 0x0000006c08009985 */ /* 0x0005e2000c101b06 */
[----:B------:R-:W-:-:S03]  /*19ce0*/  ISETP.GE.AND P1, PT, R18, c[0x0][0x3c8], PT ;  /* 0x0000f20012007a0c */ /* 0x000fc60003f26270 */
[----:B------:R3:W-:Y:S01]  /*19cf0*/  @!P6 ST.E.64 [R10.64], R112 ;  /* 0x000000700a00e985 */ /* 0x0007e2000c101b06 */
[----:B-1----:R-:W-:-:S04]  /*19d00*/  @!P4 LEA R14, P6, R21, R2, 0x2 ;  /* 0x00000002150ec211 */ /* 0x002fc800078c10ff */
[----:B-----5:R-:W-:Y:S02]  /*19d10*/  @!P4 LEA.HI.X R15, R21, R4, R24, 0x2, P6 ;  /* 0x00000004150fc211 */ /* 0x020fe400030f1418 */
[----:B--2---:R-:W-:-:S04]  /*19d20*/  @!P5 LEA R8, P3, R25, R2, 0x2 ;  /* 0x000000021908d211 */ /* 0x004fc800078610ff */
[----:B------:R-:W-:Y:S02]  /*19d30*/  @!P5 LEA.HI.X R9, R25, R4, R26, 0x2, P3 ;  /* 0x000000041909d211 */ /* 0x000fe400018f141a */
[----:B---3--:R-:W-:-:S03]  /*19d40*/  @!P2 LEA R10, P3, R3, R2, 0x2 ;  /* 0x00000002030aa211 */ /* 0x008fc600078610ff */
[----:B------:R1:W-:Y:S01]  /*19d50*/  @!P5 ST.E.64 [R8.64], R116 ;  /* 0x000000740800d985 */ /* 0x0003e2000c101b06 */
[----:B------:R-:W-:-:S03]  /*19d60*/  @!P2 LEA.HI.X R11, R3, R4, R20, 0x2, P3 ;  /* 0x00000004030ba211 */ /* 0x000fc600018f1414 */
[----:B------:R2:W-:Y:S04]  /*19d70*/  @!P4 ST.E.64 [R14.64], R160 ;  /* 0x000000a00e00c985 */ /* 0x0005e8000c101b06 */
[----:B------:R2:W-:Y:S01]  /*19d80*/  @!P2 ST.E.64 [R10.64], R156 ;  /* 0x0000009c0a00a985 */ /* 0x0005e2000c101b06 */
[CC--:B-1----:R-:W-:Y:S02]  /*19d90*/  @!P1 LEA R8, P5, R18.reuse, R2.reuse, 0x2 ;  /* 0x0000000212089211 */ /* 0x0c2fe400078a10ff */
[C---:B------:R-:W-:Y:S02]  /*19da0*/  @!P0 LEA R2, P3, R13.reuse, R2, 0x2 ;  /* 0x000000020d028211 */ /* 0x040fe400078610ff */
[-C--:B----4-:R-:W-:Y:S02]  /*19db0*/  @!P1 LEA.HI.X R9, R18, R4.reuse, R19, 0x2, P5 ;  /* 0x0000000412099211 */ /* 0x090fe400028f1413 */
[----:B------:R-:W-:-:S03]  /*19dc0*/  @!P0 LEA.HI.X R3, R13, R4, R17, 0x2, P3 ;  /* 0x000000040d038211 */ /* 0x000fc600018f1411 */
[----:B------:R2:W-:Y:S04]  /*19dd0*/  @!P1 ST.E.64 [R8.64], R120 ;  /* 0x0000007808009985 */ /* 0x0005e8000c101b06 */
[----:B------:R2:W-:Y:S02]  /*19de0*/  @!P0 ST.E.64 [R2.64], R22 ;  /* 0x0000001602008985 */ /* 0x0005e4000c101b06 */
.L_x_1873:
[----:B------:R-:W-:Y:S05]  /*19df0*/  BSYNC B0 ;  /* 0x0000000000007941 */ /* 0x000fea0003800000 */
.L_x_1872:
[----:B------:R-:W-:Y:S05]  /*19e00*/  BRA.DIV ~URZ, `(.L_x_1874) ;  /* 0x00003bc27f007947 */ /* 0x000fea000b800000 */
[----:B--2---:R2:W1:Y:S04]  /*19e10*/  SHFL.IDX PT, R4, R6, 0x1, 0x1c1f ;  /* 0x003c1f0006047f89 */ /* 0x00446800000e0000 */
[----:B----4-:R2:W4:Y:S02]  /*19e20*/  SHFL.IDX PT, R2, R5, 0x1, 0x1c1f ;  /* 0x003c1f0005027f89 */ /* 0x01052400000e0000 */
.L_x_1941:
[----:B------:R-:W-:-:S13]  /*19e30*/  ISETP.NE.AND P0, PT, R16, RZ, PT ;  /* 0x000000ff1000720c */ /* 0x000fda0003f05270 */
[----:B------:R-:W-:Y:S05]  /*19e40*/  @P0 BRA `(.L_x_1869) ;  /* 0x00001a5000000947 */ /* 0x000fea0003800000 */
[----:B------:R-:W5:Y:S04]  /*19e50*/  LDL R8, [R1+0x4c] ;  /* 0x00004c0001087983 */ /* 0x000f680000100800 */
[----:B-12---:R-:W2:Y:S04]  /*19e60*/  LDL R6, [R1+0xc0] ;  /* 0x0000c00001067983 */ /* 0x006ea80000100800 */
        /* <DEDUP_REMOVED lines=20> */
[----:B------:R-:W-:Y:S01]  /*19fb0*/  @!P3 IMAD.MOV.U32 R3, RZ, RZ, R4 ;  /* 0x000000ffff03b224 */ /* 0x000fe200078e0004 */
[----:B----4-:R-:W-:-:S03]  /*19fc0*/  ISETP.GE.AND P1, PT, R26, c[0x0][0x3c8], PT ;  /* 0x0000f2001a007a0c */ /* 0x010fc60003f26270 */
[----:B------:R-:W-:Y:S02]  /*19fd0*/  @!P3 IMAD.WIDE R8, R8, 0x4, R2 ;  /* 0x000000040808b825 */ /* 0x000fe400078e0202 */
[----:B------:R-:W2:Y:S04]  /*19fe0*/  LDL R3, [R1+0x140] ;  /* 0x0001400001037983 */ /* 0x000ea80000100800 */
[----:B------:R1:W-:Y:S01]  /*19ff0*/  @!P3 ST.E.64 [R8.64], R124 ;  /* 0x0000007c0800b985 */ /* 0x0003e2000c101b06 */
[----:B------:R-:W-:-:S04]  /*1a000*/  @!P2 LEA R14, P3, R6, R2, 0x2 ;  /* 0x00000002060ea211 */ /* 0x000fc800078610ff */
[----:B------:R-:W-:Y:S02]  /*1a010*/  @!P2 LEA.HI.X R15, R6, R4, R22, 0x2, P3 ;  /* 0x00000004060fa211 */ /* 0x000fe400018f1416 */
[C---:B------:R-:W-:Y:S01]  /*1a020*/  @!P1 LEA R10, P4, R26.reuse, R2, 0x2 ;  /* 0x000000021a0a9211 */ /* 0x040fe200078810ff */
[----:B------:R-:W3:Y:S03]  /*1a030*/  LDL R22, [R1+0xa0] ;  /* 0x0000a00001167983 */ /* 0x000ee60000100800 */
[----:B------:R-:W-:Y:S01]  /*1a040*/  @!P1 LEA.HI.X R11, R26, R4, R28, 0x2, P4 ;  /* 0x000000041a0b9211 */ /* 0x000fe200020f141c */
[----:B------:R-:W4:Y:S01]  /*1a050*/  LDL R6, [R1+0xa4] ;  /* 0x0000a40001067983 */ /* 0x000f220000100800 */
[----:B------:R-:W-:Y:S02]  /*1a060*/  ISETP.GE.AND P4, PT, R21, c[0x0][0x3c8], PT ;  /* 0x0000f20015007a0c */ /* 0x000fe40003f86270 */
[C---:B-1----:R-:W-:Y:S01]  /*1a070*/  @!P0 LEA R8, P3, R13.reuse, R2, 0x2 ;  /* 0x000000020d088211 */ /* 0x042fe200078610ff */
[----:B------:R1:W-:Y:S03]  /*1a080*/  @!P2 ST.E.64 [R14.64], R164 ;  /* 0x000000a40e00a985 */ /* 0x0003e6000c101b06 */
[----:B------:R-:W-:Y:S01]  /*1a090*/  @!P0 LEA.HI.X R9, R13, R4, R25, 0x2, P3 ;  /* 0x000000040d098211 */ /* 0x000fe200018f1419 */
[----:B------:R-:W5:Y:S04]  /*1a0a0*/  LDL R26, [R1+0x98] ;  /* 0x00009800011a7983 */ /* 0x000f680000100800 */
[----:B------:R-:W5:Y:S01]  /*1a0b0*/  LDL R25, [R1+0x13c] ;  /* 0x00013c0001197983 */ /* 0x000f620000100800 */
[----:B------:R-:W-:-:S02]  /*1a0c0*/  ISETP.GE.AND P3, PT, R24, c[0x0][0x3c8], PT ;  /* 0x0000f20018007a0c */ /* 0x000fc40003f66270 */
[----:B------:R-:W-:Y:S01]  /*1a0d0*/  ISETP.GE.AND P6, PT, R17, c[0x0][0x3c8], PT ;  /* 0x0000f20011007a0c */ /* 0x000fe20003fc6270 */
[----:B------:R1:W-:Y:S04]  /*1a0e0*/  @!P1 ST.E.64 [R10.64], R132 ;  /* 0x000000840a009985 */ /* 0x0003e8000c101b06 */
[----:B------:R1:W-:Y:S04]  /*1a0f0*/  @!P0 ST.E.64 [R8.64], R128 ;  /* 0x0000008008008985 */ /* 0x0003e8000c101b06 */
[----:B------:R-:W5:Y:S01]  /*1a100*/  LDL R13, [R1+0x9c] ;  /* 0x00009c00010d7983 */ /* 0x000f620000100800 */
[----:B------:R-:W-:-:S03]  /*1a110*/  ISETP.GE.AND P5, PT, R19, c[0x0][0x3c8], PT ;  /* 0x0000f20013007a0c */ /* 0x000fc60003fa6270 */
[----:B------:R-:W5:Y:S01]  /*1a120*/  LDL R28, [R1+0x70] ;  /* 0x00007000011c7983 */ /* 0x000f620000100800 */
[----:B-1----:R-:W-:-:S04]  /*1a130*/  @!P4 LEA R14, P0, R21, R2, 0x2 ;  /* 0x00000002150ec211 */ /* 0x002fc800078010ff */
[----:B------:R-:W-:Y:S02]  /*1a140*/  @!P4 LEA.HI.X R15, R21, R4, R5, 0x2, P0 ;  /* 0x00000004150fc211 */ /* 0x000fe400000f1405 */
[C---:B------:R-:W-:Y:S01]  /*1a150*/  ISETP.GE.AND P0, PT, R24.reuse, c[0x0][0x3c8], PT ;  /* 0x0000f20018007a0c */ /* 0x040fe20003f06270 */
[----:B------:R-:W5:Y:S01]  /*1a160*/  LDL R5, [R1+0x94] ;  /* 0x0000940001057983 */ /* 0x000f620000100800 */
[-C--:B------:R-:W-:Y:S02]  /*1a170*/  @!P3 LEA R10, P1, R24, R2.reuse, 0x2 ;  /* 0x00000002180ab211 */ /* 0x080fe400078210ff */
        /* <DEDUP_REMOVED lines=9> */
[----:B------:R-:W-:-:S03]  /*1a210*/  ISETP.GE.AND P3, PT, R23, c[0x0][0x3c8], PT ;  /* 0x0000f20017007a0c */ /* 0x000fc60003f66270 */
[----:B------:R-:W5:Y:S06]  /*1a220*/  LDL R27, [R1+0x128] ;  /* 0x00012800011b7983 */ /* 0x000f6c0000100800 */
[----:B------:R-:W-:Y:S04]  /*1a230*/  @!P1 ST.E.64 [R14.64], R158 ;  /* 0x0000009e0e009985 */ /* 0x000fe8000c101b06 */
[----:B------:R1:W-:Y:S04]  /*1a240*/  @!P0 ST.E.64 [R10.64], R136 ;  /* 0x000000880a008985 */ /* 0x0003e8000c101b06 */
[----:B------:R2:W-:Y:S01]  /*1a250*/  @!P6 ST.E.64 [R8.64], R38 ;  /* 0x000000260800e985 */ /* 0x0005e2000c101b06 */
[----:B-1----:R-:W-:-:S02]  /*1a260*/  @!P4 LEA R10, P6, R20, R2, 0x2 ;  /* 0x00000002140ac211 */ /* 0x002fc400078c10ff */
[----:B------:R-:W-:-:S04]  /*1a270*/  @!P5 LEA R14, P0, R19, R2, 0x2 ;  /* 0x00000002130ed211 */ /* 0x000fc800078010ff */
[----:B--2---:R-:W-:-:S07]  /*1a280*/  @!P5 LEA.HI.X R15, R19, R4, R3, 0x2, P0 ;  /* 0x00000004130fd211 */ /* 0x004fce00000f1403 */
[----:B------:R-:W-:Y:S01]  /*1a290*/  P2R R3, PR, RZ, 0x40 ;  /* 0x00000040ff037803 */ /* 0x000fe20000000000 */
[----:B------:R-:W2:Y:S03]  /*1a2a0*/  LDL R19, [R1+0x8c] ;  /* 0x00008c0001137983 */ /* 0x000ea60000100800 */
[----:B------:R-:W-:Y:S02]  /*1a2b0*/  ISETP.NE.AND P0, PT, R3, RZ, PT ;  /* 0x000000ff0300720c */ /* 0x000fe40003f05270 */
[C---:B------:R-:W-:Y:S02]  /*1a2c0*/  @!P3 LEA R8, P6, R23.reuse, R2, 0x2 ;  /* 0x000000021708b211 */ /* 0x040fe400078c10ff */
[----:B---3--:R-:W-:Y:S02]  /*1a2d0*/  ISETP.GE.AND P1, PT, R22, c[0x0][0x3c8], PT ;  /* 0x0000f20016007a0c */ /* 0x008fe40003f26270 */
[----:B------:R-:W-:-:S02]  /*1a2e0*/  @!P3 LEA.HI.X R9, R23, R4, R16, 0x2, P6 ;  /* 0x000000041709b211 */ /* 0x000fc400030f1410 */
[----:B------:R-:W3:Y:S01]  /*1a2f0*/  LDL R23, [R1+0x120] ;  /* 0x0001200001177983 */ /* 0x000ee20000100800 */
[----:B----4-:R-:W-:-:S03]  /*1a300*/  ISETP.GE.AND P2, PT, R6, c[0x0][0x3c8], PT ;  /* 0x0000f20006007a0c */ /* 0x010fc60003f46270 */
[----:B------:R1:W-:Y:S04]  /*1a310*/  @!P5 ST.E.64 [R14.64], R162 ;  /* 0x000000a20e00d985 */ /* 0x0003e8000c101b06 */
[----:B------:R-:W4:Y:S01]  /*1a320*/  LDL R16, [R1+0x84] ;  /* 0x0000840001107983 */ /* 0x000f220000100800 */
[----:B-----5:R-:W-:-:S03]  /*1a330*/  @!P4 LEA.HI.X R11, R20, R4, R25, 0x2, P0 ;  /* 0x00000004140bc211 */ /* 0x020fc600000f1419 */
[----:B------:R-:W5:Y:S04]  /*1a340*/  LDL R25, [R1+0x124] ;  /* 0x0001240001197983 */ /* 0x000f680000100800 */
[----:B------:R1:W-:Y:S04]  /*1a350*/  @!P4 ST.E.64 [R10.64], R154 ;  /* 0x0000009a0a00c985 */ /* 0x0003e8000c101b06 */
[----:B------:R1:W-:Y:S02]  /*1a360*/  @!P3 ST.E.64 [R8.64], R42 ;  /* 0x0000002a0800b985 */ /* 0x0003e4000c101b06 */
[----:B-1----:R-:W-:-:S02]  /*1a370*/  @!P2 LEA R14, P3, R6, R2, 0x2 ;  /* 0x00000002060ea211 */ /* 0x002fc400078610ff */
[----:B------:R-:W4:Y:S01]  /*1a380*/  LDL R20, [R1+0x88] ;  /* 0x0000880001147983 */ /* 0x000f220000100800 */
[----:B------:R-:W-:Y:S02]  /*1a390*/  @!P1 LEA R10, P6, R22, R2, 0x2 ;  /* 0x00000002160a9211 */ /* 0x000fe400078c10ff */
[----:B------:R-:W-:Y:S02]  /*1a3a0*/  @!P2 LEA.HI.X R15, R6, R4, R17, 0x2, P3 ;  /* 0x00000004060fa211 */ /* 0x000fe400018f1411 */
[----:B------:R-:W-:Y:S01]  /*1a3b0*/  ISETP.GE.AND P0, PT, R13, c[0x0][0x3c8], PT ;  /* 0x0000f2000d007a0c */ /* 0x000fe20003f06270 */
[----:B------:R-:W4:Y:S08]  /*1a3c0*/  LDL R17, [R1+0x7c] ;  /* 0x00007c0001117983 */ /* 0x000f300000100800 */
[----:B------:R-:W-:-:S02]  /*1a3d0*/  P2R R3, PR, RZ, 0x40 ;  /* 0x00000040ff037803 */ /* 0x000fc40000000000 */
[----:B------:R-:W-:Y:S01]  /*1a3e0*/  ISETP.GE.AND P4, PT, R5, c[0x0][0x3c8], PT ;  /* 0x0000f20005007a0c */ /* 0x000fe20003f86270 */
[----:B------:R-:W4:Y:S01]  /*1a3f0*/  LDL R6, [R1+0x80] ;  /* 0x0000800001067983 */ /* 0x000f220000100800 */
[----:B------:R-:W-:-:S04]  /*1a400*/  ISETP.NE.AND P3, PT, R3, RZ, PT ;  /* 0x000000ff0300720c */ /* 0x000fc80003f65270 */
[----:B------:R-:W-:Y:S02]  /*1a410*/  @!P1 LEA.HI.X R11, R22, R4, R24, 0x2, P3 ;  /* 0x00000004160b9211 */ /* 0x000fe400018f1418 */
[----:B------:R-:W4:Y:S01]  /*1a420*/  LDL R24, [R1+0x11c] ;  /* 0x00011c0001187983 */ /* 0x000f220000100800 */
[----:B------:R-:W-:Y:S02]  /*1a430*/  ISETP.GE.AND P3, PT, R21, c[0x0][0x3c8], PT ;  /* 0x0000f20015007a0c */ /* 0x000fe40003f66270 */
[C---:B------:R-:W-:Y:S01]  /*1a440*/  @!P0 LEA R8, P6, R13.reuse, R2, 0x2 ;  /* 0x000000020d088211 */ /* 0x040fe200078c10ff */
[----:B------:R-:W-:Y:S03]  /*1a450*/  @!P2 ST.E.64 [R14.64], R166 ;  /* 0x000000a60e00a985 */ /* 0x000fe6000c101b06 */
[----:B------:R-:W-:Y:S01]  /*1a460*/  @!P0 LEA.HI.X R9, R13, R4, R18, 0x2, P6 ;  /* 0x000000040d098211 */ /* 0x000fe200030f1412 */
[----:B------:R-:W-:Y:S04]  /*1a470*/  @!P1 ST.E.64 [R10.64], R54 ;  /* 0x000000360a009985 */ /* 0x000fe8000c101b06 */
[----:B------:R1:W-:Y:S04]  /*1a480*/  @!P0 ST.E.64 [R8.64], R46 ;  /* 0x0000002e08008985 */ /* 0x0003e8000c101b06 */
[----:B------:R-:W4:Y:S04]  /*1a490*/  LDL R22, [R1+0x118] ;  /* 0x0001180001167983 */ /* 0x000f280000100800 */
[----:B------:R-:W4:Y:S01]  /*1a4a0*/  LDL R18, [R1+0x114] ;  /* 0x0001140001127983 */ /* 0x000f220000100800 */
[----:B------:R-:W-:-:S03]  /*1a4b0*/  ISETP.GE.AND P5, PT, R26, c[0x0][0x3c8], PT ;  /* 0x0000f2001a007a0c */ /* 0x000fc60003fa6270 */
[----:B------:R-:W4:Y:S01]  /*1a4c0*/  LDL R13, [R1+0x78] ;  /* 0x00007800010d7983 */ /* 0x000f220000100800 */
[-C--:B-1----:R-:W-:Y:S02]  /*1a4d0*/  @!P3 LEA R8, P1, R21, R2.reuse, 0x2 ;  /* 0x000000021508b211 */ /* 0x082fe400078210ff */
[----:B------:R-:W-:-:S11]  /*1a4e0*/  @!P4 LEA R10, P6, R5, R2, 0x2 ;  /* 0x00000002050ac211 */ /* 0x000fd600078c10ff */
[----:B------:R-:W-:Y:S02]  /*1a4f0*/  P2R R3, PR, RZ, 0x2 ;  /* 0x00000002ff037803 */ /* 0x000fe40000000000 */
[----:B------:R-:W-:-:S04]  /*1a500*/  @!P5 LEA R14, P0, R26, R2, 0x2 ;  /* 0x000000021a0ed211 */ /* 0x000fc800078010ff */
[----:B------:R-:W-:Y:S02]  /*1a510*/  @!P5 LEA.HI.X R15, R26, R4, R27, 0x2, P0 ;  /* 0x000000041a0fd211 */ /* 0x000fe400000f141b */
[----:B------:R-:W4:Y:S04]  /*1a520*/  LDL R26, [R1+0x6c] ;  /* 0x00006c00011a7983 */ /* 0x000f280000100800 */
[----:B------:R1:W-:Y:S04]  /*1a530*/  @!P5 ST.E.64 [R14.64], R168 ;  /* 0x000000a80e00d985 */ /* 0x0003e8000c101b06 */
[----:B------:R-:W4:Y:S01]  /*1a540*/  LDL R27, [R1+0xfc] ;  /* 0x0000fc00011b7983 */ /* 0x000f220000100800 */
[----:B--2---:R-:W-:-:S02]  /*1a550*/  ISETP.GE.AND P2, PT, R19, c[0x0][0x3c8], PT ;  /* 0x0000f20013007a0c */ /* 0x004fc40003f46270 */
[-C--:B-----5:R-:W-:Y:S02]  /*1a560*/  @!P4 LEA.HI.X R11, R5, R4.reuse, R25, 0x2, P6 ;  /* 0x00000004050bc211 */ /* 0x0a0fe400030f1419 */
[----:B------:R-:W-:Y:S01]  /*1a570*/  ISETP.NE.AND P6, PT, R3, RZ, PT ;  /* 0x000000ff0300720c */ /* 0x000fe20003fc5270 */
[----:B------:R-:W2:Y:S03]  /*1a580*/  LDL R5, [R1+0x74] ;  /* 0x0000740001057983 */ /* 0x000ea60000100800 */
[----:B---3--:R-:W-:Y:S01]  /*1a590*/  @!P3 LEA.HI.X R9, R21, R4, R23, 0x2, P6 ;  /* 0x000000041509b211 */ /* 0x008fe200030f1417 */
[----:B------:R-:W3:Y:S04]  /*1a5a0*/  LDL R25, [R1+0xf8] ;  /* 0x0000f80001197983 */ /* 0x000ee80000100800 */
[----:B------:R-:W5:Y:S04]  /*1a5b0*/  LDL R23, [R1+0x110] ;  /* 0x0001100001177983 */ /* 0x000f680000100800 */
[----:B------:R-:W2:Y:S04]  /*1a5c0*/  LDL R21, [R1+0x10c] ;  /* 0x00010c0001157983 */ /* 0x000ea80000100800 */
[----:B------:R4:W-:Y:S04]  /*1a5d0*/  @!P4 ST.E.64 [R10.64], R62 ;  /* 0x0000003e0a00c985 */ /* 0x0009e8000c101b06 */
[----:B------:R4:W-:Y:S01]  /*1a5e0*/  @!P3 ST.E.64 [R8.64], R50 ;  /* 0x000000320800b985 */ /* 0x0009e2000c101b06 */
[----:B-1----:R-:W-:-:S04]  /*1a5f0*/  @!P2 LEA R14, P3, R19, R2, 0x2 ;  /* 0x00000002130ea211 */ /* 0x002fc800078610ff */
[----:B----4-:R-:W-:Y:S02]  /*1a600*/  @!P2 LEA.HI.X R15, R19, R4, R24, 0x2, P3 ;  /* 0x00000004130fa211 */ /* 0x010fe400018f1418 */
[----:B------:R-:W4:Y:S01]  /*1a610*/  LDL R19, [R1+0x108] ;  /* 0x0001080001137983 */ /* 0x000f220000100800 */
[----:B------:R-:W-:Y:S02]  /*1a620*/  ISETP.GE.AND P1, PT, R20, c[0x0][0x3c8], PT ;  /* 0x0000f20014007a0c */ /* 0x000fe40003f26270 */
[----:B------:R-:W-:Y:S01]  /*1a630*/  ISETP.GE.AND P0, PT, R16, c[0x0][0x3c8], PT ;  /* 0x0000f20010007a0c */ /* 0x000fe20003f06270 */
[----:B------:R-:W3:Y:S10]  /*1a640*/  LDL R24, [R1+0x68] ;  /* 0x0000680001187983 */ /* 0x000ef40000100800 */
[----:B------:R-:W-:-:S02]  /*1a650*/  @!P1 LEA R10, P6, R20, R2, 0x2 ;  /* 0x00000002140a9211 */ /* 0x000fc400078c10ff */
[----:B------:R-:W-:-:S11]  /*1a660*/  ISETP.GE.AND P4, PT, R17, c[0x0][0x3c8], PT ;  /* 0x0000f20011007a0c */ /* 0x000fd60003f86270 */
        /* <DEDUP_REMOVED lines=8> */
[----:B------:R-:W3:Y:S04]  /*1a6f0*/  LDL R16, [R1+0x64] ;  /* 0x0000640001107983 */ /* 0x000ee80000100800 */
[----:B------:R-:W3:Y:S04]  /*1a700*/  LDL R22, [R1+0x60] ;  /* 0x0000600001167983 */ /* 0x000ee80000100800 */
[----:B------:R1:W-:Y:S01]  /*1a710*/  @!P0 ST.E.64 [R8.64], R58 ;  /* 0x0000003a08008985 */ /* 0x0003e2000c101b06 */
[----:B------:R-:W-:-:S03]  /*1a720*/  ISETP.GE.AND P3, PT, R13, c[0x0][0x3c8], PT ;  /* 0x0000f2000d007a0c */ /* 0x000fc60003f66270 */
[----:B------:R-:W3:Y:S04]  /*1a730*/  LDL R20, [R1+0x5c] ;  /* 0x00005c0001147983 */ /* 0x000ee80000100800 */
[----:B------:R-:W3:Y:S01]  /*1a740*/  LDL R18, [R1+0x58] ;  /* 0x0000580001127983 */ /* 0x000ee20000100800 */
[-C--:B-1----:R-:W-:Y:S02]  /*1a750*/  @!P4 LEA R10, P6, R17, R2.reuse, 0x2 ;  /* 0x00000002110ac211 */ /* 0x082fe400078c10ff */
[----:B------:R-:W-:-:S11]  /*1a760*/  @!P5 LEA R14, P0, R6, R2, 0x2 ;  /* 0x00000002060ed211 */ /* 0x000fd600078010ff */
[----:B------:R-:W-:Y:S02]  /*1a770*/  P2R R3, PR, RZ, 0x40 ;  /* 0x00000040ff037803 */ /* 0x000fe40000000000 */
[----:B------:R-:W-:Y:S02]  /*1a780*/  @!P3 LEA R8, P6, R13, R2, 0x2 ;  /* 0x000000020d08b211 */ /* 0x000fe400078c10ff */
[-C--:B-----5:R-:W-:Y:S02]  /*1a790*/  @!P5 LEA.HI.X R15, R6, R4.reuse, R23, 0x2, P0 ;  /* 0x00000004060fd211 */ /* 0x0a0fe400000f1417 */
[----:B------:R-:W-:Y:S01]  /*1a7a0*/  ISETP.NE.AND P0, PT, R3, RZ, PT ;  /* 0x000000ff0300720c */ /* 0x000fe20003f05270 */
[----:B------:R-:W5:Y:S03]  /*1a7b0*/  LDL R6, [R1+0x54] ;  /* 0x0000540001067983 */ /* 0x000f660000100800 */
[----:B--2---:R-:W-:Y:S01]  /*1a7c0*/  @!P4 LEA.HI.X R11, R17, R4, R21, 0x2, P0 ;  /* 0x00000004110bc211 */ /* 0x004fe200000f1415 */
[----:B------:R-:W2:Y:S04]  /*1a7d0*/  LDL R23, [R1+0xf0] ;  /* 0x0000f00001177983 */ /* 0x000ea80000100800 */
[----:B------:R-:W2:Y:S01]  /*1a7e0*/  LDL R17, [R1+0xf4] ;  /* 0x0000f40001117983 */ /* 0x000ea20000100800 */
[----:B------:R-:W-:-:S03]  /*1a7f0*/  ISETP.GE.AND P2, PT, R5, c[0x0][0x3c8], PT ;  /* 0x0000f20005007a0c */ /* 0x000fc60003f46270 */
[----:B------:R-:W5:Y:S04]  /*1a800*/  LDL R21, [R1+0xec] ;  /* 0x0000ec0001157983 */ /* 0x000f680000100800 */
[----:B------:R1:W-:Y:S04]  /*1a810*/  @!P5 ST.E.64 [R14.64], R172 ;  /* 0x000000ac0e00d985 */ /* 0x0003e8000c101b06 */
[----:B------:R1:W-:Y:S01]  /*1a820*/  @!P4 ST.E.64 [R10.64], R82 ;  /* 0x000000520a00c985 */ /* 0x0003e2000c101b06 */
[----:B----4-:R-:W-:-:S03]  /*1a830*/  @!P3 LEA.HI.X R9, R13, R4, R19, 0x2, P6 ;  /* 0x000000040d09b211 */ /* 0x010fc600030f1413 */
[----:B------:R-:W4:Y:S04]  /*1a840*/  LDL R19, [R1+0xe8] ;  /* 0x0000e80001137983 */ /* 0x000f280000100800 */
[----:B------:R-:W4:Y:S04]  /*1a850*/  LDL R13, [R1+0xe4] ;  /* 0x0000e400010d7983 */ /* 0x000f280000100800 */
[----:B------:R3:W-:Y:S01]  /*1a860*/  @!P3 ST.E.64 [R8.64], R66 ;  /* 0x000000420800b985 */ /* 0x0007e2000c101b06 */
[----:B-1----:R-:W-:-:S04]  /*1a870*/  @!P2 LEA R14, P3, R5, R2, 0x2 ;  /* 0x00000002050ea211 */ /* 0x002fc800078610ff */
[----:B------:R-:W-:Y:S02]  /*1a880*/  @!P2 LEA.HI.X R15, R5, R4, R30, 0x2, P3 ;  /* 0x00000004050fa211 */ /* 0x000fe400018f141e */
[----:B------:R-:W4:Y:S01]  /*1a890*/  LDL R5, [R1+0x50] ;  /* 0x0000500001057983 */ /* 0x000f220000100800 */
[----:B------:R-:W-:Y:S02]  /*1a8a0*/  ISETP.GE.AND P1, PT, R28, c[0x0][0x3c8], PT ;  /* 0x0000f2001c007a0c */ /* 0x000fe40003f26270 */
[----:B------:R-:W-:-:S11]  /*1a8b0*/  ISETP.GE.AND P0, PT, R26, c[0x0][0x3c8], PT ;  /* 0x0000f2001a007a0c */ /* 0x000fd60003f06270 */
[-C--:B------:R-:W-:Y:S02]  /*1a8c0*/  @!P1 LEA R10, P4, R28, R2.reuse, 0x2 ;  /* 0x000000021c0a9211 */ /* 0x080fe400078810ff */
[----:B---3--:R-:W-:Y:S02]  /*1a8d0*/  ISETP.GE.AND P5, PT, R24, c[0x0][0x3c8], PT ;  /* 0x0000f20018007a0c */ /* 0x008fe40003fa6270 */
        /* <DEDUP_REMOVED lines=14> */
[----:B---3--:R-:W-:-:S03]  /*1a9c0*/  @!P4 LEA R8, P6, R16, R2, 0x2 ;  /* 0x000000021008c211 */ /* 0x008fc600078c10ff */
[----:B------:R1:W-:Y:S01]  /*1a9d0*/  @!P5 ST.E.64 [R10.64], R94 ;  /* 0x0000005e0a00d985 */ /* 0x0003e2000c101b06 */
[----:B--2---:R-:W-:Y:S02]  /*1a9e0*/  @!P4 LEA.HI.X R9, R16, R4, R17, 0x2, P6 ;  /* 0x000000041009c211 */ /* 0x004fe400030f1411 */
[-C--:B------:R-:W-:Y:S02]  /*1a9f0*/  @!P3 LEA R16, P5, R22, R2.reuse, 0x2 ;  /* 0x000000021610b211 */ /* 0x080fe400078a10ff */
[----:B-----5:R-:W-:Y:S01]  /*1aa00*/  ISETP.GE.AND P0, PT, R6, c[0x0][0x3c8], PT ;  /* 0x0000f20006007a0c */ /* 0x020fe20003f06270 */
[----:B------:R2:W-:Y:S01]  /*1aa10*/  @!P4 ST.E.64 [R8.64], R98 ;  /* 0x000000620800c985 */ /* 0x0005e2000c101b06 */
[----:B------:R-:W-:-:S09]  /*1aa20*/  @!P2 LEA R14, P6, R20, R2, 0x2 ;  /* 0x00000002140ea211 */ /* 0x000fd200078c10ff */
[----:B------:R-:W-:-:S04]  /*1aa30*/  P2R R3, PR, RZ, 0x20 ;  /* 0x00000020ff037803 */ /* 0x000fc80000000000 */
[----:B------:R-:W-:Y:S02]  /*1aa40*/  ISETP.NE.AND P4, PT, R3, RZ, PT ;  /* 0x000000ff0300720c */ /* 0x000fe40003f85270 */
[----:B-1----:R-:W-:Y:S02]  /*1aa50*/  @!P1 LEA R10, P5, R18, R2, 0x2 ;  /* 0x00000002120a9211 */ /* 0x002fe400078a10ff */
[-C--:B------:R-:W-:Y:S02]  /*1aa60*/  @!P3 LEA.HI.X R17, R22, R4.reuse, R23, 0x2, P4 ;  /* 0x000000041611b211 */ /* 0x080fe400020f1417 */
[----:B------:R-:W-:-:S03]  /*1aa70*/  @!P2 LEA.HI.X R15, R20, R4, R21, 0x2, P6 ;  /* 0x00000004140fa211 */ /* 0x000fc600030f1415 */
[----:B------:R1:W-:Y:S01]  /*1aa80*/  @!P3 ST.E.64 [R16.64], R110 ;  /* 0x0000006e1000b985 */ /* 0x0003e2000c101b06 */
[----:B--2---:R-:W-:Y:S02]  /*1aa90*/  @!P0 LEA R8, P4, R6, R2, 0x2 ;  /* 0x0000000206088211 */ /* 0x004fe400078810ff */
[-C--:B----4-:R-:W-:Y:S01]  /*1aaa0*/  @!P1 LEA.HI.X R11, R18, R4.reuse, R19, 0x2, P5 ;  /* 0x00000004120b9211 */ /* 0x090fe200028f1413 */
[----:B------:R1:W-:Y:S01]  /*1aab0*/  @!P2 ST.E.64 [R14.64], R106 ;  /* 0x0000006a0e00a985 */ /* 0x0003e2000c101b06 */
[----:B------:R-:W-:-:S03]  /*1aac0*/  @!P0 LEA.HI.X R9, R6, R4, R13, 0x2, P4 ;  /* 0x0000000406098211 */ /* 0x000fc600020f140d */
[----:B------:R1:W-:Y:S04]  /*1aad0*/  @!P1 ST.E.64 [R10.64], R102 ;  /* 0x000000660a009985 */ /* 0x0003e8000c101b06 */
[----:B------:R1:W-:Y:S01]  /*1aae0*/  @!P0 ST.E.64 [R8.64], R86 ;  /* 0x0000005608008985 */ /* 0x0003e2000c101b06 */
[----:B------:R-:W-:-:S13]  /*1aaf0*/  ISETP.GE.AND P0, PT, R5, c[0x0][0x3c8], PT ;  /* 0x0000f20005007a0c */ /* 0x000fda0003f06270 */
[----:B------:R-:W-:Y:S05]  /*1ab00*/  @P0 BRA `(.L_x_1869) ;  /* 0x00000d9000000947 */ /* 0x000fea0003800000 */
[----:B------:R-:W2:Y:S01]  /*1ab10*/  LDL R6, [R1+0xe0] ;  /* 0x0000e00001067983 */ /* 0x000ea20000100800 */
[----:B------:R-:W-:-:S04]  /*1ab20*/  LEA R2, P0, R5, R2, 0x2 ;  /* 0x0000000205027211 */ /* 0x000fc800078010ff */
[----:B--2---:R-:W-:-:S05]  /*1ab30*/  LEA.HI.X R3, R5, R4, R6, 0x2, P0 ;  /* 0x0000000405037211 */ /* 0x004fca00000f1406 */
[----:B------:R2:W-:Y:S01]  /*1ab40*/  ST.E.64 [R2.64], R78 ;  /* 0x0000004e02007985 */ /* 0x0005e2000c101b06 */
[----:B------:R-:W-:Y:S05]  /*1ab50*/  BRA `(.L_x_1869) ;  /* 0x00000d4000007947 */ /* 0x000fea0003800000 */
.L_x_1854:
[----:B---3--:R-:W2:Y:S01]  /*1ab60*/  LDL.LU R6, [R1+0x10] ;  /* 0x0000100001067983 */ /* 0x008ea20000300800 */
[----:B------:R-:W-:Y:S02]  /*1ab70*/  ISETP.NE.U32.AND P0, PT, RZ, c[0x0][0x508], PT ;  /* 0x00014200ff007a0c */ /* 0x000fe40003f05070 */
[----:B------:R-:W-:Y:S01]  /*1ab80*/  ISETP.NE.U32.AND P3, PT, RZ, c[0x0][0x500], PT ;  /* 0x00014000ff007a0c */ /* 0x000fe20003f65070 */
[----:B------:R-:W3:Y:S01]  /*1ab90*/  LDL.LU R3, [R1+0x3c] ;  /* 0x00003c0001037983 */ /* 0x000ee20000300800 */
[----:B------:R-:W-:Y:S01]  /*1aba0*/  ISETP.NE.AND.EX P2, PT, RZ, c[0x0][0x50c], PT, P0 ;  /* 0x00014300ff007a0c */ /* 0x000fe20003f45300 */
[----:B------:R-:W-:Y:S01]  /*1abb0*/  IMAD.MOV.U32 R2, RZ, RZ, RZ ;  /* 0x000000ffff027224 */ /* 0x000fe200078e00ff */
[----:B------:R-:W-:Y:S01]  /*1abc0*/  ISETP.NE.AND.EX P3, PT, RZ, c[0x0][0x504], PT, P3 ;  /* 0x00014100ff007a0c */ /* 0x000fe20003f65330 */
[----:B------:R-:W-:Y:S01]  /*1abd0*/  IMAD.MOV.U32 R22, RZ, RZ, c[0x0][0x388] ;  /* 0x0000e200ff167624 */ /* 0x000fe200078e00ff */
[----:B----4-:R-:W-:-:S09]  /*1abe0*/  IADD3 R4, P1, R252, c[0x0][0x500], RZ ;  /* 0x00014000fc047a10 */ /* 0x010fd20007f3e0ff */
[----:B------:R-:W-:Y:S02]  /*1abf0*/  @P2 IADD3 R8, P0, R252, c[0x0][0x508], RZ ;  /* 0x00014200fc082a10 */ /* 0x000fe40007f1e0ff */
[C---:B--2---:R-:W-:Y:S02]  /*1ac00*/  IADD3.X R5, R6.reuse, c[0x0][0x504], RZ, P1, !PT ;  /* 0x0001410006057a10 */ /* 0x044fe40000ffe4ff */
[----:B------:R-:W-:-:S03]  /*1ac10*/  @P2 IADD3.X R9, R6, c[0x0][0x50c], RZ, P0, !PT ;  /* 0x0001430006092a10 */ /* 0x000fc600007fe4ff */
        /* <DEDUP_REMOVED lines=9> */
.L_x_1875:
[----:B------:R-:W2:Y:S04]  /*1acb0*/  LDL.LU R6, [R1+0x8] ;  /* 0x0000080001067983 */ /* 0x000ea80000300800 */
[----:B-1----:R-:W3:Y:S04]  /*1acc0*/  LDL.LU R4, [R1+0x14] ;  /* 0x0000140001047983 */ /* 0x002ee80000300800 */
        /* <DEDUP_REMOVED lines=24> */
[C---:B------:R-:W-:Y:S01]  /*1ae50*/  IMAD.WIDE.U32 R4, R14.reuse, R10, RZ ;  /* 0x0000000a0e047225 */ /* 0x040fe200078e00ff */
        /* <DEDUP_REMOVED lines=15> */
[-C--:B-----5:R-:W-:Y:S02]  /*1af50*/  IMAD R14, R19, R11.reuse, RZ ;  /* 0x0000000b130e7224 */ /* 0x0a0fe400078e02ff */
[----:B------:R-:W-:Y:S01]  /*1af60*/  IMAD.WIDE.U32 R8, R18, R11, RZ ;  /* 0x0000000b12087225 */ /* 0x000fe200078e00ff */
[----:B------:R-:W-:-:S04]  /*1af70*/  SHF.R.S32.HI R11, RZ, 0x1f, R4 ;  /* 0x0000001fff0b7819 */ /* 0x000fc80000011404 */
[----:B------:R-:W-:Y:S02]  /*1af80*/  IADD3 R9, R9, R14, RZ ;  /* 0x0000000e09097210 */ /* 0x000fe40007ffe0ff */
[----:B------:R-:W-:Y:S01]  /*1af90*/  IADD3 R8, P1, P0, R3, R23, R8 ;  /* 0x0000001703087210 */ /* 0x000fe2000783e008 */
[----:B------:R-:W-:-:S03]  /*1afa0*/  IMAD R3, R17, R4, RZ ;  /* 0x0000000411037224 */ /* 0x000fc600078e02ff */
        /* <DEDUP_REMOVED lines=12> */
.L_x_1877:
[----:B------:R-:W-:Y:S05]  /*1b070*/  BSYNC B0 ;  /* 0x0000000000007941 */ /* 0x000fea0003800000 */
.L_x_1876:
[----:B------:R-:W-:-:S13]  /*1b080*/  ISETP.GT.AND P0, PT, R21, 0x1, PT ;  /* 0x000000011500780c */ /* 0x000fda0003f04270 */
[----:B------:R-:W-:Y:S05]  /*1b090*/  @P0 BRA `(.L_x_1869) ;  /* 0x0000080000000947 */ /* 0x000fea0003800000 */
[----:B------:R-:W2:Y:S01]  /*1b0a0*/  LDL.LU R11, [R1+0x4] ;  /* 0x00000400010b7983 */ /* 0x000ea20000300800 */
[----:B------:R-:W-:Y:S01]  /*1b0b0*/  MOV R4, c[0x0][0x4e8] ;  /* 0x00013a0000047a02 */ /* 0x000fe20000000f00 */
[----:B-1----:R-:W-:Y:S02]  /*1b0c0*/  IMAD R3, R20, c[0x0][0x3a0], RZ ;  /* 0x0000e80014037a24 */ /* 0x002fe400078e02ff */
[----:B------:R-:W-:Y:S01]  /*1b0d0*/  IMAD R8, R24, c[0x0][0x3f0], RZ ;  /* 0x0000fc0018087a24 */ /* 0x000fe200078e02ff */
[----:B------:R-:W-:Y:S01]  /*1b0e0*/  ISETP.NE.AND P0, PT, R4, 0x1, PT ;  /* 0x000000010400780c */ /* 0x000fe20003f05270 */
[----:B------:R-:W-:-:S04]  /*1b0f0*/  IMAD.WIDE.U32 R4, R2, c[0x0][0x3a0], RZ ;  /* 0x0000e80002047a25 */ /* 0x000fc800078e00ff */
[----:B------:R-:W-:-:S05]  /*1b100*/  IMAD R2, R2, c[0x0][0x3a4], R3 ;  /* 0x0000e90002027a24 */ /* 0x000fca00078e0203 */
[----:B------:R-:W-:-:S05]  /*1b110*/  IADD3 R5, R5, R2, RZ ;  /* 0x0000000205057210 */ /* 0x000fca0007ffe0ff */
[----:B------:R-:W-:-:S04]  /*1b120*/  IMAD.WIDE.U32 R4, R6, c[0x0][0x3e8], R4 ;  /* 0x0000fa0006047a25 */ /* 0x000fc800078e0004 */
[----:B------:R-:W-:-:S04]  /*1b130*/  IMAD R5, R6, c[0x0][0x3ec], R5 ;  /* 0x0000fb0006057a24 */ /* 0x000fc800078e0205 */
[----:B------:R-:W-:Y:S01]  /*1b140*/  IMAD.WIDE.U32 R4, R10, c[0x0][0x3f0], R4 ;  /* 0x0000fc000a047a25 */ /* 0x000fe200078e0004 */
[C---:B--2---:R-:W-:Y:S02]  /*1b150*/  LEA R3, R11.reuse, R0, 0x7 ;  /* 0x000000000b037211 */ /* 0x044fe400078e38ff */
[----:B------:R-:W-:Y:S02]  /*1b160*/  LEA R13, R11, R143, 0x7 ;  /* 0x0000008f0b0d7211 */ /* 0x000fe400078e38ff */
[----:B------:R-:W-:Y:S01]  /*1b170*/  MOV R2, R3 ;  /* 0x0000000300027202 */ /* 0x000fe20000000f00 */
[----:B------:R-:W-:-:S05]  /*1b180*/  @P0 IMAD.HI.U32 R9, R3, c[0x0][0x4ec], RZ ;  /* 0x00013b0003090a27 */ /* 0x000fca00078e00ff */
[----:B------:R-:W-:Y:S01]  /*1b190*/  @P0 SHF.R.U32.HI R2, RZ, c[0x0][0x4f0], R9 ;  /* 0x00013c00ff020a19 */ /* 0x000fe20000011609 */
[----:B------:R-:W-:-:S03]  /*1b1a0*/  IMAD R9, R10, c[0x0][0x3f4], R8 ;  /* 0x0000fd000a097a24 */ /* 0x000fc600078e0208 */
        /* <DEDUP_REMOVED lines=17> */
.L_x_1942:
[----:B------:R-:W-:Y:S05]  /*1b2c0*/  BRA.DIV ~URZ, `(.L_x_1879) ;  /* 0x000028427f007947 */ /* 0x000fea000b800000 */
[----:B------:R3:W4:Y:S02]  /*1b2d0*/  SHFL.IDX PT, R2, R16, RZ, 0x181f ;  /* 0x00181fff10027589 */ /* 0x00072400000e0000 */
.L_x_1943:
        /* <DEDUP_REMOVED lines=20> */
.L_x_1881:
[----:B------:R-:W-:Y:S05]  /*1b420*/  BSYNC B0 ;  /* 0x0000000000007941 */ /* 0x000fea0003800000 */
.L_x_1880:
[----:B------:R-:W-:Y:S05]  /*1b430*/  BRA.DIV ~URZ, `(.L_x_1882) ;  /* 0x000027427f007947 */ /* 0x000fea000b800000 */
[----:B--2---:R2:W1:Y:S04]  /*1b440*/  SHFL.IDX PT, R4, R5, 0x1, 0x181f ;  /* 0x00381f0005047f89 */ /* 0x00446800000e0000 */
[----:B----4-:R2:W4:Y:S02]  /*1b450*/  SHFL.IDX PT, R2, R16, 0x1, 0x181f ;  /* 0x00381f0010027f89 */ /* 0x01052400000e0000 */
.L_x_1944:
        /* <DEDUP_REMOVED lines=20> */
.L_x_1884:
[----:B------:R-:W-:Y:S05]  /*1b5a0*/  BSYNC B0 ;  /* 0x0000000000007941 */ /* 0x000fea0003800000 */
.L_x_1883:
[----:B------:R-:W-:Y:S05]  /*1b5b0*/  BRA.DIV ~URZ, `(.L_x_1885) ;  /* 0x000026927f007947 */ /* 0x000fea000b800000 */
[----:B-1----:R1:W2:Y:S02]  /*1b5c0*/  SHFL.IDX PT, R4, R5, 0x2, 0x181f ;  /* 0x00581f0005047f89 */ /* 0x0022a400000e0000 */
.L_x_1945:
[----:B------:R-:W-:Y:S05]  /*1b5d0*/  BRA.DIV ~URZ, `(.L_x_1886) ;  /* 0x000026e27f007947 */ /* 0x000fea000b800000 */
[----:B----4-:R4:W1:Y:S02]  /*1b5e0*/  SHFL.IDX PT, R2, R16, 0x2, 0x181f ;  /* 0x00581f0010027f89 */ /* 0x01086400000e0000 */
.L_x_1946:
        /* <DEDUP_REMOVED lines=20> */
.L_x_1888:
[----:B------:R-:W-:Y:S05]  /*1b730*/  BSYNC B0 ;  /* 0x0000000000007941 */ /* 0x000fea0003800000 */
.L_x_1887:
[----:B------:R-:W-:Y:S05]  /*1b740*/  BRA.DIV ~URZ, `(.L_x_1889) ;  /* 0x000025e27f007947 */ /* 0x000fea000b800000 */
[----:B--2---:R2:W3:Y:S04]  /*1b750*/  SHFL.IDX PT, R4, R5, 0x3, 0x181f ;  /* 0x00781f0005047f89 */ /* 0x0044e800000e0000 */
[----:B-1----:R2:W1:Y:S02]  /*1b760*/  SHFL.IDX PT, R2, R16, 0x3, 0x181f ;  /* 0x00781f0010027f89 */ /* 0x00246400000e0000 */
.L_x_1947:
        /* <DEDUP_REMOVED lines=19> */
.L_x_1869:
[----:B------:R-:W-:Y:S05]  /*1b8a0*/  BSYNC B1 ;  /* 0x0000000000017941 */ /* 0x000fea0003800000 */
.L_x_1853:
[----:B-12-4-:R-:W2:Y:S02]  /*1b8b0*/  LDL R2, [R1+0x180] ;  /* 0x0001800001027983 */ /* 0x016ea40000100800 */
[----:B--2---:R-:W-:-:S13]  /*1b8c0*/  ISETP.NE.AND P0, PT, R2, RZ, PT ;  /* 0x000000ff0200720c */ /* 0x004fda0003f05270 */
[----:B------:R-:W-:Y:S01]  /*1b8d0*/  @P0 WARPSYNC 0xffffffff ;  /* 0xffffffff00000948 */ /* 0x000fe20003800000 */
[----:B------:R-:W-:Y:S06]  /*1b8e0*/  @P0 BAR.SYNC.DEFER_BLOCKING 0x5, 0x100 ;  /* 0x0144000000000b1d */ /* 0x000fec0000010000 */
[----:B------:R-:W1:Y:S04]  /*1b8f0*/  @P0 LDS.128 R8, [0x20080] ;  /* 0x02008000ff080984 */ /* 0x000e680000000c00 */
[----:B-1----:R1:W-:Y:S04]  /*1b900*/  @P0 STL.64 [R1], R8 ;  /* 0x0000000801000387 */ /* 0x0023e80000100a00 */
[----:B------:R1:W-:Y:S04]  /*1b910*/  @P0 STL.64 [R1+0x8], R10 ;  /* 0x0000080a01000387 */ /* 0x0003e80000100a00 */
[----:B------:R-:W-:Y:S06]  /*1b920*/  @P0 BAR.ARV 0x4, 0x100 ;  /* 0x0104000000000b1d */ /* 0x000fec0000002000 */
[----:B------:R-:W-:Y:S05]  /*1b930*/  @P0 BRA `(.L_x_1890) ;  /* 0x00000ba000000947 */ /* 0x000fea0003800000 */
[----:B------:R-:W2:Y:S01]  /*1b940*/  S2R R2, SR_TID.X ;  /* 0x0000000000027919 */ /* 0x000ea20000002100 */
[----:B-1----:R-:W-:Y:S01]  /*1b950*/  IMAD.MOV.U32 R9, RZ, RZ, RZ ;  /* 0x000000ffff097224 */ /* 0x002fe200078e00ff */
[----:B--23--:R-:W-:-:S04]  /*1b960*/  LOP3.LUT R16, R2, 0x1f, RZ, 0xc0, !PT ;  /* 0x0000001f02107812 */ /* 0x00cfc800078ec0ff */
[----:B------:R-:W-:Y:S01]  /*1b970*/  ISETP.NE.AND P6, PT, R16, 0x1f, PT ;  /* 0x0000001f1000780c */ /* 0x000fe20003fc5270 */
[----:B------:R-:W-:Y:S10]  /*1b980*/  BRA.DIV ~URZ, `(.L_x_1891) ;  /* 0x000024727f007947 */ /* 0x000ff4000b800000 */
[----:B------:R1:W2:Y:S02]  /*1b990*/  SHFL.IDX PT, R10, R114, RZ, 0x1f ;  /* 0x00001fff720a7589 */ /* 0x0002a400000e0000 */
.L_x_1948:
[----:B------:R-:W-:Y:S05]  /*1b9a0*/  BRA.DIV ~URZ, `(.L_x_1892) ;  /* 0x000024c27f007947 */ /* 0x000fea000b800000 */
[----:B------:R3:W4:Y:S02]  /*1b9b0*/  SHFL.IDX PT, R6, R114, 0x1, 0x1f ;  /* 0x00201f0072067f89 */ /* 0x00072400000e0000 */
.L_x_1949:
        /* <DEDUP_REMOVED lines=19> */
.L_x_1950:
        /* <DEDUP_REMOVED lines=16> */
.L_x_1951:
[----:B---3--:R-:W-:Y:S01]  /*1bbf0*/  IMAD R2, R2, c[0x0][0x538], RZ ;  /* 0x00014e0002027a24 */ /* 0x008fe200078e02ff */
[----:B------:R-:W-:Y:S04]  /*1bc00*/  BSSY B1, `(.L_x_1895) ;  /* 0x0000084000017945 */ /* 0x000fe80003800000 */
[----:B----4-:R-:W-:-:S04]  /*1bc10*/  IADD3 R6, R2, R6, RZ ;  /* 0x0000000602067210 */ /* 0x010fc80007ffe0ff */
[----:B--2---:R-:W-:-:S13]  /*1bc20*/  ISETP.GT.AND P0, PT, R6, R10, PT ;  /* 0x0000000a0600720c */ /* 0x004fda0003f04270 */
[----:B------:R-:W-:Y:S05]  /*1bc30*/  @P0 BRA `(.L_x_1896) ;  /* 0x0000025000000947 */ /* 0x000fea0003800000 */
.L_x_1900:
        /* <DEDUP_REMOVED lines=8> */
[----:B-1----:R-:W-:Y:S02]  /*1bcc0*/  @!P0 MOV R4, 0x4 ;  /* 0x0000000400048802 */ /* 0x002fe40000000f00 */
        /* <DEDUP_REMOVED lines=8> */
.L_x_1952:
        /* <DEDUP_REMOVED lines=16> */
.L_x_1953:
[----:B--2---:R-:W-:-:S05]  /*1be50*/  IMAD R2, R2, c[0x0][0x538], RZ ;  /* 0x00014e0002027a24 */ /* 0x004fca00078e02ff */
[----:B------:R-:W-:-:S04]  /*1be60*/  IADD3 R6, R2, R6, RZ ;  /* 0x0000000602067210 */ /* 0x000fc80007ffe0ff */
[----:B------:R-:W-:-:S13]  /*1be70*/  ISETP.GT.AND P0, PT, R6, R10, PT ;  /* 0x0000000a0600720c */ /* 0x000fda0003f04270 */
[----:B-1----:R-:W-:Y:S05]  /*1be80*/  @!P0 BRA `(.L_x_1900) ;  /* 0xfffffdb000008947 */ /* 0x002fea000383ffff */
.L_x_1896:
[----:B------:R-:W-:-:S05]  /*1be90*/  IADD3 R14, -R2, R6, RZ ;  /* 0x00000006020e7210 */ /* 0x000fca0007ffe1ff */
[----:B------:R-:W-:-:S05]  /*1bea0*/  IMAD R2, R4, c[0x0][0x538], R14 ;  /* 0x00014e0004027a24 */ /* 0x000fca00078e020e */
[----:B------:R-:W-:Y:S01]  /*1beb0*/  ISETP.GT.AND P0, PT, R2, R10, PT ;  /* 0x0000000a0200720c */ /* 0x000fe20003f04270 */
[----:B------:R-:W-:-:S12]  /*1bec0*/  BRA.DIV ~URZ, `(.L_x_1901) ;  /* 0x000024a27f007947 */ /* 0x000fd8000b800000 */
[----:B------:R-:W-:-:S04]  /*1bed0*/  VOTE.ANY R13, PT, !P0 ;  /* 0x00000000000d7806 */ /* 0x000fc800040e0100 */
.L_x_1954:
[----:B------:R2:W3:Y:S01]  /*1bee0*/  POPC R11, R13 ;  /* 0x0000000d000b7309 */ /* 0x0004e20000000000 */
[----:B------:R-:W-:Y:S05]  /*1bef0*/  BRA.DIV ~URZ, `(.L_x_1902) ;  /* 0x000024b27f007947 */ /* 0x000fea000b800000 */
[----:B---3--:R3:W4:Y:S04]  /*1bf00*/  SHFL.IDX PT, R6, R8, R11, 0x1f ;  /* 0x00001f0b08067589 */ /* 0x00872800000e0000 */
[----:B------:R3:W1:Y:S02]  /*1bf10*/  SHFL.IDX PT, R5, R9, R11, 0x1f ;  /* 0x00001f0b09057589 */ /* 0x00066400000e0000 */
.L_x_1955:
[----:B------:R-:W-:Y:S01]  /*1bf20*/  ISETP.NE.AND P0, PT, R13, RZ, PT ;  /* 0x000000ff0d00720c */ /* 0x000fe20003f05270 */
[----:B------:R-:W-:-:S12]  /*1bf30*/  BSSY B0, `(.L_x_1903) ;  /* 0x0000005000007945 */ /* 0x000fd80003800000 */
[----:B------:R-:W-:Y:S05]  /*1bf40*/  @!P0 BRA `(.L_x_1904) ;  /* 0x0000003000008947 */ /* 0x000fea0003800000 */
[----:B------:R-:W-:Y:S01]  /*1bf50*/  IADD3 R2, R11, -0x1, RZ ;  /* 0xffffffff0b027810 */ /* 0x000fe20007ffe0ff */
[----:B------:R-:W-:Y:S05]  /*1bf60*/  BRA.DIV ~URZ, `(.L_x_1905) ;  /* 0x000025127f007947 */ /* 0x000fea000b800000 */
[----:B------:R2:W3:Y:S02]  /*1bf70*/  SHFL.IDX PT, R15, R4, R2, 0x1f ;  /* 0x00001f02040f7589 */ /* 0x0004e400000e0000 */
.L_x_1904:
[----:B------:R-:W-:Y:S05]  /*1bf80*/  BSYNC B0 ;  /* 0x0000000000007941 */ /* 0x000fea0003800000 */
.L_x_1903:
[----:B--23--:R-:W-:Y:S01]  /*1bf90*/  IMAD R13, R15, c[0x0][0x538], R14 ;  /* 0x00014e000f0d7a24 */ /* 0x00cfe200078e020e */
[----:B----4-:R-:W-:Y:S02]  /*1bfa0*/  IABS R3, R6 ;  /* 0x0000000600037213 */ /* 0x010fe40000000000 */
[----:B-1----:R-:W-:Y:S02]  /*1bfb0*/  IABS R4, R5 ;  /* 0x0000000500047213 */ /* 0x002fe40000000000 */
[----:B------:R1:W-:Y:S01]  /*1bfc0*/  STL [R1], R13 ;  /* 0x0000000d01007387 */ /* 0x0003e20000100800 */
[----:B------:R-:W2:Y:S03]  /*1bfd0*/  I2F.RP R8, R3 ;  /* 0x0000000300087306 */ /* 0x000ea60000209400 */
[----:B------:R-:W3:Y:S05]  /*1bfe0*/  LDL.LU R17, [R1+0xc] ;  /* 0x00000c0001117983 */ /* 0x000eea0000300800 */
[----:B--2---:R-:W2:Y:S01]  /*1bff0*/  MUFU.RCP R8, R8 ;  /* 0x0000000800087308 */ /* 0x004ea20000001000 */
[----:B-1----:R-:W-:Y:S01]  /*1c000*/  IMAD.IADD R13, R10, 0x1, -R13 ;  /* 0x000000010a0d7824 */ /* 0x002fe200078e0a0d */
[----:B--2---:R-:W-:-:S06]  /*1c010*/  IADD3 R8, R8, 0xffffffe, RZ ;  /* 0x0ffffffe08087810 */ /* 0x004fcc0007ffe0ff */
[----:B------:R-:W1:Y:S01]  /*1c020*/  F2I.FTZ.U32.TRUNC.NTZ R9, R8 ;  /* 0x0000000800097305 */ /* 0x000e62000021f000 */
[----:B------:R-:W-:Y:S02]  /*1c030*/  MOV R10, R4 ;  /* 0x00000004000a7202 */ /* 0x000fe40000000f00 */
[----:B------:R-:W-:-:S05]  /*1c040*/  IABS R14, R13 ;  /* 0x0000000d000e7213 */ /* 0x000fca0000000000 */
[----:B------:R-:W2:Y:S01]  /*1c050*/  I2F.RP R15, R10 ;  /* 0x0000000a000f7306 */ /* 0x000ea20000209400 */
[----:B-1----:R-:W-:-:S04]  /*1c060*/  IMAD.MOV R2, RZ, RZ, -R9 ;  /* 0x000000ffff027224 */ /* 0x002fc800078e0a09 */
[----:B------:R-:W-:Y:S01]  /*1c070*/  IMAD.MOV.U32 R8, RZ, RZ, R2 ;  /* 0x000000ffff087224 */ /* 0x000fe200078e0002 */
[----:B------:R-:W-:-:S03]  /*1c080*/  IABS R2, R6 ;  /* 0x0000000600027213 */ /* 0x000fc60000000000 */
[----:B------:R-:W-:Y:S02]  /*1c090*/  IMAD R4, R8, R3, RZ ;  /* 0x0000000308047224 */ /* 0x000fe400078e02ff */
[----:B------:R-:W-:Y:S02]  /*1c0a0*/  IMAD.MOV.U32 R8, RZ, RZ, RZ ;  /* 0x000000ffff087224 */ /* 0x000fe400078e00ff */
[----:B------:R-:W-:Y:S02]  /*1c0b0*/  IMAD.MOV R2, RZ, RZ, -R2 ;  /* 0x000000ffff027224 */ /* 0x000fe400078e0a02 */
[----:B------:R-:W-:-:S04]  /*1c0c0*/  IMAD.HI.U32 R9, R9, R4, R8 ;  /* 0x0000000409097227 */ /* 0x000fc800078e0008 */
[----:B------:R-:W-:Y:S01]  /*1c0d0*/  IMAD.MOV.U32 R4, RZ, RZ, R14 ;  /* 0x000000ffff047224 */ /* 0x000fe200078e000e */
[----:B------:R-:W-:-:S03]  /*1c0e0*/  MOV R8, R2 ;  /* 0x0000000200087202 */ /* 0x000fc60000000f00 */
[----:B------:R-:W-:-:S04]  /*1c0f0*/  IMAD.HI.U32 R2, R9, R4, RZ ;  /* 0x0000000409027227 */ /* 0x000fc800078e00ff */
[----:B------:R-:W-:Y:S02]  /*1c100*/  IMAD R4, R2, R8, R4 ;  /* 0x0000000802047224 */ /* 0x000fe400078e0204 */
[----:B--2---:R-:W1:Y:S03]  /*1c110*/  MUFU.RCP R8, R15 ;  /* 0x0000000f00087308 */ /* 0x004e660000001000 */
[----:B------:R-:W-:Y:S02]  /*1c120*/  ISETP.GT.U32.AND P0, PT, R3, R4, PT ;  /* 0x000000040300720c */ /* 0x000fe40003f04070 */
[----:B-1----:R-:W-:-:S11]  /*1c130*/  IADD3 R8, R8, 0xffffffe, RZ ;  /* 0x0ffffffe08087810 */ /* 0x002fd60007ffe0ff */
[----:B------:R-:W-:Y:S01]  /*1c140*/  @!P0 IMAD.IADD R4, R4, 0x1, -R3 ;  /* 0x0000000104048824 */ /* 0x000fe200078e0a03 */
[----:B------:R-:W1:Y:S04]  /*1c150*/  F2I.FTZ.U32.TRUNC.NTZ R9, R8 ;  /* 0x0000000800097305 */ /* 0x000e68000021f000 */
[----:B------:R-:W-:Y:S02]  /*1c160*/  ISETP.GE.U32.AND P2, PT, R4, R3, PT ;  /* 0x000000030400720c */ /* 0x000fe40003f46070 */
[----:B------:R-:W-:Y:S02]  /*1c170*/  LOP3.LUT R3, R13, R6, RZ, 0x3c, !PT ;  /* 0x000000060d037212 */ /* 0x000fe400078e3cff */
[----:B------:R-:W-:Y:S02]  /*1c180*/  @!P0 IADD3 R2, R2, 0x1, RZ ;  /* 0x0000000102028810 */ /* 0x000fe40007ffe0ff */
[----:B------:R-:W-:-:S02]  /*1c190*/  ISETP.GE.AND P1, PT, R3, RZ, PT ;  /* 0x000000ff0300720c */ /* 0x000fc40003f26270 */
[----:B------:R-:W-:-:S05]  /*1c1a0*/  ISETP.NE.AND P0, PT, R6, RZ, PT ;  /* 0x000000ff0600720c */ /* 0x000fca0003f05270 */
[----:B------:R-:W-:Y:S01]  /*1c1b0*/  @P2 IADD3 R2, R2, 0x1, RZ ;  /* 0x0000000102022810 */ /* 0x000fe20007ffe0ff */
[----:B-1----:R-:W-:-:S05]  /*1c1c0*/  IMAD.MOV R3, RZ, RZ, -R9 ;  /* 0x000000ffff037224 */ /* 0x002fca00078e0a09 */
[----:B------:R-:W-:Y:S01]  /*1c1d0*/  MOV R4, R3 ;  /* 0x0000000300047202 */ /* 0x000fe20000000f00 */
[----:B------:R-:W-:Y:S01]  /*1c1e0*/  @!P1 IMAD.MOV R2, RZ, RZ, -R2 ;  /* 0x000000ffff029224 */ /* 0x000fe200078e0a02 */
[----:B------:R-:W-:Y:S02]  /*1c1f0*/  @!P0 LOP3.LUT R2, RZ, R6, RZ, 0x33, !PT ;  /* 0x00000006ff028212 */ /* 0x000fe400078e33ff */
[----:B------:R-:W-:Y:S01]  /*1c200*/  IABS R3, R5 ;  /* 0x0000000500037213 */ /* 0x000fe20000000000 */
[----:B------:R-:W-:Y:S01]  /*1c210*/  IMAD R4, R4, R10, RZ ;  /* 0x0000000a04047224 */ /* 0x000fe200078e02ff */
[----:B------:R-:W-:Y:S01]  /*1c220*/  IABS R15, R2 ;  /* 0x00000002000f7213 */ /* 0x000fe20000000000 */
[----:B------:R-:W-:Y:S02]  /*1c230*/  IMAD.MOV.U32 R8, RZ, RZ, RZ ;  /* 0x000000ffff087224 */ /* 0x000fe400078e00ff */
[----:B------:R-:W-:Y:S02]  /*1c240*/  IMAD.MOV R14, RZ, RZ, -R3 ;  /* 0x000000ffff0e7224 */ /* 0x000fe400078e0a03 */
[----:B------:R-:W-:-:S04]  /*1c250*/  IMAD.HI.U32 R3, R9, R4, R8 ;  /* 0x0000000409037227 */ /* 0x000fc800078e0008 */
[----:B------:R-:W-:Y:S01]  /*1c260*/  IMAD.MOV.U32 R4, RZ, RZ, R15 ;  /* 0x000000ffff047224 */ /* 0x000fe200078e000f */
[----:B------:R-:W-:-:S03]  /*1c270*/  MOV R8, R14 ;  /* 0x0000000e00087202 */ /* 0x000fc60000000f00 */
        /* <DEDUP_REMOVED lines=23> */
.L_x_1897:
[----:B------:R-:W-:Y:S01]  /*1c3f0*/  MOV R2, c[0x0][0x53c] ;  /* 0x00014f0000027a02 */ /* 0x000fe20000000f00 */
[----:B------:R2:W-:Y:S04]  /*1c400*/  STL [R1], R10 ;  /* 0x0000000a01007387 */ /* 0x0005e80000100800 */
[----:B------:R2:W-:Y:S04]  /*1c410*/  STL [R1+0x4], RZ ;  /* 0x000004ff01007387 */ /* 0x0005e80000100800 */
[----:B------:R2:W-:Y:S04]  /*1c420*/  STL [R1+0x8], RZ ;  /* 0x000008ff01007387 */ /* 0x0005e80000100800 */
[----:B------:R2:W-:Y:S02]  /*1c430*/  STL [R1+0xc], R2 ;  /* 0x00000c0201007387 */ /* 0x0005e40000100800 */
.L_x_1906:
[----:B------:R-:W-:Y:S05]  /*1c440*/  BSYNC B1 ;  /* 0x0000000000017941 */ /* 0x000fea0003800000 */
.L_x_1895:
[----:B------:R-:W3:Y:S04]  /*1c450*/  LDL R8, [R1] ;  /* 0x0000000001087983 */ /* 0x000ee80000100800 */
[----:B------:R-:W3:Y:S04]  /*1c460*/  LDL R9, [R1+0x4] ;  /* 0x0000040001097983 */ /* 0x000ee80000100800 */
[----:B--2---:R-:W3:Y:S04]  /*1c470*/  LDL R10, [R1+0x8] ;  /* 0x00000800010a7983 */ /* 0x004ee80000100800 */
[----:B------:R-:W3:Y:S01]  /*1c480*/  LDL R11, [R1+0xc] ;  /* 0x00000c00010b7983 */ /* 0x000ee20000100800 */
[----:B------:R-:W-:Y:S03]  /*1c490*/  WARPSYNC 0xffffffff ;  /* 0xffffffff00007948 */ /* 0x000fe60003800000 */
[----:B------:R-:W-:Y:S01]  /*1c4a0*/  BAR.SYNC.DEFER_BLOCKING 0x4, 0x100 ;  /* 0x0104000000007b1d */ /* 0x000fe20000010000 */
[----:B------:R-:W-:-:S13]  /*1c4b0*/  ISETP.NE.AND P0, PT, R16, RZ, PT ;  /* 0x000000ff1000720c */ /* 0x000fda0003f05270 */
[----:B---3--:R2:W-:Y:S04]  /*1c4c0*/  @!P0 STS.128 [0x20080], R8 ;  /* 0x02008008ff008388 */ /* 0x0085e80000000c00 */
[----:B------:R-:W-:Y:S06]  /*1c4d0*/  BAR.ARV 0x5, 0x100 ;  /* 0x0144000000007b1d */ /* 0x000fec0000002000 */
.L_x_1890:
[----:B-1----:R-:W4:Y:S02]  /*1c4e0*/  LDL R2, [R1+0xc] ;  /* 0x00000c0001027983 */ /* 0x002f240000100800 */
[----:B----4-:R-:W-:-:S13]  /*1c4f0*/  ISETP.GE.AND P0, PT, R2, c[0x0][0x53c], PT ;  /* 0x00014f0002007a0c */ /* 0x010fda0003f06270 */
[----:B--23--:R-:W-:Y:S01]  /*1c500*/  @P0 CALL.REL.NOINC `(.L_x_1907) ;  /* 0x0000001000000944 */ /* 0x00cfe20003c00000 */
[----:B------:R-:W-:Y:S05]  /*1c510*/  BRA `(.L_x_1908) ;  /* 0xfffe5c4000007947 */ /* 0x000fea000383ffff */
.L_x_1907:
[----:B------:R-:W-:Y:S05]  /*1c520*/  EXIT ;  /* 0x000000000000794d */ /* 0x000fea0003800000 */
.L_x_1700:
[----:B------:R-:W-:Y:S01]  /*1c530*/  IMAD.MOV.U32 R2, RZ, RZ, R4 ;  /* 0x000000ffff027224 */ /* 0x000fe200078e0004 */
[----:B------:R-:W-:Y:S02]  /*1c540*/  MOV R5, 0x1 ;  /* 0x0000000100057802 */ /* 0x000fe40000000f00 */
[----:B------:R-:W-:Y:S02]  /*1c550*/  MOV R3, 0x1c570 ;  /* 0x0001c57000037802 */ /* 0x000fe40000000f00 */
[----:B------:R-:W-:Y:S05]  /*1c560*/  CALL.REL.NOINC `($__internal_33_$__cuda_sm70_shflsync_up_p) ;  /* 0x0000203000007944 */ /* 0x000fea0003c00000 */
[----:B------:R-:W-:Y:S01]  /*1c570*/  MOV R0, R5 ;  /* 0x0000000500007202 */ /* 0x000fe20000000f00 */
[----:B------:R-:W-:Y:S05]  /*1c580*/  BRA `(.L_x_1909) ;  /* 0xfffe3ee000007947 */ /* 0x000fea000383ffff */
.L_x_1701:
[----:B------:R-:W-:Y:S01]  /*1c590*/  IMAD.MOV.U32 R2, RZ, RZ, R4 ;  /* 0x000000ffff027224 */ /* 0x000fe200078e0004 */
[----:B------:R-:W-:Y:S02]  /*1c5a0*/  MOV R5, 0x2 ;  /* 0x0000000200057802 */ /* 0x000fe40000000f00 */
[----:B------:R-:W-:Y:S02]  /*1c5b0*/  MOV R3, 0x1c5d0 ;  /* 0x0001c5d000037802 */ /* 0x000fe40000000f00 */
[----:B------:R-:W-:Y:S05]  /*1c5c0*/  CALL.REL.NOINC `($__internal_33_$__cuda_sm70_shflsync_up_p) ;  /* 0x00001fd000007944 */ /* 0x000fea0003c00000 */
[----:B------:R-:W-:Y:S02]  /*1c5d0*/  SEL R5, R5, RZ, P4 ;  /* 0x000000ff05057207 */ /* 0x000fe40002000000 */
[----:B------:R-:W-:-:S03]  /*1c5e0*/  MOV R3, 0x1c630 ;  /* 0x0001c63000037802 */ /* 0x000fc60000000f00 */
[----:B------:R-:W-:Y:S01]  /*1c5f0*/  IMAD.IADD R0, R4, 0x1, R5 ;  /* 0x0000000104007824 */ /* 0x000fe200078e0205 */
[----:B------:R-:W-:-:S03]  /*1c600*/  MOV R5, 0x4 ;  /* 0x0000000400057802 */ /* 0x000fc60000000f00 */
[----:B------:R-:W-:Y:S02]  /*1c610*/  IMAD.MOV.U32 R2, RZ, RZ, R0 ;  /* 0x000000ffff027224 */ /* 0x000fe400078e0000 */
        /* <DEDUP_REMOVED lines=13> */
[----:B------:R-:W-:Y:S01]  /*1c6f0*/  SEL R4, R5, RZ, P1 ;  /* 0x000000ff05047207 */ /* 0x000fe20000800000 */
[----:B------:R-:W-:Y:S01]  /*1c700*/  IMAD.MOV.U32 R208, RZ, RZ, 0x1f ;  /* 0x0000001fffd07424 */ /* 0x000fe200078e00ff */
[----:B------:R-:W-:Y:S02]  /*1c710*/  MOV R3, 0x1f ;  /* 0x0000001f00037802 */ /* 0x000fe40000000f00 */
[----:B------:R-:W-:Y:S01]  /*1c720*/  MOV R2, 0x1c760 ;  /* 0x0001c76000027802 */ /* 0x000fe20000000f00 */
[----:B------:R-:W-:-:S04]  /*1c730*/  IMAD.IADD R4, R0, 0x1, R4 ;  /* 0x0000000100047824 */ /* 0x000fc800078e0204 */
[----:B------:R-:W-:Y:S02]  /*1c740*/  IMAD.MOV.U32 R209, RZ, RZ, R4 ;  /* 0x000000ffffd17224 */ /* 0x000fe400078e0004 */
[----:B------:R-:W-:Y:S05]  /*1c750*/  CALL.REL.NOINC `($__internal_32_$__cuda_sm70_shflsync_idx_p) ;  /* 0x00001df000007944 */ /* 0x000fea0003c00000 */
[----:B------:R-:W-:Y:S01]  /*1c760*/  MOV R0, R208 ;  /* 0x000000d000007202 */ /* 0x000fe20000000f00 */
[----:B------:R-:W-:Y:S05]  /*1c770*/  BRA `(.L_x_1910) ;  /* 0xfffe3df000007947 */ /* 0x000fea000383ffff */
.L_x_1703:
[----:B------:R-:W-:Y:S02]  /*1c780*/  SEL R2, RZ, 0x1, P0 ;  /* 0x00000001ff027807 */ /* 0x000fe40000000000 */
[----:B------:R-:W-:Y:S02]  /*1c790*/  MOV R3, 0x1c7b0 ;  /* 0x0001c7b000037802 */ /* 0x000fe40000000f00 */
[----:B------:R-:W-:Y:S05]  /*1c7a0*/  CALL.REL.NOINC `($__internal_34_$__cuda_sm70_votesync_ballot) ;  /* 0x00001e6000007944 */ /* 0x000fea0003c00000 */
[----:B------:R-:W-:Y:S05]  /*1c7b0*/  BRA `(.L_x_1911) ;  /* 0xfffe3e4000007947 */ /* 0x000fea000383ffff */
.L_x_1704:
[----:B------:R-:W-:Y:S01]  /*1c7c0*/  IMAD.MOV.U32 R209, RZ, RZ, R8 ;  /* 0x000000ffffd17224 */ /* 0x000fe200078e0008 */
[----:B--2---:R-:W-:Y:S01]  /*1c7d0*/  MOV R208, R14 ;  /* 0x0000000e00d07202 */ /* 0x004fe20000000f00 */
[----:B------:R-:W-:Y:S01]  /*1c7e0*/  IMAD.MOV.U32 R3, RZ, RZ, 0x1f ;  /* 0x0000001fff037424 */ /* 0x000fe200078e00ff */
[----:B------:R-:W-:Y:S02]  /*1c7f0*/  MOV R2, 0x1c810 ;  /* 0x0001c81000027802 */ /* 0x000fe40000000f00 */
[----:B-1----:R-:W-:Y:S05]  /*1c800*/  CALL.REL.NOINC `($__internal_32_$__cuda_sm70_shflsync_idx_p) ;  /* 0x00001d4000007944 */ /* 0x002fea0003c00000 */
[----:B------:R-:W-:Y:S01]  /*1c810*/  IMAD.MOV.U32 R11, RZ, RZ, R208 ;  /* 0x000000ffff0b7224 */ /* 0x000fe200078e00d0 */
[----:B------:R-:W-:Y:S01]  /*1c820*/  MOV R209, R7 ;  /* 0x0000000700d17202 */ /* 0x000fe20000000f00 */
[----:B------:R-:W-:Y:S01]  /*1c830*/  IMAD.MOV.U32 R6, RZ, RZ, RZ ;  /* 0x000000ffff067224 */ /* 0x000fe200078e00ff */
[----:B------:R-:W-:Y:S01]  /*1c840*/  MOV R208, R14 ;  /* 0x0000000e00d07202 */ /* 0x000fe20000000f00 */
[----:B------:R-:W-:Y:S01]  /*1c850*/  IMAD.MOV.U32 R3, RZ, RZ, 0x1f ;  /* 0x0000001fff037424 */ /* 0x000fe200078e00ff */
[----:B------:R-:W-:-:S02]  /*1c860*/  MOV R2, 0x1c880 ;  /* 0x0001c88000027802 */ /* 0x000fc40000000f00 */
[----:B------:R-:W-:Y:S05]  /*1c870*/  CALL.REL.NOINC `($__internal_32_$__cuda_sm70_shflsync_idx_p) ;  /* 0x00001cd000007944 */ /* 0x000fea0003c00000 */
[----:B------:R-:W-:Y:S01]  /*1c880*/  MOV R10, R208 ;  /* 0x000000d0000a7202 */ /* 0x000fe20000000f00 */
[----:B------:R-:W-:Y:S05]  /*1c890*/  BRA `(.L_x_1912) ;  /* 0xfffe3db000007947 */ /* 0x000fea000383ffff */
.L_x_1707:
[----:B------:R-:W-:Y:S01]  /*1c8a0*/  IMAD.MOV.U32 R209, RZ, RZ, R4 ;  /* 0x000000ffffd17224 */ /* 0x000fe200078e0004 */
[----:B------:R-:W-:-:S02]  /*1c8b0*/  MOV R3, 0x1f ;  /* 0x0000001f00037802 */ /* 0x000fc40000000f00 */
[----:B------:R-:W-:Y:S02]  /*1c8c0*/  MOV R2, 0x1c8e0 ;  /* 0x0001c8e000027802 */ /* 0x000fe40000000f00 */
[----:B-1234-:R-:W-:Y:S05]  /*1c8d0*/  CALL.REL.NOINC `($__internal_32_$__cuda_sm70_shflsync_idx_p) ;  /* 0x00001c7000007944 */ /* 0x01efea0003c00000 */
[----:B------:R-:W-:Y:S01]  /*1c8e0*/  MOV R6, R208 ;  /* 0x000000d000067202 */ /* 0x000fe20000000f00 */
[----:B------:R-:W-:Y:S05]  /*1c8f0*/  BRA `(.L_x_1706) ;  /* 0xfffe3db000007947 */ /* 0x000fea000383ffff */
.L_x_1759:
[----:B------:R-:W-:Y:S01]  /*1c900*/  IMAD.MOV.U32 R209, RZ, RZ, R5 ;  /* 0x000000ffffd17224 */ /* 0x000fe200078e0005 */
[----:B------:R-:W-:Y:S01]  /*1c910*/  MOV R208, RZ ;  /* 0x000000ff00d07202 */ /* 0x000fe20000000f00 */
[----:B------:R-:W-:Y:S01]  /*1c920*/  IMAD.MOV.U32 R3, RZ, RZ, 0x181f ;  /* 0x0000181fff037424 */ /* 0x000fe200078e00ff */
[----:B------:R-:W-:Y:S02]  /*1c930*/  MOV R2, 0x1c950 ;  /* 0x0001c95000027802 */ /* 0x000fe40000000f00 */
[----:B-----5:R-:W-:Y:S05]  /*1c940*/  CALL.REL.NOINC `($__internal_32_$__cuda_sm70_shflsync_idx_p) ;  /* 0x00001c0000007944 */ /* 0x020fea0003c00000 */
[----:B------:R-:W-:Y:S01]  /*1c950*/  MOV R4, R208 ;  /* 0x000000d000047202 */ /* 0x000fe20000000f00 */
[----:B------:R-:W-:Y:S05]  /*1c960*/  BRA `(.L_x_1913) ;  /* 0xfffed45000007947 */ /* 0x000fea000383ffff */
.L_x_1760:
[----:B------:R-:W-:Y:S01]  /*1c970*/  IMAD.MOV.U32 R209, RZ, RZ, R13 ;  /* 0x000000ffffd17224 */ /* 0x000fe200078e000d */
[----:B------:R-:W-:Y:S01]  /*1c980*/  MOV R208, RZ ;  /* 0x000000ff00d07202 */ /* 0x000fe20000000f00 */
[----:B------:R-:W-:Y:S01]  /*1c990*/  IMAD.MOV.U32 R3, RZ, RZ, 0x181f ;  /* 0x0000181fff037424 */ /* 0x000fe200078e00ff */
[----:B------:R-:W-:Y:S02]  /*1c9a0*/  MOV R2, 0x1c9c0 ;  /* 0x0001c9c000027802 */ /* 0x000fe40000000f00 */
[----:B-12--5:R-:W-:Y:S05]  /*1c9b0*/  CALL.REL.NOINC `($__internal_32_$__cuda_sm70_shflsync_idx_p) ;  /* 0x00001b9000007944 */ /* 0x026fea0003c00000 */
[----:B------:R-:W-:Y:S01]  /*1c9c0*/  MOV R2, R208 ;  /* 0x000000d000027202 */ /* 0x000fe20000000f00 */
[----:B------:R-:W-:Y:S05]  /*1c9d0*/  BRA `(.L_x_1914) ;  /* 0xfffed40000007947 */ /* 0x000fea000383ffff */
.L_x_1763:
[----:B------:R-:W-:Y:S01]  /*1c9e0*/  IMAD.MOV.U32 R209, RZ, RZ, R5 ;  /* 0x000000ffffd17224 */ /* 0x000fe200078e0005 */
[----:B------:R-:W-:Y:S01]  /*1c9f0*/  MOV R208, 0x1 ;  /* 0x0000000100d07802 */ /* 0x000fe20000000f00 */
[----:B--2---:R-:W-:Y:S01]  /*1ca00*/  IMAD.MOV.U32 R3, RZ, RZ, 0x181f ;  /* 0x0000181fff037424 */ /* 0x004fe200078e00ff */
[----:B----4-:R-:W-:-:S02]  /*1ca10*/  MOV R2, 0x1ca30 ;  /* 0x0001ca3000027802 */ /* 0x010fc40000000f00 */
[----:B-1-3-5:R-:W-:Y:S05]  /*1ca20*/  CALL.REL.NOINC `($__internal_32_$__cuda_sm70_shflsync_idx_p) ;  /* 0x00001b2000007944 */ /* 0x02afea0003c00000 */
[----:B------:R-:W-:Y:S01]  /*1ca30*/  IMAD.MOV.U32 R4, RZ, RZ, R208 ;  /* 0x000000ffff047224 */ /* 0x000fe200078e00d0 */
[----:B------:R-:W-:Y:S01]  /*1ca40*/  MOV R208, 0x1 ;  /* 0x0000000100d07802 */ /* 0x000fe20000000f00 */
[----:B------:R-:W-:Y:S01]  /*1ca50*/  IMAD.MOV.U32 R209, RZ, RZ, R13 ;  /* 0x000000ffffd17224 */ /* 0x000fe200078e000d */
[----:B------:R-:W-:-:S02]  /*1ca60*/  MOV R3, 0x181f ;  /* 0x0000181f00037802 */ /* 0x000fc40000000f00 */
[----:B------:R-:W-:Y:S02]  /*1ca70*/  MOV R2, 0x1ca90 ;  /* 0x0001ca9000027802 */ /* 0x000fe40000000f00 */
[----:B------:R-:W-:Y:S05]  /*1ca80*/  CALL.REL.NOINC `($__internal_32_$__cuda_sm70_shflsync_idx_p) ;  /* 0x00001ac000007944 */ /* 0x000fea0003c00000 */
[----:B------:R-:W-:Y:S01]  /*1ca90*/  MOV R2, R208 ;  /* 0x000000d000027202 */ /* 0x000fe20000000f00 */
[----:B------:R-:W-:Y:S05]  /*1caa0*/  BRA `(.L_x_1915) ;  /* 0xfffed4d000007947 */ /* 0x000fea000383ffff */
.L_x_1766:
[----:B------:R-:W-:Y:S01]  /*1cab0*/  IMAD.MOV.U32 R209, RZ, RZ, R5 ;  /* 0x000000ffffd17224 */ /* 0x000fe200078e0005 */
[----:B------:R-:W-:Y:S01]  /*1cac0*/  MOV R208, 0x2 ;  /* 0x0000000200d07802 */ /* 0x000fe20000000f00 */
[----:B-1----:R-:W-:Y:S01]  /*1cad0*/  IMAD.MOV.U32 R3, RZ, RZ, 0x181f ;  /* 0x0000181fff037424 */ /* 0x002fe200078e00ff */
[----:B----4-:R-:W-:Y:S02]  /*1cae0*/  MOV R2, 0x1cb00 ;  /* 0x0001cb0000027802 */ /* 0x010fe40000000f00 */
[----:B--23-5:R-:W-:Y:S05]  /*1caf0*/  CALL.REL.NOINC `($__internal_32_$__cuda_sm70_shflsync_idx_p) ;  /* 0x00001a5000007944 */ /* 0x02cfea0003c00000 */
[----:B------:R-:W-:Y:S01]  /*1cb00*/  MOV R4, R208 ;  /* 0x000000d000047202 */ /* 0x000fe20000000f00 */
[----:B------:R-:W-:Y:S05]  /*1cb10*/  BRA `(.L_x_1916) ;  /* 0xfffed5d000007947 */ /* 0x000fea000383ffff */
.L_x_1767:
[----:B------:R-:W-:Y:S01]  /*1cb20*/  IMAD.MOV.U32 R209, RZ, RZ, R13 ;  /* 0x000000ffffd17224 */ /* 0x000fe200078e000d */
[----:B------:R-:W-:Y:S01]  /*1cb30*/  MOV R208, 0x2 ;  /* 0x0000000200d07802 */ /* 0x000fe20000000f00 */
[----:B------:R-:W-:Y:S01]  /*1cb40*/  IMAD.MOV.U32 R3, RZ, RZ, 0x181f ;  /* 0x0000181fff037424 */ /* 0x000fe200078e00ff */
[----:B----4-:R-:W-:Y:S02]  /*1cb50*/  MOV R2, 0x1cb70 ;  /* 0x0001cb7000027802 */ /* 0x010fe40000000f00 */
[----:B-123-5:R-:W-:Y:S05]  /*1cb60*/  CALL.REL.NOINC `($__internal_32_$__cuda_sm70_shflsync_idx_p) ;  /* 0x000019e000007944 */ /* 0x02efea0003c00000 */
[----:B------:R-:W-:Y:S01]  /*1cb70*/  MOV R2, R208 ;  /* 0x000000d000027202 */ /* 0x000fe20000000f00 */
[----:B------:R-:W-:Y:S05]  /*1cb80*/  BRA `(.L_x_1917) ;  /* 0xfffed58000007947 */ /* 0x000fea000383ffff */
.L_x_1770:
[----:B------:R-:W-:Y:S01]  /*1cb90*/  IMAD.MOV.U32 R209, RZ, RZ, R5 ;  /* 0x000000ffffd17224 */ /* 0x000fe200078e0005 */
[----:B------:R-:W-:Y:S01]  /*1cba0*/  MOV R208, 0x3 ;  /* 0x0000000300d07802 */ /* 0x000fe20000000f00 */
[----:B-1----:R-:W-:Y:S01]  /*1cbb0*/  IMAD.MOV.U32 R3, RZ, RZ, 0x181f ;  /* 0x0000181fff037424 */ /* 0x002fe200078e00ff */
[----:B------:R-:W-:-:S02]  /*1cbc0*/  MOV R2, 0x1cbe0 ;  /* 0x0001cbe000027802 */ /* 0x000fc40000000f00 */
[----:B--2345:R-:W-:Y:S05]  /*1cbd0*/  CALL.REL.NOINC `($__internal_32_$__cuda_sm70_shflsync_idx_p) ;  /* 0x0000197000007944 */ /* 0x03cfea0003c00000 */
        /* <DEDUP_REMOVED lines=8> */
.L_x_1827:
[----:B------:R-:W-:Y:S01]  /*1cc60*/  IMAD.MOV.U32 R209, RZ, RZ, R6 ;  /* 0x000000ffffd17224 */ /* 0x000fe200078e0006 */
[----:B------:R-:W-:Y:S01]  /*1cc70*/  MOV R208, 0x1 ;  /* 0x0000000100d07802 */ /* 0x000fe20000000f00 */
[----:B----4-:R-:W-:Y:S01]  /*1cc80*/  IMAD.MOV.U32 R3, RZ, RZ, 0x181f ;  /* 0x0000181fff037424 */ /* 0x010fe200078e00ff */
[----:B------:R-:W-:Y:S02]  /*1cc90*/  MOV R2, 0x1ccb0 ;  /* 0x0001ccb000027802 */ /* 0x000fe40000000f00 */
[----:B------:R-:W-:Y:S05]  /*1cca0*/  CALL.REL.NOINC `($__internal_32_$__cuda_sm70_shflsync_idx_p) ;  /* 0x000018a000007944 */ /* 0x000fea0003c00000 */
[----:B------:R-:W-:Y:S01]  /*1ccb0*/  IMAD.MOV.U32 R5, RZ, RZ, R208 ;  /* 0x000000ffff057224 */ /* 0x000fe200078e00d0 */
[----:B------:R-:W-:Y:S01]  /*1ccc0*/  MOV R208, 0x1 ;  /* 0x0000000100d07802 */ /* 0x000fe20000000f00 */
[----:B------:R-:W-:Y:S01]  /*1ccd0*/  IMAD.MOV.U32 R209, RZ, RZ, R13 ;  /* 0x000000ffffd17224 */ /* 0x000fe200078e000d */
[----:B------:R-:W-:Y:S02]  /*1cce0*/  MOV R3, 0x181f ;  /* 0x0000181f00037802 */ /* 0x000fe40000000f00 */
[----:B------:R-:W-:Y:S02]  /*1ccf0*/  MOV R2, 0x1cd10 ;  /* 0x0001cd1000027802 */ /* 0x000fe40000000f00 */
[----:B------:R-:W-:Y:S05]  /*1cd00*/  CALL.REL.NOINC `($__internal_32_$__cuda_sm70_shflsync_idx_p) ;  /* 0x0000184000007944 */ /* 0x000fea0003c00000 */
[----:B------:R-:W-:Y:S01]  /*1cd10*/  MOV R2, R208 ;  /* 0x000000d000027202 */ /* 0x000fe20000000f00 */
[----:B------:R-:W-:Y:S05]  /*1cd20*/  BRA `(.L_x_1919) ;  /* 0xffff489000007947 */ /* 0x000fea000383ffff */
.L_x_1830:
[----:B------:R-:W-:Y:S01]  /*1cd30*/  IMAD.MOV.U32 R209, RZ, RZ, R5 ;  /* 0x000000ffffd17224 */ /* 0x000fe200078e0005 */
[----:B------:R-:W-:Y:S01]  /*1cd40*/  MOV R208, RZ ;  /* 0x000000ff00d07202 */ /* 0x000fe20000000f00 */
[----:B------:R-:W-:Y:S01]  /*1cd50*/  IMAD.MOV.U32 R3, RZ, RZ, 0x181f ;  /* 0x0000181fff037424 */ /* 0x000fe200078e00ff */
[----:B------:R-:W-:-:S02]  /*1cd60*/  MOV R2, 0x1cd80 ;  /* 0x0001cd8000027802 */ /* 0x000fc40000000f00 */
[----:B------:R-:W-:Y:S05]  /*1cd70*/  CALL.REL.NOINC `($__internal_32_$__cuda_sm70_shflsync_idx_p) ;  /* 0x000017d000007944 */ /* 0x000fea0003c00000 */
[----:B------:R-:W-:Y:S01]  /*1cd80*/  MOV R4, R208 ;  /* 0x000000d000047202 */ /* 0x000fe20000000f00 */
[----:B------:R-:W-:Y:S05]  /*1cd90*/  BRA `(.L_x_1920) ;  /* 0xffff58d000007947 */ /* 0x000fea000383ffff */
.L_x_1831:
[----:B------:R-:W-:Y:S01]  /*1cda0*/  IMAD.MOV.U32 R209, RZ, RZ, R6 ;  /* 0x000000ffffd17224 */ /* 0x000fe200078e0006 */
[----:B------:R-:W-:Y:S01]  /*1cdb0*/  MOV R208, RZ ;  /* 0x000000ff00d07202 */ /* 0x000fe20000000f00 */
[----:B------:R-:W-:Y:S01]  /*1cdc0*/  IMAD.MOV.U32 R3, RZ, RZ, 0x181f ;  /* 0x0000181fff037424 */ /* 0x000fe200078e00ff */
[----:B------:R-:W-:-:S02]  /*1cdd0*/  MOV R2, 0x1cdf0 ;  /* 0x0001cdf000027802 */ /* 0x000fc40000000f00 */
[----:B-12---:R-:W-:Y:S05]  /*1cde0*/  CALL.REL.NOINC `($__internal_32_$__cuda_sm70_shflsync_idx_p) ;  /* 0x0000176000007944 */ /* 0x006fea0003c00000 */
[----:B------:R-:W-:Y:S01]  /*1cdf0*/  MOV R2, R208 ;  /* 0x000000d000027202 */ /* 0x000fe20000000f00 */
[----:B------:R-:W-:Y:S05]  /*1ce00*/  BRA `(.L_x_1921) ;  /* 0xffff588000007947 */ /* 0x000fea000383ffff */
.L_x_1834:
[----:B------:R-:W-:Y:S01]  /*1ce10*/  IMAD.MOV.U32 R209, RZ, RZ, R5 ;  /* 0x000000ffffd17224 */ /* 0x000fe200078e0005 */
[----:B------:R-:W-:Y:S01]  /*1ce20*/  MOV R208, 0x1 ;  /* 0x0000000100d07802 */ /* 0x000fe20000000f00 */
[----:B--2---:R-:W-:Y:S01]  /*1ce30*/  IMAD.MOV.U32 R3, RZ, RZ, 0x181f ;  /* 0x0000181fff037424 */ /* 0x004fe200078e00ff */
[----:B----4-:R-:W-:-:S03]  /*1ce40*/  MOV R2, 0x1ce60 ;  /* 0x0001ce6000027802 */ /* 0x010fc60000000f00 */
[----:B-1-3--:R-:W-:Y:S05]  /*1ce50*/  CALL.REL.NOINC `($__internal_32_$__cuda_sm70_shflsync_idx_p) ;  /* 0x000016f000007944 */ /* 0x00afea0003c00000 */
        /* <DEDUP_REMOVED lines=8> */
.L_x_1835:
[----:B------:R-:W-:Y:S01]  /*1cee0*/  IMAD.MOV.U32 R4, RZ, RZ, R6 ;  /* 0x000000ffff047224 */ /* 0x000fe200078e0006 */
[----:B------:R-:W-:Y:S02]  /*1cef0*/  MOV R3, 0x2 ;  /* 0x0000000200037802 */ /* 0x000fe40000000f00 */
[----:B------:R-:W-:Y:S02]  /*1cf00*/  MOV R2, 0x1cf20 ;  /* 0x0001cf2000027802 */ /* 0x000fe40000000f00 */
[----:B------:R-:W-:Y:S05]  /*1cf10*/  CALL.REL.NOINC `($__internal_31_$__cuda_sm70_shflsync_bfly_p) ;  /* 0x000015d000007944 */ /* 0x000fea0003c00000 */
[----:B------:R-:W-:Y:S01]  /*1cf20*/  MOV R2, R9 ;  /* 0x0000000900027202 */ /* 0x000fe20000000f00 */
[----:B------:R-:W-:Y:S05]  /*1cf30*/  BRA `(.L_x_1923) ;  /* 0xffff5dd000007947 */ /* 0x000fea000383ffff */
.L_x_1836:
[----:B------:R-:W-:Y:S01]  /*1cf40*/  IMAD.MOV.U32 R4, RZ, RZ, R6 ;  /* 0x000000ffff047224 */ /* 0x000fe200078e0006 */
[----:B------:R-:W-:Y:S02]  /*1cf50*/  MOV R3, 0x1 ;  /* 0x0000000100037802 */ /* 0x000fe40000000f00 */
[----:B------:R-:W-:Y:S02]  /*1cf60*/  MOV R2, 0x1cf80 ;  /* 0x0001cf8000027802 */ /* 0x000fe40000000f00 */
[----:B------:R-:W-:Y:S05]  /*1cf70*/  CALL.REL.NOINC `($__internal_31_$__cuda_sm70_shflsync_bfly_p) ;  /* 0x0000157000007944 */ /* 0x000fea0003c00000 */
[----:B------:R-:W-:Y:S01]  /*1cf80*/  FMNMX.FTZ R6, R6, R9, !PT ;  /* 0x0000000906067209 */ /* 0x000fe20007810000 */
[----:B------:R-:W-:Y:S01]  /*1cf90*/  IMAD.MOV.U32 R4, RZ, RZ, R5 ;  /* 0x000000ffff047224 */ /* 0x000fe200078e0005 */
[----:B------:R-:W-:Y:S01]  /*1cfa0*/  MOV R2, 0x1cfd0 ;  /* 0x0001cfd000027802 */ /* 0x000fe20000000f00 */
[----:B------:R-:W-:-:S02]  /*1cfb0*/  IMAD.MOV.U32 R3, RZ, RZ, 0x2 ;  /* 0x00000002ff037424 */ /* 0x000fc400078e00ff */
[----:B------:R-:W-:Y:S05]  /*1cfc0*/  CALL.REL.NOINC `($__internal_31_$__cuda_sm70_shflsync_bfly_p) ;  /* 0x0000152000007944 */ /* 0x000fea0003c00000 */
[----:B------:R-:W-:Y:S01]  /*1cfd0*/  FMNMX.FTZ R5, R5, R9, !PT ;  /* 0x0000000905057209 */ /* 0x000fe20007810000 */
[----:B------:R-:W-:Y:S01]  /*1cfe0*/  IMAD.MOV.U32 R3, RZ, RZ, 0x1 ;  /* 0x00000001ff037424 */ /* 0x000fe200078e00ff */
[----:B------:R-:W-:-:S03]  /*1cff0*/  MOV R2, 0x1d020 ;  /* 0x0001d02000027802 */ /* 0x000fc60000000f00 */
[----:B------:R-:W-:Y:S02]  /*1d000*/  IMAD.MOV.U32 R4, RZ, RZ, R5 ;  /* 0x000000ffff047224 */ /* 0x000fe400078e0005 */
[----:B------:R-:W-:Y:S05]  /*1d010*/  CALL.REL.NOINC `($__internal_31_$__cuda_sm70_shflsync_bfly_p) ;  /* 0x000014d000007944 */ /* 0x000fea0003c00000 */
[----:B------:R-:W-:Y:S01]  /*1d020*/  MOV R4, R9 ;  /* 0x0000000900047202 */ /* 0x000fe20000000f00 */
[----:B------:R-:W-:Y:S05]  /*1d030*/  BRA `(.L_x_1924) ;  /* 0xffff5d4000007947 */ /* 0x000fea000383ffff */
.L_x_1838:
[----:B------:R-:W-:Y:S01]  /*1d040*/  MOV R208, RZ ;  /* 0x000000ff00d07202 */ /* 0x000fe20000000f00 */
[----:B------:R-:W-:Y:S01]  /*1d050*/  IMAD.MOV.U32 R209, RZ, RZ, R4 ;  /* 0x000000ffffd17224 */ /* 0x000fe200078e0004 */
[----:B-1----:R-:W-:Y:S01]  /*1d060*/  MOV R2, 0x1d090 ;  /* 0x0001d09000027802 */ /* 0x002fe20000000f00 */
[----:B------:R-:W-:Y:S02]  /*1d070*/  IMAD.MOV.U32 R3, RZ, RZ, 0x181f ;  /* 0x0000181fff037424 */ /* 0x000fe400078e00ff */
[----:B--234-:R-:W-:Y:S05]  /*1d080*/  CALL.REL.NOINC `($__internal_32_$__cuda_sm70_shflsync_idx_p) ;  /* 0x000014c000007944 */ /* 0x01cfea0003c00000 */
[----:B------:R-:W-:Y:S01]  /*1d090*/  MOV R2, R208 ;  /* 0x000000d000027202 */ /* 0x000fe20000000f00 */
[----:B------:R-:W-:-:S05]  /*1d0a0*/  BRA `(.L_x_1925) ;  /* 0xffff6e7000007947 */ /* 0x000fca000383ffff */
.L_x_1841:
[----:B------:R-:W-:Y:S01]  /*1d0b0*/  MOV R208, 0x1 ;  /* 0x0000000100d07802 */ /* 0x000fe20000000f00 */
[----:B------:R-:W-:Y:S01]  /*1d0c0*/  IMAD.MOV.U32 R209, RZ, RZ, R4 ;  /* 0x000000ffffd17224 */ /* 0x000fe200078e0004 */
[----:B------:R-:W-:Y:S01]  /*1d0d0*/  MOV R2, 0x1d100 ;  /* 0x0001d10000027802 */ /* 0x000fe20000000f00 */
[----:B------:R-:W-:Y:S02]  /*1d0e0*/  IMAD.MOV.U32 R3, RZ, RZ, 0x181f ;  /* 0x0000181fff037424 */ /* 0x000fe400078e00ff */
[----:B--23--:R-:W-:Y:S05]  /*1d0f0*/  CALL.REL.NOINC `($__internal_32_$__cuda_sm70_shflsync_idx_p) ;  /* 0x0000145000007944 */ /* 0x00cfea0003c00000 */
[----:B------:R-:W-:Y:S01]  /*1d100*/  MOV R3, 0x181f ;  /* 0x0000181f00037802 */ /* 0x000fe20000000f00 */
[----:B------:R-:W-:Y:S01]  /*1d110*/  IMAD.MOV.U32 R4, RZ, RZ, R208 ;  /* 0x000000ffff047224 */ /* 0x000fe200078e00d0 */
[----:B------:R-:W-:Y:S01]  /*1d120*/  MOV R208, 0x1 ;  /* 0x0000000100d07802 */ /* 0x000fe20000000f00 */
[----:B------:R-:W-:Y:S01]  /*1d130*/  IMAD.MOV.U32 R209, RZ, RZ, R20 ;  /* 0x000000ffffd17224 */ /* 0x000fe200078e0014 */
[----:B------:R-:W-:Y:S02]  /*1d140*/  MOV R2, 0x1d160 ;  /* 0x0001d16000027802 */ /* 0x000fe40000000f00 */
[----:B------:R-:W-:Y:S05]  /*1d150*/  CALL.REL.NOINC `($__internal_32_$__cuda_sm70_shflsync_idx_p) ;  /* 0x000013f000007944 */ /* 0x000fea0003c00000 */
[----:B------:R-:W-:Y:S01]  /*1d160*/  MOV R2, R208 ;  /* 0x000000d000027202 */ /* 0x000fe20000000f00 */
[----:B------:R-:W-:-:S05]  /*1d170*/  BRA `(.L_x_1926) ;  /* 0xffff6f0000007947 */ /* 0x000fca000383ffff */
.L_x_1844:
[----:B------:R-:W-:Y:S01]  /*1d180*/  MOV R208, RZ ;  /* 0x000000ff00d07202 */ /* 0x000fe20000000f00 */
[----:B------:R-:W-:Y:S01]  /*1d190*/  IMAD.MOV.U32 R209, RZ, RZ, R9 ;  /* 0x000000ffffd17224 */ /* 0x000fe200078e0009 */
[----:B------:R-:W-:Y:S01]  /*1d1a0*/  MOV R2, 0x1d1d0 ;  /* 0x0001d1d000027802 */ /* 0x000fe20000000f00 */
[----:B------:R-:W-:Y:S02]  /*1d1b0*/  IMAD.MOV.U32 R3, RZ, RZ, 0x181f ;  /* 0x0000181fff037424 */ /* 0x000fe400078e00ff */
[----:B-1----:R-:W-:Y:S05]  /*1d1c0*/  CALL.REL.NOINC `($__internal_32_$__cuda_sm70_shflsync_idx_p) ;  /* 0x0000138000007944 */ /* 0x002fea0003c00000 */
[----:B------:R-:W-:Y:S01]  /*1d1d0*/  MOV R4, R208 ;  /* 0x000000d000047202 */ /* 0x000fe20000000f00 */
[----:B------:R-:W-:-:S05]  /*1d1e0*/  BRA `(.L_x_1927) ;  /* 0xffff7ed000007947 */ /* 0x000fca000383ffff */
.L_x_1845:
[----:B------:R-:W-:Y:S01]  /*1d1f0*/  MOV R208, RZ ;  /* 0x000000ff00d07202 */ /* 0x000fe20000000f00 */
[----:B------:R-:W-:Y:S01]  /*1d200*/  IMAD.MOV.U32 R209, RZ, RZ, R16 ;  /* 0x000000ffffd17224 */ /* 0x000fe200078e0010 */
[----:B------:R-:W-:Y:S01]  /*1d210*/  MOV R2, 0x1d240 ;  /* 0x0001d24000027802 */ /* 0x000fe20000000f00 */
[----:B------:R-:W-:Y:S02]  /*1d220*/  IMAD.MOV.U32 R3, RZ, RZ, 0x181f ;  /* 0x0000181fff037424 */ /* 0x000fe400078e00ff */
[----:B-123--:R-:W-:Y:S05]  /*1d230*/  CALL.REL.NOINC `($__internal_32_$__cuda_sm70_shflsync_idx_p) ;  /* 0x0000131000007944 */ /* 0x00efea0003c00000 */
[----:B------:R-:W-:Y:S01]  /*1d240*/  MOV R2, R208 ;  /* 0x000000d000027202 */ /* 0x000fe20000000f00 */
[----:B------:R-:W-:-:S05]  /*1d250*/  BRA `(.L_x_1928) ;  /* 0xffff7e8000007947 */ /* 0x000fca000383ffff */
.L_x_1846:
[----:B------:R-:W-:Y:S01]  /*1d260*/  MOV R208, 0x1 ;  /* 0x0000000100d07802 */ /* 0x000fe20000000f00 */
[----:B------:R-:W-:Y:S01]  /*1d270*/  IMAD.MOV.U32 R209, RZ, RZ, R9 ;  /* 0x000000ffffd17224 */ /* 0x000fe200078e0009 */
[----:B--2---:R-:W-:Y:S01]  /*1d280*/  MOV R2, 0x1d2b0 ;  /* 0x0001d2b000027802 */ /* 0x004fe20000000f00 */
[----:B------:R-:W-:Y:S03]  /*1d290*/  IMAD.MOV.U32 R3, RZ, RZ, 0x181f ;  /* 0x0000181fff037424 */ /* 0x000fe600078e00ff */
[----:B-1--4-:R-:W-:Y:S05]  /*1d2a0*/  CALL.REL.NOINC `($__internal_32_$__cuda_sm70_shflsync_idx_p) ;  /* 0x000012a000007944 */ /* 0x012fea0003c00000 */
        /* <DEDUP_REMOVED lines=8> */
.L_x_1847:
[----:B------:R-:W-:Y:S02]  /*1d330*/  MOV R3, 0x2 ;  /* 0x0000000200037802 */ /* 0x000fe40000000f00 */
[----:B------:R-:W-:Y:S02]  /*1d340*/  MOV R2, 0x1d360 ;  /* 0x0001d36000027802 */ /* 0x000fe40000000f00 */
[----:B------:R-:W-:Y:S05]  /*1d350*/  CALL.REL.NOINC `($__internal_31_$__cuda_sm70_shflsync_bfly_p) ;  /* 0x0000119000007944 */ /* 0x000fea0003c00000 */
[----:B------:R-:W-:Y:S01]  /*1d360*/  MOV R2, R9 ;  /* 0x0000000900027202 */ /* 0x000fe20000000f00 */
[----:B------:R-:W-:-:S05]  /*1d370*/  BRA `(.L_x_1930) ;  /* 0xffff814000007947 */ /* 0x000fca000383ffff */
.L_x_1848:
[----:B------:R-:W-:Y:S02]  /*1d380*/  MOV R3, 0x1 ;  /* 0x0000000100037802 */ /* 0x000fe40000000f00 */
[----:B------:R-:W-:Y:S02]  /*1d390*/  MOV R2, 0x1d3b0 ;  /* 0x0001d3b000027802 */ /* 0x000fe40000000f00 */
[----:B------:R-:W-:Y:S05]  /*1d3a0*/  CALL.REL.NOINC `($__internal_31_$__cuda_sm70_shflsync_bfly_p) ;  /* 0x0000114000007944 */ /* 0x000fea0003c00000 */
[----:B------:R-:W-:Y:S01]  /*1d3b0*/  IMAD.MOV.U32 R3, RZ, RZ, 0x2 ;  /* 0x00000002ff037424 */ /* 0x000fe200078e00ff */
[----:B------:R-:W-:Y:S01]  /*1d3c0*/  FMNMX.FTZ R6, R4, R9, !PT ;  /* 0x0000000904067209 */ /* 0x000fe20007810000 */
[----:B------:R-:W-:Y:S01]  /*1d3d0*/  IMAD.MOV.U32 R4, RZ, RZ, R8 ;  /* 0x000000ffff047224 */ /* 0x000fe200078e0008 */
[----:B------:R-:W-:Y:S02]  /*1d3e0*/  MOV R2, 0x1d400 ;  /* 0x0001d40000027802 */ /* 0x000fe40000000f00 */
[----:B------:R-:W-:Y:S05]  /*1d3f0*/  CALL.REL.NOINC `($__internal_31_$__cuda_sm70_shflsync_bfly_p) ;  /* 0x000010f000007944 */ /* 0x000fea0003c00000 */
[----:B------:R-:W-:Y:S01]  /*1d400*/  FMNMX.FTZ R4, R8, R9, !PT ;  /* 0x0000000908047209 */ /* 0x000fe20007810000 */
[----:B------:R-:W-:Y:S01]  /*1d410*/  IMAD.MOV.U32 R3, RZ, RZ, 0x1 ;  /* 0x00000001ff037424 */ /* 0x000fe200078e00ff */
[----:B------:R-:W-:Y:S02]  /*1d420*/  MOV R2, 0x1d440 ;  /* 0x0001d44000027802 */ /* 0x000fe40000000f00 */
[----:B------:R-:W-:Y:S05]  /*1d430*/  CALL.REL.NOINC `($__internal_31_$__cuda_sm70_shflsync_bfly_p) ;  /* 0x000010b000007944 */ /* 0x000fea0003c00000 */
[----:B------:R-:W-:Y:S01]  /*1d440*/  MOV R2, R9 ;  /* 0x0000000900027202 */ /* 0x000fe20000000f00 */
[----:B------:R-:W-:-:S05]  /*1d450*/  BRA `(.L_x_1931) ;  /* 0xffff80d000007947 */ /* 0x000fca000383ffff */
.L_x_1850:
[----:B------:R-:W-:Y:S01]  /*1d460*/  IMAD.MOV.U32 R4, RZ, RZ, R218 ;  /* 0x000000ffff047224 */ /* 0x000fe200078e00da */
[----:B------:R-:W-:-:S02]  /*1d470*/  MOV R3, 0x2 ;  /* 0x0000000200037802 */ /* 0x000fc40000000f00 */
[----:B------:R-:W-:Y:S02]  /*1d480*/  MOV R2, 0x1d4a0 ;  /* 0x0001d4a000027802 */ /* 0x000fe40000000f00 */
[----:B------:R-:W-:Y:S05]  /*1d490*/  CALL.REL.NOINC `($__internal_31_$__cuda_sm70_shflsync_bfly_p) ;  /* 0x0000105000007944 */ /* 0x000fea0003c00000 */
[----:B------:R-:W-:Y:S01]  /*1d4a0*/  FADD.FTZ R4, R218, R9 ;  /* 0x00000009da047221 */ /* 0x000fe20000010000 */
[----:B------:R-:W-:Y:S02]  /*1d4b0*/  MOV R3, 0x1 ;  /* 0x0000000100037802 */ /* 0x000fe40000000f00 */
[----:B------:R-:W-:Y:S02]  /*1d4c0*/  MOV R2, 0x1d4e0 ;  /* 0x0001d4e000027802 */ /* 0x000fe40000000f00 */
[----:B------:R-:W-:Y:S05]  /*1d4d0*/  CALL.REL.NOINC `($__internal_31_$__cuda_sm70_shflsync_bfly_p) ;  /* 0x0000101000007944 */ /* 0x000fea0003c00000 */
[----:B------:R-:W-:Y:S01]  /*1d4e0*/  FADD.FTZ R8, R4, R9 ;  /* 0x0000000904087221 */ /* 0x000fe20000010000 */
[----:B------:R-:W-:Y:S02]  /*1d4f0*/  MOV R4, R217 ;  /* 0x000000d900047202 */ /* 0x000fe40000000f00 */
[----:B------:R-:W-:Y:S02]  /*1d500*/  MOV R3, 0x2 ;  /* 0x0000000200037802 */ /* 0x000fe40000000f00 */
[----:B------:R-:W-:Y:S02]  /*1d510*/  MOV R2, 0x1d530 ;  /* 0x0001d53000027802 */ /* 0x000fe40000000f00 */
[----:B------:R-:W-:Y:S05]  /*1d520*/  CALL.REL.NOINC `($__internal_31_$__cuda_sm70_shflsync_bfly_p) ;  /* 0x00000fc000007944 */ /* 0x000fea0003c00000 */
[----:B------:R-:W-:Y:S01]  /*1d530*/  FADD.FTZ R4, R217, R9 ;  /* 0x00000009d9047221 */ /* 0x000fe20000010000 */
[----:B------:R-:W-:Y:S02]  /*1d540*/  MOV R3, 0x1 ;  /* 0x0000000100037802 */ /* 0x000fe40000000f00 */
[----:B------:R-:W-:-:S02]  /*1d550*/  MOV R2, 0x1d570 ;  /* 0x0001d57000027802 */ /* 0x000fc40000000f00 */
[----:B------:R-:W-:Y:S05]  /*1d560*/  CALL.REL.NOINC `($__internal_31_$__cuda_sm70_shflsync_bfly_p) ;  /* 0x00000f8000007944 */ /* 0x000fea0003c00000 */
[----:B------:R-:W-:Y:S01]  /*1d570*/  MOV R2, R9 ;  /* 0x0000000900027202 */ /* 0x000fe20000000f00 */
[----:B------:R-:W-:Y:S05]  /*1d580*/  BRA `(.L_x_1932) ;  /* 0xffff976000007947 */ /* 0x000fea000383ffff */
.L_x_1857:
[----:B--234-:R-:W-:Y:S01]  /*1d590*/  IMAD.MOV.U32 R209, RZ, RZ, R13 ;  /* 0x000000ffffd17224 */ /* 0x01cfe200078e000d */
[----:B------:R-:W-:Y:S01]  /*1d5a0*/  MOV R208, RZ ;  /* 0x000000ff00d07202 */ /* 0x000fe20000000f00 */
[----:B------:R-:W-:Y:S01]  /*1d5b0*/  IMAD.MOV.U32 R3, RZ, RZ, 0x181f ;  /* 0x0000181fff037424 */ /* 0x000fe200078e00ff */
[----:B------:R-:W-:-:S02]  /*1d5c0*/  MOV R2, 0x1d5e0 ;  /* 0x0001d5e000027802 */ /* 0x000fc40000000f00 */
[----:B-1----:R-:W-:Y:S05]  /*1d5d0*/  CALL.REL.NOINC `($__internal_32_$__cuda_sm70_shflsync_idx_p) ;  /* 0x00000f7000007944 */ /* 0x002fea0003c00000 */
[----:B------:R-:W-:Y:S01]  /*1d5e0*/  MOV R5, R208 ;  /* 0x000000d000057202 */ /* 0x000fe20000000f00 */
[----:B------:R-:W-:Y:S05]  /*1d5f0*/  BRA `(.L_x_1933) ;  /* 0xffffb38000007947 */ /* 0x000fea000383ffff */
.L_x_1858:
[----:B------:R-:W-:Y:S01]  /*1d600*/  IMAD.MOV.U32 R209, RZ, RZ, R16 ;  /* 0x000000ffffd17224 */ /* 0x000fe200078e0010 */
[----:B------:R-:W-:Y:S01]  /*1d610*/  MOV R208, RZ ;  /* 0x000000ff00d07202 */ /* 0x000fe20000000f00 */
[----:B------:R-:W-:Y:S01]  /*1d620*/  IMAD.MOV.U32 R3, RZ, RZ, 0x181f ;  /* 0x0000181fff037424 */ /* 0x000fe200078e00ff */
[----:B------:R-:W-:-:S02]  /*1d630*/  MOV R2, 0x1d650 ;  /* 0x0001d65000027802 */ /* 0x000fc40000000f00 */
[----:B-123--:R-:W-:Y:S05]  /*1d640*/  CALL.REL.NOINC `($__internal_32_$__cuda_sm70_shflsync_idx_p) ;  /* 0x00000f0000007944 */ /* 0x00efea0003c00000 */
[----:B------:R-:W-:Y:S01]  /*1d650*/  MOV R2, R208 ;  /* 0x000000d000027202 */ /* 0x000fe20000000f00 */
[----:B------:R-:W-:Y:S05]  /*1d660*/  BRA `(.L_x_1934) ;  /* 0xffffb33000007947 */ /* 0x000fea000383ffff */
.L_x_1861:
[----:B------:R-:W-:Y:S01]  /*1d670*/  IMAD.MOV.U32 R209, RZ, RZ, R13 ;  /* 0x000000ffffd17224 */ /* 0x000fe200078e000d */
[----:B------:R-:W-:Y:S01]  /*1d680*/  MOV R208, 0x1 ;  /* 0x0000000100d07802 */ /* 0x000fe20000000f00 */
[----:B--2---:R-:W-:Y:S01]  /*1d690*/  IMAD.MOV.U32 R3, RZ, RZ, 0x181f ;  /* 0x0000181fff037424 */ /* 0x004fe200078e00ff */
[----:B------:R-:W-:-:S02]  /*1d6a0*/  MOV R2, 0x1d6c0 ;  /* 0x0001d6c000027802 */ /* 0x000fc40000000f00 */
[----:B-1-34-:R-:W-:Y:S05]  /*1d6b0*/  CALL.REL.NOINC `($__internal_32_$__cuda_sm70_shflsync_idx_p) ;  /* 0x00000e9000007944 */ /* 0x01afea0003c00000 */
        /* <DEDUP_REMOVED lines=8> */
.L_x_1864:
[----:B------:R-:W-:Y:S01]  /*1d740*/  IMAD.MOV.U32 R209, RZ, RZ, R13 ;  /* 0x000000ffffd17224 */ /* 0x000fe200078e000d */
[----:B------:R-:W-:Y:S01]  /*1d750*/  MOV R208, 0x2 ;  /* 0x0000000200d07802 */ /* 0x000fe20000000f00 */
[----:B--2---:R-:W-:Y:S01]  /*1d760*/  IMAD.MOV.U32 R3, RZ, RZ, 0x181f ;  /* 0x0000181fff037424 */ /* 0x004fe200078e00ff */
[----:B------:R-:W-:Y:S02]  /*1d770*/  MOV R2, 0x1d790 ;  /* 0x0001d79000027802 */ /* 0x000fe40000000f00 */
[----:B-1-34-:R-:W-:Y:S05]  /*1d780*/  CALL.REL.NOINC `($__internal_32_$__cuda_sm70_shflsync_idx_p) ;  /* 0x00000dc000007944 */ /* 0x01afea0003c00000 */
[----:B------:R-:W-:Y:S01]  /*1d790*/  MOV R5, R208 ;  /* 0x000000d000057202 */ /* 0x000fe20000000f00 */
[----:B------:R-:W-:Y:S05]  /*1d7a0*/  BRA `(.L_x_1936) ;  /* 0xffffb4d000007947 */ /* 0x000fea000383ffff */
.L_x_1865:
[----:B------:R-:W-:Y:S01]  /*1d7b0*/  IMAD.MOV.U32 R209, RZ, RZ, R16 ;  /* 0x000000ffffd17224 */ /* 0x000fe200078e0010 */
[----:B------:R-:W-:Y:S01]  /*1d7c0*/  MOV R208, 0x2 ;  /* 0x0000000200d07802 */ /* 0x000fe20000000f00 */
[----:B--2---:R-:W-:Y:S01]  /*1d7d0*/  IMAD.MOV.U32 R3, RZ, RZ, 0x181f ;  /* 0x0000181fff037424 */ /* 0x004fe200078e00ff */
[----:B------:R-:W-:Y:S02]  /*1d7e0*/  MOV R2, 0x1d800 ;  /* 0x0001d80000027802 */ /* 0x000fe40000000f00 */
[----:B-1-34-:R-:W-:Y:S05]  /*1d7f0*/  CALL.REL.NOINC `($__internal_32_$__cuda_sm70_shflsync_idx_p) ;  /* 0x00000d5000007944 */ /* 0x01afea0003c00000 */
[----:B------:R-:W-:Y:S01]  /*1d800*/  MOV R2, R208 ;  /* 0x000000d000027202 */ /* 0x000fe20000000f00 */
[----:B------:R-:W-:Y:S05]  /*1d810*/  BRA `(.L_x_1937) ;  /* 0xffffb48000007947 */ /* 0x000fea000383ffff */
.L_x_1868:
[----:B------:R-:W-:Y:S01]  /*1d820*/  IMAD.MOV.U32 R209, RZ, RZ, R13 ;  /* 0x000000ffffd17224 */ /* 0x000fe200078e000d */
[----:B------:R-:W-:Y:S01]  /*1d830*/  MOV R208, 0x3 ;  /* 0x0000000300d07802 */ /* 0x000fe20000000f00 */
[----:B---3--:R-:W-:Y:S01]  /*1d840*/  IMAD.MOV.U32 R3, RZ, RZ, 0x181f ;  /* 0x0000181fff037424 */ /* 0x008fe200078e00ff */
[----:B----4-:R-:W-:-:S02]  /*1d850*/  MOV R2, 0x1d870 ;  /* 0x0001d87000027802 */ /* 0x010fc40000000f00 */
[----:B-12---:R-:W-:Y:S05]  /*1d860*/  CALL.REL.NOINC `($__internal_32_$__cuda_sm70_shflsync_idx_p) ;  /* 0x00000ce000007944 */ /* 0x006fea0003c00000 */
        /* <DEDUP_REMOVED lines=8> */
.L_x_1870:
[----:B------:R-:W-:Y:S01]  /*1d8f0*/  IMAD.MOV.U32 R209, RZ, RZ, R6 ;  /* 0x000000ffffd17224 */ /* 0x000fe200078e0006 */
[----:B------:R-:W-:Y:S01]  /*1d900*/  MOV R208, RZ ;  /* 0x000000ff00d07202 */ /* 0x000fe20000000f00 */
[----:B------:R-:W-:Y:S01]  /*1d910*/  IMAD.MOV.U32 R3, RZ, RZ, 0x1c1f ;  /* 0x00001c1fff037424 */ /* 0x000fe200078e00ff */
[----:B------:R-:W-:Y:S02]  /*1d920*/  MOV R2, 0x1d940 ;  /* 0x0001d94000027802 */ /* 0x000fe40000000f00 */
[----:B------:R-:W-:Y:S05]  /*1d930*/  CALL.REL.NOINC `($__internal_32_$__cuda_sm70_shflsync_idx_p) ;  /* 0x00000c1000007944 */ /* 0x000fea0003c00000 */
[----:B------:R-:W-:Y:S01]  /*1d940*/  MOV R4, R208 ;  /* 0x000000d000047202 */ /* 0x000fe20000000f00 */
[----:B------:R-:W-:Y:S05]  /*1d950*/  BRA `(.L_x_1939) ;  /* 0xffffb86000007947 */ /* 0x000fea000383ffff */
.L_x_1871:
[----:B------:R-:W-:Y:S01]  /*1d960*/  IMAD.MOV.U32 R209, RZ, RZ, R5 ;  /* 0x000000ffffd17224 */ /* 0x000fe200078e0005 */
[----:B------:R-:W-:Y:S01]  /*1d970*/  MOV R208, RZ ;  /* 0x000000ff00d07202 */ /* 0x000fe20000000f00 */
[----:B------:R-:W-:Y:S01]  /*1d980*/  IMAD.MOV.U32 R3, RZ, RZ, 0x1c1f ;  /* 0x00001c1fff037424 */ /* 0x000fe200078e00ff */
[----:B------:R-:W-:Y:S02]  /*1d990*/  MOV R2, 0x1d9b0 ;  /* 0x0001d9b000027802 */ /* 0x000fe40000000f00 */
[----:B-12---:R-:W-:Y:S05]  /*1d9a0*/  CALL.REL.NOINC `($__internal_32_$__cuda_sm70_shflsync_idx_p) ;  /* 0x00000ba000007944 */ /* 0x006fea0003c00000 */
[----:B------:R-:W-:Y:S01]  /*1d9b0*/  MOV R2, R208 ;  /* 0x000000d000027202 */ /* 0x000fe20000000f00 */
[----:B------:R-:W-:Y:S05]  /*1d9c0*/  BRA `(.L_x_1940) ;  /* 0xffffb81000007947 */ /* 0x000fea000383ffff */
.L_x_1874:
[----:B------:R-:W-:Y:S01]  /*1d9d0*/  IMAD.MOV.U32 R209, RZ, RZ, R6 ;  /* 0x000000ffffd17224 */ /* 0x000fe200078e0006 */
[----:B------:R-:W-:Y:S01]  /*1d9e0*/  MOV R208, 0x1 ;  /* 0x0000000100d07802 */ /* 0x000fe20000000f00 */
[----:B--2---:R-:W-:Y:S01]  /*1d9f0*/  IMAD.MOV.U32 R3, RZ, RZ, 0x1c1f ;  /* 0x00001c1fff037424 */ /* 0x004fe200078e00ff */
[----:B----4-:R-:W-:-:S02]  /*1da00*/  MOV R2, 0x1da20 ;  /* 0x0001da2000027802 */ /* 0x010fc40000000f00 */
        /* <DEDUP_REMOVED lines=9> */
.L_x_1878:
[----:B------:R-:W-:Y:S01]  /*1daa0*/  IMAD.MOV.U32 R209, RZ, RZ, R5 ;  /* 0x000000ffffd17224 */ /* 0x000fe200078e0005 */
[----:B------:R-:W-:Y:S01]  /*1dab0*/  MOV R208, RZ ;  /* 0x000000ff00d07202 */ /* 0x000fe20000000f00 */
[----:B------:R-:W-:Y:S01]  /*1dac0*/  IMAD.MOV.U32 R3, RZ, RZ, 0x181f ;  /* 0x0000181fff037424 */ /* 0x000fe200078e00ff */
[----:B------:R-:W-:Y:S02]  /*1dad0*/  MOV R2, 0x1daf0 ;  /* 0x0001daf000027802 */ /* 0x000fe40000000f00 */
[----:B------:R-:W-:Y:S05]  /*1dae0*/  CALL.REL.NOINC `($__internal_32_$__cuda_sm70_shflsync_idx_p) ;  /* 0x00000a6000007944 */ /* 0x000fea0003c00000 */
[----:B------:R-:W-:Y:S01]  /*1daf0*/  MOV R4, R208 ;  /* 0x000000d000047202 */ /* 0x000fe20000000f00 */
[----:B------:R-:W-:Y:S05]  /*1db00*/  BRA `(.L_x_1942) ;  /* 0xffffd7b000007947 */ /* 0x000fea000383ffff */
.L_x_1879:
[----:B------:R-:W-:Y:S01]  /*1db10*/  IMAD.MOV.U32 R209, RZ, RZ, R16 ;  /* 0x000000ffffd17224 */ /* 0x000fe200078e0010 */
[----:B------:R-:W-:Y:S01]  /*1db20*/  MOV R208, RZ ;  /* 0x000000ff00d07202 */ /* 0x000fe20000000f00 */
[----:B------:R-:W-:Y:S01]  /*1db30*/  IMAD.MOV.U32 R3, RZ, RZ, 0x181f ;  /* 0x0000181fff037424 */ /* 0x000fe200078e00ff */
[----:B------:R-:W-:Y:S02]  /*1db40*/  MOV R2, 0x1db60 ;  /* 0x0001db6000027802 */ /* 0x000fe40000000f00 */
[----:B-12---:R-:W-:Y:S05]  /*1db50*/  CALL.REL.NOINC `($__internal_32_$__cuda_sm70_shflsync_idx_p) ;  /* 0x000009f000007944 */ /* 0x006fea0003c00000 */
[----:B------:R-:W-:Y:S01]  /*1db60*/  MOV R2, R208 ;  /* 0x000000d000027202 */ /* 0x000fe20000000f00 */
[----:B------:R-:W-:Y:S05]  /*1db70*/  BRA `(.L_x_1943) ;  /* 0xffffd76000007947 */ /* 0x000fea000383ffff */
.L_x_1882:
        /* <DEDUP_REMOVED lines=13> */
.L_x_1885:
[----:B------:R-:W-:Y:S01]  /*1dc50*/  IMAD.MOV.U32 R209, RZ, RZ, R5 ;  /* 0x000000ffffd17224 */ /* 0x000fe200078e0005 */
[----:B------:R-:W-:Y:S01]  /*1dc60*/  MOV R208, 0x2 ;  /* 0x0000000200d07802 */ /* 0x000fe20000000f00 */
[----:B-1----:R-:W-:Y:S01]  /*1dc70*/  IMAD.MOV.U32 R3, RZ, RZ, 0x181f ;  /* 0x0000181fff037424 */ /* 0x002fe200078e00ff */
[----:B----4-:R-:W-:Y:S02]  /*1dc80*/  MOV R2, 0x1dca0 ;  /* 0x0001dca000027802 */ /* 0x010fe40000000f00 */
[----:B--23--:R-:W-:Y:S05]  /*1dc90*/  CALL.REL.NOINC `($__internal_32_$__cuda_sm70_shflsync_idx_p) ;  /* 0x000008b000007944 */ /* 0x00cfea0003c00000 */
[----:B------:R-:W-:Y:S01]  /*1dca0*/  MOV R4, R208 ;  /* 0x000000d000047202 */ /* 0x000fe20000000f00 */
[----:B------:R-:W-:Y:S05]  /*1dcb0*/  BRA `(.L_x_1945) ;  /* 0xffffd91000007947 */ /* 0x000fea000383ffff */
.L_x_1886:
[----:B------:R-:W-:Y:S01]  /*1dcc0*/  IMAD.MOV.U32 R209, RZ, RZ, R16 ;  /* 0x000000ffffd17224 */ /* 0x000fe200078e0010 */
[----:B------:R-:W-:Y:S01]  /*1dcd0*/  MOV R208, 0x2 ;  /* 0x0000000200d07802 */ /* 0x000fe20000000f00 */
[----:B------:R-:W-:Y:S01]  /*1dce0*/  IMAD.MOV.U32 R3, RZ, RZ, 0x181f ;  /* 0x0000181fff037424 */ /* 0x000fe200078e00ff */
[----:B----4-:R-:W-:Y:S02]  /*1dcf0*/  MOV R2, 0x1dd10 ;  /* 0x0001dd1000027802 */ /* 0x010fe40000000f00 */
[----:B-123--:R-:W-:Y:S05]  /*1dd00*/  CALL.REL.NOINC `($__internal_32_$__cuda_sm70_shflsync_idx_p) ;  /* 0x0000084000007944 */ /* 0x00efea0003c00000 */
[----:B------:R-:W-:Y:S01]  /*1dd10*/  MOV R2, R208 ;  /* 0x000000d000027202 */ /* 0x000fe20000000f00 */
[----:B------:R-:W-:Y:S05]  /*1dd20*/  BRA `(.L_x_1946) ;  /* 0xffffd8c000007947 */ /* 0x000fea000383ffff */
.L_x_1889:
[----:B------:R-:W-:Y:S01]  /*1dd30*/  IMAD.MOV.U32 R209, RZ, RZ, R5 ;  /* 0x000000ffffd17224 */ /* 0x000fe200078e0005 */
[----:B------:R-:W-:Y:S01]  /*1dd40*/  MOV R208, 0x3 ;  /* 0x0000000300d07802 */ /* 0x000fe20000000f00 */
[----:B-1----:R-:W-:Y:S01]  /*1dd50*/  IMAD.MOV.U32 R3, RZ, RZ, 0x181f ;  /* 0x0000181fff037424 */ /* 0x002fe200078e00ff */
[----:B------:R-:W-:-:S02]  /*1dd60*/  MOV R2, 0x1dd80 ;  /* 0x0001dd8000027802 */ /* 0x000fc40000000f00 */
[----:B--234-:R-:W-:Y:S05]  /*1dd70*/  CALL.REL.NOINC `($__internal_32_$__cuda_sm70_shflsync_idx_p) ;  /* 0x000007d000007944 */ /* 0x01cfea0003c00000 */
        /* <DEDUP_REMOVED lines=8> */
.L_x_1891:
[----:B------:R-:W-:Y:S01]  /*1de00*/  IMAD.MOV.U32 R209, RZ, RZ, R114 ;  /* 0x000000ffffd17224 */ /* 0x000fe200078e0072 */
[----:B------:R-:W-:Y:S01]  /*1de10*/  MOV R208, RZ ;  /* 0x000000ff00d07202 */ /* 0x000fe20000000f00 */
[----:B------:R-:W-:Y:S01]  /*1de20*/  IMAD.MOV.U32 R3, RZ, RZ, 0x1f ;  /* 0x0000001fff037424 */ /* 0x000fe200078e00ff */
[----:B------:R-:W-:Y:S02]  /*1de30*/  MOV R2, 0x1de50 ;  /* 0x0001de5000027802 */ /* 0x000fe40000000f00 */
[----:B------:R-:W-:Y:S05]  /*1de40*/  CALL.REL.NOINC `($__internal_32_$__cuda_sm70_shflsync_idx_p) ;  /* 0x0000070000007944 */ /* 0x000fea0003c00000 */
[----:B------:R-:W-:Y:S01]  /*1de50*/  MOV R10, R208 ;  /* 0x000000d0000a7202 */ /* 0x000fe20000000f00 */
[----:B------:R-:W-:Y:S05]  /*1de60*/  BRA `(.L_x_1948) ;  /* 0xffffdb3000007947 */ /* 0x000fea000383ffff */
.L_x_1892:
[----:B------:R-:W-:Y:S01]  /*1de70*/  IMAD.MOV.U32 R209, RZ, RZ, R114 ;  /* 0x000000ffffd17224 */ /* 0x000fe200078e0072 */
[----:B------:R-:W-:Y:S01]  /*1de80*/  MOV R208, 0x1 ;  /* 0x0000000100d07802 */ /* 0x000fe20000000f00 */
[----:B------:R-:W-:Y:S01]  /*1de90*/  IMAD.MOV.U32 R3, RZ, RZ, 0x1f ;  /* 0x0000001fff037424 */ /* 0x000fe200078e00ff */
[----:B------:R-:W-:Y:S02]  /*1dea0*/  MOV R2, 0x1dec0 ;  /* 0x0001dec000027802 */ /* 0x000fe40000000f00 */
[----:B-12---:R-:W-:Y:S05]  /*1deb0*/  CALL.REL.NOINC `($__internal_32_$__cuda_sm70_shflsync_idx_p) ;  /* 0x0000069000007944 */ /* 0x006fea0003c00000 */
[----:B------:R-:W-:Y:S01]  /*1dec0*/  MOV R6, R208 ;  /* 0x000000d000067202 */ /* 0x000fe20000000f00 */
[----:B------:R-:W-:Y:S05]  /*1ded0*/  BRA `(.L_x_1949) ;  /* 0xffffdae000007947 */ /* 0x000fea000383ffff */
.L_x_1893:
[----:B------:R-:W-:Y:S01]  /*1dee0*/  IMAD.MOV.U32 R2, RZ, RZ, R4 ;  /* 0x000000ffff027224 */ /* 0x000fe200078e0004 */
[----:B------:R-:W-:-:S02]  /*1def0*/  MOV R5, 0x1 ;  /* 0x0000000100057802 */ /* 0x000fc40000000f00 */
[----:B------:R-:W-:Y:S02]  /*1df00*/  MOV R3, 0x1df20 ;  /* 0x0001df2000037802 */ /* 0x000fe40000000f00 */
[----:B-1234-:R-:W-:Y:S05]  /*1df10*/  CALL.REL.NOINC `($__internal_33_$__cuda_sm70_shflsync_up_p) ;  /* 0x0000068000007944 */ /* 0x01efea0003c00000 */
[----:B------:R-:W-:Y:S05]  /*1df20*/  BRA `(.L_x_1950) ;  /* 0xffffdbc000007947 */ /* 0x000fea000383ffff */
.L_x_1894:
[----:B------:R-:W-:Y:S01]  /*1df30*/  IMAD.MOV.U32 R2, RZ, RZ, R4 ;  /* 0x000000ffff027224 */ /* 0x000fe200078e0004 */
[----:B------:R-:W-:Y:S02]  /*1df40*/  MOV R5, 0x2 ;  /* 0x0000000200057802 */ /* 0x000fe40000000f00 */
[----:B------:R-:W-:Y:S02]  /*1df50*/  MOV R3, 0x1df70 ;  /* 0x0001df7000037802 */ /* 0x000fe40000000f00 */
[----:B--2-4-:R-:W-:Y:S05]  /*1df60*/  CALL.REL.NOINC `($__internal_33_$__cuda_sm70_shflsync_up_p) ;  /* 0x0000063000007944 */ /* 0x014fea0003c00000 */
        /* <DEDUP_REMOVED lines=27> */
.L_x_1898:
[----:B------:R-:W-:Y:S01]  /*1e120*/  IMAD.MOV.U32 R2, RZ, RZ, R4 ;  /* 0x000000ffff027224 */ /* 0x000fe200078e0004 */
[----:B------:R-:W-:Y:S02]  /*1e130*/  MOV R5, 0x1 ;  /* 0x0000000100057802 */ /* 0x000fe40000000f00 */
[----:B------:R-:W-:Y:S02]  /*1e140*/  MOV R3, 0x1e160 ;  /* 0x0001e16000037802 */ /* 0x000fe40000000f00 */
[----:B------:R-:W-:Y:S05]  /*1e150*/  CALL.REL.NOINC `($__internal_33_$__cuda_sm70_shflsync_up_p) ;  /* 0x0000044000007944 */ /* 0x000fea0003c00000 */
[----:B------:R-:W-:Y:S01]  /*1e160*/  MOV R2, R5 ;  /* 0x0000000500027202 */ /* 0x000fe20000000f00 */
[----:B------:R-:W-:Y:S05]  /*1e170*/  BRA `(.L_x_1952) ;  /* 0xffffdbd000007947 */ /* 0x000fea000383ffff */
.L_x_1899:
        /* <DEDUP_REMOVED lines=31> */
.L_x_1901:
[----:B------:R-:W-:Y:S02]  /*1e370*/  SEL R2, RZ, 0x1, P0 ;  /* 0x00000001ff027807 */ /* 0x000fe40000000000 */
[----:B------:R-:W-:Y:S02]  /*1e380*/  MOV R3, 0x1e3a0 ;  /* 0x0001e3a000037802 */ /* 0x000fe40000000f00 */
[----:B-1----:R-:W-:Y:S05]  /*1e390*/  CALL.REL.NOINC `($__internal_34_$__cuda_sm70_votesync_ballot) ;  /* 0x0000027000007944 */ /* 0x002fea0003c00000 */
[----:B------:R-:W-:Y:S05]  /*1e3a0*/  BRA `(.L_x_1954) ;  /* 0xffffdb3000007947 */ /* 0x000fea000383ffff */
.L_x_1902:
[----:B------:R-:W-:Y:S01]  /*1e3b0*/  IMAD.MOV.U32 R209, RZ, RZ, R8 ;  /* 0x000000ffffd17224 */ /* 0x000fe200078e0008 */
[----:B---3--:R-:W-:Y:S01]  /*1e3c0*/  MOV R208, R11 ;  /* 0x0000000b00d07202 */ /* 0x008fe20000000f00 */
[----:B------:R-:W-:Y:S01]  /*1e3d0*/  IMAD.MOV.U32 R3, RZ, RZ, 0x1f ;  /* 0x0000001fff037424 */ /* 0x000fe200078e00ff */
[----:B------:R-:W-:Y:S02]  /*1e3e0*/  MOV R2, 0x1e400 ;  /* 0x0001e40000027802 */ /* 0x000fe40000000f00 */
[----:B-12---:R-:W-:Y:S05]  /*1e3f0*/  CALL.REL.NOINC `($__internal_32_$__cuda_sm70_shflsync_idx_p) ;  /* 0x0000015000007944 */ /* 0x006fea0003c00000 */
[----:B------:R-:W-:Y:S01]  /*1e400*/  IMAD.MOV.U32 R6, RZ, RZ, R208 ;  /* 0x000000ffff067224 */ /* 0x000fe200078e00d0 */
[----:B------:R-:W-:Y:S01]  /*1e410*/  MOV R208, R11 ;  /* 0x0000000b00d07202 */ /* 0x000fe20000000f00 */
[----:B------:R-:W-:Y:S01]  /*1e420*/  IMAD.MOV.U32 R209, RZ, RZ, R9 ;  /* 0x000000ffffd17224 */ /* 0x000fe200078e0009 */
[----:B------:R-:W-:Y:S02]  /*1e430*/  MOV R3, 0x1f ;  /* 0x0000001f00037802 */ /* 0x000fe40000000f00 */
[----:B------:R-:W-:-:S02]  /*1e440*/  MOV R2, 0x1e460 ;  /* 0x0001e46000027802 */ /* 0x000fc40000000f00 */
[----:B------:R-:W-:Y:S05]  /*1e450*/  CALL.REL.NOINC `($__internal_32_$__cuda_sm70_shflsync_idx_p) ;  /* 0x000000f000007944 */ /* 0x000fea0003c00000 */
[----:B------:R-:W-:Y:S01]  /*1e460*/  MOV R5, R208 ;  /* 0x000000d000057202 */ /* 0x000fe20000000f00 */
[----:B------:R-:W-:Y:S05]  /*1e470*/  BRA `(.L_x_1955) ;  /* 0xffffdaa000007947 */ /* 0x000fea000383ffff */
.L_x_1905:
[----:B------:R-:W-:Y:S01]  /*1e480*/  MOV R208, R2 ;  /* 0x0000000200d07202 */ /* 0x000fe20000000f00 */
[----:B------:R-:W-:Y:S01]  /*1e490*/  IMAD.MOV.U32 R209, RZ, RZ, R4 ;  /* 0x000000ffffd17224 */ /* 0x000fe200078e0004 */
[----:B------:R-:W-:Y:S01]  /*1e4a0*/  MOV R2, 0x1e4d0 ;  /* 0x0001e4d000027802 */ /* 0x000fe20000000f00 */
[----:B------:R-:W-:-:S02]  /*1e4b0*/  IMAD.MOV.U32 R3, RZ, RZ, 0x1f ;  /* 0x0000001fff037424 */ /* 0x000fc400078e00ff */
[----:B-1234-:R-:W-:Y:S05]  /*1e4c0*/  CALL.REL.NOINC `($__internal_32_$__cuda_sm70_shflsync_idx_p) ;  /* 0x0000008000007944 */ /* 0x01efea0003c00000 */
[----:B------:R-:W-:Y:S01]  /*1e4d0*/  MOV R15, R208 ;  /* 0x000000d0000f7202 */ /* 0x000fe20000000f00 */
[----:B------:R-:W-:Y:S05]  /*1e4e0*/  BRA `(.L_x_1904) ;  /* 0xffffda9000007947 */ /* 0x000fea000383ffff */
        .weak           $__internal_31_$__cuda_sm70_shflsync_bfly_p
        .type           $__internal_31_$__cuda_sm70_shflsync_bfly_p,@function
        .size           $__internal_31_$__cuda_sm70_shflsync_bfly_p,($__internal_32_$__cuda_sm70_shflsync_idx_p - $__internal_31_$__cuda_sm70_shflsync_bfly_p)
$__internal_31_$__cuda_sm70_shflsync_bfly_p:
[----:B------:R-:W-:Y:S02]  /*1e4f0*/  MOV R9, 0x1f ;  /* 0x0000001f00097802 */ /* 0x000fe40000000f00 */
[----:B------:R-:W-:-:S04]  /*1e500*/  MOV R32, 0xffffffff ;  /* 0xffffffff00207802 */ /* 0x000fc80000000f00 */
[----:B------:R-:W-:Y:S04]  /*1e510*/  WARPSYNC R32 ;  /* 0x0000002000007348 */ /* 0x000fe80003800000 */
[----:B------:R1:W2:Y:S02]  /*1e520*/  SHFL.BFLY PT, R9, R4, R3, R9 ;  /* 0x0c00000304097389 */ /* 0x0002a400000e0009 */
[----:B-1----:R-:W-:-:S04]  /*1e530*/  MOV R3, 0x0 ;  /* 0x0000000000037802 */ /* 0x002fc80000000f00 */
[----:B--2---:R-:W-:Y:S05]  /*1e540*/  RET.REL.NODEC R2 `(_ZN7cutlass13device_kernelIN5flash19enable_sm80_to_sm89INS1_16FlashAttnFwdSm80INS1_25CollectiveMainloopFwdSm80ILi8ELi1ELb0EN4cute5tupleIJNS5_1CILi128EEENS7_ILi48EEENS7_ILi256EEEEEELi256ENS_6half_tEfNS_4arch4Sm80ELb0ELb0ELb1ELb1ELb1ELb1ELb1ELb1EEENS1_21CollectiveEpilogueFwdINS6_IJS8_SA_S9_EEENS6_IJNS7_ILi1EEESI_SI_EEESC_SE_Li256ELb1ELb1ELb1ELb0EEENS1_36VarlenDynamicPersistentTileSchedulerILi128ELi48ELi256ELi256ELb1ELb1ELb0ELb0ELb1ELb1EEEEEEEEEvNT_6ParamsE) ;  /* 0xfffe1ab002007950 */ /* 0x004fea0003c3ffff */
        .weak           $__internal_32_$__cuda_sm70_shflsync_idx_p
        .type           $__internal_32_$__cuda_sm70_shflsync_idx_p,@function
        .size           $__internal_32_$__cuda_sm70_shflsync_idx_p,($__internal_33_$__cuda_sm70_shflsync_up_p - $__internal_32_$__cuda_sm70_shflsync_idx_p)
$__internal_32_$__cuda_sm70_shflsync_idx_p:
[----:B------:R-:W-:-:S04]  /*1e550*/  MOV R228, 0xffffffff ;  /* 0xffffffff00e47802 */ /* 0x000fc80000000f00 */
[----:B------:R-:W-:Y:S04]  /*1e560*/  WARPSYNC R228 ;  /* 0x000000e400007348 */ /* 0x000fe80003800000 */
[----:B------:R1:W2:Y:S02]  /*1e570*/  SHFL.IDX PT, R208, R209, R208, R3 ;  /* 0x000000d0d1d07389 */ /* 0x0002a400000e0003 */
[----:B-1----:R-:W-:-:S04]  /*1e580*/  MOV R3, 0x0 ;  /* 0x0000000000037802 */ /* 0x002fc80000000f00 */
[----:B--2---:R-:W-:Y:S05]  /*1e590*/  RET.REL.NODEC R2 `(_ZN7cutlass13device_kernelIN5flash19enable_sm80_to_sm89INS1_16FlashAttnFwdSm80INS1_25CollectiveMainloopFwdSm80ILi8ELi1ELb0EN4cute5tupleIJNS5_1CILi128EEENS7_ILi48EEENS7_ILi256EEEEEELi256ENS_6half_tEfNS_4arch4Sm80ELb0ELb0ELb1ELb1ELb1ELb1ELb1ELb1EEENS1_21CollectiveEpilogueFwdINS6_IJS8_SA_S9_EEENS6_IJNS7_ILi1EEESI_SI_EEESC_SE_Li256ELb1ELb1ELb1ELb0EEENS1_36VarlenDynamicPersistentTileSchedulerILi128ELi48ELi256ELi256ELb1ELb1ELb0ELb0ELb1ELb1EEEEEEEEEvNT_6ParamsE) ;  /* 0xfffe1a6002007950 */ /* 0x004fea0003c3ffff */
        .weak           $__internal_33_$__cuda_sm70_shflsync_up_p
        .type           $__internal_33_$__cuda_sm70_shflsync_up_p,@function
        .size           $__internal_33_$__cuda_sm70_shflsync_up_p,($__internal_34_$__cuda_sm70_votesync_ballot - $__internal_33_$__cuda_sm70_shflsync_up_p)
$__internal_33_$__cuda_sm70_shflsync_up_p:
[----:B------:R-:W-:Y:S02]  /*1e5a0*/  IMAD.MOV.U32 R13, RZ, RZ, -0x1 ;  /* 0xffffffffff0d7424 */ /* 0x000fe400078e00ff */
[----:B------:R-:W-:Y:S02]  /*1e5b0*/  IMAD.MOV.U32 R11, RZ, RZ, RZ ;  /* 0x000000ffff0b7224 */ /* 0x000fe400078e00ff */
[----:B------:R-:W-:Y:S04]  /*1e5c0*/  WARPSYNC R13 ;  /* 0x0000000d00007348 */ /* 0x000fe80003800000 */
[----:B------:R1:W2:Y:S02]  /*1e5d0*/  SHFL.UP PT, R5, R2, R5, R11 ;  /* 0x0400000502057389 */ /* 0x0002a400000e000b */
[----:B-1----:R-:W-:-:S02]  /*1e5e0*/  MOV R2, R3 ;  /* 0x0000000300027202 */ /* 0x002fc40000000f00 */
[----:B------:R-:W-:-:S04]  /*1e5f0*/  MOV R3, 0x0 ;  /* 0x0000000000037802 */ /* 0x000fc80000000f00 */
[----:B--2---:R-:W-:Y:S05]  /*1e600*/  RET.REL.NODEC R2 `(_ZN7cutlass13device_kernelIN5flash19enable_sm80_to_sm89INS1_16FlashAttnFwdSm80INS1_25CollectiveMainloopFwdSm80ILi8ELi1ELb0EN4cute5tupleIJNS5_1CILi128EEENS7_ILi48EEENS7_ILi256EEEEEELi256ENS_6half_tEfNS_4arch4Sm80ELb0ELb0ELb1ELb1ELb1ELb1ELb1ELb1EEENS1_21CollectiveEpilogueFwdINS6_IJS8_SA_S9_EEENS6_IJNS7_ILi1EEESI_SI_EEESC_SE_Li256ELb1ELb1ELb1ELb0EEENS1_36VarlenDynamicPersistentTileSchedulerILi128ELi48ELi256ELi256ELb1ELb1ELb0ELb0ELb1ELb1EEEEEEEEEvNT_6ParamsE) ;  /* 0xfffe19f002007950 */ /* 0x004fea0003c3ffff */
        .weak           $__internal_34_$__cuda_sm70_votesync_ballot
        .type           $__internal_34_$__cuda_sm70_votesync_ballot,@function
        .size           $__internal_34_$__cuda_sm70_votesync_ballot,(.L_x_3270 - $__internal_34_$__cuda_sm70_votesync_ballot)
$__internal_34_$__cuda_sm70_votesync_ballot:
[----:B------:R-:W-:Y:S01]  /*1e610*/  ISETP.NE.U32.AND P0, PT, R2, 0x1, PT ;  /* 0x000000010200780c */ /* 0x000fe20003f05070 */
[----:B------:R-:W-:-:S04]  /*1e620*/  IMAD.MOV.U32 R5, RZ, RZ, -0x1 ;  /* 0xffffffffff057424 */ /* 0x000fc800078e00ff */
[----:B------:R-:W-:Y:S08]  /*1e630*/  WARPSYNC R5 ;  /* 0x0000000500007348 */ /* 0x000ff00003800000 */
[----:B------:R-:W-:-:S04]  /*1e640*/  VOTE.ANY R2, PT, !P0 ;  /* 0x0000000000027806 */ /* 0x000fc800040e0100 */
[----:B------:R-:W-:Y:S01]  /*1e650*/  LOP3.LUT R13, R2, R5, RZ, 0xc0, !PT ;  /* 0x00000005020d7212 */ /* 0x000fe200078ec0ff */
[----:B------:R-:W-:Y:S02]  /*1e660*/  IMAD.MOV.U32 R2, RZ, RZ, R3 ;  /* 0x000000ffff027224 */ /* 0x000fe400078e0003 */
[----:B------:R-:W-:-:S04]  /*1e670*/  IMAD.MOV.U32 R3, RZ, RZ, 0x0 ;  /* 0x00000000ff037424 */ /* 0x000fc800078e00ff */
[----:B------:R-:W-:Y:S05]  /*1e680*/  RET.REL.NODEC R2 `(_ZN7cutlass13device_kernelIN5flash19enable_sm80_to_sm89INS1_16FlashAttnFwdSm80INS1_25CollectiveMainloopFwdSm80ILi8ELi1ELb0EN4cute5tupleIJNS5_1CILi128EEENS7_ILi48EEENS7_ILi256EEEEEELi256ENS_6half_tEfNS_4arch4Sm80ELb0ELb0ELb1ELb1ELb1ELb1ELb1ELb1EEENS1_21CollectiveEpilogueFwdINS6_IJS8_SA_S9_EEENS6_IJNS7_ILi1EEESI_SI_EEESC_SE_Li256ELb1ELb1ELb1ELb0EEENS1_36VarlenDynamicPersistentTileSchedulerILi128ELi48ELi256ELi256ELb1ELb1ELb0ELb0ELb1ELb1EEEEEEEEEvNT_6ParamsE) ;  /* 0xfffe197002007950 */ /* 0x000fea0003c3ffff */
.L_x_1956:
        /* <DEDUP_REMOVED lines=15> */
.L_x_3270:


//--------------------- .text._ZN7cutlass13device_kernelIN5flash19enable_sm80_to_sm89INS1_16FlashAttnFwdSm80INS1_25CollectiveMainloopFwdSm80ILi8ELi1ELb0EN4cute5tupleIJNS5_1CILi128EEENS7_ILi64EEENS7_ILi256EEEEEELi256ENS_6half_tEfNS_4arch4Sm80ELb0ELb1ELb1ELb0ELb1ELb0ELb1ELb1EEENS1_21CollectiveEpilogueFwdINS6_IJS8_SA_S9_EEENS6_IJNS7_ILi1EEESI_SI_EEESC_SE_Li256ELb0ELb1ELb1ELb0EEENS1_19SingleTileSchedulerILb0ELb1ELb1ELi128EEEEEEEEEvNT_6ParamsE --------------------------
	.section	.text._ZN7cutlass13device_kernelIN5flash19enable_sm80_to_sm89INS1_16FlashAttnFwdSm80INS1_25CollectiveMainloopFwdSm80ILi8ELi1ELb0EN4cute5tupleIJNS5_1CILi128EEENS7_ILi64EEENS7_ILi256EEEEEELi256ENS_6half_tEfNS_4arch4Sm80ELb0ELb1ELb1ELb0ELb1ELb0ELb1ELb1EEENS1_21CollectiveEpilogueFwdINS6_IJS8_SA_S9_EEENS6_IJNS7_ILi1EEESI_SI_EEESC_SE_Li256ELb0ELb1ELb1ELb0EEENS1_19SingleTileSchedulerILb0ELb1ELb1ELi128EEEEEEEEEvNT_6ParamsE,"ax",@progbits
	.sectioninfo	@"SHI_REGISTERS=255"
	.align	128
.text._ZN7cutlass13device_kernelIN5flash19enable_sm80_to_sm89INS1_16FlashAttnFwdSm80INS1_25CollectiveMainloopFwdSm80ILi8ELi1ELb0EN4cute5tupleIJNS5_1CILi128EEENS7_ILi64EEENS7_ILi256EEEEEELi256ENS_6half_tEfNS_4arch4Sm80ELb0ELb1ELb1ELb0ELb1ELb0ELb1ELb1EEENS1_21CollectiveEpilogueFwdINS6_IJS8_SA_S9_EEENS6_IJNS7_ILi1EEESI_SI_EEESC_SE_Li256ELb0ELb1ELb1ELb0EEENS1_19SingleTileSchedulerILb0ELb1ELb1ELi128EEEEEEEEEvNT_6ParamsE:
        .type           _ZN7cutlass13device_kernelIN5flash19enable_sm80_to_sm89INS1_16FlashAttnFwdSm80INS1_25CollectiveMainloopFwdSm80ILi8ELi1ELb0EN4cute5tupleIJNS5_1CILi128EEENS7_ILi64EEENS7_ILi256EEEEEELi256ENS_6half_tEfNS_4arch4Sm80ELb0ELb1ELb1ELb0ELb1ELb0ELb1ELb1EEENS1_21CollectiveEpilogueFwdINS6_IJS8_SA_S9_EEENS6_IJNS7_ILi1EEESI_SI_EEESC_SE_Li256ELb0ELb1ELb1ELb0EEENS1_19SingleTileSchedulerILb0ELb1ELb1ELi128EEEEEEEEEvNT_6ParamsE,@function
        .size           _ZN7cutlass13device_kernelIN5flash19enable_sm80_to_sm89INS1_16FlashAttnFwdSm80INS1_25CollectiveMainloopFwdSm80ILi8ELi1ELb0EN4cute5tupleIJNS5_1CILi128EEENS7_ILi64EEENS7_ILi256EEEEEELi256ENS_6half_tEfNS_4arch4Sm80ELb0ELb1ELb1ELb0ELb1ELb0ELb1ELb1EEENS1_21CollectiveEpilogueFwdINS6_IJS8_SA_S9_EEENS6_IJNS7_ILi1EEESI_SI_EEESC_SE_Li256ELb0ELb1ELb1ELb0EEENS1_19SingleTileSchedulerILb0ELb1ELb1ELi128EEEEEEEEEvNT_6ParamsE,(.L_x_3275 - _ZN7cutlass13device_kernelIN5flash19enable_sm80_to_sm89INS1_16FlashAttnFwdSm80INS1_25CollectiveMainloopFwdSm80ILi8ELi1ELb0EN4cute5tupleIJNS5_1CILi128EEENS7_ILi64EEENS7_ILi256EEEEEELi256ENS_6half_tEfNS_4arch4Sm80ELb0ELb1ELb1ELb0ELb1ELb0ELb1ELb1EEENS1_21CollectiveEpilogueFwdINS6_IJS8_SA_S9_EEENS6_IJNS7_ILi1EEESI_SI_EEESC_SE_Li256ELb0ELb1ELb1ELb0EEENS1_19SingleTileSchedulerILb0ELb1ELb1ELi128EEEEEEEEEvNT_6ParamsE)
        .other          _ZN7cutlass13device_kernelIN5flash19enable_sm80_to_sm89INS1_16FlashAttnFwdSm80INS1_25CollectiveMainloopFwdSm80ILi8ELi1ELb0EN4cute5tupleIJNS5_1CILi128EEENS7_ILi64EEENS7_ILi256EEEEEELi256ENS_6half_tEfNS_4arch4Sm80ELb0ELb1ELb1ELb0ELb1ELb0ELb1ELb1EEENS1_21CollectiveEpilogueFwdINS6_IJS8_SA_S9_EEENS6_IJNS7_ILi1EEESI_SI_EEESC_SE_Li256ELb0ELb1ELb1ELb0EEENS1_19SingleTileSchedulerILb0ELb1ELb1ELi128EEEEEEEEEvNT_6ParamsE,@"STO_CUDA_ENTRY STV_DEFAULT"
_ZN7cutlass13device_kernelIN5flash19enable_sm80_to_sm89INS1_16FlashAttnFwdSm80INS1_25CollectiveMainloopFwdSm80ILi8ELi1ELb0EN4cute5tupleIJNS5_1CILi128EEENS7_ILi64EEENS7_ILi256EEEEEELi256ENS_6half_tEfNS_4arch4Sm80ELb0ELb1ELb1ELb0ELb1ELb0ELb1ELb1EEENS1_21CollectiveEpilogueFwdINS6_IJS8_SA_S9_EEENS6_IJNS7_ILi1EEESI_SI_EEESC_SE_Li256ELb0ELb1ELb1ELb0EEENS1_19SingleTileSchedulerILb0ELb1ELb1ELi128EEEEEEEEEvNT_6ParamsE:
        /* <DEDUP_REMOVED lines=18> */
.L_x_1957:
[----:B------:R-:W-:Y:S02]  /*0120*/  ULDC.64 UR4, c[0x0][0x550] ;  /* 0x0001540000047ab9 */ /* 0x000fe40000000a00 */
[----:B------:R-:W-:Y:S02]  /*0130*/  UISETP.NE.AND UP0, UPT, UR4, 0x1, UPT ;  /* 0x000000010400788c */ /* 0x000fe4000bf05270 */
[----:B------:R-:W-:-:S02]  /*0140*/  UIMAD.WIDE.U32 UR8, UR7, UR5, URZ ;  /* 0x00000005070872a5 */ /* 0x000fc4000f8e003f */
[----:B------:R-:W-:Y:S02]  /*0150*/  ULDC UR4, c[0x0][0x558] ;  /* 0x0001560000047ab9 */ /* 0x000fe40000000800 */
[----:B------:R-:W-:-:S05]  /*0160*/  UMOV UR13, UR7 ;  /* 0x00000007000d7c82 */ /* 0x000fca0008000000 */
[----:B------:R-:W-:-:S03]  /*0170*/  @UP0 USHF.R.U32.HI UR13, URZ, UR4, UR9 ;  /* 0x000000043f0d0299 */ /* 0x000fc60008011609 */
.L_x_1958:
        /* <DEDUP_REMOVED lines=16> */
[----:B------:R-:W1:Y:S01]  /*0280*/  S2UR UR25, SR_CTAID.X ;  /* 0x00000000001979c3 */ /* 0x000e620000002500 */
[----:B------:R-:W-:Y:S02]  /*0290*/  ULDC UR4, c[0x0][0x2c4] ;  /* 0x0000b10000047ab9 */ /* 0x000fe40000000800 */
[----:B------:R-:W-:Y:S02]  /*02a0*/  UISETP.NE.AND UP1, UPT, UR4, 0x1, UPT ;  /* 0x000000010400788c */ /* 0x000fe4000bf25270 */
[----:B------:R-:W-:Y:S02]  /*02b0*/  UMOV UR12, URZ ;  /* 0x0000003f000c7c82 */ /* 0x000fe40008000000 */
[----:B------:R-:W-:Y:S02]  /*02c0*/  ULDC.64 UR4, c[0x0][0x2c8] ;  /* 0x0000b20000047ab9 */ /* 0x000fe40000000a00 */
[----:B-1----:R-:W-:-:S05]  /*02d0*/  USHF.L.U32 UR24, UR25, 0x7, URZ ;  /* 0x0000000719187899 */ /* 0x002fca000800063f */
[----:B------:R-:W-:Y:S02]  /*02e0*/  @UP1 UIADD3 UR10, UR24, 0x7f, URZ ;  /* 0x0000007f180a1890 */ /* 0x000fe4000fffe03f */
[----:B------:R-:W-:Y:S02]  /*02f0*/  UIADD3 UR8, UR24, 0x7f, URZ ;  /* 0x0000007f18087890 */ /* 0x000fe4000fffe03f */
[----:B------:R-:W-:-:S03]  /*0300*/  UIMAD.WIDE.U32 UR10, UR10, UR4, URZ ;  /* 0x000000040a0a72a5 */ /* 0x000fc6000f8e003f */
[----:B------:R-:W-:-:S04]  /*0310*/  ULDC UR4, c[0x0][0x2ac] ;  /* 0x0000ab0000047ab9 */ /* 0x000fc80000000800 */
[----:B------:R-:W-:Y:S02]  /*0320*/  @UP1 UMOV UR9, UR11 ;  /* 0x0000000b00091c82 */ /* 0x000fe40008000000 */
[----:B------:R-:W-:Y:S02]  /*0330*/  ULDC UR10, c[0x0][0x1d0] ;  /* 0x00007400000a7ab9 */ /* 0x000fe40000000800 */
[----:B------:R-:W-:Y:S02]  /*0340*/  @UP1 USHF.R.U32.HI UR8, URZ, UR5, UR9 ;  /* 0x000000053f081299 */ /* 0x000fe40008011609 */
[----:B------:R-:W-:Y:S02]  /*0350*/  UIMAD UR10, UR4, UR10, URZ ;  /* 0x0000000a040a72a4 */ /* 0x000fe4000f8e023f */
[----:B------:R-:W-:Y:S02]  /*0360*/  UMOV UR9, 0x1 ;  /* 0x0000000100097882 */ /* 0x000fe40000000000 */
[----:B------:R-:W-:-:S02]  /*0370*/  ULDC.64 UR4, c[0x0][0x328] ;  /* 0x0000ca0000047ab9 */ /* 0x000fc40000000a00 */
[----:B------:R-:W-:Y:S02]  /*0380*/  UISETP.LE.AND UP0, UPT, UR9, UR5, UPT ;  /* 0x000000050900728c */ /* 0x000fe4000bf03270 */
[----:B------:R-:W-:Y:S02]  /*0390*/  ULDC UR11, c[0x0][0x168] ;  /* 0x00005a00000b7ab9 */ /* 0x000fe40000000800 */
[----:B------:R-:W-:-:S04]  /*03a0*/  UIADD3 UR11, UR10, -UR11, UR9 ;  /* 0x8000000b0a0b7290 */ /* 0x000fc8000fffe009 */
[----:B------:R-:W-:-:S04]  /*03b0*/  UIADD3 UR5, UR11, UR8, URZ ;  /* 0x000000080b057290 */ /* 0x000fc8000fffe03f */
        /* <DEDUP_REMOVED lines=16> */
.L_x_1960:
[----:B------:R-:W-:Y:S02]  /*04c0*/  ULDC UR4, c[0x0][0x32c] ;  /* 0x0000cb0000047ab9 */ /* 0x000fe40000000800 */
[----:B------:R-:W-:-:S03]  /*04d0*/  UISETP.NE.AND UP2, UPT, UR9, UR4, UPT ;  /* 0x000000040900728c */ /* 0x000fc6000bf45270 */
[----:B------:R-:W-:Y:S02]  /*04e0*/  ULDC.64 UR4, c[0x0][0x330] ;  /* 0x0000cc0000047ab9 */ /* 0x000fe40000000a00 */
[----:B------:R-:W-:-:S07]  /*04f0*/  UIMAD.WIDE.U32 UR14, UR11, UR4, URZ ;  /* 0x000000040b0e72a5 */ /* 0x000fce000f8e003f */
[----:B------:R-:W-:Y:S02]  /*0500*/  @UP2 UMOV UR9, UR15 ;  /* 0x0000000f00092c82 */ /* 0x000fe40008000000 */
[----:B------:R-:W-:Y:S02]  /*0510*/  @UP2 USHF.R.U32.HI UR11, URZ, UR5, UR9 ;  /* 0x000000053f0b2299 */ /* 0x000fe40008011609 */
.L_x_1961:
[----:B------:R-:W-:Y:S02]  /*0520*/  ULDC UR4, c[0x0][0x32c] ;  /* 0x0000cb0000047ab9 */ /* 0x000fe40000000800 */
[----:B------:R-:W-:-:S04]  /*0530*/  UIMAD UR4, UR11, UR4, UR4 ;  /* 0x000000040b0472a4 */ /* 0x000fc8000f8e0204 */
[----:B------:R-:W-:-:S04]  /*0540*/  UISETP.LT.AND UP2, UPT, UR8, UR4, UPT ;  /* 0x000000040800728c */ /* 0x000fc8000bf41270 */
[----:B------:R-:W-:Y:S02]  /*0550*/  USEL UR8, UR8, UR4, UP2 ;  /* 0x0000000408087287 */ /* 0x000fe40009000000 */
.L_x_1959:
[----:B------:R-:W-:Y:S01]  /*0560*/  UIADD3 UR9, UR10, 0x3f, URZ ;  /* 0x0000003f0a097890 */ /* 0x000fe2000fffe03f */
[----:B------:R-:W-:Y:S01]  /*0570*/  PLOP3.LUT P0, PT, PT, PT, UP0, 0x40, 0x0 ;  /* 0x000000000000781c */ /* 0x000fe20003f0e808 */
[----:B------:R-:W-:Y:S02]  /*0580*/  UIADD3 UR11, UR8, 0x3f, URZ ;  /* 0x0000003f080b7890 */ /* 0x000fe4000fffe03f */
[----:B------:R-:W-:Y:S02]  /*0590*/  ULDC.64 UR4, c[0x0][0x2c8] ;  /* 0x0000b20000047ab9 */ /* 0x000fe40000000a00 */
[----:B------:R-:W-:Y:S02]  /*05a0*/  UIMAD.WIDE.U32 UR16, UR24, UR4, URZ ;  /* 0x00000004181072a5 */ /* 0x000fe4000f8e003f */
[----:B------:R-:W-:Y:S02]  /*05b0*/  USHF.R.S32.HI UR14, URZ, 0x1f, UR9 ;  /* 0x0000001f3f0e7899 */ /* 0x000fe40008011409 */
[----:B------:R-:W-:-:S02]  /*05c0*/  USHF.R.S32.HI UR8, URZ, 0x1f, UR11 ;  /* 0x0000001f3f087899 */ /* 0x000fc4000801140b */
[----:B------:R-:W-:Y:S02]  /*05d0*/  UMOV UR4, UR24 ;  /* 0x0000001800047c82 */ /* 0x000fe40008000000 */
[----:B------:R-:W-:Y:S02]  /*05e0*/  @UP1 USHF.R.U32.HI UR4, URZ, UR5, UR17 ;  /* 0x000000053f041299 */ /* 0x000fe40008011611 */
[----:B------:R-:W-:Y:S02]  /*05f0*/  ULEA.HI UR5, UR14, UR9, URZ, 0x6 ;  /* 0x000000090e057291 */ /* 0x000fe4000f8f303f */
[----:B------:R-:W-:Y:S02]  /*0600*/  ULEA.HI UR20, UR8, UR11, URZ, 0x6 ;  /* 0x0000000b08147291 */ /* 0x000fe4000f8f303f */
[----:B------:R-:W-:Y:S02]  /*0610*/  ULDC UR21, c[0x0][0x168] ;  /* 0x00005a0000157ab9 */ /* 0x000fe40000000800 */
[----:B------:R-:W-:-:S02]  /*0620*/  USHF.R.S32.HI UR5, URZ, 0x6, UR5 ;  /* 0x000000063f057899 */ /* 0x000fc40008011405 */
[----:B------:R-:W-:Y:S02]  /*0630*/  USHF.R.S32.HI UR20, URZ, 0x6, UR20 ;  /* 0x000000063f147899 */ /* 0x000fe40008011414 */
[----:B------:R-:W-:Y:S02]  /*0640*/  UIADD3 UR21, UR10, -UR21, URZ ;  /* 0x800000150a157290 */ /* 0x000fe4000fffe03f */
[----:B------:R-:W-:Y:S02]  /*0650*/  UISETP.LT.AND UP2, UPT, UR5, UR20, UPT ;  /* 0x000000140500728c */ /* 0x000fe4000bf41270 */
[----:B------:R-:W-:Y:S02]  /*0660*/  UIADD3 UR4, UR21, UR4, URZ ;  /* 0x0000000415047290 */ /* 0x000fe4000fffe03f */
[----:B------:R-:W-:Y:S02]  /*0670*/  ULDC UR8, c[0x0][0x324] ;  /* 0x0000c90000087ab9 */ /* 0x000fe40000000800 */
[----:B------:R-:W-:-:S02]  /*0680*/  USEL UR20, UR5, UR20, UP2 ;  /* 0x0000001405147287 */ /* 0x000fc40009000000 */
[----:B------:R-:W-:Y:S01]  /*0690*/  UIADD3 UR8, UR4, -UR8, URZ ;  /* 0x8000000804087290 */ /* 0x000fe2000fffe03f */
        /* <DEDUP_REMOVED lines=9> */
[----:B------:R-:W-:-:S07]  /*0730*/  UIMAD.WIDE.U32 UR14, UR9, UR4, URZ ;  /* 0x00000004090e72a5 */ /* 0x000fce000f8e003f */
[----:B------:R-:W-:Y:S02]  /*0740*/  @UP2 UMOV UR11, UR15 ;  /* 0x0000000f000b2c82 */ /* 0x000fe40008000000 */
[----:B------:R-:W-:-:S04]  /*0750*/  @UP2 USHF.R.U32.HI UR9, URZ, UR5, UR11 ;  /* 0x000000053f092299 */ /* 0x000fc8000801160b */
[----:B------:R-:W-:Y:S01]  /*0760*/  ULOP3.LUT UR9, URZ, UR9, URZ, 0x33, !UPT ;  /* 0x000000093f097292 */ /* 0x000fe2000f8e333f */
[----:B------:R-:W-:Y:S05]  /*0770*/  BRA `(.L_x_1964) ;  /* 0x0000006000007947 */ /* 0x000fea0003800000 */
.L_x_1963:
[----:B------:R-:W-:Y:S02]  /*0780*/  ULDC UR4, c[0x0][0x32c] ;  /* 0x0000cb0000047ab9 */ /* 0x000fe40000000800 */
[----:B------:R-:W-:-:S03]  /*0790*/  UISETP.NE.AND UP2, UPT, UR4, 0x1, UPT ;  /* 0x000000010400788c */ /* 0x000fc6000bf45270 */
[----:B------:R-:W-:Y:S02]  /*07a0*/  ULDC.64 UR4, c[0x0][0x330] ;  /* 0x0000cc0000047ab9 */ /* 0x000fe40000000a00 */
[----:B------:R-:W-:-:S07]  /*07b0*/  UIMAD.WIDE.U32 UR14, UR9, UR4, URZ ;  /* 0x00000004090e72a5 */ /* 0x000fce000f8e003f */
[----:B------:R-:W-:Y:S02]  /*07c0*/  @UP2 UMOV UR11, UR15 ;  /* 0x0000000f000b2c82 */ /* 0x000fe40008000000 */
[----:B------:R-:W-:Y:S02]  /*07d0*/  @UP2 USHF.R.U32.HI UR9, URZ, UR5, UR11 ;  /* 0x000000053f092299 */ /* 0x000fe4000801160b */
.L_x_1964:
[----:B------:R-:W-:Y:S02]  /*07e0*/  ULDC UR4, c[0x0][0x32c] ;  /* 0x0000cb0000047ab9 */ /* 0x000fe40000000800 */
[----:B------:R-:W-:-:S04]  /*07f0*/  UIMAD UR4, UR9, UR4, URZ ;  /* 0x00000004090472a4 */ /* 0x000fc8000f8e023f */
[----:B------:R-:W-:-:S04]  /*0800*/  UISETP.LT.AND UP2, UPT, UR8, UR4, UPT ;  /* 0x000000040800728c */ /* 0x000fc8000bf41270 */
[----:B------:R-:W-:-:S04]  /*0810*/  USEL UR8, UR8, UR4, !UP2 ;  /* 0x0000000408087287 */ /* 0x000fc8000d000000 */
.L_x_1962:
[----:B------:R-:W-:Y:S02]  /*0820*/  USHF.R.S32.HI UR4, URZ, 0x1f, UR8 ;  /* 0x0000001f3f047899 */ /* 0x000fe40008011408 */
[----:B------:R-:W-:Y:S02]  /*0830*/  ULDC UR5, c[0x0][0x338] ;  /* 0x0000ce0000057ab9 */ /* 0x000fe40000000800 */
[----:B------:R-:W-:-:S04]  /*0840*/  ULEA.HI UR4, UR4, UR8, URZ, 0x6 ;  /* 0x0000000804047291 */ /* 0x000fc8000f8f303f */
[----:B------:R-:W-:Y:S02]  /*0850*/  USHF.R.S32.HI UR9, URZ, 0x6, UR4 ;  /* 0x000000063f097899 */ /* 0x000fe40008011404 */
[----:B------:R-:W-:Y:S02]  /*0860*/  USHF.R.U32.HI UR4, URZ, 0x10, UR7 ;  /* 0x000000103f047899 */ /* 0x000fe40008011607 */
[----:B------:R-:W-:Y:S02]  /*0870*/  UISETP.LT.AND UP2, UPT, URZ, UR9, UPT ;  /* 0x000000093f00728c */ /* 0x000fe4000bf41270 */
[----:B------:R-:W-:Y:S02]  /*0880*/  UISETP.NE.AND UP3, UPT, UR4, URZ, UPT ;  /* 0x0000003f0400728c */ /* 0x000fe4000bf65270 */
[----:B------:R-:W-:Y:S02]  /*0890*/  USEL UR9, URZ, UR9, !UP2 ;  /* 0x000000093f097287 */ /* 0x000fe4000d000000 */
[----:B------:R-:W-:-:S02]  /*08a0*/  USEL UR5, UR4, UR5, UP3 ;  /* 0x0000000504057287 */ /* 0x000fc40009800000 */
[----:B------:R-:W-:Y:S02]  /*08b0*/  UISETP.GT.AND UP2, UPT, UR20, UR9, UPT ;  /* 0x000000091400728c */ /* 0x000fe4000bf44270 */
[----:B------:R-:W-:-:S04]  /*08c0*/  UMOV UR4, URZ ;  /* 0x0000003f00047c82 */ /* 0x000fc80008000000 */
[----:B------:R-:W-:-:S13]  /*08d0*/  PLOP3.LUT P0, PT, PT, PT, UP2, 0x80, 0x0 ;  /* 0x000000000000781c */ /* 0x000fda0003f0f028 */
[----:B------:R-:W-:Y:S05]  /*08e0*/  @!P0 BRA `(.L_x_1965) ;  /* 0x0000021000008947 */ /* 0x000fea0003800000 */
[----:B------:R-:W-:Y:S01]  /*08f0*/  IMAD.U32 R0, RZ, RZ, UR5 ;  /* 0x00000005ff007e24 */ /* 0x000fe2000f8e00ff */
[----:B------:R-:W-:Y:S02]  /*0900*/  UIADD3 UR15, UR5, -0x1, UR20 ;  /* 0xffffffff050f7890 */ /* 0x000fe4000fffe014 */
[----:B------:R-:W-:Y:S02]  /*0910*/  UMOV UR16, URZ ;  /* 0x0000003f00107c82 */ /* 0x000fe40008000000 */
[-C--:B-1----:R-:W-:Y:S01]  /*0920*/  IABS R2, R0.reuse ;  /* 0x0000000000027213 */ /* 0x082fe20000000000 */
[----:B------:R-:W-:Y:S01]  /*0930*/  UIADD3 UR15, -UR9, UR15, URZ ;  /* 0x0000000f090f7290 */ /* 0x000fe2000fffe13f */
[----:B------:R-:W-:Y:S02]  /*0940*/  IABS R0, R0 ;  /* 0x0000000000007213 */ /* 0x000fe40000000000 */
[----:B------:R1:W3:Y:S03]  /*0950*/  R2UR UR14, R2 ;  /* 0x00000000020e73c2 */ /* 0x0002e600000e0000 */
[----:B------:R-:W-:Y:S01]  /*0960*/  IMAD.U32 R4, RZ, RZ, UR15 ;  /* 0x0000000fff047e24 */ /* 0x000fe2000f8e00ff */
[----:B------:R-:W-:Y:S01]  /*0970*/  ULOP3.LUT UR15, UR15, UR5, URZ, 0x3c, !UPT ;  /* 0x000000050f0f7292 */ /* 0x000fe2000f8e3c3f */
[----:B------:R-:W-:-:S04]  /*0980*/  IMAD.MOV R0, RZ, RZ, -R0 ;  /* 0x000000ffff007224 */ /* 0x000fc800078e0a00 */
[----:B------:R-:W4:Y:S01]  /*0990*/  R2UR UR8, R0 ;  /* 0x00000000000873c2 */ /* 0x000f2200000e0000 */
[----:B-1----:R-:W-:Y:S01]  /*09a0*/  IABS R2, R4 ;  /* 0x0000000400027213 */ /* 0x002fe20000000000 */
[----:B---3--:R-:W1:Y:S06]  /*09b0*/  I2F.RP R5, UR14 ;  /* 0x0000000e00057d06 */ /* 0x008e6c0008209400 */
[----:B------:R-:W3:Y:S02]  /*09c0*/  R2UR UR11, R2 ;  /* 0x00000000020b73c2 */ /* 0x000ee400000e0000 */
[----:B-1----:R-:W1:Y:S02]  /*09d0*/  MUFU.RCP R3, R5 ;  /* 0x0000000500037308 */ /* 0x002e640000001000 */
[----:B-1----:R-:W-:-:S06]  /*09e0*/  IADD3 R3, R3, 0xffffffe, RZ ;  /* 0x0ffffffe03037810 */ /* 0x002fcc0007ffe0ff */
[----:B------:R-:W1:Y:S02]  /*09f0*/  F2I.FTZ.U32.TRUNC.NTZ R3, R3 ;  /* 0x0000000300037305 */ /* 0x000e64000021f000 */
[----:B-1----:R-:W1:Y:S02]  /*0a00*/  R2UR UR17, R3 ;  /* 0x00000000031173c2 */ /* 0x002e6400000e0000 */
[----:B-1----:R-:W-:-:S04]  /*0a10*/  UIADD3 UR4, URZ, -UR17, URZ ;  /* 0x800000113f047290 */ /* 0x002fc8000fffe03f */
[----:B------:R-:W-:-:S04]  /*0a20*/  UIMAD UR4, UR4, UR14, URZ ;  /* 0x0000000e040472a4 */ /* 0x000fc8000f8e023f */
        /* <DEDUP_REMOVED lines=13> */
.L_x_1965:
        /* <DEDUP_REMOVED lines=33> */
[----:B-1----:R-:W-:Y:S01]  /*0d10*/  CS2R R2, SRZ ;  /* 0x0000000000027805 */ /* 0x002fe2000001ff00 */
        /* <DEDUP_REMOVED lines=51> */
[----:B------:R-:W-:Y:S01]  /*1050*/  USHF.R.S32.HI UR7, URZ, 0x1f, UR13 ;  /* 0x0000001f3f077899 */ /* 0x000fe2000801140d */
[----:B------:R-:W-:Y:S01]  /*1060*/  PLOP3.LUT P1, PT, PT, PT, UP1, 0x80, 0x0 ;  /* 0x000000000000781c */ /* 0x000fe20003f2f018 */
[----:B------:R-:W-:Y:S01]  /*1070*/  ULDC.64 UR4, c[0x0][0x1b8] ;  /* 0x00006e0000047ab9 */ /* 0x000fe20000000a00 */
[----:B------:R1:W3:Y:S01]  /*1080*/  @P2 LDG.E R4, [R4.64] ;  /* 0x0000001204042981 */ /* 0x0002e2000c1e1900 */
[-C--:B------:R-:W-:Y:S01]  /*1090*/  LEA.HI R12, R84, R83.reuse, RZ, 0x3 ;  /* 0x00000053540c7211 */ /* 0x080fe200078f18ff */
[----:B------:R-:W-:Y:S01]  /*10a0*/  UIMAD UR7, UR7, UR4, URZ ;  /* 0x00000004070772a4 */ /* 0x000fe2000f8e023f */
[----:B------:R-:W-:Y:S01]  /*10b0*/  PLOP3.LUT P0, PT, PT, PT, UP1, 0x80, 0x0 ;  /* 0x000000000000781c */ /* 0x000fe20003f0f018 */
[----:B------:R-:W-:Y:S01]  /*10c0*/  UIMAD.WIDE.U32 UR14, UR13, UR4, URZ ;  /* 0x000000040d0e72a5 */ /* 0x000fe2000f8e003f */
[----:B------:R-:W-:Y:S01]  /*10d0*/  LOP3.LUT R0, R12, 0xfffffff8, RZ, 0xc0, !PT ;  /* 0xfffffff80c007812 */ /* 0x000fe200078ec0ff */
[----:B------:R-:W-:Y:S01]  /*10e0*/  UIMAD UR7, UR13, UR5, UR7 ;  /* 0x000000050d0772a4 */ /* 0x000fe2000f8e0207 */
[----:B------:R-:W-:Y:S01]  /*10f0*/  SHF.R.S32.HI R12, RZ, 0x3, R12 ;  /* 0x00000003ff0c7819 */ /* 0x000fe2000001140c */
[----:B------:R-:W-:Y:S01]  /*1100*/  USHF.R.S32.HI UR8, URZ, 0x1f, UR6 ;  /* 0x0000001f3f087899 */ /* 0x000fe20008011406 */
[----:B------:R-:W-:Y:S01]  /*1110*/  LEA.HI R16, R84, R83, RZ, 0x6 ;  /* 0x0000005354107211 */ /* 0x000fe200078f30ff */
[----:B------:R-:W-:Y:S01]  /*1120*/  IMAD.IADD R15, R83, 0x1, -R0 ;  /* 0x00000001530f7824 */ /* 0x000fe200078e0a00 */
[----:B------:R-:W-:Y:S01]  /*1130*/  ULDC.64 UR4, c[0x0][0x1c0] ;  /* 0x0000700000047ab9 */ /* 0x000fe20000000a00 */
[----:B------:R-:W-:Y:S01]  /*1140*/  BSSY B0, `(.L_x_1967) ;  /* 0x0000054000007945 */ /* 0x000fe20003800000 */
[----:B------:R-:W-:Y:S01]  /*1150*/  UIADD3 UR15, UR15, UR7, URZ ;  /* 0x000000070f0f7290 */ /* 0x000fe2000fffe03f */
[C---:B------:R-:W-:Y:S01]  /*1160*/  IMAD R239, R15.reuse, 0x20, R12 ;  /* 0x000000200fef7824 */ /* 0x040fe200078e020c */
[----:B------:R-:W-:Y:S01]  /*1170*/  UIMAD UR8, UR8, UR4, URZ ;  /* 0x00000004080872a4 */ /* 0x000fe2000f8e023f */
[----:B------:R-:W-:Y:S01]  /*1180*/  IMAD.SHL.U32 R207, R15, 0x8, RZ ;  /* 0x000000080fcf7824 */ /* 0x000fe200078e00ff */
[----:B------:R-:W-:Y:S01]  /*1190*/  UIMAD.WIDE.U32 UR14, UR6, UR4, UR14 ;  /* 0x00000004060e72a5 */ /* 0x000fe2000f8e000e */
[----:B------:R-:W-:Y:S01]  /*11a0*/  IMAD.SHL.U32 R16, R16, 0x8, RZ ;  /* 0x0000000810107824 */ /* 0x000fe200078e00ff */
[----:B------:R-:W-:Y:S01]  /*11b0*/  IADD3 R0, R239, UR24, RZ ;  /* 0x00000018ef007c10 */ /* 0x000fe2000fffe0ff */
[----:B------:R-:W-:Y:S01]  /*11c0*/  UIMAD UR5, UR6, UR5, UR8 ;  /* 0x00000005060572a4 */ /* 0x000fe2000f8e0208 */
[C---:B------:R-:W-:Y:S01]  /*11d0*/  IADD3 R14, R207.reuse, 0x40, RZ ;  /* 0x00000040cf0e7810 */ /* 0x040fe20007ffe0ff */
[----:B------:R-:W-:Y:S01]  /*11e0*/  ULDC UR4, c[0x0][0x168] ;  /* 0x00005a0000047ab9 */ /* 0x000fe20000000800 */
[----:B------:R-:W-:Y:S01]  /*11f0*/  IMAD.U32 R7, RZ, RZ, UR15 ;  /* 0x0000000fff077e24 */ /* 0x000fe2000f8e00ff */
[----:B------:R-:W-:Y:S01]  /*1200*/  UIADD3 UR5, UR15, UR5, URZ ;  /* 0x000000050f057290 */ /* 0x000fe2000fffe03f */
[----:B------:R-:W-:Y:S01]  /*1210*/  @P1 IMAD.HI.U32 R2, R0, c[0x0][0x2c8], RZ ;  /* 0x0000b20000021a27 */ /* 0x000fe200078e00ff */
[----:B------:R-:W-:-:S02]  /*1220*/  IADD3 R13, R207, 0x80, RZ ;  /* 0x00000080cf0d7810 */ /* 0x000fc40007ffe0ff */
[----:B------:R-:W-:Y:S01]  /*1230*/  ISETP.GE.AND P3, PT, R207, c[0x0][0x198], PT ;  /* 0x00006600cf007a0c */ /* 0x000fe20003f66270 */
[----:B-1----:R-:W-:Y:S01]  /*1240*/  IMAD.MOV.U32 R5, RZ, RZ, R0 ;  /* 0x000000ffff057224 */ /* 0x002fe200078e0000 */
[----:B------:R-:W-:Y:S01]  /*1250*/  @P0 SHF.R.U32.HI R5, RZ, c[0x0][0x2cc], R2 ;  /* 0x0000b300ff050a19 */ /* 0x000fe20000011602 */
[----:B------:R-:W-:Y:S01]  /*1260*/  IMAD.U32 R6, RZ, RZ, UR14 ;  /* 0x0000000eff067e24 */ /* 0x000fe2000f8e00ff */
[----:B------:R-:W-:Y:S01]  /*1270*/  ISETP.GE.AND P4, PT, R14, c[0x0][0x198], PT ;  /* 0x000066000e007a0c */ /* 0x000fe20003f86270 */
[----:B------:R-:W-:Y:S01]  /*1280*/  IMAD.U32 R7, RZ, RZ, UR5 ;  /* 0x00000005ff077e24 */ /* 0x000fe2000f8e00ff */
[--C-:B------:R-:W-:Y:S01]  /*1290*/  SHF.R.S32.HI R2, RZ, 0x1f, R5.reuse ;  /* 0x0000001fff027819 */ /* 0x100fe20000011405 */
[----:B------:R-:W-:Y:S01]  /*12a0*/  IMAD.MOV R3, RZ, RZ, -R5 ;  /* 0x000000ffff037224 */ /* 0x000fe200078e0a05 */
[----:B------:R-:W-:Y:S01]  /*12b0*/  ULDC UR5, c[0x0][0x2c4] ;  /* 0x0000b10000057ab9 */ /* 0x000fe20000000800 */
[----:B------:R-:W-:Y:S01]  /*12c0*/  IMAD.WIDE.U32 R6, R5, c[0x0][0x1b0], R6 ;  /* 0x00006c0005067a25 */ /* 0x000fe200078e0006 */
[----:B------:R-:W-:Y:S01]  /*12d0*/  UIMAD UR4, UR5, UR4, URZ ;  /* 0x00000004050472a4 */ /* 0x000fe2000f8e023f */
[----:B------:R-:W-:-:S02]  /*12e0*/  ISETP.GE.AND P6, PT, R13, c[0x0][0x198], PT ;  /* 0x000066000d007a0c */ /* 0x000fc40003fc6270 */
[----:B------:R-:W-:Y:S02]  /*12f0*/  IMAD R3, R3, c[0x0][0x2c4], R0 ;  /* 0x0000b10003037a24 */ /* 0x000fe400078e0200 */
[----:B------:R-:W-:-:S03]  /*1300*/  IMAD R2, R2, c[0x0][0x1b0], RZ ;  /* 0x00006c0002027a24 */ /* 0x000fc600078e02ff */
[----:B------:R-:W-:Y:S01]  /*1310*/  SHF.R.S32.HI R0, RZ, 0x1f, R3 ;  /* 0x0000001fff007819 */ /* 0x000fe20000011403 */
[----:B------:R-:W-:-:S04]  /*1320*/  IMAD R5, R5, c[0x0][0x1b4], R2 ;  /* 0x00006d0005057a24 */ /* 0x000fc800078e0202 */
[----:B------:R-:W-:Y:S02]  /*1330*/  IMAD R0, R0, c[0x0][0x1a8], RZ ;  /* 0x00006a0000007a24 */ /* 0x000fe400078e02ff */
[----:B------:R-:W-:Y:S02]  /*1340*/  IMAD.IADD R7, R7, 0x1, R5 ;  /* 0x0000000107077824 */ /* 0x000fe400078e0205 */
[C---:B------:R-:W-:Y:S02]  /*1350*/  IMAD R5, R3.reuse, c[0x0][0x1ac], R0 ;  /* 0x00006b0003057a24 */ /* 0x040fe400078e0200 */
[----:B------:R-:W-:Y:S01]  /*1360*/  IMAD.WIDE.U32 R2, R3, c[0x0][0x1a8], R6 ;  /* 0x00006a0003027a25 */ /* 0x000fe200078e0006 */
[----:B------:R-:W-:-:S03]  /*1370*/  LEA.HI R7, R84, R83, RZ, 0x4 ;  /* 0x0000005354077211 */ /* 0x000fc600078f20ff */
[----:B------:R-:W-:Y:S01]  /*1380*/  IMAD.IADD R5, R3, 0x1, R5 ;  /* 0x0000000103057824 */ /* 0x000fe200078e0205 */
[----:B------:R-:W-:Y:S02]  /*1390*/  LOP3.LUT R0, R7, 0xfffffff0, RZ, 0xc0, !PT ;  /* 0xfffffff007007812 */ /* 0x000fe400078ec0ff */
[----:B------:R-:W-:-:S03]  /*13a0*/  LEA R8, P0, R2, c[0x0][0x160], 0x1 ;  /* 0x0000580002087a11 */ /* 0x000fc600078008ff */
[----:B------:R-:W-:Y:S01]  /*13b0*/  IMAD.IADD R3, R83, 0x1, -R0 ;  /* 0x0000000153037824 */ /* 0x000fe200078e0a00 */
[----:B------:R-:W-:Y:S01]  /*13c0*/  LEA.HI.X R5, R2, c[0x0][0x164], R5, 0x1, P0 ;  /* 0x0000590002057a11 */ /* 0x000fe200000f0c05 */
[----:B------:R-:W-:Y:S01]  /*13d0*/  IMAD.SHL.U32 R2, R12, 0x40, RZ ;  /* 0x000000400c027824 */ /* 0x000fe200078e00ff */
[----:B------:R1:W4:Y:S02]  /*13e0*/  SHFL.IDX PT, R18, R8, RZ, 0x181f ;  /* 0x00181fff08127589 */ /* 0x00032400000e0000 */
[----:B------:R-:W-:Y:S02]  /*13f0*/  SHF.R.S32.HI R6, RZ, 0x1f, R3 ;  /* 0x0000001fff067819 */ /* 0x000fe40000011403 */
[----:B------:R-:W-:Y:S01]  /*1400*/  LOP3.LUT R2, R2, 0x1c0, RZ, 0xc0, !PT ;  /* 0x000001c002027812 */ /* 0x000fe200078ec0ff */
[----:B------:R1:W2:Y:S01]  /*1410*/  SHFL.IDX PT, R19, R5, RZ, 0x181f ;  /* 0x00181fff05137589 */ /* 0x0002a200000e0000 */
[----:B------:R-:W-:Y:S02]  /*1420*/  LEA.HI R6, R6, R3, RZ, 0x3 ;  /* 0x0000000306067211 */ /* 0x000fe400078f18ff */
[----:B------:R-:W-:-:S02]  /*1430*/  SHF.R.U32.HI R0, RZ, 0x3, R2 ;  /* 0x00000003ff007819 */ /* 0x000fc40000011602 */
[----:B------:R-:W-:Y:S01]  /*1440*/  LOP3.LUT R235, R2, 0x38, R207, 0xf8, !PT ;  /* 0x0000003802eb7812 */ /* 0x000fe200078ef8cf */
[----:B------:R-:W-:Y:S01]  /*1450*/  IMAD.MOV.U32 R2, RZ, RZ, 0x10 ;  /* 0x00000010ff027424 */ /* 0x000fe200078e00ff */
[----:B------:R-:W-:Y:S02]  /*1460*/  LOP3.LUT R10, R6, 0xfffffff8, RZ, 0xc0, !PT ;  /* 0xfffffff8060a7812 */ /* 0x000fe400078ec0ff */
[----:B------:R-:W-:Y:S02]  /*1470*/  LOP3.LUT R235, R235, R0, RZ, 0x3c, !PT ;  /* 0x00000000ebeb7212 */ /* 0x000fe400078e3cff */
[----:B------:R-:W-:Y:S01]  /*1480*/  IADD3 R0, R207, 0xc0, RZ ;  /* 0x000000c0cf007810 */ /* 0x000fe20007ffe0ff */
[----:B------:R-:W-:Y:S01]  /*1490*/  IMAD.IADD R10, R3, 0x1, -R10 ;  /* 0x00000001030a7824 */ /* 0x000fe200078e0a0a */
[----:B------:R-:W-:Y:S01]  /*14a0*/  LOP3.LUT R235, R235, 0xfffffe00, R16, 0xf8, !PT ;  /* 0xfffffe00ebeb7812 */ /* 0x000fe200078ef810 */
[----:B------:R-:W-:Y:S01]  /*14b0*/  IMAD.MOV.U32 R3, RZ, RZ, 0x20 ;  /* 0x00000020ff037424 */ /* 0x000fe200078e00ff */
[----:B------:R-:W-:Y:S01]  /*14c0*/  ISETP.GE.AND P5, PT, R0, c[0x0][0x198], PT ;  /* 0x0000660000007a0c */ /* 0x000fe20003fa6270 */
[----:B---3--:R3:W5:Y:S02]  /*14d0*/  @P2 R2UR UR7, R4 ;  /* 0x00000000040723c2 */ /* 0x00876400000e0000 */
[----:B-----5:R-:W-:Y:S01]  /*14e0*/  @!UP2 UMOV UR7, UR6 ;  /* 0x000000060007ac82 */ /* 0x020fe20008000000 */
[----:B---3--:R-:W-:-:S04]  /*14f0*/  IADD3 R4, R12, UR24, RZ ;  /* 0x000000180c047c10 */ /* 0x008fc8000fffe0ff */
[----:B------:R-:W-:-:S04]  /*1500*/  ISETP.GE.AND P0, PT, R4, UR4, PT ;  /* 0x0000000404007c0c */ /* 0x000fc8000bf06270 */
[----:B------:R-:W-:-:S05]  /*1510*/  R2P PR, R10, 0x6 ;  /* 0x000000060a007804 */ /* 0x000fca0000000000 */
[----:B------:R-:W-:Y:S02]  /*1520*/  SEL R2, R2, 0xfffffff0, !P1 ;  /* 0xfffffff002027807 */ /* 0x000fe40004800000 */
[----:B------:R-:W-:Y:S02]  /*1530*/  SEL R3, R3, 0xffffffe0, !P2 ;  /* 0xffffffe003037807 */ /* 0x000fe40005000000 */
[----:B------:R-:W-:Y:S05]  /*1540*/  @P0 BRA `(.L_x_1968) ;  /* 0x0000013000000947 */ /* 0x000fea0003800000 */
[----:B-12-4-:R-:W-:Y:S01]  /*1550*/  SHF.R.S32.HI R11, RZ, 0x1f, R14 ;  /* 0x0000001fff0b7819 */ /* 0x016fe2000001140e */
[----:B------:R-:W-:Y:S01]  /*1560*/  IMAD.SHL.U32 R17, R235, 0x2, RZ ;  /* 0x00000002eb117824 */ /* 0x000fe200078e00ff */
[----:B------:R-:W-:Y:S02]  /*1570*/  SHF.R.S32.HI R20, RZ, 0x1f, R13 ;  /* 0x0000001fff147819 */ /* 0x000fe4000001140d */
[----:B------:R-:W-:Y:S02]  /*1580*/  SHF.R.S32.HI R9, RZ, 0x1f, R0 ;  /* 0x0000001fff097819 */ /* 0x000fe40000011400 */
[----:B------:R-:W-:-:S02]  /*1590*/  LEA.HI R16, R11, R14, RZ, 0x3 ;  /* 0x0000000e0b107211 */ /* 0x000fc400078f18ff */
[----:B------:R-:W-:Y:S01]  /*15a0*/  LEA.HI R11, R20, R13, RZ, 0x3 ;  /* 0x0000000d140b7211 */ /* 0x000fe200078f18ff */
[--C-:B------:R-:W-:Y:S01]  /*15b0*/  IMAD.WIDE R20, R207, 0x2, R18.reuse ;  /* 0x00000002cf147825 */ /* 0x100fe200078e0212 */
[----:B------:R-:W-:Y:S02]  /*15c0*/  LEA.HI R9, R9, R0, RZ, 0x3 ;  /* 0x0000000009097211 */ /* 0x000fe400078f18ff */
[----:B------:R-:W-:Y:S02]  /*15d0*/  LOP3.LUT R16, R16, 0xfffffff8, RZ, 0xc0, !PT ;  /* 0xfffffff810107812 */ /* 0x000fe400078ec0ff */
[----:B------:R-:W-:Y:S01]  /*15e0*/  LOP3.LUT R11, R11, 0xfffffff8, RZ, 0xc0, !PT ;  /* 0xfffffff80b0b7812 */ /* 0x000fe200078ec0ff */
[----:B------:R-:W-:Y:S01]  /*15f0*/  @!PT LDS RZ, [RZ] ;  /* 0x00000000fffff984 */ /* 0x000fe20000000800 */
[----:B------:R1:W-:Y:S01]  /*1600*/  LDGSTS.E.BYPASS.LTC128B.128 [R17+0x10100], [R20.64], !P3 ;  /* 0x1010000014117fae */ /* 0x0003e2000d901d52 */
[----:B------:R-:W-:Y:S01]  /*1610*/  LOP3.LUT R9, R9, 0xfffffff8, RZ, 0xc0, !PT ;  /* 0xfffffff809097812 */ /* 0x000fe200078ec0ff */
[----:B------:R-:W-:-:S04]  /*1620*/  IMAD.WIDE R22, R16, 0x2, R18 ;  /* 0x0000000210167825 */ /* 0x000fc800078e0212 */
[--C-:B------:R-:W-:Y:S01]  /*1630*/  IMAD.WIDE R24, R11, 0x2, R18.reuse ;  /* 0x000000020b187825 */ /* 0x100fe200078e0212 */
[----:B------:R1:W-:Y:S03]  /*1640*/  LDGSTS.E.BYPASS.LTC128B.128 [R17+0x14100], [R22.64], !P4 ;  /* 0x1410000016117fae */ /* 0x0003e6000e101d52 */
[----:B------:R-:W-:Y:S01]  /*1650*/  IMAD.WIDE R18, R9, 0x2, R18 ;  /* 0x0000000209127825 */ /* 0x000fe200078e0212 */
[----:B------:R1:W-:Y:S04]  /*1660*/  LDGSTS.E.BYPASS.LTC128B.128 [R17+0x18100], [R24.64], !P6 ;  /* 0x1810000018117fae */ /* 0x0003e8000f101d52 */
[----:B------:R1:W-:Y:S02]  /*1670*/  LDGSTS.E.BYPASS.LTC128B.128 [R17+0x1c100], [R18.64], !P5 ;  /* 0x1c10000012117fae */ /* 0x0003e4000e901d52 */
.L_x_1968:
[----:B-12-4-:R-:W-:Y:S05]  /*1680*/  BSYNC B0 ;  /* 0x0000000000007941 */ /* 0x016fea0003800000 */
.L_x_1967:
        /* <DEDUP_REMOVED lines=8> */
[----:B------:R-:W-:Y:S02]  /*1710*/  SHF.R.S32.HI R20, RZ, 0x1f, R13 ;  /* 0x0000001fff147819 */ /* 0x000fe4000001140d */
[----:B------:R-:W-:Y:S02]  /*1720*/  SHF.R.S32.HI R9, RZ, 0x1f, R0 ;  /* 0x0000001fff097819 */ /* 0x000fe40000011400 */
[----:B------:R-:W-:Y:S02]  /*1730*/  LEA.HI R16, R11, R14, RZ, 0x3 ;  /* 0x0000000e0b107211 */ /* 0x000fe400078f18ff */
[----:B------:R-:W-:Y:S01]  /*1740*/  LEA.HI R11, R20, R13, RZ, 0x3 ;  /* 0x0000000d140b7211 */ /* 0x000fe200078f18ff */
[----:B--23--:R-:W-:Y:S01]  /*1750*/  IMAD.WIDE R20, R207, 0x2, R18 ;  /* 0x00000002cf147825 */ /* 0x00cfe200078e0212 */
[----:B------:R-:W-:-:S02]  /*1760*/  LEA.HI R9, R9, R0, RZ, 0x3 ;  /* 0x0000000009097211 */ /* 0x000fc400078f18ff */
        /* <DEDUP_REMOVED lines=11> */
.L_x_1970:
[----:B------:R-:W-:Y:S05]  /*1820*/  BSYNC B0 ;  /* 0x0000000000007941 */ /* 0x000fea0003800000 */
.L_x_1969:
        /* <DEDUP_REMOVED lines=8> */
[----:B------:R-:W-:Y:S02]  /*18b0*/  SHF.R.S32.HI R20, RZ, 0x1f, R13 ;  /* 0x0000001fff147819 */ /* 0x000fe4000001140d */
[----:B------:R-:W-:Y:S02]  /*18c0*/  SHF.R.S32.HI R9, RZ, 0x1f, R0 ;  /* 0x0000001fff097819 */ /* 0x000fe40000011400 */
[----:B------:R-:W-:Y:S02]  /*18d0*/  LEA.HI R16, R11, R14, RZ, 0x3 ;  /* 0x0000000e0b107211 */ /* 0x000fe400078f18ff */
[----:B------:R-:W-:Y:S01]  /*18e0*/  LEA.HI R11, R20, R13, RZ, 0x3 ;  /* 0x0000000d140b7211 */ /* 0x000fe200078f18ff */
[----:B---34-:R-:W-:Y:S01]  /*18f0*/  IMAD.WIDE R20, R207, 0x2, R18 ;  /* 0x00000002cf147825 */ /* 0x018fe200078e0212 */
        /* <DEDUP_REMOVED lines=12> */
.L_x_1972:
[----:B------:R-:W-:Y:S05]  /*19c0*/  BSYNC B0 ;  /* 0x0000000000007941 */ /* 0x000fea0003800000 */
.L_x_1971:
[----:B---3--:R3:W-:Y:S01]  /*19d0*/  SHFL.IDX PT, R18, R8, 0x3, 0x181f ;  /* 0x00781f0008127f89 */ /* 0x0087e200000e0000 */
[----:B------:R-:W-:Y:S01]  /*19e0*/  IADD3 R4, R4, 0x60, RZ ;  /* 0x0000006004047810 */ /* 0x000fe20007ffe0ff */
[----:B------:R-:W-:Y:S01]  /*19f0*/  UIADD3 UR26, UR20, -0x1, URZ ;  /* 0xffffffff141a7890 */ /* 0x000fe2000fffe03f */
[----:B------:R-:W-:Y:S01]  /*1a00*/  IMAD.MOV.U32 R236, RZ, RZ, c[0x0][0x2b8] ;  /* 0x0000ae00ffec7624 */ /* 0x000fe200078e00ff */
[----:B----4-:R4:W5:Y:S01]  /*1a10*/  SHFL.IDX PT, R19, R5, 0x3, 0x181f ;  /* 0x00781f0005137f89 */ /* 0x01096200000e0000 */
[----:B------:R-:W-:Y:S01]  /*1a20*/  ISETP.GE.AND P0, PT, R4, UR4, PT ;  /* 0x0000000404007c0c */ /* 0x000fe2000bf06270 */
[----:B------:R-:W-:Y:S01]  /*1a30*/  USHF.L.U32 UR11, UR26, 0x6, URZ ;  /* 0x000000061a0b7899 */ /* 0x000fe2000800063f */
[----:B------:R-:W-:Y:S01]  /*1a40*/  IMAD.SHL.U32 R235, R235, 0x2, RZ ;  /* 0x00000002ebeb7824 */ /* 0x000fe200078e00ff */
[----:B------:R-:W-:Y:S01]  /*1a50*/  ISETP.NE.AND P2, PT, R236, 0x1, PT ;  /* 0x00000001ec00780c */ /* 0x000fe20003f45270 */
[----:B------:R-:W-:Y:S01]  /*1a60*/  USHF.R.S32.HI UR6, URZ, 0x1f, UR7 ;  /* 0x0000001f3f067899 */ /* 0x000fe20008011407 */
[----:B------:R-:W-:Y:S01]  /*1a70*/  IMAD.MOV.U32 R237, RZ, RZ, RZ ;  /* 0x000000ffffed7224 */ /* 0x000fe200078e00ff */
[----:B------:R-:W-:Y:S01]  /*1a80*/  ULDC.64 UR4, c[0x0][0x2b0] ;  /* 0x0000ac0000047ab9 */ /* 0x000fe20000000a00 */
[----:B------:R-:W-:Y:S01]  /*1a90*/  IADD3 R9, R239, UR11, RZ ;  /* 0x0000000bef097c10 */ /* 0x000fe2000fffe0ff */
[----:B------:R-:W-:-:S02]  /*1aa0*/  UIMAD UR6, UR6, UR4, URZ ;  /* 0x00000004060672a4 */ /* 0x000fc4000f8e023f */
[----:B------:R-:W-:Y:S01]  /*1ab0*/  UIMAD.WIDE.U32 UR16, UR7, UR4, URZ ;  /* 0x00000004071072a5 */ /* 0x000fe2000f8e003f */
[C---:B------:R-:W-:Y:S01]  /*1ac0*/  ISETP.GE.AND P1, PT, R9.reuse, UR10, PT ;  /* 0x0000000a09007c0c */ /* 0x040fe2000bf26270 */
[----:B------:R-:W-:Y:S01]  /*1ad0*/  UIMAD UR5, UR7, UR5, UR6 ;  /* 0x00000005070572a4 */ /* 0x000fe2000f8e0206 */
[----:B------:R-:W-:Y:S02]  /*1ae0*/  IADD3 R238, R9, UR12, RZ ;  /* 0x0000000c09ee7c10 */ /* 0x000fe4000fffe0ff */
[----:B------:R-:W-:Y:S01]  /*1af0*/  ISETP.GT.OR P1, PT, R239, 0x3f, P1 ;  /* 0x0000003fef00780c */ /* 0x000fe20000f24670 */
[----:B------:R-:W-:Y:S01]  /*1b00*/  UIADD3 UR8, UR17, UR5, URZ ;  /* 0x0000000511087290 */ /* 0x000fe2000fffe03f */
[----:B-123--:R-:W-:Y:S01]  /*1b10*/  SHF.R.S32.HI R8, RZ, 0x1f, R13 ;  /* 0x0000001fff087819 */ /* 0x00efe2000001140d */
[----:B------:R-:W-:Y:S01]  /*1b20*/  @P2 IMAD.HI.U32 R11, R238, c[0x0][0x2bc], RZ ;  /* 0x0000af00ee0b2a27 */ /* 0x000fe200078e00ff */
[----:B----4-:R-:W-:-:S03]  /*1b30*/  SHF.R.S32.HI R5, RZ, 0x1f, R14 ;  /* 0x0000001fff057819 */ /* 0x010fc6000001140e */
[----:B-----5:R-:W-:Y:S01]  /*1b40*/  @!P0 IMAD.WIDE R24, R207, 0x2, R18 ;  /* 0x00000002cf188825 */ /* 0x020fe200078e0212 */
[----:B------:R-:W-:Y:S01]  /*1b50*/  LEA.HI R205, R8, R13, RZ, 0x3 ;  /* 0x0000000d08cd7211 */ /* 0x000fe200078f18ff */
[----:B------:R-:W-:Y:S01]  /*1b60*/  USHF.R.S32.HI UR6, URZ, 0x1f, UR13 ;  /* 0x0000001f3f067899 */ /* 0x000fe2000801140d */
[----:B------:R-:W-:Y:S01]  /*1b70*/  LEA.HI R206, R5, R14, RZ, 0x3 ;  /* 0x0000000e05ce7211 */ /* 0x000fe200078f18ff */
[----:B------:R-:W-:Y:S01]  /*1b80*/  IMAD.MOV.U32 R4, RZ, RZ, R238 ;  /* 0x000000ffff047224 */ /* 0x000fe200078e00ee */
[----:B------:R-:W-:Y:S01]  /*1b90*/  SHF.R.S32.HI R5, RZ, 0x1f, R0 ;  /* 0x0000001fff057819 */ /* 0x000fe20000011400 */
[----:B------:R-:W-:Y:S01]  /*1ba0*/  @!PT LDS RZ, [RZ] ;  /* 0x00000000fffff984 */ /* 0x000fe20000000800 */
[----:B------:R1:W-:Y:S01]  /*1bb0*/  @!P0 LDGSTS.E.BYPASS.LTC128B.128 [R235+0x13100], [R24.64], !P3 ;  /* 0x1310000018eb8fae */ /* 0x0003e2000d901d52 */
[----:B------:R-:W-:Y:S01]  /*1bc0*/  LOP3.LUT R206, R206, 0xfffffff8, RZ, 0xc0, !PT ;  /* 0xfffffff8cece7812 */ /* 0x000fe200078ec0ff */
[----:B------:R-:W-:Y:S01]  /*1bd0*/  ULDC.64 UR4, c[0x0][0x1e8] ;  /* 0x00007a0000047ab9 */ /* 0x000fe20000000a00 */
[----:B------:R-:W-:Y:S02]  /*1be0*/  LEA.HI R204, R5, R0, RZ, 0x3 ;  /* 0x0000000005cc7211 */ /* 0x000fe400078f18ff */
[----:B------:R-:W-:Y:S01]  /*1bf0*/  LOP3.LUT R205, R205, 0xfffffff8, RZ, 0xc0, !PT ;  /* 0xfffffff8cdcd7812 */ /* 0x000fe200078ec0ff */
[----:B------:R-:W-:Y:S01]  /*1c00*/  @!P0 IMAD.WIDE R22, R206, 0x2, R18 ;  /* 0x00000002ce168825 */ /* 0x000fe200078e0212 */
[----:B------:R-:W-:-:S02]  /*1c10*/  LOP3.LUT R204, R204, 0xfffffff8, RZ, 0xc0, !PT ;  /* 0xfffffff8cccc7812 */ /* 0x000fc400078ec0ff */
[----:B------:R-:W-:Y:S01]  /*1c20*/  @P2 SHF.R.U32.HI R4, RZ, c[0x0][0x2c0], R11 ;  /* 0x0000b000ff042a19 */ /* 0x000fe2000001160b */
[--C-:B------:R-:W-:Y:S01]  /*1c30*/  @!P0 IMAD.WIDE R20, R205, 0x2, R18.reuse ;  /* 0x00000002cd148825 */ /* 0x100fe200078e0212 */
[----:B------:R2:W-:Y:S02]  /*1c40*/  @!P0 LDGSTS.E.BYPASS.LTC128B.128 [R235+0x17100], [R22.64], !P4 ;  /* 0x1710000016eb8fae */ /* 0x0005e4000e101d52 */
[----:B------:R-:W-:Y:S01]  /*1c50*/  @!P1 IADD3 R16, P2, R4, UR16, RZ ;  /* 0x0000001004109c10 */ /* 0x000fe2000ff5e0ff */
[----:B------:R-:W-:Y:S01]  /*1c60*/  @!P0 IMAD.WIDE R18, R204, 0x2, R18 ;  /* 0x00000002cc128825 */ /* 0x000fe200078e0212 */
[----:B------:R3:W-:Y:S02]  /*1c70*/  @!P0 LDGSTS.E.BYPASS.LTC128B.128 [R235+0x1b100], [R20.64], !P6 ;  /* 0x1b10000014eb8fae */ /* 0x0007e4000f101d52 */
[----:B------:R-:W-:Y:S02]  /*1c80*/  @!P1 LEA.HI.X.SX32 R5, R4, UR8, 0x1, P2 ;  /* 0x0000000804059c11 */ /* 0x000fe400090f0eff */
[----:B------:R4:W-:Y:S01]  /*1c90*/  @!P0 LDGSTS.E.BYPASS.LTC128B.128 [R235+0x1f100], [R18.64], !P5 ;  /* 0x1f10000012eb8fae */ /* 0x0009e2000e901d52 */
[----:B------:R-:W-:-:S03]  /*1ca0*/  @!P1 LEA R8, P2, R16, c[0x0][0x2a0], 0x2 ;  /* 0x0000a80010089a11 */ /* 0x000fc600078410ff */
[----:B------:R-:W0:Y:S01]  /*1cb0*/  LDGDEPBAR ;  /* 0x00000000000079af */ /* 0x000e220000000000 */
[----:B------:R-:W-:-:S03]  /*1cc0*/  @!P1 LEA.HI.X R9, R16, c[0x0][0x2a4], R5, 0x2, P2 ;  /* 0x0000a90010099a11 */ /* 0x000fc600010f1405 */
[----:B------:R-:W-:Y:S06]  /*1cd0*/  BAR.SYNC.DEFER_BLOCKING 0x0 ;  /* 0x0000000000007b1d */ /* 0x000fec0000010000 */
[----:B------:R-:W5:Y:S01]  /*1ce0*/  @!P1 LDG.E R237, [R8.64] ;  /* 0x0000001208ed9981 */ /* 0x000f62000c1e1900 */
[----:B------:R-:W-:Y:S01]  /*1cf0*/  IMAD.MOV R5, RZ, RZ, -R4 ;  /* 0x000000ffff057224 */ /* 0x000fe200078e0a04 */
[----:B------:R-:W-:Y:S01]  /*1d00*/  UIMAD.WIDE.U32 UR14, UR13, UR4, URZ ;  /* 0x000000040d0e72a5 */ /* 0x000fe2000f8e003f */
[----:B--2---:R-:W-:Y:S01]  /*1d10*/  SHF.R.S32.HI R22, RZ, 0x4, R7 ;  /* 0x00000004ff167819 */ /* 0x004fe20000011407 */
[----:B------:R-:W-:Y:S01]  /*1d20*/  UIMAD UR4, UR6, UR4, URZ ;  /* 0x00000004060472a4 */ /* 0x000fe2000f8e023f */
[----:B------:R-:W-:Y:S01]  /*1d30*/  IMAD R238, R5, c[0x0][0x2b8], R238 ;  /* 0x0000ae0005ee7a24 */ /* 0x000fe200078e02ee */
[----:B------:R-:W-:Y:S01]  /*1d40*/  ISETP.GE.AND P3, PT, R207, c[0x0][0x1d4], PT ;  /* 0x00007500cf007a0c */ /* 0x000fe20003f66270 */
[----:B------:R-:W-:Y:S01]  /*1d50*/  IMAD.U32 R80, RZ, RZ, UR11 ;  /* 0x0000000bff507e24 */ /* 0x000fe2000f8e00ff */
[----:B------:R-:W-:Y:S01]  /*1d60*/  UIMAD UR4, UR13, UR5, UR4 ;  /* 0x000000050d0472a4 */ /* 0x000fe2000f8e0204 */
[C---:B---3--:R-:W-:Y:S01]  /*1d70*/  IMAD.WIDE.U32 R20, R238.reuse, c[0x0][0x1e0], RZ ;  /* 0x00007800ee147a25 */ /* 0x048fe200078e00ff */
[----:B------:R-:W-:Y:S01]  /*1d80*/  SHF.R.S32.HI R5, RZ, 0x1f, R238 ;  /* 0x0000001fff057819 */ /* 0x000fe200000114ee */
[----:B------:R-:W-:Y:S01]  /*1d90*/  UISETP.GT.AND UP2, UPT, UR26, UR9, UPT ;  /* 0x000000091a00728c */ /* 0x000fe2000bf44270 */
[----:B------:R-:W-:Y:S01]  /*1da0*/  LEA.HI R7, R7, R22, RZ, 0x1 ;  /* 0x0000001607077211 */ /* 0x000fe200078f08ff */
[----:B------:R-:W-:Y:S01]  /*1db0*/  UIADD3 UR7, UR15, UR4, URZ ;  /* 0x000000040f077290 */ /* 0x000fe2000fffe03f */
[----:B----4-:R-:W-:Y:S01]  /*1dc0*/  IMAD.WIDE.U32 R18, R238, c[0x0][0x208], RZ ;  /* 0x00008200ee127a25 */ /* 0x010fe200078e00ff */
[----:B------:R-:W-:Y:S01]  /*1dd0*/  ISETP.GE.AND P5, PT, R14, c[0x0][0x1d4], PT ;  /* 0x000075000e007a0c */ /* 0x000fe20003fa6270 */
[----:B------:R-:W-:Y:S01]  /*1de0*/  ULDC.64 UR4, c[0x0][0x210] ;  /* 0x0000840000047ab9 */ /* 0x000fe20000000a00 */
[----:B------:R-:W-:Y:S01]  /*1df0*/  LOP3.LUT R7, R7, 0xfffffffe, RZ, 0xc0, !PT ;  /* 0xfffffffe07077812 */ /* 0x000fe200078ec0ff */
[C---:B------:R-:W-:Y:S01]  /*1e00*/  IMAD R11, R5.reuse, c[0x0][0x1e0], RZ ;  /* 0x00007800050b7a24 */ /* 0x040fe200078e02ff */
[----:B------:R-:W-:Y:S01]  /*1e10*/  UIMAD UR6, UR6, UR4, URZ ;  /* 0x00000004060672a4 */ /* 0x000fe2000f8e023f */
[----:B------:R-:W-:Y:S01]  /*1e20*/  IMAD R5, R5, c[0x0][0x208], RZ ;  /* 0x0000820005057a24 */ /* 0x000fe200078e02ff */
[----:B------:R-:W-:Y:S01]  /*1e30*/  UIMAD.WIDE.U32 UR22, UR13, UR4, URZ ;  /* 0x000000040d1672a5 */ /* 0x000fe2000f8e003f */
[C---:B------:R-:W-:Y:S01]  /*1e40*/  IMAD R11, R238.reuse, c[0x0][0x1e4], R11 ;  /* 0x00007900ee0b7a24 */ /* 0x040fe200078e020b */
[----:B------:R-:W-:Y:S01]  /*1e50*/  UIMAD UR6, UR13, UR5, UR6 ;  /* 0x000000050d0672a4 */ /* 0x000fe2000f8e0206 */
[----:B------:R-:W-:Y:S01]  /*1e60*/  IMAD R16, R238, c[0x0][0x20c], R5 ;  /* 0x00008300ee107a24 */ /* 0x000fe200078e0205 */
[----:B------:R-:W-:Y:S01]  /*1e70*/  ISETP.GE.AND P4, PT, R13, c[0x0][0x1d4], PT ;  /* 0x000075000d007a0c */ /* 0x000fe20003f86270 */
[----:B------:R-:W-:Y:S01]  /*1e80*/  IMAD.IADD R21, R21, 0x1, R11 ;  /* 0x0000000115157824 */ /* 0x000fe200078e020b */
[----:B------:R-:W-:Y:S01]  /*1e90*/  UIADD3 UR6, UR23, UR6, URZ ;  /* 0x0000000617067290 */ /* 0x000fe2000fffe03f */
[----:B------:R-:W-:Y:S01]  /*1ea0*/  IMAD.IADD R17, R19, 0x1, R16 ;  /* 0x0000000113117824 */ /* 0x000fe200078e0210 */
[----:B------:R-:W-:Y:S01]  /*1eb0*/  ISETP.GE.AND P6, PT, R0, c[0x0][0x1d4], PT ;  /* 0x0000750000007a0c */ /* 0x000fe20003fc6270 */
[----:B------:R-:W-:Y:S01]  /*1ec0*/  IMAD.IADD R7, R22, 0x1, -R7 ;  /* 0x0000000116077824 */ /* 0x000fe200078e0a07 */
[----:B------:R-:W-:Y:S01]  /*1ed0*/  LEA.HI R86, R84, R83, RZ, 0x5 ;  /* 0x0000005354567211 */ /* 0x000fe200078f28ff */
[----:B------:R-:W-:Y:S01]  /*1ee0*/  IMAD.MOV.U32 R16, RZ, RZ, R18 ;  /* 0x000000ffff107224 */ /* 0x000fe200078e0012 */
[----:B------:R-:W-:Y:S01]  /*1ef0*/  ISETP.GE.AND P2, PT, R207, c[0x0][0x1d4], PT ;  /* 0x00007500cf007a0c */ /* 0x000fe20003f46270 */
[----:B------:R-:W-:Y:S01]  /*1f00*/  IMAD.SHL.U32 R5, R15, 0x40, RZ ;  /* 0x000000400f057824 */ /* 0x000fe200078e00ff */
[----:B------:R-:W-:Y:S01]  /*1f10*/  SHF.R.S32.HI R85, RZ, 0x5, R86 ;  /* 0x00000005ff557819 */ /* 0x000fe20000011456 */
[----:B------:R-:W-:Y:S01]  /*1f20*/  IMAD.SHL.U32 R10, R10, 0x40, RZ ;  /* 0x000000400a0a7824 */ /* 0x000fe200078e00ff */
[----:B------:R-:W-:Y:S01]  /*1f30*/  SHF.R.S32.HI R166, RZ, 0x1f, R207 ;  /* 0x0000001fffa67819 */ /* 0x000fe200000114cf */
[----:B------:R-:W-:Y:S01]  /*1f40*/  IMAD.SHL.U32 R81, R7, 0x8, RZ ;  /* 0x0000000807517824 */ /* 0x000fe200078e00ff */
[----:B------:R-:W-:Y:S01]  /*1f50*/  LOP3.LUT R5, R5, 0x1c0, RZ, 0xc0, !PT ;  /* 0x000001c005057812 */ /* 0x000fe200078ec0ff */
[----:B------:R-:W-:Y:S01]  /*1f60*/  IMAD.SHL.U32 R82, R6, 0x40, RZ ;  /* 0x0000004006527824 */ /* 0x000fe200078e00ff */
[----:B------:R-:W-:-:S02]  /*1f70*/  LOP3.LUT R10, R10, 0x1c0, RZ, 0xc0, !PT ;  /* 0x000001c00a0a7812 */ /* 0x000fc400078ec0ff */
[----:B------:R-:W-:Y:S02]  /*1f80*/  SEL R248, RZ, 0x10, P6 ;  /* 0x00000010fff87807 */ /* 0x000fe40003000000 */
[----:B------:R-:W-:Y:S02]  /*1f90*/  LOP3.LUT R81, R10, 0x8, R81, 0xf8, !PT ;  /* 0x000000080a517812 */ /* 0x000fe400078ef851 */
[----:B------:R-:W-:Y:S02]  /*1fa0*/  SHF.R.U32.HI R10, RZ, 0x3, R10 ;  /* 0x00000003ff0a7819 */ /* 0x000fe4000001160a */
[----:B------:R-:W-:Y:S02]  /*1fb0*/  LOP3.LUT R82, R82, 0xfffffe00, RZ, 0xc0, !PT ;  /* 0xfffffe0052527812 */ /* 0x000fe400078ec0ff */
[----:B------:R-:W-:Y:S02]  /*1fc0*/  LOP3.LUT R81, R81, R10, RZ, 0x3c, !PT ;  /* 0x0000000a51517212 */ /* 0x000fe400078e3cff */
[----:B------:R-:W-:Y:S01]  /*1fd0*/  IADD3 R242, R235, 0x100, RZ ;  /* 0x00000100ebf27810 */ /* 0x000fe20007ffe0ff */
[----:B------:R-:W-:Y:S01]  /*1fe0*/  IMAD R234, R85, 0x400, R82 ;  /* 0x0000040055ea7824 */ /* 0x000fe200078e0252 */
[----:B------:R-:W-:-:S02]  /*1ff0*/  SHF.R.S32.HI R247, RZ, 0x1f, R206 ;  /* 0x0000001ffff77819 */ /* 0x000fc400000114ce */
[----:B------:R-:W-:Y:S01]  /*2000*/  SHF.R.S32.HI R246, RZ, 0x1f, R205 ;  /* 0x0000001ffff67819 */ /* 0x000fe200000114cd */
[----:B------:R-:W-:Y:S01]  /*2010*/  IMAD.IADD R234, R81, 0x1, R234 ;  /* 0x0000000151ea7824 */ /* 0x000fe200078e02ea */
[----:B------:R-:W-:-:S03]  /*2020*/  SHF.R.S32.HI R245, RZ, 0x1f, R204 ;  /* 0x0000001ffff57819 */ /* 0x000fc600000114cc */
[----:B------:R-:W-:-:S04]  /*2030*/  IMAD.SHL.U32 R234, R234, 0x2, RZ ;  /* 0x00000002eaea7824 */ /* 0x000fc800078e00ff */
[--C-:B------:R-:W-:Y:S02]  /*2040*/  IMAD R230, R2, 0x2, R234.reuse ;  /* 0x0000000202e67824 */ /* 0x100fe400078e02ea */
[C---:B------:R-:W-:Y:S02]  /*2050*/  IMAD R229, R3.reuse, 0x2, R234 ;  /* 0x0000000203e57824 */ /* 0x040fe400078e02ea */
[----:B------:R-:W-:Y:S01]  /*2060*/  IMAD R227, R3, 0x2, R230 ;  /* 0x0000000203e37824 */ /* 0x000fe200078e02e6 */
[----:B-----5:R-:W-:Y:S01]  /*2070*/  SHF.R.S32.HI R8, RZ, 0x1f, R237 ;  /* 0x0000001fff087819 */ /* 0x020fe200000114ed */
[----:B------:R-:W-:-:S04]  /*2080*/  IMAD.WIDE.U32 R20, R237, c[0x0][0x1f0], R20 ;  /* 0x00007c00ed147a25 */ /* 0x000fc800078e0014 */
[----:B------:R-:W-:Y:S01]  /*2090*/  IMAD R4, R8, c[0x0][0x1f0], RZ ;  /* 0x00007c0008047a24 */ /* 0x000fe200078e02ff */
[----:B------:R-:W-:Y:S01]  /*20a0*/  IADD3 R9, P0, R20, UR14, RZ ;  /* 0x0000000e14097c10 */ /* 0x000fe2000ff1e0ff */
[----:B------:R-:W-:Y:S02]  /*20b0*/  IMAD R8, R8, c[0x0][0x218], RZ ;  /* 0x0000860008087a24 */ /* 0x000fe400078e02ff */
[C---:B------:R-:W-:Y:S02]  /*20c0*/  IMAD R4, R237.reuse, c[0x0][0x1f4], R4 ;  /* 0x00007d00ed047a24 */ /* 0x040fe400078e0204 */
[----:B------:R-:W-:-:S03]  /*20d0*/  IMAD.WIDE.U32 R16, R237, c[0x0][0x218], R16 ;  /* 0x00008600ed107a25 */ /* 0x000fc600078e0010 */
[----:B------:R-:W-:Y:S01]  /*20e0*/  IADD3.X R4, R21, UR7, R4, P0, !PT ;  /* 0x0000000715047c10 */ /* 0x000fe200087fe404 */
[----:B------:R-:W-:Y:S01]  /*20f0*/  IMAD R11, R237, c[0x0][0x21c], R8 ;  /* 0x00008700ed0b7a24 */ /* 0x000fe200078e0208 */
[----:B------:R-:W-:-:S04]  /*2100*/  LEA R22, P0, R9, c[0x0][0x1c8], 0x1 ;  /* 0x0000720009167a11 */ /* 0x000fc800078008ff */
[----:B------:R-:W-:Y:S01]  /*2110*/  LEA.HI.X R9, R9, c[0x0][0x1cc], R4, 0x1, P0 ;  /* 0x0000730009097a11 */ /* 0x000fe200000f0c04 */
[----:B------:R-:W-:Y:S01]  /*2120*/  IMAD.SHL.U32 R4, R12, 0x8, RZ ;  /* 0x000000080c047824 */ /* 0x000fe200078e00ff */
[----:B------:R-:W-:Y:S01]  /*2130*/  IADD3 R8, P0, R16, UR22, RZ ;  /* 0x0000001610087c10 */ /* 0x000fe2000ff1e0ff */
[----:B------:R-:W-:Y:S01]  /*2140*/  SHFL.IDX PT, R18, R22, RZ, 0x181f ;  /* 0x00181fff16127589 */ /* 0x000fe200000e0000 */
[----:B------:R-:W-:Y:S02]  /*2150*/  IADD3 R12, -R12, UR10, -R80 ;  /* 0x0000000a0c0c7c10 */ /* 0x000fe4000fffe950 */
[----:B------:R-:W-:Y:S01]  /*2160*/  IADD3.X R11, R17, UR6, R11, P0, !PT ;  /* 0x00000006110b7c10 */ /* 0x000fe200087fe40b */
[----:B------:R-:W2:Y:S01]  /*2170*/  SHFL.IDX PT, R19, R9, RZ, 0x181f ;  /* 0x00181fff09137589 */ /* 0x000ea200000e0000 */
[----:B------:R-:W-:Y:S02]  /*2180*/  LOP3.LUT R4, R5, 0x8, R4, 0xf8, !PT ;  /* 0x0000000805047812 */ /* 0x000fe400078ef804 */
[----:B------:R-:W-:Y:S01]  /*2190*/  LEA R17, P0, R8, c[0x0][0x1f8], 0x1 ;  /* 0x00007e0008117a11 */ /* 0x000fe200078008ff */
[----:B------:R-:W-:Y:S01]  /*21a0*/  SHFL.IDX PT, R9, R9, 0x1, 0x181f ;  /* 0x00381f0009097f89 */ /* 0x000fe200000e0000 */
[----:B------:R-:W-:-:S02]  /*21b0*/  SHF.R.U32.HI R5, RZ, 0x3, R5 ;  /* 0x00000003ff057819 */ /* 0x000fc40000011605 */
[----:B------:R-:W-:Y:S01]  /*21c0*/  LEA.HI.X R11, R8, c[0x0][0x1fc], R11, 0x1, P0 ;  /* 0x00007f00080b7a11 */ /* 0x000fe200000f0c0b */
[----:B------:R-:W-:Y:S01]  /*21d0*/  SHFL.IDX PT, R56, R17, RZ, 0x181f ;  /* 0x00181fff11387589 */ /* 0x000fe200000e0000 */
[----:B------:R-:W-:Y:S02]  /*21e0*/  LOP3.LUT R4, R4, R5, RZ, 0x3c, !PT ;  /* 0x0000000504047212 */ /* 0x000fe400078e3cff */
[----:B------:R-:W-:Y:S01]  /*21f0*/  ISETP.GE.AND P1, PT, R12, 0x1, PT ;  /* 0x000000010c00780c */ /* 0x000fe20003f26270 */
[----:B------:R-:W-:Y:S01]  /*2200*/  SHFL.IDX PT, R5, R11, RZ, 0x181f ;  /* 0x00181fff0b057589 */ /* 0x000fe200000e0000 */
[----:B------:R-:W-:Y:S01]  /*2210*/  LOP3.LUT P0, RZ, R15, 0x2, RZ, 0xc0, !PT ;  /* 0x000000020fff7812 */ /* 0x000fe2000780c0ff */
[----:B------:R-:W-:Y:S02]  /*2220*/  IMAD R233, R7, 0x200, R4 ;  /* 0x0000020007e97824 */ /* 0x000fe400078e0204 */
[----:B------:R3:W-:Y:S01]  /*2230*/  SHFL.IDX PT, R68, R17, 0x1, 0x181f ;  /* 0x00381f0011447f89 */ /* 0x0007e200000e0000 */
[----:B------:R-:W-:-:S03]  /*2240*/  IMAD.WIDE R6, R204, 0x2, RZ ;  /* 0x00000002cc067825 */ /* 0x000fc600078e02ff */
[----:B------:R4:W5:Y:S01]  /*2250*/  SHFL.IDX PT, R8, R22, 0x1, 0x181f ;  /* 0x00381f0016087f89 */ /* 0x00096200000e0000 */
[----:B------:R-:W-:-:S03]  /*2260*/  IMAD.SHL.U32 R233, R233, 0x2, RZ ;  /* 0x00000002e9e97824 */ /* 0x000fc600078e00ff */
[----:B------:R5:W5:Y:S01]  /*2270*/  SHFL.IDX PT, R4, R11, 0x1, 0x181f ;  /* 0x00381f000b047f89 */ /* 0x000b6200000e0000 */
[--C-:B--2---:R-:W-:Y:S01]  /*2280*/  @P1 IMAD.WIDE R26, R207, 0x2, R18.reuse ;  /* 0x00000002cf1a1825 */ /* 0x104fe200078e0212 */
[C---:B------:R-:W-:Y:S02]  /*2290*/  IADD3 R16, R233.reuse, 0x8100, RZ ;  /* 0x00008100e9107810 */ /* 0x040fe40007ffe0ff */
[----:B------:R-:W-:Y:S01]  /*22a0*/  IADD3 R232, R233, 0x8120, RZ ;  /* 0x00008120e9e87810 */ /* 0x000fe20007ffe0ff */
[--C-:B------:R-:W-:Y:S01]  /*22b0*/  @P1 IMAD.WIDE R20, R206, 0x2, R18.reuse ;  /* 0x00000002ce141825 */ /* 0x100fe200078e0212 */
[----:B------:R-:W-:Y:S01]  /*22c0*/  @P0 IADD3 R232, R16, -0x20, RZ ;  /* 0xffffffe010e80810 */ /* 0x000fe20007ffe0ff */
[----:B------:R2:W-:Y:S01]  /*22d0*/  @P1 LDGSTS.E.BYPASS.LTC128B.128 [R235+0x8100], [R26.64], !P3 ;  /* 0x081000001aeb1fae */ /* 0x0005e2000d901d52 */
[----:B------:R-:W-:Y:S01]  /*22e0*/  ISETP.GT.AND P0, PT, R12, 0x20, PT ;  /* 0x000000200c00780c */ /* 0x000fe20003f04270 */
[----:B-1----:R-:W-:Y:S01]  /*22f0*/  @P1 IMAD.WIDE R24, R205, 0x2, R18 ;  /* 0x00000002cd181825 */ /* 0x002fe200078e0212 */
[C---:B------:R-:W-:Y:S01]  /*2300*/  IADD3 R223, R232.reuse, 0x800, RZ ;  /* 0x00000800e8df7810 */ /* 0x040fe20007ffe0ff */
[----:B------:R1:W-:Y:S01]  /*2310*/  @P1 LDGSTS.E.BYPASS.LTC128B.128 [R235+0xa100], [R20.64], !P5 ;  /* 0x0a10000014eb1fae */ /* 0x0003e2000e901d52 */
[----:B------:R-:W-:-:S02]  /*2320*/  IADD3 R222, R232, 0x1000, RZ ;  /* 0x00001000e8de7810 */ /* 0x000fc40007ffe0ff */
[C---:B------:R-:W-:Y:S01]  /*2330*/  IADD3 R221, R232.reuse, 0x1800, RZ ;  /* 0x00001800e8dd7810 */ /* 0x040fe20007ffe0ff */
[----:B---3--:R-:W-:Y:S01]  /*2340*/  IMAD.WIDE R16, R207, 0x2, RZ ;  /* 0x00000002cf107825 */ /* 0x008fe200078e02ff */
[----:B------:R3:W-:Y:S01]  /*2350*/  @P1 LDGSTS.E.BYPASS.LTC128B.128 [R235+0xc100], [R24.64], !P4 ;  /* 0x0c10000018eb1fae */ /* 0x0007e2000e101d52 */
[----:B------:R-:W-:Y:S02]  /*2360*/  IADD3 R219, R232, 0x2000, RZ ;  /* 0x00002000e8db7810 */ /* 0x000fe40007ffe0ff */
[----:B----4-:R-:W-:Y:S01]  /*2370*/  @P1 IMAD.WIDE R22, R204, 0x2, R18 ;  /* 0x00000002cc161825 */ /* 0x010fe200078e0212 */
[C---:B------:R-:W-:Y:S02]  /*2380*/  IADD3 R218, R232.reuse, 0x2800, RZ ;  /* 0x00002800e8da7810 */ /* 0x040fe40007ffe0ff */
[----:B------:R-:W-:Y:S01]  /*2390*/  IADD3 R217, R232, 0x3000, RZ ;  /* 0x00003000e8d97810 */ /* 0x000fe20007ffe0ff */
[----:B-----5:R-:W-:Y:S01]  /*23a0*/  @P0 IMAD.WIDE R18, R206, 0x2, R8 ;  /* 0x00000002ce120825 */ /* 0x020fe200078e0208 */
[----:B------:R4:W-:Y:S01]  /*23b0*/  @P1 LDGSTS.E.BYPASS.LTC128B.128 [R235+0xe100], [R22.64], !P6 ;  /* 0x0e10000016eb1fae */ /* 0x0009e2000f101d52 */
[----:B------:R-:W-:-:S02]  /*23c0*/  IADD3 R28, P1, R56, R16, RZ ;  /* 0x00000010381c7210 */ /* 0x000fc40007f3e0ff */
[----:B------:R-:W-:Y:S01]  /*23d0*/  IMAD.WIDE R10, R206, 0x2, RZ ;  /* 0x00000002ce0a7825 */ /* 0x000fe200078e02ff */
[C---:B------:R-:W-:Y:S02]  /*23e0*/  IADD3 R216, R232.reuse, 0x3800, RZ ;  /* 0x00003800e8d87810 */ /* 0x040fe40007ffe0ff */
[----:B------:R-:W-:Y:S01]  /*23f0*/  IADD3 R215, R232, 0x4000, RZ ;  /* 0x00004000e8d77810 */ /* 0x000fe20007ffe0ff */
[----:B------:R-:W-:Y:S01]  /*2400*/  IMAD.X R29, R5, 0x1, R17, P1 ;  /* 0x00000001051d7824 */ /* 0x000fe200008e0611 */
[----:B------:R-:W-:Y:S02]  /*2410*/  IADD3 R34, P1, R16, R68, RZ ;  /* 0x0000004410227210 */ /* 0x000fe40007f3e0ff */
[C---:B------:R-:W-:Y:S02]  /*2420*/  IADD3 R214, R232.reuse, 0x4800, RZ ;  /* 0x00004800e8d67810 */ /* 0x040fe40007ffe0ff */
[C---:B------:R-:W-:Y:S01]  /*2430*/  IADD3 R213, R232.reuse, 0x5000, RZ ;  /* 0x00005000e8d57810 */ /* 0x040fe20007ffe0ff */
[----:B------:R-:W-:Y:S01]  /*2440*/  IMAD.X R35, R17, 0x1, R4, P1 ;  /* 0x0000000111237824 */ /* 0x000fe200008e0604 */
[C---:B------:R-:W-:Y:S01]  /*2450*/  IADD3 R212, R232.reuse, 0x5800, RZ ;  /* 0x00005800e8d47810 */ /* 0x040fe20007ffe0ff */
[----:B-1----:R-:W-:Y:S01]  /*2460*/  @P0 IMAD.WIDE R20, R207, 0x2, R8 ;  /* 0x00000002cf140825 */ /* 0x002fe200078e0208 */
[----:B------:R-:W-:-:S02]  /*2470*/  IADD3 R211, R232, 0x6000, RZ ;  /* 0x00006000e8d37810 */ /* 0x000fc40007ffe0ff */
[C---:B------:R-:W-:Y:S01]  /*2480*/  IADD3 R210, R232.reuse, 0x6800, RZ ;  /* 0x00006800e8d27810 */ /* 0x040fe20007ffe0ff */
[C-C-:B---3--:R-:W-:Y:S01]  /*2490*/  @P0 IMAD.WIDE R24, R205.reuse, 0x2, R8.reuse ;  /* 0x00000002cd180825 */ /* 0x148fe200078e0208 */
[----:B------:R1:W-:Y:S01]  /*24a0*/  @P0 LDGSTS.E.BYPASS.LTC128B.128 [R235+0x9100], [R20.64], !P3 ;  /* 0x0910000014eb0fae */ /* 0x0003e2000d901d52 */
[----:B------:R-:W-:Y:S02]  /*24b0*/  IADD3 R209, R232, 0x7000, RZ ;  /* 0x00007000e8d17810 */ /* 0x000fe40007ffe0ff */
[----:B------:R-:W-:Y:S01]  /*24c0*/  @P0 IMAD.WIDE R16, R204, 0x2, R8 ;  /* 0x00000002cc100825 */ /* 0x000fe200078e0208 */
[----:B------:R3:W-:Y:S01]  /*24d0*/  @P0 LDGSTS.E.BYPASS.LTC128B.128 [R235+0xb100], [R18.64], !P5 ;  /* 0x0b10000012eb0fae */ /* 0x0007e2000e901d52 */
[----:B------:R-:W-:Y:S02]  /*24e0*/  IADD3 R208, R232, 0x7800, RZ ;  /* 0x00007800e8d07810 */ /* 0x000fe40007ffe0ff */
[----:B------:R-:W-:Y:S01]  /*24f0*/  IMAD.WIDE R8, R205, 0x2, RZ ;  /* 0x00000002cd087825 */ /* 0x000fe200078e02ff */
[----:B------:R2:W-:Y:S01]  /*2500*/  @P0 LDGSTS.E.BYPASS.LTC128B.128 [R235+0xd100], [R24.64], !P4 ;  /* 0x0d10000018eb0fae */ /* 0x0005e2000e101d52 */
[----:B----4-:R-:W-:-:S03]  /*2510*/  IADD3 R22, P1, R56, R10, RZ ;  /* 0x0000000a38167210 */ /* 0x010fc60007f3e0ff */
[----:B------:R3:W-:Y:S01]  /*2520*/  @P0 LDGSTS.E.BYPASS.LTC128B.128 [R235+0xf100], [R16.64], !P6 ;  /* 0x0f10000010eb0fae */ /* 0x0007e2000f101d52 */
[-C--:B------:R-:W-:Y:S01]  /*2530*/  IADD3 R32, P0, R10, R68.reuse, RZ ;  /* 0x000000440a207210 */ /* 0x080fe20007f1e0ff */
[----:B------:R-:W-:Y:S02]  /*2540*/  IMAD.X R23, R5, 0x1, R11, P1 ;  /* 0x0000000105177824 */ /* 0x000fe400008e060b */
[----:B------:R-:W0:Y:S02]  /*2550*/  LDGDEPBAR ;  /* 0x00000000000079af */ /* 0x000e240000000000 */
[----:B------:R-:W-:Y:S01]  /*2560*/  IMAD.X R33, R11, 0x1, R4, P0 ;  /* 0x000000010b217824 */ /* 0x000fe200000e0604 */
[----:B------:R-:W-:-:S05]  /*2570*/  IADD3 R70, P0, R8, R68, RZ ;  /* 0x0000004408467210 */ /* 0x000fca0007f1e0ff */
[----:B------:R-:W-:Y:S01]  /*2580*/  IMAD.X R71, R9, 0x1, R4, P0 ;  /* 0x0000000109477824 */ /* 0x000fe200000e0604 */
[----:B------:R-:W-:Y:S02]  /*2590*/  IADD3 R68, P0, R6, R68, RZ ;  /* 0x0000004406447210 */ /* 0x000fe40007f1e0ff */
[----:B-1----:R-:W-:-:S03]  /*25a0*/  IADD3 R20, P1, R56, R8, RZ ;  /* 0x0000000838147210 */ /* 0x002fc60007f3e0ff */
[----:B------:R-:W-:Y:S01]  /*25b0*/  IMAD.X R69, R7, 0x1, R4, P0 ;  /* 0x0000000107457824 */ /* 0x000fe200000e0604 */
[----:B------:R-:W-:Y:S01]  /*25c0*/  ISETP.LT.OR P0, PT, R12, 0x1, P2 ;  /* 0x000000010c00780c */ /* 0x000fe20001701670 */
[----:B------:R-:W-:Y:S01]  /*25d0*/  IMAD.X R21, R5, 0x1, R9, P1 ;  /* 0x0000000105157824 */ /* 0x000fe200008e0609 */
[----:B------:R-:W-:Y:S02]  /*25e0*/  IADD3 R56, P1, R56, R6, RZ ;  /* 0x0000000638387210 */ /* 0x000fe40007f3e0ff */
[----:B------:R-:W-:-:S03]  /*25f0*/  ISETP.GE.AND P2, PT, R13, c[0x0][0x1d4], PT ;  /* 0x000075000d007a0c */ /* 0x000fc60003f46270 */
[----:B------:R-:W-:Y:S01]  /*2600*/  IMAD.X R57, R5, 0x1, R7, P1 ;  /* 0x0000000105397824 */ /* 0x000fe200008e0607 */
[----:B------:R-:W-:Y:S01]  /*2610*/  ISETP.GE.AND P1, PT, R14, c[0x0][0x1d4], PT ;  /* 0x000075000e007a0c */ /* 0x000fe20003f26270 */
[----:B------:R-:W-:-:S04]  /*2620*/  DEPBAR.LE SB0, 0x1 ;  /* 0x000080400000791a */ /* 0x000fc80000000000 */
[----:B------:R-:W-:-:S04]  /*2630*/  DEPBAR.LE SB0, 0x0 ;  /* 0x000080000000791a */ /* 0x000fc80000000000 */
[----:B------:R-:W-:Y:S06]  /*2640*/  BAR.SYNC.DEFER_BLOCKING 0x0 ;  /* 0x0000000000007b1d */ /* 0x000fec0000010000 */
[----:B------:R-:W-:Y:S04]  /*2650*/  LDSM.16.M88.4 R52, [R234+0x10100] ;  /* 0x01010000ea34783b */ /* 0x000fe80000000200 */
[----:B------:R-:W-:Y:S04]  /*2660*/  LDSM.16.M88.4 R36, [R230+0x10100] ;  /* 0x01010000e624783b */ /* 0x000fe80000000200 */
[----:B--2---:R-:W-:Y:S04]  /*2670*/  LDSM.16.M88.4 R24, [R233+0x8100] ;  /* 0x00810000e918783b */ /* 0x004fe80000000200 */
[----:B---3--:R-:W-:Y:S04]  /*2680*/  LDSM.16.M88.4 R16, [R233+0x8900] ;  /* 0x00890000e910783b */ /* 0x008fe80000000200 */
[----:B------:R-:W1:Y:S04]  /*2690*/  LDSM.16.M88.4 R60, [R233+0x9100] ;  /* 0x00910000e93c783b */ /* 0x000e680000000200 */
[----:B------:R-:W-:Y:S04]  /*26a0*/  LDSM.16.M88.4 R4, [R233+0x9900] ;  /* 0x00990000e904783b */ /* 0x000fe80000000200 */
[----:B------:R-:W-:Y:S04]  /*26b0*/  LDSM.16.M88.4 R44, [R232] ;  /* 0x00000000e82c783b */ /* 0x000fe80000000200 */
[----:B------:R-:W-:Y:S04]  /*26c0*/  LDSM.16.M88.4 R8, [R232+0x800] ;  /* 0x00080000e808783b */ /* 0x000fe80000000200 */
[----:B------:R-:W2:Y:S04]  /*26d0*/  LDSM.16.M88.4 R48, [R232+0x1000] ;  /* 0x00100000e830783b */ /* 0x000ea80000000200 */
[----:B------:R-:W3:Y:S04]  /*26e0*/  LDSM.16.M88.4 R40, [R232+0x1800] ;  /* 0x00180000e828783b */ /* 0x000ee80000000200 */
[----:B------:R-:W-:Y:S01]  /*26f0*/  @!PT LDS RZ, [RZ] ;  /* 0x00000000fffff984 */ /* 0x000fe20000000800 */
[----:B------:R-:W-:Y:S01]  /*2700*/  @!PT LDS RZ, [RZ] ;  /* 0x00000000fffff984 */ /* 0x000fe20000000800 */
[----:B------:R-:W-:Y:S01]  /*2710*/  @!PT LDS RZ, [RZ] ;  /* 0x00000000fffff984 */ /* 0x000fe20000000800 */
[----:B------:R4:W-:Y:S01]  /*2720*/  LDGSTS.E.BYPASS.LTC128B.128 [R235+0x100], [R28.64], !P0 ;  /* 0x001000001ceb7fae */ /* 0x0009e2000c101d52 */
[----:B------:R-:W-:-:S13]  /*2730*/  ISETP.LT.OR P0, PT, R12, 0x1, P1 ;  /* 0x000000010c00780c */ /* 0x000fda0000f01670 */
[----:B------:R5:W-:Y:S01]  /*2740*/  LDGSTS.E.BYPASS.LTC128B.128 [R235+0x2100], [R22.64], !P0 ;  /* 0x0210000016eb7fae */ /* 0x000be2000c101d52 */
[----:B------:R-:W-:Y:S01]  /*2750*/  ISETP.LT.OR P0, PT, R12, 0x1, P2 ;  /* 0x000000010c00780c */ /* 0x000fe20001701670 */
[----:B-1----:R-:W-:Y:S01]  /*2760*/  HMMA.16816.F32 R64, R52, R60, RZ ;  /* 0x0000003c3440723c */ /* 0x002fe200000018ff */
[----:B------:R-:W-:Y:S01]  /*2770*/  ISETP.GE.AND P2, PT, R0, c[0x0][0x1d4], PT ;  /* 0x0000750000007a0c */ /* 0x000fe20003f46270 */
[----:B------:R-:W-:-:S06]  /*2780*/  IMAD.MOV.U32 R0, RZ, RZ, 0x40 ;  /* 0x00000040ff007424 */ /* 0x000fcc00078e00ff */
[----:B------:R-:W-:Y:S04]  /*2790*/  HMMA.16816.F32 R60, R52, R62, RZ ;  /* 0x0000003e343c723c */ /* 0x000fe800000018ff */
[----:B------:R5:W-:Y:S01]  /*27a0*/  LDGSTS.E.BYPASS.LTC128B.128 [R235+0x4100], [R20.64], !P0 ;  /* 0x0410000014eb7fae */ /* 0x000be2000c101d52 */
[----:B------:R-:W-:-:S03]  /*27b0*/  ISETP.LT.OR P0, PT, R12, 0x1, P2 ;  /* 0x000000010c00780c */ /* 0x000fc60001701670 */
[C---:B----4-:R-:W-:Y:S08]  /*27c0*/  HMMA.16816.F32 R28, R52.reuse, R24, RZ ;  /* 0x00000018341c723c */ /* 0x050ff000000018ff */
[----:B------:R-:W-:Y:S02]  /*27d0*/  HMMA.16816.F32 R24, R52, R26, RZ ;  /* 0x0000001a3418723c */ /* 0x000fe400000018ff */
[----:B------:R1:W-:Y:S01]  /*27e0*/  LDGSTS.E.BYPASS.LTC128B.128 [R235+0x6100], [R56.64], !P0 ;  /* 0x0610000038eb7fae */ /* 0x0003e2000c101d52 */
[----:B------:R-:W-:-:S04]  /*27f0*/  ISETP.GE.AND P0, PT, R207, c[0x0][0x1d4], PT ;  /* 0x00007500cf007a0c */ /* 0x000fc80003f06270 */
[C---:B------:R-:W-:Y:S01]  /*2800*/  ISETP.LT.OR P0, PT, R12.reuse, 0x21, P0 ;  /* 0x000000210c00780c */ /* 0x040fe20000701670 */
[----:B--2---:R-:W-:Y:S08]  /*2810*/  HMMA.16816.F32 R64, R36, R48, R64 ;  /* 0x000000302440723c */ /* 0x004ff00000001840 */
[----:B-----5:R-:W-:Y:S04]  /*2820*/  HMMA.16816.F32 R20, R52, R16, RZ ;  /* 0x000000103414723c */ /* 0x020fe800000018ff */
[----:B------:R2:W-:Y:S01]  /*2830*/  LDGSTS.E.BYPASS.LTC128B.128 [R235+0x1100], [R34.64], !P0 ;  /* 0x0110000022eb7fae */ /* 0x0005e2000c101d52 */
[----:B------:R-:W-:-:S02]  /*2840*/  ISETP.LT.OR P0, PT, R12, 0x21, P1 ;  /* 0x000000210c00780c */ /* 0x000fc40000f01670 */
[----:B------:R-:W-:Y:S01]  /*2850*/  ISETP.GE.AND P1, PT, R13, c[0x0][0x1d4], PT ;  /* 0x000075000d007a0c */ /* 0x000fe20003f26270 */
[----:B------:R-:W-:Y:S03]  /*2860*/  HMMA.16816.F32 R16, R52, R18, RZ ;  /* 0x000000123410723c */ /* 0x000fe600000018ff */
[----:B------:R-:W-:-:S05]  /*2870*/  ISETP.LT.OR P1, PT, R12, 0x21, P1 ;  /* 0x000000210c00780c */ /* 0x000fca0000f21670 */
[----:B-1----:R-:W-:Y:S02]  /*2880*/  HMMA.16816.F32 R56, R52, R4, RZ ;  /* 0x000000043438723c */ /* 0x002fe400000018ff */
[----:B------:R2:W-:Y:S01]  /*2890*/  LDGSTS.E.BYPASS.LTC128B.128 [R235+0x3100], [R32.64], !P0 ;  /* 0x0310000020eb7fae */ /* 0x0005e2000c101d52 */
[----:B------:R-:W-:-:S04]  /*28a0*/  LOP3.LUT P0, RZ, R15, 0x4, RZ, 0xc0, !PT ;  /* 0x000000040fff7812 */ /* 0x000fc8000780c0ff */
[----:B------:R-:W-:Y:S01]  /*28b0*/  SEL R0, R0, 0xffffffc0, !P0 ;  /* 0xffffffc000007807 */ /* 0x000fe20004000000 */
[----:B------:R1:W-:Y:S01]  /*28c0*/  LDGSTS.E.BYPASS.LTC128B.128 [R235+0x5100], [R70.64], !P1 ;  /* 0x0510000046eb7fae */ /* 0x0003e2000c901d52 */
[----:B------:R-:W-:Y:S01]  /*28d0*/  ISETP.LT.OR P0, PT, R12, 0x21, P2 ;  /* 0x000000210c00780c */ /* 0x000fe20001701670 */
[----:B------:R-:W-:Y:S01]  /*28e0*/  HMMA.16816.F32 R52, R52, R6, RZ ;  /* 0x000000063434723c */ /* 0x000fe200000018ff */
[----:B------:R-:W-:Y:S01]  /*28f0*/  ISETP.GT.AND P2, PT, R239, 0x3f, PT ;  /* 0x0000003fef00780c */ /* 0x000fe20003f44270 */
[----:B------:R-:W-:Y:S02]  /*2900*/  IMAD.IADD R228, R233, 0x1, R0 ;  /* 0x00000001e9e47824 */ /* 0x000fe400078e0200 */
[----:B------:R-:W-:-:S04]  /*2910*/  IMAD.IADD R220, R0, 0x1, R232 ;  /* 0x0000000100dc7824 */ /* 0x000fc800078e02e8 */
[----:B------:R-:W-:Y:S04]  /*2920*/  HMMA.16816.F32 R28, R36, R44, R28 ;  /* 0x0000002c241c723c */ /* 0x000fe8000000181c */
[----:B------:R1:W-:Y:S01]  /*2930*/  LDGSTS.E.BYPASS.LTC128B.128 [R235+0x7100], [R68.64], !P0 ;  /* 0x0710000044eb7fae */ /* 0x0003e2000c101d52 */
[----:B------:R-:W-:-:S03]  /*2940*/  PLOP3.LUT P0, PT, PT, PT, UP2, 0x40, 0x0 ;  /* 0x000000000000781c */ /* 0x000fc60003f0e828 */
[----:B------:R-:W-:Y:S01]  /*2950*/  LDSM.16.M88.4 R4, [R229+0x10100] ;  /* 0x01010000e504783b */ /* 0x000fe20000000200 */
[C---:B------:R-:W-:Y:S03]  /*2960*/  HMMA.16816.F32 R24, R36.reuse, R46, R24 ;  /* 0x0000002e2418723c */ /* 0x040fe60000001818 */
[----:B------:R-:W4:Y:S04]  /*2970*/  LDSM.16.M88.4 R12, [R228+0x8100] ;  /* 0x00810000e40c783b */ /* 0x000f280000000200 */
[----:B--2---:R-:W2:Y:S01]  /*2980*/  LDSM.16.M88.4 R32, [R228+0x8900] ;  /* 0x00890000e420783b */ /* 0x004ea20000000200 */
[C---:B------:R-:W-:Y:S03]  /*2990*/  HMMA.16816.F32 R20, R36.reuse, R8, R20 ;  /* 0x000000082414723c */ /* 0x040fe60000001814 */
[----:B------:R-:W5:Y:S04]  /*29a0*/  LDSM.16.M88.4 R44, [R228+0x9100] ;  /* 0x00910000e42c783b */ /* 0x000f680000000200 */
[----:B------:R-:W-:Y:S01]  /*29b0*/  LDSM.16.M88.4 R72, [R220+0x3000] ;  /* 0x00300000dc48783b */ /* 0x000fe20000000200 */
[C---:B------:R-:W-:Y:S03]  /*29c0*/  HMMA.16816.F32 R16, R36.reuse, R10, R16 ;  /* 0x0000000a2410723c */ /* 0x040fe60000001810 */
[----:B------:R-:W2:Y:S04]  /*29d0*/  LDSM.16.M88.4 R8, [R228+0x9900] ;  /* 0x00990000e408783b */ /* 0x000ea80000000200 */
[----:B-1----:R-:W-:Y:S01]  /*29e0*/  LDSM.16.M88.4 R68, [R220+0x3800] ;  /* 0x00380000dc44783b */ /* 0x002fe20000000200 */
[C---:B---3--:R-:W-:Y:S03]  /*29f0*/  HMMA.16816.F32 R56, R36.reuse, R40, R56 ;  /* 0x000000282438723c */ /* 0x048fe60000001838 */
[----:B------:R-:W-:Y:S04]  /*2a00*/  LDSM.16.M88.4 R76, [R230+0x18100] ;  /* 0x01810000e64c783b */ /* 0x000fe80000000200 */
[----:B------:R-:W0:Y:S01]  /*2a10*/  LDGDEPBAR ;  /* 0x00000000000079af */ /* 0x000e220000000000 */
[C---:B------:R-:W-:Y:S03]  /*2a20*/  HMMA.16816.F32 R52, R36.reuse, R42, R52 ;  /* 0x0000002a2434723c */ /* 0x040fe60000001834 */
[----:B------:R-:W-:Y:S05]  /*2a30*/  LDSM.16.M88.4 R40, [R227+0x10100] ;  /* 0x01010000e328783b */ /* 0x000fea0000000200 */
[----:B------:R-:W-:Y:S01]  /*2a40*/  HMMA.16816.F32 R60, R36, R50, R60 ;  /* 0x00000032243c723c */ /* 0x000fe2000000183c */
[----:B------:R-:W-:Y:S04]  /*2a50*/  LDSM.16.M88.4 R36, [R220+0x800] ;  /* 0x00080000dc24783b */ /* 0x000fe80000000200 */
[----:B------:R-:W-:Y:S03]  /*2a60*/  LDSM.16.M88.4 R48, [R227+0x14100] ;  /* 0x01410000e330783b */ /* 0x000fe60000000200 */
[C---:B----4-:R-:W-:Y:S08]  /*2a70*/  HMMA.16816.F32 R28, R4.reuse, R12, R28 ;  /* 0x0000000c041c723c */ /* 0x050ff0000000181c */
[C---:B------:R-:W-:Y:S01]  /*2a80*/  HMMA.16816.F32 R24, R4.reuse, R14, R24 ;  /* 0x0000000e0418723c */ /* 0x040fe20000001818 */
[----:B------:R-:W1:Y:S07]  /*2a90*/  LDSM.16.M88.4 R12, [R220] ;  /* 0x00000000dc0c783b */ /* 0x000e6e0000000200 */
[C---:B--2---:R-:W-:Y:S08]  /*2aa0*/  HMMA.16816.F32 R20, R4.reuse, R32, R20 ;  /* 0x000000200414723c */ /* 0x044ff00000001814 */
[C---:B------:R-:W-:Y:S01]  /*2ab0*/  HMMA.16816.F32 R16, R4.reuse, R34, R16 ;  /* 0x000000220410723c */ /* 0x040fe20000001810 */
[----:B------:R-:W2:Y:S07]  /*2ac0*/  LDSM.16.M88.4 R32, [R220+0x1000] ;  /* 0x00100000dc20783b */ /* 0x000eae0000000200 */
[C---:B-----5:R-:W-:Y:S08]  /*2ad0*/  HMMA.16816.F32 R64, R4.reuse, R44, R64 ;  /* 0x0000002c0440723c */ /* 0x060ff00000001840 */
[C---:B------:R-:W-:Y:S01]  /*2ae0*/  HMMA.16816.F32 R60, R4.reuse, R46, R60 ;  /* 0x0000002e043c723c */ /* 0x040fe2000000183c */
[----:B------:R-:W3:Y:S07]  /*2af0*/  LDSM.16.M88.4 R44, [R220+0x1800] ;  /* 0x00180000dc2c783b */ /* 0x000eee0000000200 */
[C---:B------:R-:W-:Y:S08]  /*2b00*/  HMMA.16816.F32 R56, R4.reuse, R8, R56 ;  /* 0x000000080438723c */ /* 0x040ff00000001838 */
[----:B------:R-:W-:Y:S01]  /*2b10*/  HMMA.16816.F32 R52, R4, R10, R52 ;  /* 0x0000000a0434723c */ /* 0x000fe20000001834 */
[----:B------:R-:W-:Y:S04]  /*2b20*/  LDSM.16.M88.4 R4, [R234+0x14100] ;  /* 0x01410000ea04783b */ /* 0x000fe80000000200 */
[----:B------:R-:W4:Y:S03]  /*2b30*/  LDSM.16.M88.4 R8, [R233+0xa100] ;  /* 0x00a10000e908783b */ /* 0x000f260000000200 */
        /* <DEDUP_REMOVED lines=9> */
[C---:B---3--:R-:W-:Y:S08]  /*2bd0*/  HMMA.16816.F32 R56, R40.reuse, R44, R56 ;  /* 0x0000002c2838723c */ /* 0x048ff00000001838 */
[----:B------:R-:W-:Y:S01]  /*2be0*/  HMMA.16816.F32 R52, R40, R46, R52 ;  /* 0x0000002e2834723c */ /* 0x000fe20000001834 */
[----:B------:R-:W-:Y:S04]  /*2bf0*/  LDSM.16.M88.4 R40, [R232+0x2000] ;  /* 0x00200000e828783b */ /* 0x000fe80000000200 */
[----:B------:R-:W-:Y:S03]  /*2c00*/  LDSM.16.M88.4 R44, [R232+0x3800] ;  /* 0x00380000e82c783b */ /* 0x000fe60000000200 */
[C---:B----4-:R-:W-:Y:S08]  /*2c10*/  HMMA.16816.F32 R28, R4.reuse, R8, R28 ;  /* 0x00000008041c723c */ /* 0x050ff0000000181c */
[C---:B------:R-:W-:Y:S01]  /*2c20*/  HMMA.16816.F32 R24, R4.reuse, R10, R24 ;  /* 0x0000000a0418723c */ /* 0x040fe20000001818 */
[----:B------:R-:W3:Y:S07]  /*2c30*/  LDSM.16.M88.4 R8, [R230+0x14100] ;  /* 0x01410000e608783b */ /* 0x000eee0000000200 */
[C---:B-1----:R-:W-:Y:S08]  /*2c40*/  HMMA.16816.F32 R20, R4.reuse, R12, R20 ;  /* 0x0000000c0414723c */ /* 0x042ff00000001814 */
[C---:B------:R-:W-:Y:S01]  /*2c50*/  HMMA.16816.F32 R16, R4.reuse, R14, R16 ;  /* 0x0000000e0410723c */ /* 0x040fe20000001810 */
[----:B------:R-:W1:Y:S07]  /*2c60*/  LDSM.16.M88.4 R12, [R232+0x2800] ;  /* 0x00280000e80c783b */ /* 0x000e6e0000000200 */
[C---:B-----5:R-:W-:Y:S08]  /*2c70*/  HMMA.16816.F32 R64, R4.reuse, R36, R64 ;  /* 0x000000240440723c */ /* 0x060ff00000001840 */
[C---:B------:R-:W-:Y:S01]  /*2c80*/  HMMA.16816.F32 R60, R4.reuse, R38, R60 ;  /* 0x00000026043c723c */ /* 0x040fe2000000183c */
[----:B------:R-:W4:Y:S07]  /*2c90*/  LDSM.16.M88.4 R36, [R232+0x3000] ;  /* 0x00300000e824783b */ /* 0x000f2e0000000200 */
[C---:B--2---:R-:W-:Y:S08]  /*2ca0*/  HMMA.16816.F32 R56, R4.reuse, R32, R56 ;  /* 0x000000200438723c */ /* 0x044ff00000001838 */
[----:B------:R-:W-:Y:S01]  /*2cb0*/  HMMA.16816.F32 R52, R4, R34, R52 ;  /* 0x000000220434723c */ /* 0x000fe20000001834 */
[----:B------:R-:W-:Y:S04]  /*2cc0*/  LDSM.16.M88.4 R32, [R229+0x14100] ;  /* 0x01410000e520783b */ /* 0x000fe80000000200 */
[----:B------:R-:W2:Y:S03]  /*2cd0*/  LDSM.16.M88.4 R4, [R228+0xa100] ;  /* 0x00a10000e404783b */ /* 0x000ea60000000200 */
[C---:B---3--:R-:W-:Y:S08]  /*2ce0*/  HMMA.16816.F32 R28, R8.reuse, R40, R28 ;  /* 0x00000028081c723c */ /* 0x048ff0000000181c */
[C---:B------:R-:W-:Y:S01]  /*2cf0*/  HMMA.16816.F32 R24, R8.reuse, R42, R24 ;  /* 0x0000002a0818723c */ /* 0x040fe20000001818 */
[----:B------:R-:W3:Y:S07]  /*2d00*/  LDSM.16.M88.4 R40, [R228+0xa900] ;  /* 0x00a90000e428783b */ /* 0x000eee0000000200 */
[C---:B-1----:R-:W-:Y:S08]  /*2d10*/  HMMA.16816.F32 R20, R8.reuse, R12, R20 ;  /* 0x0000000c0814723c */ /* 0x042ff00000001814 */
[C---:B------:R-:W-:Y:S01]  /*2d20*/  HMMA.16816.F32 R16, R8.reuse, R14, R16 ;  /* 0x0000000e0810723c */ /* 0x040fe20000001810 */
[----:B------:R-:W1:Y:S07]  /*2d30*/  LDSM.16.M88.4 R12, [R228+0xb100] ;  /* 0x00b10000e40c783b */ /* 0x000e6e0000000200 */
[C---:B----4-:R-:W-:Y:S08]  /*2d40*/  HMMA.16816.F32 R64, R8.reuse, R36, R64 ;  /* 0x000000240840723c */ /* 0x050ff00000001840 */
[C---:B------:R-:W-:Y:S01]  /*2d50*/  HMMA.16816.F32 R60, R8.reuse, R38, R60 ;  /* 0x00000026083c723c */ /* 0x040fe2000000183c */
[----:B------:R-:W4:Y:S07]  /*2d60*/  LDSM.16.M88.4 R36, [R228+0xb900] ;  /* 0x00b90000e424783b */ /* 0x000f2e0000000200 */
[C---:B------:R-:W-:Y:S08]  /*2d70*/  HMMA.16816.F32 R56, R8.reuse, R44, R56 ;  /* 0x0000002c0838723c */ /* 0x040ff00000001838 */
[----:B------:R-:W-:Y:S01]  /*2d80*/  HMMA.16816.F32 R52, R8, R46, R52 ;  /* 0x0000002e0834723c */ /* 0x000fe20000001834 */
[----:B------:R-:W5:Y:S04]  /*2d90*/  LDSM.16.M88.4 R8, [R220+0x2000] ;  /* 0x00200000dc08783b */ /* 0x000f680000000200 */
[----:B------:R-:W-:Y:S03]  /*2da0*/  LDSM.16.M88.4 R44, [R233+0xc100] ;  /* 0x00c10000e92c783b */ /* 0x000fe60000000200 */
[C---:B--2---:R-:W-:Y:S08]  /*2db0*/  HMMA.16816.F32 R28, R32.reuse, R4, R28 ;  /* 0x00000004201c723c */ /* 0x044ff0000000181c */
        /* <DEDUP_REMOVED lines=8> */
[C---:B----4-:R-:W-:Y:S08]  /*2e40*/  HMMA.16816.F32 R56, R32.reuse, R36, R56 ;  /* 0x000000242038723c */ /* 0x050ff00000001838 */
[----:B------:R-:W-:Y:S01]  /*2e50*/  HMMA.16816.F32 R52, R32, R38, R52 ;  /* 0x000000262034723c */ /* 0x000fe20000001834 */
[----:B------:R-:W3:Y:S04]  /*2e60*/  LDSM.16.M88.4 R36, [R233+0xd100] ;  /* 0x00d10000e924783b */ /* 0x000ee80000000200 */
[----:B------:R-:W4:Y:S03]  /*2e70*/  LDSM.16.M88.4 R32, [R233+0xd900] ;  /* 0x00d90000e920783b */ /* 0x000f260000000200 */
[C---:B-----5:R-:W-:Y:S08]  /*2e80*/  HMMA.16816.F32 R28, R48.reuse, R8, R28 ;  /* 0x00000008301c723c */ /* 0x060ff0000000181c */
[C---:B------:R-:W-:Y:S01]  /*2e90*/  HMMA.16816.F32 R24, R48.reuse, R10, R24 ;  /* 0x0000000a3018723c */ /* 0x040fe20000001818 */
[----:B------:R-:W5:Y:S07]  /*2ea0*/  LDSM.16.M88.4 R8, [R232+0x4000] ;  /* 0x00400000e808783b */ /* 0x000f6e0000000200 */
[C---:B--2---:R-:W-:Y:S08]  /*2eb0*/  HMMA.16816.F32 R20, R48.reuse, R4, R20 ;  /* 0x000000043014723c */ /* 0x044ff00000001814 */
[C---:B------:R-:W-:Y:S01]  /*2ec0*/  HMMA.16816.F32 R16, R48.reuse, R6, R16 ;  /* 0x000000063010723c */ /* 0x040fe20000001810 */
[----:B------:R-:W2:Y:S07]  /*2ed0*/  LDSM.16.M88.4 R4, [R232+0x4800] ;  /* 0x00480000e804783b */ /* 0x000eae0000000200 */
[C---:B------:R-:W-:Y:S08]  /*2ee0*/  HMMA.16816.F32 R64, R48.reuse, R72, R64 ;  /* 0x000000483040723c */ /* 0x040ff00000001840 */
[C---:B------:R-:W-:Y:S01]  /*2ef0*/  HMMA.16816.F32 R60, R48.reuse, R74, R60 ;  /* 0x0000004a303c723c */ /* 0x040fe2000000183c */
[----:B------:R-:W2:Y:S07]  /*2f00*/  LDSM.16.M88.4 R72, [R232+0x5000] ;  /* 0x00500000e848783b */ /* 0x000eae0000000200 */
[C---:B------:R-:W-:Y:S08]  /*2f10*/  HMMA.16816.F32 R56, R48.reuse, R68, R56 ;  /* 0x000000443038723c */ /* 0x040ff00000001838 */
[----:B------:R-:W-:Y:S01]  /*2f20*/  HMMA.16816.F32 R52, R48, R70, R52 ;  /* 0x000000463034723c */ /* 0x000fe20000001834 */
[----:B------:R-:W2:Y:S04]  /*2f30*/  LDSM.16.M88.4 R68, [R232+0x5800] ;  /* 0x00580000e844783b */ /* 0x000ea80000000200 */
[----:B------:R-:W-:Y:S03]  /*2f40*/  LDSM.16.M88.4 R48, [R229+0x18100] ;  /* 0x01810000e530783b */ /* 0x000fe60000000200 */
[C---:B-1----:R-:W-:Y:S08]  /*2f50*/  HMMA.16816.F32 R28, R12.reuse, R44, R28 ;  /* 0x0000002c0c1c723c */ /* 0x042ff0000000181c */
[C---:B------:R-:W-:Y:S01]  /*2f60*/  HMMA.16816.F32 R24, R12.reuse, R46, R24 ;  /* 0x0000002e0c18723c */ /* 0x040fe20000001818 */
[----:B------:R-:W1:Y:S07]  /*2f70*/  LDSM.16.M88.4 R44, [R228+0xc100] ;  /* 0x00c10000e42c783b */ /* 0x000e6e0000000200 */
[C---:B------:R-:W-:Y:S08]  /*2f80*/  HMMA.16816.F32 R20, R12.reuse, R40, R20 ;  /* 0x000000280c14723c */ /* 0x040ff00000001814 */
[C---:B------:R-:W-:Y:S01]  /*2f90*/  HMMA.16816.F32 R16, R12.reuse, R42, R16 ;  /* 0x0000002a0c10723c */ /* 0x040fe20000001810 */
[----:B------:R-:W1:Y:S07]  /*2fa0*/  LDSM.16.M88.4 R40, [R228+0xc900] ;  /* 0x00c90000e428783b */ /* 0x000e6e0000000200 */
[C---:B---3--:R-:W-:Y:S08]  /*2fb0*/  HMMA.16816.F32 R64, R12.reuse, R36, R64 ;  /* 0x000000240c40723c */ /* 0x048ff00000001840 */
[C---:B------:R-:W-:Y:S01]  /*2fc0*/  HMMA.16816.F32 R60, R12.reuse, R38, R60 ;  /* 0x000000260c3c723c */ /* 0x040fe2000000183c */
[----:B------:R-:W3:Y:S07]  /*2fd0*/  LDSM.16.M88.4 R36, [R228+0xd100] ;  /* 0x00d10000e424783b */ /* 0x000eee0000000200 */
[C---:B----4-:R-:W-:Y:S08]  /*2fe0*/  HMMA.16816.F32 R56, R12.reuse, R32, R56 ;  /* 0x000000200c38723c */ /* 0x050ff00000001838 */
[----:B------:R-:W-:Y:S01]  /*2ff0*/  HMMA.16816.F32 R52, R12, R34, R52 ;  /* 0x000000220c34723c */ /* 0x000fe20000001834 */
[----:B------:R-:W4:Y:S04]  /*3000*/  LDSM.16.M88.4 R32, [R228+0xd900] ;  /* 0x00d90000e420783b */ /* 0x000f280000000200 */
[----:B------:R-:W-:Y:S03]  /*3010*/  LDSM.16.M88.4 R12, [R227+0x18100] ;  /* 0x01810000e30c783b */ /* 0x000fe60000000200 */
[C---:B-----5:R-:W-:Y:S08]  /*3020*/  HMMA.16816.F32 R28, R76.reuse, R8, R28 ;  /* 0x000000084c1c723c */ /* 0x060ff0000000181c */
[C---:B------:R-:W-:Y:S01]  /*3030*/  HMMA.16816.F32 R24, R76.reuse, R10, R24 ;  /* 0x0000000a4c18723c */ /* 0x040fe20000001818 */
[----:B------:R-:W5:Y:S07]  /*3040*/  LDSM.16.M88.4 R8, [R220+0x4000] ;  /* 0x00400000dc08783b */ /* 0x000f6e0000000200 */
[C---:B--2---:R-:W-:Y:S08]  /*3050*/  HMMA.16816.F32 R20, R76.reuse, R4, R20 ;  /* 0x000000044c14723c */ /* 0x044ff00000001814 */
[C---:B------:R-:W-:Y:S01]  /*3060*/  HMMA.16816.F32 R16, R76.reuse, R6, R16 ;  /* 0x000000064c10723c */ /* 0x040fe20000001810 */
[----:B------:R-:W2:Y:S07]  /*3070*/  LDSM.16.M88.4 R4, [R220+0x4800] ;  /* 0x00480000dc04783b */ /* 0x000eae0000000200 */
[C---:B------:R-:W-:Y:S08]  /*3080*/  HMMA.16816.F32 R64, R76.reuse, R72, R64 ;  /* 0x000000484c40723c */ /* 0x040ff00000001840 */
[C---:B------:R-:W-:Y:S08]  /*3090*/  HMMA.16816.F32 R60, R76.reuse, R74, R60 ;  /* 0x0000004a4c3c723c */ /* 0x040ff0000000183c */
[C---:B------:R-:W-:Y:S08]  /*30a0*/  HMMA.16816.F32 R56, R76.reuse, R68, R56 ;  /* 0x000000444c38723c */ /* 0x040ff00000001838 */
[----:B------:R-:W-:Y:S08]  /*30b0*/  HMMA.16816.F32 R52, R76, R70, R52 ;  /* 0x000000464c34723c */ /* 0x000ff00000001834 */
        /* <DEDUP_REMOVED lines=8> */
[----:B------:R-:W-:Y:S07]  /*3140*/  LDSM.16.M88.4 R36, [R233+0xe900] ;  /* 0x00e90000e924783b */ /* 0x000fee0000000200 */
[C---:B----4-:R-:W-:Y:S08]  /*3150*/  HMMA.16816.F32 R56, R48.reuse, R32, R56 ;  /* 0x000000203038723c */ /* 0x050ff00000001838 */
[----:B------:R-:W-:Y:S01]  /*3160*/  HMMA.16816.F32 R52, R48, R34, R52 ;  /* 0x000000223034723c */ /* 0x000fe20000001834 */
[----:B------:R-:W-:Y:S04]  /*3170*/  LDSM.16.M88.4 R32, [R234+0x1c100] ;  /* 0x01c10000ea20783b */ /* 0x000fe80000000200 */
[----:B------:R-:W-:Y:S03]  /*3180*/  LDSM.16.M88.4 R48, [R233+0xf900] ;  /* 0x00f90000e930783b */ /* 0x000fe60000000200 */
[C---:B-----5:R-:W-:Y:S08]  /*3190*/  HMMA.16816.F32 R28, R12.reuse, R8, R28 ;  /* 0x000000080c1c723c */ /* 0x060ff0000000181c */
[C---:B------:R-:W-:Y:S01]  /*31a0*/  HMMA.16816.F32 R24, R12.reuse, R10, R24 ;  /* 0x0000000a0c18723c */ /* 0x040fe20000001818 */
[----:B------:R-:W3:Y:S07]  /*31b0*/  LDSM.16.M88.4 R8, [R233+0xe100] ;  /* 0x00e10000e908783b */ /* 0x000eee0000000200 */
[C---:B--2---:R-:W-:Y:S08]  /*31c0*/  HMMA.16816.F32 R20, R12.reuse, R4, R20 ;  /* 0x000000040c14723c */ /* 0x044ff00000001814 */
[C---:B------:R-:W-:Y:S01]  /*31d0*/  HMMA.16816.F32 R16, R12.reuse, R6, R16 ;  /* 0x000000060c10723c */ /* 0x040fe20000001810 */
[----:B------:R-:W2:Y:S07]  /*31e0*/  LDSM.16.M88.4 R4, [R233+0xf100] ;  /* 0x00f10000e904783b */ /* 0x000eae0000000200 */
[C---:B-1----:R-:W-:Y:S08]  /*31f0*/  HMMA.16816.F32 R64, R12.reuse, R44, R64 ;  /* 0x0000002c0c40723c */ /* 0x042ff00000001840 */
[C---:B------:R-:W-:Y:S01]  /*3200*/  HMMA.16816.F32 R60, R12.reuse, R46, R60 ;  /* 0x0000002e0c3c723c */ /* 0x040fe2000000183c */
[----:B------:R-:W-:Y:S07]  /*3210*/  LDSM.16.M88.4 R44, [R232+0x6000] ;  /* 0x00600000e82c783b */ /* 0x000fee0000000200 */
[C---:B------:R-:W-:Y:S01]  /*3220*/  HMMA.16816.F32 R68, R12.reuse, R40, R56 ;  /* 0x000000280c44723c */ /* 0x040fe20000001838 */
[----:B------:R-:W1:Y:S07]  /*3230*/  LDSM.16.M88.4 R56, [R230+0x1c100] ;  /* 0x01c10000e638783b */ /* 0x000e6e0000000200 */
[----:B------:R-:W-:Y:S01]  /*3240*/  HMMA.16816.F32 R72, R12, R42, R52 ;  /* 0x0000002a0c48723c */ /* 0x000fe20000001834 */
[----:B------:R-:W4:Y:S04]  /*3250*/  LDSM.16.M88.4 R52, [R232+0x6800] ;  /* 0x00680000e834783b */ /* 0x000f280000000200 */
[----:B------:R-:W5:Y:S03]  /*3260*/  LDSM.16.M88.4 R12, [R232+0x7800] ;  /* 0x00780000e80c783b */ /* 0x000f660000000200 */
[C---:B---3--:R-:W-:Y:S01]  /*3270*/  HMMA.16816.F32 R28, R32.reuse, R8, R28 ;  /* 0x00000008201c723c */ /* 0x048fe2000000181c */
[----:B------:R-:W-:Y:S07]  /*3280*/  LDSM.16.M88.4 R40, [R232+0x7000] ;  /* 0x00700000e828783b */ /* 0x000fee0000000200 */
[C---:B------:R-:W-:Y:S01]  /*3290*/  HMMA.16816.F32 R24, R32.reuse, R10, R24 ;  /* 0x0000000a2018723c */ /* 0x040fe20000001818 */
[----:B------:R-:W-:Y:S07]  /*32a0*/  LDSM.16.M88.4 R8, [R228+0xe900] ;  /* 0x00e90000e408783b */ /* 0x000fee0000000200 */
[C---:B------:R-:W-:Y:S08]  /*32b0*/  HMMA.16816.F32 R20, R32.reuse, R36, R20 ;  /* 0x000000242014723c */ /* 0x040ff00000001814 */
[C---:B------:R-:W-:Y:S01]  /*32c0*/  HMMA.16816.F32 R16, R32.reuse, R38, R16 ;  /* 0x000000262010723c */ /* 0x040fe20000001810 */
[----:B------:R-:W-:Y:S07]  /*32d0*/  LDSM.16.M88.4 R36, [R229+0x1c100] ;  /* 0x01c10000e524783b */ /* 0x000fee0000000200 */
[C---:B--2---:R-:W-:Y:S08]  /*32e0*/  HMMA.16816.F32 R64, R32.reuse, R4, R64 ;  /* 0x000000042040723c */ /* 0x044ff00000001840 */
[C---:B------:R-:W-:Y:S01]  /*32f0*/  HMMA.16816.F32 R60, R32.reuse, R6, R60 ;  /* 0x00000006203c723c */ /* 0x040fe2000000183c */
[----:B------:R-:W-:Y:S07]  /*3300*/  LDSM.16.M88.4 R4, [R228+0xf100] ;  /* 0x00f10000e404783b */ /* 0x000fee0000000200 */
[C---:B------:R-:W-:Y:S08]  /*3310*/  HMMA.16816.F32 R68, R32.reuse, R48, R68 ;  /* 0x000000302044723c */ /* 0x040ff00000001844 */
[----:B------:R-:W-:Y:S01]  /*3320*/  HMMA.16816.F32 R72, R32, R50, R72 ;  /* 0x000000322048723c */ /* 0x000fe20000001848 */
[----:B------:R-:W2:Y:S04]  /*3330*/  LDSM.16.M88.4 R32, [R228+0xe100] ;  /* 0x00e10000e420783b */ /* 0x000ea80000000200 */
[----:B------:R-:W-:Y:S03]  /*3340*/  LDSM.16.M88.4 R48, [R228+0xf900] ;  /* 0x00f90000e430783b */ /* 0x000fe60000000200 */
[C---:B-1----:R-:W-:Y:S08]  /*3350*/  HMMA.16816.F32 R28, R56.reuse, R44, R28 ;  /* 0x0000002c381c723c */ /* 0x042ff0000000181c */
[C---:B----4-:R-:W-:Y:S08]  /*3360*/  HMMA.16816.F32 R20, R56.reuse, R52, R20 ;  /* 0x000000343814723c */ /* 0x050ff00000001814 */
[C---:B------:R-:W-:Y:S01]  /*3370*/  HMMA.16816.F32 R16, R56.reuse, R54, R16 ;  /* 0x000000363810723c */ /* 0x040fe20000001810 */
[----:B------:R-:W-:Y:S07]  /*3380*/  LDSM.16.M88.4 R52, [R220+0x6000] ;  /* 0x00600000dc34783b */ /* 0x000fee0000000200 */
[C---:B-----5:R-:W-:Y:S01]  /*3390*/  HMMA.16816.F32 R76, R56.reuse, R12, R68 ;  /* 0x0000000c384c723c */ /* 0x060fe20000001844 */
[----:B------:R-:W1:Y:S07]  /*33a0*/  LDSM.16.M88.4 R68, [R227+0x1c100] ;  /* 0x01c10000e344783b */ /* 0x000e6e0000000200 */
[----:B------:R-:W-:Y:S01]  /*33b0*/  HMMA.16816.F32 R24, R56, R46, R24 ;  /* 0x0000002e3818723c */ /* 0x000fe20000001818 */
[----:B------:R-:W3:Y:S07]  /*33c0*/  LDSM.16.M88.4 R44, [R220+0x6800] ;  /* 0x00680000dc2c783b */ /* 0x000eee0000000200 */
[----:B--2---:R-:W-:Y:S08]  /*33d0*/  HMMA.16816.F32 R28, R36, R32, R28 ;  /* 0x00000020241c723c */ /* 0x004ff0000000181c */
[C---:B------:R-:W-:Y:S08]  /*33e0*/  HMMA.16816.F32 R64, R56.reuse, R40, R64 ;  /* 0x000000283840723c */ /* 0x040ff00000001840 */
[C---:B------:R-:W-:Y:S01]  /*33f0*/  HMMA.16816.F32 R60, R56.reuse, R42, R60 ;  /* 0x0000002a383c723c */ /* 0x040fe2000000183c */
[----:B------:R-:W2:Y:S07]  /*3400*/  LDSM.16.M88.4 R40, [R220+0x7000] ;  /* 0x00700000dc28783b */ /* 0x000eae0000000200 */
[----:B------:R-:W-:Y:S01]  /*3410*/  HMMA.16816.F32 R72, R56, R14, R72 ;  /* 0x0000000e3848723c */ /* 0x000fe20000001848 */
[----:B------:R-:W4:Y:S01]  /*3420*/  LDSM.16.M88.4 R12, [R220+0x7800] ;  /* 0x00780000dc0c783b */ /* 0x000f220000000200 */
[----:B------:R-:W-:-:S06]  /*3430*/  DEPBAR.LE SB0, 0x0 ;  /* 0x000080000000791a */ /* 0x000fcc0000000000 */
[----:B-1----:R-:W-:Y:S08]  /*3440*/  HMMA.16816.F32 R28, R68, R52, R28 ;  /* 0x00000034441c723c */ /* 0x002ff0000000181c */
[C---:B------:R-:W-:Y:S08]  /*3450*/  HMMA.16816.F32 R24, R36.reuse, R34, R24 ;  /* 0x000000222418723c */ /* 0x040ff00000001818 */
[C---:B------:R-:W-:Y:S08]  /*3460*/  HMMA.16816.F32 R20, R36.reuse, R8, R20 ;  /* 0x000000082414723c */ /* 0x040ff00000001814 */
[----:B------:R-:W-:Y:S01]  /*3470*/  HMMA.16816.F32 R16, R36, R10, R16 ;  /* 0x0000000a2410723c */ /* 0x000fe20000001810 */
[----:B------:R-:W-:-:S06]  /*3480*/  FMUL.FTZ R0, R30, c[0x0][0x320] ;  /* 0x0000c8001e007a20 */ /* 0x000fcc0000410000 */
[----:B------:R-:W1:Y:S01]  /*3490*/  MUFU.TANH R0, R0 ;  /* 0x0000000000007308 */ /* 0x000e620000002400 */
[C---:B------:R-:W-:Y:S07]  /*34a0*/  HMMA.16816.F32 R64, R36.reuse, R4, R64 ;  /* 0x000000042440723c */ /* 0x040fee0000001840 */
[----:B------:R-:W-:Y:S01]  /*34b0*/  FMUL.FTZ R4, R28, c[0x0][0x320] ;  /* 0x0000c8001c047a20 */ /* 0x000fe20000410000 */
[----:B------:R-:W-:Y:S01]  /*34c0*/  HMMA.16816.F32 R60, R36, R6, R60 ;  /* 0x00000006243c723c */ /* 0x000fe2000000183c */
[----:B------:R-:W-:-:S04]  /*34d0*/  FMUL.FTZ R5, R29, c[0x0][0x320] ;  /* 0x0000c8001d057a20 */ /* 0x000fc80000410000 */
[----:B------:R-:W1:Y:S03]  /*34e0*/  MUFU.TANH R4, R4 ;  /* 0x0000000400047308 */ /* 0x000e660000002400 */
[C---:B------:R-:W-:Y:S05]  /*34f0*/  HMMA.16816.F32 R76, R36.reuse, R48, R76 ;  /* 0x00000030244c723c */ /* 0x040fea000000184c */
[----:B------:R-:W1:Y:S03]  /*3500*/  MUFU.TANH R5, R5 ;  /* 0x0000000500057308 */ /* 0x000e660000002400 */
[----:B------:R-:W-:Y:S08]  /*3510*/  HMMA.16816.F32 R72, R36, R50, R72 ;  /* 0x000000322448723c */ /* 0x000ff00000001848 */
[C---:B------:R-:W-:Y:S08]  /*3520*/  HMMA.16816.F32 R24, R68.reuse, R54, R24 ;  /* 0x000000364418723c */ /* 0x040ff00000001818 */
[C---:B---3--:R-:W-:Y:S08]  /*3530*/  HMMA.16816.F32 R20, R68.reuse, R44, R20 ;  /* 0x0000002c4414723c */ /* 0x048ff00000001814 */
[C---:B------:R-:W-:Y:S08]  /*3540*/  HMMA.16816.F32 R16, R68.reuse, R46, R16 ;  /* 0x0000002e4410723c */ /* 0x040ff00000001810 */
[C---:B--2---:R-:W-:Y:S08]  /*3550*/  HMMA.16816.F32 R64, R68.reuse, R40, R64 ;  /* 0x000000284440723c */ /* 0x044ff00000001840 */
[C---:B------:R-:W-:Y:S08]  /*3560*/  HMMA.16816.F32 R60, R68.reuse, R42, R60 ;  /* 0x0000002a443c723c */ /* 0x040ff0000000183c */
[C---:B----4-:R-:W-:Y:S08]  /*3570*/  HMMA.16816.F32 R76, R68.reuse, R12, R76 ;  /* 0x0000000c444c723c */ /* 0x050ff0000000184c */
[----:B------:R-:W-:Y:S01]  /*3580*/  HMMA.16816.F32 R72, R68, R14, R72 ;  /* 0x0000000e4448723c */ /* 0x000fe20000001848 */
[----:B------:R-:W-:Y:S06]  /*3590*/  BAR.SYNC.DEFER_BLOCKING 0x0 ;  /* 0x0000000000007b1d */ /* 0x000fec0000010000 */
[----:B------:R-:W-:Y:S05]  /*35a0*/  @P0 BRA `(.L_x_1973) ;  /* 0x000004e000000947 */ /* 0x000fea0003800000 */
[----:B-1----:R-:W-:Y:S01]  /*35b0*/  ISETP.NE.AND P1, PT, R236, 0x1, PT ;  /* 0x00000001ec00780c */ /* 0x002fe20003f25270 */
[----:B------:R-:W-:Y:S01]  /*35c0*/  IMAD.MOV.U32 R237, RZ, RZ, RZ ;  /* 0x000000ffffed7224 */ /* 0x000fe200078e00ff */
[----:B------:R-:W-:-:S04]  /*35d0*/  IADD3 R238, R239, UR12, R80 ;  /* 0x0000000cefee7c10 */ /* 0x000fc8000fffe050 */
[----:B------:R-:W-:-:S05]  /*35e0*/  IADD3 R238, R238, -0x40, RZ ;  /* 0xffffffc0eeee7810 */ /* 0x000fca0007ffe0ff */
[----:B------:R-:W-:Y:S02]  /*35f0*/  IMAD.MOV.U32 R6, RZ, RZ, R238 ;  /* 0x000000ffff067224 */ /* 0x000fe400078e00ee */
[----:B------:R-:W-:-:S05]  /*3600*/  @P1 IMAD.HI.U32 R7, R238, c[0x0][0x2bc], RZ ;  /* 0x0000af00ee071a27 */ /* 0x000fca00078e00ff */
[----:B------:R-:W-:-:S04]  /*3610*/  @P1 SHF.R.U32.HI R6, RZ, c[0x0][0x2c0], R7 ;  /* 0x0000b000ff061a19 */ /* 0x000fc80000011607 */
[----:B------:R-:W-:-:S04]  /*3620*/  @!P2 IADD3 R10, P0, R6, UR16, RZ ;  /* 0x00000010060aac10 */ /* 0x000fc8000ff1e0ff */
[----:B------:R-:W-:Y:S02]  /*3630*/  @!P2 LEA.HI.X.SX32 R7, R6, UR8, 0x1, P0 ;  /* 0x000000080607ac11 */ /* 0x000fe400080f0eff */
[----:B------:R-:W-:-:S04]  /*3640*/  @!P2 LEA R8, P0, R10, c[0x0][0x2a0], 0x2 ;  /* 0x0000a8000a08aa11 */ /* 0x000fc800078010ff */
[----:B------:R-:W-:-:S05]  /*3650*/  @!P2 LEA.HI.X R9, R10, c[0x0][0x2a4], R7, 0x2, P0 ;  /* 0x0000a9000a09aa11 */ /* 0x000fca00000f1407 */
[----:B------:R-:W2:Y:S01]  /*3660*/  @!P2 LDG.E R237, [R8.64] ;  /* 0x0000001208eda981 */ /* 0x000ea2000c1e1900 */
[----:B------:R-:W-:Y:S01]  /*3670*/  IMAD.MOV R7, RZ, RZ, -R6 ;  /* 0x000000ffff077224 */ /* 0x000fe200078e0a06 */
[----:B------:R-:W-:Y:S01]  /*3680*/  SEL R14, RZ, 0x10, P3 ;  /* 0x00000010ff0e7807 */ /* 0x000fe20001800000 */
[C---:B------:R-:W-:Y:S01]  /*3690*/  IMAD.SHL.U32 R15, R207.reuse, 0x2, RZ ;  /* 0x00000002cf0f7824 */ /* 0x040fe200078e00ff */
[----:B------:R-:W-:Y:S01]  /*36a0*/  SHF.L.U64.HI R28, R207, 0x1, R166 ;  /* 0x00000001cf1c7819 */ /* 0x000fe200000102a6 */
[----:B------:R-:W-:Y:S01]  /*36b0*/  IMAD R238, R7, c[0x0][0x2b8], R238 ;  /* 0x0000ae0007ee7a24 */ /* 0x000fe200078e02ee */
[----:B------:R-:W-:Y:S01]  /*36c0*/  IADD3 R40, -R14, 0x10, RZ ;  /* 0x000000100e287810 */ /* 0x000fe20007ffe1ff */
[C---:B------:R-:W-:Y:S01]  /*36d0*/  IMAD.SHL.U32 R12, R206.reuse, 0x2, RZ ;  /* 0x00000002ce0c7824 */ /* 0x040fe200078e00ff */
[----:B------:R-:W-:Y:S01]  /*36e0*/  SHF.L.U64.HI R13, R206, 0x1, R247 ;  /* 0x00000001ce0d7819 */ /* 0x000fe200000102f7 */
[----:B------:R-:W-:Y:S01]  /*36f0*/  IMAD.WIDE.U32 R10, R238, c[0x0][0x1e0], RZ ;  /* 0x00007800ee0a7a25 */ /* 0x000fe200078e00ff */
[----:B------:R-:W-:-:S02]  /*3700*/  SHF.R.S32.HI R7, RZ, 0x1f, R238 ;  /* 0x0000001fff077819 */ /* 0x000fc400000114ee */
[----:B------:R-:W-:Y:S02]  /*3710*/  LOP3.LUT R40, R40, 0xf, RZ, 0xc0, !PT ;  /* 0x0000000f28287812 */ /* 0x000fe400078ec0ff */
[----:B------:R-:W-:Y:S01]  /*3720*/  IADD3 R33, -R248, 0x10, RZ ;  /* 0x00000010f8217810 */ /* 0x000fe20007ffe1ff */
[----:B------:R-:W-:-:S03]  /*3730*/  IMAD R7, R7, c[0x0][0x1e0], RZ ;  /* 0x0000780007077a24 */ /* 0x000fc600078e02ff */
[----:B------:R-:W-:Y:S01]  /*3740*/  LOP3.LUT R33, R33, 0xf, RZ, 0xc0, !PT ;  /* 0x0000000f21217812 */ /* 0x000fe200078ec0ff */
[----:B------:R-:W-:-:S04]  /*3750*/  IMAD R7, R238, c[0x0][0x1e4], R7 ;  /* 0x00007900ee077a24 */ /* 0x000fc800078e0207 */
[----:B------:R-:W-:Y:S01]  /*3760*/  IMAD.IADD R11, R11, 0x1, R7 ;  /* 0x000000010b0b7824 */ /* 0x000fe200078e0207 */
[----:B------:R-:W-:Y:S02]  /*3770*/  SHF.L.U64.HI R7, R204, 0x1, R245 ;  /* 0x00000001cc077819 */ /* 0x000fe400000102f5 */
[----:B--2---:R-:W-:Y:S01]  /*3780*/  SHF.R.S32.HI R6, RZ, 0x1f, R237 ;  /* 0x0000001fff067819 */ /* 0x004fe200000114ed */
[----:B------:R-:W-:Y:S01]  /*3790*/  IMAD.WIDE.U32 R8, R237, c[0x0][0x1f0], R10 ;  /* 0x00007c00ed087a25 */ /* 0x000fe200078e000a */
[----:B------:R-:W-:Y:S02]  /*37a0*/  SEL R11, RZ, 0x10, P5 ;  /* 0x00000010ff0b7807 */ /* 0x000fe40002800000 */
[----:B------:R-:W-:Y:S01]  /*37b0*/  SHF.L.U64.HI R10, R205, 0x1, R246 ;  /* 0x00000001cd0a7819 */ /* 0x000fe200000102f6 */
[----:B------:R-:W-:Y:S01]  /*37c0*/  IMAD R6, R6, c[0x0][0x1f0], RZ ;  /* 0x00007c0006067a24 */ /* 0x000fe200078e02ff */
[----:B------:R-:W-:Y:S02]  /*37d0*/  IADD3 R29, P0, R8, UR14, RZ ;  /* 0x0000000e081d7c10 */ /* 0x000fe4000ff1e0ff */
[----:B------:R-:W-:Y:S01]  /*37e0*/  IADD3 R39, -R11, 0x10, RZ ;  /* 0x000000100b277810 */ /* 0x000fe20007ffe1ff */
[----:B------:R-:W-:Y:S01]  /*37f0*/  IMAD R6, R237, c[0x0][0x1f4], R6 ;  /* 0x00007d00ed067a24 */ /* 0x000fe200078e0206 */
[----:B------:R-:W-:-:S02]  /*3800*/  SEL R8, RZ, 0x10, P4 ;  /* 0x00000010ff087807 */ /* 0x000fc40002000000 */
[----:B------:R-:W-:Y:S02]  /*3810*/  LOP3.LUT R39, R39, 0xf, RZ, 0xc0, !PT ;  /* 0x0000000f27277812 */ /* 0x000fe400078ec0ff */
[----:B------:R-:W-:Y:S01]  /*3820*/  IADD3.X R6, R9, UR7, R6, P0, !PT ;  /* 0x0000000709067c10 */ /* 0x000fe200087fe406 */
[----:B------:R-:W-:Y:S01]  /*3830*/  IMAD.SHL.U32 R9, R205, 0x2, RZ ;  /* 0x00000002cd097824 */ /* 0x000fe200078e00ff */
[C---:B------:R-:W-:Y:S02]  /*3840*/  LEA R30, P0, R29.reuse, c[0x0][0x1c8], 0x1 ;  /* 0x000072001d1e7a11 */ /* 0x040fe400078008ff */
[----:B------:R-:W-:Y:S02]  /*3850*/  IADD3 R36, -R8, 0x10, RZ ;  /* 0x0000001008247810 */ /* 0x000fe40007ffe1ff */
[----:B------:R-:W-:Y:S01]  /*3860*/  LEA.HI.X R29, R29, c[0x0][0x1cc], R6, 0x1, P0 ;  /* 0x000073001d1d7a11 */ /* 0x000fe200000f0c06 */
[----:B------:R-:W1:Y:S01]  /*3870*/  SHFL.IDX PT, R32, R30, 0x1, 0x181f ;  /* 0x00381f001e207f89 */ /* 0x000e6200000e0000 */
[----:B------:R-:W-:Y:S01]  /*3880*/  LOP3.LUT R36, R36, 0xf, RZ, 0xc0, !PT ;  /* 0x0000000f24247812 */ /* 0x000fe200078ec0ff */
[----:B------:R-:W-:-:S02]  /*3890*/  IMAD.SHL.U32 R6, R204, 0x2, RZ ;  /* 0x00000002cc067824 */ /* 0x000fc400078e00ff */
[----:B------:R-:W2:Y:S04]  /*38a0*/  SHFL.IDX PT, R34, R29, 0x1, 0x181f ;  /* 0x00381f001d227f89 */ /* 0x000ea800000e0000 */
[----:B------:R-:W3:Y:S04]  /*38b0*/  SHFL.IDX PT, R30, R30, RZ, 0x181f ;  /* 0x00181fff1e1e7589 */ /* 0x000ee800000e0000 */
[----:B------:R-:W4:Y:S01]  /*38c0*/  SHFL.IDX PT, R29, R29, RZ, 0x181f ;  /* 0x00181fff1d1d7589 */ /* 0x000f2200000e0000 */
[----:B-1----:R-:W-:-:S04]  /*38d0*/  IADD3 R40, P1, P0, R40, R32, R15 ;  /* 0x0000002028287210 */ /* 0x002fc8000783e00f */
[----:B--2---:R-:W-:Y:S02]  /*38e0*/  IADD3.X R41, RZ, R34, R28, P1, P0 ;  /* 0x00000022ff297210 */ /* 0x004fe40000fe041c */
[----:B------:R-:W-:-:S04]  /*38f0*/  IADD3 R38, P1, P0, R39, R32, R12 ;  /* 0x0000002027267210 */ /* 0x000fc8000783e00c */
[----:B------:R-:W-:Y:S02]  /*3900*/  IADD3.X R39, RZ, R34, R13, P1, P0 ;  /* 0x00000022ff277210 */ /* 0x000fe40000fe040d */
[----:B------:R-:W-:-:S04]  /*3910*/  IADD3 R36, P1, P0, R36, R32, R9 ;  /* 0x0000002024247210 */ /* 0x000fc8000783e009 */
[----:B------:R-:W-:Y:S02]  /*3920*/  IADD3.X R37, RZ, R34, R10, P1, P0 ;  /* 0x00000022ff257210 */ /* 0x000fe40000fe040a */
[----:B------:R-:W-:-:S04]  /*3930*/  IADD3 R32, P1, P0, R33, R32, R6 ;  /* 0x0000002021207210 */ /* 0x000fc8000783e006 */
[----:B------:R-:W-:Y:S02]  /*3940*/  IADD3.X R33, RZ, R34, R7, P1, P0 ;  /* 0x00000022ff217210 */ /* 0x000fe40000fe0407 */
[----:B---3--:R-:W-:-:S05]  /*3950*/  IADD3 R34, P0, R30, R15, RZ ;  /* 0x0000000f1e227210 */ /* 0x008fca0007f1e0ff */
[----:B----4-:R-:W-:Y:S01]  /*3960*/  IMAD.X R35, R29, 0x1, R28, P0 ;  /* 0x000000011d237824 */ /* 0x010fe200000e061c */
        /* <DEDUP_REMOVED lines=18> */
.L_x_1973:
[----:B-1----:R-:W-:Y:S01]  /*3a90*/  FMUL.FTZ R9, R16, c[0x0][0x320] ;  /* 0x0000c80010097a20 */ /* 0x002fe20000410000 */
[----:B------:R-:W-:Y:S01]  /*3aa0*/  LOP3.LUT R86, R86, 0xffffffe0, RZ, 0xc0, !PT ;  /* 0xffffffe056567812 */ /* 0x000fe200078ec0ff */
[----:B------:R-:W-:Y:S01]  /*3ab0*/  UIADD3 UR4, UR10, 0x1, -UR11 ;  /* 0x000000010a047890 */ /* 0x000fe2000fffe80b */
[----:B------:R-:W-:Y:S01]  /*3ac0*/  SHF.R.S32.HI R12, RZ, 0x1f, R85 ;  /* 0x0000001fff0c7819 */ /* 0x000fe20000011455 */
[----:B------:R-:W-:Y:S01]  /*3ad0*/  FMUL.FTZ R10, R20, c[0x0][0x320] ;  /* 0x0000c800140a7a20 */ /* 0x000fe20000410000 */
[----:B------:R-:W-:Y:S01]  /*3ae0*/  LEA.HI R16, R84, R83, RZ, 0x2 ;  /* 0x0000005354107211 */ /* 0x000fe200078f10ff */
[----:B------:R-:W-:Y:S01]  /*3af0*/  IMAD.IADD R7, R83, 0x1, -R86 ;  /* 0x0000000153077824 */ /* 0x000fe200078e0a56 */
[-C--:B------:R-:W-:Y:S01]  /*3b00*/  LEA.HI R12, R12, R85.reuse, RZ, 0x3 ;  /* 0x000000550c0c7211 */ /* 0x080fe200078f18ff */
[----:B------:R-:W-:Y:S01]  /*3b10*/  FMUL.FTZ R6, R21, c[0x0][0x320] ;  /* 0x0000c80015067a20 */ /* 0x000fe20000410000 */
[----:B------:R-:W-:Y:S01]  /*3b20*/  LOP3.LUT R16, R16, 0xfffffffc, RZ, 0xc0, !PT ;  /* 0xfffffffc10107812 */ /* 0x000fe200078ec0ff */
[----:B------:R-:W-:Y:S01]  /*3b30*/  FMUL.FTZ R8, R17, c[0x0][0x320] ;  /* 0x0000c80011087a20 */ /* 0x000fe20000410000 */
[----:B------:R-:W-:Y:S01]  /*3b40*/  LOP3.LUT R12, R12, 0xffffff8, RZ, 0xc0, !PT ;  /* 0x0ffffff80c0c7812 */ /* 0x000fe200078ec0ff */
[----:B------:R-:W-:Y:S01]  /*3b50*/  FMUL.FTZ R34, R72, c[0x0][0x320] ;  /* 0x0000c80048227a20 */ /* 0x000fe20000410000 */
[----:B------:R-:W-:Y:S01]  /*3b60*/  SHF.R.S32.HI R14, RZ, 0x1f, R7 ;  /* 0x0000001fff0e7819 */ /* 0x000fe20000011407 */
[----:B------:R-:W-:Y:S01]  /*3b70*/  IMAD.IADD R83, R83, 0x1, -R16 ;  /* 0x0000000153537824 */ /* 0x000fe200078e0a10 */
[----:B------:R-:W-:Y:S01]  /*3b80*/  IADD3 R85, -R12, R85, RZ ;  /* 0x000000550c557210 */ /* 0x000fe20007ffe1ff */
[----:B------:R-:W-:Y:S01]  /*3b90*/  FMUL.FTZ R32, R73, c[0x0][0x320] ;  /* 0x0000c80049207a20 */ /* 0x000fe20000410000 */
[----:B------:R-:W-:Y:S01]  /*3ba0*/  LEA.HI R12, R14, R7, RZ, 0x2 ;  /* 0x000000070e0c7211 */ /* 0x000fe200078f10ff */
[----:B------:R-:W-:Y:S01]  /*3bb0*/  FMUL.FTZ R64, R64, c[0x0][0x320] ;  /* 0x0000c80040407a20 */ /* 0x000fe20000410000 */
[----:B------:R-:W-:Y:S01]  /*3bc0*/  LEA.HI R14, R83, R83, RZ, 0x1 ;  /* 0x00000053530e7211 */ /* 0x000fe200078f08ff */
[----:B------:R-:W-:Y:S01]  /*3bd0*/  FMUL.FTZ R65, R65, c[0x0][0x320] ;  /* 0x0000c80041417a20 */ /* 0x000fe20000410000 */
[----:B------:R-:W-:Y:S01]  /*3be0*/  LEA.HI.SX32 R16, R12, UR24, 0x1e ;  /* 0x000000180c107c11 */ /* 0x000fe2000f8ff2ff */
[----:B------:R-:W-:Y:S01]  /*3bf0*/  FMUL.FTZ R60, R60, c[0x0][0x320] ;  /* 0x0000c8003c3c7a20 */ /* 0x000fe20000410000 */
[----:B------:R-:W-:Y:S01]  /*3c00*/  LOP3.LUT R14, R14, 0x1ffffffe, RZ, 0xc0, !PT ;  /* 0x1ffffffe0e0e7812 */ /* 0x000fe200078ec0ff */
[----:B------:R-:W-:Y:S01]  /*3c10*/  FMUL.FTZ R61, R61, c[0x0][0x320] ;  /* 0x0000c8003d3d7a20 */ /* 0x000fe20000410000 */
[----:B------:R-:W-:Y:S01]  /*3c20*/  PLOP3.LUT P0, PT, PT, PT, UP1, 0x80, 0x0 ;  /* 0x000000000000781c */ /* 0x000fe20003f0f018 */
[----:B------:R-:W-:Y:S01]  /*3c30*/  IMAD R16, R85, 0x10, R16 ;  /* 0x0000001055107824 */ /* 0x000fe200078e0210 */
[----:B------:R-:W-:Y:S01]  /*3c40*/  LOP3.LUT R12, R12, 0x7ffffffc, RZ, 0xc0, !PT ;  /* 0x7ffffffc0c0c7812 */ /* 0x000fe200078ec0ff */
[----:B------:R-:W-:Y:S01]  /*3c50*/  IMAD.IADD R83, R83, 0x1, -R14 ;  /* 0x0000000153537824 */ /* 0x000fe200078e0a0e */
[----:B------:R-:W-:Y:S01]  /*3c60*/  ULDC UR26, c[0x0][0x2ac] ;  /* 0x0000ab00001a7ab9 */ /* 0x000fe20000000800 */
[----:B------:R-:W-:Y:S01]  /*3c70*/  FMUL.FTZ R14, R24, c[0x0][0x320] ;  /* 0x0000c800180e7a20 */ /* 0x000fe20000410000 */
[----:B------:R-:W1:Y:S01]  /*3c80*/  MUFU.TANH R10, R10 ;  /* 0x0000000a000a7308 */ /* 0x000e620000002400 */
[----:B------:R-:W-:Y:S01]  /*3c90*/  IMAD.IADD R241, R7, 0x1, -R12 ;  /* 0x0000000107f17824 */ /* 0x000fe200078e0a0c */
[----:B------:R-:W-:Y:S01]  /*3ca0*/  LEA R240, R83, R16, 0x3 ;  /* 0x0000001053f07211 */ /* 0x000fe200078e18ff */
[----:B------:R-:W-:Y:S01]  /*3cb0*/  FMUL.FTZ R76, R76, c[0x0][0x320] ;  /* 0x0000c8004c4c7a20 */ /* 0x000fe20000410000 */
[----:B------:R-:W-:Y:S01]  /*3cc0*/  MOV R12, UR4 ;  /* 0x00000004000c7c02 */ /* 0x000fe20008000f00 */
[----:B------:R-:W-:Y:S01]  /*3cd0*/  IMAD.SHL.U32 R241, R241, 0x2, RZ ;  /* 0x00000002f1f17824 */ /* 0x000fe200078e00ff */
[----:B------:R-:W-:Y:S01]  /*3ce0*/  ULDC UR4, c[0x0][0x1d0] ;  /* 0x0000740000047ab9 */ /* 0x000fe20000000800 */
[----:B------:R-:W-:Y:S01]  /*3cf0*/  @P0 IMAD.HI.U32 R13, R240, c[0x0][0x2c8], RZ ;  /* 0x0000b200f00d0a27 */ /* 0x000fe200078e00ff */
[----:B------:R-:W-:Y:S01]  /*3d00*/  PLOP3.LUT P0, PT, PT, PT, UP1, 0x80, 0x0 ;  /* 0x000000000000781c */ /* 0x000fe20003f0f018 */
[----:B------:R-:W2:Y:S01]  /*3d10*/  MUFU.TANH R6, R6 ;  /* 0x0000000600067308 */ /* 0x000ea20000002400 */
[----:B------:R-:W-:Y:S01]  /*3d20*/  IADD3 R15, R12, -c[0x0][0x168], -R241 ;  /* 0x80005a000c0f7a10 */ /* 0x000fe20007ffe8f1 */
[----:B------:R-:W-:Y:S01]  /*3d30*/  IMAD.MOV.U32 R11, RZ, RZ, R240 ;  /* 0x000000ffff0b7224 */ /* 0x000fe200078e00f0 */
[----:B------:R-:W-:Y:S01]  /*3d40*/  ULDC UR5, c[0x0][0x324] ;  /* 0x0000c90000057ab9 */ /* 0x000fe20000000800 */
[----:B------:R-:W-:Y:S01]  /*3d50*/  FMUL.FTZ R77, R77, c[0x0][0x320] ;  /* 0x0000c8004d4d7a20 */ /* 0x000fe20000410000 */
[----:B------:R-:W-:Y:S01]  /*3d60*/  UIMAD UR4, UR26, UR4, -UR11 ;  /* 0x000000041a0472a4 */ /* 0x000fe2000f8e0a0b */
[----:B------:R-:W-:Y:S01]  /*3d70*/  FMUL.FTZ R25, R25, c[0x0][0x320] ;  /* 0x0000c80019197a20 */ /* 0x000fe20000410000 */
[----:B------:R-:W-:Y:S01]  /*3d80*/  ULOP3.LUT UR11, URZ, UR5, URZ, 0x33, !UPT ;  /* 0x000000053f0b7292 */ /* 0x000fe2000f8e333f */
[----:B------:R-:W3:Y:S01]  /*3d90*/  MUFU.TANH R9, R9 ;  /* 0x0000000900097308 */ /* 0x000ee20000002400 */
[----:B------:R-:W-:Y:S01]  /*3da0*/  IADD3 R17, R15, c[0x0][0x328], RZ ;  /* 0x0000ca000f117a10 */ /* 0x000fe20007ffe0ff */
[----:B------:R-:W0:Y:S01]  /*3db0*/  LDGDEPBAR ;  /* 0x00000000000079af */ /* 0x000e220000000000 */
[----:B------:R-:W-:Y:S01]  /*3dc0*/  IMAD.IADD R231, R82, 0x1, R81 ;  /* 0x0000000152e77824 */ /* 0x000fe200078e0251 */
[----:B------:R-:W-:-:S02]  /*3dd0*/  @P0 SHF.R.U32.HI R11, RZ, c[0x0][0x2cc], R13 ;  /* 0x0000b300ff0b0a19 */ /* 0x000fc4000001160d */
[----:B------:R-:W-:Y:S02]  /*3de0*/  PLOP3.LUT P0, PT, PT, PT, UP0, 0x40, 0x0 ;  /* 0x000000000000781c */ /* 0x000fe40003f0e808 */
[----:B------:R-:W4:Y:S01]  /*3df0*/  MUFU.TANH R8, R8 ;  /* 0x0000000800087308 */ /* 0x000f220000002400 */
[----:B------:R-:W5:Y:S01]  /*3e00*/  SHFL.IDX PT, R16, R11, RZ, 0x1c1f ;  /* 0x001c1fff0b107589 */ /* 0x000f6200000e0000 */
[----:B------:R-:W-:Y:S02]  /*3e10*/  IADD3 R13, -R241, UR4, RZ ;  /* 0x00000004f10d7c10 */ /* 0x000fe4000fffe1ff */
[----:B------:R-:W-:-:S04]  /*3e20*/  IADD3 R15, R15, UR11, RZ ;  /* 0x0000000b0f0f7c10 */ /* 0x000fc8000fffe0ff */
[----:B------:R1:W1:Y:S08]  /*3e30*/  MUFU.TANH R190, R64 ;  /* 0x0000004000be7308 */ /* 0x0002700000002400 */
[----:B------:R1:W1:Y:S08]  /*3e40*/  MUFU.TANH R182, R65 ;  /* 0x0000004100b67308 */ /* 0x0002700000002400 */
[----:B------:R1:W1:Y:S01]  /*3e50*/  MUFU.TANH R188, R60 ;  /* 0x0000003c00bc7308 */ /* 0x0002620000002400 */
[----:B-----5:R-:W-:-:S02]  /*3e60*/  IADD3 R24, R17, R16, RZ ;  /* 0x0000001011187210 */ /* 0x020fc40007ffe0ff */
[----:B------:R-:W-:Y:S02]  /*3e70*/  IADD3 R20, R15, R16, RZ ;  /* 0x000000100f147210 */ /* 0x000fe40007ffe0ff */
[----:B------:R-:W-:-:S03]  /*3e80*/  IMNMX R21, R24, R13, PT ;  /* 0x0000000d18157217 */ /* 0x000fc60003800200 */
[----:B------:R1:W1:Y:S08]  /*3e90*/  MUFU.TANH R184, R61 ;  /* 0x0000003d00b87308 */ /* 0x0002700000002400 */
[----:B------:R1:W1:Y:S08]  /*3ea0*/  MUFU.TANH R194, R76 ;  /* 0x0000004c00c27308 */ /* 0x0002700000002400 */
[----:B------:R1:W1:Y:S08]  /*3eb0*/  MUFU.TANH R192, R77 ;  /* 0x0000004d00c07308 */ /* 0x0002700000002400 */
[----:B------:R-:W1:Y:S08]  /*3ec0*/  MUFU.TANH R34, R34 ;  /* 0x0000002200227308 */ /* 0x000e700000002400 */
[----:B------:R-:W1:Y:S08]  /*3ed0*/  MUFU.TANH R32, R32 ;  /* 0x0000002000207308 */ /* 0x000e700000002400 */
[----:B------:R-:W1:Y:S08]  /*3ee0*/  MUFU.TANH R14, R14 ;  /* 0x0000000e000e7308 */ /* 0x000e700000002400 */
[----:B------:R1:W1:Y:S01]  /*3ef0*/  MUFU.TANH R12, R25 ;  /* 0x00000019000c7308 */ /* 0x0002620000002400 */
[----:B------:R-:W-:Y:S05]  /*3f00*/  @P0 BRA `(.L_x_1974) ;  /* 0x0000016000000947 */ /* 0x000fea0003800000 */
[----:B--234-:R-:W-:Y:S01]  /*3f10*/  IMAD.U32 R7, RZ, RZ, UR10 ;  /* 0x0000000aff077e24 */ /* 0x01cfe2000f8e00ff */
[----:B------:R-:W-:Y:S04]  /*3f20*/  BSSY B0, `(.L_x_1975) ;  /* 0x000000f000007945 */ /* 0x000fe80003800000 */
[----:B-1----:R-:W-:-:S04]  /*3f30*/  IADD3 R25, R7, -c[0x0][0x168], R16 ;  /* 0x80005a0007197a10 */ /* 0x002fc80007ffe010 */
        /* <DEDUP_REMOVED lines=9> */
.L_x_1976:
[----:B------:R-:W-:-:S04]  /*3fd0*/  MOV R7, c[0x0][0x32c] ;  /* 0x0000cb0000077a02 */ /* 0x000fc80000000f00 */
[----:B------:R-:W-:-:S13]  /*3fe0*/  ISETP.NE.AND P0, PT, R7, 0x1, PT ;  /* 0x000000010700780c */ /* 0x000fda0003f05270 */
[----:B------:R-:W-:-:S05]  /*3ff0*/  @P0 IMAD.HI.U32 R7, R25, c[0x0][0x330], RZ ;  /* 0x0000cc0019070a27 */ /* 0x000fca00078e00ff */
[----:B------:R-:W-:Y:S02]  /*4000*/  @P0 SHF.R.U32.HI R25, RZ, c[0x0][0x334], R7 ;  /* 0x0000cd00ff190a19 */ /* 0x000fe40000011607 */
.L_x_1977:
[----:B------:R-:W-:Y:S05]  /*4010*/  BSYNC B0 ;  /* 0x0000000000007941 */ /* 0x000fea0003800000 */
.L_x_1975:
[----:B------:R-:W-:-:S04]  /*4020*/  IMAD R16, R25, c[0x0][0x32c], -R80 ;  /* 0x0000cb0019107a24 */ /* 0x000fc800078e0a50 */
[----:B------:R-:W-:-:S05]  /*4030*/  IMAD.IADD R7, R16, 0x1, -R241 ;  /* 0x0000000110077824 */ /* 0x000fca00078e0af1 */
[----:B------:R-:W-:Y:S02]  /*4040*/  IADD3 R16, R7, c[0x0][0x32c], RZ ;  /* 0x0000cb0007107a10 */ /* 0x000fe40007ffe0ff */
[----:B------:R-:W-:Y:S02]  /*4050*/  IMNMX R20, R20, R7, !PT ;  /* 0x0000000714147217 */ /* 0x000fe40007800200 */
[----:B------:R-:W-:Y:S02]  /*4060*/  IMNMX R21, R21, R16, PT ;  /* 0x0000001015157217 */ /* 0x000fe40003800200 */
.L_x_1974:
[----:B--234-:R-:W-:Y:S01]  /*4070*/  ISETP.LT.AND P1, PT, RZ, UR20, PT ;  /* 0x00000014ff007c0c */ /* 0x01cfe2000bf21270 */
[----:B------:R-:W2:Y:S01]  /*4080*/  SHFL.IDX PT, R24, R11, 0x1, 0x1c1f ;  /* 0x003c1f000b187f89 */ /* 0x000ea200000e0000 */
[----:B------:R-:W-:Y:S02]  /*4090*/  FMUL.FTZ R33, R78, c[0x0][0x320] ;  /* 0x0000c8004e217a20 */ /* 0x000fe40000410000 */
[----:B------:R-:W-:Y:S01]  /*40a0*/  ISETP.GT.AND P0, PT, R20, RZ, P1 ;  /* 0x000000ff1400720c */ /* 0x000fe20000f04270 */
[----:B------:R-:W-:Y:S02]  /*40b0*/  FMUL.FTZ R18, R18, c[0x0][0x320] ;  /* 0x0000c80012127a20 */ /* 0x000fe40000410000 */
[----:B-1----:R-:W-:Y:S01]  /*40c0*/  FMUL.FTZ R25, R27, c[0x0][0x320] ;  /* 0x0000c8001b197a20 */ /* 0x002fe20000410000 */
[----:B------:R-:W-:Y:S01]  /*40d0*/  ISETP.LT.OR P0, PT, R21, 0x1, P0 ;  /* 0x000000011500780c */ /* 0x000fe20000701670 */
[----:B------:R-:W-:Y:S01]  /*40e0*/  FMUL.FTZ R26, R26, c[0x0][0x320] ;  /* 0x0000c8001a1a7a20 */ /* 0x000fe20000410000 */
[----:B------:R-:W1:Y:S01]  /*40f0*/  MUFU.TANH R33, R33 ;  /* 0x0000002100217308 */ /* 0x000e620000002400 */
[----:B------:R-:W-:Y:S01]  /*4100*/  FMUL.FTZ R63, R63, c[0x0][0x320] ;  /* 0x0000c8003f3f7a20 */ /* 0x000fe20000410000 */
[----:B------:R-:W-:Y:S01]  /*4110*/  FSEL R7, R4, -INF , !P0 ;  /* 0xff80000004077808 */ /* 0x000fe20004000000 */
[----:B------:R-:W-:Y:S01]  /*4120*/  FMUL.FTZ R79, R79, c[0x0][0x320] ;  /* 0x0000c8004f4f7a20 */ /* 0x000fe20000410000 */
[----:B------:R-:W-:Y:S01]  /*4130*/  ISETP.GT.AND P0, PT, R20, 0x1, P1 ;  /* 0x000000011400780c */ /* 0x000fe20000f04270 */
[----:B------:R-:W-:-:S02]  /*4140*/  FMUL.FTZ R67, R67, c[0x0][0x320] ;  /* 0x0000c80043437a20 */ /* 0x000fc40000410000 */
[----:B------:R-:W-:Y:S01]  /*4150*/  FMUL.FTZ R74, R74, c[0x0][0x320] ;  /* 0x0000c8004a4a7a20 */ /* 0x000fe20000410000 */
[----:B------:R-:W-:Y:S01]  /*4160*/  ISETP.LT.OR P0, PT, R21, 0x2, P0 ;  /* 0x000000021500780c */ /* 0x000fe20000701670 */
[----:B------:R-:W-:Y:S01]  /*4170*/  FMUL.FTZ R75, R75, c[0x0][0x320] ;  /* 0x0000c8004b4b7a20 */ /* 0x000fe20000410000 */
[----:B------:R3:W4:Y:S01]  /*4180*/  MUFU.TANH R191, R63 ;  /* 0x0000003f00bf7308 */ /* 0x0007220000002400 */
[----:B------:R-:W-:Y:S01]  /*4190*/  FMUL.FTZ R19, R19, c[0x0][0x320] ;  /* 0x0000c80013137a20 */ /* 0x000fe20000410000 */
[----:B------:R-:W-:Y:S01]  /*41a0*/  FSEL R16, R5, -INF , !P0 ;  /* 0xff80000005107808 */ /* 0x000fe20004000000 */
[----:B------:R-:W-:Y:S01]  /*41b0*/  FMUL.FTZ R5, R31, c[0x0][0x320] ;  /* 0x0000c8001f057a20 */ /* 0x000fe20000410000 */
[----:B------:R-:W-:Y:S01]  /*41c0*/  ISETP.GT.AND P0, PT, R20, 0x8, P1 ;  /* 0x000000081400780c */ /* 0x000fe20000f04270 */
[----:B------:R-:W-:Y:S02]  /*41d0*/  FMUL.FTZ R62, R62, c[0x0][0x320] ;  /* 0x0000c8003e3e7a20 */ /* 0x000fe40000410000 */
[----:B------:R-:W-:Y:S01]  /*41e0*/  FMUL.FTZ R66, R66, c[0x0][0x320] ;  /* 0x0000c80042427a20 */ /* 0x000fe20000410000 */
[----:B------:R-:W-:Y:S01]  /*41f0*/  ISETP.LT.OR P0, PT, R21, 0x9, P0 ;  /* 0x000000091500780c */ /* 0x000fe20000701670 */
[----:B------:R3:W1:Y:S03]  /*4200*/  MUFU.TANH R189, R79 ;  /* 0x0000004f00bd7308 */ /* 0x0006660000002400 */
[----:B------:R-:W-:-:S02]  /*4210*/  FSEL R14, R14, -INF , !P0 ;  /* 0xff8000000e0e7808 */ /* 0x000fc40004000000 */
[----:B------:R-:W-:-:S03]  /*4220*/  ISETP.GT.AND P0, PT, R20, 0x9, P1 ;  /* 0x000000091400780c */ /* 0x000fc60000f04270 */
[----:B------:R3:W1:Y:S01]  /*4230*/  MUFU.TANH R195, R67 ;  /* 0x0000004300c37308 */ /* 0x0006620000002400 */
[----:B------:R-:W-:-:S04]  /*4240*/  ISETP.LT.OR P0, PT, R21, 0xa, P0 ;  /* 0x0000000a1500780c */ /* 0x000fc80000701670 */
[----:B------:R-:W-:Y:S02]  /*4250*/  FSEL R12, R12, -INF , !P0 ;  /* 0xff8000000c0c7808 */ /* 0x000fe40004000000 */
[----:B------:R-:W-:Y:S01]  /*4260*/  ISETP.GT.AND P0, PT, R20, 0x10, P1 ;  /* 0x000000101400780c */ /* 0x000fe20000f04270 */
[----:B------:R-:W1:Y:S03]  /*4270*/  MUFU.TANH R18, R18 ;  /* 0x0000001200127308 */ /* 0x000e660000002400 */
[----:B------:R-:W-:-:S04]  /*4280*/  ISETP.LT.OR P0, PT, R21, 0x11, P0 ;  /* 0x000000111500780c */ /* 0x000fc80000701670 */
[----:B------:R-:W-:Y:S01]  /*4290*/  FSEL R10, R10, -INF , !P0 ;  /* 0xff8000000a0a7808 */ /* 0x000fe20004000000 */
[----:B------:R3:W1:Y:S01]  /*42a0*/  MUFU.TANH R185, R74 ;  /* 0x0000004a00b97308 */ /* 0x0006620000002400 */
[----:B------:R-:W-:-:S04]  /*42b0*/  ISETP.GT.AND P0, PT, R20, 0x11, P1 ;  /* 0x000000111400780c */ /* 0x000fc80000f04270 */
[----:B------:R-:W-:-:S03]  /*42c0*/  ISETP.LT.OR P0, PT, R21, 0x12, P0 ;  /* 0x000000121500780c */ /* 0x000fc60000701670 */
[----:B------:R3:W1:Y:S01]  /*42d0*/  MUFU.TANH R183, R75 ;  /* 0x0000004b00b77308 */ /* 0x0006620000002400 */
[----:B------:R-:W-:Y:S02]  /*42e0*/  FSEL R6, R6, -INF , !P0 ;  /* 0xff80000006067808 */ /* 0x000fe40004000000 */
[----:B------:R-:W-:-:S04]  /*42f0*/  ISETP.GT.AND P0, PT, R20, 0x18, P1 ;  /* 0x000000181400780c */ /* 0x000fc80000f04270 */
[----:B------:R-:W-:Y:S01]  /*4300*/  ISETP.LT.OR P0, PT, R21, 0x19, P0 ;  /* 0x000000191500780c */ /* 0x000fe20000701670 */
[----:B------:R-:W1:Y:S03]  /*4310*/  MUFU.TANH R5, R5 ;  /* 0x0000000500057308 */ /* 0x000e660000002400 */
[----:B------:R-:W-:Y:S01]  /*4320*/  FSEL R4, R9, -INF , !P0 ;  /* 0xff80000009047808 */ /* 0x000fe20004000000 */
[----:B------:R-:W-:Y:S01]  /*4330*/  FMUL.FTZ R9, R23, c[0x0][0x320] ;  /* 0x0000c80017097a20 */ /* 0x000fe20000410000 */
        /* <DEDUP_REMOVED lines=11> */
[----:B------:R-:W1:Y:S01]  /*43f0*/  MUFU.TANH R25, R25 ;  /* 0x0000001900197308 */ /* 0x000e620000002400 */
[----:B------:R-:W-:Y:S02]  /*4400*/  FSEL R182, R182, -INF , !P0 ;  /* 0xff800000b6b67808 */ /* 0x000fe40004000000 */
[----:B------:R-:W-:-:S04]  /*4410*/  ISETP.GT.AND P0, PT, R20, 0x28, P1 ;  /* 0x000000281400780c */ /* 0x000fc80000f04270 */
[----:B------:R-:W-:Y:S01]  /*4420*/  ISETP.LT.OR P0, PT, R21, 0x29, P0 ;  /* 0x000000291500780c */ /* 0x000fe20000701670 */
[----:B------:R-:W1:Y:S03]  /*4430*/  MUFU.TANH R26, R26 ;  /* 0x0000001a001a7308 */ /* 0x000e660000002400 */
[----:B------:R-:W-:Y:S02]  /*4440*/  FSEL R188, R188, -INF , !P0 ;  /* 0xff800000bcbc7808 */ /* 0x000fe40004000000 */
[----:B------:R-:W-:-:S03]  /*4450*/  ISETP.GT.AND P0, PT, R20, 0x29, P1 ;  /* 0x000000291400780c */ /* 0x000fc60000f04270 */
[----:B------:R3:W1:Y:S01]  /*4460*/  MUFU.TANH R187, R66 ;  /* 0x0000004200bb7308 */ /* 0x0006620000002400 */
[----:B------:R-:W-:-:S04]  /*4470*/  ISETP.LT.OR P0, PT, R21, 0x2a, P0 ;  /* 0x0000002a1500780c */ /* 0x000fc80000701670 */
[----:B------:R-:W-:Y:S02]  /*4480*/  FSEL R184, R184, -INF , !P0 ;  /* 0xff800000b8b87808 */ /* 0x000fe40004000000 */
[----:B------:R-:W-:-:S04]  /*4490*/  ISETP.GT.AND P0, PT, R20, 0x30, P1 ;  /* 0x000000301400780c */ /* 0x000fc80000f04270 */
        /* <DEDUP_REMOVED lines=8> */
[----:B------:R-:W-:Y:S01]  /*4520*/  ISETP.GT.AND P0, PT, R20, 0x39, P1 ;  /* 0x000000391400780c */ /* 0x000fe20000f04270 */
[----:B------:R-:W-:Y:S02]  /*4530*/  FMUL.FTZ R20, R22, c[0x0][0x320] ;  /* 0x0000c80016147a20 */ /* 0x000fe40000410000 */
[----:B--2---:R-:W-:Y:S01]  /*4540*/  IMAD.IADD R22, R17, 0x1, R24 ;  /* 0x0000000111167824 */ /* 0x004fe200078e0218 */
[----:B------:R-:W-:-:S03]  /*4550*/  ISETP.LT.OR P0, PT, R21, 0x3a, P0 ;  /* 0x0000003a1500780c */ /* 0x000fc60000701670 */
[----:B------:R-:W2:Y:S01]  /*4560*/  MUFU.TANH R20, R20 ;  /* 0x0000001400147308 */ /* 0x000ea20000002400 */
[----:B------:R-:W-:Y:S02]  /*4570*/  FSEL R32, R32, -INF , !P0 ;  /* 0xff80000020207808 */ /* 0x000fe40004000000 */
[----:B------:R-:W-:Y:S02]  /*4580*/  PLOP3.LUT P0, PT, PT, PT, UP0, 0x40, 0x0 ;  /* 0x000000000000781c */ /* 0x000fe40003f0e808 */
[----:B------:R-:W-:Y:S01]  /*4590*/  IMNMX R21, R22, R13, PT ;  /* 0x0000000d16157217 */ /* 0x000fe20003800200 */
[----:B------:R-:W-:-:S10]  /*45a0*/  IMAD.IADD R22, R15, 0x1, R24 ;  /* 0x000000010f167824 */ /* 0x000fd400078e0218 */
[----:B------:R-:W-:Y:S05]  /*45b0*/  @P0 BRA `(.L_x_1978) ;  /* 0x0000016000000947 */ /* 0x000fea0003800000 */
[----:B-1234-:R-:W-:Y:S01]  /*45c0*/  IMAD.U32 R11, RZ, RZ, UR10 ;  /* 0x0000000aff0b7e24 */ /* 0x01efe2000f8e00ff */
        /* <DEDUP_REMOVED lines=11> */
.L_x_1980:
[----:B------:R-:W-:-:S04]  /*4680*/  MOV R11, c[0x0][0x32c] ;  /* 0x0000cb00000b7a02 */ /* 0x000fc80000000f00 */
[----:B------:R-:W-:-:S13]  /*4690*/  ISETP.NE.AND P0, PT, R11, 0x1, PT ;  /* 0x000000010b00780c */ /* 0x000fda0003f05270 */
[----:B------:R-:W-:-:S05]  /*46a0*/  @P0 IMAD.HI.U32 R11, R13, c[0x0][0x330], RZ ;  /* 0x0000cc000d0b0a27 */ /* 0x000fca00078e00ff */
[----:B------:R-:W-:Y:S02]  /*46b0*/  @P0 SHF.R.U32.HI R13, RZ, c[0x0][0x334], R11 ;  /* 0x0000cd00ff0d0a19 */ /* 0x000fe4000001160b */
.L_x_1981:
[----:B------:R-:W-:Y:S05]  /*46c0*/  BSYNC B0 ;  /* 0x0000000000007941 */ /* 0x000fea0003800000 */
.L_x_1979:
[----:B------:R-:W-:-:S04]  /*46d0*/  IMAD R80, R13, c[0x0][0x32c], -R80 ;  /* 0x0000cb000d507a24 */ /* 0x000fc800078e0a50 */
[----:B------:R-:W-:-:S05]  /*46e0*/  IMAD.IADD R11, R80, 0x1, -R241 ;  /* 0x00000001500b7824 */ /* 0x000fca00078e0af1 */
[----:B------:R-:W-:Y:S02]  /*46f0*/  IADD3 R24, R11, c[0x0][0x32c], RZ ;  /* 0x0000cb000b187a10 */ /* 0x000fe40007ffe0ff */
[----:B------:R-:W-:Y:S02]  /*4700*/  IMNMX R22, R22, R11, !PT ;  /* 0x0000000b16167217 */ /* 0x000fe40007800200 */
[----:B------:R-:W-:Y:S02]  /*4710*/  IMNMX R21, R21, R24, PT ;  /* 0x0000001815157217 */ /* 0x000fe40003800200 */
.L_x_1978:
[----:B-1234-:R-:W-:Y:S01]  /*4720*/  ISETP.GT.AND P0, PT, R22, 0x1, P1 ;  /* 0x000000011600780c */ /* 0x01efe20000f04270 */
[----:B------:R-:W-:Y:S01]  /*4730*/  IMAD.SHL.U32 R231, R231, 0x2, RZ ;  /* 0x00000002e7e77824 */ /* 0x000fe200078e00ff */
[----:B------:R-:W-:Y:S02]  /*4740*/  @UP1 USHF.L.U32 UR25, UR25, 0x7, URZ ;  /* 0x0000000719191899 */ /* 0x000fe4000800063f */
[----:B------:R-:W-:Y:S01]  /*4750*/  ISETP.LT.OR P0, PT, R21, 0x2, P0 ;  /* 0x000000021500780c */ /* 0x000fe20000701670 */
[--C-:B------:R-:W-:Y:S01]  /*4760*/  IMAD R226, R2, 0x2, R231.reuse ;  /* 0x0000000202e27824 */ /* 0x100fe200078e02e7 */
[----:B------:R-:W-:Y:S01]  /*4770*/  LDSM.16.MT88.4 R156, [R231+0x100] ;  /* 0x00010000e79c783b */ /* 0x000fe20000004200 */
[----:B------:R-:W-:Y:S01]  /*4780*/  IMAD R225, R3, 0x2, R231 ;  /* 0x0000000203e17824 */ /* 0x000fe200078e02e7 */
[----:B------:R-:W-:Y:S01]  /*4790*/  FSEL R19, R5, -INF , !P0 ;  /* 0xff80000005137808 */ /* 0x000fe20004000000 */
[----:B------:R-:W-:Y:S01]  /*47a0*/  IMAD R224, R3, 0x2, R226 ;  /* 0x0000000203e07824 */ /* 0x000fe200078e02e2 */
[----:B------:R-:W-:Y:S01]  /*47b0*/  ISETP.GT.AND P0, PT, R22, 0x8, P1 ;  /* 0x000000081600780c */ /* 0x000fe20000f04270 */
[----:B------:R-:W-:Y:S01]  /*47c0*/  LDSM.16.MT88.4 R148, [R226+0x100] ;  /* 0x00010000e294783b */ /* 0x000fe20000004200 */
[----:B------:R-:W-:-:S02]  /*47d0*/  ULDC.64 UR4, c[0x0][0x2c8] ;  /* 0x0000b20000047ab9 */ /* 0x000fc40000000a00 */
[C---:B------:R-:W-:Y:S01]  /*47e0*/  ISETP.LT.OR P0, PT, R21.reuse, 0x9, P0 ;  /* 0x000000091500780c */ /* 0x040fe20000701670 */
[----:B------:R-:W-:Y:S01]  /*47f0*/  LDSM.16.MT88.4 R140, [R225+0x100] ;  /* 0x00010000e18c783b */ /* 0x000fe20000004200 */
[----:B------:R-:W-:Y:S02]  /*4800*/  UIMAD.WIDE.U32 UR26, UR25, UR4, URZ ;  /* 0x00000004191a72a5 */ /* 0x000fe4000f8e003f */
[----:B------:R-:W-:Y:S01]  /*4810*/  FSEL R17, R26, -INF , !P0 ;  /* 0xff8000001a117808 */ /* 0x000fe20004000000 */
[----:B------:R-:W-:Y:S01]  /*4820*/  LDSM.16.MT88.4 R132, [R224+0x100] ;  /* 0x00010000e084783b */ /* 0x000fe20000004200 */
[----:B------:R-:W-:Y:S01]  /*4830*/  ISETP.GT.AND P0, PT, R22, 0x9, P1 ;  /* 0x000000091600780c */ /* 0x000fe20000f04270 */
[----:B------:R-:W-:Y:S02]  /*4840*/  UIADD3 UR20, UR20, -0x2, URZ ;  /* 0xfffffffe14147890 */ /* 0x000fe4000fffe03f */
[----:B------:R-:W-:Y:S01]  /*4850*/  LDSM.16.MT88.4 R40, [R231+0x2100] ;  /* 0x00210000e728783b */ /* 0x000fe20000004200 */
[----:B------:R-:W-:Y:S01]  /*4860*/  ISETP.LT.OR P0, PT, R21, 0xa, P0 ;  /* 0x0000000a1500780c */ /* 0x000fe20000701670 */
[----:B------:R-:W-:-:S02]  /*4870*/  @UP1 UMOV UR25, UR27 ;  /* 0x0000001b00191c82 */ /* 0x000fc40008000000 */
[----:B------:R-:W-:Y:S01]  /*4880*/  LDSM.16.MT88.4 R48, [R226+0x2100] ;  /* 0x00210000e230783b */ /* 0x000fe20000004200 */
[----:B------:R-:W-:Y:S01]  /*4890*/  FSEL R5, R25, -INF , !P0 ;  /* 0xff80000019057808 */ /* 0x000fe20004000000 */
[----:B------:R-:W-:Y:S01]  /*48a0*/  @UP1 USHF.R.U32.HI UR24, URZ, UR5, UR25 ;  /* 0x000000053f181299 */ /* 0x000fe20008011619 */
[----:B------:R-:W-:Y:S01]  /*48b0*/  ISETP.GT.AND P0, PT, R22, 0x10, P1 ;  /* 0x000000101600780c */ /* 0x000fe20000f04270 */
[----:B------:R-:W-:Y:S02]  /*48c0*/  LDSM.16.MT88.4 R56, [R225+0x2100] ;  /* 0x00210000e138783b */ /* 0x000fe40000004200 */
[----:B------:R-:W-:Y:S01]  /*48d0*/  UIADD3 UR4, UR21, UR24, URZ ;  /* 0x0000001815047290 */ /* 0x000fe2000fffe03f */
[----:B------:R-:W-:Y:S01]  /*48e0*/  ISETP.LT.OR P0, PT, R21, 0x11, P0 ;  /* 0x000000111500780c */ /* 0x000fe20000701670 */
[----:B------:R-:W-:Y:S01]  /*48f0*/  LDSM.16.MT88.4 R64, [R224+0x2100] ;  /* 0x00210000e040783b */ /* 0x000fe20000004200 */
[----:B------:R-:W-:Y:S02]  /*4900*/  ULDC UR21, c[0x0][0x328] ;  /* 0x0000ca0000157ab9 */ /* 0x000fe40000000800 */
[----:B------:R-:W-:Y:S01]  /*4910*/  FSEL R15, R20, -INF , !P0 ;  /* 0xff800000140f7808 */ /* 0x000fe20004000000 */
[----:B------:R-:W-:Y:S01]  /*4920*/  LDSM.16.MT88.4 R72, [R231+0x4100] ;  /* 0x00410000e748783b */ /* 0x000fe20000004200 */
[----:B------:R-:W-:Y:S01]  /*4930*/  ISETP.GT.AND P0, PT, R22, 0x11, P1 ;  /* 0x000000111600780c */ /* 0x000fe20000f04270 */
[----:B------:R-:W-:-:S02]  /*4940*/  UIADD3 UR21, UR4, UR21, URZ ;  /* 0x0000001504157290 */ /* 0x000fc4000fffe03f */
[----:B------:R-:W-:Y:S01]  /*4950*/  LDSM.16.MT88.4 R80, [R226+0x4100] ;  /* 0x00410000e250783b */ /* 0x000fe20000004200 */
[----:B------:R-:W-:-:S03]  /*4960*/  ISETP.LT.OR P0, PT, R21, 0x12, P0 ;  /* 0x000000121500780c */ /* 0x000fc60000701670 */
[----:B------:R-:W-:Y:S01]  /*4970*/  LDSM.16.MT88.4 R88, [R225+0x4100] ;  /* 0x00410000e158783b */ /* 0x000fe20000004200 */
[----:B------:R-:W-:Y:S02]  /*4980*/  FSEL R11, R9, -INF , !P0 ;  /* 0xff800000090b7808 */ /* 0x000fe40004000000 */
[----:B------:R-:W-:Y:S01]  /*4990*/  ISETP.GT.AND P0, PT, R22, 0x18, P1 ;  /* 0x000000181600780c */ /* 0x000fe20000f04270 */
[----:B------:R-:W-:Y:S03]  /*49a0*/  LDSM.16.MT88.4 R96, [R224+0x4100] ;  /* 0x00410000e060783b */ /* 0x000fe60000004200 */
[----:B------:R-:W-:Y:S01]  /*49b0*/  ISETP.LT.OR P0, PT, R21, 0x19, P0 ;  /* 0x000000191500780c */ /* 0x000fe20000701670 */
[----:B------:R-:W-:Y:S03]  /*49c0*/  LDSM.16.MT88.4 R104, [R231+0x6100] ;  /* 0x00610000e768783b */ /* 0x000fe60000004200 */
[----:B------:R-:W-:Y:S01]  /*49d0*/  FSEL R9, R18, -INF , !P0 ;  /* 0xff80000012097808 */ /* 0x000fe20004000000 */
[----:B------:R-:W-:Y:S01]  /*49e0*/  LDSM.16.MT88.4 R112, [R226+0x6100] ;  /* 0x00610000e270783b */ /* 0x000fe20000004200 */
[----:B------:R-:W-:-:S03]  /*49f0*/  ISETP.GT.AND P0, PT, R22, 0x19, P1 ;  /* 0x000000191600780c */ /* 0x000fc60000f04270 */
[----:B------:R-:W-:Y:S01]  /*4a00*/  LDSM.16.MT88.4 R120, [R225+0x6100] ;  /* 0x00610000e178783b */ /* 0x000fe20000004200 */
[----:B------:R-:W-:-:S03]  /*4a10*/  ISETP.LT.OR P0, PT, R21, 0x1a, P0 ;  /* 0x0000001a1500780c */ /* 0x000fc60000701670 */
[----:B------:R-:W-:Y:S01]  /*4a20*/  LDSM.16.MT88.4 R28, [R231+0x900] ;  /* 0x00090000e71c783b */ /* 0x000fe20000004200 */
[----:B------:R-:W-:Y:S02]  /*4a30*/  FSEL R13, R23, -INF , !P0 ;  /* 0xff800000170d7808 */ /* 0x000fe40004000000 */
[----:B------:R-:W-:Y:S01]  /*4a40*/  ISETP.GT.AND P0, PT, R22, 0x20, P1 ;  /* 0x000000201600780c */ /* 0x000fe20000f04270 */
[----:B------:R-:W-:Y:S01]  /*4a50*/  LDSM.16.MT88.4 R24, [R225+0x900] ;  /* 0x00090000e118783b */ /* 0x000fe20000004200 */
[----:B------:R-:W-:Y:S02]  /*4a60*/  FMNMX.FTZ R23, R7, R16, !PT ;  /* 0x0000001007177209 */ /* 0x000fe40007810000 */
[----:B------:R-:W-:Y:S02]  /*4a70*/  ISETP.LT.OR P0, PT, R21, 0x21, P0 ;  /* 0x000000211500780c */ /* 0x000fe40000701670 */
[----:B------:R-:W-:Y:S02]  /*4a80*/  FMNMX.FTZ R23, R14, R23, !PT ;  /* 0x000000170e177209 */ /* 0x000fe40007810000 */
[----:B------:R-:W-:-:S02]  /*4a90*/  FSEL R187, R187, -INF , !P0 ;  /* 0xff800000bbbb7808 */ /* 0x000fc40004000000 */
[----:B------:R-:W-:Y:S02]  /*4aa0*/  ISETP.GT.AND P0, PT, R22, 0x21, P1 ;  /* 0x000000211600780c */ /* 0x000fe40000f04270 */
[----:B------:R-:W-:Y:S02]  /*4ab0*/  FMNMX.FTZ R23, R12, R23, !PT ;  /* 0x000000170c177209 */ /* 0x000fe40007810000 */
[----:B------:R-:W-:Y:S02]  /*4ac0*/  ISETP.LT.OR P0, PT, R21, 0x22, P0 ;  /* 0x000000221500780c */ /* 0x000fe40000701670 */
[----:B------:R-:W-:Y:S02]  /*4ad0*/  FMNMX.FTZ R23, R10, R23, !PT ;  /* 0x000000170a177209 */ /* 0x000fe40007810000 */
[----:B------:R-:W-:Y:S02]  /*4ae0*/  FSEL R195, R195, -INF , !P0 ;  /* 0xff800000c3c37808 */ /* 0x000fe40004000000 */
[----:B------:R-:W-:-:S02]  /*4af0*/  ISETP.GT.AND P0, PT, R22, 0x28, P1 ;  /* 0x000000281600780c */ /* 0x000fc40000f04270 */
[----:B------:R-:W-:Y:S02]  /*4b00*/  FMNMX.FTZ R23, R6, R23, !PT ;  /* 0x0000001706177209 */ /* 0x000fe40007810000 */
[----:B------:R-:W-:Y:S02]  /*4b10*/  ISETP.LT.OR P0, PT, R21, 0x29, P0 ;  /* 0x000000291500780c */ /* 0x000fe40000701670 */
[----:B------:R-:W-:Y:S02]  /*4b20*/  FMNMX.FTZ R23, R4, R23, !PT ;  /* 0x0000001704177209 */ /* 0x000fe40007810000 */
[----:B------:R-:W-:Y:S02]  /*4b30*/  FSEL R193, R193, -INF , !P0 ;  /* 0xff800000c1c17808 */ /* 0x000fe40004000000 */
[----:B------:R-:W-:Y:S02]  /*4b40*/  ISETP.GT.AND P0, PT, R22, 0x29, P1 ;  /* 0x000000291600780c */ /* 0x000fe40000f04270 */
[----:B------:R-:W-:-:S02]  /*4b50*/  FMNMX.FTZ R23, R8, R23, !PT ;  /* 0x0000001708177209 */ /* 0x000fc40007810000 */
[----:B------:R-:W-:Y:S02]  /*4b60*/  ISETP.LT.OR P0, PT, R21, 0x2a, P0 ;  /* 0x0000002a1500780c */ /* 0x000fe40000701670 */
[----:B------:R-:W-:Y:S02]  /*4b70*/  FMNMX.FTZ R23, R190, R23, !PT ;  /* 0x00000017be177209 */ /* 0x000fe40007810000 */
[----:B------:R-:W-:Y:S02]  /*4b80*/  FSEL R191, R191, -INF , !P0 ;  /* 0xff800000bfbf7808 */ /* 0x000fe40004000000 */
[----:B------:R-:W-:Y:S02]  /*4b90*/  ISETP.GT.AND P0, PT, R22, 0x30, P1 ;  /* 0x000000301600780c */ /* 0x000fe40000f04270 */
[----:B------:R-:W-:Y:S02]  /*4ba0*/  FMNMX.FTZ R23, R182, R23, !PT ;  /* 0x00000017b6177209 */ /* 0x000fe40007810000 */
[----:B------:R-:W-:-:S02]  /*4bb0*/  ISETP.LT.OR P0, PT, R21, 0x31, P0 ;  /* 0x000000311500780c */ /* 0x000fc40000701670 */
[----:B------:R-:W-:Y:S02]  /*4bc0*/  FMNMX.FTZ R23, R188, R23, !PT ;  /* 0x00000017bc177209 */ /* 0x000fe40007810000 */
[----:B------:R-:W-:Y:S02]  /*4bd0*/  FSEL R33, R33, -INF , !P0 ;  /* 0xff80000021217808 */ /* 0x000fe40004000000 */
[----:B------:R-:W-:Y:S02]  /*4be0*/  ISETP.GT.AND P0, PT, R22, 0x31, P1 ;  /* 0x000000311600780c */ /* 0x000fe40000f04270 */
[----:B------:R-:W-:Y:S02]  /*4bf0*/  FMNMX.FTZ R23, R184, R23, !PT ;  /* 0x00000017b8177209 */ /* 0x000fe40007810000 */
[----:B------:R-:W-:Y:S02]  /*4c00*/  ISETP.LT.OR P0, PT, R21, 0x32, P0 ;  /* 0x000000321500780c */ /* 0x000fe40000701670 */
[----:B------:R-:W-:-:S02]  /*4c10*/  FMNMX.FTZ R23, R194, R23, !PT ;  /* 0x00000017c2177209 */ /* 0x000fc40007810000 */
[----:B------:R-:W-:Y:S02]  /*4c20*/  FSEL R189, R189, -INF , !P0 ;  /* 0xff800000bdbd7808 */ /* 0x000fe40004000000 */
[----:B------:R-:W-:Y:S02]  /*4c30*/  ISETP.GT.AND P0, PT, R22, 0x38, P1 ;  /* 0x000000381600780c */ /* 0x000fe40000f04270 */
[----:B------:R-:W-:Y:S02]  /*4c40*/  FMNMX.FTZ R23, R192, R23, !PT ;  /* 0x00000017c0177209 */ /* 0x000fe40007810000 */
[----:B------:R-:W-:Y:S02]  /*4c50*/  ISETP.LT.OR P0, PT, R21, 0x39, P0 ;  /* 0x000000391500780c */ /* 0x000fe40000701670 */
[----:B------:R-:W-:Y:S02]  /*4c60*/  FMNMX.FTZ R23, R34, R23, !PT ;  /* 0x0000001722177209 */ /* 0x000fe40007810000 */
[----:B------:R-:W-:-:S02]  /*4c70*/  FSEL R185, R185, -INF , !P0 ;  /* 0xff800000b9b97808 */ /* 0x000fc40004000000 */
[----:B------:R-:W-:-:S04]  /*4c80*/  ISETP.GT.AND P0, PT, R22, RZ, P1 ;  /* 0x000000ff1600720c */ /* 0x000fc80000f04270 */
[----:B------:R-:W-:-:S04]  /*4c90*/  ISETP.LT.OR P0, PT, R21, 0x1, P0 ;  /* 0x000000011500780c */ /* 0x000fc80000701670 */
[----:B------:R-:W-:Y:S02]  /*4ca0*/  FSEL R18, R0, -INF , !P0 ;  /* 0xff80000000127808 */ /* 0x000fe40004000000 */
[----:B------:R-:W-:Y:S02]  /*4cb0*/  ISETP.GT.AND P0, PT, R22, 0x39, P1 ;  /* 0x000000391600780c */ /* 0x000fe40000f04270 */
[----:B------:R-:W-:Y:S02]  /*4cc0*/  FMNMX.FTZ R20, R18, R19, !PT ;  /* 0x0000001312147209 */ /* 0x000fe40007810000 */
[----:B------:R-:W-:Y:S02]  /*4cd0*/  ISETP.LT.OR P0, PT, R21, 0x3a, P0 ;  /* 0x0000003a1500780c */ /* 0x000fe40000701670 */
[----:B------:R-:W-:Y:S02]  /*4ce0*/  FMNMX.FTZ R20, R17, R20, !PT ;  /* 0x0000001411147209 */ /* 0x000fe40007810000 */
[----:B------:R-:W-:-:S02]  /*4cf0*/  FMNMX.FTZ R0, R32, R23, !PT ;  /* 0x0000001720007209 */ /* 0x000fc40007810000 */
[----:B------:R-:W-:Y:S02]  /*4d00*/  FMNMX.FTZ R20, R5, R20, !PT ;  /* 0x0000001405147209 */ /* 0x000fe40007810000 */
[----:B------:R-:W-:Y:S01]  /*4d10*/  FSEL R183, R183, -INF , !P0 ;  /* 0xff800000b7b77808 */ /* 0x000fe20004000000 */
        /* <DEDUP_REMOVED lines=11> */
[----:B------:R-:W-:-:S04]  /*4dd0*/  FMNMX.FTZ R20, R33, R20, !PT ;  /* 0x0000001421147209 */ /* 0x000fc80007810000 */
[----:B------:R-:W-:-:S04]  /*4de0*/  FMNMX.FTZ R20, R189, R20, !PT ;  /* 0x00000014bd147209 */ /* 0x000fc80007810000 */
[----:B------:R-:W-:-:S04]  /*4df0*/  FMNMX.FTZ R20, R185, R20, !PT ;  /* 0x00000014b9147209 */ /* 0x000fc80007810000 */
[----:B------:R-:W-:-:S05]  /*4e00*/  FMNMX.FTZ R20, R183, R20, !PT ;  /* 0x00000014b7147209 */ /* 0x000fca0007810000 */
[----:B------:R-:W2:Y:S01]  /*4e10*/  SHFL.BFLY PT, R21, R20, 0x2, 0x1f ;  /* 0x0c401f0014157f89 */ /* 0x000ea200000e0000 */
[----:B-1----:R-:W-:-:S04]  /*4e20*/  FMNMX.FTZ R0, R23, R0, !PT ;  /* 0x0000000017007209 */ /* 0x002fc80007810000 */
[C---:B------:R-:W-:Y:S01]  /*4e30*/  FSETP.NEU.FTZ.AND P0, PT, R0.reuse, -INF , PT ;  /* 0xff8000000000780b */ /* 0x040fe20003f1d000 */
[----:B------:R-:W-:-:S05]  /*4e40*/  FMUL.FTZ R35, R0, c[0x0][0x2d0] ;  /* 0x0000b40000237a20 */ /* 0x000fca0000410000 */
[----:B------:R-:W-:-:S05]  /*4e50*/  FSEL R35, R35, RZ, P0 ;  /* 0x000000ff23237208 */ /* 0x000fca0000000000 */
[--C-:B------:R-:W-:Y:S02]  /*4e60*/  FFMA.FTZ R180, R7, c[0x0][0x2d0], -R35.reuse ;  /* 0x0000b40007b47a23 */ /* 0x100fe40000010823 */
[--C-:B------:R-:W-:Y:S02]  /*4e70*/  FFMA.FTZ R177, R16, c[0x0][0x2d0], -R35.reuse ;  /* 0x0000b40010b17a23 */ /* 0x100fe40000010823 */
[--C-:B------:R-:W-:Y:S02]  /*4e80*/  FFMA.FTZ R178, R14, c[0x0][0x2d0], -R35.reuse ;  /* 0x0000b4000eb27a23 */ /* 0x100fe40000010823 */
[--C-:B------:R-:W-:Y:S01]  /*4e90*/  FFMA.FTZ R173, R12, c[0x0][0x2d0], -R35.reuse ;  /* 0x0000b4000cad7a23 */ /* 0x100fe20000010823 */
[----:B--2---:R-:W-:Y:S01]  /*4ea0*/  FMNMX.FTZ R21, R20, R21, !PT ;  /* 0x0000001514157209 */ /* 0x004fe20007810000 */
[--C-:B------:R-:W-:Y:S01]  /*4eb0*/  FFMA.FTZ R171, R6, c[0x0][0x2d0], -R35.reuse ;  /* 0x0000b40006ab7a23 */ /* 0x100fe20000010823 */
[----:B------:R-:W-:Y:S01]  /*4ec0*/  MUFU.EX2 R180, R180 ;  /* 0x000000b400b47308 */ /* 0x000fe20000000800 */
[----:B------:R-:W-:-:S02]  /*4ed0*/  FFMA.FTZ R170, R4, c[0x0][0x2d0], -R35 ;  /* 0x0000b40004aa7a23 */ /* 0x000fc40000010823 */
[----:B------:R-:W1:Y:S01]  /*4ee0*/  SHFL.BFLY PT, R164, R21, 0x1, 0x1f ;  /* 0x0c201f0015a47f89 */ /* 0x000e6200000e0000 */
[--C-:B------:R-:W-:Y:S02]  /*4ef0*/  FFMA.FTZ R176, R10, c[0x0][0x2d0], -R35.reuse ;  /* 0x0000b4000ab07a23 */ /* 0x100fe40000010823 */
[--C-:B------:R-:W-:Y:S02]  /*4f00*/  FFMA.FTZ R167, R8, c[0x0][0x2d0], -R35.reuse ;  /* 0x0000b40008a77a23 */ /* 0x100fe40000010823 */
[----:B------:R-:W2:Y:S01]  /*4f10*/  MUFU.EX2 R177, R177 ;  /* 0x000000b100b17308 */ /* 0x000ea20000000800 */
[--C-:B------:R-:W-:Y:S02]  /*4f20*/  FFMA.FTZ R179, R190, c[0x0][0x2d0], -R35.reuse ;  /* 0x0000b400beb37a23 */ /* 0x100fe40000010823 */
[--C-:B------:R-:W-:Y:S02]  /*4f30*/  FFMA.FTZ R181, R188, c[0x0][0x2d0], -R35.reuse ;  /* 0x0000b400bcb57a23 */ /* 0x100fe40000010823 */
[----:B------:R-:W-:-:S02]  /*4f40*/  FFMA.FTZ R182, R182, c[0x0][0x2d0], -R35 ;  /* 0x0000b400b6b67a23 */ /* 0x000fc40000010823 */
[--C-:B------:R-:W-:Y:S01]  /*4f50*/  FFMA.FTZ R184, R184, c[0x0][0x2d0], -R35.reuse ;  /* 0x0000b400b8b87a23 */ /* 0x100fe20000010823 */
[----:B------:R-:W-:Y:S01]  /*4f60*/  MUFU.EX2 R178, R178 ;  /* 0x000000b200b27308 */ /* 0x000fe20000000800 */
[----:B------:R-:W-:-:S07]  /*4f70*/  FFMA.FTZ R192, R192, c[0x0][0x2d0], -R35 ;  /* 0x0000b400c0c07a23 */ /* 0x000fce0000010823 */
[----:B------:R-:W3:Y:S01]  /*4f80*/  MUFU.EX2 R173, R173 ;  /* 0x000000ad00ad7308 */ /* 0x000ee20000000800 */
[----:B--2---:R-:W-:Y:S01]  /*4f90*/  F2FP.PACK_AB R128, R177, R180 ;  /* 0x000000b4b180723e */ /* 0x004fe200000000ff */
[----:B------:R-:W-:Y:S01]  /*4fa0*/  FADD.FTZ R177, R180, R177 ;  /* 0x000000b1b4b17221 */ /* 0x000fe20000010000 */
[----:B-1----:R-:W-:Y:S02]  /*4fb0*/  FMNMX.FTZ R164, R164, R21, !PT ;  /* 0x00000015a4a47209 */ /* 0x002fe40007810000 */
[----:B------:R-:W-:Y:S02]  /*4fc0*/  LDSM.16.MT88.4 R20, [R231+0x2900] ;  /* 0x00290000e714783b */ /* 0x000fe40000004200 */
[C---:B------:R-:W-:Y:S01]  /*4fd0*/  FSETP.NEU.FTZ.AND P0, PT, R164.reuse, -INF , PT ;  /* 0xff800000a400780b */ /* 0x040fe20003f1d000 */
[----:B------:R-:W-:Y:S01]  /*4fe0*/  FMUL.FTZ R186, R164, c[0x0][0x2d0] ;  /* 0x0000b400a4ba7a20 */ /* 0x000fe20000410000 */
[----:B------:R-:W-:Y:S04]  /*4ff0*/  MUFU.EX2 R176, R176 ;  /* 0x000000b000b07308 */ /* 0x000fe80000000800 */
[----:B------:R-:W-:-:S02]  /*5000*/  FSEL R186, R186, RZ, P0 ;  /* 0x000000ffbaba7208 */ /* 0x000fc40000000000 */
[----:B------:R-:W-:Y:S02]  /*5010*/  PLOP3.LUT P0, PT, PT, PT, UP0, 0x40, 0x0 ;  /* 0x000000000000781c */ /* 0x000fe40003f0e808 */
[----:B---3--:R-:W-:Y:S01]  /*5020*/  F2FP.PACK_AB R130, R173, R178 ;  /* 0x000000b2ad82723e */ /* 0x008fe200000000ff */
[--C-:B------:R-:W-:Y:S01]  /*5030*/  FFMA.FTZ R172, R18, c[0x0][0x2d0], -R186.reuse ;  /* 0x0000b40012ac7a23 */ /* 0x100fe200000108ba */
[----:B------:R-:W-:Y:S01]  /*5040*/  MUFU.EX2 R171, R171 ;  /* 0x000000ab00ab7308 */ /* 0x000fe20000000800 */
[--C-:B------:R-:W-:Y:S02]  /*5050*/  FFMA.FTZ R175, R19, c[0x0][0x2d0], -R186.reuse ;  /* 0x0000b40013af7a23 */ /* 0x100fe400000108ba */
[--C-:B------:R-:W-:Y:S02]  /*5060*/  FFMA.FTZ R174, R17, c[0x0][0x2d0], -R186.reuse ;  /* 0x0000b40011ae7a23 */ /* 0x100fe400000108ba */
[--C-:B------:R-:W-:Y:S01]  /*5070*/  FFMA.FTZ R169, R5, c[0x0][0x2d0], -R186.reuse ;  /* 0x0000b40005a97a23 */ /* 0x100fe200000108ba */
[----:B------:R-:W-:Y:S01]  /*5080*/  LDSM.16.MT88.4 R16, [R224+0x900] ;  /* 0x00090000e010783b */ /* 0x000fe20000004200 */
[--C-:B------:R-:W-:Y:S01]  /*5090*/  FFMA.FTZ R165, R11, c[0x0][0x2d0], -R186.reuse ;  /* 0x0000b4000ba57a23 */ /* 0x100fe200000108ba */
[----:B------:R-:W-:Y:S01]  /*50a0*/  MUFU.EX2 R172, R172 ;  /* 0x000000ac00ac7308 */ /* 0x000fe20000000800 */
[--C-:B------:R-:W-:Y:S01]  /*50b0*/  FFMA.FTZ R3, R9, c[0x0][0x2d0], -R186.reuse ;  /* 0x0000b40009037a23 */ /* 0x100fe200000108ba */
[----:B------:R-:W1:Y:S01]  /*50c0*/  LDSM.16.MT88.4 R4, [R224+0x6100] ;  /* 0x00610000e004783b */ /* 0x000e620000004200 */
[----:B------:R-:W-:-:S02]  /*50d0*/  FFMA.FTZ R168, R15, c[0x0][0x2d0], -R186 ;  /* 0x0000b4000fa87a23 */ /* 0x000fc400000108ba */
[--C-:B------:R-:W-:Y:S01]  /*50e0*/  FFMA.FTZ R2, R13, c[0x0][0x2d0], -R186.reuse ;  /* 0x0000b4000d027a23 */ /* 0x100fe200000108ba */
[----:B------:R-:W2:Y:S01]  /*50f0*/  LDSM.16.MT88.4 R8, [R226+0x900] ;  /* 0x00090000e208783b */ /* 0x000ea20000004200 */
[--C-:B------:R-:W-:Y:S01]  /*5100*/  FFMA.FTZ R187, R187, c[0x0][0x2d0], -R186.reuse ;  /* 0x0000b400bbbb7a23 */ /* 0x100fe200000108ba */
[----:B------:R-:W3:Y:S01]  /*5110*/  MUFU.EX2 R175, R175 ;  /* 0x000000af00af7308 */ /* 0x000ee20000000800 */
[--C-:B------:R-:W-:Y:S01]  /*5120*/  FFMA.FTZ R188, R195, c[0x0][0x2d0], -R186.reuse ;  /* 0x0000b400c3bc7a23 */ /* 0x100fe200000108ba */
[----:B------:R-:W4:Y:S01]  /*5130*/  LDSM.16.MT88.4 R12, [R226+0x2900] ;  /* 0x00290000e20c783b */ /* 0x000f220000004200 */
[--C-:B------:R-:W-:Y:S02]  /*5140*/  FFMA.FTZ R190, R193, c[0x0][0x2d0], -R186.reuse ;  /* 0x0000b400c1be7a23 */ /* 0x100fe400000108ba */
[--C-:B------:R-:W-:Y:S02]  /*5150*/  FFMA.FTZ R191, R191, c[0x0][0x2d0], -R186.reuse ;  /* 0x0000b400bfbf7a23 */ /* 0x100fe400000108ba */
[----:B------:R-:W-:Y:S01]  /*5160*/  FFMA.FTZ R193, R194, c[0x0][0x2d0], -R35 ;  /* 0x0000b400c2c17a23 */ /* 0x000fe20000010823 */
[----:B------:R-:W-:Y:S01]  /*5170*/  MUFU.EX2 R174, R174 ;  /* 0x000000ae00ae7308 */ /* 0x000fe20000000800 */
[----:B------:R-:W-:-:S02]  /*5180*/  FFMA.FTZ R196, R33, c[0x0][0x2d0], -R186 ;  /* 0x0000b40021c47a23 */ /* 0x000fc400000108ba */
[--C-:B------:R-:W-:Y:S02]  /*5190*/  FFMA.FTZ R189, R189, c[0x0][0x2d0], -R186.reuse ;  /* 0x0000b400bdbd7a23 */ /* 0x100fe400000108ba */
[--C-:B------:R-:W-:Y:S02]  /*51a0*/  FFMA.FTZ R185, R185, c[0x0][0x2d0], -R186.reuse ;  /* 0x0000b400b9b97a23 */ /* 0x100fe400000108ba */
[--C-:B------:R-:W-:Y:S01]  /*51b0*/  FFMA.FTZ R194, R34, c[0x0][0x2d0], -R35.reuse ;  /* 0x0000b40022c27a23 */ /* 0x100fe20000010823 */
[----:B------:R-:W5:Y:S01]  /*51c0*/  MUFU.EX2 R169, R169 ;  /* 0x000000a900a97308 */ /* 0x000f620000000800 */
[----:B---3--:R-:W-:Y:S01]  /*51d0*/  F2FP.PACK_AB R129, R175, R172 ;  /* 0x000000acaf81723e */ /* 0x008fe200000000ff */
[----:B------:R-:W-:Y:S02]  /*51e0*/  FFMA.FTZ R195, R32, c[0x0][0x2d0], -R35 ;  /* 0x0000b40020c37a23 */ /* 0x000fe40000010823 */
[----:B------:R-:W-:Y:S01]  /*51f0*/  FFMA.FTZ R186, R183, c[0x0][0x2d0], -R186 ;  /* 0x0000b400b7ba7a23 */ /* 0x000fe200000108ba */
[----:B------:R-:W-:Y:S01]  /*5200*/  LDSM.16.MT88.4 R32, [R231+0x1900] ;  /* 0x00190000e720783b */ /* 0x000fe20000004200 */
[----:B------:R-:W-:-:S02]  /*5210*/  FADD.FTZ R175, R172, R175 ;  /* 0x000000afacaf7221 */ /* 0x000fc40000010000 */
[----:B------:R-:W-:Y:S01]  /*5220*/  MUFU.EX2 R170, R170 ;  /* 0x000000aa00aa7308 */ /* 0x000fe20000000800 */
[----:B------:R-:W-:-:S04]  /*5230*/  FADD.FTZ R178, R178, R177 ;  /* 0x000000b1b2b27221 */ /* 0x000fc80000010000 */
[----:B------:R-:W-:Y:S01]  /*5240*/  FADD.FTZ R173, R173, R178 ;  /* 0x000000b2adad7221 */ /* 0x000fe20000010000 */
[----:B-----5:R-:W-:Y:S02]  /*5250*/  F2FP.PACK_AB R131, R169, R174 ;  /* 0x000000aea983723e */ /* 0x020fe400000000ff */
[----:B------:R-:W-:Y:S01]  /*5260*/  MUFU.EX2 R167, R167 ;  /* 0x000000a700a77308 */ /* 0x000fe20000000800 */
[----:B------:R-:W-:-:S04]  /*5270*/  FADD.FTZ R174, R174, R175 ;  /* 0x000000afaeae7221 */ /* 0x000fc80000010000 */
[----:B------:R-:W-:Y:S01]  /*5280*/  FADD.FTZ R169, R169, R174 ;  /* 0x000000aea9a97221 */ /* 0x000fe20000010000 */
[C---:B------:R-:W-:Y:S02]  /*5290*/  HMMA.16816.F32 R152, R128.reuse, R148, RZ ;  /* 0x000000948098723c */ /* 0x040fe400000018ff */
[----:B------:R-:W-:Y:S06]  /*52a0*/  MUFU.EX2 R168, R168 ;  /* 0x000000a800a87308 */ /* 0x000fec0000000800 */
[C---:B------:R-:W-:Y:S02]  /*52b0*/  HMMA.16816.F32 R148, R128.reuse, R150, RZ ;  /* 0x000000968094723c */ /* 0x040fe400000018ff */
[----:B------:R-:W3:Y:S06]  /*52c0*/  MUFU.EX2 R165, R165 ;  /* 0x000000a500a57308 */ /* 0x000eec0000000800 */
[C---:B------:R-:W-:Y:S02]  /*52d0*/  HMMA.16816.F32 R160, R128.reuse, R156, RZ ;  /* 0x0000009c80a0723c */ /* 0x040fe400000018ff */
[----:B------:R-:W-:Y:S06]  /*52e0*/  MUFU.EX2 R3, R3 ;  /* 0x0000000300037308 */ /* 0x000fec0000000800 */
[C---:B------:R-:W-:Y:S02]  /*52f0*/  HMMA.16816.F32 R144, R128.reuse, R140, RZ ;  /* 0x0000008c8090723c */ /* 0x040fe400000018ff */
[----:B------:R-:W5:Y:S06]  /*5300*/  MUFU.EX2 R2, R2 ;  /* 0x0000000200027308 */ /* 0x000f6c0000000800 */
[C---:B------:R-:W-:Y:S02]  /*5310*/  HMMA.16816.F32 R136, R128.reuse, R132, RZ ;  /* 0x000000848088723c */ /* 0x040fe400000018ff */
[----:B------:R-:W-:Y:S06]  /*5320*/  MUFU.EX2 R179, R179 ;  /* 0x000000b300b37308 */ /* 0x000fec0000000800 */
[C---:B------:R-:W-:Y:S02]  /*5330*/  HMMA.16816.F32 R36, R128.reuse, R40, RZ ;  /* 0x000000288024723c */ /* 0x040fe400000018ff */
[----:B------:R-:W1:Y:S06]  /*5340*/  MUFU.EX2 R182, R182 ;  /* 0x000000b600b67308 */ /* 0x000e6c0000000800 */
        /* <DEDUP_REMOVED lines=28> */
[C---:B------:R-:W-:Y:S08]  /*5510*/  HMMA.16816.F32 R48, R128.reuse, R50, RZ ;  /* 0x000000328030723c */ /* 0x040ff000000018ff */
        /* <DEDUP_REMOVED lines=9> */
[C---:B-1----:R-:W-:Y:S07]  /*55b0*/  HMMA.16816.F32 R124, R128.reuse, R4, RZ ;  /* 0x00000004807c723c */ /* 0x042fee00000018ff */
[----:B------:R-:W-:Y:S01]  /*55c0*/  F2FP.PACK_AB R4, R171, R176 ;  /* 0x000000b0ab04723e */ /* 0x000fe200000000ff */
[----:B------:R-:W-:Y:S01]  /*55d0*/  HMMA.16816.F32 R128, R128, R6, RZ ;  /* 0x000000068080723c */ /* 0x000fe200000018ff */
[----:B---3--:R-:W-:Y:S01]  /*55e0*/  F2FP.PACK_AB R5, R165, R168 ;  /* 0x000000a8a505723e */ /* 0x008fe200000000ff */
[----:B------:R-:W-:-:S02]  /*55f0*/  FADD.FTZ R176, R176, R173 ;  /* 0x000000adb0b07221 */ /* 0x000fc40000010000 */
[----:B------:R-:W-:Y:S02]  /*5600*/  FADD.FTZ R168, R168, R169 ;  /* 0x000000a9a8a87221 */ /* 0x000fe40000010000 */
[----:B------:R-:W-:Y:S01]  /*5610*/  FADD.FTZ R171, R171, R176 ;  /* 0x000000b0abab7221 */ /* 0x000fe20000010000 */
[----:B------:R-:W-:Y:S01]  /*5620*/  F2FP.PACK_AB R6, R167, R170 ;  /* 0x000000aaa706723e */ /* 0x000fe200000000ff */
[----:B------:R-:W-:Y:S01]  /*5630*/  FADD.FTZ R168, R165, R168 ;  /* 0x000000a8a5a87221 */ /* 0x000fe20000010000 */
[----:B-----5:R-:W-:Y:S01]  /*5640*/  F2FP.PACK_AB R7, R2, R3 ;  /* 0x000000030207723e */ /* 0x020fe200000000ff */
[----:B------:R-:W-:Y:S02]  /*5650*/  FADD.FTZ R170, R170, R171 ;  /* 0x000000abaaaa7221 */ /* 0x000fe40000010000 */
[----:B------:R-:W-:Y:S02]  /*5660*/  FADD.FTZ R3, R3, R168 ;  /* 0x000000a803037221 */ /* 0x000fe40000010000 */
[----:B------:R-:W-:-:S02]  /*5670*/  FADD.FTZ R170, R167, R170 ;  /* 0x000000aaa7aa7221 */ /* 0x000fc40000010000 */
[----:B--2---:R-:W-:Y:S01]  /*5680*/  HMMA.16816.F32 R152, R4, R8, R152 ;  /* 0x000000080498723c */ /* 0x004fe20000001898 */
[----:B------:R-:W-:-:S07]  /*5690*/  FADD.FTZ R2, R2, R3 ;  /* 0x0000000302027221 */ /* 0x000fce0000010000 */
[C---:B------:R-:W-:Y:S01]  /*56a0*/  HMMA.16816.F32 R148, R4.reuse, R10, R148 ;  /* 0x0000000a0494723c */ /* 0x040fe20000001894 */
[----:B------:R-:W1:Y:S07]  /*56b0*/  LDSM.16.MT88.4 R8, [R225+0x2900] ;  /* 0x00290000e108783b */ /* 0x000e6e0000004200 */
[C---:B----4-:R-:W-:Y:S08]  /*56c0*/  HMMA.16816.F32 R44, R4.reuse, R12, R44 ;  /* 0x0000000c042c723c */ /* 0x050ff0000000182c */
[C---:B------:R-:W-:Y:S01]  /*56d0*/  HMMA.16816.F32 R48, R4.reuse, R14, R48 ;  /* 0x0000000e0430723c */ /* 0x040fe20000001830 */
[----:B------:R-:W2:Y:S07]  /*56e0*/  LDSM.16.MT88.4 R12, [R225+0x4900] ;  /* 0x00490000e10c783b */ /* 0x000eae0000004200 */
[C---:B------:R-:W-:Y:S08]  /*56f0*/  HMMA.16816.F32 R136, R4.reuse, R16, R136 ;  /* 0x000000100488723c */ /* 0x040ff00000001888 */
[C---:B------:R-:W-:Y:S01]  /*5700*/  HMMA.16816.F32 R132, R4.reuse, R18, R132 ;  /* 0x000000120484723c */ /* 0x040fe20000001884 */
[----:B------:R-:W-:Y:S07]  /*5710*/  LDSM.16.MT88.4 R16, [R231+0x4900] ;  /* 0x00490000e710783b */ /* 0x000fee0000004200 */
[C---:B------:R-:W-:Y:S08]  /*5720*/  HMMA.16816.F32 R160, R4.reuse, R28, R160 ;  /* 0x0000001c04a0723c */ /* 0x040ff000000018a0 */
[C---:B-1----:R-:W-:Y:S08]  /*5730*/  HMMA.16816.F32 R52, R4.reuse, R8, R52 ;  /* 0x000000080434723c */ /* 0x042ff00000001834 */
[C---:B------:R-:W-:Y:S01]  /*5740*/  HMMA.16816.F32 R56, R4.reuse, R10, R56 ;  /* 0x0000000a0438723c */ /* 0x040fe20000001838 */
[----:B------:R-:W1:Y:S07]  /*5750*/  LDSM.16.MT88.4 R8, [R224+0x4900] ;  /* 0x00490000e008783b */ /* 0x000e6e0000004200 */
[C---:B--2---:R-:W-:Y:S08]  /*5760*/  HMMA.16816.F32 R84, R4.reuse, R12, R84 ;  /* 0x0000000c0454723c */ /* 0x044ff00000001854 */
[C---:B------:R-:W-:Y:S01]  /*5770*/  HMMA.16816.F32 R88, R4.reuse, R14, R88 ;  /* 0x0000000e0458723c */ /* 0x040fe20000001858 */
[----:B------:R-:W2:Y:S07]  /*5780*/  LDSM.16.MT88.4 R12, [R225+0x6900] ;  /* 0x00690000e10c783b */ /* 0x000eae0000004200 */
[C---:B------:R-:W-:Y:S01]  /*5790*/  HMMA.16816.F32 R156, R4.reuse, R30, R156 ;  /* 0x0000001e049c723c */ /* 0x040fe2000000189c */
[----:B------:R-:W-:Y:S07]  /*57a0*/  LDSM.16.MT88.4 R28, [R224+0x2900] ;  /* 0x00290000e01c783b */ /* 0x000fee0000004200 */
[C---:B------:R-:W-:Y:S08]  /*57b0*/  HMMA.16816.F32 R144, R4.reuse, R24, R144 ;  /* 0x000000180490723c */ /* 0x040ff00000001890 */
[C---:B------:R-:W-:Y:S01]  /*57c0*/  HMMA.16816.F32 R140, R4.reuse, R26, R140 ;  /* 0x0000001a048c723c */ /* 0x040fe2000000188c */
[----:B------:R-:W-:Y:S07]  /*57d0*/  LDSM.16.MT88.4 R24, [R226+0x4900] ;  /* 0x00490000e218783b */ /* 0x000fee0000004200 */
[C---:B-1----:R-:W-:Y:S08]  /*57e0*/  HMMA.16816.F32 R92, R4.reuse, R8, R92 ;  /* 0x00000008045c723c */ /* 0x042ff0000000185c */
[C---:B------:R-:W-:Y:S01]  /*57f0*/  HMMA.16816.F32 R96, R4.reuse, R10, R96 ;  /* 0x0000000a0460723c */ /* 0x040fe20000001860 */
[----:B------:R-:W1:Y:S07]  /*5800*/  LDSM.16.MT88.4 R8, [R224+0x6900] ;  /* 0x00690000e008783b */ /* 0x000e6e0000004200 */
[C---:B------:R-:W-:Y:S08]  /*5810*/  HMMA.16816.F32 R36, R4.reuse, R20, R36 ;  /* 0x000000140424723c */ /* 0x040ff00000001824 */
[C---:B------:R-:W-:Y:S01]  /*5820*/  HMMA.16816.F32 R40, R4.reuse, R22, R40 ;  /* 0x000000160428723c */ /* 0x040fe20000001828 */
[----:B------:R-:W3:Y:S07]  /*5830*/  LDSM.16.MT88.4 R20, [R231+0x6900] ;  /* 0x00690000e714783b */ /* 0x000eee0000004200 */
        /* <DEDUP_REMOVED lines=11> */
[----:B------:R-:W-:Y:S07]  /*58f0*/  LDSM.16.MT88.4 R28, [R225+0x1100] ;  /* 0x00110000e11c783b */ /* 0x000fee0000004200 */
[C---:B------:R-:W-:Y:S08]  /*5900*/  HMMA.16816.F32 R76, R4.reuse, R24, R76 ;  /* 0x00000018044c723c */ /* 0x040ff0000000184c */
[C---:B------:R-:W-:Y:S01]  /*5910*/  HMMA.16816.F32 R80, R4.reuse, R26, R80 ;  /* 0x0000001a0450723c */ /* 0x040fe20000001850 */
[----:B------:R-:W-:Y:S07]  /*5920*/  LDSM.16.MT88.4 R24, [R224+0x1100] ;  /* 0x00110000e018783b */ /* 0x000fee0000004200 */
        /* <DEDUP_REMOVED lines=15> */
[----:B--2---:R-:W-:Y:S01]  /*5a20*/  HMMA.16816.F32 R36, R4, R12, R36 ;  /* 0x0000000c0424723c */ /* 0x004fe20000001824 */
[----:B------:R-:W-:-:S02]  /*5a30*/  FADD.FTZ R190, R190, R187 ;  /* 0x000000bbbebe7221 */ /* 0x000fc40000010000 */
[----:B------:R-:W-:Y:S02]  /*5a40*/  FADD.FTZ R184, R184, R181 ;  /* 0x000000b5b8b87221 */ /* 0x000fe40000010000 */
[----:B------:R-:W-:-:S03]  /*5a50*/  FADD.FTZ R191, R191, R190 ;  /* 0x000000bebfbf7221 */ /* 0x000fc60000010000 */
        /* <DEDUP_REMOVED lines=19> */
[----:B------:R-:W5:Y:S07]  /*5b90*/  LDSM.16.MT88.4 R28, [R231+0x5100] ;  /* 0x00510000e71c783b */ /* 0x000f6e0000004200 */
[C---:B------:R-:W-:Y:S08]  /*5ba0*/  HMMA.16816.F32 R136, R4.reuse, R24, R136 ;  /* 0x000000180488723c */ /* 0x040ff00000001888 */
        /* <DEDUP_REMOVED lines=14> */
[C---:B-----5:R-:W-:Y:S08]  /*5c90*/  HMMA.16816.F32 R68, R4.reuse, R28, R68 ;  /* 0x0000001c0444723c */ /* 0x060ff00000001844 */
        /* <DEDUP_REMOVED lines=14> */
[C---:B------:R-:W-:Y:S01]  /*5d80*/  F2FP.PACK_AB R5, R189.reuse, R196 ;  /* 0x000000c4bd05723e */ /* 0x040fe200000000ff */
        /* <DEDUP_REMOVED lines=14> */
[C---:B------:R-:W-:Y:S08]  /*5e70*/  HMMA.16816.F32 R160, R4.reuse, R32, R160 ;  /* 0x0000002004a0723c */ /* 0x040ff000000018a0 */
        /* <DEDUP_REMOVED lines=21> */
[C---:B------:R-:W-:Y:S08]  /*5fd0*/  HMMA.16816.F32 R64, R4.reuse, R34, R64 ;  /* 0x000000220440723c */ /* 0x040ff00000001840 */
[C---:B-----5:R-:W-:Y:S08]  /*5fe0*/  HMMA.16816.F32 R76, R4.reuse, R28, R76 ;  /* 0x0000001c044c723c */ /* 0x060ff0000000184c */
[C---:B------:R-:W-:Y:S08]  /*5ff0*/  HMMA.16816.F32 R80, R4.reuse, R30, R80 ;  /* 0x0000001e0450723c */ /* 0x040ff00000001850 */
[C---:B------:R-:W-:Y:S08]  /*6000*/  HMMA.16816.F32 R84, R4.reuse, R24, R84 ;  /* 0x000000180454723c */ /* 0x040ff00000001854 */
[C---:B------:R-:W-:Y:S08]  /*6010*/  HMMA.16816.F32 R88, R4.reuse, R26, R88 ;  /* 0x0000001a0458723c */ /* 0x040ff00000001858 */
[C---:B---3--:R-:W-:Y:S08]  /*6020*/  HMMA.16816.F32 R92, R4.reuse, R20, R92 ;  /* 0x00000014045c723c */ /* 0x048ff0000000185c */
[C---:B------:R-:W-:Y:S08]  /*6030*/  HMMA.16816.F32 R96, R4.reuse, R22, R96 ;  /* 0x000000160460723c */ /* 0x040ff00000001860 */
[C---:B----4-:R-:W-:Y:S08]  /*6040*/  HMMA.16816.F32 R108, R4.reuse, R16, R108 ;  /* 0x00000010046c723c */ /* 0x050ff0000000186c */
[C---:B------:R-:W-:Y:S08]  /*6050*/  HMMA.16816.F32 R112, R4.reuse, R18, R112 ;  /* 0x000000120470723c */ /* 0x040ff00000001870 */
[C---:B--2---:R-:W-:Y:S08]  /*6060*/  HMMA.16816.F32 R116, R4.reuse, R12, R116 ;  /* 0x0000000c0474723c */ /* 0x044ff00000001874 */
[C---:B------:R-:W-:Y:S08]  /*6070*/  HMMA.16816.F32 R120, R4.reuse, R14, R120 ;  /* 0x0000000e0478723c */ /* 0x040ff00000001878 */
[C---:B-1----:R-:W-:Y:S08]  /*6080*/  HMMA.16816.F32 R124, R4.reuse, R8, R124 ;  /* 0x00000008047c723c */ /* 0x042ff0000000187c */
[----:B------:R-:W-:Y:S01]  /*6090*/  HMMA.16816.F32 R128, R4, R10, R128 ;  /* 0x0000000a0480723c */ /* 0x000fe20000001880 */
[----:B------:R-:W-:Y:S07]  /*60a0*/  @P0 BRA `(.L_x_1982) ;  /* 0x0000018000000947 */ /* 0x000fee0003800000 */
        /* <DEDUP_REMOVED lines=13> */
.L_x_1983:
[----:B------:R-:W-:Y:S02]  /*6180*/  UMOV UR5, 0x1 ;  /* 0x0000000100057882 */ /* 0x000fe40000000000 */
[----:B------:R-:W-:Y:S02]  /*6190*/  ULDC UR4, c[0x0][0x32c] ;  /* 0x0000cb0000047ab9 */ /* 0x000fe40000000800 */
[----:B------:R-:W-:-:S03]  /*61a0*/  UISETP.NE.AND UP2, UPT, UR5, UR4, UPT ;  /* 0x000000040500728c */ /* 0x000fc6000bf45270 */
[----:B------:R-:W-:Y:S02]  /*61b0*/  ULDC.64 UR4, c[0x0][0x330] ;  /* 0x0000cc0000047ab9 */ /* 0x000fe40000000a00 */
[----:B------:R-:W-:-:S07]  /*61c0*/  UIMAD.WIDE.U32 UR26, UR24, UR4, URZ ;  /* 0x00000004181a72a5 */ /* 0x000fce000f8e003f */
[----:B------:R-:W-:Y:S02]  /*61d0*/  @UP2 UMOV UR25, UR27 ;  /* 0x0000001b00192c82 */ /* 0x000fe40008000000 */
[----:B------:R-:W-:Y:S02]  /*61e0*/  @UP2 USHF.R.U32.HI UR24, URZ, UR5, UR25 ;  /* 0x000000053f182299 */ /* 0x000fe40008011619 */
.L_x_1984:
[----:B------:R-:W-:Y:S02]  /*61f0*/  ULDC UR4, c[0x0][0x32c] ;  /* 0x0000cb0000047ab9 */ /* 0x000fe40000000800 */
[----:B------:R-:W-:-:S04]  /*6200*/  UIMAD UR4, UR24, UR4, UR4 ;  /* 0x00000004180472a4 */ /* 0x000fc8000f8e0204 */
[----:B------:R-:W-:-:S04]  /*6210*/  UISETP.LT.AND UP2, UPT, UR21, UR4, UPT ;  /* 0x000000041500728c */ /* 0x000fc8000bf41270 */
[----:B------:R-:W-:-:S04]  /*6220*/  USEL UR21, UR21, UR4, UP2 ;  /* 0x0000000415157287 */ /* 0x000fc80009000000 */
.L_x_1982:
[----:B------:R-:W-:-:S04]  /*6230*/  USHF.R.S32.HI UR4, URZ, 0x1f, UR21 ;  /* 0x0000001f3f047899 */ /* 0x000fc80008011415 */
[----:B------:R-:W-:-:S04]  /*6240*/  ULEA.HI UR4, UR4, UR21, URZ, 0x6 ;  /* 0x0000001504047291 */ /* 0x000fc8000f8f303f */
[----:B------:R-:W-:-:S04]  /*6250*/  USHF.R.S32.HI UR4, URZ, 0x6, UR4 ;  /* 0x000000063f047899 */ /* 0x000fc80008011404 */
[----:B------:R-:W-:-:S04]  /*6260*/  UISETP.LT.AND UP2, UPT, UR9, UR4, UPT ;  /* 0x000000040900728c */ /* 0x000fc8000bf41270 */
[----:B------:R-:W-:-:S04]  /*6270*/  USEL UR4, UR9, UR4, !UP2 ;  /* 0x0000000409047287 */ /* 0x000fc8000d000000 */
[----:B------:R-:W-:-:S06]  /*6280*/  UISETP.GE.AND UP2, UPT, UR20, UR4, UPT ;  /* 0x000000041400728c */ /* 0x000fcc000bf46270 */
[----:B------:R-:W-:-:S13]  /*6290*/  PLOP3.LUT P0, PT, PT, PT, UP2, 0x40, 0x0 ;  /* 0x000000000000781c */ /* 0x000fda0003f0e828 */
[----:B------:R-:W-:Y:S05]  /*62a0*/  @P0 BRA `(.L_x_1985) ;  /* 0x0000487000000947 */ /* 0x000fea0003800000 */
[----:B------:R-:W-:Y:S01]  /*62b0*/  IMAD.MOV.U32 R3, RZ, RZ, R0 ;  /* 0x000000ffff037224 */ /* 0x000fe200078e0000 */
[C---:B------:R-:W-:Y:S01]  /*62c0*/  SHF.L.U64.HI R4, R207.reuse, 0x1, R166 ;  /* 0x00000001cf047819 */ /* 0x040fe200000102a6 */
[----:B------:R-:W-:Y:S01]  /*62d0*/  IMAD.MOV.U32 R2, RZ, RZ, R164 ;  /* 0x000000ffff027224 */ /* 0x000fe200078e00a4 */
[C---:B------:R-:W-:Y:S01]  /*62e0*/  SHF.L.U64.HI R252, R206.reuse, 0x1, R247 ;  /* 0x00000001cefc7819 */ /* 0x040fe200000102f7 */
[----:B------:R-:W-:Y:S01]  /*62f0*/  IMAD.SHL.U32 R0, R207, 0x2, RZ ;  /* 0x00000002cf007824 */ /* 0x000fe200078e00ff */
[----:B------:R-:W-:Y:S01]  /*6300*/  SEL R250, RZ, 0x10, P5 ;  /* 0x00000010fffa7807 */ /* 0x000fe20002800000 */
[----:B------:R-:W-:Y:S01]  /*6310*/  IMAD.SHL.U32 R251, R206, 0x2, RZ ;  /* 0x00000002cefb7824 */ /* 0x000fe200078e00ff */
[----:B------:R-:W-:Y:S02]  /*6320*/  SEL R249, RZ, 0x10, P4 ;  /* 0x00000010fff97807 */ /* 0x000fe40002000000 */
.L_x_1996:
[----:B------:R-:W-:Y:S04]  /*6330*/  DEPBAR.LE SB0, 0x0 ;  /* 0x000080000000791a */ /* 0x000fe80000000000 */
[----:B------:R-:W-:Y:S01]  /*6340*/  BAR.SYNC.DEFER_BLOCKING 0x0 ;  /* 0x0000000000007b1d */ /* 0x000fe20000010000 */
[----:B------:R-:W-:Y:S06]  /*6350*/  UISETP.GT.AND UP2, UPT, UR9, UR20, UPT ;  /* 0x000000140900728c */ /* 0x000fec000bf44270 */
[----:B------:R-:W-:Y:S01]  /*6360*/  PLOP3.LUT P0, PT, PT, PT, UP2, 0x80, 0x0 ;  /* 0x000000000000781c */ /* 0x000fe20003f0f028 */
[----:B------:R1:W2:Y:S04]  /*6370*/  LDSM.16.M88.4 R164, [R234+0x10100] ;  /* 0x01010000eaa4783b */ /* 0x0002a80000000200 */
[----:B------:R1:W3:Y:S04]  /*6380*/  LDSM.16.M88.4 R168, [R233+0x8100] ;  /* 0x00810000e9a8783b */ /* 0x0002e80000000200 */
[----:B------:R1:W4:Y:S04]  /*6390*/  LDSM.16.M88.4 R172, [R233+0x8900] ;  /* 0x00890000e9ac783b */ /* 0x0003280000000200 */
[----:B------:R1:W1:Y:S04]  /*63a0*/  LDSM.16.M88.4 R176, [R233+0x9100] ;  /* 0x00910000e9b0783b */ /* 0x0002680000000200 */
[----:B------:R1:W1:Y:S04]  /*63b0*/  LDSM.16.M88.4 R180, [R233+0x9900] ;  /* 0x00990000e9b4783b */ /* 0x0002680000000200 */
[----:B------:R1:W1:Y:S04]  /*63c0*/  LDSM.16.M88.4 R184, [R230+0x10100] ;  /* 0x01010000e6b8783b */ /* 0x0002680000000200 */
[----:B------:R1:W1:Y:S04]  /*63d0*/  LDSM.16.M88.4 R188, [R232] ;  /* 0x00000000e8bc783b */ /* 0x0002680000000200 */
[----:B------:R1:W1:Y:S04]  /*63e0*/  LDSM.16.M88.4 R192, [R223] ;  /* 0x00000000dfc0783b */ /* 0x0002680000000200 */
[----:B------:R1:W1:Y:S04]  /*63f0*/  LDSM.16.M88.4 R196, [R222] ;  /* 0x00000000dec4783b */ /* 0x0002680000000200 */
[----:B------:R1:W1:Y:S01]  /*6400*/  LDSM.16.M88.4 R200, [R221] ;  /* 0x00000000ddc8783b */ /* 0x0002620000000200 */
[----:B------:R-:W-:-:S05]  /*6410*/  @P0 BRA `(.L_x_1986) ;  /* 0x000003b000000947 */ /* 0x000fca0003800000 */
[----:B------:R-:W-:Y:S01]  /*6420*/  SHF.R.S32.HI R5, RZ, 0x1f, R238 ;  /* 0x0000001fff057819 */ /* 0x000fe200000114ee */
[----:B------:R-:W-:Y:S01]  /*6430*/  IMAD.WIDE.U32 R10, R238, c[0x0][0x208], RZ ;  /* 0x00008200ee0a7a25 */ /* 0x000fe200078e00ff */
[----:B------:R-:W-:Y:S02]  /*6440*/  SHF.R.S32.HI R4, RZ, 0x1f, R237 ;  /* 0x0000001fff047819 */ /* 0x000fe400000114ed */
[----:B------:R-:W-:Y:S01]  /*6450*/  IADD3 R16, -R250, 0x10, RZ ;  /* 0x00000010fa107810 */ /* 0x000fe20007ffe1ff */
[----:B------:R-:W-:Y:S01]  /*6460*/  IMAD R5, R5, c[0x0][0x208], RZ ;  /* 0x0000820005057a24 */ /* 0x000fe200078e02ff */
[----:B------:R-:W-:Y:S01]  /*6470*/  IADD3 R14, -R249, 0x10, RZ ;  /* 0x00000010f90e7810 */ /* 0x000fe20007ffe1ff */
[----:B------:R-:W-:Y:S01]  /*6480*/  IMAD R4, R4, c[0x0][0x218], RZ ;  /* 0x0000860004047a24 */ /* 0x000fe200078e02ff */
[----:B------:R-:W-:Y:S01]  /*6490*/  LOP3.LUT R16, R16, 0xf, RZ, 0xc0, !PT ;  /* 0x0000000f10107812 */ /* 0x000fe200078ec0ff */
[----:B------:R-:W-:Y:S01]  /*64a0*/  IMAD R5, R238, c[0x0][0x20c], R5 ;  /* 0x00008300ee057a24 */ /* 0x000fe200078e0205 */
[----:B------:R-:W-:Y:S01]  /*64b0*/  LOP3.LUT R14, R14, 0xf, RZ, 0xc0, !PT ;  /* 0x0000000f0e0e7812 */ /* 0x000fe200078ec0ff */
[----:B------:R-:W-:Y:S01]  /*64c0*/  IMAD R4, R237, c[0x0][0x21c], R4 ;  /* 0x00008700ed047a24 */ /* 0x000fe200078e0204 */
[----:B------:R-:W-:Y:S01]  /*64d0*/  IADD3 R13, -R248, 0x10, RZ ;  /* 0x00000010f80d7810 */ /* 0x000fe20007ffe1ff */
[----:B------:R-:W-:Y:S01]  /*64e0*/  IMAD.IADD R11, R11, 0x1, R5 ;  /* 0x000000010b0b7824 */ /* 0x000fe200078e0205 */
[C---:B------:R-:W-:Y:S01]  /*64f0*/  SHF.L.U64.HI R6, R205.reuse, 0x1, R246 ;  /* 0x00000001cd067819 */ /* 0x040fe200000102f6 */
[----:B------:R-:W-:Y:S01]  /*6500*/  IMAD.SHL.U32 R5, R205, 0x2, RZ ;  /* 0x00000002cd057824 */ /* 0x000fe200078e00ff */
[----:B------:R-:W-:Y:S01]  /*6510*/  LOP3.LUT R13, R13, 0xf, RZ, 0xc0, !PT ;  /* 0x0000000f0d0d7812 */ /* 0x000fe200078ec0ff */
[----:B------:R-:W-:Y:S01]  /*6520*/  IMAD.WIDE.U32 R10, R237, c[0x0][0x218], R10 ;  /* 0x00008600ed0a7a25 */ /* 0x000fe200078e000a */
[----:B------:R-:W-:Y:S03]  /*6530*/  SHF.R.S32.HI R24, RZ, 0x1f, R207 ;  /* 0x0000001fff187819 */ /* 0x000fe600000114cf */
[C---:B------:R-:W-:Y:S01]  /*6540*/  IMAD.SHL.U32 R25, R207.reuse, 0x2, RZ ;  /* 0x00000002cf197824 */ /* 0x040fe200078e00ff */
[----:B------:R-:W-:Y:S02]  /*6550*/  IADD3 R0, P0, R10, UR22, RZ ;  /* 0x000000160a007c10 */ /* 0x000fe4000ff1e0ff */
[----:B------:R-:W-:Y:S02]  /*6560*/  SHF.L.U64.HI R24, R207, 0x1, R24 ;  /* 0x00000001cf187819 */ /* 0x000fe40000010218 */
[----:B------:R-:W-:Y:S02]  /*6570*/  IADD3.X R11, R11, UR6, R4, P0, !PT ;  /* 0x000000060b0b7c10 */ /* 0x000fe400087fe404 */
[----:B------:R-:W-:Y:S02]  /*6580*/  LEA R8, P0, R0, c[0x0][0x1f8], 0x1 ;  /* 0x00007e0000087a11 */ /* 0x000fe400078008ff */
[----:B------:R-:W-:Y:S02]  /*6590*/  SHF.L.U64.HI R4, R204, 0x1, R245 ;  /* 0x00000001cc047819 */ /* 0x000fe400000102f5 */
[----:B------:R-:W-:Y:S01]  /*65a0*/  LEA.HI.X R7, R0, c[0x0][0x1fc], R11, 0x1, P0 ;  /* 0x00007f0000077a11 */ /* 0x000fe200000f0c0b */
[----:B------:R-:W5:Y:S01]  /*65b0*/  SHFL.IDX PT, R10, R8, 0x1, 0x181f ;  /* 0x00381f00080a7f89 */ /* 0x000f6200000e0000 */
[----:B------:R-:W-:Y:S03]  /*65c0*/  IMAD.SHL.U32 R0, R204, 0x2, RZ ;  /* 0x00000002cc007824 */ /* 0x000fe600078e00ff */
[----:B------:R-:W4:Y:S04]  /*65d0*/  SHFL.IDX PT, R9, R7, 0x1, 0x181f ;  /* 0x00381f0007097f89 */ /* 0x000f2800000e0000 */
[----:B------:R-:W3:Y:S04]  /*65e0*/  SHFL.IDX PT, R8, R8, RZ, 0x181f ;  /* 0x00181fff08087589 */ /* 0x000ee800000e0000 */
[----:B------:R-:W2:Y:S01]  /*65f0*/  SHFL.IDX PT, R7, R7, RZ, 0x181f ;  /* 0x00181fff07077589 */ /* 0x000ea200000e0000 */
[-C--:B-----5:R-:W-:Y:S04]  /*6600*/  IADD3 R16, P1, P0, R16, R10.reuse, R251 ;  /* 0x0000000a10107210 */ /* 0x0a0fe8000783e0fb */
[-C--:B----4-:R-:W-:Y:S02]  /*6610*/  IADD3.X R17, RZ, R9.reuse, R252, P1, P0 ;  /* 0x00000009ff117210 */ /* 0x090fe40000fe04fc */
[-C--:B------:R-:W-:Y:S04]  /*6620*/  IADD3 R14, P1, P0, R14, R10.reuse, R5 ;  /* 0x0000000a0e0e7210 */ /* 0x080fe8000783e005 */
[-C--:B------:R-:W-:Y:S02]  /*6630*/  IADD3.X R15, RZ, R9.reuse, R6, P1, P0 ;  /* 0x00000009ff0f7210 */ /* 0x080fe40000fe0406 */
[----:B------:R-:W-:Y:S04]  /*6640*/  IADD3 R12, P1, P0, R13, R10, R0 ;  /* 0x0000000a0d0c7210 */ /* 0x000fe8000783e000 */
[----:B------:R-:W-:Y:S02]  /*6650*/  IADD3.X R13, RZ, R9, R4, P1, P0 ;  /* 0x00000009ff0d7210 */ /* 0x000fe40000fe0404 */
[C---:B---3--:R-:W-:Y:S05]  /*6660*/  IADD3 R18, P0, R8.reuse, R5, RZ ;  /* 0x0000000508127210 */ /* 0x048fea0007f1e0ff */
[C---:B--2---:R-:W-:Y:S01]  /*6670*/  IMAD.X R19, R7.reuse, 0x1, R6, P0 ;  /* 0x0000000107137824 */ /* 0x044fe200000e0606 */
[C---:B------:R-:W-:Y:S05]  /*6680*/  IADD3 R20, P0, R8.reuse, R0, RZ ;  /* 0x0000000008147210 */ /* 0x040fea0007f1e0ff */
[C---:B------:R-:W-:Y:S01]  /*6690*/  IMAD.X R21, R7.reuse, 0x1, R4, P0 ;  /* 0x0000000107157824 */ /* 0x040fe200000e0604 */
[C---:B------:R-:W-:Y:S05]  /*66a0*/  IADD3 R4, P0, R8.reuse, R25, RZ ;  /* 0x0000001908047210 */ /* 0x040fea0007f1e0ff */
[C---:B------:R-:W-:Y:S01]  /*66b0*/  IMAD.X R5, R7.reuse, 0x1, R24, P0 ;  /* 0x0000000107057824 */ /* 0x040fe200000e0618 */
[----:B------:R-:W-:Y:S04]  /*66c0*/  IADD3 R22, P0, R8, R251, RZ ;  /* 0x000000fb08167210 */ /* 0x000fe80007f1e0ff */
[----:B------:R2:W-:Y:S01]  /*66d0*/  LDGSTS.E.BYPASS.LTC128B.128 [R242], [R4.64], !P3 ;  /* 0x0000000004f27fae */ /* 0x0005e2000d901d52 */
[----:B------:R-:W-:Y:S01]  /*66e0*/  IMAD.X R23, R7, 0x1, R252, P0 ;  /* 0x0000000107177824 */ /* 0x000fe200000e06fc */
[----:B------:R-:W-:Y:S04]  /*66f0*/  IADD3 R10, P0, R10, R25, RZ ;  /* 0x000000190a0a7210 */ /* 0x000fe80007f1e0ff */
[----:B------:R2:W-:Y:S01]  /*6700*/  LDGSTS.E.BYPASS.LTC128B.128 [R242+0x2000], [R22.64], !P5 ;  /* 0x0200000016f27fae */ /* 0x0005e2000e901d52 */
[----:B------:R-:W-:Y:S01]  /*6710*/  IMAD.X R11, R9, 0x1, R24, P0 ;  /* 0x00000001090b7824 */ /* 0x000fe200000e0618 */
[----:B------:R-:W-:Y:S02]  /*6720*/  ISETP.NE.U32.AND P0, PT, R250, RZ, PT ;  /* 0x000000fffa00720c */ /* 0x000fe40003f05070 */
[----:B------:R2:W-:Y:S04]  /*6730*/  LDGSTS.E.BYPASS.LTC128B.128 [R242+0x4000], [R18.64], !P4 ;  /* 0x0400000012f27fae */ /* 0x0005e8000e101d52 */
[----:B------:R2:W-:Y:S04]  /*6740*/  LDGSTS.E.BYPASS.LTC128B.128 [R242+0x6000], [R20.64], !P6 ;  /* 0x0600000014f27fae */ /* 0x0005e8000f101d52 */
[----:B------:R2:W-:Y:S04]  /*6750*/  LDGSTS.E.BYPASS.LTC128B.128 [R242+0x1000], [R10.64], !P3 ;  /* 0x010000000af27fae */ /* 0x0005e8000d901d52 */
[----:B------:R2:W-:Y:S01]  /*6760*/  LDGSTS.E.BYPASS.LTC128B.128.ZFILL [R242+0x3000], [R16.64], P0 ;  /* 0x0300000010f27fae */ /* 0x0005e20008141d52 */
[----:B------:R-:W-:Y:S11]  /*6770*/  ISETP.NE.U32.AND P0, PT, R249, RZ, PT ;  /* 0x000000fff900720c */ /* 0x000ff60003f05070 */
[----:B------:R-:W-:Y:S02]  /*6780*/  @!UPT UIADD3 URZ, URZ, URZ, URZ ;  /* 0x0000003f3f3ff290 */ /* 0x000fe4000fffe03f */
[----:B------:R2:W-:Y:S01]  /*6790*/  LDGSTS.E.BYPASS.LTC128B.128.ZFILL [R242+0x5000], [R14.64], P0 ;  /* 0x050000000ef27fae */ /* 0x0005e20008141d52 */
[----:B------:R-:W-:Y:S11]  /*67a0*/  ISETP.NE.U32.AND P0, PT, R248, RZ, PT ;  /* 0x000000fff800720c */ /* 0x000ff60003f05070 */
[----:B------:R-:W-:Y:S02]  /*67b0*/  @!UPT UIADD3 URZ, URZ, URZ, URZ ;  /* 0x0000003f3f3ff290 */ /* 0x000fe4000fffe03f */
[----:B------:R2:W-:Y:S02]  /*67c0*/  LDGSTS.E.BYPASS.LTC128B.128.ZFILL [R242+0x7000], [R12.64], P0 ;  /* 0x070000000cf27fae */ /* 0x0005e40008141d52 */
.L_x_1986:
[C---:B--23--:R-:W-:Y:S01]  /*67d0*/  HMMA.16816.F32 R4, R164.reuse, R168, RZ ;  /* 0x000000a8a404723c */ /* 0x04cfe200000018ff */
[----:B------:R-:W0:Y:S01]  /*67e0*/  LDGDEPBAR ;  /* 0x00000000000079af */ /* 0x000e220000000000 */
[----:B------:R-:W-:Y:S06]  /*67f0*/  UISETP.GT.AND UP2, UPT, UR20, UR9, UPT ;  /* 0x000000091400728c */ /* 0x000fec000bf44270 */
[C---:B------:R-:W-:Y:S01]  /*6800*/  HMMA.16816.F32 R8, R164.reuse, R170, RZ ;  /* 0x000000aaa408723c */ /* 0x040fe200000018ff */
[----:B------:R-:W-:Y:S01]  /*6810*/  LDSM.16.M88.4 R168, [R229+0x10100] ;  /* 0x01010000e5a8783b */ /* 0x000fe20000000200 */
[----:B------:R-:W-:Y:S06]  /*6820*/  PLOP3.LUT P0, PT, PT, PT, UP2, 0x40, 0x0 ;  /* 0x000000000000781c */ /* 0x000fec0003f0e828 */
[C---:B----4-:R-:W-:Y:S08]  /*6830*/  HMMA.16816.F32 R12, R164.reuse, R172, RZ ;  /* 0x000000aca40c723c */ /* 0x050ff000000018ff */
[C---:B------:R-:W-:Y:S01]  /*6840*/  HMMA.16816.F32 R16, R164.reuse, R174, RZ ;  /* 0x000000aea410723c */ /* 0x040fe200000018ff */
[----:B------:R-:W2:Y:S07]  /*6850*/  LDSM.16.M88.4 R172, [R228+0x8100] ;  /* 0x00810000e4ac783b */ /* 0x000eae0000000200 */
[C---:B-1----:R-:W-:Y:S08]  /*6860*/  HMMA.16816.F32 R20, R164.reuse, R176, RZ ;  /* 0x000000b0a414723c */ /* 0x042ff000000018ff */
[C---:B------:R-:W-:Y:S01]  /*6870*/  HMMA.16816.F32 R24, R164.reuse, R178, RZ ;  /* 0x000000b2a418723c */ /* 0x040fe200000018ff */
[----:B------:R-:W-:Y:S07]  /*6880*/  LDSM.16.M88.4 R176, [R228+0x9100] ;  /* 0x00910000e4b0783b */ /* 0x000fee0000000200 */
[C---:B------:R-:W-:Y:S08]  /*6890*/  HMMA.16816.F32 R28, R164.reuse, R180, RZ ;  /* 0x000000b4a41c723c */ /* 0x040ff000000018ff */
[----:B------:R-:W-:Y:S01]  /*68a0*/  HMMA.16816.F32 R32, R164, R182, RZ ;  /* 0x000000b6a420723c */ /* 0x000fe200000018ff */
[----:B------:R-:W1:Y:S07]  /*68b0*/  LDSM.16.M88.4 R164, [R228+0x8900] ;  /* 0x00890000e4a4783b */ /* 0x000e6e0000000200 */
[C---:B------:R-:W-:Y:S01]  /*68c0*/  HMMA.16816.F32 R4, R184.reuse, R188, R4 ;  /* 0x000000bcb804723c */ /* 0x040fe20000001804 */
[----:B------:R-:W3:Y:S07]  /*68d0*/  LDSM.16.M88.4 R180, [R228+0x9900] ;  /* 0x00990000e4b4783b */ /* 0x000eee0000000200 */
[C---:B------:R-:W-:Y:S01]  /*68e0*/  HMMA.16816.F32 R8, R184.reuse, R190, R8 ;  /* 0x000000beb808723c */ /* 0x040fe20000001808 */
[----:B------:R-:W-:Y:S07]  /*68f0*/  LDSM.16.M88.4 R188, [R227+0x10100] ;  /* 0x01010000e3bc783b */ /* 0x000fee0000000200 */
[C---:B------:R-:W-:Y:S08]  /*6900*/  HMMA.16816.F32 R12, R184.reuse, R192, R12 ;  /* 0x000000c0b80c723c */ /* 0x040ff0000000180c */
[C---:B------:R-:W-:Y:S01]  /*6910*/  HMMA.16816.F32 R16, R184.reuse, R194, R16 ;  /* 0x000000c2b810723c */ /* 0x040fe20000001810 */
[----:B------:R-:W4:Y:S07]  /*6920*/  LDSM.16.M88.4 R192, [R220] ;  /* 0x00000000dcc0783b */ /* 0x000f2e0000000200 */
[C---:B------:R-:W-:Y:S08]  /*6930*/  HMMA.16816.F32 R20, R184.reuse, R196, R20 ;  /* 0x000000c4b814723c */ /* 0x040ff00000001814 */
[C---:B------:R-:W-:Y:S01]  /*6940*/  HMMA.16816.F32 R24, R184.reuse, R198, R24 ;  /* 0x000000c6b818723c */ /* 0x040fe20000001818 */
[----:B------:R-:W-:Y:S07]  /*6950*/  LDSM.16.M88.4 R196, [R220+0x1000] ;  /* 0x00100000dcc4783b */ /* 0x000fee0000000200 */
[C---:B------:R-:W-:Y:S08]  /*6960*/  HMMA.16816.F32 R28, R184.reuse, R200, R28 ;  /* 0x000000c8b81c723c */ /* 0x040ff0000000181c */
[----:B------:R-:W-:Y:S01]  /*6970*/  HMMA.16816.F32 R32, R184, R202, R32 ;  /* 0x000000cab820723c */ /* 0x000fe20000001820 */
[----:B------:R-:W5:Y:S07]  /*6980*/  LDSM.16.M88.4 R184, [R220+0x800] ;  /* 0x00080000dcb8783b */ /* 0x000f6e0000000200 */
[C---:B--2---:R-:W-:Y:S08]  /*6990*/  HMMA.16816.F32 R4, R168.reuse, R172, R4 ;  /* 0x000000aca804723c */ /* 0x044ff00000001804 */
[C---:B------:R-:W-:Y:S01]  /*69a0*/  HMMA.16816.F32 R8, R168.reuse, R174, R8 ;  /* 0x000000aea808723c */ /* 0x040fe20000001808 */
[----:B------:R-:W-:Y:S07]  /*69b0*/  LDSM.16.M88.4 R172, [R234+0x14100] ;  /* 0x01410000eaac783b */ /* 0x000fee0000000200 */
[C---:B-1----:R-:W-:Y:S08]  /*69c0*/  HMMA.16816.F32 R12, R168.reuse, R164, R12 ;  /* 0x000000a4a80c723c */ /* 0x042ff0000000180c */
[C---:B------:R-:W-:Y:S01]  /*69d0*/  HMMA.16816.F32 R16, R168.reuse, R166, R16 ;  /* 0x000000a6a810723c */ /* 0x040fe20000001810 */
[----:B------:R-:W1:Y:S07]  /*69e0*/  LDSM.16.M88.4 R164, [R220+0x1800] ;  /* 0x00180000dca4783b */ /* 0x000e6e0000000200 */
[C---:B------:R-:W-:Y:S08]  /*69f0*/  HMMA.16816.F32 R20, R168.reuse, R176, R20 ;  /* 0x000000b0a814723c */ /* 0x040ff00000001814 */
[C---:B------:R-:W-:Y:S01]  /*6a00*/  HMMA.16816.F32 R24, R168.reuse, R178, R24 ;  /* 0x000000b2a818723c */ /* 0x040fe20000001818 */
[----:B------:R-:W2:Y:S07]  /*6a10*/  LDSM.16.M88.4 R176, [R233+0xa100] ;  /* 0x00a10000e9b0783b */ /* 0x000eae0000000200 */
[C---:B---3--:R-:W-:Y:S08]  /*6a20*/  HMMA.16816.F32 R28, R168.reuse, R180, R28 ;  /* 0x000000b4a81c723c */ /* 0x048ff0000000181c */
[----:B------:R-:W-:Y:S01]  /*6a30*/  HMMA.16816.F32 R32, R168, R182, R32 ;  /* 0x000000b6a820723c */ /* 0x000fe20000001820 */
[----:B------:R-:W3:Y:S07]  /*6a40*/  LDSM.16.M88.4 R168, [R233+0xa900] ;  /* 0x00a90000e9a8783b */ /* 0x000eee0000000200 */
[C---:B----4-:R-:W-:Y:S01]  /*6a50*/  HMMA.16816.F32 R4, R188.reuse, R192, R4 ;  /* 0x000000c0bc04723c */ /* 0x050fe20000001804 */
[----:B------:R-:W4:Y:S07]  /*6a60*/  LDSM.16.M88.4 R180, [R233+0xb100] ;  /* 0x00b10000e9b4783b */ /* 0x000f2e0000000200 */
[C---:B------:R-:W-:Y:S01]  /*6a70*/  HMMA.16816.F32 R8, R188.reuse, R194, R8 ;  /* 0x000000c2bc08723c */ /* 0x040fe20000001808 */
[----:B------:R-:W-:Y:S07]  /*6a80*/  LDSM.16.M88.4 R192, [R230+0x14100] ;  /* 0x01410000e6c0783b */ /* 0x000fee0000000200 */
[C---:B-----5:R-:W-:Y:S08]  /*6a90*/  HMMA.16816.F32 R12, R188.reuse, R184, R12 ;  /* 0x000000b8bc0c723c */ /* 0x060ff0000000180c */
[C---:B------:R-:W-:Y:S01]  /*6aa0*/  HMMA.16816.F32 R16, R188.reuse, R186, R16 ;  /* 0x000000babc10723c */ /* 0x040fe20000001810 */
[----:B------:R-:W5:Y:S07]  /*6ab0*/  LDSM.16.M88.4 R184, [R233+0xb900] ;  /* 0x00b90000e9b8783b */ /* 0x000f6e0000000200 */
[C---:B------:R-:W-:Y:S08]  /*6ac0*/  HMMA.16816.F32 R20, R188.reuse, R196, R20 ;  /* 0x000000c4bc14723c */ /* 0x040ff00000001814 */
[C---:B------:R-:W-:Y:S01]  /*6ad0*/  HMMA.16816.F32 R24, R188.reuse, R198, R24 ;  /* 0x000000c6bc18723c */ /* 0x040fe20000001818 */
[----:B------:R-:W4:Y:S07]  /*6ae0*/  LDSM.16.M88.4 R196, [R219] ;  /* 0x00000000dbc4783b */ /* 0x000f2e0000000200 */
[C---:B-1----:R-:W-:Y:S08]  /*6af0*/  HMMA.16816.F32 R28, R188.reuse, R164, R28 ;  /* 0x000000a4bc1c723c */ /* 0x042ff0000000181c */
[----:B------:R-:W-:Y:S01]  /*6b00*/  HMMA.16816.F32 R32, R188, R166, R32 ;  /* 0x000000a6bc20723c */ /* 0x000fe20000001820 */
[----:B------:R-:W1:Y:S07]  /*6b10*/  LDSM.16.M88.4 R164, [R218] ;  /* 0x00000000daa4783b */ /* 0x000e6e0000000200 */
[C---:B--2---:R-:W-:Y:S01]  /*6b20*/  HMMA.16816.F32 R4, R172.reuse, R176, R4 ;  /* 0x000000b0ac04723c */ /* 0x044fe20000001804 */
[----:B------:R-:W2:Y:S07]  /*6b30*/  LDSM.16.M88.4 R188, [R217] ;  /* 0x00000000d9bc783b */ /* 0x000eae0000000200 */
[C---:B------:R-:W-:Y:S01]  /*6b40*/  HMMA.16816.F32 R8, R172.reuse, R178, R8 ;  /* 0x000000b2ac08723c */ /* 0x040fe20000001808 */
[----:B------:R-:W1:Y:S07]  /*6b50*/  LDSM.16.M88.4 R176, [R216] ;  /* 0x00000000d8b0783b */ /* 0x000e6e0000000200 */
[C---:B---3--:R-:W-:Y:S08]  /*6b60*/  HMMA.16816.F32 R12, R172.reuse, R168, R12 ;  /* 0x000000a8ac0c723c */ /* 0x048ff0000000180c */
[C---:B------:R-:W-:Y:S01]  /*6b70*/  HMMA.16816.F32 R16, R172.reuse, R170, R16 ;  /* 0x000000aaac10723c */ /* 0x040fe20000001810 */
[----:B------:R-:W-:Y:S07]  /*6b80*/  LDSM.16.M88.4 R168, [R229+0x14100] ;  /* 0x01410000e5a8783b */ /* 0x000fee0000000200 */
[C---:B----4-:R-:W-:Y:S08]  /*6b90*/  HMMA.16816.F32 R20, R172.reuse, R180, R20 ;  /* 0x000000b4ac14723c */ /* 0x050ff00000001814 */
[C---:B------:R-:W-:Y:S01]  /*6ba0*/  HMMA.16816.F32 R24, R172.reuse, R182, R24 ;  /* 0x000000b6ac18723c */ /* 0x040fe20000001818 */
[----:B------:R-:W-:Y:S07]  /*6bb0*/  LDSM.16.M88.4 R180, [R228+0xa900] ;  /* 0x00a90000e4b4783b */ /* 0x000fee0000000200 */
[C---:B-----5:R-:W-:Y:S08]  /*6bc0*/  HMMA.16816.F32 R28, R172.reuse, R184, R28 ;  /* 0x000000b8ac1c723c */ /* 0x060ff0000000181c */
[----:B------:R-:W-:Y:S01]  /*6bd0*/  HMMA.16816.F32 R32, R172, R186, R32 ;  /* 0x000000baac20723c */ /* 0x000fe20000001820 */
[----:B------:R-:W3:Y:S07]  /*6be0*/  LDSM.16.M88.4 R172, [R228+0xa100] ;  /* 0x00a10000e4ac783b */ /* 0x000eee0000000200 */
[C---:B------:R-:W-:Y:S01]  /*6bf0*/  HMMA.16816.F32 R4, R192.reuse, R196, R4 ;  /* 0x000000c4c004723c */ /* 0x040fe20000001804 */
[----:B------:R-:W4:Y:S07]  /*6c00*/  LDSM.16.M88.4 R184, [R228+0xb100] ;  /* 0x00b10000e4b8783b */ /* 0x000f2e0000000200 */
[C---:B------:R-:W-:Y:S01]  /*6c10*/  HMMA.16816.F32 R8, R192.reuse, R198, R8 ;  /* 0x000000c6c008723c */ /* 0x040fe20000001808 */
[----:B------:R-:W5:Y:S07]  /*6c20*/  LDSM.16.M88.4 R196, [R228+0xb900] ;  /* 0x00b90000e4c4783b */ /* 0x000f6e0000000200 */
[C---:B-1----:R-:W-:Y:S08]  /*6c30*/  HMMA.16816.F32 R12, R192.reuse, R164, R12 ;  /* 0x000000a4c00c723c */ /* 0x042ff0000000180c */
[C---:B------:R-:W-:Y:S01]  /*6c40*/  HMMA.16816.F32 R16, R192.reuse, R166, R16 ;  /* 0x000000a6c010723c */ /* 0x040fe20000001810 */
[----:B------:R-:W-:Y:S07]  /*6c50*/  LDSM.16.M88.4 R164, [R227+0x14100] ;  /* 0x01410000e3a4783b */ /* 0x000fee0000000200 */
[C---:B--2---:R-:W-:Y:S08]  /*6c60*/  HMMA.16816.F32 R20, R192.reuse, R188, R20 ;  /* 0x000000bcc014723c */ /* 0x044ff00000001814 */
[C---:B------:R-:W-:Y:S01]  /*6c70*/  HMMA.16816.F32 R24, R192.reuse, R190, R24 ;  /* 0x000000bec018723c */ /* 0x040fe20000001818 */
[----:B------:R-:W1:Y:S07]  /*6c80*/  LDSM.16.M88.4 R188, [R220+0x2000] ;  /* 0x00200000dcbc783b */ /* 0x000e6e0000000200 */
[C---:B------:R-:W-:Y:S08]  /*6c90*/  HMMA.16816.F32 R28, R192.reuse, R176, R28 ;  /* 0x000000b0c01c723c */ /* 0x040ff0000000181c */
[----:B------:R-:W-:Y:S01]  /*6ca0*/  HMMA.16816.F32 R32, R192, R178, R32 ;  /* 0x000000b2c020723c */ /* 0x000fe20000001820 */
[----:B------:R-:W2:Y:S07]  /*6cb0*/  LDSM.16.M88.4 R176, [R220+0x2800] ;  /* 0x00280000dcb0783b */ /* 0x000eae0000000200 */
[C---:B---3--:R-:W-:Y:S01]  /*6cc0*/  HMMA.16816.F32 R4, R168.reuse, R172, R4 ;  /* 0x000000aca804723c */ /* 0x048fe20000001804 */
[----:B------:R-:W3:Y:S07]  /*6cd0*/  LDSM.16.M88.4 R192, [R220+0x3000] ;  /* 0x00300000dcc0783b */ /* 0x000eee0000000200 */
[C---:B------:R-:W-:Y:S01]  /*6ce0*/  HMMA.16816.F32 R8, R168.reuse, R174, R8 ;  /* 0x000000aea808723c */ /* 0x040fe20000001808 */
[----:B------:R-:W1:Y:S07]  /*6cf0*/  LDSM.16.M88.4 R172, [R220+0x3800] ;  /* 0x00380000dcac783b */ /* 0x000e6e0000000200 */
[C---:B------:R-:W-:Y:S08]  /*6d00*/  HMMA.16816.F32 R12, R168.reuse, R180, R12 ;  /* 0x000000b4a80c723c */ /* 0x040ff0000000180c */
[C---:B------:R-:W-:Y:S01]  /*6d10*/  HMMA.16816.F32 R16, R168.reuse, R182, R16 ;  /* 0x000000b6a810723c */ /* 0x040fe20000001810 */
[----:B------:R-:W-:Y:S07]  /*6d20*/  LDSM.16.M88.4 R180, [R234+0x18100] ;  /* 0x01810000eab4783b */ /* 0x000fee0000000200 */
[C---:B----4-:R-:W-:Y:S08]  /*6d30*/  HMMA.16816.F32 R20, R168.reuse, R184, R20 ;  /* 0x000000b8a814723c */ /* 0x050ff00000001814 */
[C---:B------:R-:W-:Y:S01]  /*6d40*/  HMMA.16816.F32 R24, R168.reuse, R186, R24 ;  /* 0x000000baa818723c */ /* 0x040fe20000001818 */
[----:B------:R-:W4:Y:S07]  /*6d50*/  LDSM.16.M88.4 R184, [R233+0xc100] ;  /* 0x00c10000e9b8783b */ /* 0x000f2e0000000200 */
[C---:B-----5:R-:W-:Y:S08]  /*6d60*/  HMMA.16816.F32 R28, R168.reuse, R196, R28 ;  /* 0x000000c4a81c723c */ /* 0x060ff0000000181c */
[----:B------:R-:W-:Y:S01]  /*6d70*/  HMMA.16816.F32 R32, R168, R198, R32 ;  /* 0x000000c6a820723c */ /* 0x000fe20000001820 */
[----:B------:R-:W5:Y:S07]  /*6d80*/  LDSM.16.M88.4 R168, [R233+0xc900] ;  /* 0x00c90000e9a8783b */ /* 0x000f6e0000000200 */
[C---:B-1----:R-:W-:Y:S01]  /*6d90*/  HMMA.16816.F32 R4, R164.reuse, R188, R4 ;  /* 0x000000bca404723c */ /* 0x042fe20000001804 */
[----:B------:R-:W1:Y:S07]  /*6da0*/  LDSM.16.M88.4 R196, [R233+0xd100] ;  /* 0x00d10000e9c4783b */ /* 0x000e6e0000000200 */
[C---:B------:R-:W-:Y:S01]  /*6db0*/  HMMA.16816.F32 R8, R164.reuse, R190, R8 ;  /* 0x000000bea408723c */ /* 0x040fe20000001808 */
[----:B------:R-:W-:Y:S07]  /*6dc0*/  LDSM.16.M88.4 R188, [R230+0x18100] ;  /* 0x01810000e6bc783b */ /* 0x000fee0000000200 */
[C---:B--2---:R-:W-:Y:S08]  /*6dd0*/  HMMA.16816.F32 R12, R164.reuse, R176, R12 ;  /* 0x000000b0a40c723c */ /* 0x044ff0000000180c */
[C---:B------:R-:W-:Y:S01]  /*6de0*/  HMMA.16816.F32 R16, R164.reuse, R178, R16 ;  /* 0x000000b2a410723c */ /* 0x040fe20000001810 */
[----:B------:R-:W2:Y:S07]  /*6df0*/  LDSM.16.M88.4 R176, [R233+0xd900] ;  /* 0x00d90000e9b0783b */ /* 0x000eae0000000200 */
[C---:B---3--:R-:W-:Y:S08]  /*6e00*/  HMMA.16816.F32 R20, R164.reuse, R192, R20 ;  /* 0x000000c0a414723c */ /* 0x048ff00000001814 */
[C---:B------:R-:W-:Y:S01]  /*6e10*/  HMMA.16816.F32 R24, R164.reuse, R194, R24 ;  /* 0x000000c2a418723c */ /* 0x040fe20000001818 */
[----:B------:R-:W3:Y:S07]  /*6e20*/  LDSM.16.M88.4 R192, [R215] ;  /* 0x00000000d7c0783b */ /* 0x000eee0000000200 */
[C---:B------:R-:W-:Y:S08]  /*6e30*/  HMMA.16816.F32 R28, R164.reuse, R172, R28 ;  /* 0x000000aca41c723c */ /* 0x040ff0000000181c */
[----:B------:R-:W-:Y:S01]  /*6e40*/  HMMA.16816.F32 R32, R164, R174, R32 ;  /* 0x000000aea420723c */ /* 0x000fe20000001820 */
[----:B------:R-:W2:Y:S07]  /*6e50*/  LDSM.16.M88.4 R164, [R214] ;  /* 0x00000000d6a4783b */ /* 0x000eae0000000200 */
[C---:B----4-:R-:W-:Y:S01]  /*6e60*/  HMMA.16816.F32 R4, R180.reuse, R184, R4 ;  /* 0x000000b8b404723c */ /* 0x050fe20000001804 */
[----:B------:R-:W-:Y:S07]  /*6e70*/  LDSM.16.M88.4 R172, [R212] ;  /* 0x00000000d4ac783b */ /* 0x000fee0000000200 */
[C---:B------:R-:W-:Y:S01]  /*6e80*/  HMMA.16816.F32 R8, R180.reuse, R186, R8 ;  /* 0x000000bab408723c */ /* 0x040fe20000001808 */
[----:B------:R-:W-:Y:S07]  /*6e90*/  LDSM.16.M88.4 R184, [R229+0x18100] ;  /* 0x01810000e5b8783b */ /* 0x000fee0000000200 */
[C---:B-----5:R-:W-:Y:S08]  /*6ea0*/  HMMA.16816.F32 R12, R180.reuse, R168, R12 ;  /* 0x000000a8b40c723c */ /* 0x060ff0000000180c */
[C---:B------:R-:W-:Y:S01]  /*6eb0*/  HMMA.16816.F32 R16, R180.reuse, R170, R16 ;  /* 0x000000aab410723c */ /* 0x040fe20000001810 */
[----:B------:R-:W4:Y:S07]  /*6ec0*/  LDSM.16.M88.4 R168, [R213] ;  /* 0x00000000d5a8783b */ /* 0x000f2e0000000200 */
[C---:B-1----:R-:W-:Y:S08]  /*6ed0*/  HMMA.16816.F32 R20, R180.reuse, R196, R20 ;  /* 0x000000c4b414723c */ /* 0x042ff00000001814 */
[C---:B------:R-:W-:Y:S01]  /*6ee0*/  HMMA.16816.F32 R24, R180.reuse, R198, R24 ;  /* 0x000000c6b418723c */ /* 0x040fe20000001818 */
[----:B------:R-:W1:Y:S07]  /*6ef0*/  LDSM.16.M88.4 R196, [R228+0xc100] ;  /* 0x00c10000e4c4783b */ /* 0x000e6e0000000200 */
[C---:B--2---:R-:W-:Y:S08]  /*6f00*/  HMMA.16816.F32 R28, R180.reuse, R176, R28 ;  /* 0x000000b0b41c723c */ /* 0x044ff0000000181c */
[----:B------:R-:W-:Y:S01]  /*6f10*/  HMMA.16816.F32 R32, R180, R178, R32 ;  /* 0x000000b2b420723c */ /* 0x000fe20000001820 */
[----:B------:R-:W2:Y:S07]  /*6f20*/  LDSM.16.M88.4 R176, [R228+0xc900] ;  /* 0x00c90000e4b0783b */ /* 0x000eae0000000200 */
[C---:B---3--:R-:W-:Y:S01]  /*6f30*/  HMMA.16816.F32 R4, R188.reuse, R192, R4 ;  /* 0x000000c0bc04723c */ /* 0x048fe20000001804 */
[----:B------:R-:W3:Y:S07]  /*6f40*/  LDSM.16.M88.4 R180, [R228+0xd100] ;  /* 0x00d10000e4b4783b */ /* 0x000eee0000000200 */
[C---:B------:R-:W-:Y:S01]  /*6f50*/  HMMA.16816.F32 R8, R188.reuse, R194, R8 ;  /* 0x000000c2bc08723c */ /* 0x040fe20000001808 */
[----:B------:R-:W5:Y:S07]  /*6f60*/  LDSM.16.M88.4 R192, [R228+0xd900] ;  /* 0x00d90000e4c0783b */ /* 0x000f6e0000000200 */
[C---:B------:R-:W-:Y:S08]  /*6f70*/  HMMA.16816.F32 R12, R188.reuse, R164, R12 ;  /* 0x000000a4bc0c723c */ /* 0x040ff0000000180c */
[C---:B------:R-:W-:Y:S01]  /*6f80*/  HMMA.16816.F32 R16, R188.reuse, R166, R16 ;  /* 0x000000a6bc10723c */ /* 0x040fe20000001810 */
[----:B------:R-:W-:Y:S07]  /*6f90*/  LDSM.16.M88.4 R164, [R227+0x18100] ;  /* 0x01810000e3a4783b */ /* 0x000fee0000000200 */
[C---:B----4-:R-:W-:Y:S08]  /*6fa0*/  HMMA.16816.F32 R20, R188.reuse, R168, R20 ;  /* 0x000000a8bc14723c */ /* 0x050ff00000001814 */
[C---:B------:R-:W-:Y:S01]  /*6fb0*/  HMMA.16816.F32 R24, R188.reuse, R170, R24 ;  /* 0x000000aabc18723c */ /* 0x040fe20000001818 */
[----:B------:R-:W4:Y:S07]  /*6fc0*/  LDSM.16.M88.4 R168, [R220+0x4000] ;  /* 0x00400000dca8783b */ /* 0x000f2e0000000200 */
[C---:B------:R-:W-:Y:S08]  /*6fd0*/  HMMA.16816.F32 R28, R188.reuse, R172, R28 ;  /* 0x000000acbc1c723c */ /* 0x040ff0000000181c */
[----:B------:R-:W-:Y:S01]  /*6fe0*/  HMMA.16816.F32 R32, R188, R174, R32 ;  /* 0x000000aebc20723c */ /* 0x000fe20000001820 */
[----:B------:R-:W4:Y:S07]  /*6ff0*/  LDSM.16.M88.4 R172, [R220+0x4800] ;  /* 0x00480000dcac783b */ /* 0x000f2e0000000200 */
[C---:B-1----:R-:W-:Y:S01]  /*7000*/  HMMA.16816.F32 R4, R184.reuse, R196, R4 ;  /* 0x000000c4b804723c */ /* 0x042fe20000001804 */
[----:B------:R-:W1:Y:S07]  /*7010*/  LDSM.16.M88.4 R188, [R220+0x5000] ;  /* 0x00500000dcbc783b */ /* 0x000e6e0000000200 */
        /* <DEDUP_REMOVED lines=8> */
[C---:B-----5:R-:W-:Y:S08]  /*70a0*/  HMMA.16816.F32 R28, R184.reuse, R192, R28 ;  /* 0x000000c0b81c723c */ /* 0x060ff0000000181c */
[----:B------:R-:W-:Y:S01]  /*70b0*/  HMMA.16816.F32 R32, R184, R194, R32 ;  /* 0x000000c2b820723c */ /* 0x000fe20000001820 */
[----:B------:R-:W3:Y:S07]  /*70c0*/  LDSM.16.M88.4 R184, [R233+0xe900] ;  /* 0x00e90000e9b8783b */ /* 0x000eee0000000200 */
[C---:B----4-:R-:W-:Y:S01]  /*70d0*/  HMMA.16816.F32 R4, R164.reuse, R168, R4 ;  /* 0x000000a8a404723c */ /* 0x050fe20000001804 */
[----:B------:R-:W4:Y:S07]  /*70e0*/  LDSM.16.M88.4 R192, [R233+0xf100] ;  /* 0x00f10000e9c0783b */ /* 0x000f2e0000000200 */
[C---:B------:R-:W-:Y:S01]  /*70f0*/  HMMA.16816.F32 R8, R164.reuse, R170, R8 ;  /* 0x000000aaa408723c */ /* 0x040fe20000001808 */
[----:B------:R-:W5:Y:S07]  /*7100*/  LDSM.16.M88.4 R168, [R233+0xf900] ;  /* 0x00f90000e9a8783b */ /* 0x000f6e0000000200 */
[C---:B------:R-:W-:Y:S08]  /*7110*/  HMMA.16816.F32 R12, R164.reuse, R172, R12 ;  /* 0x000000aca40c723c */ /* 0x040ff0000000180c */
[C---:B------:R-:W-:Y:S01]  /*7120*/  HMMA.16816.F32 R16, R164.reuse, R174, R16 ;  /* 0x000000aea410723c */ /* 0x040fe20000001810 */
[----:B------:R-:W-:Y:S07]  /*7130*/  LDSM.16.M88.4 R172, [R230+0x1c100] ;  /* 0x01c10000e6ac783b */ /* 0x000fee0000000200 */
[C---:B-1----:R-:W-:Y:S08]  /*7140*/  HMMA.16816.F32 R20, R164.reuse, R188, R20 ;  /* 0x000000bca414723c */ /* 0x042ff00000001814 */
[C---:B------:R-:W-:Y:S01]  /*7150*/  HMMA.16816.F32 R24, R164.reuse, R190, R24 ;  /* 0x000000bea418723c */ /* 0x040fe20000001818 */
[----:B------:R-:W1:Y:S07]  /*7160*/  LDSM.16.M88.4 R188, [R211] ;  /* 0x00000000d3bc783b */ /* 0x000e6e0000000200 */
[C---:B------:R-:W-:Y:S08]  /*7170*/  HMMA.16816.F32 R28, R164.reuse, R196, R28 ;  /* 0x000000c4a41c723c */ /* 0x040ff0000000181c */
        /* <DEDUP_REMOVED lines=11> */
[----:B------:R-:W3:Y:S07]  /*7230*/  LDSM.16.M88.4 R192, [R228+0xe100] ;  /* 0x00e10000e4c0783b */ /* 0x000eee0000000200 */
[C---:B-----5:R-:W-:Y:S08]  /*7240*/  HMMA.16816.F32 R28, R176.reuse, R168, R28 ;  /* 0x000000a8b01c723c */ /* 0x060ff0000000181c */
[----:B------:R-:W-:Y:S01]  /*7250*/  HMMA.16816.F32 R32, R176, R170, R32 ;  /* 0x000000aab020723c */ /* 0x000fe20000001820 */
[----:B------:R-:W-:Y:S07]  /*7260*/  LDSM.16.M88.4 R168, [R228+0xf100] ;  /* 0x00f10000e4a8783b */ /* 0x000fee0000000200 */
[C---:B-1----:R-:W-:Y:S01]  /*7270*/  HMMA.16816.F32 R4, R172.reuse, R188, R4 ;  /* 0x000000bcac04723c */ /* 0x042fe20000001804 */
[----:B------:R-:W-:Y:S07]  /*7280*/  LDSM.16.M88.4 R176, [R228+0xf900] ;  /* 0x00f90000e4b0783b */ /* 0x000fee0000000200 */
[C---:B------:R-:W-:Y:S01]  /*7290*/  HMMA.16816.F32 R8, R172.reuse, R190, R8 ;  /* 0x000000beac08723c */ /* 0x040fe20000001808 */
[----:B------:R-:W-:Y:S07]  /*72a0*/  LDSM.16.M88.4 R188, [R227+0x1c100] ;  /* 0x01c10000e3bc783b */ /* 0x000fee0000000200 */
[C---:B------:R-:W-:Y:S08]  /*72b0*/  HMMA.16816.F32 R12, R172.reuse, R164, R12 ;  /* 0x000000a4ac0c723c */ /* 0x040ff0000000180c */
[C---:B------:R-:W-:Y:S01]  /*72c0*/  HMMA.16816.F32 R16, R172.reuse, R166, R16 ;  /* 0x000000a6ac10723c */ /* 0x040fe20000001810 */
[----:B------:R-:W1:Y:S07]  /*72d0*/  LDSM.16.M88.4 R164, [R228+0xe900] ;  /* 0x00e90000e4a4783b */ /* 0x000e6e0000000200 */
[C---:B--2---:R-:W-:Y:S08]  /*72e0*/  HMMA.16816.F32 R20, R172.reuse, R196, R20 ;  /* 0x000000c4ac14723c */ /* 0x044ff00000001814 */
[C---:B------:R-:W-:Y:S01]  /*72f0*/  HMMA.16816.F32 R24, R172.reuse, R198, R24 ;  /* 0x000000c6ac18723c */ /* 0x040fe20000001818 */
[----:B------:R-:W2:Y:S07]  /*7300*/  LDSM.16.M88.4 R196, [R220+0x6000] ;  /* 0x00600000dcc4783b */ /* 0x000eae0000000200 */
[C---:B------:R-:W-:Y:S08]  /*7310*/  HMMA.16816.F32 R28, R172.reuse, R180, R28 ;  /* 0x000000b4ac1c723c */ /* 0x040ff0000000181c */
[----:B------:R-:W-:Y:S08]  /*7320*/  HMMA.16816.F32 R32, R172, R182, R32 ;  /* 0x000000b6ac20723c */ /* 0x000ff00000001820 */
[C---:B---3--:R-:W-:Y:S08]  /*7330*/  HMMA.16816.F32 R4, R184.reuse, R192, R4 ;  /* 0x000000c0b804723c */ /* 0x048ff00000001804 */
[C---:B------:R-:W-:Y:S08]  /*7340*/  HMMA.16816.F32 R8, R184.reuse, R194, R8 ;  /* 0x000000c2b808723c */ /* 0x040ff00000001808 */
[C---:B-1----:R-:W-:Y:S08]  /*7350*/  HMMA.16816.F32 R12, R184.reuse, R164, R12 ;  /* 0x000000a4b80c723c */ /* 0x042ff0000000180c */
[C---:B------:R-:W-:Y:S01]  /*7360*/  HMMA.16816.F32 R16, R184.reuse, R166, R16 ;  /* 0x000000a6b810723c */ /* 0x040fe20000001810 */
[----:B------:R-:W1:Y:S07]  /*7370*/  LDSM.16.M88.4 R164, [R220+0x6800] ;  /* 0x00680000dca4783b */ /* 0x000e6e0000000200 */
[C---:B------:R-:W-:Y:S08]  /*7380*/  HMMA.16816.F32 R20, R184.reuse, R168, R20 ;  /* 0x000000a8b814723c */ /* 0x040ff00000001814 */
[C---:B------:R-:W-:Y:S01]  /*7390*/  HMMA.16816.F32 R24, R184.reuse, R170, R24 ;  /* 0x000000aab818723c */ /* 0x040fe20000001818 */
[----:B------:R-:W3:Y:S07]  /*73a0*/  LDSM.16.M88.4 R168, [R220+0x7000] ;  /* 0x00700000dca8783b */ /* 0x000eee0000000200 */
[C---:B------:R-:W-:Y:S08]  /*73b0*/  HMMA.16816.F32 R28, R184.reuse, R176, R28 ;  /* 0x000000b0b81c723c */ /* 0x040ff0000000181c */
[----:B------:R-:W-:Y:S08]  /*73c0*/  HMMA.16816.F32 R32, R184, R178, R32 ;  /* 0x000000b2b820723c */ /* 0x000ff00000001820 */
[C---:B--2---:R-:W-:Y:S08]  /*73d0*/  HMMA.16816.F32 R4, R188.reuse, R196, R4 ;  /* 0x000000c4bc04723c */ /* 0x044ff00000001804 */
[C---:B------:R-:W-:Y:S08]  /*73e0*/  HMMA.16816.F32 R8, R188.reuse, R198, R8 ;  /* 0x000000c6bc08723c */ /* 0x040ff00000001808 */
[C---:B-1----:R-:W-:Y:S08]  /*73f0*/  HMMA.16816.F32 R12, R188.reuse, R164, R12 ;  /* 0x000000a4bc0c723c */ /* 0x042ff0000000180c */
[C---:B------:R-:W-:Y:S01]  /*7400*/  HMMA.16816.F32 R16, R188.reuse, R166, R16 ;  /* 0x000000a6bc10723c */ /* 0x040fe20000001810 */
[----:B------:R-:W1:Y:S01]  /*7410*/  LDSM.16.M88.4 R164, [R220+0x7800] ;  /* 0x00780000dca4783b */ /* 0x000e620000000200 */
[----:B------:R-:W-:Y:S04]  /*7420*/  DEPBAR.LE SB0, 0x0 ;  /* 0x000080000000791a */ /* 0x000fe80000000000 */
[----:B------:R-:W-:Y:S02]  /*7430*/  FMUL.FTZ R200, R4, c[0x0][0x320] ;  /* 0x0000c80004c87a20 */ /* 0x000fe40000410000 */
[C---:B---3--:R-:W-:Y:S04]  /*7440*/  HMMA.16816.F32 R20, R188.reuse, R168, R20 ;  /* 0x000000a8bc14723c */ /* 0x048fe80000001814 */
[----:B------:R-:W2:Y:S01]  /*7450*/  MUFU.TANH R200, R200 ;  /* 0x000000c800c87308 */ /* 0x000ea20000002400 */
[----:B------:R-:W-:Y:S01]  /*7460*/  BAR.SYNC.DEFER_BLOCKING 0x0 ;  /* 0x0000000000007b1d */ /* 0x000fe20000010000 */
[----:B------:R-:W-:Y:S02]  /*7470*/  FMUL.FTZ R202, R5, c[0x0][0x320] ;  /* 0x0000c80005ca7a20 */ /* 0x000fe40000410000 */
[C---:B------:R-:W-:Y:S04]  /*7480*/  HMMA.16816.F32 R24, R188.reuse, R170, R24 ;  /* 0x000000aabc18723c */ /* 0x040fe80000001818 */
[----:B------:R-:W-:Y:S02]  /*7490*/  FMUL.FTZ R0, R6, c[0x0][0x320] ;  /* 0x0000c80006007a20 */ /* 0x000fe40000410000 */
[----:B------:R-:W3:Y:S01]  /*74a0*/  MUFU.TANH R202, R202 ;  /* 0x000000ca00ca7308 */ /* 0x000ee20000002400 */
[----:B------:R-:W-:Y:S02]  /*74b0*/  FMUL.FTZ R201, R7, c[0x0][0x320] ;  /* 0x0000c80007c97a20 */ /* 0x000fe40000410000 */
[----:B------:R-:W-:Y:S03]  /*74c0*/  FMUL.FTZ R182, R8, c[0x0][0x320] ;  /* 0x0000c80008b67a20 */ /* 0x000fe60000410000 */
[----:B------:R-:W-:Y:S02]  /*74d0*/  FMUL.FTZ R183, R9, c[0x0][0x320] ;  /* 0x0000c80009b77a20 */ /* 0x000fe40000410000 */
[----:B------:R-:W-:Y:S02]  /*74e0*/  FMUL.FTZ R203, R10, c[0x0][0x320] ;  /* 0x0000c8000acb7a20 */ /* 0x000fe40000410000 */
[----:B------:R-:W4:Y:S01]  /*74f0*/  MUFU.TANH R0, R0 ;  /* 0x0000000000007308 */ /* 0x000f220000002400 */
[----:B------:R-:W-:Y:S02]  /*7500*/  FMUL.FTZ R181, R11, c[0x0][0x320] ;  /* 0x0000c8000bb57a20 */ /* 0x000fe40000410000 */
[----:B------:R-:W-:Y:S02]  /*7510*/  FMUL.FTZ R194, R12, c[0x0][0x320] ;  /* 0x0000c8000cc27a20 */ /* 0x000fe40000410000 */
[----:B------:R-:W-:Y:S02]  /*7520*/  FMUL.FTZ R195, R13, c[0x0][0x320] ;  /* 0x0000c8000dc37a20 */ /* 0x000fe40000410000 */
[----:B------:R-:W-:Y:S01]  /*7530*/  FMUL.FTZ R198, R14, c[0x0][0x320] ;  /* 0x0000c8000ec67a20 */ /* 0x000fe20000410000 */
[C---:B-1----:R-:W-:Y:S02]  /*7540*/  HMMA.16816.F32 R28, R188.reuse, R164, R28 ;  /* 0x000000a4bc1c723c */ /* 0x042fe4000000181c */
[----:B------:R-:W1:Y:S01]  /*7550*/  MUFU.TANH R201, R201 ;  /* 0x000000c900c97308 */ /* 0x000e620000002400 */
[----:B------:R-:W-:Y:S02]  /*7560*/  FMUL.FTZ R199, R15, c[0x0][0x320] ;  /* 0x0000c8000fc77a20 */ /* 0x000fe40000410000 */
[----:B------:R-:W-:Y:S02]  /*7570*/  FMUL.FTZ R173, R16, c[0x0][0x320] ;  /* 0x0000c80010ad7a20 */ /* 0x000fe40000410000 */
[----:B------:R-:W-:Y:S01]  /*7580*/  FMUL.FTZ R174, R17, c[0x0][0x320] ;  /* 0x0000c80011ae7a20 */ /* 0x000fe20000410000 */
[----:B------:R-:W-:Y:S04]  /*7590*/  HMMA.16816.F32 R32, R188, R166, R32 ;  /* 0x000000a6bc20723c */ /* 0x000fe80000001820 */
[----:B------:R-:W1:Y:S01]  /*75a0*/  MUFU.TANH R182, R182 ;  /* 0x000000b600b67308 */ /* 0x000e620000002400 */
[----:B------:R-:W-:Y:S02]  /*75b0*/  FMUL.FTZ R197, R18, c[0x0][0x320] ;  /* 0x0000c80012c57a20 */ /* 0x000fe40000410000 */
[----:B------:R-:W-:Y:S02]  /*75c0*/  FMUL.FTZ R193, R19, c[0x0][0x320] ;  /* 0x0000c80013c17a20 */ /* 0x000fe40000410000 */
[----:B------:R-:W-:Y:S03]  /*75d0*/  FMUL.FTZ R175, R20, c[0x0][0x320] ;  /* 0x0000c80014af7a20 */ /* 0x000fe60000410000 */
[----:B------:R-:W-:Y:S02]  /*75e0*/  FMUL.FTZ R178, R21, c[0x0][0x320] ;  /* 0x0000c80015b27a20 */ /* 0x000fe40000410000 */
        /* <DEDUP_REMOVED lines=16> */
[----:B------:R-:W-:Y:S03]  /*76f0*/  FMUL.FTZ R31, R35, c[0x0][0x320] ;  /* 0x0000c800231f7a20 */ /* 0x000fe60000410000 */
        /* <DEDUP_REMOVED lines=25> */
[----:B--234-:R-:W-:Y:S01]  /*7890*/  ISETP.NE.AND P1, PT, R236, 0x1, PT ;  /* 0x00000001ec00780c */ /* 0x01cfe20003f25270 */
[----:B------:R-:W-:Y:S01]  /*78a0*/  ULEA UR5, UR20, UR12, 0x6 ;  /* 0x0000000c14057291 */ /* 0x000fe2000f8e303f */
[----:B------:R-:W-:Y:S01]  /*78b0*/  IADD3 R22, -R250, 0x10, RZ ;  /* 0x00000010fa167810 */ /* 0x000fe20007ffe1ff */
[----:B------:R-:W-:Y:S01]  /*78c0*/  IMAD.MOV.U32 R237, RZ, RZ, RZ ;  /* 0x000000ffffed7224 */ /* 0x000fe200078e00ff */
[----:B------:R-:W-:Y:S01]  /*78d0*/  IADD3 R18, -R249, 0x10, RZ ;  /* 0x00000010f9127810 */ /* 0x000fe20007ffe1ff */
[C---:B------:R-:W-:Y:S01]  /*78e0*/  IMAD.SHL.U32 R172, R207.reuse, 0x2, RZ ;  /* 0x00000002cfac7824 */ /* 0x040fe200078e00ff */
[----:B------:R-:W-:Y:S01]  /*78f0*/  LOP3.LUT R22, R22, 0xf, RZ, 0xc0, !PT ;  /* 0x0000000f16167812 */ /* 0x000fe200078ec0ff */
[----:B------:R-:W-:Y:S01]  /*7900*/  IMAD.U32 R238, RZ, RZ, UR5 ;  /* 0x00000005ffee7e24 */ /* 0x000fe2000f8e00ff */
[----:B------:R-:W-:Y:S02]  /*7910*/  LOP3.LUT R18, R18, 0xf, RZ, 0xc0, !PT ;  /* 0x0000000f12127812 */ /* 0x000fe400078ec0ff */
[----:B------:R-:W-:Y:S02]  /*7920*/  IADD3 R16, -R248, 0x10, RZ ;  /* 0x00000010f8107810 */ /* 0x000fe40007ffe1ff */
[----:B------:R-:W-:Y:S02]  /*7930*/  IADD3 R238, R238, -0x40, R239 ;  /* 0xffffffc0eeee7810 */ /* 0x000fe40007ffe0ef */
[----:B------:R-:W-:Y:S02]  /*7940*/  LOP3.LUT R16, R16, 0xf, RZ, 0xc0, !PT ;  /* 0x0000000f10107812 */ /* 0x000fe400078ec0ff */
[----:B------:R-:W-:Y:S01]  /*7950*/  SHF.R.S32.HI R180, RZ, 0x1f, R207 ;  /* 0x0000001fffb47819 */ /* 0x000fe200000114cf */
[----:B------:R-:W-:Y:S03]  /*7960*/  @P1 IMAD.HI.U32 R6, R238, c[0x0][0x2bc], RZ ;  /* 0x0000af00ee061a27 */ /* 0x000fe600078e00ff */
[----:B------:R-:W-:Y:S01]  /*7970*/  SHF.L.U64.HI R180, R207, 0x1, R180 ;  /* 0x00000001cfb47819 */ /* 0x000fe200000102b4 */
[----:B------:R-:W-:Y:S01]  /*7980*/  IMAD.MOV.U32 R4, RZ, RZ, R238 ;  /* 0x000000ffff047224 */ /* 0x000fe200078e00ee */
[----:B------:R-:W-:Y:S04]  /*7990*/  @P1 SHF.R.U32.HI R4, RZ, c[0x0][0x2c0], R6 ;  /* 0x0000b000ff041a19 */ /* 0x000fe80000011606 */
[C---:B------:R-:W-:Y:S04]  /*79a0*/  @!P2 IADD3 R11, P0, R4.reuse, UR16, RZ ;  /* 0x00000010040bac10 */ /* 0x040fe8000ff1e0ff */
[----:B------:R-:W-:Y:S02]  /*79b0*/  @!P2 LEA.HI.X.SX32 R6, R4, UR8, 0x1, P0 ;  /* 0x000000080406ac11 */ /* 0x000fe400080f0eff */
[C---:B------:R-:W-:Y:S04]  /*79c0*/  @!P2 LEA R8, P0, R11.reuse, c[0x0][0x2a0], 0x2 ;  /* 0x0000a8000b08aa11 */ /* 0x040fe800078010ff */
[----:B------:R-:W-:Y:S01]  /*79d0*/  @!P2 LEA.HI.X R9, R11, c[0x0][0x2a4], R6, 0x2, P0 ;  /* 0x0000a9000b09aa11 */ /* 0x000fe200000f1406 */
[----:B------:R-:W-:Y:S01]  /*79e0*/  IMAD.MOV R11, RZ, RZ, -R4 ;  /* 0x000000ffff0b7224 */ /* 0x000fe200078e0a04 */
[----:B------:R-:W-:Y:S03]  /*79f0*/  SHF.L.U64.HI R6, R204, 0x1, R245 ;  /* 0x00000001cc067819 */ /* 0x000fe600000102f5 */
[----:B------:R2:W3:Y:S01]  /*7a00*/  @!P2 LDG.E R237, [R8.64] ;  /* 0x0000001208eda981 */ /* 0x0004e2000c1e1900 */
[----:B------:R-:W-:Y:S04]  /*7a10*/  IMAD R238, R11, c[0x0][0x2b8], R238 ;  /* 0x0000ae000bee7a24 */ /* 0x000fe800078e02ee */
[C---:B------:R-:W-:Y:S01]  /*7a20*/  IMAD.WIDE.U32 R12, R238.reuse, c[0x0][0x1e0], RZ ;  /* 0x00007800ee0c7a25 */ /* 0x040fe200078e00ff */
[----:B------:R-:W-:Y:S05]  /*7a30*/  SHF.R.S32.HI R11, RZ, 0x1f, R238 ;  /* 0x0000001fff0b7819 */ /* 0x000fea00000114ee */
[----:B------:R-:W-:Y:S04]  /*7a40*/  IMAD R11, R11, c[0x0][0x1e0], RZ ;  /* 0x000078000b0b7a24 */ /* 0x000fe800078e02ff */
[----:B------:R-:W-:Y:S04]  /*7a50*/  IMAD R11, R238, c[0x0][0x1e4], R11 ;  /* 0x00007900ee0b7a24 */ /* 0x000fe800078e020b */
[----:B------:R-:W-:Y:S02]  /*7a60*/  IMAD.IADD R13, R13, 0x1, R11 ;  /* 0x000000010d0d7824 */ /* 0x000fe400078e020b */
[----:B--2---:R-:W-:Y:S01]  /*7a70*/  IMAD.SHL.U32 R8, R205, 0x2, RZ ;  /* 0x00000002cd087824 */ /* 0x004fe200078e00ff */
[----:B---3--:R-:W-:Y:S01]  /*7a80*/  SHF.R.S32.HI R4, RZ, 0x1f, R237 ;  /* 0x0000001fff047819 */ /* 0x008fe200000114ed */
[C---:B------:R-:W-:Y:S04]  /*7a90*/  IMAD.WIDE.U32 R12, R237.reuse, c[0x0][0x1f0], R12 ;  /* 0x00007c00ed0c7a25 */ /* 0x040fe800078e000c */
[----:B------:R-:W-:Y:S01]  /*7aa0*/  IMAD R4, R4, c[0x0][0x1f0], RZ ;  /* 0x00007c0004047a24 */ /* 0x000fe200078e02ff */
[----:B------:R-:W-:Y:S03]  /*7ab0*/  IADD3 R9, P0, R12, UR14, RZ ;  /* 0x0000000e0c097c10 */ /* 0x000fe6000ff1e0ff */
[----:B------:R-:W-:Y:S05]  /*7ac0*/  IMAD R4, R237, c[0x0][0x1f4], R4 ;  /* 0x00007d00ed047a24 */ /* 0x000fea00078e0204 */
[----:B------:R-:W-:Y:S02]  /*7ad0*/  IADD3.X R4, R13, UR7, R4, P0, !PT ;  /* 0x000000070d047c10 */ /* 0x000fe400087fe404 */
[C---:B------:R-:W-:Y:S04]  /*7ae0*/  LEA R11, P0, R9.reuse, c[0x0][0x1c8], 0x1 ;  /* 0x00007200090b7a11 */ /* 0x040fe800078008ff */
[----:B------:R-:W-:Y:S01]  /*7af0*/  LEA.HI.X R10, R9, c[0x0][0x1cc], R4, 0x1, P0 ;  /* 0x00007300090a7a11 */ /* 0x000fe200000f0c04 */
[----:B------:R-:W2:Y:S01]  /*7b00*/  SHFL.IDX PT, R13, R11, 0x1, 0x181f ;  /* 0x00381f000b0d7f89 */ /* 0x000ea200000e0000 */
[----:B------:R-:W-:Y:S01]  /*7b10*/  IMAD.SHL.U32 R4, R204, 0x2, RZ ;  /* 0x00000002cc047824 */ /* 0x000fe200078e00ff */
[----:B------:R-:W-:Y:S02]  /*7b20*/  SHF.L.U64.HI R9, R205, 0x1, R246 ;  /* 0x00000001cd097819 */ /* 0x000fe400000102f6 */
[----:B------:R-:W3:Y:S04]  /*7b30*/  SHFL.IDX PT, R15, R10, 0x1, 0x181f ;  /* 0x00381f000a0f7f89 */ /* 0x000ee800000e0000 */
[----:B------:R-:W4:Y:S04]  /*7b40*/  SHFL.IDX PT, R11, R11, RZ, 0x181f ;  /* 0x00181fff0b0b7589 */ /* 0x000f2800000e0000 */
[----:B------:R-:W5:Y:S01]  /*7b50*/  SHFL.IDX PT, R21, R10, RZ, 0x181f ;  /* 0x00181fff0a157589 */ /* 0x000f6200000e0000 */
[----:B--2---:R-:W-:Y:S04]  /*7b60*/  IADD3 R22, P1, P0, R22, R13, R251 ;  /* 0x0000000d16167210 */ /* 0x004fe8000783e0fb */
[----:B---3--:R-:W-:Y:S02]  /*7b70*/  IADD3.X R23, RZ, R15, R252, P1, P0 ;  /* 0x0000000fff177210 */ /* 0x008fe40000fe04fc */
[----:B------:R-:W-:Y:S04]  /*7b80*/  IADD3 R18, P1, P0, R18, R13, R8 ;  /* 0x0000000d12127210 */ /* 0x000fe8000783e008 */
[--C-:B------:R-:W-:Y:S02]  /*7b90*/  IADD3.X R19, RZ, R15, R9.reuse, P1, P0 ;  /* 0x0000000fff137210 */ /* 0x100fe40000fe0409 */
[----:B------:R-:W-:Y:S04]  /*7ba0*/  IADD3 R16, P1, P0, R16, R13, R4 ;  /* 0x0000000d10107210 */ /* 0x000fe8000783e004 */
[--C-:B------:R-:W-:Y:S02]  /*7bb0*/  IADD3.X R17, RZ, R15, R6.reuse, P1, P0 ;  /* 0x0000000fff117210 */ /* 0x100fe40000fe0406 */
[----:B----4-:R-:W-:Y:S05]  /*7bc0*/  IADD3 R8, P0, R11, R8, RZ ;  /* 0x000000080b087210 */ /* 0x010fea0007f1e0ff */
[----:B-----5:R-:W-:Y:S01]  /*7bd0*/  IMAD.X R9, R21, 0x1, R9, P0 ;  /* 0x0000000115097824 */ /* 0x020fe200000e0609 */
[----:B------:R-:W-:Y:S05]  /*7be0*/  IADD3 R24, P0, R11, R4, RZ ;  /* 0x000000040b187210 */ /* 0x000fea0007f1e0ff */
[----:B------:R-:W-:Y:S01]  /*7bf0*/  IMAD.X R25, R21, 0x1, R6, P0 ;  /* 0x0000000115197824 */ /* 0x000fe200000e0606 */
[-C--:B------:R-:W-:Y:S05]  /*7c00*/  IADD3 R26, P0, R11, R172.reuse, RZ ;  /* 0x000000ac0b1a7210 */ /* 0x080fea0007f1e0ff */
[----:B------:R-:W-:Y:S01]  /*7c10*/  IMAD.X R27, R21, 0x1, R180, P0 ;  /* 0x00000001151b7824 */ /* 0x000fe200000e06b4 */
[----:B------:R-:W-:Y:S04]  /*7c20*/  IADD3 R20, P0, R11, R251, RZ ;  /* 0x000000fb0b147210 */ /* 0x000fe80007f1e0ff */
[----:B------:R2:W-:Y:S01]  /*7c30*/  LDGSTS.E.BYPASS.LTC128B.128 [R235+0x8100], [R26.64], !P3 ;  /* 0x081000001aeb7fae */ /* 0x0005e2000d901d52 */
        /* <DEDUP_REMOVED lines=15> */
.L_x_1987:
[----:B--234-:R-:W-:Y:S01]  /*7d30*/  IMAD.MOV.U32 R15, RZ, RZ, R240 ;  /* 0x000000ffff0f7224 */ /* 0x01cfe200078e00f0 */
[----:B------:R-:W-:Y:S01]  /*7d40*/  PLOP3.LUT P0, PT, PT, PT, UP1, 0x80, 0x0 ;  /* 0x000000000000781c */ /* 0x000fe20003f0f018 */
[----:B------:R-:W0:Y:S01]  /*7d50*/  LDGDEPBAR ;  /* 0x00000000000079af */ /* 0x000e220000000000 */
[----:B------:R-:W-:Y:S01]  /*7d60*/  USHF.L.U32 UR5, UR20, 0x6, URZ ;  /* 0x0000000614057899 */ /* 0x000fe2000800063f */
[----:B------:R-:W-:Y:S10]  /*7d70*/  IMAD.MOV.U32 R6, RZ, RZ, c[0x0][0x2ac] ;  /* 0x0000ab00ff067624 */ /* 0x000ff400078e00ff */
[----:B------:R-:W-:Y:S01]  /*7d80*/  @P0 IMAD.HI.U32 R4, R240, c[0x0][0x2c8], RZ ;  /* 0x0000b200f0040a27 */ /* 0x000fe200078e00ff */
[----:B------:R-:W-:Y:S11]  /*7d90*/  PLOP3.LUT P0, PT, PT, PT, UP1, 0x80, 0x0 ;  /* 0x000000000000781c */ /* 0x000ff60003f0f018 */
[----:B------:R-:W-:Y:S02]  /*7da0*/  @!UPT UIADD3 URZ, URZ, URZ, URZ ;  /* 0x0000003f3f3ff290 */ /* 0x000fe4000fffe03f */
[----:B------:R-:W-:Y:S01]  /*7db0*/  @P0 SHF.R.U32.HI R15, RZ, c[0x0][0x2cc], R4 ;  /* 0x0000b300ff0f0a19 */ /* 0x000fe20000011604 */
[----:B------:R-:W-:Y:S01]  /*7dc0*/  IMAD.U32 R4, RZ, RZ, UR5 ;  /* 0x00000005ff047e24 */ /* 0x000fe2000f8e00ff */
[----:B------:R-:W-:Y:S03]  /*7dd0*/  PLOP3.LUT P0, PT, PT, PT, UP0, 0x40, 0x0 ;  /* 0x000000000000781c */ /* 0x000fe60003f0e808 */
[----:B------:R-:W2:Y:S01]  /*7de0*/  SHFL.IDX PT, R8, R15, RZ, 0x1c1f ;  /* 0x001c1fff0f087589 */ /* 0x000ea200000e0000 */
[----:B------:R-:W-:Y:S05]  /*7df0*/  IADD3 R9, -R241, 0x1, -R4 ;  /* 0x00000001f1097810 */ /* 0x000fea0007ffe904 */
[----:B------:R-:W-:Y:S05]  /*7e00*/  IMAD R9, R6, c[0x0][0x1d0], R9 ;  /* 0x0000740006097a24 */ /* 0x000fea00078e0209 */
[----:B------:R-:W-:Y:S04]  /*7e10*/  IADD3 R9, R9, -c[0x0][0x168], RZ ;  /* 0x80005a0009097a10 */ /* 0x000fe80007ffe0ff */
[C---:B------:R-:W-:Y:S02]  /*7e20*/  IADD3 R11, R9.reuse, c[0x0][0x328], RZ ;  /* 0x0000ca00090b7a10 */ /* 0x040fe40007ffe0ff */
[----:B------:R-:W-:Y:S03]  /*7e30*/  IADD3 R9, R9, UR11, RZ ;  /* 0x0000000b09097c10 */ /* 0x000fe6000fffe0ff */
[--C-:B--2---:R-:W-:Y:S02]  /*7e40*/  IMAD.IADD R14, R11, 0x1, R8.reuse ;  /* 0x000000010b0e7824 */ /* 0x104fe400078e0208 */
        /* <DEDUP_REMOVED lines=17> */
.L_x_1990:
[----:B------:R-:W-:Y:S04]  /*7f60*/  MOV R6, c[0x0][0x32c] ;  /* 0x0000cb0000067a02 */ /* 0x000fe80000000f00 */
[----:B------:R-:W-:Y:S11]  /*7f70*/  ISETP.NE.AND P0, PT, R6, 0x1, PT ;  /* 0x000000010600780c */ /* 0x000ff60003f05270 */
[----:B------:R-:W-:Y:S02]  /*7f80*/  @!UPT UIADD3 URZ, URZ, URZ, URZ ;  /* 0x0000003f3f3ff290 */ /* 0x000fe4000fffe03f */
[----:B------:R-:W-:Y:S05]  /*7f90*/  @P0 IMAD.HI.U32 R6, R17, c[0x0][0x330], RZ ;  /* 0x0000cc0011060a27 */ /* 0x000fea00078e00ff */
[----:B------:R-:W-:Y:S02]  /*7fa0*/  @P0 SHF.R.U32.HI R17, RZ, c[0x0][0x334], R6 ;  /* 0x0000cd00ff110a19 */ /* 0x000fe40000011606 */
.L_x_1991:
[----:B------:R-:W-:Y:S05]  /*7fb0*/  BSYNC B0 ;  /* 0x0000000000007941 */ /* 0x000fea0003800000 */
.L_x_1989:
[----:B------:R-:W-:Y:S04]  /*7fc0*/  IMAD R6, R17, c[0x0][0x32c], -R4 ;  /* 0x0000cb0011067a24 */ /* 0x000fe800078e0a04 */
[----:B------:R-:W-:Y:S05]  /*7fd0*/  IMAD.IADD R6, R6, 0x1, -R241 ;  /* 0x0000000106067824 */ /* 0x000fea00078e0af1 */
[----:B------:R-:W-:Y:S02]  /*7fe0*/  IADD3 R17, R6, c[0x0][0x32c], RZ ;  /* 0x0000cb0006117a10 */ /* 0x000fe40007ffe0ff */
[----:B------:R-:W-:Y:S02]  /*7ff0*/  IMNMX R13, R13, R6, !PT ;  /* 0x000000060d0d7217 */ /* 0x000fe40007800200 */
[----:B------:R-:W-:Y:S02]  /*8000*/  IMNMX R14, R14, R17, PT ;  /* 0x000000110e0e7217 */ /* 0x000fe40003800200 */
.L_x_1988:
[----:B------:R-:W-:Y:S01]  /*8010*/  UISETP.GT.AND UP2, UPT, UR20, -0x1, UPT ;  /* 0xffffffff1400788c */ /* 0x000fe2000bf44270 */
[----:B------:R-:W2:Y:S05]  /*8020*/  SHFL.IDX PT, R16, R15, 0x1, 0x1c1f ;  /* 0x003c1f000f107f89 */ /* 0x000eaa00000e0000 */
[----:B------:R-:W-:Y:S04]  /*8030*/  PLOP3.LUT P0, PT, PT, PT, UP2, 0x80, 0x0 ;  /* 0x000000000000781c */ /* 0x000fe80003f0f028 */
[C---:B------:R-:W-:Y:S04]  /*8040*/  ISETP.GT.AND P0, PT, R13.reuse, RZ, P0 ;  /* 0x000000ff0d00720c */ /* 0x040fe80000704270 */
[----:B------:R-:W-:Y:S04]  /*8050*/  ISETP.LT.OR P0, PT, R14, 0x1, P0 ;  /* 0x000000010e00780c */ /* 0x000fe80000701670 */
[----:B------:R-:W-:Y:S02]  /*8060*/  FSEL R12, R200, -INF , !P0 ;  /* 0xff800000c80c7808 */ /* 0x000fe40004000000 */
[----:B------:R-:W-:Y:S04]  /*8070*/  PLOP3.LUT P0, PT, PT, PT, UP2, 0x80, 0x0 ;  /* 0x000000000000781c */ /* 0x000fe80003f0f028 */
[C---:B------:R-:W-:Y:S04]  /*8080*/  ISETP.GT.AND P0, PT, R13.reuse, 0x1, P0 ;  /* 0x000000010d00780c */ /* 0x040fe80000704270 */
[----:B------:R-:W-:Y:S04]  /*8090*/  ISETP.LT.OR P0, PT, R14, 0x2, P0 ;  /* 0x000000020e00780c */ /* 0x000fe80000701670 */
[----:B------:R-:W-:Y:S02]  /*80a0*/  FSEL R10, R202, -INF , !P0 ;  /* 0xff800000ca0a7808 */ /* 0x000fe40004000000 */
[----:B------:R-:W-:Y:S04]  /*80b0*/  PLOP3.LUT P0, PT, PT, PT, UP2, 0x80, 0x0 ;  /* 0x000000000000781c */ /* 0x000fe80003f0f028 */
[C---:B------:R-:W-:Y:S04]  /*80c0*/  ISETP.GT.AND P0, PT, R13.reuse, 0x8, P0 ;  /* 0x000000080d00780c */ /* 0x040fe80000704270 */
[----:B------:R-:W-:Y:S04]  /*80d0*/  ISETP.LT.OR P0, PT, R14, 0x9, P0 ;  /* 0x000000090e00780c */ /* 0x000fe80000701670 */
[----:B-1----:R-:W-:Y:S02]  /*80e0*/  FSEL R8, R182, -INF , !P0 ;  /* 0xff800000b6087808 */ /* 0x002fe40004000000 */
        /* <DEDUP_REMOVED lines=31> */
[----:B------:R-:W-:Y:S01]  /*82e0*/  FSEL R184, R5, -INF , !P0 ;  /* 0xff80000005b87808 */ /* 0x000fe20004000000 */
[--C-:B--2---:R-:W-:Y:S01]  /*82f0*/  IMAD.IADD R5, R11, 0x1, R16.reuse ;  /* 0x000000010b057824 */ /* 0x104fe200078e0210 */
        /* <DEDUP_REMOVED lines=21> */
[----:B------:R-:W-:Y:S11]  /*8450*/  PLOP3.LUT P0, PT, PT, PT, UP0, 0x40, 0x0 ;  /* 0x000000000000781c */ /* 0x000ff60003f0e808 */
[----:B------:R-:W-:Y:S02]  /*8460*/  @!UPT UIADD3 URZ, URZ, URZ, URZ ;  /* 0x0000003f3f3ff290 */ /* 0x000fe4000fffe03f */
        /* <DEDUP_REMOVED lines=16> */
.L_x_1994:
[----:B------:R-:W-:Y:S04]  /*8570*/  MOV R9, 0x1 ;  /* 0x0000000100097802 */ /* 0x000fe80000000f00 */
[----:B------:R-:W-:Y:S11]  /*8580*/  ISETP.NE.AND P0, PT, R9, c[0x0][0x32c], PT ;  /* 0x0000cb0009007a0c */ /* 0x000ff60003f05270 */
[----:B------:R-:W-:Y:S02]  /*8590*/  @!UPT UIADD3 URZ, URZ, URZ, URZ ;  /* 0x0000003f3f3ff290 */ /* 0x000fe4000fffe03f */
[----:B------:R-:W-:Y:S05]  /*85a0*/  @P0 IMAD.HI.U32 R9, R11, c[0x0][0x330], RZ ;  /* 0x0000cc000b090a27 */ /* 0x000fea00078e00ff */
[----:B------:R-:W-:Y:S02]  /*85b0*/  @P0 SHF.R.U32.HI R11, RZ, c[0x0][0x334], R9 ;  /* 0x0000cd00ff0b0a19 */ /* 0x000fe40000011609 */
.L_x_1995:
[----:B------:R-:W-:Y:S05]  /*85c0*/  BSYNC B0 ;  /* 0x0000000000007941 */ /* 0x000fea0003800000 */
.L_x_1993:
[----:B------:R-:W-:Y:S04]  /*85d0*/  IMAD R4, R11, c[0x0][0x32c], -R4 ;  /* 0x0000cb000b047a24 */ /* 0x000fe800078e0a04 */
[----:B------:R-:W-:Y:S05]  /*85e0*/  IMAD.IADD R14, R4, 0x1, -R241 ;  /* 0x00000001040e7824 */ /* 0x000fea00078e0af1 */
[----:B------:R-:W-:Y:S02]  /*85f0*/  IADD3 R4, R14, c[0x0][0x32c], RZ ;  /* 0x0000cb000e047a10 */ /* 0x000fe40007ffe0ff */
[----:B------:R-:W-:Y:S02]  /*8600*/  IMNMX R7, R7, R14, !PT ;  /* 0x0000000e07077217 */ /* 0x000fe40007800200 */
[----:B------:R-:W-:Y:S02]  /*8610*/  IMNMX R5, R5, R4, PT ;  /* 0x0000000405057217 */ /* 0x000fe40003800200 */
.L_x_1992:
[----:B------:R-:W-:Y:S01]  /*8620*/  PLOP3.LUT P0, PT, PT, PT, UP2, 0x80, 0x0 ;  /* 0x000000000000781c */ /* 0x000fe20003f0f028 */
[----:B------:R-:W-:Y:S01]  /*8630*/  LDSM.16.MT88.4 R20, [R226+0x100] ;  /* 0x00010000e214783b */ /* 0x000fe20000004200 */
[----:B------:R-:W-:Y:S02]  /*8640*/  FMNMX.FTZ R17, R12, R3, !PT ;  /* 0x000000030c117209 */ /* 0x000fe40007810000 */
[----:B------:R-:W-:Y:S02]  /*8650*/  ISETP.GT.AND P0, PT, R7, RZ, P0 ;  /* 0x000000ff0700720c */ /* 0x000fe40000704270 */
[----:B------:R-:W-:Y:S02]  /*8660*/  FMNMX.FTZ R17, R10, R17, !PT ;  /* 0x000000110a117209 */ /* 0x000fe40007810000 */
[----:B------:R-:W-:Y:S02]  /*8670*/  ISETP.LT.OR P0, PT, R5, 0x1, P0 ;  /* 0x000000010500780c */ /* 0x000fe40000701670 */
[----:B------:R-:W-:Y:S02]  /*8680*/  FMNMX.FTZ R17, R8, R17, !PT ;  /* 0x0000001108117209 */ /* 0x000fe40007810000 */
[----:B------:R-:W-:Y:S02]  /*8690*/  FSEL R15, R0, -INF , !P0 ;  /* 0xff800000000f7808 */ /* 0x000fe40004000000 */
[----:B------:R-:W-:Y:S02]  /*86a0*/  PLOP3.LUT P0, PT, PT, PT, UP2, 0x80, 0x0 ;  /* 0x000000000000781c */ /* 0x000fe40003f0f028 */
[----:B------:R-:W-:Y:S02]  /*86b0*/  FMNMX.FTZ R17, R6, R17, !PT ;  /* 0x0000001106117209 */ /* 0x000fe40007810000 */
[----:B------:R-:W-:Y:S02]  /*86c0*/  ISETP.GT.AND P0, PT, R7, 0x1, P0 ;  /* 0x000000010700780c */ /* 0x000fe40000704270 */
        /* <DEDUP_REMOVED lines=42> */
[----:B------:R-:W-:Y:S01]  /*8970*/  FMNMX.FTZ R4, R203, R4, !PT ;  /* 0x00000004cb047209 */ /* 0x000fe20007810000 */
[----:B------:R-:W1:Y:S01]  /*8980*/  SHFL.BFLY PT, R17, R0, 0x2, 0x1f ;  /* 0x0c401f0000117f89 */ /* 0x000e6200000e0000 */
[----:B------:R-:W-:Y:S04]  /*8990*/  ISETP.LT.OR P0, PT, R5, 0x1a, P0 ;  /* 0x0000001a0500780c */ /* 0x000fe80000701670 */
[----:B------:R-:W-:Y:S02]  /*89a0*/  FSEL R201, R193, -INF , !P0 ;  /* 0xff800000c1c97808 */ /* 0x000fe40004000000 */
[----:B------:R-:W-:Y:S02]  /*89b0*/  PLOP3.LUT P0, PT, PT, PT, UP2, 0x80, 0x0 ;  /* 0x000000000000781c */ /* 0x000fe40003f0f028 */
[----:B------:R-:W-:Y:S02]  /*89c0*/  FMNMX.FTZ R4, R201, R4, !PT ;  /* 0x00000004c9047209 */ /* 0x000fe40007810000 */
[----:B------:R-:W-:Y:S04]  /*89d0*/  ISETP.GT.AND P0, PT, R7, 0x20, P0 ;  /* 0x000000200700780c */ /* 0x000fe80000704270 */
[----:B------:R-:W-:Y:S04]  /*89e0*/  ISETP.LT.OR P0, PT, R5, 0x21, P0 ;  /* 0x000000210500780c */ /* 0x000fe80000701670 */
[----:B------:R-:W-:Y:S02]  /*89f0*/  FSEL R187, R170, -INF , !P0 ;  /* 0xff800000aabb7808 */ /* 0x000fe40004000000 */
[----:B------:R-:W-:Y:S02]  /*8a00*/  PLOP3.LUT P0, PT, PT, PT, UP2, 0x80, 0x0 ;  /* 0x000000000000781c */ /* 0x000fe40003f0f028 */
[----:B------:R-:W-:Y:S02]  /*8a10*/  FMNMX.FTZ R4, R187, R4, !PT ;  /* 0x00000004bb047209 */ /* 0x000fe40007810000 */
[----:B------:R-:W-:Y:S02]  /*8a20*/  ISETP.GT.AND P0, PT, R7, 0x21, P0 ;  /* 0x000000210700780c */ /* 0x000fe40000704270 */
[----:B-1----:R-:W-:Y:S02]  /*8a30*/  FMNMX.FTZ R17, R0, R17, !PT ;  /* 0x0000001100117209 */ /* 0x002fe40007810000 */
        /* <DEDUP_REMOVED lines=24> */
[----:B------:R-:W-:Y:S01]  /*8bc0*/  ISETP.GT.AND P0, PT, R7, 0x38, P0 ;  /* 0x000000380700780c */ /* 0x000fe20000704270 */
[----:B------:R-:W1:Y:S03]  /*8bd0*/  SHFL.BFLY PT, R14, R17, 0x1, 0x1f ;  /* 0x0c201f00110e7f89 */ /* 0x000e6600000e0000 */
[----:B------:R-:W-:Y:S04]  /*8be0*/  ISETP.LT.OR P0, PT, R5, 0x39, P0 ;  /* 0x000000390500780c */ /* 0x000fe80000701670 */
[----:B------:R-:W-:Y:S02]  /*8bf0*/  FSEL R173, R33, -INF , !P0 ;  /* 0xff80000021ad7808 */ /* 0x000fe40004000000 */
[----:B------:R-:W-:Y:S01]  /*8c00*/  PLOP3.LUT P0, PT, PT, PT, UP2, 0x80, 0x0 ;  /* 0x000000000000781c */ /* 0x000fe20003f0f028 */
[----:B------:R-:W-:Y:S01]  /*8c10*/  UISETP.GT.AND UP2, UPT, UR20, UR4, UPT ;  /* 0x000000041400728c */ /* 0x000fe2000bf44270 */
[----:B------:R-:W-:Y:S01]  /*8c20*/  FMNMX.FTZ R0, R173, R0, !PT ;  /* 0x00000000ad007209 */ /* 0x000fe20007810000 */
[----:B------:R-:W-:Y:S01]  /*8c30*/  UIADD3 UR20, UR20, -0x1, URZ ;  /* 0xffffffff14147890 */ /* 0x000fe2000fffe03f */
[----:B------:R-:W-:Y:S04]  /*8c40*/  ISETP.GT.AND P0, PT, R7, 0x39, P0 ;  /* 0x000000390700780c */ /* 0x000fe80000704270 */
[----:B------:R-:W-:Y:S04]  /*8c50*/  ISETP.LT.OR P0, PT, R5, 0x3a, P0 ;  /* 0x0000003a0500780c */ /* 0x000fe80000701670 */
[----:B------:R-:W-:Y:S02]  /*8c60*/  FSEL R165, R31, -INF , !P0 ;  /* 0xff8000001fa57808 */ /* 0x000fe40004000000 */
[----:B------:R-:W-:Y:S02]  /*8c70*/  LDSM.16.MT88.4 R28, [R225+0x100] ;  /* 0x00010000e11c783b */ /* 0x000fe40000004200 */
[----:B------:R-:W-:Y:S02]  /*8c80*/  FMNMX.FTZ R4, R165, R0, !PT ;  /* 0x00000000a5047209 */ /* 0x000fe40007810000 */
[----:B-1----:R-:W-:Y:S04]  /*8c90*/  FMNMX.FTZ R0, R17, R14, !PT ;  /* 0x0000000e11007209 */ /* 0x002fe80007810000 */
[----:B------:R-:W1:Y:S01]  /*8ca0*/  SHFL.BFLY PT, R7, R4, 0x2, 0x1f ;  /* 0x0c401f0004077f89 */ /* 0x000e6200000e0000 */
[C---:B------:R-:W-:Y:S01]  /*8cb0*/  FMUL.FTZ R179, R0.reuse, c[0x0][0x2d0] ;  /* 0x0000b40000b37a20 */ /* 0x040fe20000410000 */
[----:B------:R-:W-:Y:S04]  /*8cc0*/  FSETP.NEU.FTZ.AND P0, PT, R0, -INF , PT ;  /* 0xff8000000000780b */ /* 0x000fe80003f1d000 */
[----:B------:R-:W-:Y:S05]  /*8cd0*/  FSEL R179, R179, RZ, P0 ;  /* 0x000000ffb3b37208 */ /* 0x000fea0000000000 */
[--C-:B------:R-:W-:Y:S02]  /*8ce0*/  FFMA.FTZ R188, R12, c[0x0][0x2d0], -R179.reuse ;  /* 0x0000b4000cbc7a23 */ /* 0x100fe400000108b3 */
[--C-:B------:R-:W-:Y:S02]  /*8cf0*/  FFMA.FTZ R167, R10, c[0x0][0x2d0], -R179.reuse ;  /* 0x0000b4000aa77a23 */ /* 0x100fe400000108b3 */
[--C-:B------:R-:W-:Y:S02]  /*8d00*/  FFMA.FTZ R166, R8, c[0x0][0x2d0], -R179.reuse ;  /* 0x0000b40008a67a23 */ /* 0x100fe400000108b3 */
[--C-:B------:R-:W-:Y:S01]  /*8d10*/  FFMA.FTZ R189, R6, c[0x0][0x2d0], -R179.reuse ;  /* 0x0000b40006bd7a23 */ /* 0x100fe200000108b3 */
[----:B------:R-:W-:Y:S01]  /*8d20*/  MUFU.EX2 R188, R188 ;  /* 0x000000bc00bc7308 */ /* 0x000fe20000000800 */
[--C-:B------:R-:W-:Y:S02]  /*8d30*/  FFMA.FTZ R176, R176, c[0x0][0x2d0], -R179.reuse ;  /* 0x0000b400b0b07a23 */ /* 0x100fe400000108b3 */
[--C-:B------:R-:W-:Y:S02]  /*8d40*/  FFMA.FTZ R194, R194, c[0x0][0x2d0], -R179.reuse ;  /* 0x0000b400c2c27a23 */ /* 0x100fe400000108b3 */
[--C-:B------:R-:W-:Y:S01]  /*8d50*/  FFMA.FTZ R195, R195, c[0x0][0x2d0], -R179.reuse ;  /* 0x0000b400c3c37a23 */ /* 0x100fe200000108b3 */
[----:B-1----:R-:W-:Y:S01]  /*8d60*/  FMNMX.FTZ R5, R4, R7, !PT ;  /* 0x0000000704057209 */ /* 0x002fe20007810000 */
[--C-:B------:R-:W-:Y:S01]  /*8d70*/  FFMA.FTZ R196, R196, c[0x0][0x2d0], -R179.reuse ;  /* 0x0000b400c4c47a23 */ /* 0x100fe200000108b3 */
[----:B------:R-:W-:Y:S01]  /*8d80*/  FSEL R4, R0, RZ, P0 ;  /* 0x000000ff00047208 */ /* 0x000fe20000000000 */
[--C-:B------:R-:W-:Y:S01]  /*8d90*/  FFMA.FTZ R197, R200, c[0x0][0x2d0], -R179.reuse ;  /* 0x0000b400c8c57a23 */ /* 0x100fe200000108b3 */
[----:B------:R-:W1:Y:S01]  /*8da0*/  MUFU.EX2 R167, R167 ;  /* 0x000000a700a77308 */ /* 0x000e620000000800 */
[----:B------:R-:W2:Y:S01]  /*8db0*/  SHFL.BFLY PT, R164, R5, 0x1, 0x1f ;  /* 0x0c201f0005a47f89 */ /* 0x000ea200000e0000 */
[----:B------:R-:W-:Y:S02]  /*8dc0*/  FFMA.FTZ R184, R184, c[0x0][0x2d0], -R179 ;  /* 0x0000b400b8b87a23 */ /* 0x000fe400000108b3 */
[----:B------:R-:W-:Y:S02]  /*8dd0*/  FADD.FTZ R3, -R4, R3 ;  /* 0x0000000304037221 */ /* 0x000fe40000010100 */
[--C-:B------:R-:W-:Y:S02]  /*8de0*/  FFMA.FTZ R202, R202, c[0x0][0x2d0], -R179.reuse ;  /* 0x0000b400caca7a23 */ /* 0x100fe400000108b3 */
[----:B------:R-:W-:Y:S02]  /*8df0*/  FMUL.FTZ R6, R3, c[0x0][0x2d0] ;  /* 0x0000b40003067a20 */ /* 0x000fe40000410000 */
[----:B------:R-:W-:Y:S01]  /*8e00*/  MUFU.EX2 R166, R166 ;  /* 0x000000a600a67308 */ /* 0x000fe20000000800 */
[--C-:B------:R-:W-:Y:S02]  /*8e10*/  FFMA.FTZ R182, R182, c[0x0][0x2d0], -R179.reuse ;  /* 0x0000b400b6b67a23 */ /* 0x100fe400000108b3 */
[--C-:B------:R-:W-:Y:S02]  /*8e20*/  FFMA.FTZ R180, R180, c[0x0][0x2d0], -R179.reuse ;  /* 0x0000b400b4b47a23 */ /* 0x100fe400000108b3 */
[--C-:B------:R-:W-:Y:S05]  /*8e30*/  FFMA.FTZ R178, R178, c[0x0][0x2d0], -R179.reuse ;  /* 0x0000b400b2b27a23 */ /* 0x100fea00000108b3 */
[----:B------:R-:W3:Y:S01]  /*8e40*/  MUFU.EX2 R3, R6 ;  /* 0x0000000600037308 */ /* 0x000ee20000000800 */
[----:B-1----:R-:W-:Y:S02]  /*8e50*/  F2FP.PACK_AB R168, R167, R188 ;  /* 0x000000bca7a8723e */ /* 0x002fe400000000ff */
[----:B--2---:R-:W-:Y:S04]  /*8e60*/  FMNMX.FTZ R164, R164, R5, !PT ;  /* 0x00000005a4a47209 */ /* 0x004fe80007810000 */
[C---:B------:R-:W-:Y:S01]  /*8e70*/  FSETP.NEU.FTZ.AND P0, PT, R164.reuse, -INF , PT ;  /* 0xff800000a400780b */ /* 0x040fe20003f1d000 */
[C---:B------:R-:W-:Y:S02]  /*8e80*/  FMUL.FTZ R172, R164.reuse, c[0x0][0x2d0] ;  /* 0x0000b400a4ac7a20 */ /* 0x040fe40000410000 */
[----:B------:R-:W1:Y:S01]  /*8e90*/  MUFU.EX2 R189, R189 ;  /* 0x000000bd00bd7308 */ /* 0x000e620000000800 */
[----:B------:R-:W-:Y:S02]  /*8ea0*/  FSEL R5, R164, RZ, P0 ;  /* 0x000000ffa4057208 */ /* 0x000fe40000000000 */
[----:B------:R-:W-:Y:S02]  /*8eb0*/  FSEL R172, R172, RZ, P0 ;  /* 0x000000ffacac7208 */ /* 0x000fe40000000000 */
[----:B------:R-:W-:Y:S01]  /*8ec0*/  PLOP3.LUT P0, PT, PT, PT, UP2, 0x80, 0x0 ;  /* 0x000000000000781c */ /* 0x000fe20003f0f028 */
[----:B------:R-:W-:Y:S02]  /*8ed0*/  FADD.FTZ R5, -R5, R2 ;  /* 0x0000000205057221 */ /* 0x000fe40000010100 */
[--C-:B------:R-:W-:Y:S02]  /*8ee0*/  FFMA.FTZ R193, R15, c[0x0][0x2d0], -R172.reuse ;  /* 0x0000b4000fc17a23 */ /* 0x100fe400000108ac */
[----:B------:R-:W-:Y:S01]  /*8ef0*/  MUFU.EX2 R194, R194 ;  /* 0x000000c200c27308 */ /* 0x000fe20000000800 */
[--C-:B------:R-:W-:Y:S02]  /*8f00*/  FFMA.FTZ R192, R13, c[0x0][0x2d0], -R172.reuse ;  /* 0x0000b4000dc07a23 */ /* 0x100fe400000108ac */
[----:B------:R-:W2:Y:S01]  /*8f10*/  LDSM.16.MT88.4 R12, [R231+0x100] ;  /* 0x00010000e70c783b */ /* 0x000ea20000004200 */
[--C-:B------:R-:W-:Y:S02]  /*8f20*/  FFMA.FTZ R191, R11, c[0x0][0x2d0], -R172.reuse ;  /* 0x0000b4000bbf7a23 */ /* 0x100fe400000108ac */
[--C-:B------:R-:W-:Y:S02]  /*8f30*/  FFMA.FTZ R190, R9, c[0x0][0x2d0], -R172.reuse ;  /* 0x0000b40009be7a23 */ /* 0x100fe400000108ac */
[----:B------:R-:W-:Y:S02]  /*8f40*/  FMUL.FTZ R2, R5, c[0x0][0x2d0] ;  /* 0x0000b40005027a20 */ /* 0x000fe40000410000 */
[----:B------:R-:W-:Y:S01]  /*8f50*/  MUFU.EX2 R193, R193 ;  /* 0x000000c100c17308 */ /* 0x000fe20000000800 */
[C---:B---3--:R-:W-:Y:S02]  /*8f60*/  FMUL.FTZ R4, R3.reuse, R160 ;  /* 0x000000a003047220 */ /* 0x048fe40000410000 */
[----:B------:R-:W-:Y:S01]  /*8f70*/  FMUL.FTZ R5, R3, R161 ;  /* 0x000000a103057220 */ /* 0x000fe20000410000 */
[----:B-1----:R-:W-:Y:S01]  /*8f80*/  F2FP.PACK_AB R170, R189, R166 ;  /* 0x000000a6bdaa723e */ /* 0x002fe200000000ff */
        /* <DEDUP_REMOVED lines=8> */
[----:B------:R-:W-:Y:S01]  /*9010*/  FMUL.FTZ R33, R3, R133 ;  /* 0x0000008503217220 */ /* 0x000fe20000410000 */
[----:B------:R-:W3:Y:S01]  /*9020*/  MUFU.EX2 R192, R192 ;  /* 0x000000c000c07308 */ /* 0x000ee20000000800 */
[--C-:B------:R-:W-:Y:S02]  /*9030*/  FFMA.FTZ R177, R177, c[0x0][0x2d0], -R172.reuse ;  /* 0x0000b400b1b17a23 */ /* 0x100fe400000108ac */
[C---:B------:R-:W-:Y:S02]  /*9040*/  FMUL.FTZ R36, R3.reuse, R36 ;  /* 0x0000002403247220 */ /* 0x040fe40000410000 */
[C---:B------:R-:W-:Y:S02]  /*9050*/  FMUL.FTZ R37, R3.reuse, R37 ;  /* 0x0000002503257220 */ /* 0x040fe40000410000 */
[C---:B------:R-:W-:Y:S02]  /*9060*/  FMUL.FTZ R40, R3.reuse, R40 ;  /* 0x0000002803287220 */ /* 0x040fe40000410000 */
[C---:B------:R-:W-:Y:S01]  /*9070*/  FMUL.FTZ R41, R3.reuse, R41 ;  /* 0x0000002903297220 */ /* 0x040fe20000410000 */
[----:B------:R-:W-:Y:S01]  /*9080*/  MUFU.EX2 R191, R191 ;  /* 0x000000bf00bf7308 */ /* 0x000fe20000000800 */
[C---:B------:R-:W-:Y:S02]  /*9090*/  FMUL.FTZ R44, R3.reuse, R44 ;  /* 0x0000002c032c7220 */ /* 0x040fe40000410000 */
[C---:B------:R-:W-:Y:S02]  /*90a0*/  FMUL.FTZ R45, R3.reuse, R45 ;  /* 0x0000002d032d7220 */ /* 0x040fe40000410000 */
[C---:B-1----:R-:W-:Y:S02]  /*90b0*/  FMUL.FTZ R6, R2.reuse, R162 ;  /* 0x000000a202067220 */ /* 0x042fe40000410000 */
[C---:B------:R-:W-:Y:S02]  /*90c0*/  FMUL.FTZ R7, R2.reuse, R163 ;  /* 0x000000a302077220 */ /* 0x040fe40000410000 */
[C---:B------:R-:W-:Y:S01]  /*90d0*/  FMUL.FTZ R10, R2.reuse, R158 ;  /* 0x0000009e020a7220 */ /* 0x040fe20000410000 */
[----:B------:R-:W1:Y:S01]  /*90e0*/  MUFU.EX2 R190, R190 ;  /* 0x000000be00be7308 */ /* 0x000e620000000800 */
[C---:B------:R-:W-:Y:S01]  /*90f0*/  FMUL.FTZ R11, R2.reuse, R159 ;  /* 0x0000009f020b7220 */ /* 0x040fe20000410000 */
[----:B------:R-:W-:Y:S01]  /*9100*/  LDSM.16.MT88.4 R160, [R224+0x2900] ;  /* 0x00290000e0a0783b */ /* 0x000fe20000004200 */
[----:B------:R-:W-:Y:S01]  /*9110*/  FMUL.FTZ R18, R2, R150 ;  /* 0x0000009602127220 */ /* 0x000fe20000410000 */
[----:B---3--:R-:W-:Y:S01]  /*9120*/  F2FP.PACK_AB R169, R192, R193 ;  /* 0x000000c1c0a9723e */ /* 0x008fe200000000ff */
[C---:B------:R-:W-:Y:S02]  /*9130*/  FMUL.FTZ R19, R2.reuse, R151 ;  /* 0x0000009702137220 */ /* 0x040fe40000410000 */
[C---:B------:R-:W-:Y:S02]  /*9140*/  FMUL.FTZ R26, R2.reuse, R142 ;  /* 0x0000008e021a7220 */ /* 0x040fe40000410000 */
[C---:B------:R-:W-:Y:S01]  /*9150*/  FMUL.FTZ R27, R2.reuse, R143 ;  /* 0x0000008f021b7220 */ /* 0x040fe20000410000 */
[----:B------:R-:W-:Y:S01]  /*9160*/  LDSM.16.MT88.4 R148, [R224+0x900] ;  /* 0x00090000e094783b */ /* 0x000fe20000004200 */
[C---:B------:R-:W-:Y:S01]  /*9170*/  FMUL.FTZ R34, R2.reuse, R134 ;  /* 0x0000008602227220 */ /* 0x040fe20000410000 */
[----:B------:R-:W3:Y:S01]  /*9180*/  MUFU.EX2 R195, R195 ;  /* 0x000000c300c37308 */ /* 0x000ee20000000800 */
[C---:B------:R-:W-:Y:S02]  /*9190*/  FMUL.FTZ R35, R2.reuse, R135 ;  /* 0x0000008702237220 */ /* 0x040fe40000410000 */
[C---:B------:R-:W-:Y:S02]  /*91a0*/  FMUL.FTZ R38, R2.reuse, R38 ;  /* 0x0000002602267220 */ /* 0x040fe40000410000 */
[C---:B------:R-:W-:Y:S01]  /*91b0*/  FMUL.FTZ R39, R2.reuse, R39 ;  /* 0x0000002702277220 */ /* 0x040fe20000410000 */
[----:B------:R-:W-:Y:S01]  /*91c0*/  LDSM.16.MT88.4 R132, [R225+0x2100] ;  /* 0x00210000e184783b */ /* 0x000fe20000004200 */
[C---:B------:R-:W-:Y:S02]  /*91d0*/  FMUL.FTZ R42, R2.reuse, R42 ;  /* 0x0000002a022a7220 */ /* 0x040fe40000410000 */
[C---:B------:R-:W-:Y:S01]  /*91e0*/  FMUL.FTZ R43, R2.reuse, R43 ;  /* 0x0000002b022b7220 */ /* 0x040fe20000410000 */
[----:B------:R-:W-:Y:S01]  /*91f0*/  MUFU.EX2 R196, R196 ;  /* 0x000000c400c47308 */ /* 0x000fe20000000800 */
[----:B------:R-:W-:Y:S01]  /*9200*/  FMUL.FTZ R46, R2, R46 ;  /* 0x0000002e022e7220 */ /* 0x000fe20000410000 */
[----:B-1----:R-:W-:Y:S01]  /*9210*/  F2FP.PACK_AB R171, R190, R191 ;  /* 0x000000bfbeab723e */ /* 0x002fe200000000ff */
[C---:B------:R-:W-:Y:S01]  /*9220*/  FMUL.FTZ R47, R2.reuse, R47 ;  /* 0x0000002f022f7220 */ /* 0x040fe20000410000 */
[----:B------:R-:W-:Y:S01]  /*9230*/  LDSM.16.MT88.4 R140, [R224+0x2100] ;  /* 0x00210000e08c783b */ /* 0x000fe20000004200 */
[C---:B------:R-:W-:Y:S02]  /*9240*/  FMUL.FTZ R48, R3.reuse, R48 ;  /* 0x0000003003307220 */ /* 0x040fe40000410000 */
[C---:B------:R-:W-:Y:S02]  /*9250*/  FMUL.FTZ R49, R3.reuse, R49 ;  /* 0x0000003103317220 */ /* 0x040fe40000410000 */
[C---:B--2---:R-:W-:Y:S01]  /*9260*/  HMMA.16816.F32 R4, R168.reuse, R12, R4 ;  /* 0x0000000ca804723c */ /* 0x044fe20000001804 */
[----:B------:R-:W-:Y:S02]  /*9270*/  MUFU.EX2 R197, R197 ;  /* 0x000000c500c57308 */ /* 0x000fe40000000800 */
[----:B------:R-:W-:Y:S02]  /*9280*/  LDSM.16.MT88.4 R156, [R225+0x2900] ;  /* 0x00290000e19c783b */ /* 0x000fe40000004200 */
[C---:B------:R-:W-:Y:S02]  /*9290*/  FMUL.FTZ R50, R2.reuse, R50 ;  /* 0x0000003202327220 */ /* 0x040fe40000410000 */
[C---:B------:R-:W-:Y:S01]  /*92a0*/  FMUL.FTZ R12, R3.reuse, R152 ;  /* 0x00000098030c7220 */ /* 0x040fe20000410000 */
[C---:B------:R-:W-:Y:S03]  /*92b0*/  HMMA.16816.F32 R8, R168.reuse, R14, R8 ;  /* 0x0000000ea808723c */ /* 0x040fe60000001808 */
[----:B------:R-:W-:Y:S01]  /*92c0*/  MUFU.EX2 R202, R202 ;  /* 0x000000ca00ca7308 */ /* 0x000fe20000000800 */
[C---:B------:R-:W-:Y:S02]  /*92d0*/  FMUL.FTZ R13, R3.reuse, R153 ;  /* 0x00000099030d7220 */ /* 0x040fe40000410000 */
[C---:B------:R-:W-:Y:S02]  /*92e0*/  FMUL.FTZ R51, R2.reuse, R51 ;  /* 0x0000003302337220 */ /* 0x040fe40000410000 */
[C---:B------:R-:W-:Y:S04]  /*92f0*/  FMUL.FTZ R14, R2.reuse, R154 ;  /* 0x0000009a020e7220 */ /* 0x040fe80000410000 */
[C---:B------:R-:W-:Y:S02]  /*9300*/  FMUL.FTZ R15, R2.reuse, R155 ;  /* 0x0000009b020f7220 */ /* 0x040fe40000410000 */
[----:B------:R-:W1:Y:S01]  /*9310*/  LDSM.16.MT88.4 R152, [R224+0x100] ;  /* 0x00010000e098783b */ /* 0x000e620000004200 */
        /* <DEDUP_REMOVED lines=11> */
[----:B------:R-:W2:Y:S01]  /*93d0*/  LDSM.16.MT88.4 R144, [R231+0x2100] ;  /* 0x00210000e790783b */ /* 0x000ea20000004200 */
        /* <DEDUP_REMOVED lines=18> */
[C---:B------:R-:W-:Y:S01]  /*9500*/  HMMA.16816.F32 R32, R168.reuse, R154, R32 ;  /* 0x0000009aa820723c */ /* 0x040fe20000001820 */
[----:B------:R-:W-:Y:S03]  /*9510*/  LDSM.16.MT88.4 R152, [R231+0x2900] ;  /* 0x00290000e798783b */ /* 0x000fe60000004200 */
[C---:B------:R-:W-:Y:S02]  /*9520*/  FMUL.FTZ R67, R2.reuse, R67 ;  /* 0x0000004302437220 */ /* 0x040fe40000410000 */
[C---:B------:R-:W-:Y:S02]  /*9530*/  FMUL.FTZ R68, R3.reuse, R68 ;  /* 0x0000004403447220 */ /* 0x040fe40000410000 */
[C---:B--2---:R-:W-:Y:S04]  /*9540*/  HMMA.16816.F32 R36, R168.reuse, R144, R36 ;  /* 0x00000090a824723c */ /* 0x044fe80000001824 */
[C---:B------:R-:W-:Y:S02]  /*9550*/  FMUL.FTZ R69, R3.reuse, R69 ;  /* 0x0000004503457220 */ /* 0x040fe40000410000 */
[C---:B------:R-:W-:Y:S02]  /*9560*/  FMUL.FTZ R70, R2.reuse, R70 ;  /* 0x0000004602467220 */ /* 0x040fe40000410000 */
[C---:B------:R-:W-:Y:S01]  /*9570*/  HMMA.16816.F32 R40, R168.reuse, R146, R40 ;  /* 0x00000092a828723c */ /* 0x040fe20000001828 */
[----:B------:R-:W-:Y:S03]  /*9580*/  LDSM.16.MT88.4 R144, [R225+0x900] ;  /* 0x00090000e190783b */ /* 0x000fe60000004200 */
[C---:B------:R-:W-:Y:S02]  /*9590*/  FMUL.FTZ R71, R2.reuse, R71 ;  /* 0x0000004702477220 */ /* 0x040fe40000410000 */
[C---:B------:R-:W-:Y:S02]  /*95a0*/  FMUL.FTZ R72, R3.reuse, R72 ;  /* 0x0000004803487220 */ /* 0x040fe40000410000 */
[C---:B------:R-:W-:Y:S01]  /*95b0*/  FMUL.FTZ R73, R3.reuse, R73 ;  /* 0x0000004903497220 */ /* 0x040fe20000410000 */
[C---:B----4-:R-:W-:Y:S03]  /*95c0*/  HMMA.16816.F32 R44, R168.reuse, R136, R44 ;  /* 0x00000088a82c723c */ /* 0x050fe6000000182c */
        /* <DEDUP_REMOVED lines=11> */
[----:B------:R-:W2:Y:S03]  /*9680*/  LDSM.16.MT88.4 R132, [R226+0x4100] ;  /* 0x00410000e284783b */ /* 0x000ea60000004200 */
        /* <DEDUP_REMOVED lines=18> */
[C---:B--2---:R-:W-:Y:S04]  /*97b0*/  HMMA.16816.F32 R76, R168.reuse, R132, R76 ;  /* 0x00000084a84c723c */ /* 0x044fe8000000184c */
[C---:B------:R-:W-:Y:S02]  /*97c0*/  FMUL.FTZ R93, R3.reuse, R93 ;  /* 0x0000005d035d7220 */ /* 0x040fe40000410000 */
[C---:B------:R-:W-:Y:S02]  /*97d0*/  FMUL.FTZ R94, R2.reuse, R94 ;  /* 0x0000005e025e7220 */ /* 0x040fe40000410000 */
[C---:B------:R-:W-:Y:S01]  /*97e0*/  HMMA.16816.F32 R80, R168.reuse, R134, R80 ;  /* 0x00000086a850723c */ /* 0x040fe20000001850 */
[----:B------:R-:W2:Y:S03]  /*97f0*/  LDSM.16.MT88.4 R132, [R231+0x6100] ;  /* 0x00610000e784783b */ /* 0x000ea60000004200 */
        /* <DEDUP_REMOVED lines=21> */
[C---:B------:R-:W-:Y:S03]  /*9950*/  FMUL.FTZ R109, R3.reuse, R109 ;  /* 0x0000006d036d7220 */ /* 0x040fe60000410000 */
[C---:B------:R-:W-:Y:S01]  /*9960*/  HMMA.16816.F32 R104, R168.reuse, R134, R104 ;  /* 0x00000086a868723c */ /* 0x040fe20000001868 */
[----:B------:R-:W2:Y:S02]  /*9970*/  LDSM.16.MT88.4 R132, [R224+0x6100] ;  /* 0x00610000e084783b */ /* 0x000ea40000004200 */
[C---:B------:R-:W-:Y:S02]  /*9980*/  FMUL.FTZ R110, R2.reuse, R110 ;  /* 0x0000006e026e7220 */ /* 0x040fe40000410000 */
[C---:B------:R-:W-:Y:S02]  /*9990*/  FMUL.FTZ R111, R2.reuse, R111 ;  /* 0x0000006f026f7220 */ /* 0x040fe40000410000 */
[C---:B------:R-:W-:Y:S02]  /*99a0*/  FMUL.FTZ R112, R3.reuse, R112 ;  /* 0x0000007003707220 */ /* 0x040fe40000410000 */
[C---:B------:R-:W-:Y:S03]  /*99b0*/  FMUL.FTZ R113, R3.reuse, R113 ;  /* 0x0000007103717220 */ /* 0x040fe60000410000 */
[C---:B----4-:R-:W-:Y:S03]  /*99c0*/  HMMA.16816.F32 R108, R168.reuse, R140, R108 ;  /* 0x0000008ca86c723c */ /* 0x050fe6000000186c */
[C---:B------:R-:W-:Y:S02]  /*99d0*/  FMUL.FTZ R114, R2.reuse, R114 ;  /* 0x0000007202727220 */ /* 0x040fe40000410000 */
[C---:B------:R-:W-:Y:S02]  /*99e0*/  FMUL.FTZ R115, R2.reuse, R115 ;  /* 0x0000007302737220 */ /* 0x040fe40000410000 */
[C---:B------:R-:W-:Y:S02]  /*99f0*/  FMUL.FTZ R116, R3.reuse, R116 ;  /* 0x0000007403747220 */ /* 0x040fe40000410000 */
[----:B------:R-:W-:Y:S03]  /*9a00*/  FMUL.FTZ R117, R3, R117 ;  /* 0x0000007503757220 */ /* 0x000fe60000410000 */
[C---:B------:R-:W-:Y:S01]  /*9a10*/  HMMA.16816.F32 R112, R168.reuse, R142, R112 ;  /* 0x0000008ea870723c */ /* 0x040fe20000001870 */
[----:B------:R-:W4:Y:S02]  /*9a20*/  LDSM.16.MT88.4 R140, [R231+0x900] ;  /* 0x00090000e78c783b */ /* 0x000f240000004200 */
[C---:B------:R-:W-:Y:S02]  /*9a30*/  FMUL.FTZ R118, R2.reuse, R118 ;  /* 0x0000007602767220 */ /* 0x040fe40000410000 */
[----:B------:R-:W-:Y:S02]  /*9a40*/  FMUL.FTZ R119, R2, R119 ;  /* 0x0000007702777220 */ /* 0x000fe40000410000 */
[--C-:B------:R-:W-:Y:S02]  /*9a50*/  FFMA.FTZ R198, R198, c[0x0][0x2d0], -R172.reuse ;  /* 0x0000b400c6c67a23 */ /* 0x100fe400000108ac */
[--C-:B------:R-:W-:Y:S03]  /*9a60*/  FFMA.FTZ R199, R199, c[0x0][0x2d0], -R172.reuse ;  /* 0x0000b400c7c77a23 */ /* 0x100fe600000108ac */
[C---:B-1----:R-:W-:Y:S01]  /*9a70*/  HMMA.16816.F32 R116, R168.reuse, R136, R116 ;  /* 0x00000088a874723c */ /* 0x042fe20000001874 */
[----:B------:R-:W-:Y:S02]  /*9a80*/  MUFU.EX2 R198, R198 ;  /* 0x000000c600c67308 */ /* 0x000fe40000000800 */
[C---:B------:R-:W-:Y:S02]  /*9a90*/  FMUL.FTZ R120, R3.reuse, R120 ;  /* 0x0000007803787220 */ /* 0x040fe40000410000 */
[----:B------:R-:W-:Y:S02]  /*9aa0*/  FMUL.FTZ R121, R3, R121 ;  /* 0x0000007903797220 */ /* 0x000fe40000410000 */
[--C-:B------:R-:W-:Y:S02]  /*9ab0*/  FFMA.FTZ R200, R203, c[0x0][0x2d0], -R172.reuse ;  /* 0x0000b400cbc87a23 */ /* 0x100fe400000108ac */
[C---:B------:R-:W-:Y:S02]  /*9ac0*/  FMUL.FTZ R122, R2.reuse, R122 ;  /* 0x0000007a027a7220 */ /* 0x040fe40000410000 */
[----:B------:R-:W1:Y:S01]  /*9ad0*/  MUFU.EX2 R199, R199 ;  /* 0x000000c700c77308 */ /* 0x000e620000000800 */
[----:B------:R-:W-:Y:S02]  /*9ae0*/  FMUL.FTZ R123, R2, R123 ;  /* 0x0000007b027b7220 */ /* 0x000fe40000410000 */
[--C-:B------:R-:W-:Y:S02]  /*9af0*/  FFMA.FTZ R201, R201, c[0x0][0x2d0], -R172.reuse ;  /* 0x0000b400c9c97a23 */ /* 0x100fe400000108ac */
[--C-:B------:R-:W-:Y:S02]  /*9b00*/  FFMA.FTZ R183, R183, c[0x0][0x2d0], -R172.reuse ;  /* 0x0000b400b7b77a23 */ /* 0x100fe400000108ac */
[--C-:B------:R-:W-:Y:S01]  /*9b10*/  FFMA.FTZ R203, R186, c[0x0][0x2d0], -R179.reuse ;  /* 0x0000b400bacb7a23 */ /* 0x100fe200000108b3 */
[C---:B------:R-:W-:Y:S01]  /*9b20*/  HMMA.16816.F32 R120, R168.reuse, R138, R120 ;  /* 0x0000008aa878723c */ /* 0x040fe20000001878 */
[----:B------:R-:W5:Y:S01]  /*9b30*/  LDSM.16.MT88.4 R136, [R226+0x900] ;  /* 0x00090000e288783b */ /* 0x000f620000004200 */
[----:B------:R-:W-:Y:S01]  /*9b40*/  MUFU.EX2 R200, R200 ;  /* 0x000000c800c87308 */ /* 0x000fe20000000800 */
[C---:B------:R-:W-:Y:S02]  /*9b50*/  FMUL.FTZ R124, R3.reuse, R124 ;  /* 0x0000007c037c7220 */ /* 0x040fe40000410000 */
[----:B------:R-:W-:Y:S02]  /*9b60*/  FMUL.FTZ R125, R3, R125 ;  /* 0x0000007d037d7220 */ /* 0x000fe40000410000 */
[C---:B------:R-:W-:Y:S02]  /*9b70*/  FMUL.FTZ R126, R2.reuse, R126 ;  /* 0x0000007e027e7220 */ /* 0x040fe40000410000 */
[----:B------:R-:W-:Y:S03]  /*9b80*/  FMUL.FTZ R127, R2, R127 ;  /* 0x0000007f027f7220 */ /* 0x000fe60000410000 */
[----:B------:R-:W4:Y:S01]  /*9b90*/  MUFU.EX2 R201, R201 ;  /* 0x000000c900c97308 */ /* 0x000f220000000800 */
[----:B------:R-:W-:Y:S02]  /*9ba0*/  FFMA.FTZ R179, R174, c[0x0][0x2d0], -R179 ;  /* 0x0000b400aeb37a23 */ /* 0x000fe400000108b3 */
[--C-:B------:R-:W-:Y:S01]  /*9bb0*/  FFMA.FTZ R185, R185, c[0x0][0x2d0], -R172.reuse ;  /* 0x0000b400b9b97a23 */ /* 0x100fe200000108ac */
[C---:B--2---:R-:W-:Y:S03]  /*9bc0*/  HMMA.16816.F32 R124, R168.reuse, R132, R124 ;  /* 0x00000084a87c723c */ /* 0x044fe6000000187c */
[C---:B------:R-:W-:Y:S02]  /*9bd0*/  FMUL.FTZ R128, R3.reuse, R128 ;  /* 0x0000008003807220 */ /* 0x040fe40000410000 */
[----:B------:R-:W-:Y:S01]  /*9be0*/  FMUL.FTZ R129, R3, R129 ;  /* 0x0000008103817220 */ /* 0x000fe20000410000 */
[----:B------:R-:W-:Y:S01]  /*9bf0*/  MUFU.EX2 R186, R182 ;  /* 0x000000b600ba7308 */ /* 0x000fe20000000800 */
[C---:B------:R-:W-:Y:S01]  /*9c00*/  FMUL.FTZ R130, R2.reuse, R130 ;  /* 0x0000008202827220 */ /* 0x040fe20000410000 */
[----:B---3--:R-:W-:Y:S01]  /*9c10*/  F2FP.PACK_AB R132, R195, R194 ;  /* 0x000000c2c384723e */ /* 0x008fe200000000ff */
[C---:B------:R-:W-:Y:S03]  /*9c20*/  FMUL.FTZ R131, R2.reuse, R131 ;  /* 0x0000008302837220 */ /* 0x040fe60000410000 */
[----:B-1----:R-:W-:Y:S01]  /*9c30*/  F2FP.PACK_AB R133, R199, R198 ;  /* 0x000000c6c785723e */ /* 0x002fe200000000ff */
[--C-:B------:R-:W-:Y:S02]  /*9c40*/  FFMA.FTZ R187, R187, c[0x0][0x2d0], -R172.reuse ;  /* 0x0000b400bbbb7a23 */ /* 0x100fe400000108ac */
[----:B------:R-:W-:Y:S01]  /*9c50*/  FFMA.FTZ R181, R181, c[0x0][0x2d0], -R172 ;  /* 0x0000b400b5b57a23 */ /* 0x000fe200000108ac */
[----:B------:R-:W-:Y:S01]  /*9c60*/  HMMA.16816.F32 R128, R168, R134, R128 ;  /* 0x00000086a880723c */ /* 0x000fe20000001880 */
[----:B------:R-:W-:Y:S02]  /*9c70*/  MUFU.EX2 R185, R185 ;  /* 0x000000b900b97308 */ /* 0x000fe40000000800 */
[----:B------:R-:W-:Y:S02]  /*9c80*/  FFMA.FTZ R188, R3, R244, R188 ;  /* 0x000000f403bc7223 */ /* 0x000fe400000100bc */
[----:B------:R-:W-:Y:S02]  /*9c90*/  FFMA.FTZ R193, R2, R243, R193 ;  /* 0x000000f302c17223 */ /* 0x000fe400000100c1 */
[----:B------:R-:W-:Y:S01]  /*9ca0*/  F2FP.PACK_AB R134, R197, R196 ;  /* 0x000000c4c586723e */ /* 0x000fe200000000ff */
[----:B------:R-:W-:Y:S01]  /*9cb0*/  FADD.FTZ R167, R167, R188 ;  /* 0x000000bca7a77221 */ /* 0x000fe20000010000 */
[----:B----4-:R-:W-:Y:S02]  /*9cc0*/  F2FP.PACK_AB R135, R201, R200 ;  /* 0x000000c8c987723e */ /* 0x010fe400000000ff */
[----:B------:R-:W1:Y:S01]  /*9cd0*/  MUFU.EX2 R171, R184 ;  /* 0x000000b800ab7308 */ /* 0x000e620000000800 */
[----:B------:R-:W-:Y:S02]  /*9ce0*/  FADD.FTZ R192, R192, R193 ;  /* 0x000000c1c0c07221 */ /* 0x000fe40000010000 */
[----:B------:R-:W-:Y:S02]  /*9cf0*/  FADD.FTZ R166, R166, R167 ;  /* 0x000000a7a6a67221 */ /* 0x000fe40000010000 */
[C---:B------:R-:W-:Y:S05]  /*9d00*/  HMMA.16816.F32 R4, R132.reuse, R140, R4 ;  /* 0x0000008c8404723c */ /* 0x040fea0000001804 */
[----:B------:R-:W-:Y:S01]  /*9d10*/  MUFU.EX2 R184, R181 ;  /* 0x000000b500b87308 */ /* 0x000fe20000000800 */
[----:B------:R-:W-:Y:S02]  /*9d20*/  FADD.FTZ R3, R191, R192 ;  /* 0x000000c0bf037221 */ /* 0x000fe40000010000 */
[C---:B------:R-:W-:Y:S01]  /*9d30*/  HMMA.16816.F32 R8, R132.reuse, R142, R8 ;  /* 0x0000008e8408723c */ /* 0x040fe20000001808 */
[----:B------:R-:W2:Y:S03]  /*9d40*/  LDSM.16.MT88.4 R140, [R226+0x2900] ;  /* 0x00290000e28c783b */ /* 0x000ea60000004200 */
[----:B------:R-:W-:Y:S02]  /*9d50*/  FADD.FTZ R189, R189, R166 ;  /* 0x000000a6bdbd7221 */ /* 0x000fe40000010000 */
[----:B------:R-:W-:Y:S01]  /*9d60*/  FADD.FTZ R3, R190, R3 ;  /* 0x00000003be037221 */ /* 0x000fe20000010000 */
[----:B------:R1:W-:Y:S01]  /*9d70*/  MUFU.EX2 R168, R183 ;  /* 0x000000b700a87308 */ /* 0x0003e20000000800 */
[C---:B-----5:R-:W-:Y:S04]  /*9d80*/  HMMA.16816.F32 R12, R132.reuse, R136, R12 ;  /* 0x00000088840c723c */ /* 0x060fe8000000180c */
[----:B------:R-:W-:Y:S02]  /*9d90*/  FADD.FTZ R194, R194, R189 ;  /* 0x000000bdc2c27221 */ /* 0x000fe40000010000 */
[----:B------:R-:W-:Y:S02]  /*9da0*/  FADD.FTZ R198, R198, R3 ;  /* 0x00000003c6c67221 */ /* 0x000fe40000010000 */
[C---:B------:R-:W-:Y:S01]  /*9db0*/  HMMA.16816.F32 R16, R132.reuse, R138, R16 ;  /* 0x0000008a8410723c */ /* 0x040fe20000001810 */
[----:B------:R-:W3:Y:S01]  /*9dc0*/  LDSM.16.MT88.4 R136, [R231+0x4900] ;  /* 0x00490000e788783b */ /* 0x000ee20000004200 */
[----:B------:R-:W-:Y:S02]  /*9dd0*/  MUFU.EX2 R169, R187 ;  /* 0x000000bb00a97308 */ /* 0x000fe40000000800 */
[----:B------:R-:W-:Y:S02]  /*9de0*/  FADD.FTZ R195, R195, R194 ;  /* 0x000000c2c3c37221 */ /* 0x000fe40000010000 */
[----:B------:R-:W-:Y:S02]  /*9df0*/  FADD.FTZ R199, R199, R198 ;  /* 0x000000c6c7c77221 */ /* 0x000fe40000010000 */
[C---:B------:R-:W-:Y:S04]  /*9e00*/  HMMA.16816.F32 R20, R132.reuse, R144, R20 ;  /* 0x000000908414723c */ /* 0x040fe80000001814 */
[----:B------:R-:W-:Y:S01]  /*9e10*/  MUFU.EX2 R187, R176 ;  /* 0x000000b000bb7308 */ /* 0x000fe20000000800 */
[----:B------:R-:W-:Y:S01]  /*9e20*/  FADD.FTZ R196, R196, R195 ;  /* 0x000000c3c4c47221 */ /* 0x000fe20000010000 */
[----:B-1----:R-:W-:Y:S02]  /*9e30*/  MOV R183, R171 ;  /* 0x000000ab00b77202 */ /* 0x002fe40000000f00 */
[C---:B------:R-:W-:Y:S01]  /*9e40*/  HMMA.16816.F32 R24, R132.reuse, R146, R24 ;  /* 0x000000928418723c */ /* 0x040fe20000001818 */
[----:B------:R-:W1:Y:S03]  /*9e50*/  LDSM.16.MT88.4 R144, [R226+0x4900] ;  /* 0x00490000e290783b */ /* 0x000e660000004200 */
[----:B------:R-:W-:Y:S02]  /*9e60*/  FADD.FTZ R200, R200, R199 ;  /* 0x000000c7c8c87221 */ /* 0x000fe40000010000 */
[----:B------:R-:W4:Y:S01]  /*9e70*/  MUFU.EX2 R171, R180 ;  /* 0x000000b400ab7308 */ /* 0x000f220000000800 */
[----:B------:R-:W-:Y:S01]  /*9e80*/  FADD.FTZ R197, R197, R196 ;  /* 0x000000c4c5c57221 */ /* 0x000fe20000010000 */
[C---:B------:R-:W-:Y:S04]  /*9e90*/  HMMA.16816.F32 R28, R132.reuse, R148, R28 ;  /* 0x00000094841c723c */ /* 0x040fe8000000181c */
[----:B------:R-:W-:Y:S04]  /*9ea0*/  FADD.FTZ R201, R201, R200 ;  /* 0x000000c8c9c97221 */ /* 0x000fe80000010000 */
[C---:B------:R-:W-:Y:S01]  /*9eb0*/  HMMA.16816.F32 R32, R132.reuse, R150, R32 ;  /* 0x000000968420723c */ /* 0x040fe20000001820 */
[----:B------:R-:W5:Y:S01]  /*9ec0*/  LDSM.16.MT88.4 R148, [R225+0x4900] ;  /* 0x00490000e194783b */ /* 0x000f620000004200 */
[----:B------:R-:W-:Y:S06]  /*9ed0*/  MUFU.EX2 R180, R179 ;  /* 0x000000b300b47308 */ /* 0x000fec0000000800 */
[C---:B------:R-:W-:Y:S04]  /*9ee0*/  HMMA.16816.F32 R36, R132.reuse, R152, R36 ;  /* 0x000000988424723c */ /* 0x040fe80000001824 */
[----:B------:R4:W-:Y:S04]  /*9ef0*/  MUFU.EX2 R170, R178 ;  /* 0x000000b200aa7308 */ /* 0x0009e80000000800 */
[C---:B------:R-:W-:Y:S01]  /*9f00*/  HMMA.16816.F32 R40, R132.reuse, R154, R40 ;  /* 0x0000009a8428723c */ /* 0x040fe20000001828 */
[----:B------:R-:W-:Y:S05]  /*9f10*/  LDSM.16.MT88.4 R152, [R231+0x3100] ;  /* 0x00310000e798783b */ /* 0x000fea0000004200 */
[----:B------:R-:W1:Y:S02]  /*9f20*/  MUFU.EX2 R203, R203 ;  /* 0x000000cb00cb7308 */ /* 0x000e640000000800 */
[C---:B--2---:R-:W-:Y:S08]  /*9f30*/  HMMA.16816.F32 R44, R132.reuse, R140, R44 ;  /* 0x0000008c842c723c */ /* 0x044ff0000000182c */
[C---:B------:R-:W-:Y:S01]  /*9f40*/  HMMA.16816.F32 R48, R132.reuse, R142, R48 ;  /* 0x0000008e8430723c */ /* 0x040fe20000001830 */
[----:B------:R-:W2:Y:S03]  /*9f50*/  LDSM.16.MT88.4 R140, [R224+0x4900] ;  /* 0x00490000e08c783b */ /* 0x000ea60000004200 */
[----:B----4-:R-:W-:Y:S02]  /*9f60*/  MOV R178, R171 ;  /* 0x000000ab00b27202 */ /* 0x010fe40000000f00 */
[----:B------:R-:W-:Y:S02]  /*9f70*/  MUFU.EX2 R171, R177 ;  /* 0x000000b100ab7308 */ /* 0x000fe40000000800 */
        /* <DEDUP_REMOVED lines=9> */
[C---:B-1----:R-:W-:Y:S08]  /*a010*/  HMMA.16816.F32 R76, R132.reuse, R144, R76 ;  /* 0x00000090844c723c */ /* 0x042ff0000000184c */
[C---:B------:R-:W-:Y:S01]  /*a020*/  HMMA.16816.F32 R80, R132.reuse, R146, R80 ;  /* 0x000000928450723c */ /* 0x040fe20000001850 */
[----:B------:R-:W1:Y:S07]  /*a030*/  LDSM.16.MT88.4 R144, [R226+0x6900] ;  /* 0x00690000e290783b */ /* 0x000e6e0000004200 */
[C---:B-----5:R-:W-:Y:S08]  /*a040*/  HMMA.16816.F32 R84, R132.reuse, R148, R84 ;  /* 0x000000948454723c */ /* 0x060ff00000001854 */
[C---:B------:R-:W-:Y:S01]  /*a050*/  HMMA.16816.F32 R88, R132.reuse, R150, R88 ;  /* 0x000000968458723c */ /* 0x040fe20000001858 */
[----:B------:R-:W4:Y:S07]  /*a060*/  LDSM.16.MT88.4 R148, [R225+0x6900] ;  /* 0x00690000e194783b */ /* 0x000f2e0000004200 */
        /* <DEDUP_REMOVED lines=9> */
[C---:B----4-:R-:W-:Y:S08]  /*a100*/  HMMA.16816.F32 R116, R132.reuse, R148, R116 ;  /* 0x000000948474723c */ /* 0x050ff00000001874 */
[C---:B------:R-:W-:Y:S01]  /*a110*/  HMMA.16816.F32 R120, R132.reuse, R150, R120 ;  /* 0x000000968478723c */ /* 0x040fe20000001878 */
[----:B------:R-:W4:Y:S07]  /*a120*/  LDSM.16.MT88.4 R148, [R225+0x1100] ;  /* 0x00110000e194783b */ /* 0x000f2e0000004200 */
[C---:B--2---:R-:W-:Y:S08]  /*a130*/  HMMA.16816.F32 R124, R132.reuse, R140, R124 ;  /* 0x0000008c847c723c */ /* 0x044ff0000000187c */
[----:B------:R-:W-:Y:S01]  /*a140*/  HMMA.16816.F32 R128, R132, R142, R128 ;  /* 0x0000008e8480723c */ /* 0x000fe20000001880 */
[----:B------:R-:W2:Y:S06]  /*a150*/  LDSM.16.MT88.4 R140, [R224+0x1100] ;  /* 0x00110000e08c783b */ /* 0x000eac0000004200 */
[----:B------:R-:W-:Y:S02]  /*a160*/  F2FP.PACK_AB R134, R186, R183 ;  /* 0x000000b7ba86723e */ /* 0x000fe400000000ff */
[----:B------:R-:W-:Y:S03]  /*a170*/  F2FP.PACK_AB R133, R185, R169 ;  /* 0x000000a9b985723e */ /* 0x000fe600000000ff */
[----:B------:R-:W-:Y:S02]  /*a180*/  F2FP.PACK_AB R135, R184, R168 ;  /* 0x000000a8b887723e */ /* 0x000fe400000000ff */
[C---:B------:R-:W-:Y:S01]  /*a190*/  F2FP.PACK_AB R132, R203.reuse, R202 ;  /* 0x000000cacb84723e */ /* 0x040fe200000000ff */
[----:B------:R-:W-:Y:S04]  /*a1a0*/  FADD.FTZ R202, R202, R197 ;  /* 0x000000c5caca7221 */ /* 0x000fe80000010000 */
[----:B------:R-:W-:Y:S02]  /*a1b0*/  FADD.FTZ R3, R203, R202 ;  /* 0x000000cacb037221 */ /* 0x000fe40000010000 */
        /* <DEDUP_REMOVED lines=8> */
[----:B------:R-:W-:Y:S07]  /*a240*/  LDSM.16.MT88.4 R148, [R231+0x7100] ;  /* 0x00710000e794783b */ /* 0x000fee0000004200 */
[C---:B--2---:R-:W-:Y:S08]  /*a250*/  HMMA.16816.F32 R28, R132.reuse, R140, R28 ;  /* 0x0000008c841c723c */ /* 0x044ff0000000181c */
[C---:B------:R-:W-:Y:S01]  /*a260*/  HMMA.16816.F32 R32, R132.reuse, R142, R32 ;  /* 0x0000008e8420723c */ /* 0x040fe20000001820 */
[----:B------:R-:W2:Y:S07]  /*a270*/  LDSM.16.MT88.4 R140, [R226+0x5100] ;  /* 0x00510000e28c783b */ /* 0x000eae0000004200 */
        /* <DEDUP_REMOVED lines=12> */
[C---:B------:R-:W-:Y:S07]  /*a340*/  HMMA.16816.F32 R68, R132.reuse, R160, R68 ;  /* 0x000000a08444723c */ /* 0x040fee0000001844 */
[--C-:B------:R-:W-:Y:S01]  /*a350*/  FFMA.FTZ R161, R175, c[0x0][0x2d0], -R172.reuse ;  /* 0x0000b400afa17a23 */ /* 0x100fe200000108ac */
[C---:B------:R-:W-:Y:S03]  /*a360*/  HMMA.16816.F32 R72, R132.reuse, R162, R72 ;  /* 0x000000a28448723c */ /* 0x040fe60000001848 */
[----:B------:R-:W-:Y:S01]  /*a370*/  MUFU.EX2 R182, R161 ;  /* 0x000000a100b67308 */ /* 0x000fe20000000800 */
[--C-:B------:R-:W-:Y:S02]  /*a380*/  FFMA.FTZ R160, R173, c[0x0][0x2d0], -R172.reuse ;  /* 0x0000b400ada07a23 */ /* 0x100fe400000108ac */
[----:B------:R-:W-:Y:S02]  /*a390*/  FFMA.FTZ R172, R165, c[0x0][0x2d0], -R172 ;  /* 0x0000b400a5ac7a23 */ /* 0x000fe400000108ac */
[C---:B--2---:R-:W-:Y:S05]  /*a3a0*/  HMMA.16816.F32 R76, R132.reuse, R140, R76 ;  /* 0x0000008c844c723c */ /* 0x044fea000000184c */
[----:B------:R-:W2:Y:S03]  /*a3b0*/  MUFU.EX2 R181, R160 ;  /* 0x000000a000b57308 */ /* 0x000ea60000000800 */
[C---:B------:R-:W-:Y:S01]  /*a3c0*/  HMMA.16816.F32 R80, R132.reuse, R142, R80 ;  /* 0x0000008e8450723c */ /* 0x040fe20000001850 */
[----:B------:R-:W4:Y:S06]  /*a3d0*/  LDSM.16.MT88.4 R140, [R226+0x7100] ;  /* 0x00710000e28c783b */ /* 0x000f2c0000004200 */
[----:B------:R5:W2:Y:S01]  /*a3e0*/  MUFU.EX2 R165, R172 ;  /* 0x000000ac00a57308 */ /* 0x000aa20000000800 */
[C---:B---3--:R-:W-:Y:S08]  /*a3f0*/  HMMA.16816.F32 R84, R132.reuse, R136, R84 ;  /* 0x000000888454723c */ /* 0x048ff00000001854 */
[C---:B------:R-:W-:Y:S01]  /*a400*/  HMMA.16816.F32 R88, R132.reuse, R138, R88 ;  /* 0x0000008a8458723c */ /* 0x040fe20000001858 */
[----:B------:R-:W3:Y:S07]  /*a410*/  LDSM.16.MT88.4 R136, [R224+0x7100] ;  /* 0x00710000e088783b */ /* 0x000eee0000004200 */
[C---:B-1----:R-:W-:Y:S01]  /*a420*/  HMMA.16816.F32 R92, R132.reuse, R144, R92 ;  /* 0x00000090845c723c */ /* 0x042fe2000000185c */
[----:B-----5:R-:W-:Y:S07]  /*a430*/  LDSM.16.MT88.4 R172, [R225+0x1900] ;  /* 0x00190000e1ac783b */ /* 0x020fee0000004200 */
[C---:B------:R-:W-:Y:S01]  /*a440*/  HMMA.16816.F32 R96, R132.reuse, R146, R96 ;  /* 0x000000928460723c */ /* 0x040fe20000001860 */
[----:B------:R-:W1:Y:S07]  /*a450*/  LDSM.16.MT88.4 R144, [R226+0x1900] ;  /* 0x00190000e290783b */ /* 0x000e6e0000004200 */
[C---:B------:R-:W-:Y:S07]  /*a460*/  HMMA.16816.F32 R100, R132.reuse, R148, R100 ;  /* 0x000000948464723c */ /* 0x040fee0000001864 */
[----:B------:R-:W-:Y:S01]  /*a470*/  MOV R149, R178 ;  /* 0x000000b200957202 */ /* 0x000fe20000000f00 */
[C---:B------:R-:W-:Y:S01]  /*a480*/  HMMA.16816.F32 R104, R132.reuse, R150, R104 ;  /* 0x000000968468723c */ /* 0x040fe20000001868 */
[----:B------:R-:W5:Y:S07]  /*a490*/  LDSM.16.MT88.4 R176, [R224+0x1900] ;  /* 0x00190000e0b0783b */ /* 0x000f6e0000004200 */
[C---:B----4-:R-:W-:Y:S07]  /*a4a0*/  HMMA.16816.F32 R108, R132.reuse, R140, R108 ;  /* 0x0000008c846c723c */ /* 0x050fee000000186c */
[----:B------:R-:W-:Y:S01]  /*a4b0*/  MOV R140, R180 ;  /* 0x000000b4008c7202 */ /* 0x000fe20000000f00 */
[C---:B------:R-:W-:Y:S04]  /*a4c0*/  HMMA.16816.F32 R112, R132.reuse, R142, R112 ;  /* 0x0000008e8470723c */ /* 0x040fe80000001870 */
[----:B--2---:R-:W-:Y:S03]  /*a4d0*/  MOV R141, R181 ;  /* 0x000000b5008d7202 */ /* 0x004fe60000000f00 */
[----:B------:R-:W-:Y:S01]  /*a4e0*/  MOV R142, R183 ;  /* 0x000000b7008e7202 */ /* 0x000fe20000000f00 */
[C---:B------:R-:W-:Y:S04]  /*a4f0*/  HMMA.16816.F32 R116, R132.reuse, R152, R116 ;  /* 0x000000988474723c */ /* 0x040fe80000001874 */
[----:B------:R-:W-:Y:S04]  /*a500*/  MOV R143, R185 ;  /* 0x000000b9008f7202 */ /* 0x000fe80000000f00 */
[C---:B------:R-:W-:Y:S08]  /*a510*/  HMMA.16816.F32 R120, R132.reuse, R154, R120 ;  /* 0x0000009a8478723c */ /* 0x040ff00000001878 */
[C---:B---3--:R-:W-:Y:S07]  /*a520*/  HMMA.16816.F32 R124, R132.reuse, R136, R124 ;  /* 0x00000088847c723c */ /* 0x048fee000000187c */
[----:B------:R-:W-:Y:S01]  /*a530*/  MOV R136, R187 ;  /* 0x000000bb00887202 */ /* 0x000fe20000000f00 */
[----:B------:R-:W-:Y:S04]  /*a540*/  HMMA.16816.F32 R128, R132, R138, R128 ;  /* 0x0000008a8480723c */ /* 0x000fe80000001880 */
[----:B------:R-:W-:Y:S02]  /*a550*/  MOV R137, R182 ;  /* 0x000000b600897202 */ /* 0x000fe40000000f00 */
[----:B------:R-:W2:Y:S01]  /*a560*/  LDSM.16.MT88.4 R180, [R231+0x3900] ;  /* 0x00390000e7b4783b */ /* 0x000ea20000004200 */
[----:B------:R-:W-:Y:S02]  /*a570*/  MOV R134, R170 ;  /* 0x000000aa00867202 */ /* 0x000fe40000000f00 */
[----:B------:R-:W-:Y:S03]  /*a580*/  MOV R135, R171 ;  /* 0x000000ab00877202 */ /* 0x000fe60000000f00 */
[----:B------:R-:W-:Y:S02]  /*a590*/  MOV R139, R168 ;  /* 0x000000a8008b7202 */ /* 0x000fe40000000f00 */
[----:B------:R-:W-:Y:S02]  /*a5a0*/  MOV R133, R169 ;  /* 0x000000a900857202 */ /* 0x000fe40000000f00 */
[----:B------:R-:W-:Y:S02]  /*a5b0*/  F2FP.PACK_AB R168, R134, R149 ;  /* 0x0000009586a8723e */ /* 0x000fe400000000ff */
[----:B------:R-:W-:Y:S02]  /*a5c0*/  F2FP.PACK_AB R170, R140, R136 ;  /* 0x000000888caa723e */ /* 0x000fe400000000ff */
[----:B------:R-:W-:Y:S02]  /*a5d0*/  F2FP.PACK_AB R169, R137, R135 ;  /* 0x0000008789a9723e */ /* 0x000fe400000000ff */
[----:B------:R-:W-:Y:S02]  /*a5e0*/  F2FP.PACK_AB R171, R165, R141 ;  /* 0x0000008da5ab723e */ /* 0x000fe400000000ff */
[----:B------:R-:W-:Y:S02]  /*a5f0*/  MOV R132, R184 ;  /* 0x000000b800847202 */ /* 0x000fe40000000f00 */
[----:B------:R-:W-:Y:S02]  /*a600*/  MOV R138, R186 ;  /* 0x000000ba008a7202 */ /* 0x000fe40000000f00 */
[----:B------:R-:W3:Y:S01]  /*a610*/  LDSM.16.MT88.4 R184, [R226+0x3900] ;  /* 0x00390000e2b8783b */ /* 0x000ee20000004200 */
[C---:B------:R-:W-:Y:S07]  /*a620*/  HMMA.16816.F32 R160, R168.reuse, R156, R4 ;  /* 0x0000009ca8a0723c */ /* 0x040fee0000001804 */
[----:B------:R-:W4:Y:S01]  /*a630*/  LDSM.16.MT88.4 R4, [R225+0x3900] ;  /* 0x00390000e104783b */ /* 0x000f220000004200 */
[C---:B------:R-:W-:Y:S07]  /*a640*/  HMMA.16816.F32 R156, R168.reuse, R158, R8 ;  /* 0x0000009ea89c723c */ /* 0x040fee0000001808 */
[----:B------:R-:W-:Y:S01]  /*a650*/  MOV R11, R149 ;  /* 0x00000095000b7202 */ /* 0x000fe20000000f00 */
[C---:B-1----:R-:W-:Y:S01]  /*a660*/  HMMA.16816.F32 R152, R168.reuse, R144, R12 ;  /* 0x00000090a898723c */ /* 0x042fe2000000180c */
[----:B------:R-:W-:Y:S07]  /*a670*/  LDSM.16.MT88.4 R12, [R231+0x5900] ;  /* 0x00590000e70c783b */ /* 0x000fee0000004200 */
[C---:B------:R-:W-:Y:S07]  /*a680*/  HMMA.16816.F32 R148, R168.reuse, R146, R16 ;  /* 0x00000092a894723c */ /* 0x040fee0000001810 */
[----:B------:R-:W-:Y:S01]  /*a690*/  MOV R19, R132 ;  /* 0x0000008400137202 */ /* 0x000fe20000000f00 */
[C---:B------:R-:W-:Y:S04]  /*a6a0*/  HMMA.16816.F32 R144, R168.reuse, R172, R20 ;  /* 0x000000aca890723c */ /* 0x040fe80000001814 */
[----:B------:R-:W-:Y:S02]  /*a6b0*/  MOV R18, R11 ;  /* 0x0000000b00127202 */ /* 0x000fe40000000f00 */
[----:B------:R-:W1:Y:S01]  /*a6c0*/  LDSM.16.MT88.4 R8, [R224+0x3900] ;  /* 0x00390000e008783b */ /* 0x000e620000004200 */
[----:B------:R-:W-:Y:S02]  /*a6d0*/  MOV R22, R142 ;  /* 0x0000008e00167202 */ /* 0x000fe40000000f00 */
[----:B------:R-:W-:Y:S03]  /*a6e0*/  MOV R23, R143 ;  /* 0x0000008f00177202 */ /* 0x000fe60000000f00 */
[----:B------:R-:W-:Y:S02]  /*a6f0*/  MOV R173, R140 ;  /* 0x0000008c00ad7202 */ /* 0x000fe40000000f00 */
[----:B------:R-:W-:Y:S02]  /*a700*/  MOV R172, R141 ;  /* 0x0000008d00ac7202 */ /* 0x000fe40000000f00 */
[C---:B------:R-:W-:Y:S01]  /*a710*/  HMMA.16816.F32 R140, R168.reuse, R174, R24 ;  /* 0x000000aea88c723c */ /* 0x040fe20000001818 */
[----:B------:R-:W-:Y:S02]  /*a720*/  LDSM.16.MT88.4 R24, [R224+0x5900] ;  /* 0x00590000e018783b */ /* 0x000fe40000004200 */
[----:B------:R-:W-:Y:S02]  /*a730*/  MOV R20, R138 ;  /* 0x0000008a00147202 */ /* 0x000fe40000000f00 */
[----:B------:R-:W-:Y:S02]  /*a740*/  MOV R21, R139 ;  /* 0x0000008b00157202 */ /* 0x000fe40000000f00 */
[----:B------:R-:W-:Y:S02]  /*a750*/  MOV R175, R136 ;  /* 0x0000008800af7202 */ /* 0x000fe40000000f00 */
[----:B------:R-:W-:Y:S02]  /*a760*/  MOV R174, R137 ;  /* 0x0000008900ae7202 */ /* 0x000fe40000000f00 */
[C---:B-----5:R-:W-:Y:S07]  /*a770*/  HMMA.16816.F32 R136, R168.reuse, R176, R28 ;  /* 0x000000b0a888723c */ /* 0x060fee000000181c */
[----:B------:R-:W-:Y:S02]  /*a780*/  MOV R31, R133 ;  /* 0x00000085001f7202 */ /* 0x000fe40000000f00 */
[----:B------:R-:W-:Y:S03]  /*a790*/  MOV R177, R134 ;  /* 0x0000008600b17202 */ /* 0x000fe60000000f00 */
[----:B------:R-:W-:Y:S02]  /*a7a0*/  MOV R176, R135 ;  /* 0x0000008700b07202 */ /* 0x000fe40000000f00 */
[C---:B------:R-:W-:Y:S01]  /*a7b0*/  HMMA.16816.F32 R132, R168.reuse, R178, R32 ;  /* 0x000000b2a884723c */ /* 0x040fe20000001820 */
[----:B------:R-:W-:Y:S06]  /*a7c0*/  LDSM.16.MT88.4 R32, [R226+0x7900] ;  /* 0x00790000e220783b */ /* 0x000fec0000004200 */
[----:B------:R-:W-:Y:S01]  /*a7d0*/  MOV R179, R18 ;  /* 0x0000001200b37202 */ /* 0x000fe20000000f00 */
[C---:B--2---:R-:W-:Y:S04]  /*a7e0*/  HMMA.16816.F32 R36, R168.reuse, R180, R36 ;  /* 0x000000b4a824723c */ /* 0x044fe80000001824 */
[----:B------:R-:W-:Y:S02]  /*a7f0*/  MOV R178, R19 ;  /* 0x0000001300b27202 */ /* 0x000fe40000000f00 */
[----:B------:R-:W2:Y:S01]  /*a800*/  LDSM.16.MT88.4 R16, [R226+0x5900] ;  /* 0x00590000e210783b */ /* 0x000ea20000004200 */
[----:B------:R-:W-:Y:S01]  /*a810*/  MOV R181, R20 ;  /* 0x0000001400b57202 */ /* 0x000fe20000000f00 */
[C---:B------:R-:W-:Y:S04]  /*a820*/  HMMA.16816.F32 R40, R168.reuse, R182, R40 ;  /* 0x000000b6a828723c */ /* 0x040fe80000001828 */
[----:B------:R-:W-:Y:S03]  /*a830*/  MOV R180, R21 ;  /* 0x0000001500b47202 */ /* 0x000fe60000000f00 */
[----:B------:R-:W-:Y:S01]  /*a840*/  MOV R183, R22 ;  /* 0x0000001600b77202 */ /* 0x000fe20000000f00 */
[C---:B---3--:R-:W-:Y:S04]  /*a850*/  HMMA.16816.F32 R44, R168.reuse, R184, R44 ;  /* 0x000000b8a82c723c */ /* 0x048fe8000000182c */
[----:B------:R-:W-:Y:S01]  /*a860*/  MOV R182, R23 ;  /* 0x0000001700b67202 */ /* 0x000fe20000000f00 */
[----:B------:R-:W-:Y:S01]  /*a870*/  FADD.FTZ R3, R183, R3 ;  /* 0x00000003b7037221 */ /* 0x000fe20000010000 */
[----:B------:R-:W3:Y:S01]  /*a880*/  LDSM.16.MT88.4 R20, [R225+0x5900] ;  /* 0x00590000e114783b */ /* 0x000ee20000004200 */
[----:B------:R-:W-:Y:S01]  /*a890*/  MOV R185, R31 ;  /* 0x0000001f00b97202 */ /* 0x000fe20000000f00 */
[C---:B------:R-:W-:Y:S04]  /*a8a0*/  HMMA.16816.F32 R48, R168.reuse, R186, R48 ;  /* 0x000000baa830723c */ /* 0x040fe80000001830 */
[----:B------:R-:W-:Y:S02]  /*a8b0*/  FADD.FTZ R2, R185, R201 ;  /* 0x000000c9b9027221 */ /* 0x000fe40000010000 */
[----:B------:R-:W5:Y:S01]  /*a8c0*/  LDSM.16.MT88.4 R28, [R231+0x7900] ;  /* 0x00790000e71c783b */ /* 0x000f620000004200 */
[----:B------:R-:W-:Y:S01]  /*a8d0*/  FADD.FTZ R3, R181, R3 ;  /* 0x00000003b5037221 */ /* 0x000fe20000010000 */
[C---:B----4-:R-:W-:Y:S04]  /*a8e0*/  HMMA.16816.F32 R52, R168.reuse, R4, R52 ;  /* 0x00000004a834723c */ /* 0x050fe80000001834 */
[----:B------:R-:W-:Y:S02]  /*a8f0*/  FADD.FTZ R2, R182, R2 ;  /* 0x00000002b6027221 */ /* 0x000fe40000010000 */
[----:B------:R-:W-:Y:S02]  /*a900*/  FADD.FTZ R3, R179, R3 ;  /* 0x00000003b3037221 */ /* 0x000fe40000010000 */
[C---:B------:R-:W-:Y:S01]  /*a910*/  HMMA.16816.F32 R56, R168.reuse, R6, R56 ;  /* 0x00000006a838723c */ /* 0x040fe20000001838 */
[----:B------:R-:W4:Y:S03]  /*a920*/  LDSM.16.MT88.4 R4, [R225+0x7900] ;  /* 0x00790000e104783b */ /* 0x000f260000004200 */
[----:B------:R-:W-:Y:S02]  /*a930*/  FADD.FTZ R2, R180, R2 ;  /* 0x00000002b4027221 */ /* 0x000fe40000010000 */
[----:B------:R-:W-:Y:S02]  /*a940*/  FADD.FTZ R3, R177, R3 ;  /* 0x00000003b1037221 */ /* 0x000fe40000010000 */
[C---:B-1----:R-:W-:Y:S04]  /*a950*/  HMMA.16816.F32 R60, R168.reuse, R8, R60 ;  /* 0x00000008a83c723c */ /* 0x042fe8000000183c */
[----:B------:R-:W-:Y:S02]  /*a960*/  FADD.FTZ R2, R178, R2 ;  /* 0x00000002b2027221 */ /* 0x000fe40000010000 */
[----:B------:R-:W-:Y:S02]  /*a970*/  FADD.FTZ R3, R175, R3 ;  /* 0x00000003af037221 */ /* 0x000fe40000010000 */
[C---:B------:R-:W-:Y:S01]  /*a980*/  HMMA.16816.F32 R64, R168.reuse, R10, R64 ;  /* 0x0000000aa840723c */ /* 0x040fe20000001840 */
[----:B------:R-:W1:Y:S03]  /*a990*/  LDSM.16.MT88.4 R8, [R224+0x7900] ;  /* 0x00790000e008783b */ /* 0x000e660000004200 */
[----:B------:R-:W-:Y:S02]  /*a9a0*/  FADD.FTZ R2, R176, R2 ;  /* 0x00000002b0027221 */ /* 0x000fe40000010000 */
[----:B------:R-:W-:Y:S01]  /*a9b0*/  FADD.FTZ R244, R173, R3 ;  /* 0x00000003adf47221 */ /* 0x000fe20000010000 */
[----:B------:R-:W-:Y:S01]  /*a9c0*/  MOV R3, R0 ;  /* 0x0000000000037202 */ /* 0x000fe20000000f00 */
[C---:B------:R-:W-:Y:S04]  /*a9d0*/  HMMA.16816.F32 R68, R168.reuse, R12, R68 ;  /* 0x0000000ca844723c */ /* 0x040fe80000001844 */
[----:B------:R-:W-:Y:S04]  /*a9e0*/  FADD.FTZ R2, R174, R2 ;  /* 0x00000002ae027221 */ /* 0x000fe80000010000 */
[C---:B------:R-:W-:Y:S04]  /*a9f0*/  HMMA.16816.F32 R72, R168.reuse, R14, R72 ;  /* 0x0000000ea848723c */ /* 0x040fe80000001848 */
[----:B------:R-:W-:Y:S04]  /*aa00*/  FADD.FTZ R2, R172, R2 ;  /* 0x00000002ac027221 */ /* 0x000fe80000010000 */
[C---:B--2---:R-:W-:Y:S04]  /*aa10*/  HMMA.16816.F32 R76, R168.reuse, R16, R76 ;  /* 0x00000010a84c723c */ /* 0x044fe8000000184c */
[----:B------:R-:W-:Y:S01]  /*aa20*/  FADD.FTZ R243, R165, R2 ;  /* 0x00000002a5f37221 */ /* 0x000fe20000010000 */
[----:B------:R-:W-:Y:S03]  /*aa30*/  MOV R2, R164 ;  /* 0x000000a400027202 */ /* 0x000fe60000000f00 */
[C---:B------:R-:W-:Y:S08]  /*aa40*/  HMMA.16816.F32 R80, R168.reuse, R18, R80 ;  /* 0x00000012a850723c */ /* 0x040ff00000001850 */
[C---:B---3--:R-:W-:Y:S08]  /*aa50*/  HMMA.16816.F32 R84, R168.reuse, R20, R84 ;  /* 0x00000014a854723c */ /* 0x048ff00000001854 */
[C---:B------:R-:W-:Y:S08]  /*aa60*/  HMMA.16816.F32 R88, R168.reuse, R22, R88 ;  /* 0x00000016a858723c */ /* 0x040ff00000001858 */
[C---:B------:R-:W-:Y:S08]  /*aa70*/  HMMA.16816.F32 R92, R168.reuse, R24, R92 ;  /* 0x00000018a85c723c */ /* 0x040ff0000000185c */
[C---:B------:R-:W-:Y:S08]  /*aa80*/  HMMA.16816.F32 R96, R168.reuse, R26, R96 ;  /* 0x0000001aa860723c */ /* 0x040ff00000001860 */
[C---:B-----5:R-:W-:Y:S08]  /*aa90*/  HMMA.16816.F32 R100, R168.reuse, R28, R100 ;  /* 0x0000001ca864723c */ /* 0x060ff00000001864 */
[C---:B------:R-:W-:Y:S08]  /*aaa0*/  HMMA.16816.F32 R104, R168.reuse, R30, R104 ;  /* 0x0000001ea868723c */ /* 0x040ff00000001868 */
[C---:B------:R-:W-:Y:S08]  /*aab0*/  HMMA.16816.F32 R108, R168.reuse, R32, R108 ;  /* 0x00000020a86c723c */ /* 0x040ff0000000186c */
[C---:B------:R-:W-:Y:S08]  /*aac0*/  HMMA.16816.F32 R112, R168.reuse, R34, R112 ;  /* 0x00000022a870723c */ /* 0x040ff00000001870 */
[C---:B----4-:R-:W-:Y:S08]  /*aad0*/  HMMA.16816.F32 R116, R168.reuse, R4, R116 ;  /* 0x00000004a874723c */ /* 0x050ff00000001874 */
[C---:B------:R-:W-:Y:S08]  /*aae0*/  HMMA.16816.F32 R120, R168.reuse, R6, R120 ;  /* 0x00000006a878723c */ /* 0x040ff00000001878 */
[C---:B-1----:R-:W-:Y:S08]  /*aaf0*/  HMMA.16816.F32 R124, R168.reuse, R8, R124 ;  /* 0x00000008a87c723c */ /* 0x042ff0000000187c */
[----:B------:R-:W-:Y:S01]  /*ab00*/  HMMA.16816.F32 R128, R168, R10, R128 ;  /* 0x0000000aa880723c */ /* 0x000fe20000001880 */
[----:B------:R-:W-:-:S07]  /*ab10*/  @P0 BRA `(.L_x_1996) ;  /* 0xffffb81000000947 */ /* 0x000fce000383ffff */
.L_x_1985:
[----:B------:R-:W1:Y:S01]  /*ab20*/  S2UR UR26, SR_CTAID.X ;  /* 0x00000000001a79c3 */ /* 0x000e620000002500 */
[----:B------:R-:W-:Y:S01]  /*ab30*/  UMOV UR25, 0x1 ;  /* 0x0000000100197882 */ /* 0x000fe20000000000 */
[----:B------:R-:W-:Y:S01]  /*ab40*/  PLOP3.LUT P0, PT, PT, PT, UP0, 0x40, 0x0 ;  /* 0x000000000000781c */ /* 0x000fe20003f0e808 */
[----:B------:R-:W-:-:S02]  /*ab50*/  ULDC UR21, c[0x0][0x168] ;  /* 0x00005a0000157ab9 */ /* 0x000fc40000000800 */
[----:B------:R-:W-:Y:S02]  /*ab60*/  ULDC.64 UR4, c[0x0][0x2c8] ;  /* 0x0000b20000047ab9 */ /* 0x000fe40000000a00 */
[----:B------:R-:W-:Y:S02]  /*ab70*/  UIADD3 UR21, UR25, -UR21, URZ ;  /* 0x8000001519157290 */ /* 0x000fe4000fffe03f */
[----:B------:R-:W-:Y:S02]  /*ab80*/  ULDC UR24, c[0x0][0x2ac] ;  /* 0x0000ab0000187ab9 */ /* 0x000fe40000000800 */
[----:B-1----:R-:W-:-:S04]  /*ab90*/  ULEA UR26, UR26, 0x7f, 0x7 ;  /* 0x0000007f1a1a7891 */ /* 0x002fc8000f8e383f */
        /* <DEDUP_REMOVED lines=20> */
.L_x_1998:
[----:B------:R-:W-:Y:S02]  /*ace0*/  ULDC UR4, c[0x0][0x32c] ;  /* 0x0000cb0000047ab9 */ /* 0x000fe40000000800 */
[----:B------:R-:W-:-:S03]  /*acf0*/  UISETP.NE.AND UP2, UPT, UR25, UR4, UPT ;  /* 0x000000041900728c */ /* 0x000fc6000bf45270 */
[----:B------:R-:W-:Y:S02]  /*ad00*/  ULDC.64 UR4, c[0x0][0x330] ;  /* 0x0000cc0000047ab9 */ /* 0x000fe40000000a00 */
[----:B------:R-:W-:-:S07]  /*ad10*/  UIMAD.WIDE.U32 UR26, UR24, UR4, URZ ;  /* 0x00000004181a72a5 */ /* 0x000fce000f8e003f */
[----:B------:R-:W-:Y:S02]  /*ad20*/  @UP2 UMOV UR25, UR27 ;  /* 0x0000001b00192c82 */ /* 0x000fe40008000000 */
[----:B------:R-:W-:Y:S02]  /*ad30*/  @UP2 USHF.R.U32.HI UR24, URZ, UR5, UR25 ;  /* 0x000000053f182299 */ /* 0x000fe40008011619 */
.L_x_1999:
[----:B------:R-:W-:Y:S02]  /*ad40*/  ULDC UR4, c[0x0][0x32c] ;  /* 0x0000cb0000047ab9 */ /* 0x000fe40000000800 */
[----:B------:R-:W-:-:S04]  /*ad50*/  UIMAD UR4, UR24, UR4, URZ ;  /* 0x00000004180472a4 */ /* 0x000fc8000f8e023f */
[----:B------:R-:W-:-:S04]  /*ad60*/  UISETP.LT.AND UP2, UPT, UR21, UR4, UPT ;  /* 0x000000041500728c */ /* 0x000fc8000bf41270 */
[----:B------:R-:W-:-:S04]  /*ad70*/  USEL UR21, UR21, UR4, !UP2 ;  /* 0x0000000415157287 */ /* 0x000fc8000d000000 */
.L_x_1997:
[----:B------:R-:W-:-:S04]  /*ad80*/  UIADD3 UR21, UR21, 0x3f, URZ ;  /* 0x0000003f15157890 */ /* 0x000fc8000fffe03f */
        /* <DEDUP_REMOVED lines=9> */
[----:B------:R-:W-:Y:S01]  /*ae20*/  SHF.R.S32.HI R0, RZ, 0x1f, R207 ;  /* 0x0000001fff007819 */ /* 0x000fe200000114cf */
[----:B------:R-:W-:Y:S01]  /*ae30*/  IMAD.MOV.U32 R167, RZ, RZ, R164 ;  /* 0x000000ffffa77224 */ /* 0x000fe200078e00a4 */
[C---:B------:R-:W-:Y:S01]  /*ae40*/  SHF.L.U64.HI R252, R206.reuse, 0x1, R247 ;  /* 0x00000001cefc7819 */ /* 0x040fe200000102f7 */
[C---:B------:R-:W-:Y:S01]  /*ae50*/  IMAD.SHL.U32 R2, R207.reuse, 0x2, RZ ;  /* 0x00000002cf027824 */ /* 0x040fe200078e00ff */
[----:B------:R-:W-:Y:S01]  /*ae60*/  SEL R250, RZ, 0x10, P5 ;  /* 0x00000010fffa7807 */ /* 0x000fe20002800000 */
[----:B------:R-:W-:Y:S01]  /*ae70*/  IMAD.SHL.U32 R251, R206, 0x2, RZ ;  /* 0x00000002cefb7824 */ /* 0x000fe200078e00ff */
[----:B------:R-:W-:Y:S02]  /*ae80*/  SEL R249, RZ, 0x10, P4 ;  /* 0x00000010fff97807 */ /* 0x000fe40002000000 */
[----:B------:R-:W-:Y:S02]  /*ae90*/  SHF.L.U64.HI R0, R207, 0x1, R0 ;  /* 0x00000001cf007819 */ /* 0x000fe40000010200 */
.L_x_2003:
        /* <DEDUP_REMOVED lines=28> */
[----:B------:R-:W-:Y:S01]  /*b060*/  SHF.R.S32.HI R10, RZ, 0x1f, R207 ;  /* 0x0000001fff0a7819 */ /* 0x000fe200000114cf */
[----:B------:R-:W-:Y:S01]  /*b070*/  IMAD.SHL.U32 R8, R207, 0x2, RZ ;  /* 0x00000002cf087824 */ /* 0x000fe200078e00ff */
[----:B------:R-:W-:Y:S01]  /*b080*/  LOP3.LUT R12, R12, 0xf, RZ, 0xc0, !PT ;  /* 0x0000000f0c0c7812 */ /* 0x000fe200078ec0ff */
[----:B------:R-:W-:Y:S01]  /*b090*/  IMAD.WIDE.U32 R4, R237, c[0x0][0x218], R4 ;  /* 0x00008600ed047a25 */ /* 0x000fe200078e0004 */
[----:B------:R-:W-:Y:S04]  /*b0a0*/  SHF.L.U64.HI R10, R207, 0x1, R10 ;  /* 0x00000001cf0a7819 */ /* 0x000fe8000001020a */
[----:B------:R-:W-:Y:S01]  /*b0b0*/  IADD3 R0, P0, R4, UR22, RZ ;  /* 0x0000001604007c10 */ /* 0x000fe2000ff1e0ff */
[----:B------:R-:W-:Y:S03]  /*b0c0*/  IMAD.SHL.U32 R4, R205, 0x2, RZ ;  /* 0x00000002cd047824 */ /* 0x000fe600078e00ff */
[----:B------:R-:W-:Y:S02]  /*b0d0*/  IADD3.X R5, R5, UR6, R2, P0, !PT ;  /* 0x0000000605057c10 */ /* 0x000fe400087fe402 */
[----:B------:R-:W-:Y:S02]  /*b0e0*/  LEA R7, P0, R0, c[0x0][0x1f8], 0x1 ;  /* 0x00007e0000077a11 */ /* 0x000fe400078008ff */
[----:B------:R-:W-:Y:S02]  /*b0f0*/  SHF.L.U64.HI R2, R204, 0x1, R245 ;  /* 0x00000001cc027819 */ /* 0x000fe400000102f5 */
[----:B------:R-:W-:Y:S01]  /*b100*/  LEA.HI.X R6, R0, c[0x0][0x1fc], R5, 0x1, P0 ;  /* 0x00007f0000067a11 */ /* 0x000fe200000f0c05 */
[----:B------:R-:W5:Y:S01]  /*b110*/  SHFL.IDX PT, R9, R7, 0x1, 0x181f ;  /* 0x00381f0007097f89 */ /* 0x000f6200000e0000 */
[----:B------:R-:W-:Y:S01]  /*b120*/  IMAD.SHL.U32 R0, R204, 0x2, RZ ;  /* 0x00000002cc007824 */ /* 0x000fe200078e00ff */
[----:B------:R-:W-:Y:S02]  /*b130*/  SHF.L.U64.HI R5, R205, 0x1, R246 ;  /* 0x00000001cd057819 */ /* 0x000fe400000102f6 */
[----:B------:R-:W4:Y:S04]  /*b140*/  SHFL.IDX PT, R11, R6, 0x1, 0x181f ;  /* 0x00381f00060b7f89 */ /* 0x000f2800000e0000 */
[----:B------:R-:W3:Y:S04]  /*b150*/  SHFL.IDX PT, R7, R7, RZ, 0x181f ;  /* 0x00181fff07077589 */ /* 0x000ee800000e0000 */
[----:B------:R-:W2:Y:S01]  /*b160*/  SHFL.IDX PT, R21, R6, RZ, 0x181f ;  /* 0x00181fff06157589 */ /* 0x000ea200000e0000 */
[----:B-----5:R-:W-:Y:S04]  /*b170*/  IADD3 R22, P1, P0, R22, R9, R251 ;  /* 0x0000000916167210 */ /* 0x020fe8000783e0fb */
[----:B----4-:R-:W-:Y:S02]  /*b180*/  IADD3.X R23, RZ, R11, R252, P1, P0 ;  /* 0x0000000bff177210 */ /* 0x010fe40000fe04fc */
[----:B------:R-:W-:Y:S04]  /*b190*/  IADD3 R14, P1, P0, R14, R9, R4 ;  /* 0x000000090e0e7210 */ /* 0x000fe8000783e004 */
[--C-:B------:R-:W-:Y:S02]  /*b1a0*/  IADD3.X R15, RZ, R11, R5.reuse, P1, P0 ;  /* 0x0000000bff0f7210 */ /* 0x100fe40000fe0405 */
[----:B------:R-:W-:Y:S04]  /*b1b0*/  IADD3 R12, P1, P0, R12, R9, R0 ;  /* 0x000000090c0c7210 */ /* 0x000fe8000783e000 */
[--C-:B------:R-:W-:Y:S02]  /*b1c0*/  IADD3.X R13, RZ, R11, R2.reuse, P1, P0 ;  /* 0x0000000bff0d7210 */ /* 0x100fe40000fe0402 */
[----:B---3--:R-:W-:Y:S05]  /*b1d0*/  IADD3 R4, P0, R7, R4, RZ ;  /* 0x0000000407047210 */ /* 0x008fea0007f1e0ff */
[----:B--2---:R-:W-:Y:S01]  /*b1e0*/  IMAD.X R5, R21, 0x1, R5, P0 ;  /* 0x0000000115057824 */ /* 0x004fe200000e0605 */
[----:B------:R-:W-:Y:S05]  /*b1f0*/  IADD3 R28, P0, R7, R0, RZ ;  /* 0x00000000071c7210 */ /* 0x000fea0007f1e0ff */
[----:B------:R-:W-:Y:S01]  /*b200*/  IMAD.X R29, R21, 0x1, R2, P0 ;  /* 0x00000001151d7824 */ /* 0x000fe200000e0602 */
[-C--:B------:R-:W-:Y:S05]  /*b210*/  IADD3 R30, P0, R7, R8.reuse, RZ ;  /* 0x00000008071e7210 */ /* 0x080fea0007f1e0ff */
[----:B------:R-:W-:Y:S01]  /*b220*/  IMAD.X R31, R21, 0x1, R10, P0 ;  /* 0x00000001151f7824 */ /* 0x000fe200000e060a */
        /* <DEDUP_REMOVED lines=17> */
.L_x_2001:
[C---:B--23--:R-:W-:Y:S01]  /*b340*/  HMMA.16816.F32 R4, R168.reuse, R172, RZ ;  /* 0x000000aca804723c */ /* 0x04cfe200000018ff */
[----:B------:R-:W-:Y:S01]  /*b350*/  LDSM.16.M88.4 R196, [R228+0x8100] ;  /* 0x00810000e4c4783b */ /* 0x000fe20000000200 */
[----:B------:R-:W-:Y:S06]  /*b360*/  UISETP.GT.AND UP2, UPT, UR20, UR9, UPT ;  /* 0x000000091400728c */ /* 0x000fec000bf44270 */
[C---:B------:R-:W-:Y:S01]  /*b370*/  HMMA.16816.F32 R8, R168.reuse, R174, RZ ;  /* 0x000000aea808723c */ /* 0x040fe200000018ff */
[----:B------:R-:W0:Y:S01]  /*b380*/  LDGDEPBAR ;  /* 0x00000000000079af */ /* 0x000e220000000000 */
[----:B------:R-:W-:Y:S06]  /*b390*/  PLOP3.LUT P0, PT, PT, PT, UP2, 0x40, 0x0 ;  /* 0x000000000000781c */ /* 0x000fec0003f0e828 */
[C---:B----4-:R-:W-:Y:S01]  /*b3a0*/  HMMA.16816.F32 R12, R168.reuse, R16, RZ ;  /* 0x00000010a80c723c */ /* 0x050fe200000018ff */
[----:B------:R-:W2:Y:S07]  /*b3b0*/  LDSM.16.M88.4 R172, [R229+0x10100] ;  /* 0x01010000e5ac783b */ /* 0x000eae0000000200 */
[C---:B------:R-:W-:Y:S01]  /*b3c0*/  HMMA.16816.F32 R16, R168.reuse, R18, RZ ;  /* 0x00000012a810723c */ /* 0x040fe200000018ff */
[----:B------:R-:W-:Y:S07]  /*b3d0*/  LDSM.16.M88.4 R200, [R228+0x9100] ;  /* 0x00910000e4c8783b */ /* 0x000fee0000000200 */
[C---:B-1----:R-:W-:Y:S08]  /*b3e0*/  HMMA.16816.F32 R20, R168.reuse, R24, RZ ;  /* 0x00000018a814723c */ /* 0x042ff000000018ff */
[C---:B------:R-:W-:Y:S08]  /*b3f0*/  HMMA.16816.F32 R24, R168.reuse, R26, RZ ;  /* 0x0000001aa818723c */ /* 0x040ff000000018ff */
[C---:B------:R-:W-:Y:S08]  /*b400*/  HMMA.16816.F32 R28, R168.reuse, R32, RZ ;  /* 0x00000020a81c723c */ /* 0x040ff000000018ff */
[----:B------:R-:W-:Y:S01]  /*b410*/  HMMA.16816.F32 R32, R168, R34, RZ ;  /* 0x00000022a820723c */ /* 0x000fe200000018ff */
[----:B------:R-:W1:Y:S07]  /*b420*/  LDSM.16.M88.4 R168, [R228+0x8900] ;  /* 0x00890000e4a8783b */ /* 0x000e6e0000000200 */
[C---:B------:R-:W-:Y:S08]  /*b430*/  HMMA.16816.F32 R4, R176.reuse, R180, R4 ;  /* 0x000000b4b004723c */ /* 0x040ff00000001804 */
[C---:B------:R-:W-:Y:S01]  /*b440*/  HMMA.16816.F32 R8, R176.reuse, R182, R8 ;  /* 0x000000b6b008723c */ /* 0x040fe20000001808 */
[----:B------:R-:W3:Y:S07]  /*b450*/  LDSM.16.M88.4 R180, [R228+0x9900] ;  /* 0x00990000e4b4783b */ /* 0x000eee0000000200 */
[C---:B------:R-:W-:Y:S08]  /*b460*/  HMMA.16816.F32 R12, R176.reuse, R184, R12 ;  /* 0x000000b8b00c723c */ /* 0x040ff0000000180c */
[C---:B------:R-:W-:Y:S01]  /*b470*/  HMMA.16816.F32 R16, R176.reuse, R186, R16 ;  /* 0x000000bab010723c */ /* 0x040fe20000001810 */
[----:B------:R-:W-:Y:S07]  /*b480*/  LDSM.16.M88.4 R184, [R227+0x10100] ;  /* 0x01010000e3b8783b */ /* 0x000fee0000000200 */
[C---:B------:R-:W-:Y:S08]  /*b490*/  HMMA.16816.F32 R20, R176.reuse, R188, R20 ;  /* 0x000000bcb014723c */ /* 0x040ff00000001814 */
[C---:B------:R-:W-:Y:S01]  /*b4a0*/  HMMA.16816.F32 R24, R176.reuse, R190, R24 ;  /* 0x000000beb018723c */ /* 0x040fe20000001818 */
[----:B------:R-:W4:Y:S07]  /*b4b0*/  LDSM.16.M88.4 R188, [R220] ;  /* 0x00000000dcbc783b */ /* 0x000f2e0000000200 */
[C---:B------:R-:W-:Y:S08]  /*b4c0*/  HMMA.16816.F32 R28, R176.reuse, R192, R28 ;  /* 0x000000c0b01c723c */ /* 0x040ff0000000181c */
[----:B------:R-:W-:Y:S01]  /*b4d0*/  HMMA.16816.F32 R32, R176, R194, R32 ;  /* 0x000000c2b020723c */ /* 0x000fe20000001820 */
[----:B------:R-:W5:Y:S07]  /*b4e0*/  LDSM.16.M88.4 R176, [R220+0x800] ;  /* 0x00080000dcb0783b */ /* 0x000f6e0000000200 */
[C---:B--2---:R-:W-:Y:S01]  /*b4f0*/  HMMA.16816.F32 R4, R172.reuse, R196, R4 ;  /* 0x000000c4ac04723c */ /* 0x044fe20000001804 */
[----:B------:R-:W2:Y:S07]  /*b500*/  LDSM.16.M88.4 R192, [R220+0x1000] ;  /* 0x00100000dcc0783b */ /* 0x000eae0000000200 */
[C---:B------:R-:W-:Y:S01]  /*b510*/  HMMA.16816.F32 R8, R172.reuse, R198, R8 ;  /* 0x000000c6ac08723c */ /* 0x040fe20000001808 */
[----:B------:R-:W-:Y:S07]  /*b520*/  LDSM.16.M88.4 R196, [R234+0x14100] ;  /* 0x01410000eac4783b */ /* 0x000fee0000000200 */
[C---:B-1----:R-:W-:Y:S08]  /*b530*/  HMMA.16816.F32 R12, R172.reuse, R168, R12 ;  /* 0x000000a8ac0c723c */ /* 0x042ff0000000180c */
        /* <DEDUP_REMOVED lines=8> */
[C---:B----4-:R-:W-:Y:S01]  /*b5c0*/  HMMA.16816.F32 R4, R184.reuse, R188, R4 ;  /* 0x000000bcb804723c */ /* 0x050fe20000001804 */
[----:B------:R-:W-:Y:S07]  /*b5d0*/  LDSM.16.M88.4 R180, [R233+0xb900] ;  /* 0x00b90000e9b4783b */ /* 0x000fee0000000200 */
[C---:B------:R-:W-:Y:S01]  /*b5e0*/  HMMA.16816.F32 R8, R184.reuse, R190, R8 ;  /* 0x000000beb808723c */ /* 0x040fe20000001808 */
[----:B------:R-:W-:Y:S07]  /*b5f0*/  LDSM.16.M88.4 R188, [R230+0x14100] ;  /* 0x01410000e6bc783b */ /* 0x000fee0000000200 */
[C---:B-----5:R-:W-:Y:S08]  /*b600*/  HMMA.16816.F32 R12, R184.reuse, R176, R12 ;  /* 0x000000b0b80c723c */ /* 0x060ff0000000180c */
[C---:B------:R-:W-:Y:S01]  /*b610*/  HMMA.16816.F32 R16, R184.reuse, R178, R16 ;  /* 0x000000b2b810723c */ /* 0x040fe20000001810 */
[----:B------:R-:W4:Y:S07]  /*b620*/  LDSM.16.M88.4 R176, [R233+0xb100] ;  /* 0x00b10000e9b0783b */ /* 0x000f2e0000000200 */
[C---:B--2---:R-:W-:Y:S08]  /*b630*/  HMMA.16816.F32 R20, R184.reuse, R192, R20 ;  /* 0x000000c0b814723c */ /* 0x044ff00000001814 */
[C---:B------:R-:W-:Y:S01]  /*b640*/  HMMA.16816.F32 R24, R184.reuse, R194, R24 ;  /* 0x000000c2b818723c */ /* 0x040fe20000001818 */
[----:B------:R-:W2:Y:S07]  /*b650*/  LDSM.16.M88.4 R192, [R219] ;  /* 0x00000000dbc0783b */ /* 0x000eae0000000200 */
[C---:B-1----:R-:W-:Y:S08]  /*b660*/  HMMA.16816.F32 R28, R184.reuse, R168, R28 ;  /* 0x000000a8b81c723c */ /* 0x042ff0000000181c */
[----:B------:R-:W-:Y:S01]  /*b670*/  HMMA.16816.F32 R32, R184, R170, R32 ;  /* 0x000000aab820723c */ /* 0x000fe20000001820 */
[----:B------:R-:W1:Y:S07]  /*b680*/  LDSM.16.M88.4 R168, [R218] ;  /* 0x00000000daa8783b */ /* 0x000e6e0000000200 */
[C---:B------:R-:W-:Y:S01]  /*b690*/  HMMA.16816.F32 R4, R196.reuse, R200, R4 ;  /* 0x000000c8c404723c */ /* 0x040fe20000001804 */
[----:B------:R-:W5:Y:S07]  /*b6a0*/  LDSM.16.M88.4 R184, [R217] ;  /* 0x00000000d9b8783b */ /* 0x000f6e0000000200 */
        /* <DEDUP_REMOVED lines=8> */
[C---:B------:R-:W-:Y:S08]  /*b730*/  HMMA.16816.F32 R28, R196.reuse, R180, R28 ;  /* 0x000000b4c41c723c */ /* 0x040ff0000000181c */
[----:B------:R-:W-:Y:S01]  /*b740*/  HMMA.16816.F32 R32, R196, R182, R32 ;  /* 0x000000b6c420723c */ /* 0x000fe20000001820 */
[----:B------:R-:W4:Y:S07]  /*b750*/  LDSM.16.M88.4 R180, [R228+0xa900] ;  /* 0x00a90000e4b4783b */ /* 0x000f2e0000000200 */
[C---:B--2---:R-:W-:Y:S01]  /*b760*/  HMMA.16816.F32 R4, R188.reuse, R192, R4 ;  /* 0x000000c0bc04723c */ /* 0x044fe20000001804 */
[----:B------:R-:W2:Y:S07]  /*b770*/  LDSM.16.M88.4 R196, [R228+0xb100] ;  /* 0x00b10000e4c4783b */ /* 0x000eae0000000200 */
[C---:B------:R-:W-:Y:S01]  /*b780*/  HMMA.16816.F32 R8, R188.reuse, R194, R8 ;  /* 0x000000c2bc08723c */ /* 0x040fe20000001808 */
[----:B------:R-:W2:Y:S07]  /*b790*/  LDSM.16.M88.4 R192, [R228+0xb900] ;  /* 0x00b90000e4c0783b */ /* 0x000eae0000000200 */
[C---:B-1----:R-:W-:Y:S08]  /*b7a0*/  HMMA.16816.F32 R12, R188.reuse, R168, R12 ;  /* 0x000000a8bc0c723c */ /* 0x042ff0000000180c */
[C---:B------:R-:W-:Y:S01]  /*b7b0*/  HMMA.16816.F32 R16, R188.reuse, R170, R16 ;  /* 0x000000aabc10723c */ /* 0x040fe20000001810 */
[----:B------:R-:W-:Y:S07]  /*b7c0*/  LDSM.16.M88.4 R168, [R227+0x14100] ;  /* 0x01410000e3a8783b */ /* 0x000fee0000000200 */
[C---:B-----5:R-:W-:Y:S08]  /*b7d0*/  HMMA.16816.F32 R20, R188.reuse, R184, R20 ;  /* 0x000000b8bc14723c */ /* 0x060ff00000001814 */
[C---:B------:R-:W-:Y:S01]  /*b7e0*/  HMMA.16816.F32 R24, R188.reuse, R186, R24 ;  /* 0x000000babc18723c */ /* 0x040fe20000001818 */
[----:B------:R-:W1:Y:S07]  /*b7f0*/  LDSM.16.M88.4 R184, [R220+0x2000] ;  /* 0x00200000dcb8783b */ /* 0x000e6e0000000200 */
[C---:B------:R-:W-:Y:S08]  /*b800*/  HMMA.16816.F32 R28, R188.reuse, R200, R28 ;  /* 0x000000c8bc1c723c */ /* 0x040ff0000000181c */
[----:B------:R-:W-:Y:S01]  /*b810*/  HMMA.16816.F32 R32, R188, R202, R32 ;  /* 0x000000cabc20723c */ /* 0x000fe20000001820 */
[----:B------:R-:W5:Y:S07]  /*b820*/  LDSM.16.M88.4 R188, [R220+0x2800] ;  /* 0x00280000dcbc783b */ /* 0x000f6e0000000200 */
[C---:B---3--:R-:W-:Y:S01]  /*b830*/  HMMA.16816.F32 R4, R172.reuse, R176, R4 ;  /* 0x000000b0ac04723c */ /* 0x048fe20000001804 */
[----:B------:R-:W3:Y:S07]  /*b840*/  LDSM.16.M88.4 R200, [R220+0x3000] ;  /* 0x00300000dcc8783b */ /* 0x000eee0000000200 */
[C---:B------:R-:W-:Y:S01]  /*b850*/  HMMA.16816.F32 R8, R172.reuse, R178, R8 ;  /* 0x000000b2ac08723c */ /* 0x040fe20000001808 */
[----:B------:R-:W1:Y:S07]  /*b860*/  LDSM.16.M88.4 R176, [R220+0x3800] ;  /* 0x00380000dcb0783b */ /* 0x000e6e0000000200 */
[C---:B----4-:R-:W-:Y:S08]  /*b870*/  HMMA.16816.F32 R12, R172.reuse, R180, R12 ;  /* 0x000000b4ac0c723c */ /* 0x050ff0000000180c */
[C---:B------:R-:W-:Y:S01]  /*b880*/  HMMA.16816.F32 R16, R172.reuse, R182, R16 ;  /* 0x000000b6ac10723c */ /* 0x040fe20000001810 */
[----:B------:R-:W-:Y:S07]  /*b890*/  LDSM.16.M88.4 R180, [R234+0x18100] ;  /* 0x01810000eab4783b */ /* 0x000fee0000000200 */
[C---:B--2---:R-:W-:Y:S08]  /*b8a0*/  HMMA.16816.F32 R20, R172.reuse, R196, R20 ;  /* 0x000000c4ac14723c */ /* 0x044ff00000001814 */
[C---:B------:R-:W-:Y:S01]  /*b8b0*/  HMMA.16816.F32 R24, R172.reuse, R198, R24 ;  /* 0x000000c6ac18723c */ /* 0x040fe20000001818 */
[----:B------:R-:W2:Y:S07]  /*b8c0*/  LDSM.16.M88.4 R196, [R233+0xc100] ;  /* 0x00c10000e9c4783b */ /* 0x000eae0000000200 */
[C---:B------:R-:W-:Y:S08]  /*b8d0*/  HMMA.16816.F32 R28, R172.reuse, R192, R28 ;  /* 0x000000c0ac1c723c */ /* 0x040ff0000000181c */
[----:B------:R-:W-:Y:S01]  /*b8e0*/  HMMA.16816.F32 R32, R172, R194, R32 ;  /* 0x000000c2ac20723c */ /* 0x000fe20000001820 */
[----:B------:R-:W4:Y:S07]  /*b8f0*/  LDSM.16.M88.4 R172, [R233+0xc900] ;  /* 0x00c90000e9ac783b */ /* 0x000f2e0000000200 */
[C---:B-1----:R-:W-:Y:S01]  /*b900*/  HMMA.16816.F32 R4, R168.reuse, R184, R4 ;  /* 0x000000b8a804723c */ /* 0x042fe20000001804 */
[----:B------:R-:W1:Y:S07]  /*b910*/  LDSM.16.M88.4 R192, [R233+0xd100] ;  /* 0x00d10000e9c0783b */ /* 0x000e6e0000000200 */
[C---:B------:R-:W-:Y:S01]  /*b920*/  HMMA.16816.F32 R8, R168.reuse, R186, R8 ;  /* 0x000000baa808723c */ /* 0x040fe20000001808 */
[----:B------:R-:W1:Y:S07]  /*b930*/  LDSM.16.M88.4 R184, [R233+0xd900] ;  /* 0x00d90000e9b8783b */ /* 0x000e6e0000000200 */
[C---:B-----5:R-:W-:Y:S08]  /*b940*/  HMMA.16816.F32 R12, R168.reuse, R188, R12 ;  /* 0x000000bca80c723c */ /* 0x060ff0000000180c */
[C---:B------:R-:W-:Y:S01]  /*b950*/  HMMA.16816.F32 R16, R168.reuse, R190, R16 ;  /* 0x000000bea810723c */ /* 0x040fe20000001810 */
[----:B------:R-:W-:Y:S07]  /*b960*/  LDSM.16.M88.4 R188, [R230+0x18100] ;  /* 0x01810000e6bc783b */ /* 0x000fee0000000200 */
[C---:B---3--:R-:W-:Y:S08]  /*b970*/  HMMA.16816.F32 R20, R168.reuse, R200, R20 ;  /* 0x000000c8a814723c */ /* 0x048ff00000001814 */
[C---:B------:R-:W-:Y:S01]  /*b980*/  HMMA.16816.F32 R24, R168.reuse, R202, R24 ;  /* 0x000000caa818723c */ /* 0x040fe20000001818 */
[----:B------:R-:W3:Y:S07]  /*b990*/  LDSM.16.M88.4 R200, [R215] ;  /* 0x00000000d7c8783b */ /* 0x000eee0000000200 */
[C---:B------:R-:W-:Y:S08]  /*b9a0*/  HMMA.16816.F32 R28, R168.reuse, R176, R28 ;  /* 0x000000b0a81c723c */ /* 0x040ff0000000181c */
[----:B------:R-:W-:Y:S01]  /*b9b0*/  HMMA.16816.F32 R32, R168, R178, R32 ;  /* 0x000000b2a820723c */ /* 0x000fe20000001820 */
[----:B------:R-:W5:Y:S07]  /*b9c0*/  LDSM.16.M88.4 R168, [R214] ;  /* 0x00000000d6a8783b */ /* 0x000f6e0000000200 */
[C---:B--2---:R-:W-:Y:S01]  /*b9d0*/  HMMA.16816.F32 R4, R180.reuse, R196, R4 ;  /* 0x000000c4b404723c */ /* 0x044fe20000001804 */
[----:B------:R-:W-:Y:S07]  /*b9e0*/  LDSM.16.M88.4 R176, [R212] ;  /* 0x00000000d4b0783b */ /* 0x000fee0000000200 */
[C---:B------:R-:W-:Y:S01]  /*b9f0*/  HMMA.16816.F32 R8, R180.reuse, R198, R8 ;  /* 0x000000c6b408723c */ /* 0x040fe20000001808 */
[----:B------:R-:W-:Y:S07]  /*ba00*/  LDSM.16.M88.4 R196, [R228+0xc100] ;  /* 0x00c10000e4c4783b */ /* 0x000fee0000000200 */
[C---:B----4-:R-:W-:Y:S08]  /*ba10*/  HMMA.16816.F32 R12, R180.reuse, R172, R12 ;  /* 0x000000acb40c723c */ /* 0x050ff0000000180c */
[C---:B------:R-:W-:Y:S01]  /*ba20*/  HMMA.16816.F32 R16, R180.reuse, R174, R16 ;  /* 0x000000aeb410723c */ /* 0x040fe20000001810 */
[----:B------:R-:W2:Y:S07]  /*ba30*/  LDSM.16.M88.4 R172, [R213] ;  /* 0x00000000d5ac783b */ /* 0x000eae0000000200 */
[C---:B-1----:R-:W-:Y:S08]  /*ba40*/  HMMA.16816.F32 R20, R180.reuse, R192, R20 ;  /* 0x000000c0b414723c */ /* 0x042ff00000001814 */
[C---:B------:R-:W-:Y:S01]  /*ba50*/  HMMA.16816.F32 R24, R180.reuse, R194, R24 ;  /* 0x000000c2b418723c */ /* 0x040fe20000001818 */
[----:B------:R-:W1:Y:S07]  /*ba60*/  LDSM.16.M88.4 R192, [R229+0x18100] ;  /* 0x01810000e5c0783b */ /* 0x000e6e0000000200 */
[C---:B------:R-:W-:Y:S08]  /*ba70*/  HMMA.16816.F32 R28, R180.reuse, R184, R28 ;  /* 0x000000b8b41c723c */ /* 0x040ff0000000181c */
[----:B------:R-:W-:Y:S01]  /*ba80*/  HMMA.16816.F32 R32, R180, R186, R32 ;  /* 0x000000bab420723c */ /* 0x000fe20000001820 */
[----:B------:R-:W4:Y:S07]  /*ba90*/  LDSM.16.M88.4 R180, [R228+0xc900] ;  /* 0x00c90000e4b4783b */ /* 0x000f2e0000000200 */
[C---:B---3--:R-:W-:Y:S01]  /*baa0*/  HMMA.16816.F32 R4, R188.reuse, R200, R4 ;  /* 0x000000c8bc04723c */ /* 0x048fe20000001804 */
[----:B------:R-:W3:Y:S07]  /*bab0*/  LDSM.16.M88.4 R184, [R228+0xd100] ;  /* 0x00d10000e4b8783b */ /* 0x000eee0000000200 */
[C---:B------:R-:W-:Y:S01]  /*bac0*/  HMMA.16816.F32 R8, R188.reuse, R202, R8 ;  /* 0x000000cabc08723c */ /* 0x040fe20000001808 */
[----:B------:R-:W1:Y:S07]  /*bad0*/  LDSM.16.M88.4 R200, [R228+0xd900] ;  /* 0x00d90000e4c8783b */ /* 0x000e6e0000000200 */
[C---:B-----5:R-:W-:Y:S08]  /*bae0*/  HMMA.16816.F32 R12, R188.reuse, R168, R12 ;  /* 0x000000a8bc0c723c */ /* 0x060ff0000000180c */
[C---:B------:R-:W-:Y:S01]  /*baf0*/  HMMA.16816.F32 R16, R188.reuse, R170, R16 ;  /* 0x000000aabc10723c */ /* 0x040fe20000001810 */
[----:B------:R-:W-:Y:S07]  /*bb00*/  LDSM.16.M88.4 R168, [R227+0x18100] ;  /* 0x01810000e3a8783b */ /* 0x000fee0000000200 */
[C---:B--2---:R-:W-:Y:S08]  /*bb10*/  HMMA.16816.F32 R20, R188.reuse, R172, R20 ;  /* 0x000000acbc14723c */ /* 0x044ff00000001814 */
[C---:B------:R-:W-:Y:S01]  /*bb20*/  HMMA.16816.F32 R24, R188.reuse, R174, R24 ;  /* 0x000000aebc18723c */ /* 0x040fe20000001818 */
[----:B------:R-:W2:Y:S07]  /*bb30*/  LDSM.16.M88.4 R172, [R220+0x4000] ;  /* 0x00400000dcac783b */ /* 0x000eae0000000200 */
[C---:B------:R-:W-:Y:S08]  /*bb40*/  HMMA.16816.F32 R28, R188.reuse, R176, R28 ;  /* 0x000000b0bc1c723c */ /* 0x040ff0000000181c */
[----:B------:R-:W-:Y:S01]  /*bb50*/  HMMA.16816.F32 R32, R188, R178, R32 ;  /* 0x000000b2bc20723c */ /* 0x000fe20000001820 */
[----:B------:R-:W5:Y:S07]  /*bb60*/  LDSM.16.M88.4 R176, [R220+0x4800] ;  /* 0x00480000dcb0783b */ /* 0x000f6e0000000200 */
[C---:B-1----:R-:W-:Y:S01]  /*bb70*/  HMMA.16816.F32 R4, R192.reuse, R196, R4 ;  /* 0x000000c4c004723c */ /* 0x042fe20000001804 */
[----:B------:R-:W1:Y:S07]  /*bb80*/  LDSM.16.M88.4 R188, [R220+0x5000] ;  /* 0x00500000dcbc783b */ /* 0x000e6e0000000200 */
[C---:B------:R-:W-:Y:S01]  /*bb90*/  HMMA.16816.F32 R8, R192.reuse, R198, R8 ;  /* 0x000000c6c008723c */ /* 0x040fe20000001808 */
[----:B------:R-:W1:Y:S07]  /*bba0*/  LDSM.16.M88.4 R196, [R220+0x5800] ;  /* 0x00580000dcc4783b */ /* 0x000e6e0000000200 */
[C---:B----4-:R-:W-:Y:S08]  /*bbb0*/  HMMA.16816.F32 R12, R192.reuse, R180, R12 ;  /* 0x000000b4c00c723c */ /* 0x050ff0000000180c */
[C---:B------:R-:W-:Y:S01]  /*bbc0*/  HMMA.16816.F32 R16, R192.reuse, R182, R16 ;  /* 0x000000b6c010723c */ /* 0x040fe20000001810 */
[----:B------:R-:W-:Y:S07]  /*bbd0*/  LDSM.16.M88.4 R180, [R234+0x1c100] ;  /* 0x01c10000eab4783b */ /* 0x000fee0000000200 */
[C---:B---3--:R-:W-:Y:S08]  /*bbe0*/  HMMA.16816.F32 R20, R192.reuse, R184, R20 ;  /* 0x000000b8c014723c */ /* 0x048ff00000001814 */
        /* <DEDUP_REMOVED lines=9> */
[C---:B-----5:R-:W-:Y:S08]  /*bc80*/  HMMA.16816.F32 R12, R168.reuse, R176, R12 ;  /* 0x000000b0a80c723c */ /* 0x060ff0000000180c */
[C---:B------:R-:W-:Y:S01]  /*bc90*/  HMMA.16816.F32 R16, R168.reuse, R178, R16 ;  /* 0x000000b2a810723c */ /* 0x040fe20000001810 */
[----:B------:R-:W-:Y:S07]  /*bca0*/  LDSM.16.M88.4 R176, [R230+0x1c100] ;  /* 0x01c10000e6b0783b */ /* 0x000fee0000000200 */
[C---:B-1----:R-:W-:Y:S08]  /*bcb0*/  HMMA.16816.F32 R20, R168.reuse, R188, R20 ;  /* 0x000000bca814723c */ /* 0x042ff00000001814 */
[C---:B------:R-:W-:Y:S01]  /*bcc0*/  HMMA.16816.F32 R24, R168.reuse, R190, R24 ;  /* 0x000000bea818723c */ /* 0x040fe20000001818 */
[----:B------:R-:W1:Y:S07]  /*bcd0*/  LDSM.16.M88.4 R188, [R211] ;  /* 0x00000000d3bc783b */ /* 0x000e6e0000000200 */
[C---:B------:R-:W-:Y:S08]  /*bce0*/  HMMA.16816.F32 R28, R168.reuse, R196, R28 ;  /* 0x000000c4a81c723c */ /* 0x040ff0000000181c */
[----:B------:R-:W-:Y:S01]  /*bcf0*/  HMMA.16816.F32 R32, R168, R198, R32 ;  /* 0x000000c6a820723c */ /* 0x000fe20000001820 */
[----:B------:R-:W5:Y:S07]  /*bd00*/  LDSM.16.M88.4 R168, [R210] ;  /* 0x00000000d2a8783b */ /* 0x000f6e0000000200 */
[C---:B---3--:R-:W-:Y:S01]  /*bd10*/  HMMA.16816.F32 R4, R180.reuse, R184, R4 ;  /* 0x000000b8b404723c */ /* 0x048fe20000001804 */
[----:B------:R-:W3:Y:S07]  /*bd20*/  LDSM.16.M88.4 R196, [R209] ;  /* 0x00000000d1c4783b */ /* 0x000eee0000000200 */
[C---:B------:R-:W-:Y:S01]  /*bd30*/  HMMA.16816.F32 R8, R180.reuse, R186, R8 ;  /* 0x000000bab408723c */ /* 0x040fe20000001808 */
[----:B------:R-:W1:Y:S07]  /*bd40*/  LDSM.16.M88.4 R184, [R208] ;  /* 0x00000000d0b8783b */ /* 0x000e6e0000000200 */
        /* <DEDUP_REMOVED lines=8> */
[----:B------:R-:W-:Y:S07]  /*bdd0*/  LDSM.16.M88.4 R172, [R228+0xf100] ;  /* 0x00f10000e4ac783b */ /* 0x000fee0000000200 */
[C---:B-1----:R-:W-:Y:S01]  /*bde0*/  HMMA.16816.F32 R4, R176.reuse, R188, R4 ;  /* 0x000000bcb004723c */ /* 0x042fe20000001804 */
[----:B------:R-:W-:Y:S07]  /*bdf0*/  LDSM.16.M88.4 R180, [R228+0xf900] ;  /* 0x00f90000e4b4783b */ /* 0x000fee0000000200 */
[C---:B------:R-:W-:Y:S01]  /*be00*/  HMMA.16816.F32 R8, R176.reuse, R190, R8 ;  /* 0x000000beb008723c */ /* 0x040fe20000001808 */
[----:B------:R-:W-:Y:S07]  /*be10*/  LDSM.16.M88.4 R188, [R227+0x1c100] ;  /* 0x01c10000e3bc783b */ /* 0x000fee0000000200 */
[C---:B-----5:R-:W-:Y:S08]  /*be20*/  HMMA.16816.F32 R12, R176.reuse, R168, R12 ;  /* 0x000000a8b00c723c */ /* 0x060ff0000000180c */
[C---:B------:R-:W-:Y:S01]  /*be30*/  HMMA.16816.F32 R16, R176.reuse, R170, R16 ;  /* 0x000000aab010723c */ /* 0x040fe20000001810 */
[----:B------:R-:W1:Y:S07]  /*be40*/  LDSM.16.M88.4 R168, [R228+0xe900] ;  /* 0x00e90000e4a8783b */ /* 0x000e6e0000000200 */
[C---:B---3--:R-:W-:Y:S08]  /*be50*/  HMMA.16816.F32 R20, R176.reuse, R196, R20 ;  /* 0x000000c4b014723c */ /* 0x048ff00000001814 */
        /* <DEDUP_REMOVED lines=8> */
[----:B------:R-:W1:Y:S07]  /*bee0*/  LDSM.16.M88.4 R168, [R220+0x6800] ;  /* 0x00680000dca8783b */ /* 0x000e6e0000000200 */
[C---:B------:R-:W-:Y:S08]  /*bef0*/  HMMA.16816.F32 R20, R192.reuse, R172, R20 ;  /* 0x000000acc014723c */ /* 0x040ff00000001814 */
[C---:B------:R-:W-:Y:S01]  /*bf00*/  HMMA.16816.F32 R24, R192.reuse, R174, R24 ;  /* 0x000000aec018723c */ /* 0x040fe20000001818 */
[----:B------:R-:W2:Y:S07]  /*bf10*/  LDSM.16.M88.4 R172, [R220+0x7000] ;  /* 0x00700000dcac783b */ /* 0x000eae0000000200 */
[C---:B------:R-:W-:Y:S08]  /*bf20*/  HMMA.16816.F32 R28, R192.reuse, R180, R28 ;  /* 0x000000b4c01c723c */ /* 0x040ff0000000181c */
[----:B------:R-:W-:Y:S08]  /*bf30*/  HMMA.16816.F32 R32, R192, R182, R32 ;  /* 0x000000b6c020723c */ /* 0x000ff00000001820 */
[C---:B---3--:R-:W-:Y:S08]  /*bf40*/  HMMA.16816.F32 R4, R188.reuse, R196, R4 ;  /* 0x000000c4bc04723c */ /* 0x048ff00000001804 */
[C---:B------:R-:W-:Y:S08]  /*bf50*/  HMMA.16816.F32 R8, R188.reuse, R198, R8 ;  /* 0x000000c6bc08723c */ /* 0x040ff00000001808 */
[C---:B-1----:R-:W-:Y:S08]  /*bf60*/  HMMA.16816.F32 R12, R188.reuse, R168, R12 ;  /* 0x000000a8bc0c723c */ /* 0x042ff0000000180c */
[C---:B------:R-:W-:Y:S04]  /*bf70*/  HMMA.16816.F32 R16, R188.reuse, R170, R16 ;  /* 0x000000aabc10723c */ /* 0x040fe80000001810 */
[----:B------:R-:W-:Y:S02]  /*bf80*/  FMUL.FTZ R194, R4, c[0x0][0x320] ;  /* 0x0000c80004c27a20 */ /* 0x000fe40000410000 */
[----:B------:R-:W-:Y:S02]  /*bf90*/  FMUL.FTZ R192, R5, c[0x0][0x320] ;  /* 0x0000c80005c07a20 */ /* 0x000fe40000410000 */
[----:B------:R-:W-:Y:S01]  /*bfa0*/  FMUL.FTZ R9, R9, c[0x0][0x320] ;  /* 0x0000c80009097a20 */ /* 0x000fe20000410000 */
[C---:B--2---:R-:W-:Y:S01]  /*bfb0*/  HMMA.16816.F32 R20, R188.reuse, R172, R20 ;  /* 0x000000acbc14723c */ /* 0x044fe20000001814 */
[----:B------:R-:W-:Y:S02]  /*bfc0*/  MUFU.TANH R194, R194 ;  /* 0x000000c200c27308 */ /* 0x000fe40000002400 */
[----:B------:R-:W-:Y:S02]  /*bfd0*/  FMUL.FTZ R10, R10, c[0x0][0x320] ;  /* 0x0000c8000a0a7a20 */ /* 0x000fe40000410000 */
[----:B------:R-:W-:Y:S02]  /*bfe0*/  FMUL.FTZ R11, R11, c[0x0][0x320] ;  /* 0x0000c8000b0b7a20 */ /* 0x000fe40000410000 */
        /* <DEDUP_REMOVED lines=13> */
[----:B------:R1:W-:Y:S01]  /*c0c0*/  MUFU.TANH R164, R11 ;  /* 0x0000000b00a47308 */ /* 0x0003e20000002400 */
[----:B------:R-:W-:Y:S02]  /*c0d0*/  FMUL.FTZ R184, R24, c[0x0][0x320] ;  /* 0x0000c80018b87a20 */ /* 0x000fe40000410000 */
[----:B------:R-:W-:Y:S02]  /*c0e0*/  FMUL.FTZ R18, R18, c[0x0][0x320] ;  /* 0x0000c80012127a20 */ /* 0x000fe40000410000 */
[----:B------:R-:W-:Y:S02]  /*c0f0*/  FMUL.FTZ R19, R19, c[0x0][0x320] ;  /* 0x0000c80013137a20 */ /* 0x000fe40000410000 */
[----:B------:R-:W-:Y:S02]  /*c100*/  FMUL.FTZ R21, R21, c[0x0][0x320] ;  /* 0x0000c80015157a20 */ /* 0x000fe40000410000 */
[----:B------:R-:W-:Y:S01]  /*c110*/  FMUL.FTZ R22, R22, c[0x0][0x320] ;  /* 0x0000c80016167a20 */ /* 0x000fe20000410000 */
[----:B------:R-:W2:Y:S01]  /*c120*/  MUFU.TANH R0, R0 ;  /* 0x0000000000007308 */ /* 0x000ea20000002400 */
[----:B------:R-:W-:Y:S02]  /*c130*/  FMUL.FTZ R23, R23, c[0x0][0x320] ;  /* 0x0000c80017177a20 */ /* 0x000fe40000410000 */
[----:B------:R-:W-:Y:S02]  /*c140*/  FMUL.FTZ R25, R25, c[0x0][0x320] ;  /* 0x0000c80019197a20 */ /* 0x000fe40000410000 */
[----:B------:R-:W-:Y:S02]  /*c150*/  FMUL.FTZ R26, R26, c[0x0][0x320] ;  /* 0x0000c8001a1a7a20 */ /* 0x000fe40000410000 */
[----:B------:R-:W-:Y:S03]  /*c160*/  FMUL.FTZ R27, R27, c[0x0][0x320] ;  /* 0x0000c8001b1b7a20 */ /* 0x000fe60000410000 */
[----:B------:R-:W3:Y:S01]  /*c170*/  MUFU.TANH R192, R192 ;  /* 0x000000c000c07308 */ /* 0x000ee20000002400 */
[----:B-1----:R-:W1:Y:S01]  /*c180*/  LDSM.16.M88.4 R8, [R220+0x7800] ;  /* 0x00780000dc08783b */ /* 0x002e620000000200 */
[----:B------:R-:W-:Y:S08]  /*c190*/  DEPBAR.LE SB0, 0x0 ;  /* 0x000080000000791a */ /* 0x000ff00000000000 */
[----:B------:R4:W1:Y:S01]  /*c1a0*/  MUFU.TANH R6, R2 ;  /* 0x0000000200067308 */ /* 0x0008620000002400 */
[----:B------:R-:W-:Y:S09]  /*c1b0*/  BAR.SYNC.DEFER_BLOCKING 0x0 ;  /* 0x0000000000007b1d */ /* 0x000ff20000010000 */
[----:B------:R-:W1:Y:S01]  /*c1c0*/  MUFU.TANH R195, R195 ;  /* 0x000000c300c37308 */ /* 0x000e620000002400 */
[----:B--2---:R4:W-:Y:S09]  /*c1d0*/  STL [R1], R0 ;  /* 0x0000000001007387 */ /* 0x0049f20000100800 */
[----:B------:R-:W2:Y:S10]  /*c1e0*/  MUFU.TANH R198, R198 ;  /* 0x000000c600c67308 */ /* 0x000eb40000002400 */
[----:B------:R4:W2:Y:S01]  /*c1f0*/  MUFU.TANH R196, R13 ;  /* 0x0000000d00c47308 */ /* 0x0008a20000002400 */
[C---:B-1----:R-:W-:Y:S09]  /*c200*/  HMMA.16816.F32 R28, R188.reuse, R8, R28 ;  /* 0x00000008bc1c723c */ /* 0x042ff2000000181c */
[----:B------:R4:W1:Y:S01]  /*c210*/  MUFU.TANH R197, R14 ;  /* 0x0000000e00c57308 */ /* 0x0008620000002400 */
[----:B------:R-:W-:Y:S09]  /*c220*/  HMMA.16816.F32 R32, R188, R10, R32 ;  /* 0x0000000abc20723c */ /* 0x000ff20000001820 */
[----:B------:R4:W1:Y:S05]  /*c230*/  MUFU.TANH R199, R15 ;  /* 0x0000000f00c77308 */ /* 0x00086a0000002400 */
        /* <DEDUP_REMOVED lines=10> */
[----:B------:R4:W1:Y:S10]  /*c2e0*/  MUFU.TANH R201, R18 ;  /* 0x0000001200c97308 */ /* 0x0008740000002400 */
[----:B------:R4:W1:Y:S10]  /*c2f0*/  MUFU.TANH R203, R19 ;  /* 0x0000001300cb7308 */ /* 0x0008740000002400 */
[----:B------:R-:W1:Y:S10]  /*c300*/  MUFU.TANH R187, R187 ;  /* 0x000000bb00bb7308 */ /* 0x000e740000002400 */
[----:B------:R4:W1:Y:S10]  /*c310*/  MUFU.TANH R186, R21 ;  /* 0x0000001500ba7308 */ /* 0x0008740000002400 */
        /* <DEDUP_REMOVED lines=13> */
[----:B------:R4:W1:Y:S01]  /*c3f0*/  MUFU.TANH R165, R35 ;  /* 0x0000002300a57308 */ /* 0x0008620000002400 */
[----:B------:R-:W-:-:S05]  /*c400*/  @P0 BRA `(.L_x_2002) ;  /* 0x000004a000000947 */ /* 0x000fca0003800000 */
[----:B--23--:R-:W-:Y:S01]  /*c410*/  ISETP.NE.AND P1, PT, R236, 0x1, PT ;  /* 0x00000001ec00780c */ /* 0x00cfe20003f25270 */
[----:B------:R-:W-:Y:S01]  /*c420*/  ULEA UR5, UR20, UR12, 0x6 ;  /* 0x0000000c14057291 */ /* 0x000fe2000f8e303f */
[----:B----4-:R-:W-:Y:S01]  /*c430*/  IADD3 R18, -R250, 0x10, RZ ;  /* 0x00000010fa127810 */ /* 0x010fe20007ffe1ff */
        /* <DEDUP_REMOVED lines=52> */
[----:B------:R-:W-:Y:S05]  /*c780*/  IADD3 R22, P0, R15, R171, RZ ;  /* 0x000000ab0f167210 */ /* 0x000fea0007f1e0ff */
[--C-:B------:R-:W-:Y:S01]  /*c790*/  IMAD.X R23, R7, 0x1, R169.reuse, P0 ;  /* 0x0000000107177824 */ /* 0x100fe200000e06a9 */
        /* <DEDUP_REMOVED lines=17> */
.L_x_2002:
[----:B--234-:R-:W2:Y:S01]  /*c8b0*/  LDL.LU R13, [R1] ;  /* 0x00000000010d7983 */ /* 0x01cea20000300800 */
[----:B------:R-:W-:Y:S01]  /*c8c0*/  FMNMX.FTZ R5, R194, R3, !PT ;  /* 0x00000003c2057209 */ /* 0x000fe20007810000 */
[----:B------:R-:W-:Y:S01]  /*c8d0*/  UISETP.GT.AND UP2, UPT, UR20, UR4, UPT ;  /* 0x000000041400728c */ /* 0x000fe2000bf44270 */
[----:B------:R-:W-:Y:S01]  /*c8e0*/  FMNMX.FTZ R0, R6, R167, !PT ;  /* 0x000000a706007209 */ /* 0x000fe20007810000 */
[----:B------:R-:W-:Y:S01]  /*c8f0*/  LDSM.16.MT88.4 R20, [R226+0x100] ;  /* 0x00010000e214783b */ /* 0x000fe20000004200 */
[----:B------:R-:W-:Y:S01]  /*c900*/  FMNMX.FTZ R5, R192, R5, !PT ;  /* 0x00000005c0057209 */ /* 0x000fe20007810000 */
[----:B------:R-:W-:Y:S01]  /*c910*/  UIADD3 UR20, UR20, -0x1, URZ ;  /* 0xffffffff14147890 */ /* 0x000fe2000fffe03f */
[----:B------:R-:W-:Y:S02]  /*c920*/  MOV R12, R193 ;  /* 0x000000c1000c7202 */ /* 0x000fe40000000f00 */
[----:B------:R-:W-:Y:S02]  /*c930*/  FMNMX.FTZ R0, R195, R0, !PT ;  /* 0x00000000c3007209 */ /* 0x000fe40007810000 */
[----:B------:R-:W-:Y:S01]  /*c940*/  MOV R11, R164 ;  /* 0x000000a4000b7202 */ /* 0x000fe20000000f00 */
[----:B------:R-:W-:Y:S01]  /*c950*/  LDSM.16.MT88.4 R28, [R225+0x100] ;  /* 0x00010000e11c783b */ /* 0x000fe20000004200 */
[----:B------:R-:W-:Y:S02]  /*c960*/  FMNMX.FTZ R0, R12, R0, !PT ;  /* 0x000000000c007209 */ /* 0x000fe40007810000 */
[----:B------:R-:W-:Y:S02]  /*c970*/  PLOP3.LUT P0, PT, PT, PT, UP2, 0x80, 0x0 ;  /* 0x000000000000781c */ /* 0x000fe40003f0f028 */
[----:B------:R-:W-:Y:S03]  /*c980*/  FMNMX.FTZ R0, R11, R0, !PT ;  /* 0x000000000b007209 */ /* 0x000fe60007810000 */
[----:B------:R-:W0:Y:S01]  /*c990*/  LDGDEPBAR ;  /* 0x00000000000079af */ /* 0x000e220000000000 */
[----:B-1----:R-:W-:Y:S04]  /*c9a0*/  FMNMX.FTZ R0, R197, R0, !PT ;  /* 0x00000000c5007209 */ /* 0x002fe80007810000 */
        /* <DEDUP_REMOVED lines=11> */
[----:B------:R-:W1:Y:S01]  /*ca60*/  SHFL.BFLY PT, R7, R4, 0x2, 0x1f ;  /* 0x0c401f0004077f89 */ /* 0x000e6200000e0000 */
[----:B--2---:R-:W-:Y:S04]  /*ca70*/  FMNMX.FTZ R5, R13, R5, !PT ;  /* 0x000000050d057209 */ /* 0x004fe80007810000 */
[----:B------:R-:W-:Y:S04]  /*ca80*/  FMNMX.FTZ R5, R168, R5, !PT ;  /* 0x00000005a8057209 */ /* 0x000fe80007810000 */
[----:B------:R-:W-:Y:S04]  /*ca90*/  FMNMX.FTZ R5, R198, R5, !PT ;  /* 0x00000005c6057209 */ /* 0x000fe80007810000 */
[----:B------:R-:W-:Y:S04]  /*caa0*/  FMNMX.FTZ R5, R196, R5, !PT ;  /* 0x00000005c4057209 */ /* 0x000fe80007810000 */
[----:B------:R-:W-:Y:S04]  /*cab0*/  FMNMX.FTZ R5, R202, R5, !PT ;  /* 0x00000005ca057209 */ /* 0x000fe80007810000 */
[----:B------:R-:W-:Y:S02]  /*cac0*/  FMNMX.FTZ R2, R200, R5, !PT ;  /* 0x00000005c8027209 */ /* 0x000fe40007810000 */
[----:B-1----:R-:W-:Y:S02]  /*cad0*/  FMNMX.FTZ R5, R4, R7, !PT ;  /* 0x0000000704057209 */ /* 0x002fe40007810000 */
[----:B------:R-:W-:Y:S03]  /*cae0*/  FMNMX.FTZ R9, R187, R2, !PT ;  /* 0x00000002bb097209 */ /* 0x000fe60007810000 */
[----:B------:R-:W1:Y:S01]  /*caf0*/  SHFL.BFLY PT, R164, R5, 0x1, 0x1f ;  /* 0x0c201f0005a47f89 */ /* 0x000e6200000e0000 */
[----:B------:R-:W-:Y:S04]  /*cb00*/  FMNMX.FTZ R9, R186, R9, !PT ;  /* 0x00000009ba097209 */ /* 0x000fe80007810000 */
[----:B------:R-:W-:Y:S04]  /*cb10*/  FMNMX.FTZ R9, R184, R9, !PT ;  /* 0x00000009b8097209 */ /* 0x000fe80007810000 */
[----:B------:R-:W-:Y:S04]  /*cb20*/  FMNMX.FTZ R9, R182, R9, !PT ;  /* 0x00000009b6097209 */ /* 0x000fe80007810000 */
[----:B------:R-:W-:Y:S04]  /*cb30*/  FMNMX.FTZ R9, R178, R9, !PT ;  /* 0x00000009b2097209 */ /* 0x000fe80007810000 */
[----:B------:R-:W-:Y:S04]  /*cb40*/  FMNMX.FTZ R9, R180, R9, !PT ;  /* 0x00000009b4097209 */ /* 0x000fe80007810000 */
[----:B------:R-:W-:Y:S02]  /*cb50*/  FMNMX.FTZ R9, R176, R9, !PT ;  /* 0x00000009b0097209 */ /* 0x000fe40007810000 */
[----:B-1----:R-:W-:Y:S02]  /*cb60*/  FMNMX.FTZ R164, R164, R5, !PT ;  /* 0x00000005a4a47209 */ /* 0x002fe40007810000 */
        /* <DEDUP_REMOVED lines=10> */
[----:B------:R-:W-:Y:S01]  /*cc10*/  FFMA.FTZ R192, R13, c[0x0][0x2d0], -R169 ;  /* 0x0000b4000dc07a23 */ /* 0x000fe200000108a9 */
[----:B------:R-:W-:Y:S01]  /*cc20*/  MUFU.EX2 R191, R191 ;  /* 0x000000bf00bf7308 */ /* 0x000fe20000000800 */
[--C-:B------:R-:W-:Y:S02]  /*cc30*/  FFMA.FTZ R188, R12, c[0x0][0x2d0], -R168.reuse ;  /* 0x0000b4000cbc7a23 */ /* 0x100fe400000108a8 */
[----:B------:R-:W1:Y:S01]  /*cc40*/  LDSM.16.MT88.4 R12, [R231+0x100] ;  /* 0x00010000e70c783b */ /* 0x000e620000004200 */
[----:B------:R-:W-:Y:S02]  /*cc50*/  FMUL.FTZ R3, R2, c[0x0][0x2d0] ;  /* 0x0000b40002037a20 */ /* 0x000fe40000410000 */
[----:B------:R-:W-:Y:S02]  /*cc60*/  FADD.FTZ R2, -R164, R167 ;  /* 0x000000a7a4027221 */ /* 0x000fe40000010100 */
[--C-:B------:R-:W-:Y:S02]  /*cc70*/  FFMA.FTZ R194, R194, c[0x0][0x2d0], -R169.reuse ;  /* 0x0000b400c2c27a23 */ /* 0x100fe400000108a9 */
[--C-:B------:R-:W-:Y:S01]  /*cc80*/  FFMA.FTZ R167, R11, c[0x0][0x2d0], -R168.reuse ;  /* 0x0000b4000ba77a23 */ /* 0x100fe200000108a8 */
[----:B------:R-:W2:Y:S01]  /*cc90*/  MUFU.EX2 R3, R3 ;  /* 0x0000000300037308 */ /* 0x000ea20000000800 */
[--C-:B------:R-:W-:Y:S02]  /*cca0*/  FFMA.FTZ R190, R6, c[0x0][0x2d0], -R168.reuse ;  /* 0x0000b40006be7a23 */ /* 0x100fe400000108a8 */
[--C-:B------:R-:W-:Y:S02]  /*ccb0*/  FFMA.FTZ R189, R195, c[0x0][0x2d0], -R168.reuse ;  /* 0x0000b400c3bd7a23 */ /* 0x100fe400000108a8 */
[----:B------:R-:W-:Y:S02]  /*ccc0*/  FMUL.FTZ R4, R2, c[0x0][0x2d0] ;  /* 0x0000b40002047a20 */ /* 0x000fe40000410000 */
[--C-:B------:R-:W-:Y:S02]  /*ccd0*/  FFMA.FTZ R179, R179, c[0x0][0x2d0], -R168.reuse ;  /* 0x0000b400b3b37a23 */ /* 0x100fe400000108a8 */
[--C-:B------:R-:W-:Y:S01]  /*cce0*/  FFMA.FTZ R178, R178, c[0x0][0x2d0], -R169.reuse ;  /* 0x0000b400b2b27a23 */ /* 0x100fe200000108a9 */
[----:B------:R3:W4:Y:S01]  /*ccf0*/  MUFU.EX2 R2, R4 ;  /* 0x0000000400027308 */ /* 0x0007220000000800 */
        /* <DEDUP_REMOVED lines=8> */
[C---:B--2---:R-:W-:Y:S02]  /*cd80*/  FMUL.FTZ R5, R3.reuse, R161 ;  /* 0x000000a103057220 */ /* 0x044fe40000410000 */
[C---:B------:R-:W-:Y:S02]  /*cd90*/  FMUL.FTZ R8, R3.reuse, R156 ;  /* 0x0000009c03087220 */ /* 0x040fe40000410000 */
[C---:B------:R-:W-:Y:S01]  /*cda0*/  FMUL.FTZ R9, R3.reuse, R157 ;  /* 0x0000009d03097220 */ /* 0x040fe20000410000 */
[----:B------:R-:W2:Y:S01]  /*cdb0*/  MUFU.EX2 R193, R193 ;  /* 0x000000c100c17308 */ /* 0x000ea20000000800 */
[C---:B------:R-:W-:Y:S02]  /*cdc0*/  FMUL.FTZ R16, R3.reuse, R148 ;  /* 0x0000009403107220 */ /* 0x040fe40000410000 */
[C---:B------:R-:W-:Y:S02]  /*cdd0*/  FMUL.FTZ R17, R3.reuse, R149 ;  /* 0x0000009503117220 */ /* 0x040fe40000410000 */
[C---:B---3--:R-:W-:Y:S02]  /*cde0*/  FMUL.FTZ R4, R3.reuse, R160 ;  /* 0x000000a003047220 */ /* 0x048fe40000410000 */
[C---:B----4-:R-:W-:Y:S02]  /*cdf0*/  FMUL.FTZ R6, R2.reuse, R162 ;  /* 0x000000a202067220 */ /* 0x050fe40000410000 */
        /* <DEDUP_REMOVED lines=9> */
[----:B------:R-:W-:Y:S02]  /*ce90*/  FMUL.FTZ R25, R3, R141 ;  /* 0x0000008d03197220 */ /* 0x000fe40000410000 */
[C---:B------:R-:W-:Y:S01]  /*cea0*/  FMUL.FTZ R26, R2.reuse, R142 ;  /* 0x0000008e021a7220 */ /* 0x040fe20000410000 */
[----:B--2---:R-:W-:Y:S01]  /*ceb0*/  F2FP.PACK_AB R160, R193, R194 ;  /* 0x000000c2c1a0723e */ /* 0x004fe200000000ff */
[C---:B------:R-:W-:Y:S01]  /*cec0*/  FMUL.FTZ R27, R2.reuse, R143 ;  /* 0x0000008f021b7220 */ /* 0x040fe20000410000 */
[----:B------:R-:W-:Y:S01]  /*ced0*/  LDSM.16.MT88.4 R148, [R224+0x900] ;  /* 0x00090000e094783b */ /* 0x000fe20000004200 */
[C---:B------:R-:W-:Y:S02]  /*cee0*/  FMUL.FTZ R32, R3.reuse, R132 ;  /* 0x0000008403207220 */ /* 0x040fe40000410000 */
[----:B------:R-:W-:Y:S01]  /*cef0*/  FMUL.FTZ R33, R3, R133 ;  /* 0x0000008503217220 */ /* 0x000fe20000410000 */
[----:B------:R-:W2:Y:S01]  /*cf00*/  MUFU.EX2 R189, R189 ;  /* 0x000000bd00bd7308 */ /* 0x000ea20000000800 */
[C---:B------:R-:W-:Y:S02]  /*cf10*/  FMUL.FTZ R34, R2.reuse, R134 ;  /* 0x0000008602227220 */ /* 0x040fe40000410000 */
[C---:B------:R-:W-:Y:S01]  /*cf20*/  FMUL.FTZ R35, R2.reuse, R135 ;  /* 0x0000008702237220 */ /* 0x040fe20000410000 */
[----:B---3--:R-:W-:Y:S01]  /*cf30*/  F2FP.PACK_AB R162, R191, R192 ;  /* 0x000000c0bfa2723e */ /* 0x008fe200000000ff */
[----:B------:R-:W-:Y:S01]  /*cf40*/  LDSM.16.MT88.4 R132, [R225+0x2100] ;  /* 0x00210000e184783b */ /* 0x000fe20000004200 */
[C---:B------:R-:W-:Y:S02]  /*cf50*/  FMUL.FTZ R36, R3.reuse, R36 ;  /* 0x0000002403247220 */ /* 0x040fe40000410000 */
[C---:B------:R-:W-:Y:S02]  /*cf60*/  FMUL.FTZ R37, R3.reuse, R37 ;  /* 0x0000002503257220 */ /* 0x040fe40000410000 */
[----:B------:R-:W-:Y:S01]  /*cf70*/  MUFU.EX2 R188, R188 ;  /* 0x000000bc00bc7308 */ /* 0x000fe20000000800 */
[C---:B------:R-:W-:Y:S02]  /*cf80*/  FMUL.FTZ R38, R2.reuse, R38 ;  /* 0x0000002602267220 */ /* 0x040fe40000410000 */
[----:B------:R-:W-:Y:S01]  /*cf90*/  LDSM.16.MT88.4 R140, [R224+0x2100] ;  /* 0x00210000e08c783b */ /* 0x000fe20000004200 */
[C---:B------:R-:W-:Y:S02]  /*cfa0*/  FMUL.FTZ R39, R2.reuse, R39 ;  /* 0x0000002702277220 */ /* 0x040fe40000410000 */
[C---:B------:R-:W-:Y:S02]  /*cfb0*/  FMUL.FTZ R40, R3.reuse, R40 ;  /* 0x0000002803287220 */ /* 0x040fe40000410000 */
[----:B------:R-:W-:Y:S02]  /*cfc0*/  FMUL.FTZ R41, R3, R41 ;  /* 0x0000002903297220 */ /* 0x000fe40000410000 */
[----:B------:R-:W3:Y:S01]  /*cfd0*/  MUFU.EX2 R167, R167 ;  /* 0x000000a700a77308 */ /* 0x000ee20000000800 */
[C---:B------:R-:W-:Y:S02]  /*cfe0*/  FMUL.FTZ R42, R2.reuse, R42 ;  /* 0x0000002a022a7220 */ /* 0x040fe40000410000 */
[C---:B------:R-:W-:Y:S01]  /*cff0*/  FMUL.FTZ R43, R2.reuse, R43 ;  /* 0x0000002b022b7220 */ /* 0x040fe20000410000 */
        /* <DEDUP_REMOVED lines=17> */
[----:B------:R-:W2:Y:S01]  /*d110*/  MUFU.EX2 R196, R196 ;  /* 0x000000c400c47308 */ /* 0x000ea20000000800 */
[C---:B-1----:R-:W-:Y:S05]  /*d120*/  HMMA.16816.F32 R4, R160.reuse, R12, R4 ;  /* 0x0000000ca004723c */ /* 0x042fea0000001804 */
[C---:B------:R-:W-:Y:S02]  /*d130*/  FMUL.FTZ R57, R3.reuse, R57 ;  /* 0x0000003903397220 */ /* 0x040fe40000410000 */
[C---:B------:R-:W-:Y:S01]  /*d140*/  FMUL.FTZ R12, R3.reuse, R152 ;  /* 0x00000098030c7220 */ /* 0x040fe20000410000 */
[C---:B------:R-:W-:Y:S01]  /*d150*/  HMMA.16816.F32 R8, R160.reuse, R14, R8 ;  /* 0x0000000ea008723c */ /* 0x040fe20000001808 */
[----:B------:R-:W-:Y:S03]  /*d160*/  MUFU.EX2 R200, R200 ;  /* 0x000000c800c87308 */ /* 0x000fe60000000800 */
        /* <DEDUP_REMOVED lines=39> */
[C---:B---3--:R-:W-:Y:S04]  /*d3e0*/  HMMA.16816.F32 R36, R160.reuse, R144, R36 ;  /* 0x00000090a024723c */ /* 0x048fe80000001824 */
        /* <DEDUP_REMOVED lines=74> */
[----:B------:R-:W-:Y:S02]  /*d890*/  FMUL.FTZ R121, R3, R121 ;  /* 0x0000007903797220 */ /* 0x000fe40000410000 */
[C---:B------:R-:W-:Y:S01]  /*d8a0*/  FMUL.FTZ R122, R2.reuse, R122 ;  /* 0x0000007a027a7220 */ /* 0x040fe20000410000 */
[C---:B-1----:R-:W-:Y:S03]  /*d8b0*/  HMMA.16816.F32 R116, R160.reuse, R136, R116 ;  /* 0x00000088a074723c */ /* 0x042fe60000001874 */
[----:B------:R-:W-:Y:S02]  /*d8c0*/  FMUL.FTZ R123, R2, R123 ;  /* 0x0000007b027b7220 */ /* 0x000fe40000410000 */
[--C-:B------:R-:W-:Y:S02]  /*d8d0*/  FFMA.FTZ R198, R199, c[0x0][0x2d0], -R168.reuse ;  /* 0x0000b400c7c67a23 */ /* 0x100fe400000108a8 */
[--C-:B------:R-:W-:Y:S02]  /*d8e0*/  FFMA.FTZ R199, R202, c[0x0][0x2d0], -R169.reuse ;  /* 0x0000b400cac77a23 */ /* 0x100fe400000108a9 */
[--C-:B------:R-:W-:Y:S01]  /*d8f0*/  FFMA.FTZ R202, R203, c[0x0][0x2d0], -R168.reuse ;  /* 0x0000b400cbca7a23 */ /* 0x100fe200000108a8 */
[C---:B------:R-:W-:Y:S01]  /*d900*/  HMMA.16816.F32 R120, R160.reuse, R138, R120 ;  /* 0x0000008aa078723c */ /* 0x040fe20000001878 */
[----:B------:R-:W-:Y:S01]  /*d910*/  MUFU.EX2 R198, R198 ;  /* 0x000000c600c67308 */ /* 0x000fe20000000800 */
[----:B------:R-:W1:Y:S01]  /*d920*/  LDSM.16.MT88.4 R136, [R226+0x900] ;  /* 0x00090000e288783b */ /* 0x000e620000004200 */
[--C-:B------:R-:W-:Y:S02]  /*d930*/  FFMA.FTZ R197, R197, c[0x0][0x2d0], -R168.reuse ;  /* 0x0000b400c5c57a23 */ /* 0x100fe400000108a8 */
[--C-:B------:R-:W-:Y:S02]  /*d940*/  FFMA.FTZ R201, R201, c[0x0][0x2d0], -R168.reuse ;  /* 0x0000b400c9c97a23 */ /* 0x100fe400000108a8 */
[C---:B------:R-:W-:Y:S02]  /*d950*/  FMUL.FTZ R124, R3.reuse, R124 ;  /* 0x0000007c037c7220 */ /* 0x040fe40000410000 */
[C---:B------:R-:W-:Y:S02]  /*d960*/  FMUL.FTZ R125, R3.reuse, R125 ;  /* 0x0000007d037d7220 */ /* 0x040fe40000410000 */
[----:B------:R-:W5:Y:S01]  /*d970*/  MUFU.EX2 R197, R197 ;  /* 0x000000c500c57308 */ /* 0x000f620000000800 */
[C---:B------:R-:W-:Y:S02]  /*d980*/  FMUL.FTZ R126, R2.reuse, R126 ;  /* 0x0000007e027e7220 */ /* 0x040fe40000410000 */
[C---:B------:R-:W-:Y:S02]  /*d990*/  FMUL.FTZ R127, R2.reuse, R127 ;  /* 0x0000007f027f7220 */ /* 0x040fe40000410000 */
[C---:B------:R-:W-:Y:S02]  /*d9a0*/  FMUL.FTZ R128, R3.reuse, R128 ;  /* 0x0000008003807220 */ /* 0x040fe40000410000 */
[----:B------:R-:W-:Y:S02]  /*d9b0*/  FMUL.FTZ R129, R3, R129 ;  /* 0x0000008103817220 */ /* 0x000fe40000410000 */
[C---:B------:R-:W-:Y:S01]  /*d9c0*/  FMUL.FTZ R130, R2.reuse, R130 ;  /* 0x0000008202827220 */ /* 0x040fe20000410000 */
[C---:B---3--:R-:W-:Y:S01]  /*d9d0*/  HMMA.16816.F32 R124, R160.reuse, R132, R124 ;  /* 0x00000084a07c723c */ /* 0x048fe2000000187c */
[----:B------:R-:W3:Y:S02]  /*d9e0*/  MUFU.EX2 R199, R199 ;  /* 0x000000c700c77308 */ /* 0x000ee40000000800 */
[----:B------:R-:W-:Y:S02]  /*d9f0*/  FMUL.FTZ R131, R2, R131 ;  /* 0x0000008302837220 */ /* 0x000fe40000410000 */
[--C-:B------:R-:W-:Y:S02]  /*da00*/  FFMA.FTZ R186, R186, c[0x0][0x2d0], -R169.reuse ;  /* 0x0000b400baba7a23 */ /* 0x100fe400000108a9 */
[----:B--2---:R-:W-:Y:S01]  /*da10*/  F2FP.PACK_AB R132, R196, R195 ;  /* 0x000000c3c484723e */ /* 0x004fe200000000ff */
[--C-:B------:R-:W-:Y:S02]  /*da20*/  FFMA.FTZ R181, R181, c[0x0][0x2d0], -R168.reuse ;  /* 0x0000b400b5b57a23 */ /* 0x100fe400000108a8 */
[----:B------:R-:W-:Y:S01]  /*da30*/  HMMA.16816.F32 R128, R160, R134, R128 ;  /* 0x00000086a080723c */ /* 0x000fe20000001880 */
[----:B------:R-:W-:Y:S01]  /*da40*/  MUFU.EX2 R201, R201 ;  /* 0x000000c900c97308 */ /* 0x000fe20000000800 */
[----:B------:R-:W-:Y:S01]  /*da50*/  LDSM.16.MT88.4 R160, [R224+0x2900] ;  /* 0x00290000e0a0783b */ /* 0x000fe20000004200 */
[--C-:B------:R-:W-:Y:S01]  /*da60*/  FFMA.FTZ R203, R187, c[0x0][0x2d0], -R169.reuse ;  /* 0x0000b400bbcb7a23 */ /* 0x100fe200000108a9 */
[----:B-----5:R-:W-:Y:S01]  /*da70*/  F2FP.PACK_AB R133, R198, R197 ;  /* 0x000000c5c685723e */ /* 0x020fe200000000ff */
[--C-:B------:R-:W-:Y:S02]  /*da80*/  FFMA.FTZ R184, R184, c[0x0][0x2d0], -R169.reuse ;  /* 0x0000b400b8b87a23 */ /* 0x100fe400000108a9 */
[--C-:B------:R-:W-:Y:S02]  /*da90*/  FFMA.FTZ R183, R183, c[0x0][0x2d0], -R168.reuse ;  /* 0x0000b400b7b77a23 */ /* 0x100fe400000108a8 */
[--C-:B------:R-:W-:Y:S02]  /*daa0*/  FFMA.FTZ R182, R182, c[0x0][0x2d0], -R169.reuse ;  /* 0x0000b400b6b67a23 */ /* 0x100fe400000108a9 */
[----:B------:R-:W2:Y:S01]  /*dab0*/  MUFU.EX2 R202, R202 ;  /* 0x000000ca00ca7308 */ /* 0x000ea20000000800 */
[--C-:B------:R-:W-:Y:S02]  /*dac0*/  FFMA.FTZ R180, R180, c[0x0][0x2d0], -R169.reuse ;  /* 0x0000b400b4b47a23 */ /* 0x100fe400000108a9 */
[----:B------:R-:W-:Y:S01]  /*dad0*/  FFMA.FTZ R169, R174, c[0x0][0x2d0], -R169 ;  /* 0x0000b400aea97a23 */ /* 0x000fe200000108a9 */
[----:B---3--:R-:W-:Y:S01]  /*dae0*/  F2FP.PACK_AB R134, R200, R199 ;  /* 0x000000c7c886723e */ /* 0x008fe200000000ff */
[--C-:B------:R-:W-:Y:S02]  /*daf0*/  FFMA.FTZ R166, R166, c[0x0][0x2d0], -R168.reuse ;  /* 0x0000b400a6a67a23 */ /* 0x100fe400000108a8 */
[----:B------:R-:W-:Y:S02]  /*db00*/  FFMA.FTZ R168, R165, c[0x0][0x2d0], -R168 ;  /* 0x0000b400a5a87a23 */ /* 0x000fe400000108a8 */
[----:B------:R-:W-:Y:S01]  /*db10*/  FFMA.FTZ R194, R3, R244, R194 ;  /* 0x000000f403c27223 */ /* 0x000fe200000100c2 */
[----:B------:R-:W-:Y:S01]  /*db20*/  MUFU.EX2 R187, R185 ;  /* 0x000000b900bb7308 */ /* 0x000fe20000000800 */
[----:B------:R-:W-:Y:S01]  /*db30*/  MOV R3, R0 ;  /* 0x0000000000037202 */ /* 0x000fe20000000f00 */
[----:B------:R-:W-:Y:S02]  /*db40*/  FFMA.FTZ R190, R2, R243, R190 ;  /* 0x000000f302be7223 */ /* 0x000fe400000100be */
[----:B------:R-:W-:Y:S02]  /*db50*/  FADD.FTZ R193, R193, R194 ;  /* 0x000000c2c1c17221 */ /* 0x000fe40000010000 */
[----:B------:R-:W-:Y:S02]  /*db60*/  FADD.FTZ R189, R189, R190 ;  /* 0x000000bebdbd7221 */ /* 0x000fe40000010000 */
[----:B------:R-:W-:Y:S02]  /*db70*/  FADD.FTZ R192, R192, R193 ;  /* 0x000000c1c0c07221 */ /* 0x000fe40000010000 */
[----:B------:R-:W-:Y:S01]  /*db80*/  MUFU.EX2 R185, R181 ;  /* 0x000000b500b97308 */ /* 0x000fe20000000800 */
[----:B------:R-:W-:Y:S02]  /*db90*/  FADD.FTZ R2, R188, R189 ;  /* 0x000000bdbc027221 */ /* 0x000fe40000010000 */
[----:B------:R-:W-:Y:S01]  /*dba0*/  FADD.FTZ R192, R191, R192 ;  /* 0x000000c0bfc07221 */ /* 0x000fe20000010000 */
[----:B--2---:R-:W-:Y:S01]  /*dbb0*/  F2FP.PACK_AB R135, R202, R201 ;  /* 0x000000c9ca87723e */ /* 0x004fe200000000ff */
[----:B------:R-:W-:Y:S01]  /*dbc0*/  FADD.FTZ R2, R167, R2 ;  /* 0x00000002a7027221 */ /* 0x000fe20000010000 */
[----:B------:R-:W-:Y:S01]  /*dbd0*/  MOV R167, R164 ;  /* 0x000000a400a77202 */ /* 0x000fe20000000f00 */
[----:B------:R-:W-:Y:S02]  /*dbe0*/  FADD.FTZ R195, R195, R192 ;  /* 0x000000c0c3c37221 */ /* 0x000fe40000010000 */
[----:B------:R-:W-:Y:S01]  /*dbf0*/  FADD.FTZ R197, R197, R2 ;  /* 0x00000002c5c57221 */ /* 0x000fe20000010000 */
[----:B------:R-:W2:Y:S01]  /*dc00*/  MUFU.EX2 R170, R186 ;  /* 0x000000ba00aa7308 */ /* 0x000ea20000000800 */
[C---:B----4-:R-:W-:Y:S05]  /*dc10*/  HMMA.16816.F32 R4, R132.reuse, R140, R4 ;  /* 0x0000008c8404723c */ /* 0x050fea0000001804 */
[----:B------:R-:W-:Y:S02]  /*dc20*/  FADD.FTZ R196, R196, R195 ;  /* 0x000000c3c4c47221 */ /* 0x000fe40000010000 */
[----:B------:R-:W-:Y:S01]  /*dc30*/  FADD.FTZ R198, R198, R197 ;  /* 0x000000c5c6c67221 */ /* 0x000fe20000010000 */
[C---:B------:R-:W-:Y:S01]  /*dc40*/  HMMA.16816.F32 R8, R132.reuse, R142, R8 ;  /* 0x0000008e8408723c */ /* 0x040fe20000001808 */
[----:B------:R-:W3:Y:S01]  /*dc50*/  LDSM.16.MT88.4 R140, [R226+0x2900] ;  /* 0x00290000e28c783b */ /* 0x000ee20000004200 */
[----:B------:R-:W-:Y:S02]  /*dc60*/  MUFU.EX2 R186, R184 ;  /* 0x000000b800ba7308 */ /* 0x000fe40000000800 */
[----:B------:R-:W-:Y:S02]  /*dc70*/  FADD.FTZ R199, R199, R196 ;  /* 0x000000c4c7c77221 */ /* 0x000fe40000010000 */
[----:B------:R-:W-:Y:S02]  /*dc80*/  FADD.FTZ R201, R201, R198 ;  /* 0x000000c6c9c97221 */ /* 0x000fe40000010000 */
[C---:B-1----:R-:W-:Y:S04]  /*dc90*/  HMMA.16816.F32 R12, R132.reuse, R136, R12 ;  /* 0x00000088840c723c */ /* 0x042fe8000000180c */
[----:B------:R-:W-:Y:S01]  /*dca0*/  MUFU.EX2 R184, R182 ;  /* 0x000000b600b87308 */ /* 0x000fe20000000800 */
[----:B------:R-:W-:Y:S01]  /*dcb0*/  FADD.FTZ R200, R200, R199 ;  /* 0x000000c7c8c87221 */ /* 0x000fe20000010000 */
[----:B--2---:R-:W-:Y:S02]  /*dcc0*/  MOV R181, R170 ;  /* 0x000000aa00b57202 */ /* 0x004fe40000000f00 */
[C---:B------:R-:W-:Y:S01]  /*dcd0*/  HMMA.16816.F32 R16, R132.reuse, R138, R16 ;  /* 0x0000008a8410723c */ /* 0x040fe20000001810 */
[----:B------:R-:W1:Y:S03]  /*dce0*/  LDSM.16.MT88.4 R136, [R231+0x4900] ;  /* 0x00490000e788783b */ /* 0x000e660000004200 */
[----:B------:R-:W-:Y:S02]  /*dcf0*/  FADD.FTZ R202, R202, R201 ;  /* 0x000000c9caca7221 */ /* 0x000fe40000010000 */
[----:B------:R-:W-:Y:S02]  /*dd00*/  MUFU.EX2 R170, R178 ;  /* 0x000000b200aa7308 */ /* 0x000fe40000000800 */
[C---:B------:R-:W-:Y:S08]  /*dd10*/  HMMA.16816.F32 R20, R132.reuse, R144, R20 ;  /* 0x000000908414723c */ /* 0x040ff00000001814 */
[C---:B------:R-:W-:Y:S01]  /*dd20*/  HMMA.16816.F32 R24, R132.reuse, R146, R24 ;  /* 0x000000928418723c */ /* 0x040fe20000001818 */
[----:B------:R-:W2:Y:S01]  /*dd30*/  LDSM.16.MT88.4 R144, [R226+0x4900] ;  /* 0x00490000e290783b */ /* 0x000ea20000004200 */
[----:B------:R-:W-:Y:S06]  /*dd40*/  MUFU.EX2 R182, R175 ;  /* 0x000000af00b67308 */ /* 0x000fec0000000800 */
[C---:B------:R-:W-:Y:S04]  /*dd50*/  HMMA.16816.F32 R28, R132.reuse, R148, R28 ;  /* 0x00000094841c723c */ /* 0x040fe8000000181c */
[----:B------:R-:W4:Y:S04]  /*dd60*/  MUFU.EX2 R203, R203 ;  /* 0x000000cb00cb7308 */ /* 0x000f280000000800 */
[C---:B------:R-:W-:Y:S01]  /*dd70*/  HMMA.16816.F32 R32, R132.reuse, R150, R32 ;  /* 0x000000968420723c */ /* 0x040fe20000001820 */
[----:B------:R-:W5:Y:S05]  /*dd80*/  LDSM.16.MT88.4 R148, [R225+0x4900] ;  /* 0x00490000e194783b */ /* 0x000f6a0000004200 */
[----:B------:R-:W1:Y:S02]  /*dd90*/  MUFU.EX2 R171, R183 ;  /* 0x000000b700ab7308 */ /* 0x000e640000000800 */
[C---:B------:R-:W-:Y:S08]  /*dda0*/  HMMA.16816.F32 R36, R132.reuse, R152, R36 ;  /* 0x000000988424723c */ /* 0x040ff00000001824 */
[C---:B------:R-:W-:Y:S01]  /*ddb0*/  HMMA.16816.F32 R40, R132.reuse, R154, R40 ;  /* 0x0000009a8428723c */ /* 0x040fe20000001828 */
[----:B------:R-:W-:Y:S01]  /*ddc0*/  LDSM.16.MT88.4 R152, [R231+0x3100] ;  /* 0x00310000e798783b */ /* 0x000fe20000004200 */
[----:B------:R-:W-:Y:S06]  /*ddd0*/  MUFU.EX2 R183, R180 ;  /* 0x000000b400b77308 */ /* 0x000fec0000000800 */
[C---:B---3--:R-:W-:Y:S04]  /*dde0*/  HMMA.16816.F32 R44, R132.reuse, R140, R44 ;  /* 0x0000008c842c723c */ /* 0x048fe8000000182c */
[----:B------:R-:W3:Y:S04]  /*ddf0*/  MUFU.EX2 R180, R169 ;  /* 0x000000a900b47308 */ /* 0x000ee80000000800 */
[C---:B------:R-:W-:Y:S01]  /*de00*/  HMMA.16816.F32 R48, R132.reuse, R142, R48 ;  /* 0x0000008e8430723c */ /* 0x040fe20000001830 */
[----:B------:R-:W2:Y:S05]  /*de10*/  LDSM.16.MT88.4 R140, [R224+0x4900] ;  /* 0x00490000e08c783b */ /* 0x000eaa0000004200 */
[----:B------:R-:W-:Y:S02]  /*de20*/  MUFU.EX2 R166, R166 ;  /* 0x000000a600a67308 */ /* 0x000fe40000000800 */
[C---:B------:R-:W-:Y:S08]  /*de30*/  HMMA.16816.F32 R52, R132.reuse, R156, R52 ;  /* 0x0000009c8434723c */ /* 0x040ff00000001834 */
[C---:B------:R-:W-:Y:S01]  /*de40*/  HMMA.16816.F32 R56, R132.reuse, R158, R56 ;  /* 0x0000009e8438723c */ /* 0x040fe20000001838 */
[----:B------:R-:W-:Y:S01]  /*de50*/  LDSM.16.MT88.4 R156, [R226+0x3100] ;  /* 0x00310000e29c783b */ /* 0x000fe20000004200 */
[----:B------:R-:W-:Y:S06]  /*de60*/  MUFU.EX2 R165, R168 ;  /* 0x000000a800a57308 */ /* 0x000fec0000000800 */
        /* <DEDUP_REMOVED lines=12> */
[C---:B------:R-:W-:Y:S08]  /*df30*/  HMMA.16816.F32 R92, R132.reuse, R140, R92 ;  /* 0x0000008c845c723c */ /* 0x040ff0000000185c */
        /* <DEDUP_REMOVED lines=11> */
[C---:B---3--:R-:W-:Y:S08]  /*dff0*/  HMMA.16816.F32 R124, R132.reuse, R140, R124 ;  /* 0x0000008c847c723c */ /* 0x048ff0000000187c */
[----:B------:R-:W-:Y:S01]  /*e000*/  HMMA.16816.F32 R128, R132, R142, R128 ;  /* 0x0000008e8480723c */ /* 0x000fe20000001880 */
[----:B------:R-:W3:Y:S06]  /*e010*/  LDSM.16.MT88.4 R140, [R224+0x1100] ;  /* 0x00110000e08c783b */ /* 0x000eec0000004200 */
[----:B----4-:R-:W-:Y:S01]  /*e020*/  F2FP.PACK_AB R132, R181, R203 ;  /* 0x000000cbb584723e */ /* 0x010fe200000000ff */
[----:B------:R-:W-:Y:S01]  /*e030*/  FADD.FTZ R203, R203, R200 ;  /* 0x000000c8cbcb7221 */ /* 0x000fe20000010000 */
[----:B------:R-:W-:Y:S03]  /*e040*/  F2FP.PACK_AB R133, R171, R187 ;  /* 0x000000bbab85723e */ /* 0x000fe600000000ff */
[----:B------:R-:W-:Y:S02]  /*e050*/  F2FP.PACK_AB R134, R184, R186 ;  /* 0x000000bab886723e */ /* 0x000fe400000000ff */
[----:B------:R-:W-:Y:S07]  /*e060*/  F2FP.PACK_AB R135, R172, R185 ;  /* 0x000000b9ac87723e */ /* 0x000fee00000000ff */
        /* <DEDUP_REMOVED lines=8> */
[----:B------:R-:W-:Y:S07]  /*e0f0*/  LDSM.16.MT88.4 R148, [R231+0x7100] ;  /* 0x00710000e794783b */ /* 0x000fee0000004200 */
[C---:B---3--:R-:W-:Y:S08]  /*e100*/  HMMA.16816.F32 R28, R132.reuse, R140, R28 ;  /* 0x0000008c841c723c */ /* 0x048ff0000000181c */
[C---:B------:R-:W-:Y:S01]  /*e110*/  HMMA.16816.F32 R32, R132.reuse, R142, R32 ;  /* 0x0000008e8420723c */ /* 0x040fe20000001820 */
[----:B------:R-:W3:Y:S07]  /*e120*/  LDSM.16.MT88.4 R140, [R226+0x5100] ;  /* 0x00510000e28c783b */ /* 0x000eee0000004200 */
[C---:B------:R-:W-:Y:S08]  /*e130*/  HMMA.16816.F32 R36, R132.reuse, R152, R36 ;  /* 0x000000988424723c */ /* 0x040ff00000001824 */
        /* <DEDUP_REMOVED lines=11> */
[C---:B------:R-:W-:Y:S01]  /*e1f0*/  HMMA.16816.F32 R68, R132.reuse, R160, R68 ;  /* 0x000000a08444723c */ /* 0x040fe20000001844 */
[----:B------:R-:W4:Y:S06]  /*e200*/  MUFU.EX2 R160, R176 ;  /* 0x000000b000a07308 */ /* 0x000f2c0000000800 */
[----:B------:R-:W-:Y:S01]  /*e210*/  MOV R161, R171 ;  /* 0x000000ab00a17202 */ /* 0x000fe20000000f00 */
[C---:B------:R-:W-:Y:S03]  /*e220*/  HMMA.16816.F32 R72, R132.reuse, R162, R72 ;  /* 0x000000a28448723c */ /* 0x040fe60000001848 */
[----:B------:R5:W2:Y:S05]  /*e230*/  MUFU.EX2 R171, R177 ;  /* 0x000000b100ab7308 */ /* 0x000aaa0000000800 */
[C---:B---3--:R-:W-:Y:S08]  /*e240*/  HMMA.16816.F32 R76, R132.reuse, R140, R76 ;  /* 0x0000008c844c723c */ /* 0x048ff0000000184c */
[C---:B------:R-:W-:Y:S01]  /*e250*/  HMMA.16816.F32 R80, R132.reuse, R142, R80 ;  /* 0x0000008e8450723c */ /* 0x040fe20000001850 */
[----:B------:R-:W3:Y:S07]  /*e260*/  LDSM.16.MT88.4 R140, [R226+0x7100] ;  /* 0x00710000e28c783b */ /* 0x000eee0000004200 */
[C---:B-1----:R-:W-:Y:S01]  /*e270*/  HMMA.16816.F32 R84, R132.reuse, R136, R84 ;  /* 0x000000888454723c */ /* 0x042fe20000001854 */
[----:B-----5:R-:W-:Y:S07]  /*e280*/  LDSM.16.MT88.4 R176, [R224+0x1900] ;  /* 0x00190000e0b0783b */ /* 0x020fee0000004200 */
[C---:B------:R-:W-:Y:S01]  /*e290*/  HMMA.16816.F32 R88, R132.reuse, R138, R88 ;  /* 0x0000008a8458723c */ /* 0x040fe20000001858 */
[----:B------:R-:W1:Y:S07]  /*e2a0*/  LDSM.16.MT88.4 R136, [R224+0x7100] ;  /* 0x00710000e088783b */ /* 0x000e6e0000004200 */
[C---:B--2---:R-:W-:Y:S08]  /*e2b0*/  HMMA.16816.F32 R92, R132.reuse, R144, R92 ;  /* 0x00000090845c723c */ /* 0x044ff0000000185c */
[C---:B------:R-:W-:Y:S01]  /*e2c0*/  HMMA.16816.F32 R96, R132.reuse, R146, R96 ;  /* 0x000000928460723c */ /* 0x040fe20000001860 */
[----:B------:R-:W2:Y:S07]  /*e2d0*/  LDSM.16.MT88.4 R144, [R226+0x1900] ;  /* 0x00190000e290783b */ /* 0x000eae0000004200 */
[C---:B------:R-:W-:Y:S07]  /*e2e0*/  HMMA.16816.F32 R100, R132.reuse, R148, R100 ;  /* 0x000000948464723c */ /* 0x040fee0000001864 */
[----:B------:R-:W-:Y:S01]  /*e2f0*/  MOV R149, R172 ;  /* 0x000000ac00957202 */ /* 0x000fe20000000f00 */
[C---:B------:R-:W-:Y:S01]  /*e300*/  HMMA.16816.F32 R104, R132.reuse, R150, R104 ;  /* 0x000000968468723c */ /* 0x040fe20000001868 */
[----:B------:R-:W5:Y:S07]  /*e310*/  LDSM.16.MT88.4 R172, [R225+0x1900] ;  /* 0x00190000e1ac783b */ /* 0x000f6e0000004200 */
[C---:B---3--:R-:W-:Y:S07]  /*e320*/  HMMA.16816.F32 R108, R132.reuse, R140, R108 ;  /* 0x0000008c846c723c */ /* 0x048fee000000186c */
[----:B------:R-:W-:Y:S01]  /*e330*/  MOV R140, R180 ;  /* 0x000000b4008c7202 */ /* 0x000fe20000000f00 */
[C---:B------:R-:W-:Y:S04]  /*e340*/  HMMA.16816.F32 R112, R132.reuse, R142, R112 ;  /* 0x0000008e8470723c */ /* 0x040fe80000001870 */
[----:B----4-:R-:W-:Y:S03]  /*e350*/  MOV R141, R160 ;  /* 0x000000a0008d7202 */ /* 0x010fe60000000f00 */
[----:B------:R-:W-:Y:S01]  /*e360*/  MOV R143, R181 ;  /* 0x000000b5008f7202 */ /* 0x000fe20000000f00 */
[C---:B------:R-:W-:Y:S04]  /*e370*/  HMMA.16816.F32 R116, R132.reuse, R152, R116 ;  /* 0x000000988474723c */ /* 0x040fe80000001874 */
[----:B------:R-:W-:Y:S04]  /*e380*/  MOV R142, R161 ;  /* 0x000000a1008e7202 */ /* 0x000fe80000000f00 */
[C---:B------:R-:W-:Y:S08]  /*e390*/  HMMA.16816.F32 R120, R132.reuse, R154, R120 ;  /* 0x0000009a8478723c */ /* 0x040ff00000001878 */
[C---:B-1----:R-:W-:Y:S07]  /*e3a0*/  HMMA.16816.F32 R124, R132.reuse, R136, R124 ;  /* 0x00000088847c723c */ /* 0x042fee000000187c */
[----:B------:R-:W-:Y:S01]  /*e3b0*/  MOV R136, R182 ;  /* 0x000000b600887202 */ /* 0x000fe20000000f00 */
[----:B------:R-:W-:Y:S04]  /*e3c0*/  HMMA.16816.F32 R128, R132, R138, R128 ;  /* 0x0000008a8480723c */ /* 0x000fe80000001880 */
[----:B------:R-:W-:Y:S02]  /*e3d0*/  MOV R137, R183 ;  /* 0x000000b700897202 */ /* 0x000fe40000000f00 */
[----:B------:R-:W1:Y:S01]  /*e3e0*/  LDSM.16.MT88.4 R180, [R231+0x3900] ;  /* 0x00390000e7b4783b */ /* 0x000e620000004200 */
[----:B------:R-:W-:Y:S02]  /*e3f0*/  MOV R134, R171 ;  /* 0x000000ab00867202 */ /* 0x000fe40000000f00 */
[----:B------:R-:W-:Y:S03]  /*e400*/  MOV R135, R170 ;  /* 0x000000aa00877202 */ /* 0x000fe60000000f00 */
[----:B------:R-:W-:Y:S02]  /*e410*/  F2FP.PACK_AB R169, R136, R134 ;  /* 0x0000008688a9723e */ /* 0x000fe400000000ff */
[----:B------:R-:W-:Y:S02]  /*e420*/  F2FP.PACK_AB R168, R137, R135 ;  /* 0x0000008789a8723e */ /* 0x000fe400000000ff */
[----:B------:R-:W-:Y:S02]  /*e430*/  F2FP.PACK_AB R170, R140, R141 ;  /* 0x0000008d8caa723e */ /* 0x000fe400000000ff */
[----:B------:R-:W-:Y:S02]  /*e440*/  F2FP.PACK_AB R171, R165, R166 ;  /* 0x000000a6a5ab723e */ /* 0x000fe400000000ff */
[----:B------:R-:W-:Y:S02]  /*e450*/  MOV R132, R184 ;  /* 0x000000b800847202 */ /* 0x000fe40000000f00 */
[----:B------:R-:W-:Y:S02]  /*e460*/  MOV R138, R185 ;  /* 0x000000b9008a7202 */ /* 0x000fe40000000f00 */
[----:B------:R-:W-:Y:S01]  /*e470*/  MOV R139, R186 ;  /* 0x000000ba008b7202 */ /* 0x000fe20000000f00 */
[C---:B------:R-:W-:Y:S01]  /*e480*/  HMMA.16816.F32 R160, R168.reuse, R156, R4 ;  /* 0x0000009ca8a0723c */ /* 0x040fe20000001804 */
[----:B------:R-:W-:Y:S04]  /*e490*/  LDSM.16.MT88.4 R4, [R225+0x3900] ;  /* 0x00390000e104783b */ /* 0x000fe80000004200 */
[----:B------:R-:W-:Y:S03]  /*e4a0*/  MOV R133, R187 ;  /* 0x000000bb00857202 */ /* 0x000fe60000000f00 */
[C---:B------:R-:W-:Y:S01]  /*e4b0*/  HMMA.16816.F32 R156, R168.reuse, R158, R8 ;  /* 0x0000009ea89c723c */ /* 0x040fe20000001808 */
[----:B------:R-:W3:Y:S06]  /*e4c0*/  LDSM.16.MT88.4 R184, [R226+0x3900] ;  /* 0x00390000e2b8783b */ /* 0x000eec0000004200 */
[----:B------:R-:W-:Y:S01]  /*e4d0*/  MOV R11, R149 ;  /* 0x00000095000b7202 */ /* 0x000fe20000000f00 */
[C---:B--2---:R-:W-:Y:S01]  /*e4e0*/  HMMA.16816.F32 R152, R168.reuse, R144, R12 ;  /* 0x00000090a898723c */ /* 0x044fe2000000180c */
[----:B------:R-:W-:Y:S07]  /*e4f0*/  LDSM.16.MT88.4 R12, [R231+0x5900] ;  /* 0x00590000e70c783b */ /* 0x000fee0000004200 */
[C---:B------:R-:W-:Y:S07]  /*e500*/  HMMA.16816.F32 R148, R168.reuse, R146, R16 ;  /* 0x00000092a894723c */ /* 0x040fee0000001810 */
[----:B------:R-:W-:Y:S01]  /*e510*/  MOV R19, R132 ;  /* 0x0000008400137202 */ /* 0x000fe20000000f00 */
[C---:B-----5:R-:W-:Y:S04]  /*e520*/  HMMA.16816.F32 R144, R168.reuse, R172, R20 ;  /* 0x000000aca890723c */ /* 0x060fe80000001814 */
[----:B------:R-:W-:Y:S02]  /*e530*/  MOV R18, R11 ;  /* 0x0000000b00127202 */ /* 0x000fe40000000f00 */
[----:B------:R-:W2:Y:S01]  /*e540*/  LDSM.16.MT88.4 R8, [R224+0x3900] ;  /* 0x00390000e008783b */ /* 0x000ea20000004200 */
        /* <DEDUP_REMOVED lines=10> */
[C---:B------:R-:W-:Y:S07]  /*e5f0*/  HMMA.16816.F32 R136, R168.reuse, R176, R28 ;  /* 0x000000b0a888723c */ /* 0x040fee000000181c */
[----:B------:R-:W-:Y:S02]  /*e600*/  MOV R31, R133 ;  /* 0x00000085001f7202 */ /* 0x000fe40000000f00 */
[----:B------:R-:W-:Y:S03]  /*e610*/  MOV R177, R134 ;  /* 0x0000008600b17202 */ /* 0x000fe60000000f00 */
[----:B------:R-:W-:Y:S02]  /*e620*/  MOV R176, R135 ;  /* 0x0000008700b07202 */ /* 0x000fe40000000f00 */
[C---:B------:R-:W-:Y:S01]  /*e630*/  HMMA.16816.F32 R132, R168.reuse, R178, R32 ;  /* 0x000000b2a884723c */ /* 0x040fe20000001820 */
[----:B------:R-:W-:Y:S06]  /*e640*/  LDSM.16.MT88.4 R32, [R226+0x7900] ;  /* 0x00790000e220783b */ /* 0x000fec0000004200 */
[----:B------:R-:W-:Y:S01]  /*e650*/  MOV R179, R18 ;  /* 0x0000001200b37202 */ /* 0x000fe20000000f00 */
[C---:B-1----:R-:W-:Y:S04]  /*e660*/  HMMA.16816.F32 R36, R168.reuse, R180, R36 ;  /* 0x000000b4a824723c */ /* 0x042fe80000001824 */
[----:B------:R-:W-:Y:S02]  /*e670*/  MOV R178, R19 ;  /* 0x0000001300b27202 */ /* 0x000fe40000000f00 */
[----:B------:R-:W1:Y:S01]  /*e680*/  LDSM.16.MT88.4 R16, [R226+0x5900] ;  /* 0x00590000e210783b */ /* 0x000e620000004200 */
[----:B------:R-:W-:Y:S01]  /*e690*/  MOV R181, R20 ;  /* 0x0000001400b57202 */ /* 0x000fe20000000f00 */
[C---:B------:R-:W-:Y:S04]  /*e6a0*/  HMMA.16816.F32 R40, R168.reuse, R182, R40 ;  /* 0x000000b6a828723c */ /* 0x040fe80000001828 */
[----:B------:R-:W-:Y:S03]  /*e6b0*/  MOV R180, R21 ;  /* 0x0000001500b47202 */ /* 0x000fe60000000f00 */
[----:B------:R-:W-:Y:S01]  /*e6c0*/  MOV R183, R22 ;  /* 0x0000001600b77202 */ /* 0x000fe20000000f00 */
[C---:B---3--:R-:W-:Y:S04]  /*e6d0*/  HMMA.16816.F32 R44, R168.reuse, R184, R44 ;  /* 0x000000b8a82c723c */ /* 0x048fe8000000182c */
[----:B------:R-:W-:Y:S02]  /*e6e0*/  MOV R182, R23 ;  /* 0x0000001700b67202 */ /* 0x000fe40000000f00 */
[----:B------:R-:W3:Y:S01]  /*e6f0*/  LDSM.16.MT88.4 R20, [R225+0x5900] ;  /* 0x00590000e114783b */ /* 0x000ee20000004200 */
[----:B------:R-:W-:Y:S01]  /*e700*/  MOV R185, R31 ;  /* 0x0000001f00b97202 */ /* 0x000fe20000000f00 */
[C---:B------:R-:W-:Y:S04]  /*e710*/  HMMA.16816.F32 R48, R168.reuse, R186, R48 ;  /* 0x000000baa830723c */ /* 0x040fe80000001830 */
[----:B------:R-:W-:Y:S02]  /*e720*/  FADD.FTZ R2, R185, R202 ;  /* 0x000000cab9027221 */ /* 0x000fe40000010000 */
[----:B------:R-:W4:Y:S02]  /*e730*/  LDSM.16.MT88.4 R28, [R231+0x7900] ;  /* 0x00790000e71c783b */ /* 0x000f240000004200 */
[C---:B------:R-:W-:Y:S04]  /*e740*/  HMMA.16816.F32 R52, R168.reuse, R4, R52 ;  /* 0x00000004a834723c */ /* 0x040fe80000001834 */
[----:B------:R-:W-:Y:S04]  /*e750*/  FADD.FTZ R2, R183, R2 ;  /* 0x00000002b7027221 */ /* 0x000fe80000010000 */
[C---:B------:R-:W-:Y:S01]  /*e760*/  HMMA.16816.F32 R56, R168.reuse, R6, R56 ;  /* 0x00000006a838723c */ /* 0x040fe20000001838 */
[----:B------:R-:W5:Y:S03]  /*e770*/  LDSM.16.MT88.4 R4, [R225+0x7900] ;  /* 0x00790000e104783b */ /* 0x000f660000004200 */
[----:B------:R-:W-:Y:S04]  /*e780*/  FADD.FTZ R2, R181, R2 ;  /* 0x00000002b5027221 */ /* 0x000fe80000010000 */
[C---:B--2---:R-:W-:Y:S04]  /*e790*/  HMMA.16816.F32 R60, R168.reuse, R8, R60 ;  /* 0x00000008a83c723c */ /* 0x044fe8000000183c */
[----:B------:R-:W-:Y:S04]  /*e7a0*/  FADD.FTZ R2, R179, R2 ;  /* 0x00000002b3027221 */ /* 0x000fe80000010000 */
[C---:B------:R-:W-:Y:S01]  /*e7b0*/  HMMA.16816.F32 R64, R168.reuse, R10, R64 ;  /* 0x0000000aa840723c */ /* 0x040fe20000001840 */
[----:B------:R-:W2:Y:S03]  /*e7c0*/  LDSM.16.MT88.4 R8, [R224+0x7900] ;  /* 0x00790000e008783b */ /* 0x000ea60000004200 */
[----:B------:R-:W-:Y:S04]  /*e7d0*/  FADD.FTZ R2, R177, R2 ;  /* 0x00000002b1027221 */ /* 0x000fe80000010000 */
[C---:B------:R-:W-:Y:S08]  /*e7e0*/  HMMA.16816.F32 R68, R168.reuse, R12, R68 ;  /* 0x0000000ca844723c */ /* 0x040ff00000001844 */
[C---:B------:R-:W-:Y:S08]  /*e7f0*/  HMMA.16816.F32 R72, R168.reuse, R14, R72 ;  /* 0x0000000ea848723c */ /* 0x040ff00000001848 */
[C---:B-1----:R-:W-:Y:S08]  /*e800*/  HMMA.16816.F32 R76, R168.reuse, R16, R76 ;  /* 0x00000010a84c723c */ /* 0x042ff0000000184c */
[C---:B------:R-:W-:Y:S08]  /*e810*/  HMMA.16816.F32 R80, R168.reuse, R18, R80 ;  /* 0x00000012a850723c */ /* 0x040ff00000001850 */
[C---:B---3--:R-:W-:Y:S08]  /*e820*/  HMMA.16816.F32 R84, R168.reuse, R20, R84 ;  /* 0x00000014a854723c */ /* 0x048ff00000001854 */
[C---:B------:R-:W-:Y:S08]  /*e830*/  HMMA.16816.F32 R88, R168.reuse, R22, R88 ;  /* 0x00000016a858723c */ /* 0x040ff00000001858 */
[C---:B------:R-:W-:Y:S08]  /*e840*/  HMMA.16816.F32 R92, R168.reuse, R24, R92 ;  /* 0x00000018a85c723c */ /* 0x040ff0000000185c */
[C---:B------:R-:W-:Y:S08]  /*e850*/  HMMA.16816.F32 R96, R168.reuse, R26, R96 ;  /* 0x0000001aa860723c */ /* 0x040ff00000001860 */
[C---:B----4-:R-:W-:Y:S08]  /*e860*/  HMMA.16816.F32 R100, R168.reuse, R28, R100 ;  /* 0x0000001ca864723c */ /* 0x050ff00000001864 */
[C---:B------:R-:W-:Y:S08]  /*e870*/  HMMA.16816.F32 R104, R168.reuse, R30, R104 ;  /* 0x0000001ea868723c */ /* 0x040ff00000001868 */
[C---:B------:R-:W-:Y:S08]  /*e880*/  HMMA.16816.F32 R108, R168.reuse, R32, R108 ;  /* 0x00000020a86c723c */ /* 0x040ff0000000186c */
[C---:B------:R-:W-:Y:S08]  /*e890*/  HMMA.16816.F32 R112, R168.reuse, R34, R112 ;  /* 0x00000022a870723c */ /* 0x040ff00000001870 */
[C---:B-----5:R-:W-:Y:S07]  /*e8a0*/  HMMA.16816.F32 R116, R168.reuse, R4, R116 ;  /* 0x00000004a874723c */ /* 0x060fee0000001874 */
[----:B------:R-:W-:Y:S01]  /*e8b0*/  FADD.FTZ R4, R182, R203 ;  /* 0x000000cbb6047221 */ /* 0x000fe20000010000 */
[C---:B------:R-:W-:Y:S04]  /*e8c0*/  HMMA.16816.F32 R120, R168.reuse, R6, R120 ;  /* 0x00000006a878723c */ /* 0x040fe80000001878 */
[----:B------:R-:W-:Y:S02]  /*e8d0*/  FADD.FTZ R4, R180, R4 ;  /* 0x00000004b4047221 */ /* 0x000fe40000010000 */
[----:B------:R-:W-:Y:S02]  /*e8e0*/  FADD.FTZ R5, R175, R2 ;  /* 0x00000002af057221 */ /* 0x000fe40000010000 */
[C---:B--2---:R-:W-:Y:S04]  /*e8f0*/  HMMA.16816.F32 R124, R168.reuse, R8, R124 ;  /* 0x00000008a87c723c */ /* 0x044fe8000000187c */
[----:B------:R-:W-:Y:S02]  /*e900*/  FADD.FTZ R4, R178, R4 ;  /* 0x00000004b2047221 */ /* 0x000fe40000010000 */
[----:B------:R-:W-:Y:S02]  /*e910*/  FADD.FTZ R166, R166, R5 ;  /* 0x00000005a6a67221 */ /* 0x000fe40000010000 */
[----:B------:R-:W-:Y:S01]  /*e920*/  FADD.FTZ R4, R176, R4 ;  /* 0x00000004b0047221 */ /* 0x000fe20000010000 */
[----:B------:R-:W-:Y:S03]  /*e930*/  HMMA.16816.F32 R128, R168, R10, R128 ;  /* 0x0000000aa880723c */ /* 0x000fe60000001880 */
[----:B------:R-:W-:Y:S02]  /*e940*/  FADD.FTZ R4, R174, R4 ;  /* 0x00000004ae047221 */ /* 0x000fe40000010000 */
[----:B------:R-:W-:Y:S02]  /*e950*/  FADD.FTZ R243, R165, R166 ;  /* 0x000000a6a5f37221 */ /* 0x000fe40000010000 */
[----:B------:R-:W-:Y:S05]  /*e960*/  FADD.FTZ R4, R172, R4 ;  /* 0x00000004ac047221 */ /* 0x000fea0000010000 */
[----:B------:R-:W-:Y:S01]  /*e970*/  FADD.FTZ R244, R173, R4 ;  /* 0x00000004adf47221 */ /* 0x000fe20000010000 */
[----:B------:R-:W-:-:S05]  /*e980*/  @P0 BRA `(.L_x_2003) ;  /* 0xffffc51000000947 */ /* 0x000fca000383ffff */
.L_x_2000:
[----:B------:R-:W-:-:S06]  /*e990*/  UISETP.GE.AND UP2, UPT, UR20, UR9, UPT ;  /* 0x000000091400728c */ /* 0x000fcc000bf46270 */
[----:B------:R-:W-:-:S13]  /*e9a0*/  PLOP3.LUT P0, PT, PT, PT, UP2, 0x40, 0x0 ;  /* 0x000000000000781c */ /* 0x000fda0003f0e828 */
[----:B------:R-:W-:Y:S05]  /*e9b0*/  @P0 BRA `(.L_x_2004) ;  /* 0x0000442000000947 */ /* 0x000fea0003800000 */
[----:B------:R-:W-:Y:S01]  /*e9c0*/  SHF.R.S32.HI R248, RZ, 0x1f, R207 ;  /* 0x0000001ffff87819 */ /* 0x000fe200000114cf */
[----:B------:R-:W-:Y:S01]  /*e9d0*/  IMAD.MOV.U32 R2, RZ, RZ, R164 ;  /* 0x000000ffff027224 */ /* 0x000fe200078e00a4 */
[C---:B------:R-:W-:Y:S01]  /*e9e0*/  SHF.L.U64.HI R247, R206.reuse, 0x1, R247 ;  /* 0x00000001cef77819 */ /* 0x040fe200000102f7 */
[----:B------:R-:W-:Y:S01]  /*e9f0*/  IMAD.MOV.U32 R3, RZ, RZ, R0 ;  /* 0x000000ffff037224 */ /* 0x000fe200078e0000 */
[C---:B------:R-:W-:Y:S01]  /*ea00*/  SHF.L.U64.HI R248, R207.reuse, 0x1, R248 ;  /* 0x00000001cff87819 */ /* 0x040fe200000102f8 */
[----:B------:R-:W-:Y:S01]  /*ea10*/  IMAD.SHL.U32 R249, R207, 0x2, RZ ;  /* 0x00000002cff97824 */ /* 0x000fe200078e00ff */
[----:B------:R-:W-:Y:S01]  /*ea20*/  SHF.L.U32 R250, R206, 0x1, RZ ;  /* 0x00000001cefa7819 */ /* 0x000fe200000006ff */
[C---:B------:R-:W-:Y:S01]  /*ea30*/  IMAD.SHL.U32 R251, R205.reuse, 0x2, RZ ;  /* 0x00000002cdfb7824 */ /* 0x040fe200078e00ff */
[----:B------:R-:W-:Y:S02]  /*ea40*/  SHF.L.U64.HI R246, R205, 0x1, R246 ;  /* 0x00000001cdf67819 */ /* 0x000fe400000102f6 */
[----:B------:R-:W-:-:S02]  /*ea50*/  SHF.L.U64.HI R245, R204, 0x1, R245 ;  /* 0x00000001ccf57819 */ /* 0x000fc400000102f5 */
[----:B------:R-:W-:Y:S02]  /*ea60*/  SHF.L.U32 R252, R204, 0x1, RZ ;  /* 0x00000001ccfc7819 */ /* 0x000fe400000006ff */
.L_x_2014:
[----:B------:R-:W-:Y:S01]  /*ea70*/  SHF.R.S32.HI R5, RZ, 0x1f, R238 ;  /* 0x0000001fff057819 */ /* 0x000fe200000114ee */
[----:B------:R-:W-:Y:S04]  /*ea80*/  DEPBAR.LE SB0, 0x0 ;  /* 0x000080000000791a */ /* 0x000fe80000000000 */
[----:B------:R-:W-:Y:S01]  /*ea90*/  IMAD R5, R5, c[0x0][0x208], RZ ;  /* 0x0000820005057a24 */ /* 0x000fe200078e02ff */
[----:B------:R-:W-:Y:S01]  /*eaa0*/  BAR.SYNC.DEFER_BLOCKING 0x0 ;  /* 0x0000000000007b1d */ /* 0x000fe20000010000 */
[C---:B------:R-:W-:Y:S01]  /*eab0*/  IMAD.WIDE.U32 R6, R238.reuse, c[0x0][0x208], RZ ;  /* 0x00008200ee067a25 */ /* 0x040fe200078e00ff */
[----:B------:R-:W-:Y:S01]  /*eac0*/  SHF.R.S32.HI R0, RZ, 0x1f, R237 ;  /* 0x0000001fff007819 */ /* 0x000fe200000114ed */
[----:B------:R-:W-:Y:S02]  /*ead0*/  UISETP.GT.AND UP2, UPT, UR20, UR9, UPT ;  /* 0x000000091400728c */ /* 0x000fe4000bf44270 */
[----:B------:R-:W-:Y:S02]  /*eae0*/  IMAD R5, R238, c[0x0][0x20c], R5 ;  /* 0x00008300ee057a24 */ /* 0x000fe400078e0205 */
[----:B------:R-:W-:Y:S03]  /*eaf0*/  IMAD R0, R0, c[0x0][0x218], RZ ;  /* 0x0000860000007a24 */ /* 0x000fe600078e02ff */
[----:B------:R-:W-:Y:S01]  /*eb00*/  IADD3 R7, R7, R5, RZ ;  /* 0x0000000507077210 */ /* 0x000fe20007ffe0ff */
[C---:B------:R-:W-:Y:S04]  /*eb10*/  IMAD R0, R237.reuse, c[0x0][0x21c], R0 ;  /* 0x00008700ed007a24 */ /* 0x040fe800078e0200 */
[----:B------:R-:W-:Y:S05]  /*eb20*/  IMAD.WIDE.U32 R6, R237, c[0x0][0x218], R6 ;  /* 0x00008600ed067a25 */ /* 0x000fea00078e0006 */
[----:B------:R-:W-:Y:S04]  /*eb30*/  IADD3 R5, P0, R6, UR22, RZ ;  /* 0x0000001606057c10 */ /* 0x000fe8000ff1e0ff */
[----:B------:R-:W-:Y:S01]  /*eb40*/  IADD3.X R0, R7, UR6, R0, P0, !PT ;  /* 0x0000000607007c10 */ /* 0x000fe200087fe400 */
[----:B------:R-:W-:Y:S01]  /*eb50*/  LDSM.16.M88.4 R32, [R234+0x10100] ;  /* 0x01010000ea20783b */ /* 0x000fe20000000200 */
[C---:B------:R-:W-:Y:S04]  /*eb60*/  LEA R14, P0, R5.reuse, c[0x0][0x1f8], 0x1 ;  /* 0x00007e00050e7a11 */ /* 0x040fe800078008ff */
[----:B------:R-:W-:Y:S01]  /*eb70*/  LEA.HI.X R13, R5, c[0x0][0x1fc], R0, 0x1, P0 ;  /* 0x00007f00050d7a11 */ /* 0x000fe200000f0c00 */
[----:B------:R-:W1:Y:S06]  /*eb80*/  LDSM.16.M88.4 R8, [R233+0x8100] ;  /* 0x00810000e908783b */ /* 0x000e6c0000000200 */
[----:B------:R-:W2:Y:S06]  /*eb90*/  SHFL.IDX PT, R28, R14, RZ, 0x181f ;  /* 0x00181fff0e1c7589 */ /* 0x000eac00000e0000 */
[----:B------:R-:W3:Y:S06]  /*eba0*/  SHFL.IDX PT, R12, R13, RZ, 0x181f ;  /* 0x00181fff0d0c7589 */ /* 0x000eec00000e0000 */
[----:B------:R-:W-:Y:S06]  /*ebb0*/  LDSM.16.M88.4 R16, [R233+0x8900] ;  /* 0x00890000e910783b */ /* 0x000fec0000000200 */
[----:B------:R-:W-:Y:S06]  /*ebc0*/  LDSM.16.M88.4 R24, [R233+0x9100] ;  /* 0x00910000e918783b */ /* 0x000fec0000000200 */
[----:B------:R-:W-:Y:S06]  /*ebd0*/  LDSM.16.M88.4 R164, [R233+0x9900] ;  /* 0x00990000e9a4783b */ /* 0x000fec0000000200 */
[----:B------:R-:W-:Y:S01]  /*ebe0*/  LDSM.16.M88.4 R168, [R230+0x10100] ;  /* 0x01010000e6a8783b */ /* 0x000fe20000000200 */
[C---:B-1----:R-:W-:Y:S05]  /*ebf0*/  HMMA.16816.F32 R4, R32.reuse, R8, RZ ;  /* 0x000000082004723c */ /* 0x042fea00000018ff */
[----:B------:R-:W-:Y:S01]  /*ec00*/  LDSM.16.M88.4 R172, [R232] ;  /* 0x00000000e8ac783b */ /* 0x000fe20000000200 */
[----:B--2---:R-:W-:Y:S06]  /*ec10*/  IADD3 R188, P0, R28, R249, RZ ;  /* 0x000000f91cbc7210 */ /* 0x004fec0007f1e0ff */
[----:B---3--:R-:W-:Y:S01]  /*ec20*/  IADD3.X R189, R12, R248, RZ, P0, !PT ;  /* 0x000000f80cbd7210 */ /* 0x008fe200007fe4ff */
[C---:B------:R-:W-:Y:S01]  /*ec30*/  HMMA.16816.F32 R8, R32.reuse, R10, RZ ;  /* 0x0000000a2008723c */ /* 0x040fe200000018ff */
[----:B------:R-:W-:Y:S01]  /*ec40*/  LDSM.16.M88.4 R176, [R223] ;  /* 0x00000000dfb0783b */ /* 0x000fe20000000200 */
[----:B------:R-:W-:Y:S05]  /*ec50*/  IADD3 R30, P0, R28, R250, RZ ;  /* 0x000000fa1c1e7210 */ /* 0x000fea0007f1e0ff */
[----:B------:R-:W-:Y:S01]  /*ec60*/  LDSM.16.M88.4 R180, [R222] ;  /* 0x00000000deb4783b */ /* 0x000fe20000000200 */
[----:B------:R-:W-:Y:S04]  /*ec70*/  IADD3.X R31, R12, R247, RZ, P0, !PT ;  /* 0x000000f70c1f7210 */ /* 0x000fe800007fe4ff */
[----:B------:R-:W-:Y:S01]  /*ec80*/  IADD3 R22, P0, R28, R251, RZ ;  /* 0x000000fb1c167210 */ /* 0x000fe20007f1e0ff */
[----:B------:R-:W-:Y:S03]  /*ec90*/  LDSM.16.M88.4 R184, [R221] ;  /* 0x00000000ddb8783b */ /* 0x000fe60000000200 */
[----:B------:R-:W-:Y:S02]  /*eca0*/  IADD3.X R23, R12, R246, RZ, P0, !PT ;  /* 0x000000f60c177210 */ /* 0x000fe400007fe4ff */
[----:B------:R-:W-:Y:S01]  /*ecb0*/  IADD3 R28, P0, R28, R252, RZ ;  /* 0x000000fc1c1c7210 */ /* 0x000fe20007f1e0ff */
[----:B------:R-:W1:Y:S03]  /*ecc0*/  SHFL.IDX PT, R0, R14, 0x1, 0x181f ;  /* 0x00381f000e007f89 */ /* 0x000e6600000e0000 */
[----:B------:R-:W-:Y:S03]  /*ecd0*/  IADD3.X R29, R12, R245, RZ, P0, !PT ;  /* 0x000000f50c1d7210 */ /* 0x000fe600007fe4ff */
[----:B------:R-:W-:Y:S01]  /*ece0*/  @!PT LDS RZ, [RZ] ;  /* 0x00000000fffff984 */ /* 0x000fe20000000800 */
[----:B------:R-:W-:Y:S01]  /*ecf0*/  @!PT LDS RZ, [RZ] ;  /* 0x00000000fffff984 */ /* 0x000fe20000000800 */
[----:B------:R2:W-:Y:S06]  /*ed00*/  LDGSTS.E.BYPASS.LTC128B.128 [R242], [R188.64], !P3 ;  /* 0x00000000bcf27fae */ /* 0x0005ec000d901d52 */
[----:B------:R3:W4:Y:S06]  /*ed10*/  SHFL.IDX PT, R20, R13, 0x1, 0x181f ;  /* 0x00381f000d147f89 */ /* 0x00072c00000e0000 */
[----:B------:R5:W-:Y:S06]  /*ed20*/  LDGSTS.E.BYPASS.LTC128B.128 [R242+0x2000], [R30.64], !P5 ;  /* 0x020000001ef27fae */ /* 0x000bec000e901d52 */
[----:B------:R2:W-:Y:S01]  /*ed30*/  LDGSTS.E.BYPASS.LTC128B.128 [R242+0x4000], [R22.64], !P4 ;  /* 0x0400000016f27fae */ /* 0x0005e2000e101d52 */
[----:B-1----:R-:W-:Y:S05]  /*ed40*/  IADD3 R198, P0, R0, R249, RZ ;  /* 0x000000f900c67210 */ /* 0x002fea0007f1e0ff */
[----:B------:R5:W-:Y:S01]  /*ed50*/  LDGSTS.E.BYPASS.LTC128B.128 [R242+0x6000], [R28.64], !P6 ;  /* 0x060000001cf27fae */ /* 0x000be2000f101d52 */
[C---:B---3--:R-:W-:Y:S01]  /*ed60*/  HMMA.16816.F32 R12, R32.reuse, R16, RZ ;  /* 0x00000010200c723c */ /* 0x048fe200000018ff */
[----:B----4-:R-:W-:Y:S02]  /*ed70*/  IADD3.X R199, R20, R248, RZ, P0, !PT ;  /* 0x000000f814c77210 */ /* 0x010fe400007fe4ff */
[----:B------:R-:W-:Y:S03]  /*ed80*/  IADD3 R202, P0, R0, R250, RZ ;  /* 0x000000fa00ca7210 */ /* 0x000fe60007f1e0ff */
[----:B------:R1:W-:Y:S01]  /*ed90*/  LDGSTS.E.BYPASS.LTC128B.128 [R242+0x1000], [R198.64], !P3 ;  /* 0x01000000c6f27fae */ /* 0x0003e2000d901d52 */
[----:B------:R-:W-:Y:S01]  /*eda0*/  IADD3.X R203, R20, R247, RZ, P0, !PT ;  /* 0x000000f714cb7210 */ /* 0x000fe200007fe4ff */
[C---:B------:R-:W-:Y:S01]  /*edb0*/  HMMA.16816.F32 R16, R32.reuse, R18, RZ ;  /* 0x000000122010723c */ /* 0x040fe200000018ff */
[----:B------:R-:W-:Y:S03]  /*edc0*/  IADD3 R196, P0, R0, R251, RZ ;  /* 0x000000fb00c47210 */ /* 0x000fe60007f1e0ff */
[----:B------:R3:W-:Y:S01]  /*edd0*/  LDGSTS.E.BYPASS.LTC128B.128 [R242+0x3000], [R202.64], !P5 ;  /* 0x03000000caf27fae */ /* 0x0007e2000e901d52 */
[----:B------:R-:W-:Y:S02]  /*ede0*/  IADD3.X R197, R20, R246, RZ, P0, !PT ;  /* 0x000000f614c57210 */ /* 0x000fe400007fe4ff */
[----:B------:R-:W-:Y:S03]  /*edf0*/  IADD3 R200, P0, R0, R252, RZ ;  /* 0x000000fc00c87210 */ /* 0x000fe60007f1e0ff */
[----:B------:R1:W-:Y:S02]  /*ee00*/  LDGSTS.E.BYPASS.LTC128B.128 [R242+0x5000], [R196.64], !P4 ;  /* 0x05000000c4f27fae */ /* 0x0003e4000e101d52 */
[----:B------:R-:W-:Y:S02]  /*ee10*/  IADD3.X R201, R20, R245, RZ, P0, !PT ;  /* 0x000000f514c97210 */ /* 0x000fe400007fe4ff */
[C---:B--2---:R-:W-:Y:S01]  /*ee20*/  HMMA.16816.F32 R20, R32.reuse, R24, RZ ;  /* 0x000000182014723c */ /* 0x044fe200000018ff */
[----:B------:R-:W-:Y:S02]  /*ee30*/  PLOP3.LUT P0, PT, PT, PT, UP2, 0x40, 0x0 ;  /* 0x000000000000781c */ /* 0x000fe40003f0e828 */
[----:B------:R3:W-:Y:S05]  /*ee40*/  LDGSTS.E.BYPASS.LTC128B.128 [R242+0x7000], [R200.64], !P6 ;  /* 0x07000000c8f27fae */ /* 0x0007ea000f101d52 */
[C---:B------:R-:W-:Y:S01]  /*ee50*/  HMMA.16816.F32 R24, R32.reuse, R26, RZ ;  /* 0x0000001a2018723c */ /* 0x040fe200000018ff */
[----:B------:R-:W-:Y:S06]  /*ee60*/  LDSM.16.M88.4 R188, [R229+0x10100] ;  /* 0x01010000e5bc783b */ /* 0x000fec0000000200 */
[----:B------:R-:W0:Y:S01]  /*ee70*/  LDGDEPBAR ;  /* 0x00000000000079af */ /* 0x000e220000000000 */
[C---:B-----5:R-:W-:Y:S05]  /*ee80*/  HMMA.16816.F32 R28, R32.reuse, R164, RZ ;  /* 0x000000a4201c723c */ /* 0x060fea00000018ff */
[----:B------:R-:W2:Y:S03]  /*ee90*/  LDSM.16.M88.4 R192, [R228+0x8100] ;  /* 0x00810000e4c0783b */ /* 0x000ea60000000200 */
[----:B------:R-:W-:Y:S03]  /*eea0*/  HMMA.16816.F32 R32, R32, R166, RZ ;  /* 0x000000a62020723c */ /* 0x000fe600000018ff */
[----:B------:R-:W4:Y:S05]  /*eeb0*/  LDSM.16.M88.4 R164, [R228+0x8900] ;  /* 0x00890000e4a4783b */ /* 0x000f2a0000000200 */
[C---:B------:R-:W-:Y:S01]  /*eec0*/  HMMA.16816.F32 R4, R168.reuse, R172, R4 ;  /* 0x000000aca804723c */ /* 0x040fe20000001804 */
[----:B-1----:R-:W-:Y:S06]  /*eed0*/  LDSM.16.M88.4 R196, [R233+0xa100] ;  /* 0x00a10000e9c4783b */ /* 0x002fec0000000200 */
[----:B---3--:R-:W-:Y:S01]  /*eee0*/  LDSM.16.M88.4 R200, [R233+0xa900] ;  /* 0x00a90000e9c8783b */ /* 0x008fe20000000200 */
[C---:B------:R-:W-:Y:S05]  /*eef0*/  HMMA.16816.F32 R8, R168.reuse, R174, R8 ;  /* 0x000000aea808723c */ /* 0x040fea0000001808 */
[----:B------:R-:W1:Y:S03]  /*ef00*/  LDSM.16.M88.4 R172, [R228+0x9100] ;  /* 0x00910000e4ac783b */ /* 0x000e660000000200 */
[C---:B------:R-:W-:Y:S03]  /*ef10*/  HMMA.16816.F32 R12, R168.reuse, R176, R12 ;  /* 0x000000b0a80c723c */ /* 0x040fe6000000180c */
[----:B------:R-:W-:Y:S05]  /*ef20*/  LDSM.16.M88.4 R204, [R233+0xc100] ;  /* 0x00c10000e9cc783b */ /* 0x000fea0000000200 */
[C---:B------:R-:W-:Y:S01]  /*ef30*/  HMMA.16816.F32 R16, R168.reuse, R178, R16 ;  /* 0x000000b2a810723c */ /* 0x040fe20000001810 */
[----:B------:R-:W3:Y:S07]  /*ef40*/  LDSM.16.M88.4 R176, [R228+0x9900] ;  /* 0x00990000e4b0783b */ /* 0x000eee0000000200 */
[C---:B------:R-:W-:Y:S08]  /*ef50*/  HMMA.16816.F32 R20, R168.reuse, R180, R20 ;  /* 0x000000b4a814723c */ /* 0x040ff00000001814 */
[C---:B------:R-:W-:Y:S01]  /*ef60*/  HMMA.16816.F32 R24, R168.reuse, R182, R24 ;  /* 0x000000b6a818723c */ /* 0x040fe20000001818 */
[----:B------:R-:W-:Y:S07]  /*ef70*/  LDSM.16.M88.4 R180, [R220] ;  /* 0x00000000dcb4783b */ /* 0x000fee0000000200 */
[C---:B------:R-:W-:Y:S08]  /*ef80*/  HMMA.16816.F32 R28, R168.reuse, R184, R28 ;  /* 0x000000b8a81c723c */ /* 0x040ff0000000181c */
[----:B------:R-:W-:Y:S01]  /*ef90*/  HMMA.16816.F32 R32, R168, R186, R32 ;  /* 0x000000baa820723c */ /* 0x000fe20000001820 */
[----:B------:R-:W5:Y:S06]  /*efa0*/  LDSM.16.M88.4 R168, [R227+0x10100] ;  /* 0x01010000e3a8783b */ /* 0x000f6c0000000200 */
[----:B------:R-:W3:Y:S01]  /*efb0*/  LDSM.16.M88.4 R184, [R220+0x800] ;  /* 0x00080000dcb8783b */ /* 0x000ee20000000200 */
[C---:B--2---:R-:W-:Y:S08]  /*efc0*/  HMMA.16816.F32 R4, R188.reuse, R192, R4 ;  /* 0x000000c0bc04723c */ /* 0x044ff00000001804 */
[C---:B------:R-:W-:Y:S01]  /*efd0*/  HMMA.16816.F32 R8, R188.reuse, R194, R8 ;  /* 0x000000c2bc08723c */ /* 0x040fe20000001808 */
[----:B------:R-:W2:Y:S07]  /*efe0*/  LDSM.16.M88.4 R192, [R220+0x1000] ;  /* 0x00100000dcc0783b */ /* 0x000eae0000000200 */
[C---:B----4-:R-:W-:Y:S08]  /*eff0*/  HMMA.16816.F32 R12, R188.reuse, R164, R12 ;  /* 0x000000a4bc0c723c */ /* 0x050ff0000000180c */
[C---:B------:R-:W-:Y:S01]  /*f000*/  HMMA.16816.F32 R16, R188.reuse, R166, R16 ;  /* 0x000000a6bc10723c */ /* 0x040fe20000001810 */
[----:B------:R-:W4:Y:S07]  /*f010*/  LDSM.16.M88.4 R164, [R220+0x1800] ;  /* 0x00180000dca4783b */ /* 0x000f2e0000000200 */
[C---:B-1----:R-:W-:Y:S08]  /*f020*/  HMMA.16816.F32 R20, R188.reuse, R172, R20 ;  /* 0x000000acbc14723c */ /* 0x042ff00000001814 */
[C---:B------:R-:W-:Y:S01]  /*f030*/  HMMA.16816.F32 R24, R188.reuse, R174, R24 ;  /* 0x000000aebc18723c */ /* 0x040fe20000001818 */
[----:B------:R-:W1:Y:S07]  /*f040*/  LDSM.16.M88.4 R172, [R234+0x14100] ;  /* 0x01410000eaac783b */ /* 0x000e6e0000000200 */
[C---:B---3--:R-:W-:Y:S08]  /*f050*/  HMMA.16816.F32 R28, R188.reuse, R176, R28 ;  /* 0x000000b0bc1c723c */ /* 0x048ff0000000181c */
[----:B------:R-:W-:Y:S01]  /*f060*/  HMMA.16816.F32 R32, R188, R178, R32 ;  /* 0x000000b2bc20723c */ /* 0x000fe20000001820 */
[----:B------:R-:W3:Y:S06]  /*f070*/  LDSM.16.M88.4 R176, [R233+0xb100] ;  /* 0x00b10000e9b0783b */ /* 0x000eec0000000200 */
[----:B------:R-:W-:Y:S01]  /*f080*/  LDSM.16.M88.4 R188, [R219] ;  /* 0x00000000dbbc783b */ /* 0x000fe20000000200 */
[C---:B-----5:R-:W-:Y:S08]  /*f090*/  HMMA.16816.F32 R4, R168.reuse, R180, R4 ;  /* 0x000000b4a804723c */ /* 0x060ff00000001804 */
[C---:B------:R-:W-:Y:S01]  /*f0a0*/  HMMA.16816.F32 R8, R168.reuse, R182, R8 ;  /* 0x000000b6a808723c */ /* 0x040fe20000001808 */
[----:B------:R-:W5:Y:S07]  /*f0b0*/  LDSM.16.M88.4 R180, [R233+0xb900] ;  /* 0x00b90000e9b4783b */ /* 0x000f6e0000000200 */
[C---:B------:R-:W-:Y:S08]  /*f0c0*/  HMMA.16816.F32 R12, R168.reuse, R184, R12 ;  /* 0x000000b8a80c723c */ /* 0x040ff0000000180c */
[C---:B------:R-:W-:Y:S01]  /*f0d0*/  HMMA.16816.F32 R16, R168.reuse, R186, R16 ;  /* 0x000000baa810723c */ /* 0x040fe20000001810 */
[----:B------:R-:W3:Y:S07]  /*f0e0*/  LDSM.16.M88.4 R184, [R230+0x14100] ;  /* 0x01410000e6b8783b */ /* 0x000eee0000000200 */
[C---:B--2---:R-:W-:Y:S08]  /*f0f0*/  HMMA.16816.F32 R20, R168.reuse, R192, R20 ;  /* 0x000000c0a814723c */ /* 0x044ff00000001814 */
[C---:B------:R-:W-:Y:S01]  /*f100*/  HMMA.16816.F32 R24, R168.reuse, R194, R24 ;  /* 0x000000c2a818723c */ /* 0x040fe20000001818 */
[----:B------:R-:W2:Y:S07]  /*f110*/  LDSM.16.M88.4 R192, [R218] ;  /* 0x00000000dac0783b */ /* 0x000eae0000000200 */
[C---:B----4-:R-:W-:Y:S08]  /*f120*/  HMMA.16816.F32 R28, R168.reuse, R164, R28 ;  /* 0x000000a4a81c723c */ /* 0x050ff0000000181c */
[----:B------:R-:W-:Y:S01]  /*f130*/  HMMA.16816.F32 R32, R168, R166, R32 ;  /* 0x000000a6a820723c */ /* 0x000fe20000001820 */
[----:B------:R-:W4:Y:S06]  /*f140*/  LDSM.16.M88.4 R164, [R217] ;  /* 0x00000000d9a4783b */ /* 0x000f2c0000000200 */
[----:B------:R-:W2:Y:S01]  /*f150*/  LDSM.16.M88.4 R168, [R216] ;  /* 0x00000000d8a8783b */ /* 0x000ea20000000200 */
[C---:B-1----:R-:W-:Y:S08]  /*f160*/  HMMA.16816.F32 R4, R172.reuse, R196, R4 ;  /* 0x000000c4ac04723c */ /* 0x042ff00000001804 */
[C---:B------:R-:W-:Y:S01]  /*f170*/  HMMA.16816.F32 R8, R172.reuse, R198, R8 ;  /* 0x000000c6ac08723c */ /* 0x040fe20000001808 */
[----:B------:R-:W-:Y:S07]  /*f180*/  LDSM.16.M88.4 R196, [R228+0xa100] ;  /* 0x00a10000e4c4783b */ /* 0x000fee0000000200 */
[C---:B------:R-:W-:Y:S08]  /*f190*/  HMMA.16816.F32 R12, R172.reuse, R200, R12 ;  /* 0x000000c8ac0c723c */ /* 0x040ff0000000180c */
[C---:B------:R-:W-:Y:S01]  /*f1a0*/  HMMA.16816.F32 R16, R172.reuse, R202, R16 ;  /* 0x000000caac10723c */ /* 0x040fe20000001810 */
[----:B------:R-:W-:Y:S07]  /*f1b0*/  LDSM.16.M88.4 R200, [R228+0xa900] ;  /* 0x00a90000e4c8783b */ /* 0x000fee0000000200 */
[C---:B---3--:R-:W-:Y:S08]  /*f1c0*/  HMMA.16816.F32 R20, R172.reuse, R176, R20 ;  /* 0x000000b0ac14723c */ /* 0x048ff00000001814 */
[C---:B------:R-:W-:Y:S01]  /*f1d0*/  HMMA.16816.F32 R24, R172.reuse, R178, R24 ;  /* 0x000000b2ac18723c */ /* 0x040fe20000001818 */
[----:B------:R-:W1:Y:S07]  /*f1e0*/  LDSM.16.M88.4 R176, [R229+0x14100] ;  /* 0x01410000e5b0783b */ /* 0x000e6e0000000200 */
[C---:B-----5:R-:W-:Y:S08]  /*f1f0*/  HMMA.16816.F32 R28, R172.reuse, R180, R28 ;  /* 0x000000b4ac1c723c */ /* 0x060ff0000000181c */
[----:B------:R-:W-:Y:S01]  /*f200*/  HMMA.16816.F32 R32, R172, R182, R32 ;  /* 0x000000b6ac20723c */ /* 0x000fe20000001820 */
[----:B------:R-:W3:Y:S06]  /*f210*/  LDSM.16.M88.4 R172, [R228+0xb100] ;  /* 0x00b10000e4ac783b */ /* 0x000eec0000000200 */
[----:B------:R-:W-:Y:S01]  /*f220*/  LDSM.16.M88.4 R180, [R227+0x14100] ;  /* 0x01410000e3b4783b */ /* 0x000fe20000000200 */
[C---:B------:R-:W-:Y:S08]  /*f230*/  HMMA.16816.F32 R4, R184.reuse, R188, R4 ;  /* 0x000000bcb804723c */ /* 0x040ff00000001804 */
[C---:B------:R-:W-:Y:S01]  /*f240*/  HMMA.16816.F32 R8, R184.reuse, R190, R8 ;  /* 0x000000beb808723c */ /* 0x040fe20000001808 */
[----:B------:R-:W-:Y:S07]  /*f250*/  LDSM.16.M88.4 R188, [R220+0x2000] ;  /* 0x00200000dcbc783b */ /* 0x000fee0000000200 */
[C---:B--2---:R-:W-:Y:S08]  /*f260*/  HMMA.16816.F32 R12, R184.reuse, R192, R12 ;  /* 0x000000c0b80c723c */ /* 0x044ff0000000180c */
[C---:B------:R-:W-:Y:S01]  /*f270*/  HMMA.16816.F32 R16, R184.reuse, R194, R16 ;  /* 0x000000c2b810723c */ /* 0x040fe20000001810 */
[----:B------:R-:W-:Y:S07]  /*f280*/  LDSM.16.M88.4 R192, [R220+0x3800] ;  /* 0x00380000dcc0783b */ /* 0x000fee0000000200 */
[C---:B----4-:R-:W-:Y:S08]  /*f290*/  HMMA.16816.F32 R20, R184.reuse, R164, R20 ;  /* 0x000000a4b814723c */ /* 0x050ff00000001814 */
[C---:B------:R-:W-:Y:S01]  /*f2a0*/  HMMA.16816.F32 R24, R184.reuse, R166, R24 ;  /* 0x000000a6b818723c */ /* 0x040fe20000001818 */
[----:B------:R-:W2:Y:S07]  /*f2b0*/  LDSM.16.M88.4 R164, [R228+0xb900] ;  /* 0x00b90000e4a4783b */ /* 0x000eae0000000200 */
[C---:B------:R-:W-:Y:S08]  /*f2c0*/  HMMA.16816.F32 R28, R184.reuse, R168, R28 ;  /* 0x000000a8b81c723c */ /* 0x040ff0000000181c */
[----:B------:R-:W-:Y:S01]  /*f2d0*/  HMMA.16816.F32 R32, R184, R170, R32 ;  /* 0x000000aab820723c */ /* 0x000fe20000001820 */
[----:B------:R-:W4:Y:S06]  /*f2e0*/  LDSM.16.M88.4 R168, [R220+0x2800] ;  /* 0x00280000dca8783b */ /* 0x000f2c0000000200 */
[----:B------:R-:W5:Y:S01]  /*f2f0*/  LDSM.16.M88.4 R184, [R220+0x3000] ;  /* 0x00300000dcb8783b */ /* 0x000f620000000200 */
[C---:B-1----:R-:W-:Y:S08]  /*f300*/  HMMA.16816.F32 R4, R176.reuse, R196, R4 ;  /* 0x000000c4b004723c */ /* 0x042ff00000001804 */
[C---:B------:R-:W-:Y:S01]  /*f310*/  HMMA.16816.F32 R8, R176.reuse, R198, R8 ;  /* 0x000000c6b008723c */ /* 0x040fe20000001808 */
[----:B------:R-:W1:Y:S07]  /*f320*/  LDSM.16.M88.4 R196, [R234+0x18100] ;  /* 0x01810000eac4783b */ /* 0x000e6e0000000200 */
[C---:B------:R-:W-:Y:S08]  /*f330*/  HMMA.16816.F32 R12, R176.reuse, R200, R12 ;  /* 0x000000c8b00c723c */ /* 0x040ff0000000180c */
[C---:B------:R-:W-:Y:S01]  /*f340*/  HMMA.16816.F32 R16, R176.reuse, R202, R16 ;  /* 0x000000cab010723c */ /* 0x040fe20000001810 */
[----:B------:R-:W-:Y:S07]  /*f350*/  LDSM.16.M88.4 R200, [R233+0xe100] ;  /* 0x00e10000e9c8783b */ /* 0x000fee0000000200 */
[C---:B---3--:R-:W-:Y:S08]  /*f360*/  HMMA.16816.F32 R20, R176.reuse, R172, R20 ;  /* 0x000000acb014723c */ /* 0x048ff00000001814 */
[C---:B------:R-:W-:Y:S01]  /*f370*/  HMMA.16816.F32 R24, R176.reuse, R174, R24 ;  /* 0x000000aeb018723c */ /* 0x040fe20000001818 */
[----:B------:R-:W-:Y:S07]  /*f380*/  LDSM.16.M88.4 R172, [R233+0xd100] ;  /* 0x00d10000e9ac783b */ /* 0x000fee0000000200 */
[C---:B--2---:R-:W-:Y:S08]  /*f390*/  HMMA.16816.F32 R28, R176.reuse, R164, R28 ;  /* 0x000000a4b01c723c */ /* 0x044ff0000000181c */
[----:B------:R-:W-:Y:S01]  /*f3a0*/  HMMA.16816.F32 R32, R176, R166, R32 ;  /* 0x000000a6b020723c */ /* 0x000fe20000001820 */
[----:B------:R-:W2:Y:S06]  /*f3b0*/  LDSM.16.M88.4 R164, [R233+0xc900] ;  /* 0x00c90000e9a4783b */ /* 0x000eac0000000200 */
[----:B------:R-:W-:Y:S01]  /*f3c0*/  LDSM.16.M88.4 R176, [R230+0x18100] ;  /* 0x01810000e6b0783b */ /* 0x000fe20000000200 */
[C---:B------:R-:W-:Y:S08]  /*f3d0*/  HMMA.16816.F32 R4, R180.reuse, R188, R4 ;  /* 0x000000bcb404723c */ /* 0x040ff00000001804 */
[C---:B------:R-:W-:Y:S01]  /*f3e0*/  HMMA.16816.F32 R8, R180.reuse, R190, R8 ;  /* 0x000000beb408723c */ /* 0x040fe20000001808 */
[----:B------:R-:W-:Y:S07]  /*f3f0*/  LDSM.16.M88.4 R188, [R213] ;  /* 0x00000000d5bc783b */ /* 0x000fee0000000200 */
[C---:B----4-:R-:W-:Y:S08]  /*f400*/  HMMA.16816.F32 R12, R180.reuse, R168, R12 ;  /* 0x000000a8b40c723c */ /* 0x050ff0000000180c */
[C---:B------:R-:W-:Y:S01]  /*f410*/  HMMA.16816.F32 R16, R180.reuse, R170, R16 ;  /* 0x000000aab410723c */ /* 0x040fe20000001810 */
[----:B------:R-:W3:Y:S07]  /*f420*/  LDSM.16.M88.4 R168, [R233+0xd900] ;  /* 0x00d90000e9a8783b */ /* 0x000eee0000000200 */
[C---:B-----5:R-:W-:Y:S08]  /*f430*/  HMMA.16816.F32 R20, R180.reuse, R184, R20 ;  /* 0x000000b8b414723c */ /* 0x060ff00000001814 */
[C---:B------:R-:W-:Y:S01]  /*f440*/  HMMA.16816.F32 R24, R180.reuse, R186, R24 ;  /* 0x000000bab418723c */ /* 0x040fe20000001818 */
[----:B------:R-:W-:Y:S07]  /*f450*/  LDSM.16.M88.4 R184, [R214] ;  /* 0x00000000d6b8783b */ /* 0x000fee0000000200 */
[C---:B------:R-:W-:Y:S08]  /*f460*/  HMMA.16816.F32 R28, R180.reuse, R192, R28 ;  /* 0x000000c0b41c723c */ /* 0x040ff0000000181c */
[----:B------:R-:W-:Y:S01]  /*f470*/  HMMA.16816.F32 R32, R180, R194, R32 ;  /* 0x000000c2b420723c */ /* 0x000fe20000001820 */
[----:B------:R-:W4:Y:S06]  /*f480*/  LDSM.16.M88.4 R180, [R215] ;  /* 0x00000000d7b4783b */ /* 0x000f2c0000000200 */
[----:B------:R-:W-:Y:S01]  /*f490*/  LDSM.16.M88.4 R192, [R228+0xc100] ;  /* 0x00c10000e4c0783b */ /* 0x000fe20000000200 */
[C---:B-1----:R-:W-:Y:S08]  /*f4a0*/  HMMA.16816.F32 R4, R196.reuse, R204, R4 ;  /* 0x000000ccc404723c */ /* 0x042ff00000001804 */
[C---:B------:R-:W-:Y:S01]  /*f4b0*/  HMMA.16816.F32 R8, R196.reuse, R206, R8 ;  /* 0x000000cec408723c */ /* 0x040fe20000001808 */
[----:B------:R-:W-:Y:S07]  /*f4c0*/  LDSM.16.M88.4 R204, [R233+0xe900] ;  /* 0x00e90000e9cc783b */ /* 0x000fee0000000200 */
[C---:B--2---:R-:W-:Y:S08]  /*f4d0*/  HMMA.16816.F32 R12, R196.reuse, R164, R12 ;  /* 0x000000a4c40c723c */ /* 0x044ff0000000180c */
[C---:B------:R-:W-:Y:S01]  /*f4e0*/  HMMA.16816.F32 R16, R196.reuse, R166, R16 ;  /* 0x000000a6c410723c */ /* 0x040fe20000001810 */
[----:B------:R-:W1:Y:S07]  /*f4f0*/  LDSM.16.M88.4 R164, [R212] ;  /* 0x00000000d4a4783b */ /* 0x000e6e0000000200 */
[C---:B------:R-:W-:Y:S08]  /*f500*/  HMMA.16816.F32 R20, R196.reuse, R172, R20 ;  /* 0x000000acc414723c */ /* 0x040ff00000001814 */
[C---:B------:R-:W-:Y:S01]  /*f510*/  HMMA.16816.F32 R24, R196.reuse, R174, R24 ;  /* 0x000000aec418723c */ /* 0x040fe20000001818 */
[----:B------:R-:W2:Y:S07]  /*f520*/  LDSM.16.M88.4 R172, [R229+0x18100] ;  /* 0x01810000e5ac783b */ /* 0x000eae0000000200 */
[C---:B---3--:R-:W-:Y:S08]  /*f530*/  HMMA.16816.F32 R28, R196.reuse, R168, R28 ;  /* 0x000000a8c41c723c */ /* 0x048ff0000000181c */
[----:B------:R-:W-:Y:S01]  /*f540*/  HMMA.16816.F32 R32, R196, R170, R32 ;  /* 0x000000aac420723c */ /* 0x000fe20000001820 */
[----:B------:R-:W3:Y:S06]  /*f550*/  LDSM.16.M88.4 R168, [R228+0xc900] ;  /* 0x00c90000e4a8783b */ /* 0x000eec0000000200 */
[----:B------:R-:W-:Y:S01]  /*f560*/  LDSM.16.M88.4 R196, [R234+0x1c100] ;  /* 0x01c10000eac4783b */ /* 0x000fe20000000200 */
[C---:B----4-:R-:W-:Y:S08]  /*f570*/  HMMA.16816.F32 R4, R176.reuse, R180, R4 ;  /* 0x000000b4b004723c */ /* 0x050ff00000001804 */
[C---:B------:R-:W-:Y:S01]  /*f580*/  HMMA.16816.F32 R8, R176.reuse, R182, R8 ;  /* 0x000000b6b008723c */ /* 0x040fe20000001808 */
[----:B------:R-:W4:Y:S07]  /*f590*/  LDSM.16.M88.4 R180, [R228+0xd100] ;  /* 0x00d10000e4b4783b */ /* 0x000f2e0000000200 */
[C---:B------:R-:W-:Y:S08]  /*f5a0*/  HMMA.16816.F32 R12, R176.reuse, R184, R12 ;  /* 0x000000b8b00c723c */ /* 0x040ff0000000180c */
[C---:B------:R-:W-:Y:S01]  /*f5b0*/  HMMA.16816.F32 R16, R176.reuse, R186, R16 ;  /* 0x000000bab010723c */ /* 0x040fe20000001810 */
[----:B------:R-:W-:Y:S07]  /*f5c0*/  LDSM.16.M88.4 R184, [R220+0x4000] ;  /* 0x00400000dcb8783b */ /* 0x000fee0000000200 */
[C---:B------:R-:W-:Y:S08]  /*f5d0*/  HMMA.16816.F32 R20, R176.reuse, R188, R20 ;  /* 0x000000bcb014723c */ /* 0x040ff00000001814 */
[C---:B------:R-:W-:Y:S01]  /*f5e0*/  HMMA.16816.F32 R24, R176.reuse, R190, R24 ;  /* 0x000000beb018723c */ /* 0x040fe20000001818 */
[----:B------:R-:W-:Y:S07]  /*f5f0*/  LDSM.16.M88.4 R188, [R220+0x4800] ;  /* 0x00480000dcbc783b */ /* 0x000fee0000000200 */
[C---:B-1----:R-:W-:Y:S08]  /*f600*/  HMMA.16816.F32 R28, R176.reuse, R164, R28 ;  /* 0x000000a4b01c723c */ /* 0x042ff0000000181c */
[----:B------:R-:W-:Y:S01]  /*f610*/  HMMA.16816.F32 R32, R176, R166, R32 ;  /* 0x000000a6b020723c */ /* 0x000fe20000001820 */
[----:B------:R-:W1:Y:S06]  /*f620*/  LDSM.16.M88.4 R164, [R228+0xd900] ;  /* 0x00d90000e4a4783b */ /* 0x000e6c0000000200 */
[----:B------:R-:W5:Y:S01]  /*f630*/  LDSM.16.M88.4 R176, [R227+0x18100] ;  /* 0x01810000e3b0783b */ /* 0x000f620000000200 */
        /* <DEDUP_REMOVED lines=8> */
[----:B------:R-:W-:Y:S07]  /*f6c0*/  LDSM.16.M88.4 R180, [R230+0x1c100] ;  /* 0x01c10000e6b4783b */ /* 0x000fee0000000200 */
[C---:B-1----:R-:W-:Y:S08]  /*f6d0*/  HMMA.16816.F32 R28, R172.reuse, R164, R28 ;  /* 0x000000a4ac1c723c */ /* 0x042ff0000000181c */
[----:B------:R-:W-:Y:S01]  /*f6e0*/  HMMA.16816.F32 R32, R172, R166, R32 ;  /* 0x000000a6ac20723c */ /* 0x000fe20000001820 */
[----:B------:R-:W1:Y:S06]  /*f6f0*/  LDSM.16.M88.4 R164, [R233+0xf100] ;  /* 0x00f10000e9a4783b */ /* 0x000e6c0000000200 */
[----:B------:R-:W4:Y:S01]  /*f700*/  LDSM.16.M88.4 R172, [R233+0xf900] ;  /* 0x00f90000e9ac783b */ /* 0x000f220000000200 */
[C---:B-----5:R-:W-:Y:S08]  /*f710*/  HMMA.16816.F32 R4, R176.reuse, R184, R4 ;  /* 0x000000b8b004723c */ /* 0x060ff00000001804 */
[C---:B------:R-:W-:Y:S01]  /*f720*/  HMMA.16816.F32 R8, R176.reuse, R186, R8 ;  /* 0x000000bab008723c */ /* 0x040fe20000001808 */
[----:B------:R-:W5:Y:S07]  /*f730*/  LDSM.16.M88.4 R184, [R211] ;  /* 0x00000000d3b8783b */ /* 0x000f6e0000000200 */
[C---:B------:R-:W-:Y:S08]  /*f740*/  HMMA.16816.F32 R12, R176.reuse, R188, R12 ;  /* 0x000000bcb00c723c */ /* 0x040ff0000000180c */
[C---:B------:R-:W-:Y:S01]  /*f750*/  HMMA.16816.F32 R16, R176.reuse, R190, R16 ;  /* 0x000000beb010723c */ /* 0x040fe20000001810 */
[----:B------:R-:W1:Y:S07]  /*f760*/  LDSM.16.M88.4 R188, [R210] ;  /* 0x00000000d2bc783b */ /* 0x000e6e0000000200 */
[C---:B--2---:R-:W-:Y:S08]  /*f770*/  HMMA.16816.F32 R20, R176.reuse, R192, R20 ;  /* 0x000000c0b014723c */ /* 0x044ff00000001814 */
[C---:B------:R-:W-:Y:S01]  /*f780*/  HMMA.16816.F32 R24, R176.reuse, R194, R24 ;  /* 0x000000c2b018723c */ /* 0x040fe20000001818 */
[----:B------:R-:W-:Y:S07]  /*f790*/  LDSM.16.M88.4 R192, [R229+0x1c100] ;  /* 0x01c10000e5c0783b */ /* 0x000fee0000000200 */
[C---:B---3--:R-:W-:Y:S08]  /*f7a0*/  HMMA.16816.F32 R28, R176.reuse, R168, R28 ;  /* 0x000000a8b01c723c */ /* 0x048ff0000000181c */
[----:B------:R-:W-:Y:S01]  /*f7b0*/  HMMA.16816.F32 R32, R176, R170, R32 ;  /* 0x000000aab020723c */ /* 0x000fe20000001820 */
[----:B------:R-:W2:Y:S06]  /*f7c0*/  LDSM.16.M88.4 R168, [R209] ;  /* 0x00000000d1a8783b */ /* 0x000eac0000000200 */
[----:B------:R-:W3:Y:S01]  /*f7d0*/  LDSM.16.M88.4 R176, [R208] ;  /* 0x00000000d0b0783b */ /* 0x000ee20000000200 */
[C---:B------:R-:W-:Y:S08]  /*f7e0*/  HMMA.16816.F32 R4, R196.reuse, R200, R4 ;  /* 0x000000c8c404723c */ /* 0x040ff00000001804 */
[C---:B------:R-:W-:Y:S01]  /*f7f0*/  HMMA.16816.F32 R8, R196.reuse, R202, R8 ;  /* 0x000000cac408723c */ /* 0x040fe20000001808 */
[----:B------:R-:W2:Y:S07]  /*f800*/  LDSM.16.M88.4 R200, [R228+0xe100] ;  /* 0x00e10000e4c8783b */ /* 0x000eae0000000200 */
[C---:B------:R-:W-:Y:S08]  /*f810*/  HMMA.16816.F32 R12, R196.reuse, R204, R12 ;  /* 0x000000ccc40c723c */ /* 0x040ff0000000180c */
[C---:B------:R-:W-:Y:S01]  /*f820*/  HMMA.16816.F32 R16, R196.reuse, R206, R16 ;  /* 0x000000cec410723c */ /* 0x040fe20000001810 */
[----:B------:R-:W-:Y:S07]  /*f830*/  LDSM.16.M88.4 R204, [R220+0x6000] ;  /* 0x00600000dccc783b */ /* 0x000fee0000000200 */
[C---:B-1----:R-:W-:Y:S08]  /*f840*/  HMMA.16816.F32 R20, R196.reuse, R164, R20 ;  /* 0x000000a4c414723c */ /* 0x042ff00000001814 */
[C---:B------:R-:W-:Y:S01]  /*f850*/  HMMA.16816.F32 R24, R196.reuse, R166, R24 ;  /* 0x000000a6c418723c */ /* 0x040fe20000001818 */
[----:B------:R-:W1:Y:S07]  /*f860*/  LDSM.16.M88.4 R164, [R228+0xe900] ;  /* 0x00e90000e4a4783b */ /* 0x000e6e0000000200 */
[C---:B----4-:R-:W-:Y:S08]  /*f870*/  HMMA.16816.F32 R28, R196.reuse, R172, R28 ;  /* 0x000000acc41c723c */ /* 0x050ff0000000181c */
[----:B------:R-:W-:Y:S01]  /*f880*/  HMMA.16816.F32 R32, R196, R174, R32 ;  /* 0x000000aec420723c */ /* 0x000fe20000001820 */
[----:B------:R-:W4:Y:S06]  /*f890*/  LDSM.16.M88.4 R172, [R228+0xf100] ;  /* 0x00f10000e4ac783b */ /* 0x000f2c0000000200 */
[----:B------:R-:W-:Y:S01]  /*f8a0*/  LDSM.16.M88.4 R196, [R227+0x1c100] ;  /* 0x01c10000e3c4783b */ /* 0x000fe20000000200 */
[C---:B-----5:R-:W-:Y:S08]  /*f8b0*/  HMMA.16816.F32 R4, R180.reuse, R184, R4 ;  /* 0x000000b8b404723c */ /* 0x060ff00000001804 */
[C---:B------:R-:W-:Y:S01]  /*f8c0*/  HMMA.16816.F32 R8, R180.reuse, R186, R8 ;  /* 0x000000bab408723c */ /* 0x040fe20000001808 */
[----:B------:R-:W5:Y:S07]  /*f8d0*/  LDSM.16.M88.4 R184, [R228+0xf900] ;  /* 0x00f90000e4b8783b */ /* 0x000f6e0000000200 */
[C---:B------:R-:W-:Y:S08]  /*f8e0*/  HMMA.16816.F32 R12, R180.reuse, R188, R12 ;  /* 0x000000bcb40c723c */ /* 0x040ff0000000180c */
[C---:B------:R-:W-:Y:S08]  /*f8f0*/  HMMA.16816.F32 R16, R180.reuse, R190, R16 ;  /* 0x000000beb410723c */ /* 0x040ff00000001810 */
[C---:B--2---:R-:W-:Y:S08]  /*f900*/  HMMA.16816.F32 R20, R180.reuse, R168, R20 ;  /* 0x000000a8b414723c */ /* 0x044ff00000001814 */
[C---:B------:R-:W-:Y:S08]  /*f910*/  HMMA.16816.F32 R24, R180.reuse, R170, R24 ;  /* 0x000000aab418723c */ /* 0x040ff00000001818 */
[C---:B---3--:R-:W-:Y:S08]  /*f920*/  HMMA.16816.F32 R28, R180.reuse, R176, R28 ;  /* 0x000000b0b41c723c */ /* 0x048ff0000000181c */
[----:B------:R-:W-:Y:S08]  /*f930*/  HMMA.16816.F32 R32, R180, R178, R32 ;  /* 0x000000b2b420723c */ /* 0x000ff00000001820 */
[C---:B------:R-:W-:Y:S08]  /*f940*/  HMMA.16816.F32 R4, R192.reuse, R200, R4 ;  /* 0x000000c8c004723c */ /* 0x040ff00000001804 */
[C---:B------:R-:W-:Y:S08]  /*f950*/  HMMA.16816.F32 R8, R192.reuse, R202, R8 ;  /* 0x000000cac008723c */ /* 0x040ff00000001808 */
[C---:B-1----:R-:W-:Y:S08]  /*f960*/  HMMA.16816.F32 R12, R192.reuse, R164, R12 ;  /* 0x000000a4c00c723c */ /* 0x042ff0000000180c */
[C---:B------:R-:W-:Y:S01]  /*f970*/  HMMA.16816.F32 R16, R192.reuse, R166, R16 ;  /* 0x000000a6c010723c */ /* 0x040fe20000001810 */
[----:B------:R-:W1:Y:S07]  /*f980*/  LDSM.16.M88.4 R164, [R220+0x6800] ;  /* 0x00680000dca4783b */ /* 0x000e6e0000000200 */
[C---:B----4-:R-:W-:Y:S08]  /*f990*/  HMMA.16816.F32 R20, R192.reuse, R172, R20 ;  /* 0x000000acc014723c */ /* 0x050ff00000001814 */
[C---:B------:R-:W-:Y:S08]  /*f9a0*/  HMMA.16816.F32 R24, R192.reuse, R174, R24 ;  /* 0x000000aec018723c */ /* 0x040ff00000001818 */
[C---:B-----5:R-:W-:Y:S08]  /*f9b0*/  HMMA.16816.F32 R28, R192.reuse, R184, R28 ;  /* 0x000000b8c01c723c */ /* 0x060ff0000000181c */
[----:B------:R-:W-:Y:S08]  /*f9c0*/  HMMA.16816.F32 R32, R192, R186, R32 ;  /* 0x000000bac020723c */ /* 0x000ff00000001820 */
[C---:B------:R-:W-:Y:S08]  /*f9d0*/  HMMA.16816.F32 R4, R196.reuse, R204, R4 ;  /* 0x000000ccc404723c */ /* 0x040ff00000001804 */
[C---:B------:R-:W-:Y:S08]  /*f9e0*/  HMMA.16816.F32 R8, R196.reuse, R206, R8 ;  /* 0x000000cec408723c */ /* 0x040ff00000001808 */
[C---:B-1----:R-:W-:Y:S08]  /*f9f0*/  HMMA.16816.F32 R12, R196.reuse, R164, R12 ;  /* 0x000000a4c40c723c */ /* 0x042ff0000000180c */
[----:B------:R-:W-:Y:S01]  /*fa00*/  FMUL.FTZ R169, R4, c[0x0][0x320] ;  /* 0x0000c80004a97a20 */ /* 0x000fe20000410000 */
[C---:B------:R-:W-:Y:S03]  /*fa10*/  HMMA.16816.F32 R16, R196.reuse, R166, R16 ;  /* 0x000000a6c410723c */ /* 0x040fe60000001810 */
[----:B------:R-:W-:Y:S02]  /*fa20*/  FMUL.FTZ R170, R5, c[0x0][0x320] ;  /* 0x0000c80005aa7a20 */ /* 0x000fe40000410000 */
[----:B------:R-:W1:Y:S01]  /*fa30*/  MUFU.TANH R169, R169 ;  /* 0x000000a900a97308 */ /* 0x000e620000002400 */
[----:B------:R-:W-:Y:S02]  /*fa40*/  FMUL.FTZ R0, R6, c[0x0][0x320] ;  /* 0x0000c80006007a20 */ /* 0x000fe40000410000 */
[----:B------:R-:W-:Y:S04]  /*fa50*/  FMUL.FTZ R9, R9, c[0x0][0x320] ;  /* 0x0000c80009097a20 */ /* 0x000fe80000410000 */
[----:B------:R-:W-:Y:S02]  /*fa60*/  FMUL.FTZ R10, R10, c[0x0][0x320] ;  /* 0x0000c8000a0a7a20 */ /* 0x000fe40000410000 */
[----:B------:R-:W-:Y:S01]  /*fa70*/  FMUL.FTZ R11, R11, c[0x0][0x320] ;  /* 0x0000c8000b0b7a20 */ /* 0x000fe20000410000 */
[----:B------:R-:W2:Y:S01]  /*fa80*/  MUFU.TANH R172, R9 ;  /* 0x0000000900ac7308 */ /* 0x000ea20000002400 */
[----:B------:R-:W-:Y:S02]  /*fa90*/  FMUL.FTZ R168, R7, c[0x0][0x320] ;  /* 0x0000c80007a87a20 */ /* 0x000fe40000410000 */
[----:B------:R-:W3:Y:S01]  /*faa0*/  LDSM.16.M88.4 R4, [R220+0x7000] ;  /* 0x00700000dc04783b */ /* 0x000ee20000000200 */
[----:B------:R-:W-:Y:S02]  /*fab0*/  FMUL.FTZ R171, R8, c[0x0][0x320] ;  /* 0x0000c80008ab7a20 */ /* 0x000fe40000410000 */
[----:B------:R-:W-:Y:S02]  /*fac0*/  FMUL.FTZ R195, R12, c[0x0][0x320] ;  /* 0x0000c8000cc37a20 */ /* 0x000fe40000410000 */
[----:B------:R-:W-:Y:S02]  /*fad0*/  FMUL.FTZ R12, R15, c[0x0][0x320] ;  /* 0x0000c8000f0c7a20 */ /* 0x000fe40000410000 */
[----:B------:R-:W4:Y:S01]  /*fae0*/  MUFU.TANH R164, R10 ;  /* 0x0000000a00a47308 */ /* 0x000f220000002400 */
[----:B------:R-:W-:Y:S02]  /*faf0*/  FMUL.FTZ R175, R16, c[0x0][0x320] ;  /* 0x0000c80010af7a20 */ /* 0x000fe40000410000 */
[----:B------:R-:W-:Y:S02]  /*fb00*/  FMUL.FTZ R13, R13, c[0x0][0x320] ;  /* 0x0000c8000d0d7a20 */ /* 0x000fe40000410000 */
[----:B------:R-:W-:Y:S02]  /*fb10*/  FMUL.FTZ R14, R14, c[0x0][0x320] ;  /* 0x0000c8000e0e7a20 */ /* 0x000fe40000410000 */
[----:B------:R-:W-:Y:S02]  /*fb20*/  FMUL.FTZ R17, R17, c[0x0][0x320] ;  /* 0x0000c80011117a20 */ /* 0x000fe40000410000 */
[----:B------:R-:W-:Y:S01]  /*fb30*/  FMUL.FTZ R18, R18, c[0x0][0x320] ;  /* 0x0000c80012127a20 */ /* 0x000fe20000410000 */
[----:B------:R5:W1:Y:S10]  /*fb40*/  MUFU.TANH R165, R11 ;  /* 0x0000000b00a57308 */ /* 0x000a740000002400 */
[----:B------:R-:W1:Y:S10]  /*fb50*/  MUFU.TANH R170, R170 ;  /* 0x000000aa00aa7308 */ /* 0x000e740000002400 */
[----:B------:R-:W1:Y:S01]  /*fb60*/  MUFU.TANH R0, R0 ;  /* 0x0000000000007308 */ /* 0x000e620000002400 */
[C---:B---3--:R-:W-:Y:S01]  /*fb70*/  HMMA.16816.F32 R20, R196.reuse, R4, R20 ;  /* 0x00000004c414723c */ /* 0x048fe20000001814 */
[----:B-----5:R-:W3:Y:S01]  /*fb80*/  LDSM.16.M88.4 R8, [R220+0x7800] ;  /* 0x00780000dc08783b */ /* 0x020ee20000000200 */
[----:B------:R-:W-:Y:S07]  /*fb90*/  DEPBAR.LE SB0, 0x0 ;  /* 0x000080000000791a */ /* 0x000fee0000000000 */
[----:B------:R-:W1:Y:S01]  /*fba0*/  MUFU.TANH R168, R168 ;  /* 0x000000a800a87308 */ /* 0x000e620000002400 */
[----:B------:R-:W-:Y:S01]  /*fbb0*/  BAR.SYNC.DEFER_BLOCKING 0x0 ;  /* 0x0000000000007b1d */ /* 0x000fe20000010000 */
[C---:B------:R-:W-:Y:S05]  /*fbc0*/  HMMA.16816.F32 R24, R196.reuse, R6, R24 ;  /* 0x00000006c418723c */ /* 0x040fea0000001818 */
[----:B------:R-:W-:Y:S03]  /*fbd0*/  FMUL.FTZ R4, R19, c[0x0][0x320] ;  /* 0x0000c80013047a20 */ /* 0x000fe60000410000 */
[----:B------:R-:W1:Y:S05]  /*fbe0*/  MUFU.TANH R171, R171 ;  /* 0x000000ab00ab7308 */ /* 0x000e6a0000002400 */
[----:B------:R-:W-:Y:S02]  /*fbf0*/  FMUL.FTZ R207, R20, c[0x0][0x320] ;  /* 0x0000c80014cf7a20 */ /* 0x000fe40000410000 */
[----:B------:R-:W-:Y:S03]  /*fc00*/  FMUL.FTZ R21, R21, c[0x0][0x320] ;  /* 0x0000c80015157a20 */ /* 0x000fe60000410000 */
[----:B------:R-:W1:Y:S01]  /*fc10*/  MUFU.TANH R195, R195 ;  /* 0x000000c300c37308 */ /* 0x000e620000002400 */
[----:B------:R-:W-:Y:S02]  /*fc20*/  FMUL.FTZ R22, R22, c[0x0][0x320] ;  /* 0x0000c80016167a20 */ /* 0x000fe40000410000 */
[----:B------:R-:W-:Y:S03]  /*fc30*/  FMUL.FTZ R23, R23, c[0x0][0x320] ;  /* 0x0000c80017177a20 */ /* 0x000fe60000410000 */
[----:B------:R-:W-:Y:S02]  /*fc40*/  FMUL.FTZ R203, R24, c[0x0][0x320] ;  /* 0x0000c80018cb7a20 */ /* 0x000fe40000410000 */
[----:B------:R-:W-:Y:S02]  /*fc50*/  FMUL.FTZ R5, R27, c[0x0][0x320] ;  /* 0x0000c8001b057a20 */ /* 0x000fe40000410000 */
[----:B------:R1:W1:Y:S01]  /*fc60*/  MUFU.TANH R193, R13 ;  /* 0x0000000d00c17308 */ /* 0x0002620000002400 */
[----:B------:R-:W-:Y:S02]  /*fc70*/  FMUL.FTZ R25, R25, c[0x0][0x320] ;  /* 0x0000c80019197a20 */ /* 0x000fe40000410000 */
[----:B------:R-:W-:Y:S01]  /*fc80*/  FMUL.FTZ R26, R26, c[0x0][0x320] ;  /* 0x0000c8001a1a7a20 */ /* 0x000fe20000410000 */
[C---:B---3--:R-:W-:Y:S06]  /*fc90*/  HMMA.16816.F32 R28, R196.reuse, R8, R28 ;  /* 0x00000008c41c723c */ /* 0x048fec000000181c */
[----:B------:R3:W1:Y:S02]  /*fca0*/  MUFU.TANH R194, R14 ;  /* 0x0000000e00c27308 */ /* 0x0006640000002400 */
[----:B------:R-:W-:Y:S08]  /*fcb0*/  HMMA.16816.F32 R32, R196, R10, R32 ;  /* 0x0000000ac420723c */ /* 0x000ff00000001820 */
[----:B------:R-:W1:Y:S08]  /*fcc0*/  MUFU.TANH R12, R12 ;  /* 0x0000000c000c7308 */ /* 0x000e700000002400 */
[----:B------:R-:W-:Y:S02]  /*fcd0*/  FMUL.FTZ R191, R28, c[0x0][0x320] ;  /* 0x0000c8001cbf7a20 */ /* 0x000fe40000410000 */
        /* <DEDUP_REMOVED lines=10> */
[----:B------:R-:W1:Y:S10]  /*fd80*/  MUFU.TANH R4, R4 ;  /* 0x0000000400047308 */ /* 0x000e740000002400 */
[----:B------:R-:W1:Y:S10]  /*fd90*/  MUFU.TANH R207, R207 ;  /* 0x000000cf00cf7308 */ /* 0x000e740000002400 */
[----:B------:R3:W1:Y:S10]  /*fda0*/  MUFU.TANH R205, R21 ;  /* 0x0000001500cd7308 */ /* 0x0006740000002400 */
[----:B------:R3:W1:Y:S10]  /*fdb0*/  MUFU.TANH R204, R22 ;  /* 0x0000001600cc7308 */ /* 0x0006740000002400 */
[----:B------:R3:W1:Y:S10]  /*fdc0*/  MUFU.TANH R202, R23 ;  /* 0x0000001700ca7308 */ /* 0x0006740000002400 */
[----:B------:R-:W1:Y:S10]  /*fdd0*/  MUFU.TANH R203, R203 ;  /* 0x000000cb00cb7308 */ /* 0x000e740000002400 */
[----:B------:R3:W1:Y:S10]  /*fde0*/  MUFU.TANH R201, R25 ;  /* 0x0000001900c97308 */ /* 0x0006740000002400 */
        /* <DEDUP_REMOVED lines=9> */
[----:B------:R-:W1:Y:S01]  /*fe80*/  MUFU.TANH R7, R7 ;  /* 0x0000000700077308 */ /* 0x000e620000002400 */
[----:B------:R-:W-:-:S05]  /*fe90*/  @P0 BRA `(.L_x_2005) ;  /* 0x0000038000000947 */ /* 0x000fca0003800000 */
[----:B--2-4-:R-:W-:Y:S01]  /*fea0*/  ULEA UR4, UR20, UR12, 0x6 ;  /* 0x0000000c14047291 */ /* 0x014fe2000f8e303f */
[----:B------:R-:W-:Y:S01]  /*feb0*/  ISETP.NE.AND P1, PT, R236, 0x1, PT ;  /* 0x00000001ec00780c */ /* 0x000fe20003f25270 */
[----:B------:R-:W-:Y:S04]  /*fec0*/  IMAD.MOV.U32 R237, RZ, RZ, RZ ;  /* 0x000000ffffed7224 */ /* 0x000fe800078e00ff */
[----:B------:R-:W-:Y:S05]  /*fed0*/  IMAD.U32 R238, RZ, RZ, UR4 ;  /* 0x00000004ffee7e24 */ /* 0x000fea000f8e00ff */
[----:B------:R-:W-:Y:S05]  /*fee0*/  IADD3 R238, R238, -0x40, R239 ;  /* 0xffffffc0eeee7810 */ /* 0x000fea0007ffe0ef */
[----:B------:R-:W-:Y:S04]  /*fef0*/  @P1 IMAD.HI.U32 R10, R238, c[0x0][0x2bc], RZ ;  /* 0x0000af00ee0a1a27 */ /* 0x000fe800078e00ff */
[----:B------:R-:W-:Y:S01]  /*ff00*/  IMAD.MOV.U32 R6, RZ, RZ, R238 ;  /* 0x000000ffff067224 */ /* 0x000fe200078e00ee */
[----:B------:R-:W-:Y:S04]  /*ff10*/  @P1 SHF.R.U32.HI R6, RZ, c[0x0][0x2c0], R10 ;  /* 0x0000b000ff061a19 */ /* 0x000fe8000001160a */
[C---:B------:R-:W-:Y:S04]  /*ff20*/  @!P2 IADD3 R11, P0, R6.reuse, UR16, RZ ;  /* 0x00000010060bac10 */ /* 0x040fe8000ff1e0ff */
[----:B------:R-:W-:Y:S02]  /*ff30*/  @!P2 LEA.HI.X.SX32 R10, R6, UR8, 0x1, P0 ;  /* 0x00000008060aac11 */ /* 0x000fe400080f0eff */
[C---:B------:R-:W-:Y:S04]  /*ff40*/  @!P2 LEA R8, P0, R11.reuse, c[0x0][0x2a0], 0x2 ;  /* 0x0000a8000b08aa11 */ /* 0x040fe800078010ff */
[----:B------:R-:W-:Y:S01]  /*ff50*/  @!P2 LEA.HI.X R9, R11, c[0x0][0x2a4], R10, 0x2, P0 ;  /* 0x0000a9000b09aa11 */ /* 0x000fe200000f140a */
[----:B------:R-:W-:Y:S04]  /*ff60*/  IMAD.MOV R11, RZ, RZ, -R6 ;  /* 0x000000ffff0b7224 */ /* 0x000fe800078e0a06 */
[----:B------:R-:W2:Y:S01]  /*ff70*/  @!P2 LDG.E R237, [R8.64] ;  /* 0x0000001208eda981 */ /* 0x000ea2000c1e1900 */
[----:B------:R-:W-:Y:S04]  /*ff80*/  IMAD R238, R11, c[0x0][0x2b8], R238 ;  /* 0x0000ae000bee7a24 */ /* 0x000fe800078e02ee */
[C---:B---3--:R-:W-:Y:S01]  /*ff90*/  IMAD.WIDE.U32 R14, R238.reuse, c[0x0][0x1e0], RZ ;  /* 0x00007800ee0e7a25 */ /* 0x048fe200078e00ff */
[----:B------:R-:W-:Y:S05]  /*ffa0*/  SHF.R.S32.HI R11, RZ, 0x1f, R238 ;  /* 0x0000001fff0b7819 */ /* 0x000fea00000114ee */
[----:B------:R-:W-:Y:S04]  /*ffb0*/  IMAD R11, R11, c[0x0][0x1e0], RZ ;  /* 0x000078000b0b7a24 */ /* 0x000fe800078e02ff */
[----:B------:R-:W-:Y:S04]  /*ffc0*/  IMAD R11, R238, c[0x0][0x1e4], R11 ;  /* 0x00007900ee0b7a24 */ /* 0x000fe800078e020b */
[----:B------:R-:W-:Y:S01]  /*ffd0*/  IMAD.IADD R15, R15, 0x1, R11 ;  /* 0x000000010f0f7824 */ /* 0x000fe200078e020b */
[----:B--2---:R-:W-:Y:S03]  /*ffe0*/  SHF.R.S32.HI R6, RZ, 0x1f, R237 ;  /* 0x0000001fff067819 */ /* 0x004fe600000114ed */
[C---:B------:R-:W-:Y:S04]  /*fff0*/  IMAD.WIDE.U32 R14, R237.reuse, c[0x0][0x1f0], R14 ;  /* 0x00007c00ed0e7a25 */ /* 0x040fe800078e000e */
[----:B------:R-:W-:Y:S01]  /*10000*/  IMAD R6, R6, c[0x0][0x1f0], RZ ;  /* 0x00007c0006067a24 */ /* 0x000fe200078e02ff */
[----:B------:R-:W-:Y:S03]  /*10010*/  IADD3 R9, P0, R14, UR14, RZ ;  /* 0x0000000e0e097c10 */ /* 0x000fe6000ff1e0ff */
[----:B------:R-:W-:Y:S05]  /*10020*/  IMAD R6, R237, c[0x0][0x1f4], R6 ;  /* 0x00007d00ed067a24 */ /* 0x000fea00078e0206 */
[----:B------:R-:W-:Y:S02]  /*10030*/  IADD3.X R6, R15, UR7, R6, P0, !PT ;  /* 0x000000070f067c10 */ /* 0x000fe400087fe406 */
[C---:B-1----:R-:W-:Y:S04]  /*10040*/  LEA R13, P0, R9.reuse, c[0x0][0x1c8], 0x1 ;  /* 0x00007200090d7a11 */ /* 0x042fe800078008ff */
[----:B------:R-:W-:Y:S02]  /*10050*/  LEA.HI.X R11, R9, c[0x0][0x1cc], R6, 0x1, P0 ;  /* 0x00007300090b7a11 */ /* 0x000fe400000f0c06 */
[----:B------:R-:W1:Y:S04]  /*10060*/  SHFL.IDX PT, R9, R13, RZ, 0x181f ;  /* 0x00181fff0d097589 */ /* 0x000e6800000e0000 */
[----:B------:R-:W2:Y:S04]  /*10070*/  SHFL.IDX PT, R10, R11, RZ, 0x181f ;  /* 0x00181fff0b0a7589 */ /* 0x000ea800000e0000 */
[----:B------:R-:W3:Y:S04]  /*10080*/  SHFL.IDX PT, R6, R13, 0x1, 0x181f ;  /* 0x00381f000d067f89 */ /* 0x000ee800000e0000 */
[----:B------:R-:W4:Y:S01]  /*10090*/  SHFL.IDX PT, R8, R11, 0x1, 0x181f ;  /* 0x00381f000b087f89 */ /* 0x000f2200000e0000 */
[C---:B-1----:R-:W-:Y:S05]  /*100a0*/  IADD3 R18, P0, R9.reuse, R249, RZ ;  /* 0x000000f909127210 */ /* 0x042fea0007f1e0ff */
        /* <DEDUP_REMOVED lines=10> */
[----:B---3--:R-:W-:Y:S04]  /*10150*/  IADD3 R24, P0, R6, R249, RZ ;  /* 0x000000f906187210 */ /* 0x008fe80007f1e0ff */
[----:B------:R1:W-:Y:S01]  /*10160*/  LDGSTS.E.BYPASS.LTC128B.128 [R235+0xe100], [R20.64], !P6 ;  /* 0x0e10000014eb7fae */ /* 0x0003e2000f101d52 */
[----:B----4-:R-:W-:Y:S01]  /*10170*/  IMAD.X R25, R8, 0x1, R248, P0 ;  /* 0x0000000108197824 */ /* 0x010fe200000e06f8 */
[----:B------:R-:W-:Y:S04]  /*10180*/  IADD3 R22, P0, R6, R250, RZ ;  /* 0x000000fa06167210 */ /* 0x000fe80007f1e0ff */
[----:B------:R1:W-:Y:S01]  /*10190*/  LDGSTS.E.BYPASS.LTC128B.128 [R235+0x9100], [R24.64], !P3 ;  /* 0x0910000018eb7fae */ /* 0x0003e2000d901d52 */
        /* <DEDUP_REMOVED lines=8> */
.L_x_2005:
[----:B--2-4-:R-:W-:Y:S01]  /*10220*/  PLOP3.LUT P0, PT, PT, PT, UP1, 0x80, 0x0 ;  /* 0x000000000000781c */ /* 0x014fe20003f0f018 */
[----:B------:R-:W0:Y:S01]  /*10230*/  LDGDEPBAR ;  /* 0x00000000000079af */ /* 0x000e220000000000 */
[----:B-1----:R-:W-:Y:S01]  /*10240*/  IMAD.MOV.U32 R15, RZ, RZ, R240 ;  /* 0x000000ffff0f7224 */ /* 0x002fe200078e00f0 */
[----:B------:R-:W-:Y:S01]  /*10250*/  USHF.L.U32 UR4, UR20, 0x6, URZ ;  /* 0x0000000614047899 */ /* 0x000fe2000800063f */
[----:B------:R-:W-:Y:S09]  /*10260*/  IMAD.U32 R8, RZ, RZ, UR10 ;  /* 0x0000000aff087e24 */ /* 0x000ff2000f8e00ff */
[----:B------:R-:W-:Y:S01]  /*10270*/  @P0 IMAD.HI.U32 R6, R240, c[0x0][0x2c8], RZ ;  /* 0x0000b200f0060a27 */ /* 0x000fe200078e00ff */
[----:B------:R-:W-:Y:S11]  /*10280*/  PLOP3.LUT P0, PT, PT, PT, UP1, 0x80, 0x0 ;  /* 0x000000000000781c */ /* 0x000ff60003f0f018 */
[----:B------:R-:W-:Y:S02]  /*10290*/  @!UPT UIADD3 URZ, URZ, URZ, URZ ;  /* 0x0000003f3f3ff290 */ /* 0x000fe4000fffe03f */
[----:B------:R-:W-:Y:S01]  /*102a0*/  @P0 SHF.R.U32.HI R15, RZ, c[0x0][0x2cc], R6 ;  /* 0x0000b300ff0f0a19 */ /* 0x000fe20000011606 */
[----:B------:R-:W-:Y:S01]  /*102b0*/  IMAD.U32 R6, RZ, RZ, UR4 ;  /* 0x00000004ff067e24 */ /* 0x000fe2000f8e00ff */
[----:B------:R-:W-:Y:S03]  /*102c0*/  PLOP3.LUT P0, PT, PT, PT, UP0, 0x40, 0x0 ;  /* 0x000000000000781c */ /* 0x000fe60003f0e808 */
[----:B------:R-:W1:Y:S01]  /*102d0*/  SHFL.IDX PT, R11, R15, RZ, 0x1c1f ;  /* 0x001c1fff0f0b7589 */ /* 0x000e6200000e0000 */
[----:B------:R-:W-:Y:S04]  /*102e0*/  IADD3 R9, -R241, 0x1, -R6 ;  /* 0x00000001f1097810 */ /* 0x000fe80007ffe906 */
[----:B------:R-:W-:Y:S04]  /*102f0*/  IADD3 R8, R9, -c[0x0][0x168], R8 ;  /* 0x80005a0009087a10 */ /* 0x000fe80007ffe008 */
[C---:B------:R-:W-:Y:S02]  /*10300*/  IADD3 R10, R8.reuse, c[0x0][0x328], RZ ;  /* 0x0000ca00080a7a10 */ /* 0x040fe40007ffe0ff */
[----:B------:R-:W-:Y:S03]  /*10310*/  IADD3 R8, R8, UR11, RZ ;  /* 0x0000000b08087c10 */ /* 0x000fe6000fffe0ff */
[--C-:B-1-3--:R-:W-:Y:S02]  /*10320*/  IMAD.IADD R14, R10, 0x1, R11.reuse ;  /* 0x000000010a0e7824 */ /* 0x10afe400078e020b */
        /* <DEDUP_REMOVED lines=17> */
.L_x_2008:
[----:B------:R-:W-:Y:S04]  /*10440*/  MOV R9, c[0x0][0x32c] ;  /* 0x0000cb0000097a02 */ /* 0x000fe80000000f00 */
[----:B------:R-:W-:Y:S11]  /*10450*/  ISETP.NE.AND P0, PT, R9, 0x1, PT ;  /* 0x000000010900780c */ /* 0x000ff60003f05270 */
[----:B------:R-:W-:Y:S02]  /*10460*/  @!UPT UIADD3 URZ, URZ, URZ, URZ ;  /* 0x0000003f3f3ff290 */ /* 0x000fe4000fffe03f */
[----:B------:R-:W-:Y:S05]  /*10470*/  @P0 IMAD.HI.U32 R9, R11, c[0x0][0x330], RZ ;  /* 0x0000cc000b090a27 */ /* 0x000fea00078e00ff */
[----:B------:R-:W-:Y:S02]  /*10480*/  @P0 SHF.R.U32.HI R11, RZ, c[0x0][0x334], R9 ;  /* 0x0000cd00ff0b0a19 */ /* 0x000fe40000011609 */
.L_x_2009:
[----:B------:R-:W-:Y:S05]  /*10490*/  BSYNC B0 ;  /* 0x0000000000007941 */ /* 0x000fea0003800000 */
.L_x_2007:
[----:B------:R-:W-:Y:S04]  /*104a0*/  IMAD R16, R11, c[0x0][0x32c], -R6 ;  /* 0x0000cb000b107a24 */ /* 0x000fe800078e0a06 */
[----:B------:R-:W-:Y:S05]  /*104b0*/  IMAD.IADD R16, R16, 0x1, -R241 ;  /* 0x0000000110107824 */ /* 0x000fea00078e0af1 */
[----:B------:R-:W-:Y:S02]  /*104c0*/  IADD3 R9, R16, c[0x0][0x32c], RZ ;  /* 0x0000cb0010097a10 */ /* 0x000fe40007ffe0ff */
[----:B------:R-:W-:Y:S02]  /*104d0*/  IMNMX R13, R13, R16, !PT ;  /* 0x000000100d0d7217 */ /* 0x000fe40007800200 */
[----:B------:R-:W-:Y:S02]  /*104e0*/  IMNMX R14, R14, R9, PT ;  /* 0x000000090e0e7217 */ /* 0x000fe40003800200 */
.L_x_2006:
[----:B------:R-:W-:Y:S01]  /*104f0*/  UISETP.GT.AND UP2, UPT, UR20, -0x1, UPT ;  /* 0xffffffff1400788c */ /* 0x000fe2000bf44270 */
[----:B------:R-:W1:Y:S05]  /*10500*/  SHFL.IDX PT, R15, R15, 0x1, 0x1c1f ;  /* 0x003c1f000f0f7f89 */ /* 0x000e6a00000e0000 */
[----:B------:R-:W-:Y:S04]  /*10510*/  PLOP3.LUT P0, PT, PT, PT, UP2, 0x80, 0x0 ;  /* 0x000000000000781c */ /* 0x000fe80003f0f028 */
[----:B------:R-:W-:Y:S04]  /*10520*/  ISETP.GT.AND P0, PT, R13, RZ, P0 ;  /* 0x000000ff0d00720c */ /* 0x000fe80000704270 */
        /* <DEDUP_REMOVED lines=58> */
[----:B------:R-:W-:Y:S04]  /*108d0*/  PLOP3.LUT P0, PT, PT, PT, UP2, 0x80, 0x0 ;  /* 0x000000000000781c */ /* 0x000fe80003f0f028 */
[----:B------:R-:W-:Y:S01]  /*108e0*/  ISETP.GT.AND P0, PT, R13, 0x39, P0 ;  /* 0x000000390d00780c */ /* 0x000fe20000704270 */
[--C-:B-1----:R-:W-:Y:S03]  /*108f0*/  IMAD.IADD R13, R10, 0x1, R15.reuse ;  /* 0x000000010a0d7824 */ /* 0x102fe600078e020f */
[----:B------:R-:W-:Y:S01]  /*10900*/  ISETP.LT.OR P0, PT, R14, 0x3a, P0 ;  /* 0x0000003a0e00780c */ /* 0x000fe20000701670 */
[----:B------:R-:W-:Y:S03]  /*10910*/  IMAD.IADD R14, R8, 0x1, R15 ;  /* 0x00000001080e7824 */ /* 0x000fe600078e020f */
        /* <DEDUP_REMOVED lines=19> */
.L_x_2012:
[----:B------:R-:W-:Y:S04]  /*10a50*/  MOV R8, 0x1 ;  /* 0x0000000100087802 */ /* 0x000fe80000000f00 */
[----:B------:R-:W-:Y:S11]  /*10a60*/  ISETP.NE.AND P0, PT, R8, c[0x0][0x32c], PT ;  /* 0x0000cb0008007a0c */ /* 0x000ff60003f05270 */
[----:B------:R-:W-:Y:S02]  /*10a70*/  @!UPT UIADD3 URZ, URZ, URZ, URZ ;  /* 0x0000003f3f3ff290 */ /* 0x000fe4000fffe03f */
[----:B------:R-:W-:Y:S05]  /*10a80*/  @P0 IMAD.HI.U32 R8, R15, c[0x0][0x330], RZ ;  /* 0x0000cc000f080a27 */ /* 0x000fea00078e00ff */
[----:B------:R-:W-:Y:S02]  /*10a90*/  @P0 SHF.R.U32.HI R15, RZ, c[0x0][0x334], R8 ;  /* 0x0000cd00ff0f0a19 */ /* 0x000fe40000011608 */
.L_x_2013:
[----:B------:R-:W-:Y:S05]  /*10aa0*/  BSYNC B0 ;  /* 0x0000000000007941 */ /* 0x000fea0003800000 */
.L_x_2011:
[----:B------:R-:W-:Y:S04]  /*10ab0*/  IMAD R6, R15, c[0x0][0x32c], -R6 ;  /* 0x0000cb000f067a24 */ /* 0x000fe800078e0a06 */
[----:B------:R-:W-:Y:S05]  /*10ac0*/  IMAD.IADD R15, R6, 0x1, -R241 ;  /* 0x00000001060f7824 */ /* 0x000fea00078e0af1 */
[----:B------:R-:W-:Y:S02]  /*10ad0*/  IADD3 R6, R15, c[0x0][0x32c], RZ ;  /* 0x0000cb000f067a10 */ /* 0x000fe40007ffe0ff */
[----:B------:R-:W-:Y:S02]  /*10ae0*/  IMNMX R14, R14, R15, !PT ;  /* 0x0000000f0e0e7217 */ /* 0x000fe40007800200 */
[----:B------:R-:W-:Y:S02]  /*10af0*/  IMNMX R13, R13, R6, PT ;  /* 0x000000060d0d7217 */ /* 0x000fe40003800200 */
.L_x_2010:
[----:B------:R-:W-:Y:S01]  /*10b00*/  PLOP3.LUT P0, PT, PT, PT, UP2, 0x80, 0x0 ;  /* 0x000000000000781c */ /* 0x000fe20003f0f028 */
[----:B------:R-:W-:Y:S03]  /*10b10*/  LDSM.16.MT88.4 R20, [R226+0x100] ;  /* 0x00010000e214783b */ /* 0x000fe60000004200 */
[----:B------:R-:W-:Y:S04]  /*10b20*/  ISETP.GT.AND P0, PT, R14, RZ, P0 ;  /* 0x000000ff0e00720c */ /* 0x000fe80000704270 */
[----:B------:R-:W-:Y:S01]  /*10b30*/  ISETP.LT.OR P0, PT, R13, 0x1, P0 ;  /* 0x000000010d00780c */ /* 0x000fe20000701670 */
[----:B------:R-:W-:Y:S03]  /*10b40*/  LDSM.16.MT88.4 R28, [R225+0x100] ;  /* 0x00010000e11c783b */ /* 0x000fe60000004200 */
        /* <DEDUP_REMOVED lines=26> */
[C---:B------:R-:W-:Y:S04]  /*10cf0*/  ISETP.LT.OR P0, PT, R13.reuse, 0x11, P0 ;  /* 0x000000110d00780c */ /* 0x040fe80000701670 */
[----:B------:R-:W-:Y:S02]  /*10d00*/  FSEL R194, R194, -INF , !P0 ;  /* 0xff800000c2c27808 */ /* 0x000fe40004000000 */
[----:B------:R-:W-:Y:S02]  /*10d10*/  PLOP3.LUT P0, PT, PT, PT, UP2, 0x80, 0x0 ;  /* 0x000000000000781c */ /* 0x000fe40003f0f028 */
[----:B------:R-:W-:Y:S02]  /*10d20*/  FMNMX.FTZ R15, R194, R15, !PT ;  /* 0x0000000fc20f7209 */ /* 0x000fe40007810000 */
[----:B------:R-:W-:Y:S04]  /*10d30*/  ISETP.GT.AND P0, PT, R14, 0x11, P0 ;  /* 0x000000110e00780c */ /* 0x000fe80000704270 */
        /* <DEDUP_REMOVED lines=40> */
[----:B------:R-:W-:Y:S01]  /*10fc0*/  PLOP3.LUT P0, PT, PT, PT, UP2, 0x80, 0x0 ;  /* 0x000000000000781c */ /* 0x000fe20003f0f028 */
[----:B------:R-:W1:Y:S01]  /*10fd0*/  SHFL.BFLY PT, R5, R0, 0x2, 0x1f ;  /* 0x0c401f0000057f89 */ /* 0x000e6200000e0000 */
        /* <DEDUP_REMOVED lines=8> */
[C---:B------:R-:W-:Y:S02]  /*11060*/  ISETP.LT.OR P0, PT, R13.reuse, 0x32, P0 ;  /* 0x000000320d00780c */ /* 0x040fe40000701670 */
[----:B-1----:R-:W-:Y:S02]  /*11070*/  FMNMX.FTZ R12, R0, R5, !PT ;  /* 0x00000005000c7209 */ /* 0x002fe40007810000 */
[----:B------:R-:W-:Y:S02]  /*11080*/  FSEL R178, R178, -INF , !P0 ;  /* 0xff800000b2b27808 */ /* 0x000fe40004000000 */
[----:B------:R-:W-:Y:S02]  /*11090*/  PLOP3.LUT P0, PT, PT, PT, UP2, 0x80, 0x0 ;  /* 0x000000000000781c */ /* 0x000fe40003f0f028 */
[----:B------:R-:W-:Y:S02]  /*110a0*/  FMNMX.FTZ R15, R178, R15, !PT ;  /* 0x0000000fb20f7209 */ /* 0x000fe40007810000 */
[----:B------:R-:W-:Y:S04]  /*110b0*/  ISETP.GT.AND P0, PT, R14, 0x38, P0 ;  /* 0x000000380e00780c */ /* 0x000fe80000704270 */
[C---:B------:R-:W-:Y:S04]  /*110c0*/  ISETP.LT.OR P0, PT, R13.reuse, 0x39, P0 ;  /* 0x000000390d00780c */ /* 0x040fe80000701670 */
[----:B------:R-:W-:Y:S02]  /*110d0*/  FSEL R176, R176, -INF , !P0 ;  /* 0xff800000b0b07808 */ /* 0x000fe40004000000 */
[----:B------:R-:W-:Y:S01]  /*110e0*/  PLOP3.LUT P0, PT, PT, PT, UP2, 0x80, 0x0 ;  /* 0x000000000000781c */ /* 0x000fe20003f0f028 */
[----:B------:R-:W-:Y:S01]  /*110f0*/  UISETP.GT.AND UP2, UPT, UR20, UR9, UPT ;  /* 0x000000091400728c */ /* 0x000fe2000bf44270 */
[----:B------:R-:W-:Y:S01]  /*11100*/  FMNMX.FTZ R0, R176, R15, !PT ;  /* 0x0000000fb0007209 */ /* 0x000fe20007810000 */
[----:B------:R-:W-:Y:S01]  /*11110*/  UIADD3 UR20, UR20, -0x1, URZ ;  /* 0xffffffff14147890 */ /* 0x000fe2000fffe03f */
[----:B------:R-:W-:Y:S04]  /*11120*/  ISETP.GT.AND P0, PT, R14, 0x39, P0 ;  /* 0x000000390e00780c */ /* 0x000fe80000704270 */
[----:B------:R-:W-:Y:S02]  /*11130*/  ISETP.LT.OR P0, PT, R13, 0x3a, P0 ;  /* 0x0000003a0d00780c */ /* 0x000fe40000701670 */
[----:B------:R-:W1:Y:S02]  /*11140*/  SHFL.BFLY PT, R13, R12, 0x1, 0x1f ;  /* 0x0c201f000c0d7f89 */ /* 0x000e6400000e0000 */
[----:B------:R-:W-:Y:S04]  /*11150*/  FSEL R165, R7, -INF , !P0 ;  /* 0xff80000007a57808 */ /* 0x000fe80004000000 */
[----:B------:R-:W-:Y:S05]  /*11160*/  FMNMX.FTZ R4, R165, R0, !PT ;  /* 0x00000000a5047209 */ /* 0x000fea0007810000 */
[----:B------:R-:W2:Y:S01]  /*11170*/  SHFL.BFLY PT, R7, R4, 0x2, 0x1f ;  /* 0x0c401f0004077f89 */ /* 0x000ea200000e0000 */
[----:B-1----:R-:W-:Y:S07]  /*11180*/  FMNMX.FTZ R0, R12, R13, !PT ;  /* 0x0000000d0c007209 */ /* 0x002fee0007810000 */
[----:B------:R-:W-:Y:S01]  /*11190*/  LDSM.16.MT88.4 R12, [R231+0x100] ;  /* 0x00010000e70c783b */ /* 0x000fe20000004200 */
[C---:B------:R-:W-:Y:S01]  /*111a0*/  FSETP.NEU.FTZ.AND P0, PT, R0.reuse, -INF , PT ;  /* 0xff8000000000780b */ /* 0x040fe20003f1d000 */
[----:B------:R-:W-:Y:S05]  /*111b0*/  FMUL.FTZ R188, R0, c[0x0][0x2d0] ;  /* 0x0000b40000bc7a20 */ /* 0x000fea0000410000 */
[----:B------:R-:W-:Y:S02]  /*111c0*/  FSEL R188, R188, RZ, P0 ;  /* 0x000000ffbcbc7208 */ /* 0x000fe40000000000 */
[----:B--2---:R-:W-:Y:S02]  /*111d0*/  FMNMX.FTZ R5, R4, R7, !PT ;  /* 0x0000000704057209 */ /* 0x004fe40007810000 */
[----:B------:R-:W-:Y:S01]  /*111e0*/  FSEL R4, R0, RZ, P0 ;  /* 0x000000ff00047208 */ /* 0x000fe20000000000 */
[--C-:B------:R-:W-:Y:S02]  /*111f0*/  FFMA.FTZ R180, R169, c[0x0][0x2d0], -R188.reuse ;  /* 0x0000b400a9b47a23 */ /* 0x100fe400000108bc */
[----:B------:R-:W1:Y:S01]  /*11200*/  SHFL.BFLY PT, R164, R5, 0x1, 0x1f ;  /* 0x0c201f0005a47f89 */ /* 0x000e6200000e0000 */
[--C-:B------:R-:W-:Y:S02]  /*11210*/  FFMA.FTZ R167, R11, c[0x0][0x2d0], -R188.reuse ;  /* 0x0000b4000ba77a23 */ /* 0x100fe400000108bc */
[----:B------:R-:W-:Y:S01]  /*11220*/  FADD.FTZ R4, -R4, R3 ;  /* 0x0000000304047221 */ /* 0x000fe20000010100 */
[----:B------:R-:W-:Y:S01]  /*11230*/  MUFU.EX2 R180, R180 ;  /* 0x000000b400b47308 */ /* 0x000fe20000000800 */
[--C-:B------:R-:W-:Y:S02]  /*11240*/  FFMA.FTZ R166, R171, c[0x0][0x2d0], -R188.reuse ;  /* 0x0000b400aba67a23 */ /* 0x100fe400000108bc */
[--C-:B------:R-:W-:Y:S02]  /*11250*/  FFMA.FTZ R181, R9, c[0x0][0x2d0], -R188.reuse ;  /* 0x0000b40009b57a23 */ /* 0x100fe400000108bc */
[----:B------:R-:W-:Y:S02]  /*11260*/  FMUL.FTZ R3, R4, c[0x0][0x2d0] ;  /* 0x0000b40004037a20 */ /* 0x000fe40000410000 */
[--C-:B------:R-:W-:Y:S02]  /*11270*/  FFMA.FTZ R192, R175, c[0x0][0x2d0], -R188.reuse ;  /* 0x0000b400afc07a23 */ /* 0x100fe400000108bc */
[--C-:B------:R-:W-:Y:S01]  /*11280*/  FFMA.FTZ R190, R195, c[0x0][0x2d0], -R188.reuse ;  /* 0x0000b400c3be7a23 */ /* 0x100fe200000108bc */
[----:B------:R-:W2:Y:S01]  /*11290*/  MUFU.EX2 R167, R167 ;  /* 0x000000a700a77308 */ /* 0x000ea20000000800 */
[--C-:B------:R-:W-:Y:S02]  /*112a0*/  FFMA.FTZ R195, R173, c[0x0][0x2d0], -R188.reuse ;  /* 0x0000b400adc37a23 */ /* 0x100fe400000108bc */
[--C-:B------:R-:W-:Y:S02]  /*112b0*/  FFMA.FTZ R193, R193, c[0x0][0x2d0], -R188.reuse ;  /* 0x0000b400c1c17a23 */ /* 0x100fe400000108bc */
[--C-:B------:R-:W-:Y:S02]  /*112c0*/  FFMA.FTZ R206, R207, c[0x0][0x2d0], -R188.reuse ;  /* 0x0000b400cfce7a23 */ /* 0x100fe400000108bc */
[--C-:B------:R-:W-:Y:S02]  /*112d0*/  FFMA.FTZ R205, R205, c[0x0][0x2d0], -R188.reuse ;  /* 0x0000b400cdcd7a23 */ /* 0x100fe400000108bc */
[--C-:B------:R-:W-:Y:S01]  /*112e0*/  FFMA.FTZ R203, R203, c[0x0][0x2d0], -R188.reuse ;  /* 0x0000b400cbcb7a23 */ /* 0x100fe200000108bc */
[----:B-1----:R-:W-:Y:S01]  /*112f0*/  FMNMX.FTZ R164, R164, R5, !PT ;  /* 0x00000005a4a47209 */ /* 0x002fe20007810000 */
[----:B------:R-:W-:Y:S01]  /*11300*/  MUFU.EX2 R166, R166 ;  /* 0x000000a600a67308 */ /* 0x000fe20000000800 */
[--C-:B------:R-:W-:Y:S02]  /*11310*/  FFMA.FTZ R201, R201, c[0x0][0x2d0], -R188.reuse ;  /* 0x0000b400c9c97a23 */ /* 0x100fe400000108bc */
[C---:B------:R-:W-:Y:S01]  /*11320*/  FSETP.NEU.FTZ.AND P0, PT, R164.reuse, -INF , PT ;  /* 0xff800000a400780b */ /* 0x040fe20003f1d000 */
[C---:B------:R-:W-:Y:S02]  /*11330*/  FMUL.FTZ R177, R164.reuse, c[0x0][0x2d0] ;  /* 0x0000b400a4b17a20 */ /* 0x040fe40000410000 */
[--C-:B------:R-:W-:Y:S01]  /*11340*/  FFMA.FTZ R191, R191, c[0x0][0x2d0], -R188.reuse ;  /* 0x0000b400bfbf7a23 */ /* 0x100fe200000108bc */
[----:B------:R-:W-:Y:S01]  /*11350*/  FSEL R5, R164, RZ, P0 ;  /* 0x000000ffa4057208 */ /* 0x000fe20000000000 */
[----:B------:R-:W-:Y:S01]  /*11360*/  FFMA.FTZ R187, R187, c[0x0][0x2d0], -R188 ;  /* 0x0000b400bbbb7a23 */ /* 0x000fe200000108bc */
[----:B------:R-:W-:Y:S01]  /*11370*/  FSEL R177, R177, RZ, P0 ;  /* 0x000000ffb1b17208 */ /* 0x000fe20000000000 */
[----:B------:R-:W1:Y:S01]  /*11380*/  MUFU.EX2 R181, R181 ;  /* 0x000000b500b57308 */ /* 0x000e620000000800 */
[----:B------:R-:W-:Y:S01]  /*11390*/  PLOP3.LUT P0, PT, PT, PT, UP2, 0x80, 0x0 ;  /* 0x000000000000781c */ /* 0x000fe20003f0f028 */
[----:B------:R-:W-:Y:S02]  /*113a0*/  FADD.FTZ R5, -R5, R2 ;  /* 0x0000000205057221 */ /* 0x000fe40000010100 */
[--C-:B------:R-:W-:Y:S02]  /*113b0*/  FFMA.FTZ R185, R10, c[0x0][0x2d0], -R177.reuse ;  /* 0x0000b4000ab97a23 */ /* 0x100fe400000108b1 */
[--C-:B------:R-:W-:Y:S01]  /*113c0*/  FFMA.FTZ R184, R168, c[0x0][0x2d0], -R177.reuse ;  /* 0x0000b400a8b87a23 */ /* 0x100fe200000108b1 */
[----:B--2---:R-:W-:Y:S01]  /*113d0*/  F2FP.PACK_AB R168, R167, R180 ;  /* 0x000000b4a7a8723e */ /* 0x004fe200000000ff */
[--C-:B------:R-:W-:Y:S02]  /*113e0*/  FFMA.FTZ R183, R8, c[0x0][0x2d0], -R177.reuse ;  /* 0x0000b40008b77a23 */ /* 0x100fe400000108b1 */
[--C-:B------:R-:W-:Y:S01]  /*113f0*/  FFMA.FTZ R182, R6, c[0x0][0x2d0], -R177.reuse ;  /* 0x0000b40006b67a23 */ /* 0x100fe200000108b1 */
[----:B------:R-:W2:Y:S01]  /*11400*/  MUFU.EX2 R3, R3 ;  /* 0x0000000300037308 */ /* 0x000ea20000000800 */
[----:B------:R-:W-:Y:S02]  /*11410*/  FMUL.FTZ R2, R5, c[0x0][0x2d0] ;  /* 0x0000b40005027a20 */ /* 0x000fe40000410000 */
[--C-:B------:R-:W-:Y:S02]  /*11420*/  FFMA.FTZ R199, R172, c[0x0][0x2d0], -R177.reuse ;  /* 0x0000b400acc77a23 */ /* 0x100fe400000108b1 */
[--C-:B------:R-:W-:Y:S02]  /*11430*/  FFMA.FTZ R176, R176, c[0x0][0x2d0], -R177.reuse ;  /* 0x0000b400b0b07a23 */ /* 0x100fe400000108b1 */
[--C-:B------:R-:W-:Y:S02]  /*11440*/  FFMA.FTZ R194, R194, c[0x0][0x2d0], -R177.reuse ;  /* 0x0000b400c2c27a23 */ /* 0x100fe400000108b1 */
[--C-:B------:R-:W-:Y:S01]  /*11450*/  FFMA.FTZ R197, R196, c[0x0][0x2d0], -R177.reuse ;  /* 0x0000b400c4c57a23 */ /* 0x100fe200000108b1 */
[----:B------:R-:W-:Y:S01]  /*11460*/  MUFU.EX2 R185, R185 ;  /* 0x000000b900b97308 */ /* 0x000fe20000000800 */
[--C-:B------:R-:W-:Y:S01]  /*11470*/  FFMA.FTZ R196, R174, c[0x0][0x2d0], -R177.reuse ;  /* 0x0000b400aec47a23 */ /* 0x100fe200000108b1 */
[----:B-1----:R-:W-:Y:S01]  /*11480*/  F2FP.PACK_AB R170, R181, R166 ;  /* 0x000000a6b5aa723e */ /* 0x002fe200000000ff */
[----:B------:R-:W-:Y:S01]  /*11490*/  LDSM.16.MT88.4 R172, [R226+0x4900] ;  /* 0x00490000e2ac783b */ /* 0x000fe20000004200 */
[--C-:B------:R-:W-:Y:S02]  /*114a0*/  FFMA.FTZ R204, R204, c[0x0][0x2d0], -R177.reuse ;  /* 0x0000b400cccc7a23 */ /* 0x100fe400000108b1 */
[--C-:B------:R-:W-:Y:S02]  /*114b0*/  FFMA.FTZ R207, R202, c[0x0][0x2d0], -R177.reuse ;  /* 0x0000b400cacf7a23 */ /* 0x100fe400000108b1 */
[--C-:B------:R-:W-:Y:S02]  /*114c0*/  FFMA.FTZ R200, R200, c[0x0][0x2d0], -R177.reuse ;  /* 0x0000b400c8c87a23 */ /* 0x100fe400000108b1 */
[----:B------:R-:W1:Y:S01]  /*114d0*/  MUFU.EX2 R184, R184 ;  /* 0x000000b800b87308 */ /* 0x000e620000000800 */
[--C-:B------:R-:W-:Y:S02]  /*114e0*/  FFMA.FTZ R198, R198, c[0x0][0x2d0], -R177.reuse ;  /* 0x0000b400c6c67a23 */ /* 0x100fe400000108b1 */
[--C-:B------:R-:W-:Y:S02]  /*114f0*/  FFMA.FTZ R202, R189, c[0x0][0x2d0], -R188.reuse ;  /* 0x0000b400bdca7a23 */ /* 0x100fe400000108bc */
[C---:B--2---:R-:W-:Y:S02]  /*11500*/  FMUL.FTZ R4, R3.reuse, R160 ;  /* 0x000000a003047220 */ /* 0x044fe40000410000 */
        /* <DEDUP_REMOVED lines=8> */
[----:B------:R-:W2:Y:S01]  /*11590*/  MUFU.EX2 R182, R182 ;  /* 0x000000b600b67308 */ /* 0x000ea20000000800 */
[C---:B------:R-:W-:Y:S02]  /*115a0*/  FMUL.FTZ R32, R3.reuse, R132 ;  /* 0x0000008403207220 */ /* 0x040fe40000410000 */
[----:B------:R-:W-:Y:S01]  /*115b0*/  FMUL.FTZ R33, R3, R133 ;  /* 0x0000008503217220 */ /* 0x000fe20000410000 */
[----:B-1----:R-:W-:Y:S01]  /*115c0*/  F2FP.PACK_AB R169, R184, R185 ;  /* 0x000000b9b8a9723e */ /* 0x002fe200000000ff */
[----:B------:R-:W-:Y:S02]  /*115d0*/  FFMA.FTZ R188, R179, c[0x0][0x2d0], -R188 ;  /* 0x0000b400b3bc7a23 */ /* 0x000fe400000108bc */
[--C-:B------:R-:W-:Y:S02]  /*115e0*/  FFMA.FTZ R189, R178, c[0x0][0x2d0], -R177.reuse ;  /* 0x0000b400b2bd7a23 */ /* 0x100fe400000108b1 */
        /* <DEDUP_REMOVED lines=14> */
[----:B------:R-:W2:Y:S01]  /*116d0*/  MUFU.EX2 R193, R193 ;  /* 0x000000c100c17308 */ /* 0x000ea20000000800 */
[C---:B------:R-:W-:Y:S02]  /*116e0*/  FMUL.FTZ R57, R3.reuse, R57 ;  /* 0x0000003903397220 */ /* 0x040fe40000410000 */
[C---:B------:R-:W-:Y:S02]  /*116f0*/  FMUL.FTZ R60, R3.reuse, R60 ;  /* 0x0000003c033c7220 */ /* 0x040fe40000410000 */
[C---:B-1----:R-:W-:Y:S02]  /*11700*/  FMUL.FTZ R6, R2.reuse, R162 ;  /* 0x000000a202067220 */ /* 0x042fe40000410000 */
[C---:B------:R-:W-:Y:S02]  /*11710*/  FMUL.FTZ R7, R2.reuse, R163 ;  /* 0x000000a302077220 */ /* 0x040fe40000410000 */
[----:B------:R-:W-:Y:S01]  /*11720*/  LDSM.16.MT88.4 R160, [R225+0x2900] ;  /* 0x00290000e1a0783b */ /* 0x000fe20000004200 */
[C---:B------:R-:W-:Y:S01]  /*11730*/  FMUL.FTZ R10, R2.reuse, R158 ;  /* 0x0000009e020a7220 */ /* 0x040fe20000410000 */
[----:B------:R-:W-:Y:S01]  /*11740*/  MUFU.EX2 R192, R192 ;  /* 0x000000c000c07308 */ /* 0x000fe20000000800 */
[C---:B------:R-:W-:Y:S02]  /*11750*/  FMUL.FTZ R11, R2.reuse, R159 ;  /* 0x0000009f020b7220 */ /* 0x040fe40000410000 */
[C---:B------:R-:W-:Y:S03]  /*11760*/  HMMA.16816.F32 R4, R168.reuse, R12, R4 ;  /* 0x0000000ca804723c */ /* 0x040fe60000001804 */
[----:B------:R-:W-:Y:S02]  /*11770*/  LDSM.16.MT88.4 R156, [R226+0x2900] ;  /* 0x00290000e29c783b */ /* 0x000fe40000004200 */
[C---:B------:R-:W-:Y:S02]  /*11780*/  FMUL.FTZ R18, R2.reuse, R150 ;  /* 0x0000009602127220 */ /* 0x040fe40000410000 */
[C---:B------:R-:W-:Y:S01]  /*11790*/  FMUL.FTZ R12, R3.reuse, R152 ;  /* 0x00000098030c7220 */ /* 0x040fe20000410000 */
[C---:B------:R-:W-:Y:S01]  /*117a0*/  HMMA.16816.F32 R8, R168.reuse, R14, R8 ;  /* 0x0000000ea808723c */ /* 0x040fe20000001808 */
[----:B------:R-:W-:Y:S03]  /*117b0*/  MUFU.EX2 R195, R195 ;  /* 0x000000c300c37308 */ /* 0x000fe60000000800 */
[C---:B------:R-:W-:Y:S02]  /*117c0*/  FMUL.FTZ R13, R3.reuse, R153 ;  /* 0x00000099030d7220 */ /* 0x040fe40000410000 */
[C---:B------:R-:W-:Y:S02]  /*117d0*/  FMUL.FTZ R19, R2.reuse, R151 ;  /* 0x0000009702137220 */ /* 0x040fe40000410000 */
[C---:B------:R-:W-:Y:S01]  /*117e0*/  FMUL.FTZ R14, R2.reuse, R154 ;  /* 0x0000009a020e7220 */ /* 0x040fe20000410000 */
[----:B------:R-:W-:Y:S02]  /*117f0*/  LDSM.16.MT88.4 R148, [R224+0x900] ;  /* 0x00090000e094783b */ /* 0x000fe40000004200 */
[----:B------:R-:W-:Y:S01]  /*11800*/  MUFU.EX2 R194, R194 ;  /* 0x000000c200c27308 */ /* 0x000fe20000000800 */
[C---:B------:R-:W-:Y:S02]  /*11810*/  FMUL.FTZ R15, R2.reuse, R155 ;  /* 0x0000009b020f7220 */ /* 0x040fe40000410000 */
[C---:B------:R-:W-:Y:S02]  /*11820*/  FMUL.FTZ R26, R2.reuse, R142 ;  /* 0x0000008e021a7220 */ /* 0x040fe40000410000 */
[C---:B------:R-:W-:Y:S01]  /*11830*/  FMUL.FTZ R27, R2.reuse, R143 ;  /* 0x0000008f021b7220 */ /* 0x040fe20000410000 */
[----:B------:R-:W1:Y:S01]  /*11840*/  LDSM.16.MT88.4 R152, [R224+0x100] ;  /* 0x00010000e098783b */ /* 0x000e620000004200 */
[C---:B------:R-:W-:Y:S01]  /*11850*/  FMUL.FTZ R34, R2.reuse, R134 ;  /* 0x0000008602227220 */ /* 0x040fe20000410000 */
[C---:B------:R-:W-:Y:S02]  /*11860*/  HMMA.16816.F32 R12, R168.reuse, R20, R12 ;  /* 0x00000014a80c723c */ /* 0x040fe4000000180c */
[----:B------:R-:W3:Y:S01]  /*11870*/  MUFU.EX2 R197, R197 ;  /* 0x000000c500c57308 */ /* 0x000ee20000000800 */
[C---:B------:R-:W-:Y:S02]  /*11880*/  FMUL.FTZ R35, R2.reuse, R135 ;  /* 0x0000008702237220 */ /* 0x040fe40000410000 */
[C---:B------:R-:W-:Y:S01]  /*11890*/  FMUL.FTZ R38, R2.reuse, R38 ;  /* 0x0000002602267220 */ /* 0x040fe20000410000 */
[----:B------:R-:W-:Y:S01]  /*118a0*/  LDSM.16.MT88.4 R132, [R225+0x2100] ;  /* 0x00210000e184783b */ /* 0x000fe20000004200 */
[C---:B------:R-:W-:Y:S01]  /*118b0*/  FMUL.FTZ R20, R3.reuse, R144 ;  /* 0x0000009003147220 */ /* 0x040fe20000410000 */
[C---:B------:R-:W-:Y:S04]  /*118c0*/  HMMA.16816.F32 R16, R168.reuse, R22, R16 ;  /* 0x00000016a810723c */ /* 0x040fe80000001810 */
[C---:B------:R-:W-:Y:S01]  /*118d0*/  FMUL.FTZ R21, R3.reuse, R145 ;  /* 0x0000009103157220 */ /* 0x040fe20000410000 */
[----:B------:R-:W-:Y:S01]  /*118e0*/  MUFU.EX2 R196, R196 ;  /* 0x000000c400c47308 */ /* 0x000fe20000000800 */
[C---:B------:R-:W-:Y:S01]  /*118f0*/  FMUL.FTZ R39, R2.reuse, R39 ;  /* 0x0000002702277220 */ /* 0x040fe20000410000 */
[----:B------:R-:W-:Y:S01]  /*11900*/  LDSM.16.MT88.4 R140, [R224+0x2100] ;  /* 0x00210000e08c783b */ /* 0x000fe20000004200 */
[C---:B------:R-:W-:Y:S04]  /*11910*/  FMUL.FTZ R22, R2.reuse, R146 ;  /* 0x0000009202167220 */ /* 0x040fe80000410000 */
[C---:B------:R-:W-:Y:S02]  /*11920*/  FMUL.FTZ R23, R2.reuse, R147 ;  /* 0x0000009302177220 */ /* 0x040fe40000410000 */
[C---:B------:R-:W-:Y:S01]  /*11930*/  FMUL.FTZ R42, R2.reuse, R42 ;  /* 0x0000002a022a7220 */ /* 0x040fe20000410000 */
[----:B------:R-:W4:Y:S01]  /*11940*/  LDSM.16.MT88.4 R144, [R231+0x2100] ;  /* 0x00210000e790783b */ /* 0x000f220000004200 */
[C---:B------:R-:W-:Y:S01]  /*11950*/  FMUL.FTZ R43, R2.reuse, R43 ;  /* 0x0000002b022b7220 */ /* 0x040fe20000410000 */
[----:B------:R-:W5:Y:S01]  /*11960*/  MUFU.EX2 R199, R199 ;  /* 0x000000c700c77308 */ /* 0x000f620000000800 */
[C---:B------:R-:W-:Y:S01]  /*11970*/  FMUL.FTZ R46, R2.reuse, R46 ;  /* 0x0000002e022e7220 */ /* 0x040fe20000410000 */
[C---:B------:R-:W-:Y:S03]  /*11980*/  HMMA.16816.F32 R20, R168.reuse, R28, R20 ;  /* 0x0000001ca814723c */ /* 0x040fe60000001814 */
[C---:B------:R-:W-:Y:S02]  /*11990*/  FMUL.FTZ R47, R2.reuse, R47 ;  /* 0x0000002f022f7220 */ /* 0x040fe40000410000 */
[C---:B------:R-:W-:Y:S02]  /*119a0*/  FMUL.FTZ R50, R2.reuse, R50 ;  /* 0x0000003202327220 */ /* 0x040fe40000410000 */
[C---:B------:R-:W-:Y:S01]  /*119b0*/  FMUL.FTZ R28, R3.reuse, R136 ;  /* 0x00000088031c7220 */ /* 0x040fe20000410000 */
[C---:B------:R-:W-:Y:S01]  /*119c0*/  HMMA.16816.F32 R24, R168.reuse, R30, R24 ;  /* 0x0000001ea818723c */ /* 0x040fe20000001818 */
[----:B------:R-:W-:Y:S03]  /*119d0*/  MUFU.EX2 R206, R206 ;  /* 0x000000ce00ce7308 */ /* 0x000fe60000000800 */
[C---:B------:R-:W-:Y:S02]  /*119e0*/  FMUL.FTZ R29, R3.reuse, R137 ;  /* 0x00000089031d7220 */ /* 0x040fe40000410000 */
[C---:B------:R-:W-:Y:S02]  /*119f0*/  FMUL.FTZ R51, R2.reuse, R51 ;  /* 0x0000003302337220 */ /* 0x040fe40000410000 */
[C---:B------:R-:W-:Y:S03]  /*11a00*/  FMUL.FTZ R30, R2.reuse, R138 ;  /* 0x0000008a021e7220 */ /* 0x040fe60000410000 */
[----:B------:R-:W-:Y:S01]  /*11a10*/  MUFU.EX2 R205, R205 ;  /* 0x000000cd00cd7308 */ /* 0x000fe20000000800 */
[C---:B------:R-:W-:Y:S02]  /*11a20*/  FMUL.FTZ R31, R2.reuse, R139 ;  /* 0x0000008b021f7220 */ /* 0x040fe40000410000 */
[----:B------:R-:W2:Y:S01]  /*11a30*/  LDSM.16.MT88.4 R136, [R226+0x2100] ;  /* 0x00210000e288783b */ /* 0x000ea20000004200 */
[C---:B------:R-:W-:Y:S02]  /*11a40*/  FMUL.FTZ R54, R2.reuse, R54 ;  /* 0x0000003602367220 */ /* 0x040fe40000410000 */
[C---:B------:R-:W-:Y:S02]  /*11a50*/  FMUL.FTZ R55, R2.reuse, R55 ;  /* 0x0000003702377220 */ /* 0x040fe40000410000 */
[C---:B-1----:R-:W-:Y:S02]  /*11a60*/  HMMA.16816.F32 R28, R168.reuse, R152, R28 ;  /* 0x00000098a81c723c */ /* 0x042fe4000000181c */
[----:B------:R-:W-:Y:S01]  /*11a70*/  MUFU.EX2 R203, R203 ;  /* 0x000000cb00cb7308 */ /* 0x000fe20000000800 */
[C---:B------:R-:W-:Y:S02]  /*11a80*/  FMUL.FTZ R58, R2.reuse, R58 ;  /* 0x0000003a023a7220 */ /* 0x040fe40000410000 */
[C---:B------:R-:W-:Y:S02]  /*11a90*/  FMUL.FTZ R59, R2.reuse, R59 ;  /* 0x0000003b023b7220 */ /* 0x040fe40000410000 */
[C---:B------:R-:W-:Y:S01]  /*11aa0*/  FMUL.FTZ R61, R3.reuse, R61 ;  /* 0x0000003d033d7220 */ /* 0x040fe20000410000 */
[C---:B------:R-:W-:Y:S01]  /*11ab0*/  HMMA.16816.F32 R32, R168.reuse, R154, R32 ;  /* 0x0000009aa820723c */ /* 0x040fe20000001820 */
[----:B------:R-:W-:Y:S03]  /*11ac0*/  LDSM.16.MT88.4 R152, [R231+0x2900] ;  /* 0x00290000e798783b */ /* 0x000fe60000004200 */
[C---:B------:R-:W-:Y:S01]  /*11ad0*/  FMUL.FTZ R62, R2.reuse, R62 ;  /* 0x0000003e023e7220 */ /* 0x040fe20000410000 */
[----:B------:R-:W-:Y:S01]  /*11ae0*/  MUFU.EX2 R201, R201 ;  /* 0x000000c900c97308 */ /* 0x000fe20000000800 */
[C---:B------:R-:W-:Y:S02]  /*11af0*/  FMUL.FTZ R63, R2.reuse, R63 ;  /* 0x0000003f023f7220 */ /* 0x040fe40000410000 */
[C---:B----4-:R-:W-:Y:S04]  /*11b00*/  HMMA.16816.F32 R36, R168.reuse, R144, R36 ;  /* 0x00000090a824723c */ /* 0x050fe80000001824 */
[C---:B------:R-:W-:Y:S02]  /*11b10*/  FMUL.FTZ R64, R3.reuse, R64 ;  /* 0x0000004003407220 */ /* 0x040fe40000410000 */
[C---:B------:R-:W-:Y:S01]  /*11b20*/  FMUL.FTZ R65, R3.reuse, R65 ;  /* 0x0000004103417220 */ /* 0x040fe20000410000 */
[----:B------:R-:W-:Y:S01]  /*11b30*/  MUFU.EX2 R204, R204 ;  /* 0x000000cc00cc7308 */ /* 0x000fe20000000800 */
[C---:B------:R-:W-:Y:S01]  /*11b40*/  HMMA.16816.F32 R40, R168.reuse, R146, R40 ;  /* 0x00000092a828723c */ /* 0x040fe20000001828 */
[----:B------:R-:W-:Y:S03]  /*11b50*/  LDSM.16.MT88.4 R144, [R225+0x900] ;  /* 0x00090000e190783b */ /* 0x000fe60000004200 */
[C---:B------:R-:W-:Y:S02]  /*11b60*/  FMUL.FTZ R66, R2.reuse, R66 ;  /* 0x0000004202427220 */ /* 0x040fe40000410000 */
[C---:B------:R-:W-:Y:S02]  /*11b70*/  FMUL.FTZ R67, R2.reuse, R67 ;  /* 0x0000004302437220 */ /* 0x040fe40000410000 */
[C---:B------:R-:W-:Y:S01]  /*11b80*/  FMUL.FTZ R68, R3.reuse, R68 ;  /* 0x0000004403447220 */ /* 0x040fe20000410000 */
[----:B------:R-:W-:Y:S01]  /*11b90*/  MUFU.EX2 R207, R207 ;  /* 0x000000cf00cf7308 */ /* 0x000fe20000000800 */
[C---:B--2---:R-:W-:Y:S03]  /*11ba0*/  HMMA.16816.F32 R44, R168.reuse, R136, R44 ;  /* 0x00000088a82c723c */ /* 0x044fe6000000182c */
        /* <DEDUP_REMOVED lines=8> */
[C---:B------:R-:W-:Y:S04]  /*11c30*/  HMMA.16816.F32 R52, R168.reuse, R132, R52 ;  /* 0x00000084a834723c */ /* 0x040fe80000001834 */
[C---:B------:R-:W-:Y:S01]  /*11c40*/  FMUL.FTZ R74, R2.reuse, R74 ;  /* 0x0000004a024a7220 */ /* 0x040fe20000410000 */
[----:B------:R-:W-:Y:S01]  /*11c50*/  MUFU.EX2 R198, R198 ;  /* 0x000000c600c67308 */ /* 0x000fe20000000800 */
[C---:B------:R-:W-:Y:S02]  /*11c60*/  FMUL.FTZ R75, R2.reuse, R75 ;  /* 0x0000004b024b7220 */ /* 0x040fe40000410000 */
[C---:B------:R-:W-:Y:S01]  /*11c70*/  HMMA.16816.F32 R56, R168.reuse, R134, R56 ;  /* 0x00000086a838723c */ /* 0x040fe20000001838 */
[----:B------:R-:W2:Y:S03]  /*11c80*/  LDSM.16.MT88.4 R132, [R226+0x4100] ;  /* 0x00410000e284783b */ /* 0x000ea60000004200 */
[C---:B------:R-:W-:Y:S02]  /*11c90*/  FMUL.FTZ R76, R3.reuse, R76 ;  /* 0x0000004c034c7220 */ /* 0x040fe40000410000 */
[C---:B------:R-:W-:Y:S01]  /*11ca0*/  FMUL.FTZ R77, R3.reuse, R77 ;  /* 0x0000004d034d7220 */ /* 0x040fe20000410000 */
[----:B------:R-:W-:Y:S01]  /*11cb0*/  MUFU.EX2 R191, R191 ;  /* 0x000000bf00bf7308 */ /* 0x000fe20000000800 */
[C---:B------:R-:W-:Y:S04]  /*11cc0*/  HMMA.16816.F32 R60, R168.reuse, R140, R60 ;  /* 0x0000008ca83c723c */ /* 0x040fe8000000183c */
[C---:B------:R-:W-:Y:S02]  /*11cd0*/  FMUL.FTZ R78, R2.reuse, R78 ;  /* 0x0000004e024e7220 */ /* 0x040fe40000410000 */
[C---:B------:R-:W-:Y:S02]  /*11ce0*/  FMUL.FTZ R79, R2.reuse, R79 ;  /* 0x0000004f024f7220 */ /* 0x040fe40000410000 */
[C---:B------:R-:W-:Y:S01]  /*11cf0*/  HMMA.16816.F32 R64, R168.reuse, R142, R64 ;  /* 0x0000008ea840723c */ /* 0x040fe20000001840 */
[----:B------:R-:W4:Y:S01]  /*11d00*/  LDSM.16.MT88.4 R140, [R225+0x4100] ;  /* 0x00410000e18c783b */ /* 0x000f220000004200 */
[----:B------:R-:W3:Y:S02]  /*11d10*/  MUFU.EX2 R202, R202 ;  /* 0x000000ca00ca7308 */ /* 0x000ee40000000800 */
[C---:B------:R-:W-:Y:S02]  /*11d20*/  FMUL.FTZ R80, R3.reuse, R80 ;  /* 0x0000005003507220 */ /* 0x040fe40000410000 */
[C---:B------:R-:W-:Y:S02]  /*11d30*/  FMUL.FTZ R81, R3.reuse, R81 ;  /* 0x0000005103517220 */ /* 0x040fe40000410000 */
[C---:B------:R-:W-:Y:S01]  /*11d40*/  FMUL.FTZ R82, R2.reuse, R82 ;  /* 0x0000005202527220 */ /* 0x040fe20000410000 */
[C---:B-1----:R-:W-:Y:S03]  /*11d50*/  HMMA.16816.F32 R68, R168.reuse, R136, R68 ;  /* 0x00000088a844723c */ /* 0x042fe60000001844 */
[C---:B------:R-:W-:Y:S01]  /*11d60*/  FMUL.FTZ R83, R2.reuse, R83 ;  /* 0x0000005302537220 */ /* 0x040fe20000410000 */
[----:B------:R-:W-:Y:S01]  /*11d70*/  MUFU.EX2 R187, R187 ;  /* 0x000000bb00bb7308 */ /* 0x000fe20000000800 */
[C---:B------:R-:W-:Y:S02]  /*11d80*/  FMUL.FTZ R84, R3.reuse, R84 ;  /* 0x0000005403547220 */ /* 0x040fe40000410000 */
[C---:B------:R-:W-:Y:S01]  /*11d90*/  FMUL.FTZ R85, R3.reuse, R85 ;  /* 0x0000005503557220 */ /* 0x040fe20000410000 */
[C---:B------:R-:W-:Y:S01]  /*11da0*/  HMMA.16816.F32 R72, R168.reuse, R138, R72 ;  /* 0x0000008aa848723c */ /* 0x040fe20000001848 */
[----:B------:R-:W1:Y:S03]  /*11db0*/  LDSM.16.MT88.4 R136, [R224+0x4100] ;  /* 0x00410000e088783b */ /* 0x000e660000004200 */
[C---:B------:R-:W-:Y:S02]  /*11dc0*/  FMUL.FTZ R86, R2.reuse, R86 ;  /* 0x0000005602567220 */ /* 0x040fe40000410000 */
[C---:B------:R-:W-:Y:S01]  /*11dd0*/  FMUL.FTZ R87, R2.reuse, R87 ;  /* 0x0000005702577220 */ /* 0x040fe20000410000 */
[----:B------:R-:W1:Y:S01]  /*11de0*/  MUFU.EX2 R188, R188 ;  /* 0x000000bc00bc7308 */ /* 0x000e620000000800 */
[C---:B--2---:R-:W-:Y:S04]  /*11df0*/  HMMA.16816.F32 R76, R168.reuse, R132, R76 ;  /* 0x00000084a84c723c */ /* 0x044fe8000000184c */
[C---:B------:R-:W-:Y:S02]  /*11e00*/  FMUL.FTZ R88, R3.reuse, R88 ;  /* 0x0000005803587220 */ /* 0x040fe40000410000 */
[C---:B------:R-:W-:Y:S02]  /*11e10*/  FMUL.FTZ R89, R3.reuse, R89 ;  /* 0x0000005903597220 */ /* 0x040fe40000410000 */
[C---:B------:R-:W-:Y:S01]  /*11e20*/  HMMA.16816.F32 R80, R168.reuse, R134, R80 ;  /* 0x00000086a850723c */ /* 0x040fe20000001850 */
[----:B------:R-:W2:Y:S01]  /*11e30*/  LDSM.16.MT88.4 R132, [R231+0x6100] ;  /* 0x00610000e784783b */ /* 0x000ea20000004200 */
[----:B------:R-:W-:Y:S02]  /*11e40*/  MUFU.EX2 R189, R189 ;  /* 0x000000bd00bd7308 */ /* 0x000fe40000000800 */
        /* <DEDUP_REMOVED lines=9> */
[C---:B------:R-:W-:Y:S04]  /*11ee0*/  FMUL.FTZ R96, R3.reuse, R96 ;  /* 0x0000006003607220 */ /* 0x040fe80000410000 */
[C---:B------:R-:W-:Y:S01]  /*11ef0*/  FMUL.FTZ R97, R3.reuse, R97 ;  /* 0x0000006103617220 */ /* 0x040fe20000410000 */
[C---:B-1----:R-:W-:Y:S03]  /*11f00*/  HMMA.16816.F32 R92, R168.reuse, R136, R92 ;  /* 0x00000088a85c723c */ /* 0x042fe6000000185c */
[C---:B------:R-:W-:Y:S02]  /*11f10*/  FMUL.FTZ R98, R2.reuse, R98 ;  /* 0x0000006202627220 */ /* 0x040fe40000410000 */
[C---:B------:R-:W-:Y:S02]  /*11f20*/  FMUL.FTZ R99, R2.reuse, R99 ;  /* 0x0000006302637220 */ /* 0x040fe40000410000 */
[C---:B------:R-:W-:Y:S02]  /*11f30*/  FMUL.FTZ R100, R3.reuse, R100 ;  /* 0x0000006403647220 */ /* 0x040fe40000410000 */
[C---:B------:R-:W-:Y:S03]  /*11f40*/  FMUL.FTZ R101, R3.reuse, R101 ;  /* 0x0000006503657220 */ /* 0x040fe60000410000 */
[C---:B------:R-:W-:Y:S01]  /*11f50*/  HMMA.16816.F32 R96, R168.reuse, R138, R96 ;  /* 0x0000008aa860723c */ /* 0x040fe20000001860 */
[----:B------:R-:W1:Y:S02]  /*11f60*/  LDSM.16.MT88.4 R136, [R225+0x6100] ;  /* 0x00610000e188783b */ /* 0x000e640000004200 */
[C---:B------:R-:W-:Y:S02]  /*11f70*/  FMUL.FTZ R102, R2.reuse, R102 ;  /* 0x0000006602667220 */ /* 0x040fe40000410000 */
[C---:B------:R-:W-:Y:S02]  /*11f80*/  FMUL.FTZ R103, R2.reuse, R103 ;  /* 0x0000006702677220 */ /* 0x040fe40000410000 */
[C---:B------:R-:W-:Y:S02]  /*11f90*/  FMUL.FTZ R104, R3.reuse, R104 ;  /* 0x0000006803687220 */ /* 0x040fe40000410000 */
[C---:B------:R-:W-:Y:S03]  /*11fa0*/  FMUL.FTZ R105, R3.reuse, R105 ;  /* 0x0000006903697220 */ /* 0x040fe60000410000 */
[C---:B--2---:R-:W-:Y:S03]  /*11fb0*/  HMMA.16816.F32 R100, R168.reuse, R132, R100 ;  /* 0x00000084a864723c */ /* 0x044fe60000001864 */
[C---:B------:R-:W-:Y:S02]  /*11fc0*/  FMUL.FTZ R106, R2.reuse, R106 ;  /* 0x0000006a026a7220 */ /* 0x040fe40000410000 */
        /* <DEDUP_REMOVED lines=13> */
[C---:B------:R-:W-:Y:S03]  /*120a0*/  FMUL.FTZ R117, R3.reuse, R117 ;  /* 0x0000007503757220 */ /* 0x040fe60000410000 */
[C---:B------:R-:W-:Y:S01]  /*120b0*/  HMMA.16816.F32 R112, R168.reuse, R142, R112 ;  /* 0x0000008ea870723c */ /* 0x040fe20000001870 */
[----:B------:R-:W-:Y:S02]  /*120c0*/  LDSM.16.MT88.4 R140, [R226+0x900] ;  /* 0x00090000e28c783b */ /* 0x000fe40000004200 */
[C---:B------:R-:W-:Y:S02]  /*120d0*/  FMUL.FTZ R118, R2.reuse, R118 ;  /* 0x0000007602767220 */ /* 0x040fe40000410000 */
[C---:B------:R-:W-:Y:S02]  /*120e0*/  FMUL.FTZ R119, R2.reuse, R119 ;  /* 0x0000007702777220 */ /* 0x040fe40000410000 */
[C---:B------:R-:W-:Y:S02]  /*120f0*/  FMUL.FTZ R120, R3.reuse, R120 ;  /* 0x0000007803787220 */ /* 0x040fe40000410000 */
[C---:B------:R-:W-:Y:S03]  /*12100*/  FMUL.FTZ R121, R3.reuse, R121 ;  /* 0x0000007903797220 */ /* 0x040fe60000410000 */
        /* <DEDUP_REMOVED lines=10> */
[----:B------:R-:W-:Y:S03]  /*121b0*/  FMUL.FTZ R129, R3, R129 ;  /* 0x0000008103817220 */ /* 0x000fe60000410000 */
[C---:B--2---:R-:W-:Y:S03]  /*121c0*/  HMMA.16816.F32 R124, R168.reuse, R132, R124 ;  /* 0x00000084a87c723c */ /* 0x044fe6000000187c */
[C---:B------:R-:W-:Y:S02]  /*121d0*/  FMUL.FTZ R130, R2.reuse, R130 ;  /* 0x0000008202827220 */ /* 0x040fe40000410000 */
[----:B------:R-:W-:Y:S02]  /*121e0*/  FMUL.FTZ R131, R2, R131 ;  /* 0x0000008302837220 */ /* 0x000fe40000410000 */
[----:B------:R-:W-:Y:S01]  /*121f0*/  F2FP.PACK_AB R132, R193, R190 ;  /* 0x000000bec184723e */ /* 0x000fe200000000ff */
[--C-:B------:R-:W-:Y:S01]  /*12200*/  FFMA.FTZ R186, R186, c[0x0][0x2d0], -R177.reuse ;  /* 0x0000b400baba7a23 */ /* 0x100fe200000108b1 */
[----:B---3--:R-:W-:Y:S03]  /*12210*/  F2FP.PACK_AB R133, R197, R194 ;  /* 0x000000c2c585723e */ /* 0x008fe600000000ff */
[----:B------:R-:W-:Y:S01]  /*12220*/  HMMA.16816.F32 R128, R168, R134, R128 ;  /* 0x00000086a880723c */ /* 0x000fe20000001880 */
[----:B------:R-:W-:Y:S01]  /*12230*/  LDSM.16.MT88.4 R168, [R231+0x4900] ;  /* 0x00490000e7a8783b */ /* 0x000fe20000004200 */
[----:B------:R-:W-:Y:S01]  /*12240*/  MUFU.EX2 R186, R186 ;  /* 0x000000ba00ba7308 */ /* 0x000fe20000000800 */
[----:B------:R-:W-:Y:S02]  /*12250*/  FFMA.FTZ R177, R165, c[0x0][0x2d0], -R177 ;  /* 0x0000b400a5b17a23 */ /* 0x000fe400000108b1 */
[----:B------:R-:W-:Y:S02]  /*12260*/  FFMA.FTZ R180, R3, R244, R180 ;  /* 0x000000f403b47223 */ /* 0x000fe400000100b4 */
[----:B------:R-:W-:Y:S01]  /*12270*/  F2FP.PACK_AB R134, R195, R192 ;  /* 0x000000c0c386723e */ /* 0x000fe200000000ff */
[----:B------:R-:W-:Y:S01]  /*12280*/  FFMA.FTZ R185, R2, R243, R185 ;  /* 0x000000f302b97223 */ /* 0x000fe200000100b9 */
[----:B-----5:R-:W-:Y:S03]  /*12290*/  F2FP.PACK_AB R135, R199, R196 ;  /* 0x000000c4c787723e */ /* 0x020fe600000000ff */
[----:B------:R-:W-:Y:S01]  /*122a0*/  MUFU.EX2 R165, R177 ;  /* 0x000000b100a57308 */ /* 0x000fe20000000800 */
[----:B------:R-:W-:Y:S02]  /*122b0*/  FADD.FTZ R167, R167, R180 ;  /* 0x000000b4a7a77221 */ /* 0x000fe40000010000 */
[----:B------:R-:W-:Y:S01]  /*122c0*/  FADD.FTZ R184, R184, R185 ;  /* 0x000000b9b8b87221 */ /* 0x000fe20000010000 */
[C---:B-1----:R-:W-:Y:S05]  /*122d0*/  HMMA.16816.F32 R4, R132.reuse, R136, R4 ;  /* 0x000000888404723c */ /* 0x042fea0000001804 */
[----:B------:R-:W-:Y:S02]  /*122e0*/  FADD.FTZ R166, R166, R167 ;  /* 0x000000a7a6a67221 */ /* 0x000fe40000010000 */
[----:B------:R-:W-:Y:S01]  /*122f0*/  FADD.FTZ R3, R183, R184 ;  /* 0x000000b8b7037221 */ /* 0x000fe20000010000 */
[C---:B------:R-:W-:Y:S01]  /*12300*/  HMMA.16816.F32 R8, R132.reuse, R138, R8 ;  /* 0x0000008a8408723c */ /* 0x040fe20000001808 */
[----:B------:R-:W1:Y:S03]  /*12310*/  LDSM.16.MT88.4 R136, [R224+0x2900] ;  /* 0x00290000e088783b */ /* 0x000e660000004200 */
[----:B------:R-:W-:Y:S02]  /*12320*/  FADD.FTZ R181, R181, R166 ;  /* 0x000000a6b5b57221 */ /* 0x000fe40000010000 */
[----:B------:R-:W-:Y:S02]  /*12330*/  FADD.FTZ R3, R182, R3 ;  /* 0x00000003b6037221 */ /* 0x000fe40000010000 */
[C---:B------:R-:W-:Y:S04]  /*12340*/  HMMA.16816.F32 R12, R132.reuse, R140, R12 ;  /* 0x0000008c840c723c */ /* 0x040fe8000000180c */
[----:B------:R-:W-:Y:S02]  /*12350*/  FADD.FTZ R190, R190, R181 ;  /* 0x000000b5bebe7221 */ /* 0x000fe40000010000 */
[----:B------:R-:W-:Y:S02]  /*12360*/  FADD.FTZ R194, R194, R3 ;  /* 0x00000003c2c27221 */ /* 0x000fe40000010000 */
[C---:B------:R-:W-:Y:S01]  /*12370*/  HMMA.16816.F32 R16, R132.reuse, R142, R16 ;  /* 0x0000008e8410723c */ /* 0x040fe20000001810 */
[----:B------:R-:W2:Y:S03]  /*12380*/  LDSM.16.MT88.4 R140, [R225+0x4900] ;  /* 0x00490000e18c783b */ /* 0x000ea60000004200 */
[----:B------:R-:W-:Y:S02]  /*12390*/  FADD.FTZ R193, R193, R190 ;  /* 0x000000bec1c17221 */ /* 0x000fe40000010000 */
[----:B------:R-:W-:Y:S02]  /*123a0*/  FADD.FTZ R197, R197, R194 ;  /* 0x000000c2c5c57221 */ /* 0x000fe40000010000 */
[C---:B------:R-:W-:Y:S04]  /*123b0*/  HMMA.16816.F32 R20, R132.reuse, R144, R20 ;  /* 0x000000908414723c */ /* 0x040fe80000001814 */
[----:B------:R-:W-:Y:S02]  /*123c0*/  FADD.FTZ R192, R192, R193 ;  /* 0x000000c1c0c07221 */ /* 0x000fe40000010000 */
[----:B------:R-:W-:Y:S02]  /*123d0*/  FADD.FTZ R196, R196, R197 ;  /* 0x000000c5c4c47221 */ /* 0x000fe40000010000 */
[C---:B------:R-:W-:Y:S01]  /*123e0*/  HMMA.16816.F32 R24, R132.reuse, R146, R24 ;  /* 0x000000928418723c */ /* 0x040fe20000001818 */
[----:B------:R-:W3:Y:S03]  /*123f0*/  LDSM.16.MT88.4 R144, [R224+0x4900] ;  /* 0x00490000e090783b */ /* 0x000ee60000004200 */
[----:B------:R-:W-:Y:S02]  /*12400*/  FADD.FTZ R195, R195, R192 ;  /* 0x000000c0c3c37221 */ /* 0x000fe40000010000 */
[----:B------:R-:W-:Y:S02]  /*12410*/  FADD.FTZ R199, R199, R196 ;  /* 0x000000c4c7c77221 */ /* 0x000fe40000010000 */
[C---:B------:R-:W-:Y:S08]  /*12420*/  HMMA.16816.F32 R28, R132.reuse, R148, R28 ;  /* 0x00000094841c723c */ /* 0x040ff0000000181c */
[C---:B------:R-:W-:Y:S01]  /*12430*/  HMMA.16816.F32 R32, R132.reuse, R150, R32 ;  /* 0x000000968420723c */ /* 0x040fe20000001820 */
[----:B------:R-:W-:Y:S07]  /*12440*/  LDSM.16.MT88.4 R148, [R226+0x6900] ;  /* 0x00690000e294783b */ /* 0x000fee0000004200 */
        /* <DEDUP_REMOVED lines=12> */
[C---:B------:R-:W-:Y:S01]  /*12510*/  HMMA.16816.F32 R68, R132.reuse, R168, R68 ;  /* 0x000000a88444723c */ /* 0x040fe20000001844 */
[----:B------:R4:W5:Y:S06]  /*12520*/  MUFU.EX2 R169, R176 ;  /* 0x000000b000a97308 */ /* 0x00096c0000000800 */
[----:B------:R-:W-:Y:S01]  /*12530*/  F2FP.PACK_AB R168, R202, R191 ;  /* 0x000000bfcaa8723e */ /* 0x000fe200000000ff */
[C---:B------:R-:W-:Y:S07]  /*12540*/  HMMA.16816.F32 R72, R132.reuse, R170, R72 ;  /* 0x000000aa8448723c */ /* 0x040fee0000001848 */
[----:B------:R-:W-:Y:S01]  /*12550*/  F2FP.PACK_AB R170, R188, R187 ;  /* 0x000000bbbcaa723e */ /* 0x000fe200000000ff */
[C---:B------:R-:W-:Y:S08]  /*12560*/  HMMA.16816.F32 R76, R132.reuse, R172, R76 ;  /* 0x000000ac844c723c */ /* 0x040ff0000000184c */
[C---:B------:R-:W-:Y:S01]  /*12570*/  HMMA.16816.F32 R80, R132.reuse, R174, R80 ;  /* 0x000000ae8450723c */ /* 0x040fe20000001850 */
[----:B------:R-:W-:Y:S07]  /*12580*/  LDSM.16.MT88.4 R172, [R224+0x1900] ;  /* 0x00190000e0ac783b */ /* 0x000fee0000004200 */
[C---:B--2---:R-:W-:Y:S01]  /*12590*/  HMMA.16816.F32 R84, R132.reuse, R140, R84 ;  /* 0x0000008c8454723c */ /* 0x044fe20000001854 */
[----:B----4-:R-:W-:Y:S07]  /*125a0*/  LDSM.16.MT88.4 R176, [R231+0x5900] ;  /* 0x00590000e7b0783b */ /* 0x010fee0000004200 */
        /* <DEDUP_REMOVED lines=8> */
[C---:B------:R-:W-:Y:S08]  /*12630*/  HMMA.16816.F32 R108, R132.reuse, R148, R108 ;  /* 0x00000094846c723c */ /* 0x040ff0000000186c */
[C---:B------:R-:W-:Y:S01]  /*12640*/  HMMA.16816.F32 R112, R132.reuse, R150, R112 ;  /* 0x000000968470723c */ /* 0x040fe20000001870 */
[----:B------:R-:W4:Y:S07]  /*12650*/  LDSM.16.MT88.4 R148, [R226+0x1100] ;  /* 0x00110000e294783b */ /* 0x000f2e0000004200 */
[C---:B--2---:R-:W-:Y:S08]  /*12660*/  HMMA.16816.F32 R116, R132.reuse, R140, R116 ;  /* 0x0000008c8474723c */ /* 0x044ff00000001874 */
[C---:B------:R-:W-:Y:S01]  /*12670*/  HMMA.16816.F32 R120, R132.reuse, R142, R120 ;  /* 0x0000008e8478723c */ /* 0x040fe20000001878 */
[----:B------:R-:W2:Y:S07]  /*12680*/  LDSM.16.MT88.4 R140, [R225+0x1100] ;  /* 0x00110000e18c783b */ /* 0x000eae0000004200 */
[C---:B---3--:R-:W-:Y:S08]  /*12690*/  HMMA.16816.F32 R124, R132.reuse, R144, R124 ;  /* 0x00000090847c723c */ /* 0x048ff0000000187c */
[----:B------:R-:W-:Y:S01]  /*126a0*/  HMMA.16816.F32 R128, R132, R146, R128 ;  /* 0x000000928480723c */ /* 0x000fe20000001880 */
[----:B------:R-:W3:Y:S06]  /*126b0*/  LDSM.16.MT88.4 R144, [R224+0x1100] ;  /* 0x00110000e090783b */ /* 0x000eec0000004200 */
[----:B------:R-:W-:Y:S01]  /*126c0*/  F2FP.PACK_AB R132, R205, R206 ;  /* 0x000000cecd84723e */ /* 0x000fe200000000ff */
[----:B------:R-:W-:Y:S01]  /*126d0*/  FADD.FTZ R206, R206, R195 ;  /* 0x000000c3cece7221 */ /* 0x000fe20000010000 */
[----:B------:R-:W-:Y:S03]  /*126e0*/  F2FP.PACK_AB R134, R201, R203 ;  /* 0x000000cbc986723e */ /* 0x000fe600000000ff */
[----:B------:R-:W-:Y:S01]  /*126f0*/  F2FP.PACK_AB R133, R207, R204 ;  /* 0x000000cccf85723e */ /* 0x000fe200000000ff */
[----:B------:R-:W-:Y:S01]  /*12700*/  FADD.FTZ R204, R204, R199 ;  /* 0x000000c7cccc7221 */ /* 0x000fe20000010000 */
[----:B------:R-:W-:Y:S01]  /*12710*/  F2FP.PACK_AB R135, R198, R200 ;  /* 0x000000c8c687723e */ /* 0x000fe200000000ff */
[----:B------:R-:W-:Y:S02]  /*12720*/  FADD.FTZ R2, R205, R206 ;  /* 0x000000cecd027221 */ /* 0x000fe40000010000 */
[----:B------:R-:W-:Y:S02]  /*12730*/  FADD.FTZ R207, R207, R204 ;  /* 0x000000cccfcf7221 */ /* 0x000fe40000010000 */
[----:B------:R-:W-:Y:S02]  /*12740*/  FADD.FTZ R2, R203, R2 ;  /* 0x00000002cb027221 */ /* 0x000fe40000010000 */
[C---:B-1----:R-:W-:Y:S03]  /*12750*/  HMMA.16816.F32 R4, R132.reuse, R136, R4 ;  /* 0x000000888404723c */ /* 0x042fe60000001804 */
[----:B------:R-:W-:Y:S02]  /*12760*/  FADD.FTZ R3, R200, R207 ;  /* 0x000000cfc8037221 */ /* 0x000fe40000010000 */
[----:B------:R-:W-:Y:S02]  /*12770*/  FADD.FTZ R2, R201, R2 ;  /* 0x00000002c9027221 */ /* 0x000fe40000010000 */
[----:B------:R-:W-:Y:S01]  /*12780*/  FADD.FTZ R3, R198, R3 ;  /* 0x00000003c6037221 */ /* 0x000fe20000010000 */
[C---:B------:R-:W-:Y:S01]  /*12790*/  HMMA.16816.F32 R8, R132.reuse, R138, R8 ;  /* 0x0000008a8408723c */ /* 0x040fe20000001808 */
[----:B------:R-:W1:Y:S03]  /*127a0*/  LDSM.16.MT88.4 R136, [R225+0x3100] ;  /* 0x00310000e188783b */ /* 0x000e660000004200 */
[----:B------:R-:W-:Y:S01]  /*127b0*/  FADD.FTZ R191, R191, R2 ;  /* 0x00000002bfbf7221 */ /* 0x000fe20000010000 */
[----:B------:R-:W-:Y:S03]  /*127c0*/  MOV R2, R164 ;  /* 0x000000a400027202 */ /* 0x000fe60000000f00 */
[C---:B----4-:R-:W-:Y:S04]  /*127d0*/  HMMA.16816.F32 R12, R132.reuse, R148, R12 ;  /* 0x00000094840c723c */ /* 0x050fe8000000180c */
[----:B------:R-:W-:Y:S04]  /*127e0*/  FADD.FTZ R202, R202, R191 ;  /* 0x000000bfcaca7221 */ /* 0x000fe80000010000 */
[C---:B------:R-:W-:Y:S01]  /*127f0*/  HMMA.16816.F32 R16, R132.reuse, R150, R16 ;  /* 0x000000968410723c */ /* 0x040fe20000001810 */
[----:B------:R-:W4:Y:S03]  /*12800*/  LDSM.16.MT88.4 R148, [R224+0x3100] ;  /* 0x00310000e094783b */ /* 0x000f260000004200 */
[----:B------:R-:W-:Y:S04]  /*12810*/  FADD.FTZ R187, R187, R202 ;  /* 0x000000cabbbb7221 */ /* 0x000fe80000010000 */
[C---:B--2---:R-:W-:Y:S04]  /*12820*/  HMMA.16816.F32 R20, R132.reuse, R140, R20 ;  /* 0x0000008c8414723c */ /* 0x044fe80000001814 */
[----:B------:R-:W-:Y:S04]  /*12830*/  FADD.FTZ R244, R188, R187 ;  /* 0x000000bbbcf47221 */ /* 0x000fe80000010000 */
[C---:B------:R-:W-:Y:S01]  /*12840*/  HMMA.16816.F32 R24, R132.reuse, R142, R24 ;  /* 0x0000008e8418723c */ /* 0x040fe20000001818 */
[----:B------:R-:W2:Y:S07]  /*12850*/  LDSM.16.MT88.4 R140, [R231+0x5100] ;  /* 0x00510000e78c783b */ /* 0x000eae0000004200 */
[C---:B---3--:R-:W-:Y:S08]  /*12860*/  HMMA.16816.F32 R28, R132.reuse, R144, R28 ;  /* 0x00000090841c723c */ /* 0x048ff0000000181c */
[C---:B------:R-:W-:Y:S01]  /*12870*/  HMMA.16816.F32 R32, R132.reuse, R146, R32 ;  /* 0x000000928420723c */ /* 0x040fe20000001820 */
[----:B------:R-:W3:Y:S07]  /*12880*/  LDSM.16.MT88.4 R144, [R225+0x5100] ;  /* 0x00510000e190783b */ /* 0x000eee0000004200 */
[C---:B------:R-:W-:Y:S08]  /*12890*/  HMMA.16816.F32 R36, R132.reuse, R152, R36 ;  /* 0x000000988424723c */ /* 0x040ff00000001824 */
[C---:B------:R-:W-:Y:S08]  /*128a0*/  HMMA.16816.F32 R40, R132.reuse, R154, R40 ;  /* 0x0000009a8428723c */ /* 0x040ff00000001828 */
[C---:B------:R-:W-:Y:S08]  /*128b0*/  HMMA.16816.F32 R44, R132.reuse, R156, R44 ;  /* 0x0000009c842c723c */ /* 0x040ff0000000182c */
[C---:B------:R-:W-:Y:S01]  /*128c0*/  HMMA.16816.F32 R48, R132.reuse, R158, R48 ;  /* 0x0000009e8430723c */ /* 0x040fe20000001830 */
[----:B------:R-:W-:Y:S07]  /*128d0*/  LDSM.16.MT88.4 R156, [R231+0x1900] ;  /* 0x00190000e79c783b */ /* 0x000fee0000004200 */
        /* <DEDUP_REMOVED lines=10> */
[C---:B------:R-:W-:Y:S08]  /*12980*/  HMMA.16816.F32 R80, R132.reuse, R162, R80 ;  /* 0x000000a28450723c */ /* 0x040ff00000001850 */
        /* <DEDUP_REMOVED lines=8> */
[----:B------:R-:W-:Y:S07]  /*12a10*/  LDSM.16.MT88.4 R140, [R225+0x1900] ;  /* 0x00190000e18c783b */ /* 0x000fee0000004200 */
[C---:B------:R-:W-:Y:S08]  /*12a20*/  HMMA.16816.F32 R108, R132.reuse, R148, R108 ;  /* 0x00000094846c723c */ /* 0x040ff0000000186c */
[C---:B------:R-:W-:Y:S01]  /*12a30*/  HMMA.16816.F32 R112, R132.reuse, R150, R112 ;  /* 0x000000968470723c */ /* 0x040fe20000001870 */
[----:B------:R-:W2:Y:S07]  /*12a40*/  LDSM.16.MT88.4 R148, [R226+0x1900] ;  /* 0x00190000e294783b */ /* 0x000eae0000004200 */
[C---:B---3--:R-:W-:Y:S08]  /*12a50*/  HMMA.16816.F32 R116, R132.reuse, R144, R116 ;  /* 0x000000908474723c */ /* 0x048ff00000001874 */
[C---:B------:R-:W-:Y:S08]  /*12a60*/  HMMA.16816.F32 R120, R132.reuse, R146, R120 ;  /* 0x000000928478723c */ /* 0x040ff00000001878 */
[C---:B-1----:R-:W-:Y:S08]  /*12a70*/  HMMA.16816.F32 R124, R132.reuse, R136, R124 ;  /* 0x00000088847c723c */ /* 0x042ff0000000187c */
[----:B------:R-:W-:Y:S07]  /*12a80*/  HMMA.16816.F32 R128, R132, R138, R128 ;  /* 0x0000008a8480723c */ /* 0x000fee0000001880 */
[----:B-----5:R-:W-:Y:S02]  /*12a90*/  MOV R135, R169 ;  /* 0x000000a900877202 */ /* 0x020fe40000000f00 */
[----:B------:R-:W-:Y:S03]  /*12aa0*/  F2FP.PACK_AB R169, R189, R186 ;  /* 0x000000babda9723e */ /* 0x000fe600000000ff */
[-C--:B------:R-:W-:Y:S01]  /*12ab0*/  F2FP.PACK_AB R171, R165, R135.reuse ;  /* 0x00000087a5ab723e */ /* 0x080fe200000000ff */
[----:B------:R-:W-:Y:S01]  /*12ac0*/  FADD.FTZ R186, R186, R3 ;  /* 0x00000003baba7221 */ /* 0x000fe20000010000 */
[----:B------:R-:W-:Y:S03]  /*12ad0*/  MOV R3, R0 ;  /* 0x0000000000037202 */ /* 0x000fe60000000f00 */
[----:B------:R-:W-:Y:S02]  /*12ae0*/  FADD.FTZ R186, R189, R186 ;  /* 0x000000babdba7221 */ /* 0x000fe40000010000 */
[C---:B------:R-:W-:Y:S01]  /*12af0*/  HMMA.16816.F32 R160, R168.reuse, R156, R4 ;  /* 0x0000009ca8a0723c */ /* 0x040fe20000001804 */
[----:B------:R-:W1:Y:S07]  /*12b00*/  LDSM.16.MT88.4 R4, [R231+0x3900] ;  /* 0x00390000e704783b */ /* 0x000e6e0000004200 */
[C---:B------:R-:W-:Y:S01]  /*12b10*/  HMMA.16816.F32 R156, R168.reuse, R158, R8 ;  /* 0x0000009ea89c723c */ /* 0x040fe20000001808 */
[----:B------:R-:W3:Y:S07]  /*12b20*/  LDSM.16.MT88.4 R8, [R226+0x3900] ;  /* 0x00390000e208783b */ /* 0x000eee0000004200 */
[C---:B--2---:R-:W-:Y:S01]  /*12b30*/  HMMA.16816.F32 R152, R168.reuse, R148, R12 ;  /* 0x00000094a898723c */ /* 0x044fe2000000180c */
[----:B------:R-:W2:Y:S07]  /*12b40*/  LDSM.16.MT88.4 R12, [R225+0x3900] ;  /* 0x00390000e10c783b */ /* 0x000eae0000004200 */
[C---:B------:R-:W-:Y:S01]  /*12b50*/  HMMA.16816.F32 R148, R168.reuse, R150, R16 ;  /* 0x00000096a894723c */ /* 0x040fe20000001810 */
[----:B------:R-:W4:Y:S07]  /*12b60*/  LDSM.16.MT88.4 R16, [R224+0x3900] ;  /* 0x00390000e010783b */ /* 0x000f2e0000004200 */
[C---:B------:R-:W-:Y:S01]  /*12b70*/  HMMA.16816.F32 R144, R168.reuse, R140, R20 ;  /* 0x0000008ca890723c */ /* 0x040fe20000001814 */
[----:B------:R-:W5:Y:S07]  /*12b80*/  LDSM.16.MT88.4 R20, [R226+0x5900] ;  /* 0x00590000e214783b */ /* 0x000f6e0000004200 */
[C---:B------:R-:W-:Y:S01]  /*12b90*/  HMMA.16816.F32 R140, R168.reuse, R142, R24 ;  /* 0x0000008ea88c723c */ /* 0x040fe20000001818 */
[----:B------:R-:W2:Y:S07]  /*12ba0*/  LDSM.16.MT88.4 R24, [R225+0x5900] ;  /* 0x00590000e118783b */ /* 0x000eae0000004200 */
[C---:B------:R-:W-:Y:S01]  /*12bb0*/  HMMA.16816.F32 R136, R168.reuse, R172, R28 ;  /* 0x000000aca888723c */ /* 0x040fe2000000181c */
[----:B------:R-:W2:Y:S06]  /*12bc0*/  LDSM.16.MT88.4 R28, [R224+0x5900] ;  /* 0x00590000e01c783b */ /* 0x000eac0000004200 */
[----:B------:R-:W-:Y:S02]  /*12bd0*/  MOV R173, R135 ;  /* 0x0000008700ad7202 */ /* 0x000fe40000000f00 */
[C---:B------:R-:W-:Y:S01]  /*12be0*/  HMMA.16816.F32 R132, R168.reuse, R174, R32 ;  /* 0x000000aea884723c */ /* 0x040fe20000001820 */
[----:B------:R-:W4:Y:S02]  /*12bf0*/  LDSM.16.MT88.4 R32, [R231+0x7900] ;  /* 0x00790000e720783b */ /* 0x000f240000004200 */
[----:B------:R-:W-:Y:S04]  /*12c00*/  FADD.FTZ R186, R173, R186 ;  /* 0x000000baadba7221 */ /* 0x000fe80000010000 */
[----:B------:R-:W-:Y:S01]  /*12c10*/  FADD.FTZ R243, R165, R186 ;  /* 0x000000baa5f37221 */ /* 0x000fe20000010000 */
        /* <DEDUP_REMOVED lines=9> */
[C---:B----4-:R-:W-:Y:S08]  /*12cb0*/  HMMA.16816.F32 R60, R168.reuse, R16, R60 ;  /* 0x00000010a83c723c */ /* 0x050ff0000000183c */
[C---:B------:R-:W-:Y:S08]  /*12cc0*/  HMMA.16816.F32 R64, R168.reuse, R18, R64 ;  /* 0x00000012a840723c */ /* 0x040ff00000001840 */
[C---:B------:R-:W-:Y:S08]  /*12cd0*/  HMMA.16816.F32 R68, R168.reuse, R176, R68 ;  /* 0x000000b0a844723c */ /* 0x040ff00000001844 */
[C---:B------:R-:W-:Y:S08]  /*12ce0*/  HMMA.16816.F32 R72, R168.reuse, R178, R72 ;  /* 0x000000b2a848723c */ /* 0x040ff00000001848 */
[C---:B-----5:R-:W-:Y:S08]  /*12cf0*/  HMMA.16816.F32 R76, R168.reuse, R20, R76 ;  /* 0x00000014a84c723c */ /* 0x060ff0000000184c */
[C---:B------:R-:W-:Y:S08]  /*12d00*/  HMMA.16816.F32 R80, R168.reuse, R22, R80 ;  /* 0x00000016a850723c */ /* 0x040ff00000001850 */
[C---:B------:R-:W-:Y:S08]  /*12d10*/  HMMA.16816.F32 R84, R168.reuse, R24, R84 ;  /* 0x00000018a854723c */ /* 0x040ff00000001854 */
[C---:B------:R-:W-:Y:S08]  /*12d20*/  HMMA.16816.F32 R88, R168.reuse, R26, R88 ;  /* 0x0000001aa858723c */ /* 0x040ff00000001858 */
[C---:B------:R-:W-:Y:S08]  /*12d30*/  HMMA.16816.F32 R92, R168.reuse, R28, R92 ;  /* 0x0000001ca85c723c */ /* 0x040ff0000000185c */
[C---:B------:R-:W-:Y:S08]  /*12d40*/  HMMA.16816.F32 R96, R168.reuse, R30, R96 ;  /* 0x0000001ea860723c */ /* 0x040ff00000001860 */
[C---:B------:R-:W-:Y:S08]  /*12d50*/  HMMA.16816.F32 R100, R168.reuse, R32, R100 ;  /* 0x00000020a864723c */ /* 0x040ff00000001864 */
[C---:B------:R-:W-:Y:S08]  /*12d60*/  HMMA.16816.F32 R104, R168.reuse, R34, R104 ;  /* 0x00000022a868723c */ /* 0x040ff00000001868 */
[C---:B-1----:R-:W-:Y:S08]  /*12d70*/  HMMA.16816.F32 R108, R168.reuse, R4, R108 ;  /* 0x00000004a86c723c */ /* 0x042ff0000000186c */
[C---:B------:R-:W-:Y:S08]  /*12d80*/  HMMA.16816.F32 R112, R168.reuse, R6, R112 ;  /* 0x00000006a870723c */ /* 0x040ff00000001870 */
[C---:B---3--:R-:W-:Y:S08]  /*12d90*/  HMMA.16816.F32 R116, R168.reuse, R8, R116 ;  /* 0x00000008a874723c */ /* 0x048ff00000001874 */
[C---:B------:R-:W-:Y:S08]  /*12da0*/  HMMA.16816.F32 R120, R168.reuse, R10, R120 ;  /* 0x0000000aa878723c */ /* 0x040ff00000001878 */
[C---:B--2---:R-:W-:Y:S08]  /*12db0*/  HMMA.16816.F32 R124, R168.reuse, R12, R124 ;  /* 0x0000000ca87c723c */ /* 0x044ff0000000187c */
[----:B------:R-:W-:Y:S01]  /*12dc0*/  HMMA.16816.F32 R128, R168, R14, R128 ;  /* 0x0000000ea880723c */ /* 0x000fe20000001880 */
[----:B------:R-:W-:-:S07]  /*12dd0*/  @P0 BRA `(.L_x_2014) ;  /* 0xffffbc9000000947 */ /* 0x000fce000383ffff */
.L_x_2004:
[----:B------:R-:W1:Y:S01]  /*12de0*/  SHFL.BFLY PT, R3, R244, 0x2, 0x1f ;  /* 0x0c401f00f4037f89 */ /* 0x000e6200000e0000 */
[----:B------:R-:W-:-:S02]  /*12df0*/  MOV R2, RZ ;  /* 0x000000ff00027202 */ /* 0x000fc40000000f00 */
[----:B------:R-:W-:Y:S01]  /*12e00*/  MOV R4, RZ ;  /* 0x000000ff00047202 */ /* 0x000fe20000000f00 */
[----:B------:R-:W2:Y:S01]  /*12e10*/  SHFL.BFLY PT, R8, R243, 0x2, 0x1f ;  /* 0x0c401f00f3087f89 */ /* 0x000ea200000e0000 */
[----:B------:R-:W-:Y:S02]  /*12e20*/  MOV R7, 0xff800000 ;  /* 0xff80000000077802 */ /* 0x000fe40000000f00 */
[----:B------:R-:W-:Y:S01]  /*12e30*/  PLOP3.LUT P2, PT, PT, PT, PT, 0x8, 0x0 ;  /* 0x000000000000781c */ /* 0x000fe20003f4e170 */
[----:B-1----:R-:W-:Y:S02]  /*12e40*/  FADD.FTZ R3, R3, R244 ;  /* 0x000000f403037221 */ /* 0x002fe40000010000 */
[----:B--2---:R-:W-:-:S03]  /*12e50*/  FADD.FTZ R8, R8, R243 ;  /* 0x000000f308087221 */ /* 0x004fc60000010000 */
[----:B------:R-:W1:Y:S04]  /*12e60*/  SHFL.BFLY PT, R6, R3, 0x1, 0x1f ;  /* 0x0c201f0003067f89 */ /* 0x000e6800000e0000 */
[----:B------:R-:W2:Y:S01]  /*12e70*/  SHFL.BFLY PT, R5, R8, 0x1, 0x1f ;  /* 0x0c201f0008057f89 */ /* 0x000ea200000e0000 */
[----:B-1----:R-:W-:Y:S02]  /*12e80*/  FADD.FTZ R6, R3, R6 ;  /* 0x0000000603067221 */ /* 0x002fe40000010000 */
[----:B--2---:R-:W-:-:S03]  /*12e90*/  FADD.FTZ R5, R5, R8 ;  /* 0x0000000805057221 */ /* 0x004fc60000010000 */
[----:B------:R-:W-:Y:S02]  /*12ea0*/  FSETP.NE.FTZ.AND P1, PT, R6, RZ, PT ;  /* 0x000000ff0600720b */ /* 0x000fe40003f35000 */
[----:B------:R-:W-:-:S11]  /*12eb0*/  FSETP.NE.FTZ.AND P0, PT, R5, RZ, PT ;  /* 0x000000ff0500720b */ /* 0x000fd60003f15000 */
[----:B------:R-:W1:Y:S01]  /*12ec0*/  @P1 MUFU.RCP R2, R6 ;  /* 0x0000000600021308 */ /* 0x000e620000001000 */
[----:B------:R-:W-:Y:S02]  /*12ed0*/  @P1 MOV R10, 0x3f317218 ;  /* 0x3f317218000a1802 */ /* 0x000fe40000000f00 */
[----:B------:R-:W-:-:S05]  /*12ee0*/  @P0 MOV R11, 0x3f317218 ;  /* 0x3f317218000b0802 */ /* 0x000fca0000000f00 */
[----:B------:R-:W2:Y:S01]  /*12ef0*/  @P1 MUFU.LG2 R6, R6 ;  /* 0x0000000600061308 */ /* 0x000ea20000000c00 */
[----:B------:R-:W-:-:S07]  /*12f00*/  @P0 FMUL.FTZ R11, R11, c[0x0][0x2d0] ;  /* 0x0000b4000b0b0a20 */ /* 0x000fce0000410000 */
[----:B------:R-:W3:Y:S01]  /*12f10*/  @P0 MUFU.LG2 R8, R5 ;  /* 0x0000000500080308 */ /* 0x000ee20000000c00 */
[C---:B-1----:R-:W-:Y:S02]  /*12f20*/  FMUL.FTZ R160, R2.reuse, R160 ;  /* 0x000000a002a07220 */ /* 0x042fe40000410000 */
[C---:B------:R-:W-:Y:S02]  /*12f30*/  FMUL.FTZ R161, R2.reuse, R161 ;  /* 0x000000a102a17220 */ /* 0x040fe40000410000 */
[C---:B------:R-:W-:Y:S02]  /*12f40*/  FMUL.FTZ R156, R2.reuse, R156 ;  /* 0x0000009c029c7220 */ /* 0x040fe40000410000 */
[----:B------:R-:W-:Y:S01]  /*12f50*/  FMUL.FTZ R157, R2, R157 ;  /* 0x0000009d029d7220 */ /* 0x000fe20000410000 */
[----:B------:R1:W4:Y:S01]  /*12f60*/  @P0 MUFU.RCP R4, R5 ;  /* 0x0000000500040308 */ /* 0x0003220000001000 */
[----:B--2---:R-:W-:Y:S02]  /*12f70*/  @P1 FMUL.FTZ R9, R6, 0.69314718246459960938 ;  /* 0x3f31721806091820 */ /* 0x004fe40000410000 */
[----:B------:R-:W-:-:S02]  /*12f80*/  @P1 FMUL.FTZ R6, R10, c[0x0][0x2d0] ;  /* 0x0000b4000a061a20 */ /* 0x000fc40000410000 */
[C---:B------:R-:W-:Y:S02]  /*12f90*/  FMUL.FTZ R152, R2.reuse, R152 ;  /* 0x0000009802987220 */ /* 0x040fe40000410000 */
[----:B------:R-:W-:Y:S02]  /*12fa0*/  FMUL.FTZ R153, R2, R153 ;  /* 0x0000009902997220 */ /* 0x000fe40000410000 */
        /* <DEDUP_REMOVED lines=60> */
[C---:B----4-:R-:W-:Y:S02]  /*13370*/  FMUL.FTZ R162, R4.reuse, R162 ;  /* 0x000000a204a27220 */ /* 0x050fe40000410000 */
        /* <DEDUP_REMOVED lines=65> */
.L_x_1966:
[----:B------:R-:W-:Y:S05]  /*13790*/  @P2 BRA `(.L_x_2015) ;  /* 0x00001f9000002947 */ /* 0x000fea0003800000 */
[----:B------:R-:W1:Y:S01]  /*137a0*/  S2R R9, SR_CTAID.Y ;  /* 0x0000000000097919 */ /* 0x000e620000002600 */
[----:B------:R-:W-:Y:S01]  /*137b0*/  IMAD R8, RZ, RZ, -UR13 ;  /* 0x8000000dff087e24 */ /* 0x000fe2000f8e02ff */
[----:B------:R-:W-:Y:S01]  /*137c0*/  USHF.R.S32.HI UR6, URZ, 0x1f, UR13 ;  /* 0x0000001f3f067899 */ /* 0x000fe2000801140d */
[----:B------:R-:W-:Y:S01]  /*137d0*/  BSSY B0, `(.L_x_2016) ;  /* 0x0000132000007945 */ /* 0x000fe20003800000 */
[----:B------:R-:W3:Y:S01]  /*137e0*/  S2R R4, SR_TID.X ;  /* 0x0000000000047919 */ /* 0x000ee20000002100 */
[----:B------:R-:W-:-:S02]  /*137f0*/  ULDC.64 UR4, c[0x0][0x4d0] ;  /* 0x0001340000047ab9 */ /* 0x000fc40000000a00 */
[----:B------:R-:W-:Y:S01]  /*13800*/  UIMAD UR7, UR6, UR4, URZ ;  /* 0x00000004060772a4 */ /* 0x000fe2000f8e023f */
[----:B------:R-:W4:Y:S01]  /*13810*/  S2R R11, SR_CTAID.Z ;  /* 0x00000000000b7919 */ /* 0x000f220000002700 */
[----:B------:R-:W-:Y:S02]  /*13820*/  UIMAD.WIDE.U32 UR8, UR13, UR4, URZ ;  /* 0x000000040d0872a5 */ /* 0x000fe4000f8e003f */
[----:B------:R-:W-:Y:S01]  /*13830*/  UIMAD UR7, UR13, UR5, UR7 ;  /* 0x000000050d0772a4 */ /* 0x000fe2000f8e0207 */
[----:B------:R-:W5:Y:S02]  /*13840*/  S2R R12, SR_CTAID.X ;  /* 0x00000000000c7919 */ /* 0x000f640000002500 */
        /* <DEDUP_REMOVED lines=8> */
[----:B-1----:R-:W-:Y:S02]  /*138d0*/  IMAD R8, R8, c[0x0][0x550], R9 ;  /* 0x0001540008087a24 */ /* 0x002fe400078e0209 */
[----:B------:R-:W-:Y:S01]  /*138e0*/  UIADD3 UR4, UR11, UR4, URZ ;  /* 0x000000040b047290 */ /* 0x000fe2000fffe03f */
[----:B------:R-:W-:Y:S01]  /*138f0*/  IMAD.U32 R17, RZ, RZ, UR11 ;  /* 0x0000000bff117e24 */ /* 0x000fe2000f8e00ff */
[----:B---3--:R-:W-:Y:S01]  /*13900*/  SHF.R.S32.HI R9, RZ, 0x1f, R4 ;  /* 0x0000001fff097819 */ /* 0x008fe20000011404 */
[----:B------:R-:W-:-:S03]  /*13910*/  IMAD.U32 R19, RZ, RZ, UR7 ;  /* 0x00000007ff137e24 */ /* 0x000fc6000f8e00ff */
[CC--:B------:R-:W-:Y:S01]  /*13920*/  LEA.HI R0, R9.reuse, R4.reuse, RZ, 0x5 ;  /* 0x0000000409007211 */ /* 0x0c0fe200078f28ff */
[----:B------:R-:W-:Y:S01]  /*13930*/  IMAD.U32 R17, RZ, RZ, UR4 ;  /* 0x00000004ff117e24 */ /* 0x000fe2000f8e00ff */
[-C--:B------:R-:W-:Y:S01]  /*13940*/  LEA.HI R9, R9, R4.reuse, RZ, 0x2 ;  /* 0x0000000409097211 */ /* 0x080fe200078f10ff */
[C---:B----4-:R-:W-:Y:S01]  /*13950*/  IMAD.WIDE.U32 R18, R11.reuse, c[0x0][0x4d8], R18 ;  /* 0x000136000b127a25 */ /* 0x050fe200078e0012 */
[----:B------:R-:W-:Y:S02]  /*13960*/  LOP3.LUT R13, R0, 0xffffffe0, RZ, 0xc0, !PT ;  /* 0xffffffe0000d7812 */ /* 0x000fe400078ec0ff */
[----:B------:R-:W-:Y:S01]  /*13970*/  SHF.R.S32.HI R15, RZ, 0x5, R0 ;  /* 0x00000005ff0f7819 */ /* 0x000fe20000011400 */
[----:B------:R-:W-:Y:S01]  /*13980*/  IMAD.WIDE.U32 R16, R11, c[0x0][0x440], R16 ;  /* 0x000110000b107a25 */ /* 0x000fe200078e0010 */
[----:B------:R-:W-:Y:S02]  /*13990*/  SHF.R.S32.HI R0, RZ, 0x1f, R0 ;  /* 0x0000001fff007819 */ /* 0x000fe40000011400 */
[----:B------:R-:W-:Y:S01]  /*139a0*/  LOP3.LUT R9, R9, 0xfffffffc, RZ, 0xc0, !PT ;  /* 0xfffffffc09097812 */ /* 0x000fe200078ec0ff */
[----:B------:R-:W-:Y:S01]  /*139b0*/  IMAD.IADD R6, R4, 0x1, -R13 ;  /* 0x0000000104067824 */ /* 0x000fe200078e0a0d */
[----:B------:R-:W-:Y:S01]  /*139c0*/  LEA.HI R0, R0, R15, RZ, 0x3 ;  /* 0x0000000f00007211 */ /* 0x000fe200078f18ff */
[----:B------:R-:W-:Y:S01]  /*139d0*/  IMAD.MOV.U32 R20, RZ, RZ, R18 ;  /* 0x000000ffff147224 */ /* 0x000fe200078e0012 */
[----:B------:R-:W-:Y:S01]  /*139e0*/  IADD3 R9, -R9, R4, RZ ;  /* 0x0000000409097210 */ /* 0x000fe20007ffe1ff */
[----:B------:R-:W-:Y:S01]  /*139f0*/  IMAD.MOV.U32 R22, RZ, RZ, R16 ;  /* 0x000000ffff167224 */ /* 0x000fe200078e0010 */
[----:B------:R-:W-:-:S02]  /*13a00*/  LOP3.LUT R0, R0, 0xffffff8, RZ, 0xc0, !PT ;  /* 0x0ffffff800007812 */ /* 0x000fc400078ec0ff */
[----:B------:R-:W-:Y:S02]  /*13a10*/  SHF.R.S32.HI R13, RZ, 0x1f, R6 ;  /* 0x0000001fff0d7819 */ /* 0x000fe40000011406 */
[----:B------:R-:W-:Y:S01]  /*13a20*/  SHF.R.S32.HI R10, RZ, 0x1f, R11 ;  /* 0x0000001fff0a7819 */ /* 0x000fe2000001140b */
[----:B------:R-:W-:Y:S01]  /*13a30*/  IMAD.IADD R15, R15, 0x1, -R0 ;  /* 0x000000010f0f7824 */ /* 0x000fe200078e0a00 */
[----:B------:R-:W-:Y:S02]  /*13a40*/  LEA.HI R0, R9, R9, RZ, 0x1 ;  /* 0x0000000909007211 */ /* 0x000fe400078f08ff */
[----:B------:R-:W-:Y:S01]  /*13a50*/  LEA.HI R4, R13, R6, RZ, 0x2 ;  /* 0x000000060d047211 */ /* 0x000fe200078f10ff */
[----:B------:R-:W-:Y:S01]  /*13a60*/  IMAD.MOV.U32 R13, RZ, RZ, c[0x0][0x4e8] ;  /* 0x00013a00ff0d7624 */ /* 0x000fe200078e00ff */
[----:B------:R-:W-:Y:S02]  /*13a70*/  LOP3.LUT R0, R0, 0x1ffffffe, RZ, 0xc0, !PT ;  /* 0x1ffffffe00007812 */ /* 0x000fe400078ec0ff */
[----:B------:R-:W-:-:S02]  /*13a80*/  SHF.R.S32.HI R14, RZ, 0x2, R4 ;  /* 0x00000002ff0e7819 */ /* 0x000fc40000011404 */
[----:B------:R-:W-:Y:S01]  /*13a90*/  IADD3 R0, R9, -R0, RZ ;  /* 0x8000000009007210 */ /* 0x000fe20007ffe0ff */
[----:B------:R-:W-:Y:S01]  /*13aa0*/  BAR.SYNC.DEFER_BLOCKING 0x1, 0x100 ;  /* 0x0044000000007b1d */ /* 0x000fe20000010000 */
[----:B------:R-:W-:Y:S01]  /*13ab0*/  ISETP.NE.AND P1, PT, R13, 0x1, PT ;  /* 0x000000010d00780c */ /* 0x000fe20003f25270 */
[----:B------:R-:W-:Y:S02]  /*13ac0*/  IMAD R15, R15, 0x10, R14 ;  /* 0x000000100f0f7824 */ /* 0x000fe400078e020e */
[----:B------:R-:W-:Y:S02]  /*13ad0*/  IMAD R14, R10, c[0x0][0x4d8], RZ ;  /* 0x000136000a0e7a24 */ /* 0x000fe400078e02ff */
[----:B------:R-:W-:Y:S01]  /*13ae0*/  IMAD R9, R0, 0x8, R15 ;  /* 0x0000000800097824 */ /* 0x000fe200078e020f */
[----:B------:R-:W-:Y:S01]  /*13af0*/  SHF.R.S32.HI R0, RZ, 0x1f, R8 ;  /* 0x0000001fff007819 */ /* 0x000fe20000011408 */
[----:B------:R-:W-:Y:S02]  /*13b00*/  IMAD R10, R10, c[0x0][0x440], RZ ;  /* 0x000110000a0a7a24 */ /* 0x000fe400078e02ff */
[C---:B------:R-:W-:Y:S01]  /*13b10*/  IMAD R14, R11.reuse, c[0x0][0x4dc], R14 ;  /* 0x000137000b0e7a24 */ /* 0x040fe200078e020e */
[C---:B-----5:R-:W-:Y:S01]  /*13b20*/  LEA R9, R12.reuse, R9, 0x7 ;  /* 0x000000090c097211 */ /* 0x060fe200078e38ff */
[----:B------:R-:W-:Y:S01]  /*13b30*/  IMAD R10, R11, c[0x0][0x444], R10 ;  /* 0x000111000b0a7a24 */ /* 0x000fe200078e020a */
[----:B------:R-:W-:Y:S01]  /*13b40*/  LEA R12, R12, R15, 0x7 ;  /* 0x0000000f0c0c7211 */ /* 0x000fe200078e38ff */
[----:B------:R-:W-:Y:S01]  /*13b50*/  IMAD.IADD R21, R19, 0x1, R14 ;  /* 0x0000000113157824 */ /* 0x000fe200078e020e */
[----:B------:R-:W-:Y:S01]  /*13b60*/  MOV R11, R9 ;  /* 0x00000009000b7202 */ /* 0x000fe20000000f00 */
[----:B------:R-:W-:-:S02]  /*13b70*/  IMAD.IADD R23, R17, 0x1, R10 ;  /* 0x0000000111177824 */ /* 0x000fc400078e020a */
[----:B------:R-:W-:-:S04]  /*13b80*/  @P1 IMAD.HI.U32 R10, R9, c[0x0][0x4ec], RZ ;  /* 0x00013b00090a1a27 */ /* 0x000fc800078e00ff */
[C---:B------:R-:W-:Y:S01]  /*13b90*/  IMAD R17, R0.reuse, c[0x0][0x4e0], RZ ;  /* 0x0001380000117a24 */ /* 0x040fe200078e02ff */
[----:B------:R-:W-:Y:S01]  /*13ba0*/  @P1 SHF.R.U32.HI R11, RZ, c[0x0][0x4f0], R10 ;  /* 0x00013c00ff0b1a19 */ /* 0x000fe2000001160a */
[----:B------:R-:W-:Y:S02]  /*13bb0*/  IMAD R19, R0, c[0x0][0x448], RZ ;  /* 0x0001120000137a24 */ /* 0x000fe400078e02ff */
[C---:B------:R-:W-:Y:S01]  /*13bc0*/  IMAD R17, R8.reuse, c[0x0][0x4e4], R17 ;  /* 0x0001390008117a24 */ /* 0x040fe200078e0211 */
[----:B------:R-:W-:Y:S01]  /*13bd0*/  IADD3 R0, -R11, RZ, RZ ;  /* 0x000000ff0b007210 */ /* 0x000fe20007ffe1ff */
[C---:B------:R-:W-:Y:S01]  /*13be0*/  IMAD R19, R8.reuse, c[0x0][0x44c], R19 ;  /* 0x0001130008137a24 */ /* 0x040fe200078e0213 */
[----:B------:R-:W-:Y:S01]  /*13bf0*/  SHF.R.S32.HI R14, RZ, 0x1f, R11 ;  /* 0x0000001fff0e7819 */ /* 0x000fe2000001140b */
[----:B------:R-:W-:-:S04]  /*13c00*/  IMAD.WIDE.U32 R22, R8, c[0x0][0x448], R22 ;  /* 0x0001120008167a25 */ /* 0x000fc800078e0016 */
[----:B------:R-:W-:-:S04]  /*13c10*/  IMAD.WIDE.U32 R20, R8, c[0x0][0x4e0], R20 ;  /* 0x0001380008147a25 */ /* 0x000fc800078e0014 */
[----:B------:R-:W-:Y:S01]  /*13c20*/  @P1 IMAD.HI.U32 R8, R9, c[0x0][0x4ec], RZ ;  /* 0x00013b0009081a27 */ /* 0x000fe200078e00ff */
[----:B------:R-:W-:-:S03]  /*13c30*/  IADD3 R16, P0, R11, R20, RZ ;  /* 0x000000140b107210 */ /* 0x000fc60007f1e0ff */
[----:B------:R-:W-:Y:S01]  /*13c40*/  IMAD R0, R0, c[0x0][0x4e8], R9 ;  /* 0x00013a0000007a24 */ /* 0x000fe200078e0209 */
[----:B------:R-:W-:Y:S01]  /*13c50*/  IADD3.X R17, R14, R21, R17, P0, !PT ;  /* 0x000000150e117210 */ /* 0x000fe200007fe411 */
[----:B------:R-:W-:Y:S01]  /*13c60*/  IMAD.MOV.U32 R10, RZ, RZ, R9 ;  /* 0x000000ffff0a7224 */ /* 0x000fe200078e0009 */
[----:B------:R-:W-:Y:S01]  /*13c70*/  @P1 SHF.R.U32.HI R10, RZ, c[0x0][0x4f0], R8 ;  /* 0x00013c00ff0a1a19 */ /* 0x000fe20000011608 */
[----:B------:R-:W-:Y:S01]  /*13c80*/  IMAD.IADD R23, R23, 0x1, R19 ;  /* 0x0000000117177824 */ /* 0x000fe200078e0213 */
[----:B------:R-:W-:Y:S01]  /*13c90*/  SHF.R.S32.HI R8, RZ, 0x1f, R0 ;  /* 0x0000001fff087819 */ /* 0x000fe20000011400 */
[----:B------:R-:W-:Y:S01]  /*13ca0*/  IMAD.WIDE.U32 R16, R0, c[0x0][0x4c8], R16 ;  /* 0x0001320000107a25 */ /* 0x000fe200078e0010 */
[----:B------:R-:W-:-:S03]  /*13cb0*/  IADD3 R14, -R10, RZ, RZ ;  /* 0x000000ff0a0e7210 */ /* 0x000fc60007ffe1ff */
[----:B------:R-:W-:Y:S01]  /*13cc0*/  IMAD R11, R8, c[0x0][0x4c8], RZ ;  /* 0x00013200080b7a24 */ /* 0x000fe200078e02ff */
[----:B------:R-:W-:Y:S01]  /*13cd0*/  SHF.R.S32.HI R8, RZ, 0x1f, R10 ;  /* 0x0000001fff087819 */ /* 0x000fe2000001140a */
[----:B------:R-:W-:Y:S02]  /*13ce0*/  IMAD R14, R14, c[0x0][0x4e8], R9 ;  /* 0x00013a000e0e7a24 */ /* 0x000fe400078e0209 */
[----:B------:R-:W-:Y:S01]  /*13cf0*/  IMAD R11, R0, c[0x0][0x4cc], R11 ;  /* 0x00013300000b7a24 */ /* 0x000fe200078e020b */
[----:B------:R-:W-:Y:S01]  /*13d00*/  LEA R0, P0, R16, c[0x0][0x4a8], 0x2 ;  /* 0x00012a0010007a11 */ /* 0x000fe200078010ff */
[----:B------:R-:W-:Y:S01]  /*13d10*/  IMAD R9, R8, c[0x0][0x430], RZ ;  /* 0x00010c0008097a24 */ /* 0x000fe200078e02ff */
[----:B------:R-:W-:Y:S01]  /*13d20*/  SHF.R.S32.HI R8, RZ, 0x1f, R14 ;  /* 0x0000001fff087819 */ /* 0x000fe2000001140e */
[----:B------:R-:W-:Y:S02]  /*13d30*/  IMAD.IADD R11, R17, 0x1, R11 ;  /* 0x00000001110b7824 */ /* 0x000fe400078e020b */
[----:B------:R-:W-:Y:S01]  /*13d40*/  SHFL.IDX PT, R18, R0, 0x1, 0x1c1f ;  /* 0x003c1f0000127f89 */ /* 0x000fe200000e0000 */
[----:B------:R-:W-:-:S02]  /*13d50*/  IMAD.WIDE.U32 R22, R10, c[0x0][0x430], R22 ;  /* 0x00010c000a167a25 */ /* 0x000fc400078e0016 */
[----:B------:R-:W-:Y:S02]  /*13d60*/  LEA.HI.X R11, R16, c[0x0][0x4ac], R11, 0x2, P0 ;  /* 0x00012b00100b7a11 */ /* 0x000fe400000f140b */
[----:B------:R-:W-:Y:S01]  /*13d70*/  SHFL.IDX PT, R16, R0, RZ, 0x1c1f ;  /* 0x001c1fff00107589 */ /* 0x000fe200000e0000 */
[----:B------:R-:W-:Y:S01]  /*13d80*/  IMAD R9, R10, c[0x0][0x434], R9 ;  /* 0x00010d000a097a24 */ /* 0x000fe200078e0209 */
[----:B------:R-:W-:Y:S01]  /*13d90*/  LOP3.LUT P0, RZ, R6, 0x3, RZ, 0xc0, !PT ;  /* 0x0000000306ff7812 */ /* 0x000fe2000780c0ff */
[----:B------:R-:W-:Y:S01]  /*13da0*/  IMAD R13, R13, c[0x0][0x388], RZ ;  /* 0x0000e2000d0d7a24 */ /* 0x000fe200078e02ff */
[----:B------:R-:W1:Y:S01]  /*13db0*/  SHFL.IDX PT, R17, R11, RZ, 0x1c1f ;  /* 0x001c1fff0b117589 */ /* 0x000e6200000e0000 */
[----:B------:R-:W-:Y:S02]  /*13dc0*/  IMAD.IADD R23, R23, 0x1, R9 ;  /* 0x0000000117177824 */ /* 0x000fe400078e0209 */
[----:B------:R-:W-:Y:S01]  /*13dd0*/  IMAD R9, R8, c[0x0][0x428], RZ ;  /* 0x00010a0008097a24 */ /* 0x000fe200078e02ff */
[----:B------:R3:W4:Y:S01]  /*13de0*/  SHFL.IDX PT, R19, R11, 0x1, 0x1c1f ;  /* 0x003c1f000b137f89 */ /* 0x00072200000e0000 */
[----:B------:R-:W-:-:S02]  /*13df0*/  IADD3 R8, R12, 0x8, RZ ;  /* 0x000000080c087810 */ /* 0x000fc40007ffe0ff */
[-C--:B------:R-:W-:Y:S01]  /*13e00*/  ISETP.GE.OR P2, PT, R12, R13.reuse, P0 ;  /* 0x0000000d0c00720c */ /* 0x080fe20000746670 */
[----:B------:R-:W-:Y:S01]  /*13e10*/  IMAD R9, R14, c[0x0][0x42c], R9 ;  /* 0x00010b000e097a24 */ /* 0x000fe200078e0209 */
[----:B------:R-:W-:Y:S01]  /*13e20*/  ISETP.GE.OR P0, PT, R8, R13, P0 ;  /* 0x0000000d0800720c */ /* 0x000fe20000706670 */
[----:B------:R-:W-:-:S05]  /*13e30*/  IMAD.WIDE.U32 R14, R14, c[0x0][0x428], R22 ;  /* 0x00010a000e0e7a25 */ /* 0x000fca00078e0016 */
[----:B------:R-:W-:Y:S02]  /*13e40*/  IADD3 R10, R15, R9, RZ ;  /* 0x000000090f0a7210 */ /* 0x000fe40007ffe0ff */
[----:B------:R-:W-:-:S04]  /*13e50*/  LEA R9, P1, R14, c[0x0][0x400], 0x2 ;  /* 0x000100000e097a11 */ /* 0x000fc800078210ff */
[----:B------:R-:W-:Y:S02]  /*13e60*/  LEA.HI.X R10, R14, c[0x0][0x404], R10, 0x2, P1 ;  /* 0x000101000e0a7a11 */ /* 0x000fe400008f140a */
[----:B------:R-:W-:Y:S01]  /*13e70*/  ISETP.GE.AND P1, PT, R8, R13, PT ;  /* 0x0000000d0800720c */ /* 0x000fe20003f26270 */
[----:B-1----:R1:W-:Y:S01]  /*13e80*/  @!P2 ST.E [R16.64], R5 ;  /* 0x000000051000a985 */ /* 0x0023e2000c101912 */
[----:B---3--:R-:W-:-:S03]  /*13e90*/  LOP3.LUT R11, R4, 0x7ffffffc, RZ, 0xc0, !PT ;  /* 0x7ffffffc040b7812 */ /* 0x008fc600078ec0ff */
[----:B----4-:R3:W-:Y:S01]  /*13ea0*/  @!P0 ST.E [R18.64], R7 ;  /* 0x0000000712008985 */ /* 0x0107e2000c101912 */
[----:B------:R-:W-:Y:S01]  /*13eb0*/  ISETP.GE.AND P0, PT, R12, R13, PT ;  /* 0x0000000d0c00720c */ /* 0x000fe20003f06270 */
[----:B------:R-:W-:Y:S02]  /*13ec0*/  IMAD.IADD R11, R6, 0x1, -R11 ;  /* 0x00000001060b7824 */ /* 0x000fe400078e0a0b */
[----:B------:R3:W4:Y:S04]  /*13ed0*/  SHFL.IDX PT, R14, R9, RZ, 0x1c1f ;  /* 0x001c1fff090e7589 */ /* 0x00072800000e0000 */
[----:B------:R3:W2:Y:S01]  /*13ee0*/  SHFL.IDX PT, R15, R10, RZ, 0x1c1f ;  /* 0x001c1fff0a0f7589 */ /* 0x0006a200000e0000 */
[----:B------:R-:W-:Y:S02]  /*13ef0*/  SHF.L.U32 R11, R11, 0x1, RZ ;  /* 0x000000010b0b7819 */ /* 0x000fe400000006ff */
[----:B-1----:R-:W-:-:S03]  /*13f00*/  P2R R5, PR, RZ, 0x2 ;  /* 0x00000002ff057803 */ /* 0x002fc60000000000 */
[----:B------:R-:W-:Y:S05]  /*13f10*/  @P0 BRA `(.L_x_2017) ;  /* 0x00000bd000000947 */ /* 0x000fea0003800000 */
[C---:B------:R-:W-:Y:S02]  /*13f20*/  IADD3 R4, R11.reuse, 0x8, RZ ;  /* 0x000000080b047810 */ /* 0x040fe40007ffe0ff */
[C---:B------:R-:W-:Y:S02]  /*13f30*/  IADD3 R0, R11.reuse, 0x10, RZ ;  /* 0x000000100b007810 */ /* 0x040fe40007ffe0ff */
[----:B------:R-:W-:Y:S02]  /*13f40*/  ISETP.GE.AND P5, PT, R4, c[0x0][0x3c8], PT ;  /* 0x0000f20004007a0c */ /* 0x000fe40003fa6270 */
[C---:B------:R-:W-:Y:S02]  /*13f50*/  ISETP.GE.AND P0, PT, R11.reuse, c[0x0][0x3c8], PT ;  /* 0x0000f2000b007a0c */ /* 0x040fe40003f06270 */
[----:B------:R-:W-:Y:S02]  /*13f60*/  ISETP.GE.AND P4, PT, R0, c[0x0][0x3c8], PT ;  /* 0x0000f20000007a0c */ /* 0x000fe40003f86270 */
[----:B------:R-:W-:-:S02]  /*13f70*/  IADD3 R8, R11, 0x18, RZ ;  /* 0x000000180b087810 */ /* 0x000fc40007ffe0ff */
[C---:B---3--:R-:W-:Y:S02]  /*13f80*/  IADD3 R7, R11.reuse, 0x20, RZ ;  /* 0x000000200b077810 */ /* 0x048fe40007ffe0ff */
[C---:B------:R-:W-:Y:S02]  /*13f90*/  IADD3 R6, R11.reuse, 0x28, RZ ;  /* 0x000000280b067810 */ /* 0x040fe40007ffe0ff */
[----:B------:R-:W-:Y:S02]  /*13fa0*/  ISETP.GE.AND P3, PT, R8, c[0x0][0x3c8], PT ;  /* 0x0000f20008007a0c */ /* 0x000fe40003f66270 */
[----:B------:R-:W-:Y:S01]  /*13fb0*/  @!P5 LEA.HI R4, R4, R4, RZ, 0x1 ;  /* 0x000000040404d211 */ /* 0x000fe200078f08ff */
[----:B--2-4-:R-:W-:Y:S01]  /*13fc0*/  @!P0 IMAD.WIDE R18, R11, 0x4, R14 ;  /* 0x000000040b128825 */ /* 0x014fe200078e020e */
[----:B------:R-:W-:Y:S02]  /*13fd0*/  ISETP.GE.AND P2, PT, R7, c[0x0][0x3c8], PT ;  /* 0x0000f20007007a0c */ /* 0x000fe40003f46270 */
[----:B------:R-:W-:-:S02]  /*13fe0*/  @!P4 LEA.HI R12, R0, R0, RZ, 0x1 ;  /* 0x00000000000cc211 */ /* 0x000fc400078f08ff */
[----:B------:R-:W-:Y:S01]  /*13ff0*/  IADD3 R0, R11, 0x30, RZ ;  /* 0x000000300b007810 */ /* 0x000fe20007ffe0ff */
[----:B------:R1:W-:Y:S01]  /*14000*/  @!P0 ST.E.64 [R18.64], R160 ;  /* 0x000000a012008985 */ /* 0x0003e2000c101b12 */
[----:B------:R-:W-:Y:S02]  /*14010*/  @!P5 LOP3.LUT R13, R4, 0xfffffffe, RZ, 0xc0, !PT ;  /* 0xfffffffe040dd812 */ /* 0x000fe400078ec0ff */
[----:B------:R-:W-:Y:S02]  /*14020*/  ISETP.GE.AND P1, PT, R6, c[0x0][0x3c8], PT ;  /* 0x0000f20006007a0c */ /* 0x000fe40003f26270 */
[----:B------:R-:W-:Y:S01]  /*14030*/  @!P4 LOP3.LUT R17, R12, 0xfffffffe, RZ, 0xc0, !PT ;  /* 0xfffffffe0c11c812 */ /* 0x000fe200078ec0ff */
[--C-:B------:R-:W-:Y:S01]  /*14040*/  @!P5 IMAD.WIDE R12, R13, 0x4, R14.reuse ;  /* 0x000000040d0cd825 */ /* 0x100fe200078e020e */
[----:B------:R-:W-:Y:S02]  /*14050*/  ISETP.GE.AND P0, PT, R0, c[0x0][0x3c8], PT ;  /* 0x0000f20000007a0c */ /* 0x000fe40003f06270 */
[----:B------:R-:W-:Y:S01]  /*14060*/  IADD3 R4, R11, 0x38, RZ ;  /* 0x000000380b047810 */ /* 0x000fe20007ffe0ff */
[----:B------:R-:W-:Y:S01]  /*14070*/  @!P4 IMAD.WIDE R16, R17, 0x4, R14 ;  /* 0x000000041110c825 */ /* 0x000fe200078e020e */
[----:B------:R2:W-:Y:S01]  /*14080*/  @!P5 ST.E.64 [R12.64], R156 ;  /* 0x0000009c0c00d985 */ /* 0x0005e2000c101b12 */
[----:B------:R-:W-:-:S02]  /*14090*/  @!P3 LEA.HI R8, R8, R8, RZ, 0x1 ;  /* 0x000000080808b211 */ /* 0x000fc400078f08ff */
[----:B------:R-:W-:Y:S01]  /*140a0*/  ISETP.GE.AND P5, PT, R4, c[0x0][0x3c8], PT ;  /* 0x0000f20004007a0c */ /* 0x000fe20003fa6270 */
[----:B------:R3:W-:Y:S01]  /*140b0*/  @!P4 ST.E.64 [R16.64], R152 ;  /* 0x000000981000c985 */ /* 0x0007e2000c101b12 */
[----:B------:R-:W-:Y:S02]  /*140c0*/  @!P2 LEA.HI R7, R7, R7, RZ, 0x1 ;  /* 0x000000070707a211 */ /* 0x000fe400078f08ff */
[----:B------:R-:W-:Y:S02]  /*140d0*/  @!P1 LEA.HI R6, R6, R6, RZ, 0x1 ;  /* 0x0000000606069211 */ /* 0x000fe400078f08ff */
[----:B------:R-:W-:Y:S02]  /*140e0*/  @!P0 LEA.HI R0, R0, R0, RZ, 0x1 ;  /* 0x0000000000008211 */ /* 0x000fe400078f08ff */
[----:B------:R-:W-:Y:S02]  /*140f0*/  @!P2 LOP3.LUT R7, R7, 0xfffffffe, RZ, 0xc0, !PT ;  /* 0xfffffffe0707a812 */ /* 0x000fe400078ec0ff */
[----:B------:R-:W-:-:S03]  /*14100*/  @!P1 LOP3.LUT R21, R6, 0xfffffffe, RZ, 0xc0, !PT ;  /* 0xfffffffe06159812 */ /* 0x000fc600078ec0ff */
[--C-:B------:R-:W-:Y:S01]  /*14110*/  @!P2 IMAD.WIDE R6, R7, 0x4, R14.reuse ;  /* 0x000000040706a825 */ /* 0x100fe200078e020e */
[----:B------:R-:W-:Y:S02]  /*14120*/  @!P5 LEA.HI R4, R4, R4, RZ, 0x1 ;  /* 0x000000040404d211 */ /* 0x000fe400078f08ff */
[----:B-1----:R-:W-:Y:S01]  /*14130*/  IADD3 R18, R11, 0x40, RZ ;  /* 0x000000400b127810 */ /* 0x002fe20007ffe0ff */
[----:B------:R-:W-:Y:S01]  /*14140*/  @!P1 IMAD.WIDE R20, R21, 0x4, R14 ;  /* 0x0000000415149825 */ /* 0x000fe200078e020e */
[----:B------:R-:W-:Y:S02]  /*14150*/  @!P3 LOP3.LUT R19, R8, 0xfffffffe, RZ, 0xc0, !PT ;  /* 0xfffffffe0813b812 */ /* 0x000fe400078ec0ff */
[----:B------:R-:W-:Y:S02]  /*14160*/  ISETP.GE.AND P4, PT, R18, c[0x0][0x3c8], PT ;  /* 0x0000f20012007a0c */ /* 0x000fe40003f86270 */
[----:B------:R-:W-:Y:S02]  /*14170*/  IADD3 R8, R11, 0x50, RZ ;  /* 0x000000500b087810 */ /* 0x000fe40007ffe0ff */
[----:B--2---:R-:W-:-:S02]  /*14180*/  @!P0 LOP3.LUT R13, R0, 0xfffffffe, RZ, 0xc0, !PT ;  /* 0xfffffffe000d8812 */ /* 0x004fc400078ec0ff */
[----:B------:R-:W-:Y:S01]  /*14190*/  IADD3 R0, R11, 0x58, RZ ;  /* 0x000000580b007810 */ /* 0x000fe20007ffe0ff */
[----:B---3--:R-:W-:Y:S01]  /*141a0*/  @!P3 IMAD.WIDE R16, R19, 0x4, R14 ;  /* 0x000000041310b825 */ /* 0x008fe200078e020e */
[----:B------:R-:W-:-:S05]  /*141b0*/  IADD3 R19, R11, 0x48, RZ ;  /* 0x000000480b137810 */ /* 0x000fca0007ffe0ff */
[----:B------:R-:W-:Y:S01]  /*141c0*/  @!P4 LEA.HI R22, R18, R18, RZ, 0x1 ;  /* 0x000000121216c211 */ /* 0x000fe200078f08ff */
[----:B------:R-:W-:Y:S01]  /*141d0*/  @!P0 IMAD.WIDE R12, R13, 0x4, R14 ;  /* 0x000000040d0c8825 */ /* 0x000fe200078e020e */
[----:B------:R1:W-:Y:S01]  /*141e0*/  @!P3 ST.E.64 [R16.64], R148 ;  /* 0x000000941000b985 */ /* 0x0003e2000c101b12 */
[----:B------:R-:W-:Y:S02]  /*141f0*/  ISETP.GE.AND P3, PT, R19, c[0x0][0x3c8], PT ;  /* 0x0000f20013007a0c */ /* 0x000fe40003f66270 */
[----:B------:R-:W-:Y:S01]  /*14200*/  IADD3 R18, R11, 0x60, RZ ;  /* 0x000000600b127810 */ /* 0x000fe20007ffe0ff */
[----:B------:R2:W-:Y:S01]  /*14210*/  @!P2 ST.E.64 [R6.64], R144 ;  /* 0x000000900600a985 */ /* 0x0005e2000c101b12 */
[----:B------:R-:W-:-:S03]  /*14220*/  ISETP.GE.AND P2, PT, R8, c[0x0][0x3c8], PT ;  /* 0x0000f20008007a0c */ /* 0x000fc60003f46270 */
[----:B------:R3:W-:Y:S01]  /*14230*/  @!P1 ST.E.64 [R20.64], R140 ;  /* 0x0000008c14009985 */ /* 0x0007e2000c101b12 */
[----:B------:R-:W-:-:S03]  /*14240*/  ISETP.GE.AND P1, PT, R0, c[0x0][0x3c8], PT ;  /* 0x0000f20000007a0c */ /* 0x000fc60003f26270 */
[----:B------:R4:W-:Y:S01]  /*14250*/  @!P0 ST.E.64 [R12.64], R136 ;  /* 0x000000880c008985 */ /* 0x0009e2000c101b12 */
[----:B------:R-:W-:Y:S02]  /*14260*/  ISETP.GE.AND P0, PT, R18, c[0x0][0x3c8], PT ;  /* 0x0000f20012007a0c */ /* 0x000fe40003f06270 */
[----:B------:R-:W-:-:S03]  /*14270*/  @!P3 LEA.HI R19, R19, R19, RZ, 0x1 ;  /* 0x000000131313b211 */ /* 0x000fc600078f08ff */
[----:B------:R-:W-:Y:S02]  /*14280*/  @!P2 LEA.HI R8, R8, R8, RZ, 0x1 ;  /* 0x000000080808a211 */ /* 0x000fe400078f08ff */
[----:B------:R-:W-:Y:S02]  /*14290*/  @!P3 LOP3.LUT R19, R19, 0xfffffffe, RZ, 0xc0, !PT ;  /* 0xfffffffe1313b812 */ /* 0x000fe400078ec0ff */
[----:B------:R-:W-:-:S04]  /*142a0*/  @!P1 LEA.HI R0, R0, R0, RZ, 0x1 ;  /* 0x0000000000009211 */ /* 0x000fc800078f08ff */
[----:B------:R-:W-:Y:S02]  /*142b0*/  @!P0 LEA.HI R18, R18, R18, RZ, 0x1 ;  /* 0x0000001212128211 */ /* 0x000fe400078f08ff */
[----:B-1----:R-:W-:Y:S02]  /*142c0*/  @!P5 LOP3.LUT R17, R4, 0xfffffffe, RZ, 0xc0, !PT ;  /* 0xfffffffe0411d812 */ /* 0x002fe400078ec0ff */
[C---:B------:R-:W-:Y:S02]  /*142d0*/  IADD3 R4, R11.reuse, 0x68, RZ ;  /* 0x000000680b047810 */ /* 0x040fe40007ffe0ff */
[----:B--2---:R-:W-:Y:S02]  /*142e0*/  @!P4 LOP3.LUT R7, R22, 0xfffffffe, RZ, 0xc0, !PT ;  /* 0xfffffffe1607c812 */ /* 0x004fe400078ec0ff */
[----:B------:R-:W-:Y:S02]  /*142f0*/  IADD3 R16, R11, 0x70, RZ ;  /* 0x000000700b107810 */ /* 0x000fe40007ffe0ff */
[----:B---3--:R-:W-:Y:S01]  /*14300*/  @!P1 LOP3.LUT R21, R0, 0xfffffffe, RZ, 0xc0, !PT ;  /* 0xfffffffe00159812 */ /* 0x008fe200078ec0ff */
[----:B------:R-:W-:Y:S01]  /*14310*/  @!P4 IMAD.WIDE R6, R7, 0x4, R14 ;  /* 0x000000040706c825 */ /* 0x000fe200078e020e */
[----:B------:R-:W-:-:S02]  /*14320*/  IADD3 R22, R11, 0x78, RZ ;  /* 0x000000780b167810 */ /* 0x000fc40007ffe0ff */
[----:B------:R-:W-:Y:S01]  /*14330*/  IADD3 R0, R11, 0x90, RZ ;  /* 0x000000900b007810 */ /* 0x000fe20007ffe0ff */
[--C-:B----4-:R-:W-:Y:S01]  /*14340*/  @!P5 IMAD.WIDE R12, R17, 0x4, R14.reuse ;  /* 0x00000004110cd825 */ /* 0x110fe200078e020e */
[----:B------:R-:W-:Y:S02]  /*14350*/  @!P2 LOP3.LUT R17, R8, 0xfffffffe, RZ, 0xc0, !PT ;  /* 0xfffffffe0811a812 */ /* 0x000fe400078ec0ff */
[----:B------:R-:W-:Y:S01]  /*14360*/  IADD3 R8, R11, 0x88, RZ ;  /* 0x000000880b087810 */ /* 0x000fe20007ffe0ff */
[----:B------:R-:W-:Y:S01]  /*14370*/  @!P1 IMAD.WIDE R20, R21, 0x4, R14 ;  /* 0x0000000415149825 */ /* 0x000fe200078e020e */
[----:B------:R1:W-:Y:S01]  /*14380*/  @!P5 ST.E.64 [R12.64], R132 ;  /* 0x000000840c00d985 */ /* 0x0003e2000c101b12 */
[----:B------:R-:W-:-:S03]  /*14390*/  ISETP.GE.AND P5, PT, R4, c[0x0][0x3c8], PT ;  /* 0x0000f20004007a0c */ /* 0x000fc60003fa6270 */
[----:B------:R2:W-:Y:S01]  /*143a0*/  @!P4 ST.E.64 [R6.64], R36 ;  /* 0x000000240600c985 */ /* 0x0005e2000c101b12 */
[----:B------:R-:W-:-:S09]  /*143b0*/  ISETP.GE.AND P4, PT, R16, c[0x0][0x3c8], PT ;  /* 0x0000f20010007a0c */ /* 0x000fd20003f86270 */
[----:B------:R-:W-:-:S04]  /*143c0*/  @!P5 LEA.HI R4, R4, R4, RZ, 0x1 ;  /* 0x000000040404d211 */ /* 0x000fc800078f08ff */
[----:B------:R-:W-:Y:S02]  /*143d0*/  @!P4 LEA.HI R16, R16, R16, RZ, 0x1 ;  /* 0x000000101010c211 */ /* 0x000fe400078f08ff */
[----:B-1----:R-:W-:Y:S01]  /*143e0*/  @!P0 LOP3.LUT R13, R18, 0xfffffffe, RZ, 0xc0, !PT ;  /* 0xfffffffe120d8812 */ /* 0x002fe200078ec0ff */
[----:B--2---:R-:W-:-:S04]  /*143f0*/  @!P3 IMAD.WIDE R6, R19, 0x4, R14 ;  /* 0x000000041306b825 */ /* 0x004fc800078e020e */
[--C-:B------:R-:W-:Y:S01]  /*14400*/  @!P2 IMAD.WIDE R18, R17, 0x4, R14.reuse ;  /* 0x000000041112a825 */ /* 0x100fe200078e020e */
[----:B------:R1:W-:Y:S01]  /*14410*/  @!P3 ST.E.64 [R6.64], R40 ;  /* 0x000000280600b985 */ /* 0x0003e2000c101b12 */
[----:B------:R-:W-:Y:S02]  /*14420*/  IADD3 R17, R11, 0x80, RZ ;  /* 0x000000800b117810 */ /* 0x000fe40007ffe0ff */
[----:B------:R-:W-:Y:S01]  /*14430*/  @!P0 IMAD.WIDE R12, R13, 0x4, R14 ;  /* 0x000000040d0c8825 */ /* 0x000fe200078e020e */
[----:B------:R2:W-:Y:S01]  /*14440*/  @!P2 ST.E.64 [R18.64], R44 ;  /* 0x0000002c1200a985 */ /* 0x0005e2000c101b12 */
[----:B------:R-:W-:Y:S02]  /*14450*/  ISETP.GE.AND P3, PT, R22, c[0x0][0x3c8], PT ;  /* 0x0000f20016007a0c */ /* 0x000fe40003f66270 */
[----:B------:R-:W-:Y:S01]  /*14460*/  ISETP.GE.AND P2, PT, R17, c[0x0][0x3c8], PT ;  /* 0x0000f20011007a0c */ /* 0x000fe20003f46270 */
[----:B------:R3:W-:Y:S01]  /*14470*/  @!P1 ST.E.64 [R20.64], R48 ;  /* 0x0000003014009985 */ /* 0x0007e2000c101b12 */
[----:B------:R-:W-:-:S03]  /*14480*/  ISETP.GE.AND P1, PT, R8, c[0x0][0x3c8], PT ;  /* 0x0000f20008007a0c */ /* 0x000fc60003f26270 */
[----:B------:R4:W-:Y:S01]  /*14490*/  @!P0 ST.E.64 [R12.64], R52 ;  /* 0x000000340c008985 */ /* 0x0009e2000c101b12 */
[----:B------:R-:W-:-:S05]  /*144a0*/  ISETP.GE.AND P0, PT, R0, c[0x0][0x3c8], PT ;  /* 0x0000f20000007a0c */ /* 0x000fca0003f06270 */
[----:B------:R-:W-:Y:S02]  /*144b0*/  @!P3 LEA.HI R22, R22, R22, RZ, 0x1 ;  /* 0x000000161616b211 */ /* 0x000fe400078f08ff */
[----:B------:R-:W-:Y:S02]  /*144c0*/  @!P2 LEA.HI R17, R17, R17, RZ, 0x1 ;  /* 0x000000111111a211 */ /* 0x000fe400078f08ff */
[----:B------:R-:W-:Y:S02]  /*144d0*/  @!P1 LEA.HI R8, R8, R8, RZ, 0x1 ;  /* 0x0000000808089211 */ /* 0x000fe400078f08ff */
[----:B------:R-:W-:Y:S02]  /*144e0*/  @!P2 LOP3.LUT R17, R17, 0xfffffffe, RZ, 0xc0, !PT ;  /* 0xfffffffe1111a812 */ /* 0x000fe400078ec0ff */
[----:B------:R-:W-:Y:S02]  /*144f0*/  @!P0 LEA.HI R0, R0, R0, RZ, 0x1 ;  /* 0x0000000000008211 */ /* 0x000fe400078f08ff */
[----:B-1----:R-:W-:-:S02]  /*14500*/  @!P5 LOP3.LUT R7, R4, 0xfffffffe, RZ, 0xc0, !PT ;  /* 0xfffffffe0407d812 */ /* 0x002fc400078ec0ff */
[----:B------:R-:W-:Y:S02]  /*14510*/  IADD3 R4, R11, 0x98, RZ ;  /* 0x000000980b047810 */ /* 0x000fe40007ffe0ff */
[----:B--2---:R-:W-:Y:S01]  /*14520*/  @!P4 LOP3.LUT R19, R16, 0xfffffffe, RZ, 0xc0, !PT ;  /* 0xfffffffe1013c812 */ /* 0x004fe200078ec0ff */
[----:B------:R-:W-:Y:S01]  /*14530*/  @!P5 IMAD.WIDE R6, R7, 0x4, R14 ;  /* 0x000000040706d825 */ /* 0x000fe200078e020e */
[----:B---3--:R-:W-:-:S03]  /*14540*/  @!P1 LOP3.LUT R21, R8, 0xfffffffe, RZ, 0xc0, !PT ;  /* 0xfffffffe08159812 */ /* 0x008fc600078ec0ff */
[--C-:B------:R-:W-:Y:S01]  /*14550*/  @!P2 IMAD.WIDE R16, R17, 0x4, R14.reuse ;  /* 0x000000041110a825 */ /* 0x100fe200078e020e */
[----:B------:R1:W-:Y:S01]  /*14560*/  @!P5 ST.E.64 [R6.64], R56 ;  /* 0x000000380600d985 */ /* 0x0003e2000c101b12 */
[----:B------:R-:W-:Y:S02]  /*14570*/  ISETP.GE.AND P5, PT, R4, c[0x0][0x3c8], PT ;  /* 0x0000f20004007a0c */ /* 0x000fe40003fa6270 */
[----:B----4-:R-:W-:Y:S01]  /*14580*/  @!P4 IMAD.WIDE R12, R19, 0x4, R14 ;  /* 0x00000004130cc825 */ /* 0x010fe200078e020e */
[----:B------:R-:W-:Y:S02]  /*14590*/  @!P3 LOP3.LUT R19, R22, 0xfffffffe, RZ, 0xc0, !PT ;  /* 0xfffffffe1613b812 */ /* 0x000fe400078ec0ff */
[C---:B------:R-:W-:Y:S02]  /*145a0*/  IADD3 R8, R11.reuse, 0xa0, RZ ;  /* 0x000000a00b087810 */ /* 0x040fe40007ffe0ff */
[----:B------:R2:W-:Y:S01]  /*145b0*/  @!P4 ST.E.64 [R12.64], R60 ;  /* 0x0000003c0c00c985 */ /* 0x0005e2000c101b12 */
[----:B------:R-:W-:-:S02]  /*145c0*/  IADD3 R20, R11, 0xb0, RZ ;  /* 0x000000b00b147810 */ /* 0x000fc40007ffe0ff */
[----:B------:R-:W-:Y:S02]  /*145d0*/  ISETP.GE.AND P6, PT, R8, c[0x0][0x3c8], PT ;  /* 0x0000f20008007a0c */ /* 0x000fe40003fc6270 */
[----:B------:R-:W-:Y:S02]  /*145e0*/  IADD3 R22, R11, 0xc0, RZ ;  /* 0x000000c00b167810 */ /* 0x000fe40007ffe0ff */
[----:B------:R-:W-:-:S04]  /*145f0*/  @!P5 LEA.HI R4, R4, R4, RZ, 0x1 ;  /* 0x000000040404d211 */ /* 0x000fc800078f08ff */
[----:B------:R-:W-:Y:S02]  /*14600*/  @!P5 LOP3.LUT R23, R4, 0xfffffffe, RZ, 0xc0, !PT ;  /* 0xfffffffe0417d812 */ /* 0x000fe400078ec0ff */
[----:B------:R-:W-:-:S03]  /*14610*/  IADD3 R4, R11, 0xc8, RZ ;  /* 0x000000c80b047810 */ /* 0x000fc60007ffe0ff */
[----:B------:R-:W-:Y:S02]  /*14620*/  @!P6 LEA.HI R8, R8, R8, RZ, 0x1 ;  /* 0x000000080808e211 */ /* 0x000fe400078f08ff */
[----:B-1----:R-:W-:Y:S02]  /*14630*/  @!P0 LOP3.LUT R7, R0, 0xfffffffe, RZ, 0xc0, !PT ;  /* 0xfffffffe00078812 */ /* 0x002fe400078ec0ff */
[----:B------:R-:W-:-:S03]  /*14640*/  IADD3 R0, R11, 0xb8, RZ ;  /* 0x000000b80b007810 */ /* 0x000fc60007ffe0ff */
[----:B------:R-:W-:-:S04]  /*14650*/  @!P0 IMAD.WIDE R6, R7, 0x4, R14 ;  /* 0x0000000407068825 */ /* 0x000fc800078e020e */
[----:B--2---:R-:W-:-:S04]  /*14660*/  @!P3 IMAD.WIDE R12, R19, 0x4, R14 ;  /* 0x00000004130cb825 */ /* 0x004fc800078e020e */
[----:B------:R-:W-:Y:S01]  /*14670*/  @!P1 IMAD.WIDE R18, R21, 0x4, R14 ;  /* 0x0000000415129825 */ /* 0x000fe200078e020e */
[----:B------:R-:W-:Y:S01]  /*14680*/  IADD3 R21, R11, 0xa8, RZ ;  /* 0x000000a80b157810 */ /* 0x000fe20007ffe0ff */
[----:B------:R1:W-:Y:S01]  /*14690*/  @!P3 ST.E.64 [R12.64], R64 ;  /* 0x000000400c00b985 */ /* 0x0003e2000c101b12 */
[----:B------:R-:W-:Y:S02]  /*146a0*/  ISETP.GE.AND P3, PT, R20, c[0x0][0x3c8], PT ;  /* 0x0000f20014007a0c */ /* 0x000fe40003f66270 */
[----:B------:R-:W-:Y:S01]  /*146b0*/  ISETP.GE.AND P4, PT, R21, c[0x0][0x3c8], PT ;  /* 0x0000f20015007a0c */ /* 0x000fe20003f86270 */
[----:B------:R2:W-:Y:S01]  /*146c0*/  @!P2 ST.E.64 [R16.64], R68 ;  /* 0x000000441000a985 */ /* 0x0005e2000c101b12 */
[----:B------:R-:W-:-:S03]  /*146d0*/  ISETP.GE.AND P2, PT, R0, c[0x0][0x3c8], PT ;  /* 0x0000f20000007a0c */ /* 0x000fc60003f46270 */
[----:B------:R3:W-:Y:S01]  /*146e0*/  @!P1 ST.E.64 [R18.64], R72 ;  /* 0x0000004812009985 */ /* 0x0007e2000c101b12 */
[----:B------:R-:W-:-:S03]  /*146f0*/  ISETP.GE.AND P1, PT, R22, c[0x0][0x3c8], PT ;  /* 0x0000f20016007a0c */ /* 0x000fc60003f26270 */
[----:B------:R4:W-:Y:S01]  /*14700*/  @!P0 ST.E.64 [R6.64], R76 ;  /* 0x0000004c06008985 */ /* 0x0009e2000c101b12 */
[----:B------:R-:W-:Y:S02]  /*14710*/  ISETP.GE.AND P0, PT, R4, c[0x0][0x3c8], PT ;  /* 0x0000f20004007a0c */ /* 0x000fe40003f06270 */
[----:B------:R-:W-:Y:S02]  /*14720*/  @!P3 LEA.HI R20, R20, R20, RZ, 0x1 ;  /* 0x000000141414b211 */ /* 0x000fe400078f08ff */
[----:B------:R-:W-:Y:S02]  /*14730*/  @!P4 LEA.HI R21, R21, R21, RZ, 0x1 ;  /* 0x000000151515c211 */ /* 0x000fe400078f08ff */
[----:B------:R-:W-:Y:S02]  /*14740*/  @!P2 LEA.HI R0, R0, R0, RZ, 0x1 ;  /* 0x000000000000a211 */ /* 0x000fe400078f08ff */
[----:B------:R-:W-:Y:S02]  /*14750*/  @!P4 LOP3.LUT R21, R21, 0xfffffffe, RZ, 0xc0, !PT ;  /* 0xfffffffe1515c812 */ /* 0x000fe400078ec0ff */
[----:B------:R-:W-:-:S03]  /*14760*/  @!P1 LEA.HI R22, R22, R22, RZ, 0x1 ;  /* 0x0000001616169211 */ /* 0x000fc600078f08ff */
[----:B------:R-:W-:Y:S01]  /*14770*/  @!P0 LEA.HI R4, R4, R4, RZ, 0x1 ;  /* 0x0000000404048211 */ /* 0x000fe200078f08ff */
[--C-:B-1----:R-:W-:Y:S01]  /*14780*/  @!P5 IMAD.WIDE R12, R23, 0x4, R14.reuse ;  /* 0x00000004170cd825 */ /* 0x102fe200078e020e */
[----:B------:R-:W-:Y:S02]  /*14790*/  IADD3 R23, R11, 0xe0, RZ ;  /* 0x000000e00b177810 */ /* 0x000fe40007ffe0ff */
[----:B--2---:R-:W-:Y:S02]  /*147a0*/  @!P3 LOP3.LUT R17, R20, 0xfffffffe, RZ, 0xc0, !PT ;  /* 0xfffffffe1411b812 */ /* 0x004fe400078ec0ff */
[----:B------:R1:W-:Y:S01]  /*147b0*/  @!P5 ST.E.64 [R12.64], R80 ;  /* 0x000000500c00d985 */ /* 0x0003e2000c101b12 */
[----:B------:R-:W-:Y:S01]  /*147c0*/  @!P4 IMAD.WIDE R20, R21, 0x4, R14 ;  /* 0x000000041514c825 */ /* 0x000fe200078e020e */
[----:B---3--:R-:W-:-:S03]  /*147d0*/  @!P1 LOP3.LUT R19, R22, 0xfffffffe, RZ, 0xc0, !PT ;  /* 0xfffffffe16139812 */ /* 0x008fc600078ec0ff */
[--C-:B------:R-:W-:Y:S01]  /*147e0*/  @!P3 IMAD.WIDE R16, R17, 0x4, R14.reuse ;  /* 0x000000041110b825 */ /* 0x100fe200078e020e */
[----:B------:R-:W-:Y:S02]  /*147f0*/  IADD3 R22, R11, 0xe8, RZ ;  /* 0x000000e80b167810 */ /* 0x000fe40007ffe0ff */
[----:B----4-:R-:W-:Y:S01]  /*14800*/  @!P6 LOP3.LUT R7, R8, 0xfffffffe, RZ, 0xc0, !PT ;  /* 0xfffffffe0807e812 */ /* 0x010fe200078ec0ff */
[----:B------:R-:W-:Y:S01]  /*14810*/  @!P1 IMAD.WIDE R18, R19, 0x4, R14 ;  /* 0x0000000413129825 */ /* 0x000fe200078e020e */
[----:B------:R-:W-:-:S03]  /*14820*/  IADD3 R8, R11, 0xf8, RZ ;  /* 0x000000f80b087810 */ /* 0x000fc60007ffe0ff */
[----:B------:R-:W-:-:S05]  /*14830*/  @!P6 IMAD.WIDE R6, R7, 0x4, R14 ;  /* 0x000000040706e825 */ /* 0x000fca00078e020e */
[----:B------:R2:W-:Y:S04]  /*14840*/  @!P6 ST.E.64 [R6.64], R84 ;  /* 0x000000540600e985 */ /* 0x0005e8000c101b12 */
[----:B------:R3:W-:Y:S04]  /*14850*/  @!P4 ST.E.64 [R20.64], R88 ;  /* 0x000000581400c985 */ /* 0x0007e8000c101b12 */
[----:B------:R-:W-:Y:S01]  /*14860*/  @!P3 ST.E.64 [R16.64], R92 ;  /* 0x0000005c1000b985 */ /* 0x000fe2000c101b12 */
[----:B------:R-:W-:Y:S02]  /*14870*/  ISETP.GE.AND P3, PT, R23, c[0x0][0x3c8], PT ;  /* 0x0000f20017007a0c */ /* 0x000fe40003f66270 */
[----:B-1----:R-:W-:-:S02]  /*14880*/  @!P2 LOP3.LUT R13, R0, 0xfffffffe, RZ, 0xc0, !PT ;  /* 0xfffffffe000da812 */ /* 0x002fc400078ec0ff */
[----:B------:R-:W-:-:S03]  /*14890*/  IADD3 R0, R11, 0xd0, RZ ;  /* 0x000000d00b007810 */ /* 0x000fc60007ffe0ff */
[----:B------:R-:W-:Y:S01]  /*148a0*/  @!P2 IMAD.WIDE R12, R13, 0x4, R14 ;  /* 0x000000040d0ca825 */ /* 0x000fe200078e020e */
[----:B------:R-:W-:-:S04]  /*148b0*/  ISETP.GE.AND P5, PT, R0, c[0x0][0x3c8], PT ;  /* 0x0000f20000007a0c */ /* 0x000fc80003fa6270 */
[----:B------:R1:W-:Y:S01]  /*148c0*/  @!P2 ST.E.64 [R12.64], R96 ;  /* 0x000000600c00a985 */ /* 0x0003e2000c101b12 */
[----:B------:R-:W-:Y:S02]  /*148d0*/  ISETP.GE.AND P2, PT, R22, c[0x0][0x3c8], PT ;  /* 0x0000f20016007a0c */ /* 0x000fe40003f46270 */
[----:B------:R-:W-:Y:S01]  /*148e0*/  @!P3 LEA.HI R23, R23, R23, RZ, 0x1 ;  /* 0x000000171717b211 */ /* 0x000fe200078f08ff */
[----:B------:R4:W-:Y:S03]  /*148f0*/  @!P1 ST.E.64 [R18.64], R100 ;  /* 0x0000006412009985 */ /* 0x0009e6000c101b12 */
[----:B------:R-:W-:Y:S02]  /*14900*/  @!P3 LOP3.LUT R23, R23, 0xfffffffe, RZ, 0xc0, !PT ;  /* 0xfffffffe1717b812 */ /* 0x000fe400078ec0ff */
[----:B--2---:R-:W-:Y:S02]  /*14910*/  @!P0 LOP3.LUT R7, R4, 0xfffffffe, RZ, 0xc0, !PT ;  /* 0xfffffffe04078812 */ /* 0x004fe400078ec0ff */
[----:B------:R-:W-:-:S02]  /*14920*/  IADD3 R4, R11, 0xd8, RZ ;  /* 0x000000d80b047810 */ /* 0x000fc40007ffe0ff */
[----:B---3--:R-:W-:Y:S01]  /*14930*/  IADD3 R20, R11, 0xf0, RZ ;  /* 0x000000f00b147810 */ /* 0x008fe20007ffe0ff */
[----:B------:R-:W-:Y:S01]  /*14940*/  @!P0 IMAD.WIDE R6, R7, 0x4, R14 ;  /* 0x0000000407068825 */ /* 0x000fe200078e020e */
[----:B------:R-:W-:Y:S02]  /*14950*/  ISETP.GE.AND P4, PT, R4, c[0x0][0x3c8], PT ;  /* 0x0000f20004007a0c */ /* 0x000fe40003f86270 */
[----:B------:R-:W-:Y:S02]  /*14960*/  ISETP.GE.AND P1, PT, R20, c[0x0][0x3c8], PT ;  /* 0x0000f20014007a0c */ /* 0x000fe40003f26270 */
[----:B------:R2:W-:Y:S01]  /*14970*/  @!P0 ST.E.64 [R6.64], R104 ;  /* 0x0000006806008985 */ /* 0x0005e2000c101b12 */
[----:B------:R-:W-:Y:S02]  /*14980*/  ISETP.GE.AND P0, PT, R8, c[0x0][0x3c8], PT ;  /* 0x0000f20008007a0c */ /* 0x000fe40003f06270 */
[----:B------:R-:W-:Y:S02]  /*14990*/  @!P5 LEA.HI R0, R0, R0, RZ, 0x1 ;  /* 0x000000000000d211 */ /* 0x000fe400078f08ff */
[----:B------:R-:W-:-:S04]  /*149a0*/  @!P2 LEA.HI R22, R22, R22, RZ, 0x1 ;  /* 0x000000161616a211 */ /* 0x000fc800078f08ff */
[----:B------:R-:W-:Y:S02]  /*149b0*/  @!P4 LEA.HI R4, R4, R4, RZ, 0x1 ;  /* 0x000000040404c211 */ /* 0x000fe400078f08ff */
[----:B------:R-:W-:Y:S02]  /*149c0*/  @!P1 LEA.HI R20, R20, R20, RZ, 0x1 ;  /* 0x0000001414149211 */ /* 0x000fe400078f08ff */
[----:B-1----:R-:W-:Y:S02]  /*149d0*/  @!P4 LOP3.LUT R13, R4, 0xfffffffe, RZ, 0xc0, !PT ;  /* 0xfffffffe040dc812 */ /* 0x002fe400078ec0ff */
[----:B------:R-:W-:Y:S02]  /*149e0*/  @!P0 LEA.HI R8, R8, R8, RZ, 0x1 ;  /* 0x0000000808088211 */ /* 0x000fe400078f08ff */
[----:B------:R-:W-:Y:S01]  /*149f0*/  @!P2 LOP3.LUT R17, R22, 0xfffffffe, RZ, 0xc0, !PT ;  /* 0xfffffffe1611a812 */ /* 0x000fe200078ec0ff */
[----:B------:R-:W-:Y:S01]  /*14a00*/  @!P4 IMAD.WIDE R12, R13, 0x4, R14 ;  /* 0x000000040d0cc825 */ /* 0x000fe200078e020e */
[----:B----4-:R-:W-:-:S02]  /*14a10*/  @!P1 LOP3.LUT R19, R20, 0xfffffffe, RZ, 0xc0, !PT ;  /* 0xfffffffe14139812 */ /* 0x010fc400078ec0ff */
[----:B------:R-:W-:Y:S01]  /*14a20*/  @!P0 LOP3.LUT R21, R8, 0xfffffffe, RZ, 0xc0, !PT ;  /* 0xfffffffe08158812 */ /* 0x000fe200078ec0ff */
[----:B------:R-:W-:-:S04]  /*14a30*/  @!P3 IMAD.WIDE R22, R23, 0x4, R14 ;  /* 0x000000041716b825 */ /* 0x000fc800078e020e */
[----:B------:R-:W-:Y:S01]  /*14a40*/  @!P2 IMAD.WIDE R16, R17, 0x4, R14 ;  /* 0x000000041110a825 */ /* 0x000fe200078e020e */
[----:B--2---:R-:W-:-:S03]  /*14a50*/  @!P5 LOP3.LUT R7, R0, 0xfffffffe, RZ, 0xc0, !PT ;  /* 0xfffffffe0007d812 */ /* 0x004fc600078ec0ff */
[----:B------:R-:W-:-:S04]  /*14a60*/  @!P1 IMAD.WIDE R18, R19, 0x4, R14 ;  /* 0x0000000413129825 */ /* 0x000fc800078e020e */
[----:B------:R-:W-:-:S04]  /*14a70*/  @!P5 IMAD.WIDE R6, R7, 0x4, R14 ;  /* 0x000000040706d825 */ /* 0x000fc800078e020e */
[----:B------:R-:W-:Y:S01]  /*14a80*/  @!P0 IMAD.WIDE R14, R21, 0x4, R14 ;  /* 0x00000004150e8825 */ /* 0x000fe200078e020e */
[----:B------:R1:W-:Y:S04]  /*14a90*/  @!P5 ST.E.64 [R6.64], R108 ;  /* 0x0000006c0600d985 */ /* 0x0003e8000c101b12 */
[----:B------:R1:W-:Y:S04]  /*14aa0*/  @!P4 ST.E.64 [R12.64], R112 ;  /* 0x000000700c00c985 */ /* 0x0003e8000c101b12 */
[----:B------:R1:W-:Y:S04]  /*14ab0*/  @!P3 ST.E.64 [R22.64], R116 ;  /* 0x000000741600b985 */ /* 0x0003e8000c101b12 */
[----:B------:R1:W-:Y:S04]  /*14ac0*/  @!P2 ST.E.64 [R16.64], R120 ;  /* 0x000000781000a985 */ /* 0x0003e8000c101b12 */
[----:B------:R1:W-:Y:S04]  /*14ad0*/  @!P1 ST.E.64 [R18.64], R124 ;  /* 0x0000007c12009985 */ /* 0x0003e8000c101b12 */
[----:B------:R1:W-:Y:S02]  /*14ae0*/  @!P0 ST.E.64 [R14.64], R128 ;  /* 0x000000800e008985 */ /* 0x0003e4000c101b12 */
.L_x_2017:
[----:B------:R-:W-:Y:S05]  /*14af0*/  BSYNC B0 ;  /* 0x0000000000007941 */ /* 0x000fea0003800000 */
.L_x_2016:
[----:B------:R-:W-:Y:S01]  /*14b00*/  ISETP.NE.AND P0, PT, R5, RZ, PT ;  /* 0x000000ff0500720c */ /* 0x000fe20003f05270 */
[----:B-1----:R1:W3:Y:S04]  /*14b10*/  SHFL.IDX PT, R13, R10, 0x1, 0x1c1f ;  /* 0x003c1f000a0d7f89 */ /* 0x0022e800000e0000 */
[----:B------:R1:W4:Y:S08]  /*14b20*/  SHFL.IDX PT, R12, R9, 0x1, 0x1c1f ;  /* 0x003c1f00090c7f89 */ /* 0x00033000000e0000 */
        /* <DEDUP_REMOVED lines=12> */
[--C-:B-1-34-:R-:W-:Y:S01]  /*14bf0*/  @!P2 IMAD.WIDE R8, R11, 0x4, R12.reuse ;  /* 0x000000040b08a825 */ /* 0x11afe200078e020c */
[----:B------:R-:W-:Y:S02]  /*14c00*/  @!P1 LOP3.LUT R6, R6, 0xfffffffe, RZ, 0xc0, !PT ;  /* 0xfffffffe06069812 */ /* 0x000fe400078ec0ff */
[----:B------:R-:W-:Y:S02]  /*14c10*/  @!P0 LOP3.LUT R5, R5, 0xfffffffe, RZ, 0xc0, !PT ;  /* 0xfffffffe05058812 */ /* 0x000fe400078ec0ff */
[C---:B------:R-:W-:Y:S01]  /*14c20*/  IADD3 R18, R11.reuse, 0x28, RZ ;  /* 0x000000280b127810 */ /* 0x040fe20007ffe0ff */
[--C-:B------:R-:W-:Y:S01]  /*14c30*/  @!P1 IMAD.WIDE R6, R6, 0x4, R12.reuse ;  /* 0x0000000406069825 */ /* 0x100fe200078e020c */
[C---:B------:R-:W-:Y:S01]  /*14c40*/  IADD3 R17, R11.reuse, 0x30, RZ ;  /* 0x000000300b117810 */ /* 0x040fe20007ffe0ff */
[----:B------:R1:W-:Y:S01]  /*14c50*/  @!P2 ST.E.64 [R8.64], R162 ;  /* 0x000000a20800a985 */ /* 0x0003e2000c101b12 */
[----:B------:R-:W-:Y:S01]  /*14c60*/  IADD3 R16, R11, 0x38, RZ ;  /* 0x000000380b107810 */ /* 0x000fe20007ffe0ff */
[----:B--2---:R-:W-:Y:S01]  /*14c70*/  @!P0 IMAD.WIDE R14, R5, 0x4, R12 ;  /* 0x00000004050e8825 */ /* 0x004fe200078e020c */
[C---:B------:R-:W-:Y:S01]  /*14c80*/  IADD3 R10, R11.reuse, 0x40, RZ ;  /* 0x000000400b0a7810 */ /* 0x040fe20007ffe0ff */
[----:B------:R2:W-:Y:S01]  /*14c90*/  @!P1 ST.E.64 [R6.64], R158 ;  /* 0x0000009e06009985 */ /* 0x0005e2000c101b12 */
[----:B------:R-:W-:-:S02]  /*14ca0*/  IADD3 R5, R11, 0x48, RZ ;  /* 0x000000480b057810 */ /* 0x000fc40007ffe0ff */
[----:B------:R-:W-:Y:S01]  /*14cb0*/  ISETP.GE.AND P4, PT, R18, c[0x0][0x3c8], PT ;  /* 0x0000f20012007a0c */ /* 0x000fe20003f86270 */
[----:B------:R3:W-:Y:S01]  /*14cc0*/  @!P0 ST.E.64 [R14.64], R154 ;  /* 0x0000009a0e008985 */ /* 0x0007e2000c101b12 */
[----:B------:R-:W-:Y:S02]  /*14cd0*/  ISETP.GE.AND P3, PT, R17, c[0x0][0x3c8], PT ;  /* 0x0000f20011007a0c */ /* 0x000fe40003f66270 */
[----:B------:R-:W-:Y:S02]  /*14ce0*/  ISETP.GE.AND P2, PT, R16, c[0x0][0x3c8], PT ;  /* 0x0000f20010007a0c */ /* 0x000fe40003f46270 */
[----:B------:R-:W-:Y:S02]  /*14cf0*/  ISETP.GE.AND P1, PT, R10, c[0x0][0x3c8], PT ;  /* 0x0000f2000a007a0c */ /* 0x000fe40003f26270 */
[----:B------:R-:W-:Y:S02]  /*14d00*/  @!P6 LEA.HI R4, R4, R4, RZ, 0x1 ;  /* 0x000000040404e211 */ /* 0x000fe400078f08ff */
[----:B------:R-:W-:-:S02]  /*14d10*/  ISETP.GE.AND P0, PT, R5, c[0x0][0x3c8], PT ;  /* 0x0000f20005007a0c */ /* 0x000fc40003f06270 */
[----:B------:R-:W-:Y:S02]  /*14d20*/  @!P5 LEA.HI R0, R0, R0, RZ, 0x1 ;  /* 0x000000000000d211 */ /* 0x000fe400078f08ff */
[----:B------:R-:W-:Y:S02]  /*14d30*/  @!P4 LEA.HI R18, R18, R18, RZ, 0x1 ;  /* 0x000000121212c211 */ /* 0x000fe400078f08ff */
[----:B------:R-:W-:Y:S02]  /*14d40*/  @!P3 LEA.HI R17, R17, R17, RZ, 0x1 ;  /* 0x000000111111b211 */ /* 0x000fe400078f08ff */
[----:B------:R-:W-:Y:S02]  /*14d50*/  @!P2 LEA.HI R16, R16, R16, RZ, 0x1 ;  /* 0x000000101010a211 */ /* 0x000fe400078f08ff */
[----:B------:R-:W-:Y:S02]  /*14d60*/  @!P1 LEA.HI R10, R10, R10, RZ, 0x1 ;  /* 0x0000000a0a0a9211 */ /* 0x000fe400078f08ff */
[----:B-1----:R-:W-:-:S02]  /*14d70*/  @!P5 LOP3.LUT R9, R0, 0xfffffffe, RZ, 0xc0, !PT ;  /* 0xfffffffe0009d812 */ /* 0x002fc400078ec0ff */
[----:B------:R-:W-:Y:S02]  /*14d80*/  IADD3 R0, R11, 0x58, RZ ;  /* 0x000000580b007810 */ /* 0x000fe40007ffe0ff */
[----:B--2---:R-:W-:Y:S01]  /*14d90*/  @!P6 LOP3.LUT R7, R4, 0xfffffffe, RZ, 0xc0, !PT ;  /* 0xfffffffe0407e812 */ /* 0x004fe200078ec0ff */
[--C-:B------:R-:W-:Y:S01]  /*14da0*/  @!P5 IMAD.WIDE R8, R9, 0x4, R12.reuse ;  /* 0x000000040908d825 */ /* 0x100fe200078e020c */
[----:B------:R-:W-:Y:S02]  /*14db0*/  IADD3 R4, R11, 0x50, RZ ;  /* 0x000000500b047810 */ /* 0x000fe40007ffe0ff */
[----:B------:R-:W-:Y:S01]  /*14dc0*/  @!P0 LEA.HI R5, R5, R5, RZ, 0x1 ;  /* 0x0000000505058211 */ /* 0x000fe200078f08ff */
[----:B------:R-:W-:Y:S01]  /*14dd0*/  @!P6 IMAD.WIDE R6, R7, 0x4, R12 ;  /* 0x000000040706e825 */ /* 0x000fe200078e020c */
[----:B---3--:R-:W-:Y:S02]  /*14de0*/  @!P4 LOP3.LUT R15, R18, 0xfffffffe, RZ, 0xc0, !PT ;  /* 0xfffffffe120fc812 */ /* 0x008fe400078ec0ff */
[----:B------:R-:W-:-:S02]  /*14df0*/  @!P3 LOP3.LUT R17, R17, 0xfffffffe, RZ, 0xc0, !PT ;  /* 0xfffffffe1111b812 */ /* 0x000fc400078ec0ff */
[----:B------:R1:W-:Y:S01]  /*14e00*/  @!P6 ST.E.64 [R6.64], R150 ;  /* 0x000000960600e985 */ /* 0x0003e2000c101b12 */
[----:B------:R-:W-:Y:S01]  /*14e10*/  ISETP.GE.AND P6, PT, R4, c[0x0][0x3c8], PT ;  /* 0x0000f20004007a0c */ /* 0x000fe20003fc6270 */
[--C-:B------:R-:W-:Y:S01]  /*14e20*/  @!P4 IMAD.WIDE R14, R15, 0x4, R12.reuse ;  /* 0x000000040f0ec825 */ /* 0x100fe200078e020c */
[----:B------:R-:W-:Y:S01]  /*14e30*/  @!P0 LOP3.LUT R5, R5, 0xfffffffe, RZ, 0xc0, !PT ;  /* 0xfffffffe05058812 */ /* 0x000fe200078ec0ff */
[----:B------:R2:W-:Y:S01]  /*14e40*/  @!P5 ST.E.64 [R8.64], R146 ;  /* 0x000000920800d985 */ /* 0x0005e2000c101b12 */
[----:B------:R-:W-:Y:S02]  /*14e50*/  ISETP.GE.AND P5, PT, R0, c[0x0][0x3c8], PT ;  /* 0x0000f20000007a0c */ /* 0x000fe40003fa6270 */
[----:B------:R-:W-:Y:S01]  /*14e60*/  IADD3 R22, R11, 0x60, RZ ;  /* 0x000000600b167810 */ /* 0x000fe20007ffe0ff */
[----:B------:R-:W-:Y:S01]  /*14e70*/  @!P0 IMAD.WIDE R18, R5, 0x4, R12 ;  /* 0x0000000405128825 */ /* 0x000fe200078e020c */
[C---:B------:R-:W-:Y:S01]  /*14e80*/  IADD3 R21, R11.reuse, 0x68, RZ ;  /* 0x000000680b157810 */ /* 0x040fe20007ffe0ff */
[----:B------:R3:W-:Y:S01]  /*14e90*/  @!P4 ST.E.64 [R14.64], R142 ;  /* 0x0000008e0e00c985 */ /* 0x0007e2000c101b12 */
[----:B------:R-:W-:-:S02]  /*14ea0*/  IADD3 R20, R11, 0x70, RZ ;  /* 0x000000700b147810 */ /* 0x000fc40007ffe0ff */
[----:B------:R-:W-:Y:S02]  /*14eb0*/  IADD3 R5, R11, 0x80, RZ ;  /* 0x000000800b057810 */ /* 0x000fe40007ffe0ff */
[----:B------:R-:W-:Y:S02]  /*14ec0*/  ISETP.GE.AND P4, PT, R22, c[0x0][0x3c8], PT ;  /* 0x0000f20016007a0c */ /* 0x000fe40003f86270 */
[----:B------:R-:W-:Y:S02]  /*14ed0*/  @!P6 LEA.HI R4, R4, R4, RZ, 0x1 ;  /* 0x000000040404e211 */ /* 0x000fe400078f08ff */
[----:B------:R-:W-:-:S09]  /*14ee0*/  @!P5 LEA.HI R0, R0, R0, RZ, 0x1 ;  /* 0x000000000000d211 */ /* 0x000fd200078f08ff */
[----:B------:R-:W-:Y:S02]  /*14ef0*/  @!P4 LEA.HI R22, R22, R22, RZ, 0x1 ;  /* 0x000000161616c211 */ /* 0x000fe400078f08ff */
[----:B-1----:R-:W-:Y:S01]  /*14f00*/  @!P2 LOP3.LUT R7, R16, 0xfffffffe, RZ, 0xc0, !PT ;  /* 0xfffffffe1007a812 */ /* 0x002fe200078ec0ff */
[----:B------:R-:W-:Y:S01]  /*14f10*/  @!P3 IMAD.WIDE R16, R17, 0x4, R12 ;  /* 0x000000041110b825 */ /* 0x000fe200078e020c */
[----:B--2---:R-:W-:-:S03]  /*14f20*/  @!P1 LOP3.LUT R9, R10, 0xfffffffe, RZ, 0xc0, !PT ;  /* 0xfffffffe0a099812 */ /* 0x004fc600078ec0ff */
[--C-:B------:R-:W-:Y:S01]  /*14f30*/  @!P2 IMAD.WIDE R6, R7, 0x4, R12.reuse ;  /* 0x000000040706a825 */ /* 0x100fe200078e020c */
[----:B------:R-:W-:Y:S01]  /*14f40*/  IADD3 R10, R11, 0x78, RZ ;  /* 0x000000780b0a7810 */ /* 0x000fe20007ffe0ff */
[----:B------:R1:W-:Y:S01]  /*14f50*/  @!P3 ST.E.64 [R16.64], R138 ;  /* 0x0000008a1000b985 */ /* 0x0003e2000c101b12 */
[----:B------:R-:W-:Y:S01]  /*14f60*/  ISETP.GE.AND P3, PT, R21, c[0x0][0x3c8], PT ;  /* 0x0000f20015007a0c */ /* 0x000fe20003f66270 */
[--C-:B------:R-:W-:Y:S01]  /*14f70*/  @!P1 IMAD.WIDE R8, R9, 0x4, R12.reuse ;  /* 0x0000000409089825 */ /* 0x100fe200078e020c */
[----:B---3--:R-:W-:Y:S01]  /*14f80*/  @!P4 LOP3.LUT R15, R22, 0xfffffffe, RZ, 0xc0, !PT ;  /* 0xfffffffe160fc812 */ /* 0x008fe200078ec0ff */
[----:B------:R2:W-:Y:S01]  /*14f90*/  @!P2 ST.E.64 [R6.64], R134 ;  /* 0x000000860600a985 */ /* 0x0005e2000c101b12 */
[----:B------:R-:W-:Y:S02]  /*14fa0*/  ISETP.GE.AND P2, PT, R20, c[0x0][0x3c8], PT ;  /* 0x0000f20014007a0c */ /* 0x000fe40003f46270 */
[----:B------:R-:W-:Y:S01]  /*14fb0*/  IADD3 R22, R11, 0x98, RZ ;  /* 0x000000980b167810 */ /* 0x000fe20007ffe0ff */
[----:B------:R3:W-:Y:S01]  /*14fc0*/  @!P1 ST.E.64 [R8.64], R38 ;  /* 0x0000002608009985 */ /* 0x0007e2000c101b12 */
[----:B------:R-:W-:Y:S01]  /*14fd0*/  ISETP.GE.AND P1, PT, R10, c[0x0][0x3c8], PT ;  /* 0x0000f2000a007a0c */ /* 0x000fe20003f26270 */
[----:B------:R-:W-:-:S02]  /*14fe0*/  @!P4 IMAD.WIDE R14, R15, 0x4, R12 ;  /* 0x000000040f0ec825 */ /* 0x000fc400078e020c */
[----:B------:R4:W-:Y:S01]  /*14ff0*/  @!P0 ST.E.64 [R18.64], R42 ;  /* 0x0000002a12008985 */ /* 0x0009e2000c101b12 */
[----:B------:R-:W-:Y:S02]  /*15000*/  ISETP.GE.AND P0, PT, R5, c[0x0][0x3c8], PT ;  /* 0x0000f20005007a0c */ /* 0x000fe40003f06270 */
[----:B------:R-:W-:-:S03]  /*15010*/  @!P3 LEA.HI R21, R21, R21, RZ, 0x1 ;  /* 0x000000151515b211 */ /* 0x000fc600078f08ff */
[----:B------:R-:W-:Y:S02]  /*15020*/  @!P2 LEA.HI R20, R20, R20, RZ, 0x1 ;  /* 0x000000141414a211 */ /* 0x000fe400078f08ff */
[----:B------:R-:W-:Y:S02]  /*15030*/  @!P3 LOP3.LUT R21, R21, 0xfffffffe, RZ, 0xc0, !PT ;  /* 0xfffffffe1515b812 */ /* 0x000fe400078ec0ff */
[----:B------:R-:W-:-:S04]  /*15040*/  @!P1 LEA.HI R10, R10, R10, RZ, 0x1 ;  /* 0x0000000a0a0a9211 */ /* 0x000fc800078f08ff */
[----:B------:R-:W-:Y:S01]  /*15050*/  @!P0 LEA.HI R5, R5, R5, RZ, 0x1 ;  /* 0x0000000505058211 */ /* 0x000fe200078f08ff */
[----:B-1----:R-:W-:-:S03]  /*15060*/  @!P3 IMAD.WIDE R16, R21, 0x4, R12 ;  /* 0x000000041510b825 */ /* 0x002fc600078e020c */
[----:B------:R-:W-:Y:S02]  /*15070*/  @!P0 LOP3.LUT R5, R5, 0xfffffffe, RZ, 0xc0, !PT ;  /* 0xfffffffe05058812 */ /* 0x000fe400078ec0ff */
[C---:B------:R-:W-:Y:S02]  /*15080*/  IADD3 R21, R11.reuse, 0xa0, RZ ;  /* 0x000000a00b157810 */ /* 0x040fe40007ffe0ff */
[----:B--2---:R-:W-:Y:S02]  /*15090*/  @!P6 LOP3.LUT R7, R4, 0xfffffffe, RZ, 0xc0, !PT ;  /* 0xfffffffe0407e812 */ /* 0x004fe400078ec0ff */
[----:B------:R-:W-:Y:S02]  /*150a0*/  IADD3 R4, R11, 0x88, RZ ;  /* 0x000000880b047810 */ /* 0x000fe40007ffe0ff */
[----:B---3--:R-:W-:Y:S01]  /*150b0*/  @!P5 LOP3.LUT R9, R0, 0xfffffffe, RZ, 0xc0, !PT ;  /* 0xfffffffe0009d812 */ /* 0x008fe200078ec0ff */
[----:B------:R-:W-:Y:S01]  /*150c0*/  @!P6 IMAD.WIDE R6, R7, 0x4, R12 ;  /* 0x000000040706e825 */ /* 0x000fe200078e020c */
[----:B------:R-:W-:-:S03]  /*150d0*/  IADD3 R0, R11, 0x90, RZ ;  /* 0x000000900b007810 */ /* 0x000fc60007ffe0ff */
[--C-:B------:R-:W-:Y:S01]  /*150e0*/  @!P5 IMAD.WIDE R8, R9, 0x4, R12.reuse ;  /* 0x000000040908d825 */ /* 0x100fe200078e020c */
[----:B------:R1:W-:Y:S01]  /*150f0*/  @!P6 ST.E.64 [R6.64], R46 ;  /* 0x0000002e0600e985 */ /* 0x0003e2000c101b12 */
[----:B------:R-:W-:Y:S02]  /*15100*/  ISETP.GE.AND P6, PT, R4, c[0x0][0x3c8], PT ;  /* 0x0000f20004007a0c */ /* 0x000fe40003fc6270 */
[----:B----4-:R-:W-:Y:S01]  /*15110*/  @!P0 IMAD.WIDE R18, R5, 0x4, R12 ;  /* 0x0000000405128825 */ /* 0x010fe200078e020c */
[----:B------:R2:W-:Y:S01]  /*15120*/  @!P5 ST.E.64 [R8.64], R50 ;  /* 0x000000320800d985 */ /* 0x0005e2000c101b12 */
[----:B------:R-:W-:Y:S02]  /*15130*/  ISETP.GE.AND P5, PT, R0, c[0x0][0x3c8], PT ;  /* 0x0000f20000007a0c */ /* 0x000fe40003fa6270 */
[----:B------:R-:W-:Y:S01]  /*15140*/  IADD3 R5, R11, 0xb8, RZ ;  /* 0x000000b80b057810 */ /* 0x000fe20007ffe0ff */
[----:B------:R3:W-:Y:S01]  /*15150*/  @!P4 ST.E.64 [R14.64], R54 ;  /* 0x000000360e00c985 */ /* 0x0007e2000c101b12 */
[----:B------:R-:W-:-:S03]  /*15160*/  ISETP.GE.AND P4, PT, R22, c[0x0][0x3c8], PT ;  /* 0x0000f20016007a0c */ /* 0x000fc60003f86270 */
[----:B------:R4:W-:Y:S01]  /*15170*/  @!P3 ST.E.64 [R16.64], R58 ;  /* 0x0000003a1000b985 */ /* 0x0009e2000c101b12 */
[----:B------:R-:W-:Y:S02]  /*15180*/  ISETP.GE.AND P3, PT, R21, c[0x0][0x3c8], PT ;  /* 0x0000f20015007a0c */ /* 0x000fe40003f66270 */
[----:B------:R-:W-:-:S03]  /*15190*/  @!P6 LEA.HI R4, R4, R4, RZ, 0x1 ;  /* 0x000000040404e211 */ /* 0x000fc600078f08ff */
[----:B------:R-:W-:-:S04]  /*151a0*/  @!P5 LEA.HI R0, R0, R0, RZ, 0x1 ;  /* 0x000000000000d211 */ /* 0x000fc800078f08ff */
[----:B------:R-:W-:-:S04]  /*151b0*/  @!P4 LEA.HI R22, R22, R22, RZ, 0x1 ;  /* 0x000000161616c211 */ /* 0x000fc800078f08ff */
[----:B------:R-:W-:Y:S02]  /*151c0*/  @!P3 LEA.HI R21, R21, R21, RZ, 0x1 ;  /* 0x000000151515b211 */ /* 0x000fe400078f08ff */
[----:B-1----:R-:W-:Y:S02]  /*151d0*/  @!P2 LOP3.LUT R7, R20, 0xfffffffe, RZ, 0xc0, !PT ;  /* 0xfffffffe1407a812 */ /* 0x002fe400078ec0ff */
[----:B------:R-:W-:Y:S02]  /*151e0*/  IADD3 R20, R11, 0xa8, RZ ;  /* 0x000000a80b147810 */ /* 0x000fe40007ffe0ff */
[----:B--2---:R-:W-:Y:S01]  /*151f0*/  @!P1 LOP3.LUT R9, R10, 0xfffffffe, RZ, 0xc0, !PT ;  /* 0xfffffffe0a099812 */ /* 0x004fe200078ec0ff */
[--C-:B------:R-:W-:Y:S01]  /*15200*/  @!P2 IMAD.WIDE R6, R7, 0x4, R12.reuse ;  /* 0x000000040706a825 */ /* 0x100fe200078e020c */
[----:B------:R-:W-:Y:S02]  /*15210*/  IADD3 R10, R11, 0xb0, RZ ;  /* 0x000000b00b0a7810 */ /* 0x000fe40007ffe0ff */
[----:B---3--:R-:W-:Y:S01]  /*15220*/  @!P4 LOP3.LUT R15, R22, 0xfffffffe, RZ, 0xc0, !PT ;  /* 0xfffffffe160fc812 */ /* 0x008fe200078ec0ff */
[----:B------:R-:W-:Y:S01]  /*15230*/  @!P1 IMAD.WIDE R8, R9, 0x4, R12 ;  /* 0x0000000409089825 */ /* 0x000fe200078e020c */
[----:B------:R1:W-:Y:S01]  /*15240*/  @!P2 ST.E.64 [R6.64], R62 ;  /* 0x0000003e0600a985 */ /* 0x0003e2000c101b12 */
[----:B------:R-:W-:-:S02]  /*15250*/  ISETP.GE.AND P2, PT, R20, c[0x0][0x3c8], PT ;  /* 0x0000f20014007a0c */ /* 0x000fc40003f46270 */
[----:B------:R-:W-:Y:S01]  /*15260*/  @!P3 LOP3.LUT R21, R21, 0xfffffffe, RZ, 0xc0, !PT ;  /* 0xfffffffe1515b812 */ /* 0x000fe200078ec0ff */
[----:B------:R2:W-:Y:S01]  /*15270*/  @!P1 ST.E.64 [R8.64], R66 ;  /* 0x0000004208009985 */ /* 0x0005e2000c101b12 */
[----:B------:R-:W-:Y:S01]  /*15280*/  ISETP.GE.AND P1, PT, R10, c[0x0][0x3c8], PT ;  /* 0x0000f2000a007a0c */ /* 0x000fe20003f26270 */
[--C-:B------:R-:W-:Y:S01]  /*15290*/  @!P4 IMAD.WIDE R14, R15, 0x4, R12.reuse ;  /* 0x000000040f0ec825 */ /* 0x100fe200078e020c */
[----:B------:R-:W-:Y:S01]  /*152a0*/  IADD3 R22, R11, 0xd0, RZ ;  /* 0x000000d00b167810 */ /* 0x000fe20007ffe0ff */
[----:B------:R3:W-:Y:S01]  /*152b0*/  @!P0 ST.E.64 [R18.64], R70 ;  /* 0x0000004612008985 */ /* 0x0007e2000c101b12 */
[----:B------:R-:W-:Y:S01]  /*152c0*/  ISETP.GE.AND P0, PT, R5, c[0x0][0x3c8], PT ;  /* 0x0000f20005007a0c */ /* 0x000fe20003f06270 */
[----:B----4-:R-:W-:Y:S01]  /*152d0*/  @!P3 IMAD.WIDE R16, R21, 0x4, R12 ;  /* 0x000000041510b825 */ /* 0x010fe200078e020c */
[----:B------:R-:W-:-:S03]  /*152e0*/  IADD3 R21, R11, 0xd8, RZ ;  /* 0x000000d80b157810 */ /* 0x000fc60007ffe0ff */
[----:B------:R-:W-:-:S04]  /*152f0*/  @!P2 LEA.HI R20, R20, R20, RZ, 0x1 ;  /* 0x000000141414a211 */ /* 0x000fc800078f08ff */
[----:B------:R-:W-:-:S04]  /*15300*/  @!P1 LEA.HI R10, R10, R10, RZ, 0x1 ;  /* 0x0000000a0a0a9211 */ /* 0x000fc800078f08ff */
[----:B------:R-:W-:-:S04]  /*15310*/  @!P0 LEA.HI R5, R5, R5, RZ, 0x1 ;  /* 0x0000000505058211 */ /* 0x000fc800078f08ff */
[----:B------:R-:W-:Y:S02]  /*15320*/  @!P0 LOP3.LUT R5, R5, 0xfffffffe, RZ, 0xc0, !PT ;  /* 0xfffffffe05058812 */ /* 0x000fe400078ec0ff */
[----:B-1----:R-:W-:Y:S02]  /*15330*/  @!P6 LOP3.LUT R7, R4, 0xfffffffe, RZ, 0xc0, !PT ;  /* 0xfffffffe0407e812 */ /* 0x002fe400078ec0ff */
[----:B------:R-:W-:Y:S02]  /*15340*/  IADD3 R4, R11, 0xc0, RZ ;  /* 0x000000c00b047810 */ /* 0x000fe40007ffe0ff */
[----:B--2---:R-:W-:Y:S01]  /*15350*/  @!P5 LOP3.LUT R9, R0, 0xfffffffe, RZ, 0xc0, !PT ;  /* 0xfffffffe0009d812 */ /* 0x004fe200078ec0ff */
[----:B------:R-:W-:Y:S01]  /*15360*/  @!P6 IMAD.WIDE R6, R7, 0x4, R12 ;  /* 0x000000040706e825 */ /* 0x000fe200078e020c */
[----:B------:R-:W-:-:S03]  /*15370*/  IADD3 R0, R11, 0xc8, RZ ;  /* 0x000000c80b007810 */ /* 0x000fc60007ffe0ff */
[--C-:B------:R-:W-:Y:S01]  /*15380*/  @!P5 IMAD.WIDE R8, R9, 0x4, R12.reuse ;  /* 0x000000040908d825 */ /* 0x100fe200078e020c */
[----:B------:R1:W-:Y:S01]  /*15390*/  @!P6 ST.E.64 [R6.64], R74 ;  /* 0x0000004a0600e985 */ /* 0x0003e2000c101b12 */
[----:B------:R-:W-:Y:S02]  /*153a0*/  ISETP.GE.AND P6, PT, R4, c[0x0][0x3c8], PT ;  /* 0x0000f20004007a0c */ /* 0x000fe40003fc6270 */
[----:B---3--:R-:W-:Y:S01]  /*153b0*/  @!P0 IMAD.WIDE R18, R5, 0x4, R12 ;  /* 0x0000000405128825 */ /* 0x008fe200078e020c */
        /* <DEDUP_REMOVED lines=20> */
[----:B------:R-:W-:Y:S01]  /*15500*/  @!P6 IMAD.WIDE R2, R3, 0x4, R12 ;  /* 0x000000040302e825 */ /* 0x000fe200078e020c */
[----:B------:R2:W-:Y:S01]  /*15510*/  @!P1 ST.E.64 [R8.64], R94 ;  /* 0x0000005e08009985 */ /* 0x0005e2000c101b12 */
[----:B------:R-:W-:Y:S02]  /*15520*/  ISETP.GE.AND P1, PT, R10, c[0x0][0x3c8], PT ;  /* 0x0000f2000a007a0c */ /* 0x000fe40003f26270 */
[----:B------:R-:W-:Y:S01]  /*15530*/  @!P3 LOP3.LUT R21, R21, 0xfffffffe, RZ, 0xc0, !PT ;  /* 0xfffffffe1515b812 */ /* 0x000fe200078ec0ff */
[----:B------:R-:W-:Y:S01]  /*15540*/  @!P0 ST.E.64 [R18.64], R98 ;  /* 0x0000006212008985 */ /* 0x000fe2000c101b12 */
[----:B------:R-:W-:Y:S02]  /*15550*/  ISETP.GE.AND P0, PT, R5, c[0x0][0x3c8], PT ;  /* 0x0000f20005007a0c */ /* 0x000fe40003f06270 */
[----:B------:R-:W-:Y:S01]  /*15560*/  IADD3 R11, R11, 0xf8, RZ ;  /* 0x000000f80b0b7810 */ /* 0x000fe20007ffe0ff */
[----:B------:R3:W-:Y:S02]  /*15570*/  @!P6 ST.E.64 [R2.64], R102 ;  /* 0x000000660200e985 */ /* 0x0007e4000c101b12 */
[----:B------:R-:W-:-:S04]  /*15580*/  @!P2 LEA.HI R20, R20, R20, RZ, 0x1 ;  /* 0x000000141414a211 */ /* 0x000fc800078f08ff */
[----:B------:R-:W-:Y:S02]  /*15590*/  @!P1 LEA.HI R10, R10, R10, RZ, 0x1 ;  /* 0x0000000a0a0a9211 */ /* 0x000fe400078f08ff */
[----:B------:R-:W-:Y:S02]  /*155a0*/  @!P2 LOP3.LUT R15, R20, 0xfffffffe, RZ, 0xc0, !PT ;  /* 0xfffffffe140fa812 */ /* 0x000fe400078ec0ff */
[----:B------:R-:W-:Y:S02]  /*155b0*/  @!P0 LEA.HI R5, R5, R5, RZ, 0x1 ;  /* 0x0000000505058211 */ /* 0x000fe400078f08ff */
[----:B----4-:R-:W-:Y:S02]  /*155c0*/  @!P1 LOP3.LUT R17, R10, 0xfffffffe, RZ, 0xc0, !PT ;  /* 0xfffffffe0a119812 */ /* 0x010fe400078ec0ff */
[----:B------:R-:W-:Y:S02]  /*155d0*/  @!P0 LOP3.LUT R5, R5, 0xfffffffe, RZ, 0xc0, !PT ;  /* 0xfffffffe05058812 */ /* 0x000fe400078ec0ff */
[----:B-1----:R-:W-:-:S03]  /*155e0*/  @!P5 LOP3.LUT R7, R0, 0xfffffffe, RZ, 0xc0, !PT ;  /* 0xfffffffe0007d812 */ /* 0x002fc600078ec0ff */
[----:B------:R-:W-:Y:S01]  /*155f0*/  @!P0 IMAD.WIDE R4, R5, 0x4, R12 ;  /* 0x0000000405048825 */ /* 0x000fe200078e020c */
[----:B--2---:R-:W-:-:S03]  /*15600*/  @!P4 LOP3.LUT R9, R22, 0xfffffffe, RZ, 0xc0, !PT ;  /* 0xfffffffe1609c812 */ /* 0x004fc600078ec0ff */
[----:B------:R-:W-:-:S05]  /*15610*/  @!P5 IMAD.WIDE R6, R7, 0x4, R12 ;  /* 0x000000040706d825 */ /* 0x000fca00078e020c */
[----:B------:R1:W-:Y:S01]  /*15620*/  @!P5 ST.E.64 [R6.64], R106 ;  /* 0x0000006a0600d985 */ /* 0x0003e2000c101b12 */
[----:B---3--:R-:W-:-:S04]  /*15630*/  @!P4 IMAD.WIDE R2, R9, 0x4, R12 ;  /* 0x000000040902c825 */ /* 0x008fc800078e020c */
[--C-:B------:R-:W-:Y:S01]  /*15640*/  @!P2 IMAD.WIDE R8, R15, 0x4, R12.reuse ;  /* 0x000000040f08a825 */ /* 0x100fe200078e020c */
[----:B------:R2:W-:Y:S03]  /*15650*/  @!P4 ST.E.64 [R2.64], R110 ;  /* 0x0000006e0200c985 */ /* 0x0005e6000c101b12 */
[----:B------:R-:W-:-:S04]  /*15660*/  @!P1 IMAD.WIDE R14, R17, 0x4, R12 ;  /* 0x00000004110e9825 */ /* 0x000fc800078e020c */
[----:B-1----:R-:W-:-:S05]  /*15670*/  @!P3 IMAD.WIDE R6, R21, 0x4, R12 ;  /* 0x000000041506b825 */ /* 0x002fca00078e020c */
[----:B------:R2:W-:Y:S04]  /*15680*/  @!P3 ST.E.64 [R6.64], R114 ;  /* 0x000000720600b985 */ /* 0x0005e8000c101b12 */
[----:B------:R2:W-:Y:S04]  /*15690*/  @!P2 ST.E.64 [R8.64], R118 ;  /* 0x000000760800a985 */ /* 0x0005e8000c101b12 */
[----:B------:R2:W-:Y:S04]  /*156a0*/  @!P1 ST.E.64 [R14.64], R122 ;  /* 0x0000007a0e009985 */ /* 0x0005e8000c101b12 */
[----:B------:R2:W-:Y:S01]  /*156b0*/  @!P0 ST.E.64 [R4.64], R126 ;  /* 0x0000007e04008985 */ /* 0x0005e2000c101b12 */
[----:B------:R-:W-:-:S13]  /*156c0*/  ISETP.GE.AND P0, PT, R11, c[0x0][0x3c8], PT ;  /* 0x0000f2000b007a0c */ /* 0x000fda0003f06270 */
[----:B------:R-:W-:Y:S05]  /*156d0*/  @P0 EXIT ;  /* 0x000000000000094d */ /* 0x000fea0003800000 */
[----:B--2---:R-:W-:-:S04]  /*156e0*/  LEA.HI R3, R11, R11, RZ, 0x1 ;  /* 0x0000000b0b037211 */ /* 0x004fc800078f08ff */
[----:B------:R-:W-:-:S05]  /*156f0*/  LOP3.LUT R3, R3, 0xfffffffe, RZ, 0xc0, !PT ;  /* 0xfffffffe03037812 */ /* 0x000fca00078ec0ff */
[----:B------:R-:W-:-:S05]  /*15700*/  IMAD.WIDE R12, R3, 0x4, R12 ;  /* 0x00000004030c7825 */ /* 0x000fca00078e020c */
[----:B------:R-:W-:Y:S01]  /*15710*/  ST.E.64 [R12.64], R130 ;  /* 0x000000820c007985 */ /* 0x000fe2000c101b12 */
[----:B------:R-:W-:Y:S05]  /*15720*/  EXIT ;  /* 0x000000000000794d */ /* 0x000fea0003800000 */
.L_x_2015:
        /* <DEDUP_REMOVED lines=26> */
[----:B------:R-:W-:Y:S01]  /*158d0*/  IMAD.WIDE.U32 R8, R5, c[0x0][0x4d8], R8 ;  /* 0x0001360005087a25 */ /* 0x000fe200078e0008 */
[----:B------:R-:W-:-:S03]  /*158e0*/  IADD3 R4, -R6, RZ, RZ ;  /* 0x000000ff06047210 */ /* 0x000fc60007ffe1ff */
[----:B------:R-:W-:Y:S02]  /*158f0*/  IMAD R0, R0, c[0x0][0x4d8], RZ ;  /* 0x0001360000007a24 */ /* 0x000fe400078e02ff */
[----:B---3--:R-:W-:Y:S02]  /*15900*/  IMAD R2, R2, c[0x0][0x550], R3 ;  /* 0x0001540002027a24 */ /* 0x008fe400078e0203 */
[----:B------:R-:W-:Y:S02]  /*15910*/  IMAD R0, R5, c[0x0][0x4dc], R0 ;  /* 0x0001370005007a24 */ /* 0x000fe400078e0200 */
[----:B------:R-:W-:Y:S01]  /*15920*/  IMAD R4, R4, c[0x0][0x4e8], R7 ;  /* 0x00013a0004047a24 */ /* 0x000fe200078e0207 */
[----:B------:R-:W-:Y:S01]  /*15930*/  SHF.R.S32.HI R3, RZ, 0x1f, R2 ;  /* 0x0000001fff037819 */ /* 0x000fe20000011402 */
[----:B------:R-:W-:Y:S01]  /*15940*/  IMAD.IADD R9, R0, 0x1, R9 ;  /* 0x0000000100097824 */ /* 0x000fe200078e0209 */
[----:B------:R-:W-:-:S03]  /*15950*/  SHF.R.S32.HI R0, RZ, 0x1f, R6 ;  /* 0x0000001fff007819 */ /* 0x000fc60000011406 */
[----:B------:R-:W-:Y:S02]  /*15960*/  IMAD R3, R3, c[0x0][0x4e0], RZ ;  /* 0x0001380003037a24 */ /* 0x000fe400078e02ff */
        /* <DEDUP_REMOVED lines=14> */
.L_x_2018:
        /* <DEDUP_REMOVED lines=11> */
.L_x_3275:


//--------------------- .text._ZN7cutlass13device_kernelIN5flash19enable_sm80_to_sm89INS1_16FlashAttnFwdSm80INS1_25CollectiveMainloopFwdSm80ILi8ELi1ELb0EN4cute5tupleIJNS5_1CILi128EEENS7_ILi64EEENS7_ILi256EEEEEELi256ENS_6half_tEfNS_4arch4Sm80ELb0ELb1ELb1ELb1ELb1ELb0ELb1ELb1EEENS1_21CollectiveEpilogueFwdINS6_IJS8_SA_S9_EEENS6_IJNS7_ILi1EEESI_SI_EEESC_SE_Li256ELb1ELb1ELb1ELb0EEENS1_36VarlenDynamicPersistentTileSchedulerILi128ELi64ELi256ELi256ELb1ELb1ELb0ELb1ELb0ELb1EEEEEEEEEvNT_6ParamsE --------------------------
	.section	.text._ZN7cutlass13device_kernelIN5flash19enable_sm80_to_sm89INS1_16FlashAttnFwdSm80INS1_25CollectiveMainloopFwdSm80ILi8ELi1ELb0EN4cute5tupleIJNS5_1CILi128EEENS7_ILi64EEENS7_ILi256EEEEEELi256ENS_6half_tEfNS_4arch4Sm80ELb0ELb1ELb1ELb1ELb1ELb0ELb1ELb1EEENS1_21CollectiveEpilogueFwdINS6_IJS8_SA_S9_EEENS6_IJNS7_ILi1EEESI_SI_EEESC_SE_Li256ELb1ELb1ELb1ELb0EEENS1_36VarlenDynamicPersistentTileSchedulerILi128ELi64ELi256ELi256ELb1ELb1ELb0ELb1ELb0ELb1EEEEEEEEEvNT_6ParamsE,"ax",@progbits
	.sectioninfo	@"SHI_REGISTERS=255"
	.align	128
.text._ZN7cutlass13device_kernelIN5flash19enable_sm80_to_sm89INS1_16FlashAttnFwdSm80INS1_25CollectiveMainloopFwdSm80ILi8ELi1ELb0EN4cute5tupleIJNS5_1CILi128EEENS7_ILi64EEENS7_ILi256EEEEEELi256ENS_6half_tEfNS_4arch4Sm80ELb0ELb1ELb1ELb1ELb1ELb0ELb1ELb1EEENS1_21CollectiveEpilogueFwdINS6_IJS8_SA_S9_EEENS6_IJNS7_ILi1EEESI_SI_EEESC_SE_Li256ELb1ELb1ELb1ELb0EEENS1_36VarlenDynamicPersistentTileSchedulerILi128ELi64ELi256ELi256ELb1ELb1ELb0ELb1ELb0ELb1EEEEEEEEEvNT_6ParamsE:
        .type           _ZN7cutlass13device_kernelIN5flash19enable_sm80_to_sm89INS1_16FlashAttnFwdSm80INS1_25CollectiveMainloopFwdSm80ILi8ELi1ELb0EN4cute5tupleIJNS5_1CILi128EEENS7_ILi64EEENS7_ILi256EEEEEELi256ENS_6half_tEfNS_4arch4Sm80ELb0ELb1ELb1ELb1ELb1ELb0ELb1ELb1EEENS1_21CollectiveEpilogueFwdINS6_IJS8_SA_S9_EEENS6_IJNS7_ILi1EEESI_SI_EEESC_SE_Li256ELb1ELb1ELb1ELb0EEENS1_36VarlenDynamicPersistentTileSchedulerILi128ELi64ELi256ELi256ELb1ELb1ELb0ELb1ELb0ELb1EEEEEEEEEvNT_6ParamsE,@function
        .size           _ZN7cutlass13device_kernelIN5flash19enable_sm80_to_sm89INS1_16FlashAttnFwdSm80INS1_25CollectiveMainloopFwdSm80ILi8ELi1ELb0EN4cute5tupleIJNS5_1CILi128EEENS7_ILi64EEENS7_ILi256EEEEEELi256ENS_6half_tEfNS_4arch4Sm80ELb0ELb1ELb1ELb1ELb1ELb0ELb1ELb1EEENS1_21CollectiveEpilogueFwdINS6_IJS8_SA_S9_EEENS6_IJNS7_ILi1EEESI_SI_EEESC_SE_Li256ELb1ELb1ELb1ELb0EEENS1_36VarlenDynamicPersistentTileSchedulerILi128ELi64ELi256ELi256ELb1ELb1ELb0ELb1ELb0ELb1EEEEEEEEEvNT_6ParamsE,(.L_x_3276 - _ZN7cutlass13device_kernelIN5flash19enable_sm80_to_sm89INS1_16FlashAttnFwdSm80INS1_25CollectiveMainloopFwdSm80ILi8ELi1ELb0EN4cute5tupleIJNS5_1CILi128EEENS7_ILi64EEENS7_ILi256EEEEEELi256ENS_6half_tEfNS_4arch4Sm80ELb0ELb1ELb1ELb1ELb1ELb0ELb1ELb1EEENS1_21CollectiveEpilogueFwdINS6_IJS8_SA_S9_EEENS6_IJNS7_ILi1EEESI_SI_EEESC_SE_Li256ELb1ELb1ELb1ELb0EEENS1_36VarlenDynamicPersistentTileSchedulerILi128ELi64ELi256ELi256ELb1ELb1ELb0ELb1ELb0ELb1EEEEEEEEEvNT_6ParamsE)
        .other          _ZN7cutlass13device_kernelIN5flash19enable_sm80_to_sm89INS1_16FlashAttnFwdSm80INS1_25CollectiveMainloopFwdSm80ILi8ELi1ELb0EN4cute5tupleIJNS5_1CILi128EEENS7_ILi64EEENS7_ILi256EEEEEELi256ENS_6half_tEfNS_4arch4Sm80ELb0ELb1ELb1ELb1ELb1ELb0ELb1ELb1EEENS1_21CollectiveEpilogueFwdINS6_IJS8_SA_S9_EEENS6_IJNS7_ILi1EEESI_SI_EEESC_SE_Li256ELb1ELb1ELb1ELb0EEENS1_36VarlenDynamicPersistentTileSchedulerILi128ELi64ELi256ELi256ELb1ELb1ELb0ELb1ELb0ELb1EEEEEEEEEvNT_6ParamsE,@"STO_CUDA_ENTRY STV_DEFAULT"
_ZN7cutlass13device_kernelIN5flash19enable_sm80_to_sm89INS1_16FlashAttnFwdSm80INS1_25CollectiveMainloopFwdSm80ILi8ELi1ELb0EN4cute5tupleIJNS5_1CILi128EEENS7_ILi64EEENS7_ILi256EEEEEELi256ENS_6half_tEfNS_4arch4Sm80ELb0ELb1ELb1ELb1ELb1ELb0ELb1ELb1EEENS1_21CollectiveEpilogueFwdINS6_IJS8_SA_S9_EEENS6_IJNS7_ILi1EEESI_SI_EEESC_SE_Li256ELb1ELb1ELb1ELb0EEENS1_36VarlenDynamicPersistentTileSchedulerILi128ELi64ELi256ELi256ELb1ELb1ELb0ELb1ELb0ELb1EEEEEEEEEvNT_6ParamsE:
        /* <DEDUP_REMOVED lines=52> */
.L_x_2024:
        /* <DEDUP_REMOVED lines=16> */
.L_x_2200:
        /* <DEDUP_REMOVED lines=16> */
.L_x_2201:
[----:B---3--:R-:W-:-:S05]  /*0540*/  IMAD R0, R0, c[0x0][0x538], RZ ;  /* 0x00014e0000007a24 */ /* 0x008fca00078e02ff */
[----:B------:R-:W-:-:S04]  /*0550*/  IADD3 R6, R0, R6, RZ ;  /* 0x0000000600067210 */ /* 0x000fc80007ffe0ff */
[----:B------:R-:W-:-:S13]  /*0560*/  ISETP.GT.AND P0, PT, R6, UR4, PT ;  /* 0x0000000406007c0c */ /* 0x000fda000bf04270 */
[----:B-12---:R-:W-:Y:S05]  /*0570*/  @!P0 BRA `(.L_x_2024) ;  /* 0xfffffdc000008947 */ /* 0x006fea000383ffff */
.L_x_2020:
[----:B------:R-:W-:-:S05]  /*0580*/  IADD3 R10, -R0, R6, RZ ;  /* 0x00000006000a7210 */ /* 0x000fca0007ffe1ff */
[----:B------:R-:W-:-:S05]  /*0590*/  IMAD R0, R4, c[0x0][0x538], R10 ;  /* 0x00014e0004007a24 */ /* 0x000fca00078e020a */
[----:B------:R-:W-:Y:S01]  /*05a0*/  ISETP.GT.AND P0, PT, R0, UR4, PT ;  /* 0x0000000400007c0c */ /* 0x000fe2000bf04270 */
[----:B------:R-:W-:-:S12]  /*05b0*/  BRA.DIV ~URZ, `(.L_x_2025) ;  /* 0x00019f727f007947 */ /* 0x000fd8000b800000 */
[----:B------:R-:W-:-:S04]  /*05c0*/  VOTE.ANY R6, PT, !P0 ;  /* 0x0000000000067806 */ /* 0x000fc800040e0100 */
.L_x_2202:
[----:B------:R-:W1:Y:S02]  /*05d0*/  POPC R0, R6 ;  /* 0x0000000600007309 */ /* 0x000e640000000000 */
[----:B-12---:R-:W-:Y:S01]  /*05e0*/  IADD3 R251, R0, R7, RZ ;  /* 0x0000000700fb7210 */ /* 0x006fe20007ffe0ff */
[----:B------:R-:W-:Y:S05]  /*05f0*/  BRA.DIV ~URZ, `(.L_x_2026) ;  /* 0x00019f827f007947 */ /* 0x000fea000b800000 */
[----:B------:R1:W2:Y:S01]  /*0600*/  SHFL.IDX PT, R12, R9, R0, 0x1f ;  /* 0x00001f00090c7589 */ /* 0x0002a200000e0000 */
[----:B------:R-:W-:-:S03]  /*0610*/  MOV R5, RZ ;  /* 0x000000ff00057202 */ /* 0x000fc60000000f00 */
[----:B------:R1:W3:Y:S04]  /*0620*/  SHFL.IDX PT, R9, R8, R0, 0x1f ;  /* 0x00001f0008097589 */ /* 0x0002e800000e0000 */
.L_x_2203:
[----:B------:R-:W-:Y:S01]  /*0630*/  ISETP.NE.AND P0, PT, R6, RZ, PT ;  /* 0x000000ff0600720c */ /* 0x000fe20003f05270 */
[----:B------:R-:W-:-:S12]  /*0640*/  BSSY B0, `(.L_x_2027) ;  /* 0x0000005000007945 */ /* 0x000fd80003800000 */
[----:B------:R-:W-:Y:S05]  /*0650*/  @!P0 BRA `(.L_x_2028) ;  /* 0x0000003000008947 */ /* 0x000fea0003800000 */
[----:B-1----:R-:W-:Y:S01]  /*0660*/  IADD3 R0, R0, -0x1, RZ ;  /* 0xffffffff00007810 */ /* 0x002fe20007ffe0ff */
[----:B------:R-:W-:Y:S05]  /*0670*/  BRA.DIV ~URZ, `(.L_x_2029) ;  /* 0x00019fe27f007947 */ /* 0x000fea000b800000 */
[----:B------:R1:W4:Y:S02]  /*0680*/  SHFL.IDX PT, R5, R4, R0, 0x1f ;  /* 0x00001f0004057589 */ /* 0x00032400000e0000 */
.L_x_2028:
[----:B------:R-:W-:Y:S05]  /*0690*/  BSYNC B0 ;  /* 0x0000000000007941 */ /* 0x000fea0003800000 */
.L_x_2027:
[----:B---3--:R-:W-:Y:S01]  /*06a0*/  ISETP.NE.AND P0, PT, R9, 0x1, PT ;  /* 0x000000010900780c */ /* 0x008fe20003f05270 */
[----:B----4-:R-:W-:Y:S01]  /*06b0*/  IMAD R248, R5, c[0x0][0x538], R10 ;  /* 0x00014e0005f87a24 */ /* 0x010fe200078e020a */
[----:B------:R-:W-:Y:S04]  /*06c0*/  BSSY B0, `(.L_x_2030) ;  /* 0x0000085000007945 */ /* 0x000fe80003800000 */
[----:B------:R-:W-:-:S07]  /*06d0*/  IADD3 R11, -R248, UR4, RZ ;  /* 0x00000004f80b7c10 */ /* 0x000fce000fffe1ff */
[----:B------:R-:W-:Y:S05]  /*06e0*/  @!P0 BRA `(.L_x_2031) ;  /* 0x000003e000008947 */ /* 0x000fea0003800000 */
[-C--:B-12---:R-:W-:Y:S02]  /*06f0*/  IABS R0, R12.reuse ;  /* 0x0000000c00007213 */ /* 0x086fe40000000000 */
        /* <DEDUP_REMOVED lines=61> */
.L_x_2031:
[----:B------:R-:W-:-:S04]  /*0ad0*/  IMAD.MOV.U32 R2, RZ, RZ, 0x4 ;  /* 0x00000004ff027424 */ /* 0x000fc800078e00ff */
[----:B------:R-:W-:-:S05]  /*0ae0*/  IMAD.WIDE R2, R251, R2, c[0x0][0x590] ;  /* 0x00016400fb027625 */ /* 0x000fca00078e0202 */
[----:B------:R-:W3:Y:S02]  /*0af0*/  LDG.E R7, [R2.64] ;  /* 0x0000000602077981 */ /* 0x000ee4000c1e1900 */
[----:B-123--:R-:W-:-:S05]  /*0b00*/  IMAD R9, R7, R12, RZ ;  /* 0x0000000c07097224 */ /* 0x00efca00078e02ff */
        /* <DEDUP_REMOVED lines=64> */
.L_x_2032:
[----:B------:R-:W-:Y:S05]  /*0f10*/  BSYNC B0 ;  /* 0x0000000000007941 */ /* 0x000fea0003800000 */
.L_x_2030:
[----:B------:R-:W-:-:S04]  /*0f20*/  LOP3.LUT R0, RZ, R0, RZ, 0x33, !PT ;  /* 0x00000000ff007212 */ /* 0x000fc800078e33ff */
[----:B------:R-:W-:Y:S01]  /*0f30*/  IADD3 R249, R0, R12, RZ ;  /* 0x0000000c00f97210 */ /* 0x000fe20007ffe0ff */
[----:B------:R-:W-:Y:S05]  /*0f40*/  BRA `(.L_x_2033) ;  /* 0x0000004000007947 */ /* 0x000fea0003800000 */
.L_x_2021:
[----:B--2---:R-:W-:Y:S01]  /*0f50*/  IMAD.MOV.U32 R249, RZ, RZ, RZ ;  /* 0x000000fffff97224 */ /* 0x004fe200078e00ff */
[----:B------:R-:W-:Y:S01]  /*0f60*/  MOV R250, RZ ;  /* 0x000000ff00fa7202 */ /* 0x000fe20000000f00 */
[----:B------:R-:W-:Y:S01]  /*0f70*/  IMAD.U32 R248, RZ, RZ, UR4 ;  /* 0x00000004fff87e24 */ /* 0x000fe2000f8e00ff */
[----:B------:R-:W-:Y:S02]  /*0f80*/  MOV R251, c[0x0][0x53c] ;  /* 0x00014f0000fb7a02 */ /* 0x000fe40000000f00 */
.L_x_2033:
[----:B------:R-:W-:Y:S01]  /*0f90*/  ISETP.NE.AND P0, PT, R13, RZ, PT ;  /* 0x000000ff0d00720c */ /* 0x000fe20003f05270 */
[----:B------:R-:W-:-:S12]  /*0fa0*/  WARPSYNC 0xffffffff ;  /* 0xffffffff00007948 */ /* 0x000fd80003800000 */
[----:B------:R1:W-:Y:S04]  /*0fb0*/  @!P0 STS.128 [0x20100], R248 ;  /* 0x020100f8ff008388 */ /* 0x0003e80000000c00 */
[----:B------:R-:W-:Y:S06]  /*0fc0*/  BAR.ARV 0x5, 0x100 ;  /* 0x0144000000007b1d */ /* 0x000fec0000002000 */
.L_x_2019:
        /* <DEDUP_REMOVED lines=8> */
[CC--:B------:R-:W-:Y:S02]  /*1050*/  LEA.HI R13, R9.reuse, R17.reuse, RZ, 0x2 ;  /* 0x00000011090d7211 */ /* 0x0c0fe400078f10ff */
[----:B------:R-:W-:Y:S02]  /*1060*/  SHF.R.S32.HI R3, RZ, 0x4, R2 ;  /* 0x00000004ff037819 */ /* 0x000fe40000011402 */
[----:B------:R-:W-:Y:S02]  /*1070*/  LEA.HI R15, R9, R17, RZ, 0x3 ;  /* 0x00000011090f7211 */ /* 0x000fe400078f18ff */
[----:B------:R-:W-:Y:S02]  /*1080*/  LEA.HI R0, R2, R3, RZ, 0x1 ;  /* 0x0000000302007211 */ /* 0x000fe400078f08ff */
[----:B------:R-:W-:-:S02]  /*1090*/  SHF.R.S32.HI R7, RZ, 0x2, R13 ;  /* 0x00000002ff077819 */ /* 0x000fc4000001140d */
[----:B------:R-:W-:Y:S02]  /*10a0*/  LOP3.LUT R0, R0, 0xfffffffe, RZ, 0xc0, !PT ;  /* 0xfffffffe00007812 */ /* 0x000fe400078ec0ff */
[----:B------:R-:W-:Y:S02]  /*10b0*/  SHF.R.S32.HI R252, RZ, 0x3, R15 ;  /* 0x00000003fffc7819 */ /* 0x000fe4000001140f */
[----:B------:R-:W-:Y:S01]  /*10c0*/  LEA.HI R8, R9, R17, RZ, 0x5 ;  /* 0x0000001109087211 */ /* 0x000fe200078f28ff */
[----:B------:R-:W-:Y:S01]  /*10d0*/  IMAD.IADD R14, R3, 0x1, -R0 ;  /* 0x00000001030e7824 */ /* 0x000fe200078e0a00 */
[----:B------:R-:W-:Y:S01]  /*10e0*/  LOP3.LUT R0, R2, 0xfffffff0, RZ, 0xc0, !PT ;  /* 0xfffffff002007812 */ /* 0x000fe200078ec0ff */
[----:B------:R-:W-:Y:S01]  /*10f0*/  IMAD.SHL.U32 R4, R252, 0x40, RZ ;  /* 0x00000040fc047824 */ /* 0x000fe200078e00ff */
[----:B------:R-:W-:Y:S02]  /*1100*/  SHF.R.S32.HI R2, RZ, 0x1f, R13 ;  /* 0x0000001fff027819 */ /* 0x000fe4000001140d */
[----:B------:R-:W-:Y:S01]  /*1110*/  LOP3.LUT R3, R15, 0xfffffff8, RZ, 0xc0, !PT ;  /* 0xfffffff80f037812 */ /* 0x000fe200078ec0ff */
[----:B------:R-:W-:Y:S01]  /*1120*/  IMAD.IADD R0, R17, 0x1, -R0 ;  /* 0x0000000111007824 */ /* 0x000fe200078e0a00 */
[----:B------:R-:W-:-:S03]  /*1130*/  LEA.HI R2, R2, R7, RZ, 0x3 ;  /* 0x0000000702027211 */ /* 0x000fc600078f18ff */
[----:B------:R-:W-:Y:S01]  /*1140*/  IMAD.IADD R230, R17, 0x1, -R3 ;  /* 0x0000000111e67824 */ /* 0x000fe200078e0a03 */
[----:B------:R-:W-:Y:S02]  /*1150*/  SHF.R.S32.HI R5, RZ, 0x1f, R0 ;  /* 0x0000001fff057819 */ /* 0x000fe40000011400 */
[----:B------:R-:W-:Y:S01]  /*1160*/  LOP3.LUT R3, R2, 0xfffffff8, RZ, 0xc0, !PT ;  /* 0xfffffff802037812 */ /* 0x000fe200078ec0ff */
[C---:B------:R-:W-:Y:S01]  /*1170*/  IMAD.SHL.U32 R217, R230.reuse, 0x8, RZ ;  /* 0x00000008e6d97824 */ /* 0x040fe200078e00ff */
[----:B------:R-:W-:Y:S01]  /*1180*/  LEA.HI R10, R5, R0, RZ, 0x3 ;  /* 0x00000000050a7211 */ /* 0x000fe200078f18ff */
[----:B------:R-:W-:Y:S01]  /*1190*/  IMAD R229, R230, 0x20, R252 ;  /* 0x00000020e6e57824 */ /* 0x000fe200078e02fc */
        /* <DEDUP_REMOVED lines=8> */
[----:B------:R-:W-:Y:S01]  /*1220*/  SHF.R.S32.HI R4, RZ, 0x5, R8 ;  /* 0x00000005ff047819 */ /* 0x000fe20000011408 */
[----:B------:R-:W-:Y:S01]  /*1230*/  IMAD.IADD R16, R17, 0x1, -R0 ;  /* 0x0000000111107824 */ /* 0x000fe200078e0a00 */
[----:B------:R-:W-:Y:S01]  /*1240*/  SHF.R.S32.HI R2, RZ, 0x1f, R8 ;  /* 0x0000001fff027819 */ /* 0x000fe20000011408 */
[----:B------:R-:W-:Y:S01]  /*1250*/  IMAD.SHL.U32 R0, R230, 0x40, RZ ;  /* 0x00000040e6007824 */ /* 0x000fe200078e00ff */
[----:B------:R-:W-:-:S02]  /*1260*/  LOP3.LUT R6, R7, 0x1, RZ, 0xc0, !PT ;  /* 0x0000000107067812 */ /* 0x000fc400078ec0ff */
[----:B------:R-:W-:Y:S02]  /*1270*/  LEA.HI R2, R2, R4, RZ, 0x3 ;  /* 0x0000000402027211 */ /* 0x000fe400078f18ff */
[----:B------:R-:W-:Y:S02]  /*1280*/  SHF.R.S32.HI R12, RZ, 0x1f, R16 ;  /* 0x0000001fff0c7819 */ /* 0x000fe40000011410 */
[----:B------:R-:W-:Y:S02]  /*1290*/  LEA.HI R3, R9, R17, RZ, 0x6 ;  /* 0x0000001109037211 */ /* 0x000fe400078f30ff */
[----:B------:R-:W-:Y:S02]  /*12a0*/  LOP3.LUT R0, R0, 0x1c0, RZ, 0xc0, !PT ;  /* 0x000001c000007812 */ /* 0x000fe400078ec0ff */
[----:B------:R-:W-:Y:S01]  /*12b0*/  LOP3.LUT R2, R2, 0xffffff8, RZ, 0xc0, !PT ;  /* 0x0ffffff802027812 */ /* 0x000fe200078ec0ff */
[----:B------:R-:W-:Y:S01]  /*12c0*/  IMAD.SHL.U32 R9, R3, 0x8, RZ ;  /* 0x0000000803097824 */ /* 0x000fe200078e00ff */
[----:B------:R-:W-:-:S02]  /*12d0*/  ISETP.NE.U32.AND P0, PT, R6, 0x1, PT ;  /* 0x000000010600780c */ /* 0x000fc40003f05070 */
[----:B------:R-:W-:Y:S01]  /*12e0*/  LEA.HI R12, R12, R16, RZ, 0x2 ;  /* 0x000000100c0c7211 */ /* 0x000fe200078f10ff */
[----:B------:R-:W-:Y:S01]  /*12f0*/  IMAD.IADD R3, R4, 0x1, -R2 ;  /* 0x0000000104037824 */ /* 0x000fe200078e0a02 */
[----:B------:R-:W-:Y:S02]  /*1300*/  LOP3.LUT R8, R0, 0x8, R15, 0xf8, !PT ;  /* 0x0000000800087812 */ /* 0x000fe400078ef80f */
        /* <DEDUP_REMOVED lines=28> */
[----:B------:R-:W-:Y:S01]  /*14d0*/  IMAD.SHL.U32 R215, R11, 0x2, RZ ;  /* 0x000000020bd77824 */ /* 0x000fe200078e00ff */
[----:B------:R-:W-:Y:S01]  /*14e0*/  LOP3.LUT R4, R7, 0xfffffe00, RZ, 0xc0, !PT ;  /* 0xfffffe0007047812 */ /* 0x000fe200078ec0ff */
[----:B------:R-:W-:Y:S01]  /*14f0*/  IMAD.IADD R7, R5, 0x1, R3 ;  /* 0x0000000105077824 */ /* 0x000fe200078e0203 */
[----:B------:R-:W-:Y:S01]  /*1500*/  IADD3 R223, R217, 0x40, RZ ;  /* 0x00000040d9df7810 */ /* 0x000fe20007ffe0ff */
[----:B------:R-:W-:Y:S01]  /*1510*/  IMAD.MOV.U32 R10, RZ, RZ, 0x40 ;  /* 0x00000040ff0a7424 */ /* 0x000fe200078e00ff */
[CC--:B------:R-:W-:Y:S01]  /*1520*/  IADD3 R3, R2.reuse, R4.reuse, R8 ;  /* 0x0000000402037210 */ /* 0x0c0fe20007ffe008 */
[----:B------:R-:W-:Y:S01]  /*1530*/  IMAD.MOV.U32 R8, RZ, RZ, 0x20 ;  /* 0x00000020ff087424 */ /* 0x000fe200078e00ff */
[----:B------:R-:W-:-:S02]  /*1540*/  LOP3.LUT R4, R2, R4, RZ, 0xfc, !PT ;  /* 0x0000000402047212 */ /* 0x000fc400078efcff */
[----:B------:R-:W-:Y:S02]  /*1550*/  LOP3.LUT R2, R12, 0x7ffffffc, RZ, 0xc0, !PT ;  /* 0x7ffffffc0c027812 */ /* 0x000fe400078ec0ff */
[----:B------:R-:W-:Y:S02]  /*1560*/  LEA R9, R7, 0x80, 0x1 ;  /* 0x0000008007097811 */ /* 0x000fe400078e08ff */
[----:B------:R-:W-:Y:S01]  /*1570*/  IADD3 R222, R217, 0x80, RZ ;  /* 0x00000080d9de7810 */ /* 0x000fe20007ffe0ff */
[----:B------:R-:W-:Y:S01]  /*1580*/  IMAD.IADD R2, R16, 0x1, -R2 ;  /* 0x0000000110027824 */ /* 0x000fe200078e0a02 */
[----:B------:R-:W-:Y:S01]  /*1590*/  SHF.R.S32.HI R5, RZ, 0x1f, R217 ;  /* 0x0000001fff057819 */ /* 0x000fe200000114d9 */
[----:B------:R-:W-:Y:S01]  /*15a0*/  STL [R1+0x4], R9 ;  /* 0x0000040901007387 */ /* 0x000fe20000100800 */
[----:B------:R-:W-:Y:S01]  /*15b0*/  SHF.R.S32.HI R12, RZ, 0x1f, R223 ;  /* 0x0000001fff0c7819 */ /* 0x000fe200000114df */
[----:B------:R-:W-:Y:S01]  /*15c0*/  IMAD.SHL.U32 R231, R2, 0x2, RZ ;  /* 0x0000000202e77824 */ /* 0x000fe200078e00ff */
[----:B------:R-:W-:-:S02]  /*15d0*/  SHF.R.S32.HI R5, RZ, 0x1f, R222 ;  /* 0x0000001fff057819 */ /* 0x000fc400000114de */
[----:B------:R-:W-:Y:S02]  /*15e0*/  SEL R5, R8, 0xffffffe0, !P1 ;  /* 0xffffffe008057807 */ /* 0x000fe40004800000 */
[C---:B------:R-:W-:Y:S02]  /*15f0*/  IADD3 R38, R231.reuse, 0x10, RZ ;  /* 0x00000010e7267810 */ /* 0x040fe40007ffe0ff */
[C---:B------:R-:W-:Y:S02]  /*1600*/  IADD3 R36, R231.reuse, 0x20, RZ ;  /* 0x00000020e7247810 */ /* 0x040fe40007ffe0ff */
[C---:B------:R-:W-:Y:S02]  /*1610*/  IADD3 R33, R231.reuse, 0x38, RZ ;  /* 0x00000038e7217810 */ /* 0x040fe40007ffe0ff */
[C---:B------:R-:W-:Y:S02]  /*1620*/  IADD3 R30, R231.reuse, 0x50, RZ ;  /* 0x00000050e71e7810 */ /* 0x040fe40007ffe0ff */
[----:B------:R-:W-:-:S02]  /*1630*/  IADD3 R27, R231, 0x68, RZ ;  /* 0x00000068e71b7810 */ /* 0x000fc40007ffe0ff */
[----:B------:R-:W-:Y:S02]  /*1640*/  SHF.R.S32.HI R7, RZ, 0x1f, R38 ;  /* 0x0000001fff077819 */ /* 0x000fe40000011426 */
[C---:B------:R-:W-:Y:S02]  /*1650*/  IADD3 R24, R231.reuse, 0x80, RZ ;  /* 0x00000080e7187810 */ /* 0x040fe40007ffe0ff */
[----:B------:R-:W-:Y:S02]  /*1660*/  SHF.R.S32.HI R7, RZ, 0x1f, R36 ;  /* 0x0000001fff077819 */ /* 0x000fe40000011424 */
[C---:B------:R-:W-:Y:S02]  /*1670*/  IADD3 R21, R231.reuse, 0x98, RZ ;  /* 0x00000098e7157810 */ /* 0x040fe40007ffe0ff */
[----:B------:R-:W-:Y:S02]  /*1680*/  SHF.R.S32.HI R7, RZ, 0x1f, R33 ;  /* 0x0000001fff077819 */ /* 0x000fe40000011421 */
[----:B------:R-:W-:-:S02]  /*1690*/  IADD3 R18, R231, 0xb0, RZ ;  /* 0x000000b0e7127810 */ /* 0x000fc40007ffe0ff */
[----:B------:R-:W-:Y:S02]  /*16a0*/  SHF.R.S32.HI R7, RZ, 0x1f, R30 ;  /* 0x0000001fff077819 */ /* 0x000fe4000001141e */
[C---:B-1----:R-:W-:Y:S02]  /*16b0*/  IADD3 R15, R231.reuse, 0xc8, RZ ;  /* 0x000000c8e70f7810 */ /* 0x042fe40007ffe0ff */
[----:B------:R-:W-:Y:S02]  /*16c0*/  SHF.R.S32.HI R7, RZ, 0x1f, R27 ;  /* 0x0000001fff077819 */ /* 0x000fe4000001141b */
[----:B------:R-:W-:Y:S02]  /*16d0*/  SEL R2, R8, 0xffffffe0, !P4 ;  /* 0xffffffe008027807 */ /* 0x000fe40006000000 */
[----:B------:R-:W-:Y:S02]  /*16e0*/  IADD3 R12, R231, 0xe0, RZ ;  /* 0x000000e0e70c7810 */ /* 0x000fe40007ffe0ff */
[----:B------:R-:W-:-:S02]  /*16f0*/  SHF.R.S32.HI R7, RZ, 0x1f, R24 ;  /* 0x0000001fff077819 */ /* 0x000fc40000011418 */
[----:B------:R-:W-:Y:S02]  /*1700*/  IADD3 R224, R217, 0xc0, RZ ;  /* 0x000000c0d9e07810 */ /* 0x000fe40007ffe0ff */
[----:B------:R-:W-:Y:S02]  /*1710*/  SHF.R.S32.HI R8, RZ, 0x1f, R231 ;  /* 0x0000001fff087819 */ /* 0x000fe400000114e7 */
[C---:B------:R-:W-:Y:S02]  /*1720*/  IADD3 R11, R231.reuse, 0xe8, RZ ;  /* 0x000000e8e70b7810 */ /* 0x040fe40007ffe0ff */
[----:B------:R-:W-:Y:S02]  /*1730*/  SHF.R.S32.HI R7, RZ, 0x1f, R21 ;  /* 0x0000001fff077819 */ /* 0x000fe40000011415 */
[----:B------:R-:W-:Y:S02]  /*1740*/  IADD3 R8, R231, 0xf0, RZ ;  /* 0x000000f0e7087810 */ /* 0x000fe40007ffe0ff */
[----:B------:R-:W-:-:S02]  /*1750*/  SHF.R.S32.HI R7, RZ, 0x1f, R18 ;  /* 0x0000001fff077819 */ /* 0x000fc40000011412 */
[----:B------:R-:W-:Y:S02]  /*1760*/  SHF.R.S32.HI R7, RZ, 0x1f, R15 ;  /* 0x0000001fff077819 */ /* 0x000fe4000001140f */
[----:B------:R-:W-:Y:S02]  /*1770*/  SHF.R.S32.HI R7, RZ, 0x1f, R12 ;  /* 0x0000001fff077819 */ /* 0x000fe4000001140c */
[----:B------:R-:W-:Y:S02]  /*1780*/  SHF.R.S32.HI R6, RZ, 0x1f, R224 ;  /* 0x0000001fff067819 */ /* 0x000fe400000114e0 */
[----:B------:R-:W-:Y:S02]  /*1790*/  LEA R200, R0, 0x8100, 0x1 ;  /* 0x0000810000c87811 */ /* 0x000fe400078e08ff */
[----:B------:R-:W-:Y:S02]  /*17a0*/  SHF.R.S32.HI R12, RZ, 0x1f, R11 ;  /* 0x0000001fff0c7819 */ /* 0x000fe4000001140b */
[----:B------:R-:W-:-:S02]  /*17b0*/  SEL R6, R10, 0xffffffc0, !P2 ;  /* 0xffffffc00a067807 */ /* 0x000fc40005000000 */
[----:B------:R-:W-:Y:S02]  /*17c0*/  SEL R0, R10, 0xffffffc0, !P3 ;  /* 0xffffffc00a007807 */ /* 0x000fe40005800000 */
[----:B------:R-:W-:Y:S01]  /*17d0*/  SHF.R.S32.HI R11, RZ, 0x1f, R8 ;  /* 0x0000001fff0b7819 */ /* 0x000fe20000011408 */
[----:B------:R-:W-:Y:S01]  /*17e0*/  IMAD.IADD R8, R9, 0x1, R5 ;  /* 0x0000000109087824 */ /* 0x000fe200078e0205 */
[----:B------:R-:W-:Y:S02]  /*17f0*/  IADD3 R10, R231, 0xf8, RZ ;  /* 0x000000f8e70a7810 */ /* 0x000fe40007ffe0ff */
[C---:B------:R-:W-:Y:S02]  /*1800*/  IADD3 R7, R9.reuse, -0x10, RZ ;  /* 0xfffffff009077810 */ /* 0x040fe40007ffe0ff */
[C---:B------:R-:W-:Y:S01]  /*1810*/  @P0 IADD3 R7, R9.reuse, 0x10, RZ ;  /* 0x0000001009070810 */ /* 0x040fe20007ffe0ff */
[----:B------:R1:W-:Y:S01]  /*1820*/  STL [R1+0x10], R8 ;  /* 0x0000100801007387 */ /* 0x0003e20000100800 */
[----:B------:R-:W-:Y:S01]  /*1830*/  SHF.R.S32.HI R11, RZ, 0x1f, R10 ;  /* 0x0000001fff0b7819 */ /* 0x000fe2000001140a */
[----:B------:R-:W-:Y:S01]  /*1840*/  IMAD.IADD R10, R9, 0x1, R6 ;  /* 0x00000001090a7824 */ /* 0x000fe200078e0206 */
[----:B------:R-:W-:Y:S01]  /*1850*/  LEA R208, R3, 0x10100, 0x1 ;  /* 0x0001010003d07811 */ /* 0x000fe200078e08ff */
[--C-:B------:R-:W-:Y:S01]  /*1860*/  IMAD.IADD R5, R5, 0x1, R7.reuse ;  /* 0x0000000105057824 */ /* 0x100fe200078e0207 */
[----:B------:R-:W-:Y:S01]  /*1870*/  LEA R203, R4, 0x100, 0x1 ;  /* 0x0000010004cb7811 */ /* 0x000fe200078e08ff */
[----:B------:R-:W-:Y:S01]  /*1880*/  IMAD.IADD R3, R6, 0x1, R7 ;  /* 0x0000000106037824 */ /* 0x000fe200078e0207 */
[----:B------:R2:W-:Y:S01]  /*1890*/  STL [R1+0x20], R10 ;  /* 0x0000200a01007387 */ /* 0x0005e20000100800 */
[----:B------:R-:W-:Y:S01]  /*18a0*/  IMAD.IADD R209, R208, 0x1, R2 ;  /* 0x00000001d0d17824 */ /* 0x000fe200078e0202 */
[C---:B------:R-:W-:Y:S01]  /*18b0*/  IADD3 R39, R231.reuse, 0x8, RZ ;  /* 0x00000008e7277810 */ /* 0x040fe20007ffe0ff */
[--C-:B------:R-:W-:Y:S01]  /*18c0*/  IMAD.IADD R204, R2, 0x1, R203.reuse ;  /* 0x0000000102cc7824 */ /* 0x100fe200078e02cb */
[----:B------:R-:W-:Y:S01]  /*18d0*/  IADD3 R37, R231, 0x18, RZ ;  /* 0x00000018e7257810 */ /* 0x000fe20007ffe0ff */
[----:B------:R-:W-:Y:S01]  /*18e0*/  IMAD.IADD R2, R5, 0x1, R6 ;  /* 0x0000000105027824 */ /* 0x000fe200078e0206 */
[C---:B------:R-:W-:Y:S01]  /*18f0*/  IADD3 R35, R231.reuse, 0x28, RZ ;  /* 0x00000028e7237810 */ /* 0x040fe20007ffe0ff */
[--C-:B------:R-:W-:Y:S01]  /*1900*/  IMAD.IADD R211, R208, 0x1, R0.reuse ;  /* 0x00000001d0d37824 */ /* 0x100fe200078e0200 */
[C---:B------:R-:W-:Y:S01]  /*1910*/  IADD3 R34, R231.reuse, 0x30, RZ ;  /* 0x00000030e7227810 */ /* 0x040fe20007ffe0ff */
[C---:B------:R-:W-:Y:S01]  /*1920*/  IMAD.IADD R206, R0.reuse, 0x1, R203 ;  /* 0x0000000100ce7824 */ /* 0x040fe200078e02cb */
[----:B------:R-:W-:Y:S01]  /*1930*/  IADD3 R32, R231, 0x40, RZ ;  /* 0x00000040e7207810 */ /* 0x000fe20007ffe0ff */
[----:B------:R-:W-:Y:S01]  /*1940*/  IMAD.IADD R210, R209, 0x1, R0 ;  /* 0x00000001d1d27824 */ /* 0x000fe200078e0200 */
[C---:B------:R-:W-:Y:S01]  /*1950*/  IADD3 R31, R231.reuse, 0x48, RZ ;  /* 0x00000048e71f7810 */ /* 0x040fe20007ffe0ff */
[----:B------:R-:W-:Y:S01]  /*1960*/  IMAD.IADD R205, R0, 0x1, R204 ;  /* 0x0000000100cd7824 */ /* 0x000fe200078e02cc */
[----:B------:R-:W-:-:S02]  /*1970*/  IADD3 R29, R231, 0x58, RZ ;  /* 0x00000058e71d7810 */ /* 0x000fc40007ffe0ff */
[C---:B------:R-:W-:Y:S01]  /*1980*/  IADD3 R28, R231.reuse, 0x60, RZ ;  /* 0x00000060e71c7810 */ /* 0x040fe20007ffe0ff */
[----:B-1----:R-:W-:Y:S01]  /*1990*/  IMAD.IADD R8, R8, 0x1, R6 ;  /* 0x0000000108087824 */ /* 0x002fe200078e0206 */
[C---:B------:R-:W-:Y:S02]  /*19a0*/  IADD3 R26, R231.reuse, 0x70, RZ ;  /* 0x00000070e71a7810 */ /* 0x040fe40007ffe0ff */
[C---:B------:R-:W-:Y:S02]  /*19b0*/  IADD3 R25, R231.reuse, 0x78, RZ ;  /* 0x00000078e7197810 */ /* 0x040fe40007ffe0ff */
        /* <DEDUP_REMOVED lines=9> */
[----:B------:R2:W-:Y:S01]  /*1a50*/  STL [R1+0xc], R5 ;  /* 0x00000c0501007387 */ /* 0x0005e20000100800 */
[C---:B------:R-:W-:Y:S02]  /*1a60*/  IADD3 R14, R231.reuse, 0xd0, RZ ;  /* 0x000000d0e70e7810 */ /* 0x040fe40007ffe0ff */
[----:B------:R-:W-:Y:S01]  /*1a70*/  IADD3 R13, R231, 0xd8, RZ ;  /* 0x000000d8e70d7810 */ /* 0x000fe20007ffe0ff */
[----:B------:R2:W-:Y:S01]  /*1a80*/  STL [R1+0x14], R2 ;  /* 0x0000140201007387 */ /* 0x0005e20000100800 */
        /* <DEDUP_REMOVED lines=18> */
.L_x_2199:
[----:B------:R-:W-:Y:S01]  /*1bb0*/  ISETP.NE.U32.AND P0, PT, RZ, c[0x0][0x370], PT ;  /* 0x0000dc00ff007a0c */ /* 0x000fe20003f05070 */
[----:B------:R-:W-:Y:S01]  /*1bc0*/  IMAD.MOV.U32 R13, RZ, RZ, 0x4 ;  /* 0x00000004ff0d7424 */ /* 0x000fe200078e00ff */
[----:B------:R-:W-:Y:S01]  /*1bd0*/  ISETP.NE.U32.AND P2, PT, RZ, c[0x0][0x360], PT ;  /* 0x0000d800ff007a0c */ /* 0x000fe20003f45070 */
[----:B------:R-:W-:Y:S01]  /*1be0*/  IMAD.MOV.U32 R232, RZ, RZ, RZ ;  /* 0x000000ffffe87224 */ /* 0x000fe200078e00ff */
[----:B------:R-:W-:Y:S01]  /*1bf0*/  ISETP.NE.AND.EX P1, PT, RZ, c[0x0][0x374], PT, P0 ;  /* 0x0000dd00ff007a0c */ /* 0x000fe20003f25300 */
[----:B------:R-:W-:Y:S01]  /*1c00*/  IMAD.MOV.U32 R12, RZ, RZ, RZ ;  /* 0x000000ffff0c7224 */ /* 0x000fe200078e00ff */
[----:B------:R-:W-:Y:S01]  /*1c10*/  ISETP.NE.AND.EX P0, PT, RZ, c[0x0][0x364], PT, P2 ;  /* 0x0000d900ff007a0c */ /* 0x000fe20003f05320 */
[----:B------:R-:W-:Y:S01]  /*1c20*/  IMAD.WIDE R2, R251, R13, c[0x0][0x348] ;  /* 0x0000d200fb027625 */ /* 0x000fe200078e020d */
[----:B------:R-:W-:-:S04]  /*1c30*/  ISETP.NE.U32.AND P3, PT, RZ, c[0x0][0x348], PT ;  /* 0x0000d200ff007a0c */ /* 0x000fc80003f65070 */
[----:B------:R-:W-:-:S05]  /*1c40*/  ISETP.NE.AND.EX P3, PT, RZ, c[0x0][0x34c], PT, P3 ;  /* 0x0000d300ff007a0c */ /* 0x000fca0003f65330 */
[----:B------:R-:W-:-:S04]  /*1c50*/  @P1 IMAD.WIDE R6, R251, R13, c[0x0][0x370] ;  /* 0x0000dc00fb061625 */ /* 0x000fc800078e020d */
[----:B------:R-:W-:Y:S01]  /*1c60*/  @P0 IMAD.WIDE R4, R251, R13, c[0x0][0x360] ;  /* 0x0000d800fb040625 */ /* 0x000fe200078e020d */
[----:B------:R1:W5:Y:S04]  /*1c70*/  @P1 LDG.E R232, [R6.64] ;  /* 0x0000000606e81981 */ /* 0x000368000c1e1900 */
[----:B------:R1:W5:Y:S04]  /*1c80*/  @P3 LDG.E R12, [R2.64] ;  /* 0x00000006020c3981 */ /* 0x000368000c1e1900 */
[----:B------:R1:W5:Y:S01]  /*1c90*/  @P0 LDG.E R228, [R4.64] ;  /* 0x0000000604e40981 */ /* 0x000362000c1e1900 */
[----:B------:R-:W-:Y:S01]  /*1ca0*/  YIELD ;  /* 0x0000000000007946 */ /* 0x000fe20003800000 */
[----:B------:R-:W-:Y:S05]  /*1cb0*/  @P0 BRA `(.L_x_2034) ;  /* 0x0000005000000947 */ /* 0x000fea0003800000 */
[----:B-----5:R-:W-:Y:S01]  /*1cc0*/  MOV R228, c[0x0][0x168] ;  /* 0x00005a0000e47a02 */ /* 0x020fe20000000f00 */
[----:B------:R-:W-:Y:S05]  /*1cd0*/  @!P3 BRA `(.L_x_2034) ;  /* 0x000000300000b947 */ /* 0x000fea0003800000 */
[----:B------:R2:W3:Y:S04]  /*1ce0*/  LDG.E R0, [R2.64] ;  /* 0x0000000602007981 */ /* 0x0004e8000c1e1900 */
[----:B-12---:R-:W3:Y:S02]  /*1cf0*/  LDG.E R2, [R2.64+0x4] ;  /* 0x0000040602027981 */ /* 0x006ee4000c1e1900 */
[----:B---3--:R-:W-:-:S02]  /*1d00*/  IADD3 R228, -R0, R2, RZ ;  /* 0x0000000200e47210 */ /* 0x008fc40007ffe1ff */
.L_x_2034:
[----:B------:R-:W-:-:S04]  /*1d10*/  ISETP.NE.U32.AND P0, PT, RZ, c[0x0][0x368], PT ;  /* 0x0000da00ff007a0c */ /* 0x000fc80003f05070 */
[----:B------:R-:W-:-:S13]  /*1d20*/  ISETP.NE.AND.EX P0, PT, RZ, c[0x0][0x36c], PT, P0 ;  /* 0x0000db00ff007a0c */ /* 0x000fda0003f05300 */
[----:B------:R-:W-:Y:S05]  /*1d30*/  @!P0 BRA `(.L_x_2035) ;  /* 0x0000003000008947 */ /* 0x000fea0003800000 */
[----:B-1----:R-:W-:-:S05]  /*1d40*/  IMAD.WIDE R2, R251, R13, c[0x0][0x368] ;  /* 0x0000da00fb027625 */ /* 0x002fca00078e020d */
[----:B------:R1:W5:Y:S01]  /*1d50*/  LDG.E R0, [R2.64] ;  /* 0x0000000602007981 */ /* 0x000362000c1e1900 */
[----:B------:R-:W-:Y:S05]  /*1d60*/  BRA `(.L_x_2036) ;  /* 0x0000008000007947 */ /* 0x000fea0003800000 */
.L_x_2035:
[----:B------:R-:W-:Y:S01]  /*1d70*/  ISETP.NE.U32.AND P0, PT, RZ, c[0x0][0x350], PT ;  /* 0x0000d400ff007a0c */ /* 0x000fe20003f05070 */
[----:B------:R-:W-:-:S03]  /*1d80*/  IMAD.U32 R0, RZ, RZ, UR5 ;  /* 0x00000005ff007e24 */ /* 0x000fc6000f8e00ff */
[----:B------:R-:W-:-:S13]  /*1d90*/  ISETP.NE.AND.EX P0, PT, RZ, c[0x0][0x354], PT, P0 ;  /* 0x0000d500ff007a0c */ /* 0x000fda0003f05300 */
[----:B------:R-:W-:Y:S05]  /*1da0*/  @!P0 BRA `(.L_x_2036) ;  /* 0x0000004000008947 */ /* 0x000fea0003800000 */
[----:B-1----:R-:W-:-:S05]  /*1db0*/  IMAD.WIDE R2, R251, R13, c[0x0][0x350] ;  /* 0x0000d400fb027625 */ /* 0x002fca00078e020d */
[----:B------:R-:W2:Y:S04]  /*1dc0*/  LDG.E R4, [R2.64] ;  /* 0x0000000602047981 */ /* 0x000ea8000c1e1900 */
[----:B------:R-:W2:Y:S02]  /*1dd0*/  LDG.E R0, [R2.64+0x4] ;  /* 0x0000040602007981 */ /* 0x000ea4000c1e1900 */
[----:B--2---:R-:W-:Y:S02]  /*1de0*/  IADD3 R0, -R4, R0, RZ ;  /* 0x0000000004007210 */ /* 0x004fe40007ffe1ff */
.L_x_2036:
[----:B-1----:R-:W2:Y:S01]  /*1df0*/  LDL.LU R4, [R1] ;  /* 0x0000000001047983 */ /* 0x002ea20000300800 */
[----:B------:R-:W-:Y:S02]  /*1e00*/  IMAD.MOV.U32 R2, RZ, RZ, c[0x0][0x2c4] ;  /* 0x0000b100ff027624 */ /* 0x000fe400078e00ff */
[----:B------:R-:W-:Y:S02]  /*1e10*/  IMAD.MOV.U32 R7, RZ, RZ, c[0x0][0x32c] ;  /* 0x0000cb00ff077624 */ /* 0x000fe400078e00ff */
[----:B------:R-:W-:Y:S01]  /*1e20*/  IMAD.SHL.U32 R242, R249, 0x80, RZ ;  /* 0x00000080f9f27824 */ /* 0x000fe200078e00ff */
[----:B------:R-:W-:Y:S01]  /*1e30*/  ISETP.NE.AND P4, PT, R2, 0x1, PT ;  /* 0x000000010200780c */ /* 0x000fe20003f85270 */
[----:B-----5:R-:W-:Y:S01]  /*1e40*/  IMAD.IADD R227, R0, 0x1, -R232 ;  /* 0x0000000100e37824 */ /* 0x020fe200078e0ae8 */
[----:B------:R-:W-:-:S02]  /*1e50*/  ISETP.GE.AND P1, PT, R7, 0x1, PT ;  /* 0x000000010700780c */ /* 0x000fc40003f26270 */
[----:B------:R-:W-:-:S05]  /*1e60*/  IADD3 R2, R242, 0x7f, RZ ;  /* 0x0000007ff2027810 */ /* 0x000fca0007ffe0ff */
[----:B------:R-:W-:-:S04]  /*1e70*/  IMAD.MOV.U32 R0, RZ, RZ, R2 ;  /* 0x000000ffff007224 */ /* 0x000fc800078e0002 */
[----:B------:R-:W-:Y:S01]  /*1e80*/  @P4 IMAD.HI.U32 R3, R2, c[0x0][0x2c8], RZ ;  /* 0x0000b20002034a27 */ /* 0x000fe200078e00ff */
[----:B------:R-:W-:-:S04]  /*1e90*/  IADD3 R2, R227, 0x1, -R228 ;  /* 0x00000001e3027810 */ /* 0x000fc80007ffe8e4 */
[----:B------:R-:W-:-:S05]  /*1ea0*/  @P4 SHF.R.U32.HI R0, RZ, c[0x0][0x2cc], R3 ;  /* 0x0000b300ff004a19 */ /* 0x000fca0000011603 */
[----:B------:R-:W-:-:S05]  /*1eb0*/  IMAD.IADD R0, R2, 0x1, R0 ;  /* 0x0000000102007824 */ /* 0x000fca00078e0200 */
[----:B------:R-:W-:Y:S02]  /*1ec0*/  IADD3 R3, R0, c[0x0][0x328], RZ ;  /* 0x0000ca0000037a10 */ /* 0x000fe40007ffe0ff */
[----:B--2---:R-:W-:-:S04]  /*1ed0*/  LOP3.LUT R4, R4, 0xfffffffd, RZ, 0xc0, !PT ;  /* 0xfffffffd04047812 */ /* 0x004fc800078ec0ff */
[----:B------:R-:W-:-:S04]  /*1ee0*/  @P4 LOP3.LUT R4, R4, 0x2, RZ, 0xfc, !PT ;  /* 0x0000000204044812 */ /* 0x000fc800078efcff */
[----:B------:R-:W-:-:S04]  /*1ef0*/  LOP3.LUT R4, R4, 0xfffffffb, RZ, 0xc0, !PT ;  /* 0xfffffffb04047812 */ /* 0x000fc800078ec0ff */
[----:B------:R-:W-:-:S05]  /*1f00*/  @P1 LOP3.LUT R4, R4, 0x4, RZ, 0xfc, !PT ;  /* 0x0000000404041812 */ /* 0x000fca00078efcff */
[----:B------:R1:W-:Y:S01]  /*1f10*/  STL [R1], R4 ;  /* 0x0000000401007387 */ /* 0x0003e20000100800 */
        /* <DEDUP_REMOVED lines=11> */
.L_x_2039:
[----:B------:R-:W-:-:S13]  /*1fd0*/  ISETP.NE.AND P0, PT, R7, 0x1, PT ;  /* 0x000000010700780c */ /* 0x000fda0003f05270 */
[----:B------:R-:W-:-:S05]  /*1fe0*/  @P0 IMAD.HI.U32 R0, R2, c[0x0][0x330], RZ ;  /* 0x0000cc0002000a27 */ /* 0x000fca00078e00ff */
[----:B------:R-:W-:Y:S02]  /*1ff0*/  @P0 SHF.R.U32.HI R2, RZ, c[0x0][0x334], R0 ;  /* 0x0000cd00ff020a19 */ /* 0x000fe40000011600 */
.L_x_2040:
[----:B------:R-:W-:Y:S05]  /*2000*/  BSYNC B0 ;  /* 0x0000000000007941 */ /* 0x000fea0003800000 */
.L_x_2038:
[----:B------:R-:W-:-:S05]  /*2010*/  IMAD R2, R2, R7, c[0x0][0x32c] ;  /* 0x0000cb0002027624 */ /* 0x000fca00078e0207 */
[----:B------:R-:W-:-:S04]  /*2020*/  IMNMX R3, R3, R2, PT ;  /* 0x0000000203037217 */ /* 0x000fc80003800200 */
.L_x_2037:
[----:B------:R-:W-:Y:S01]  /*2030*/  IADD3 R3, R3, 0x3f, RZ ;  /* 0x0000003f03037810 */ /* 0x000fe20007ffe0ff */
[----:B-1----:R-:W-:Y:S01]  /*2040*/  @P4 IMAD.HI.U32 R4, R242, c[0x0][0x2c8], RZ ;  /* 0x0000b200f2044a27 */ /* 0x002fe200078e00ff */
[C---:B------:R-:W-:Y:S02]  /*2050*/  IADD3 R2, R227.reuse, 0x3f, RZ ;  /* 0x0000003fe3027810 */ /* 0x040fe40007ffe0ff */
[----:B------:R-:W-:Y:S01]  /*2060*/  SHF.R.S32.HI R5, RZ, 0x1f, R3 ;  /* 0x0000001fff057819 */ /* 0x000fe20000011403 */
[----:B------:R-:W-:Y:S01]  /*2070*/  IMAD.MOV.U32 R0, RZ, RZ, R242 ;  /* 0x000000ffff007224 */ /* 0x000fe200078e00f2 */
[----:B------:R-:W-:Y:S01]  /*2080*/  SHF.R.S32.HI R6, RZ, 0x1f, R2 ;  /* 0x0000001fff067819 */ /* 0x000fe20000011402 */
[----:B------:R-:W-:Y:S01]  /*2090*/  IMAD.IADD R213, R227, 0x1, -R228 ;  /* 0x00000001e3d57824 */ /* 0x000fe200078e0ae4 */
[----:B------:R-:W-:Y:S02]  /*20a0*/  @P4 SHF.R.U32.HI R0, RZ, c[0x0][0x2cc], R4 ;  /* 0x0000b300ff004a19 */ /* 0x000fe40000011604 */
[----:B------:R-:W-:-:S02]  /*20b0*/  LEA.HI R3, R5, R3, RZ, 0x6 ;  /* 0x0000000305037211 */ /* 0x000fc400078f30ff */
[----:B------:R-:W-:Y:S01]  /*20c0*/  LEA.HI R2, R6, R2, RZ, 0x6 ;  /* 0x0000000206027211 */ /* 0x000fe200078f30ff */
[----:B------:R-:W-:Y:S01]  /*20d0*/  IMAD.IADD R0, R213, 0x1, R0 ;  /* 0x00000001d5007824 */ /* 0x000fe200078e0200 */
[----:B------:R-:W-:Y:S02]  /*20e0*/  SHF.R.S32.HI R3, RZ, 0x6, R3 ;  /* 0x00000006ff037819 */ /* 0x000fe40000011403 */
[----:B------:R-:W-:Y:S02]  /*20f0*/  SHF.R.S32.HI R4, RZ, 0x6, R2 ;  /* 0x00000006ff047819 */ /* 0x000fe40000011402 */
        /* <DEDUP_REMOVED lines=12> */
.L_x_2043:
[----:B------:R-:W-:-:S13]  /*21c0*/  ISETP.NE.AND P0, PT, R7, 0x1, PT ;  /* 0x000000010700780c */ /* 0x000fda0003f05270 */
[----:B------:R-:W-:-:S05]  /*21d0*/  @P0 IMAD.HI.U32 R3, R0, c[0x0][0x330], RZ ;  /* 0x0000cc0000030a27 */ /* 0x000fca00078e00ff */
[----:B------:R-:W-:Y:S02]  /*21e0*/  @P0 SHF.R.U32.HI R0, RZ, c[0x0][0x334], R3 ;  /* 0x0000cd00ff000a19 */ /* 0x000fe40000011603 */
.L_x_2044:
[----:B------:R-:W-:Y:S05]  /*21f0*/  BSYNC B0 ;  /* 0x0000000000007941 */ /* 0x000fea0003800000 */
.L_x_2042:
[----:B------:R-:W-:-:S05]  /*2200*/  IMAD R0, R0, c[0x0][0x32c], RZ ;  /* 0x0000cb0000007a24 */ /* 0x000fca00078e02ff */
[----:B------:R-:W-:-:S04]  /*2210*/  IMNMX R2, R2, R0, !PT ;  /* 0x0000000002027217 */ /* 0x000fc80007800200 */
.L_x_2041:
[----:B------:R-:W-:Y:S01]  /*2220*/  SHF.R.S32.HI R0, RZ, 0x1f, R2 ;  /* 0x0000001fff007819 */ /* 0x000fe20000011402 */
[----:B------:R-:W-:Y:S01]  /*2230*/  BSSY B0, `(.L_x_2045) ;  /* 0x000002d000007945 */ /* 0x000fe20003800000 */
[----:B------:R-:W-:Y:S02]  /*2240*/  LOP3.LUT R3, R250, 0xff0000, RZ, 0xc0, !PT ;  /* 0x00ff0000fa037812 */ /* 0x000fe400078ec0ff */
[----:B------:R-:W-:Y:S02]  /*2250*/  LEA.HI R0, R0, R2, RZ, 0x6 ;  /* 0x0000000200007211 */ /* 0x000fe400078f30ff */
[----:B------:R-:W-:Y:S02]  /*2260*/  LOP3.LUT R2, R250, 0xff000000, RZ, 0xc0, !PT ;  /* 0xff000000fa027812 */ /* 0x000fe400078ec0ff */
[----:B------:R-:W-:-:S04]  /*2270*/  SHF.R.S32.HI R0, RZ, 0x6, R0 ;  /* 0x00000006ff007819 */ /* 0x000fc80000011400 */
[----:B------:R-:W-:Y:S02]  /*2280*/  IMNMX R7, RZ, R0, !PT ;  /* 0x00000000ff077217 */ /* 0x000fe40007800200 */
[----:B------:R-:W-:Y:S01]  /*2290*/  SHF.R.U32.HI R0, RZ, 0x8, R2 ;  /* 0x00000008ff007819 */ /* 0x000fe20000011602 */
[----:B------:R-:W-:Y:S01]  /*22a0*/  IMAD.MOV.U32 R2, RZ, RZ, RZ ;  /* 0x000000ffff027224 */ /* 0x000fe200078e00ff */
[----:B------:R-:W-:Y:S02]  /*22b0*/  ISETP.GT.AND P0, PT, R11, R7, PT ;  /* 0x000000070b00720c */ /* 0x000fe40003f04270 */
[----:B------:R-:W-:-:S04]  /*22c0*/  LEA.HI R0, R3, R0, RZ, 0x10 ;  /* 0x0000000003007211 */ /* 0x000fc800078f80ff */
[----:B------:R-:W-:Y:S02]  /*22d0*/  LOP3.LUT R14, R0, 0xff, RZ, 0xc0, !PT ;  /* 0x000000ff000e7812 */ /* 0x000fe400078ec0ff */
[----:B------:R-:W-:-:S03]  /*22e0*/  SHF.R.U32.HI R249, RZ, 0x10, R0 ;  /* 0x00000010fff97819 */ /* 0x000fc60000011600 */
[----:B------:R1:W-:Y:S02]  /*22f0*/  STL [R1+0x24], R14 ;  /* 0x0000240e01007387 */ /* 0x0003e40000100800 */
[----:B------:R-:W-:Y:S05]  /*2300*/  @!P0 BRA `(.L_x_2046) ;  /* 0x000001f000008947 */ /* 0x000fea0003800000 */
[----:B------:R-:W-:-:S04]  /*2310*/  ISETP.NE.AND P0, PT, R249, RZ, PT ;  /* 0x000000fff900720c */ /* 0x000fc80003f05270 */
[----:B------:R-:W-:-:S04]  /*2320*/  SEL R0, R249, c[0x0][0x338], P0 ;  /* 0x0000ce00f9007a07 */ /* 0x000fc80000000000 */
[----:B------:R-:W-:Y:S02]  /*2330*/  IABS R3, R0 ;  /* 0x0000000000037213 */ /* 0x000fe40000000000 */
[----:B------:R-:W-:Y:S02]  /*2340*/  IADD3 R6, R0, -0x1, R11 ;  /* 0xffffffff00067810 */ /* 0x000fe40007ffe00b */
[----:B------:R-:W2:Y:S03]  /*2350*/  I2F.RP R2, R3 ;  /* 0x0000000300027306 */ /* 0x000ea60000209400 */
[----:B------:R-:W-:-:S05]  /*2360*/  IMAD.IADD R6, R6, 0x1, -R7 ;  /* 0x0000000106067824 */ /* 0x000fca00078e0a07 */
[----:B------:R-:W-:Y:S01]  /*2370*/  IABS R10, R6 ;  /* 0x00000006000a7213 */ /* 0x000fe20000000000 */
[----:B--2---:R-:W2:Y:S02]  /*2380*/  MUFU.RCP R2, R2 ;  /* 0x0000000200027308 */ /* 0x004ea40000001000 */
[----:B--2---:R-:W-:-:S06]  /*2390*/  IADD3 R2, R2, 0xffffffe, RZ ;  /* 0x0ffffffe02027810 */ /* 0x004fcc0007ffe0ff */
[----:B------:R-:W2:Y:S02]  /*23a0*/  F2I.FTZ.U32.TRUNC.NTZ R5, R2 ;  /* 0x0000000200057305 */ /* 0x000ea4000021f000 */
        /* <DEDUP_REMOVED lines=21> */
.L_x_2046:
[----:B------:R-:W-:Y:S05]  /*2500*/  BSYNC B0 ;  /* 0x0000000000007941 */ /* 0x000fea0003800000 */
.L_x_2045:
[----:B------:R-:W-:Y:S01]  /*2510*/  IMAD R226, R14, R2, R7 ;  /* 0x000000020ee27224 */ /* 0x000fe200078e0207 */
[----:B------:R-:W-:Y:S01]  /*2520*/  PRMT R0, RZ, 0x7610, R0 ;  /* 0x00007610ff007816 */ /* 0x000fe20000000000 */
[----:B------:R-:W-:Y:S01]  /*2530*/  CS2R R18, SRZ ;  /* 0x0000000000127805 */ /* 0x000fe2000001ff00 */
[----:B------:R-:W-:Y:S01]  /*2540*/  CS2R R74, SRZ ;  /* 0x00000000004a7805 */ /* 0x000fe2000001ff00 */
        /* <DEDUP_REMOVED lines=69> */
[----:B------:R-:W-:-:S05]  /*29a0*/  @P1 IMAD.WIDE R2, R251, R13, c[0x0][0x340] ;  /* 0x0000d000fb021625 */ /* 0x000fca00078e020d */
[----:B------:R2:W5:Y:S01]  /*29b0*/  @P1 LDG.E R15, [R2.64] ;  /* 0x00000006020f1981 */ /* 0x000562000c1e1900 */
[----:B------:R-:W-:Y:S01]  /*29c0*/  SHF.R.S32.HI R0, RZ, 0x1f, R12 ;  /* 0x0000001fff007819 */ /* 0x000fe2000001140c */
[----:B------:R-:W-:Y:S01]  /*29d0*/  IMAD.IADD R5, R229, 0x1, R242 ;  /* 0x00000001e5057824 */ /* 0x000fe200078e02f2 */
[----:B------:R-:W-:Y:S02]  /*29e0*/  LOP3.LUT R16, R250, 0xffff, RZ, 0xc0, !PT ;  /* 0x0000fffffa107812 */ /* 0x000fe400078ec0ff */
[----:B------:R-:W-:Y:S01]  /*29f0*/  SEL R4, R251, RZ, !P3 ;  /* 0x000000fffb047207 */ /* 0x000fe20005800000 */
[----:B------:R-:W-:Y:S01]  /*2a00*/  IMAD R0, R0, c[0x0][0x178], RZ ;  /* 0x00005e0000007a24 */ /* 0x000fe200078e02ff */
[----:B------:R-:W-:Y:S01]  /*2a10*/  ISETP.GE.AND P2, PT, R217, c[0x0][0x198], PT ;  /* 0x00006600d9007a0c */ /* 0x000fe20003f46270 */
[----:B------:R-:W-:Y:S01]  /*2a20*/  @P4 IMAD.HI.U32 R7, R5, c[0x0][0x2c8], RZ ;  /* 0x0000b20005074a27 */ /* 0x000fe200078e00ff */
[----:B------:R-:W-:Y:S02]  /*2a30*/  ISETP.GE.AND P5, PT, R223, c[0x0][0x198], PT ;  /* 0x00006600df007a0c */ /* 0x000fe40003fa6270 */
[----:B------:R-:W-:Y:S01]  /*2a40*/  IADD3 R102, R214, -0x1, RZ ;  /* 0xffffffffd6667810 */ /* 0x000fe20007ffe0ff */
[----:B------:R-:W-:-:S02]  /*2a50*/  IMAD R0, R12, c[0x0][0x17c], R0 ;  /* 0x00005f000c007a24 */ /* 0x000fc400078e0200 */
[----:B--2---:R-:W-:-:S04]  /*2a60*/  IMAD.WIDE.U32 R2, R12, c[0x0][0x178], RZ ;  /* 0x00005e000c027a25 */ /* 0x004fc800078e00ff */
[----:B------:R-:W-:Y:S01]  /*2a70*/  IMAD.IADD R3, R3, 0x1, R0 ;  /* 0x0000000103037824 */ /* 0x000fe200078e0200 */
[----:B------:R-:W-:-:S03]  /*2a80*/  SHF.R.S32.HI R0, RZ, 0x1f, R251 ;  /* 0x0000001fff007819 */ /* 0x000fc600000114fb */
[----:B------:R-:W-:Y:S01]  /*2a90*/  IMAD.WIDE.U32 R2, R16, c[0x0][0x1b8], R2 ;  /* 0x00006e0010027a25 */ /* 0x000fe200078e0002 */
[----:B------:R-:W-:Y:S02]  /*2aa0*/  SEL R6, R0, RZ, !P3 ;  /* 0x000000ff00067207 */ /* 0x000fe40005800000 */
[----:B------:R-:W-:Y:S01]  /*2ab0*/  MOV R0, R5 ;  /* 0x0000000500007202 */ /* 0x000fe20000000f00 */
[----:B------:R-:W-:Y:S01]  /*2ac0*/  IMAD R3, R16, c[0x0][0x1bc], R3 ;  /* 0x00006f0010037a24 */ /* 0x000fe200078e0203 */
[----:B------:R-:W-:Y:S01]  /*2ad0*/  @P4 SHF.R.U32.HI R0, RZ, c[0x0][0x2cc], R7 ;  /* 0x0000b300ff004a19 */ /* 0x000fe20000011607 */
[----:B------:R-:W-:Y:S01]  /*2ae0*/  IMAD R6, R6, c[0x0][0x1c0], RZ ;  /* 0x0000700006067a24 */ /* 0x000fe200078e02ff */
[----:B------:R-:W-:Y:S01]  /*2af0*/  ISETP.GE.AND P4, PT, R222, c[0x0][0x198], PT ;  /* 0x00006600de007a0c */ /* 0x000fe20003f86270 */
[----:B------:R-:W-:Y:S01]  /*2b00*/  IMAD.WIDE.U32 R2, R4, c[0x0][0x1c0], R2 ;  /* 0x0000700004027a25 */ /* 0x000fe200078e0002 */
[----:B------:R-:W-:Y:S02]  /*2b10*/  SHF.R.S32.HI R7, RZ, 0x1f, R0 ;  /* 0x0000001fff077819 */ /* 0x000fe40000011400 */
[----:B------:R-:W-:Y:S01]  /*2b20*/  ISETP.GE.AND P3, PT, R224, c[0x0][0x198], PT ;  /* 0x00006600e0007a0c */ /* 0x000fe20003f66270 */
[----:B------:R-:W-:-:S02]  /*2b30*/  IMAD R6, R4, c[0x0][0x1c4], R6 ;  /* 0x0000710004067a24 */ /* 0x000fc400078e0206 */
[----:B------:R-:W-:-:S03]  /*2b40*/  IMAD.MOV R4, RZ, RZ, -R0 ;  /* 0x000000ffff047224 */ /* 0x000fc600078e0a00 */
[----:B------:R-:W-:Y:S01]  /*2b50*/  IADD3 R3, R3, R6, RZ ;  /* 0x0000000603037210 */ /* 0x000fe20007ffe0ff */
        /* <DEDUP_REMOVED lines=9> */
[----:B-1----:R-:W-:-:S04]  /*2bf0*/  LEA R14, P0, R2, c[0x0][0x160], 0x1 ;  /* 0x00005800020e7a11 */ /* 0x002fc800078008ff */
[----:B------:R-:W-:-:S04]  /*2c00*/  IADD3 R0, R3, R0, RZ ;  /* 0x0000000003007210 */ /* 0x000fc80007ffe0ff */
[----:B------:R-:W-:Y:S02]  /*2c10*/  LEA.HI.X R5, R2, c[0x0][0x164], R0, 0x1, P0 ;  /* 0x0000590002057a11 */ /* 0x000fe400000f0c00 */
[----:B------:R-:W-:Y:S01]  /*2c20*/  @!P1 MOV R15, R251 ;  /* 0x000000fb000f9202 */ /* 0x000fe20000000f00 */
[----:B------:R-:W-:Y:S05]  /*2c30*/  BRA.DIV ~URZ, `(.L_x_2048) ;  /* 0x00017a927f007947 */ /* 0x000fea000b800000 */
[----:B------:R1:W2:Y:S02]  /*2c40*/  SHFL.IDX PT, R4, R5, RZ, 0x181f ;  /* 0x00181fff05047589 */ /* 0x0002a400000e0000 */
.L_x_2204:
[----:B------:R-:W-:Y:S05]  /*2c50*/  BRA.DIV ~URZ, `(.L_x_2049) ;  /* 0x00017ae27f007947 */ /* 0x000fea000b800000 */
[----:B------:R3:W4:Y:S02]  /*2c60*/  SHFL.IDX PT, R0, R14, RZ, 0x181f ;  /* 0x00181fff0e007589 */ /* 0x00072400000e0000 */
.L_x_2205:
[----:B------:R-:W-:Y:S01]  /*2c70*/  IMAD R13, R228, c[0x0][0x2c4], RZ ;  /* 0x0000b100e40d7a24 */ /* 0x000fe200078e02ff */
[----:B------:R-:W-:Y:S01]  /*2c80*/  IADD3 R12, R252, R242, RZ ;  /* 0x000000f2fc0c7210 */ /* 0x000fe20007ffe0ff */
[----:B------:R-:W-:Y:S03]  /*2c90*/  BSSY B0, `(.L_x_2050) ;  /* 0x0000016000007945 */ /* 0x000fe60003800000 */
[----:B------:R-:W-:-:S13]  /*2ca0*/  ISETP.GE.AND P0, PT, R12, R13, PT ;  /* 0x0000000d0c00720c */ /* 0x000fda0003f06270 */
[----:B------:R-:W-:Y:S05]  /*2cb0*/  @P0 BRA `(.L_x_2051) ;  /* 0x0000013000000947 */ /* 0x000fea0003800000 */
[----:B------:R-:W-:Y:S02]  /*2cc0*/  SHF.R.S32.HI R2, RZ, 0x1f, R217 ;  /* 0x0000001fff027819 */ /* 0x000fe400000114d9 */
[C---:B----4-:R-:W-:Y:S02]  /*2cd0*/  LEA R10, P0, R217.reuse, R0, 0x1 ;  /* 0x00000000d90a7211 */ /* 0x050fe400078008ff */
[----:B------:R-:W-:Y:S02]  /*2ce0*/  SHF.R.S32.HI R3, RZ, 0x1f, R223 ;  /* 0x0000001fff037819 */ /* 0x000fe400000114df */
[----:B--2---:R-:W-:Y:S02]  /*2cf0*/  LEA.HI.X R11, R217, R4, R2, 0x1, P0 ;  /* 0x00000004d90b7211 */ /* 0x004fe400000f0c02 */
[C---:B------:R-:W-:Y:S02]  /*2d00*/  LEA R8, P0, R223.reuse, R0, 0x1 ;  /* 0x00000000df087211 */ /* 0x040fe400078008ff */
[----:B------:R-:W-:Y:S01]  /*2d10*/  SHF.R.S32.HI R2, RZ, 0x1f, R222 ;  /* 0x0000001fff027819 */ /* 0x000fe200000114de */
[----:B------:R-:W-:Y:S01]  /*2d20*/  @!PT LDS RZ, [RZ] ;  /* 0x00000000fffff984 */ /* 0x000fe20000000800 */
[----:B------:R-:W-:Y:S01]  /*2d30*/  @!PT LDS RZ, [RZ] ;  /* 0x00000000fffff984 */ /* 0x000fe20000000800 */
[----:B------:R-:W-:Y:S01]  /*2d40*/  @!PT LDS RZ, [RZ] ;  /* 0x00000000fffff984 */ /* 0x000fe20000000800 */
[----:B------:R2:W-:Y:S01]  /*2d50*/  LDGSTS.E.BYPASS.LTC128B.128 [R215+0x10100], [R10.64], !P2 ;  /* 0x101000000ad77fae */ /* 0x0005e2000d101d46 */
[----:B------:R-:W-:-:S02]  /*2d60*/  LEA.HI.X R9, R223, R4, R3, 0x1, P0 ;  /* 0x00000004df097211 */ /* 0x000fc400000f0c03 */
[C---:B------:R-:W-:Y:S02]  /*2d70*/  LEA R6, P0, R222.reuse, R0, 0x1 ;  /* 0x00000000de067211 */ /* 0x040fe400078008ff */
[----:B------:R-:W-:Y:S01]  /*2d80*/  SHF.R.S32.HI R17, RZ, 0x1f, R224 ;  /* 0x0000001fff117819 */ /* 0x000fe200000114e0 */
[----:B------:R2:W-:Y:S01]  /*2d90*/  LDGSTS.E.BYPASS.LTC128B.128 [R215+0x14100], [R8.64], !P5 ;  /* 0x1410000008d77fae */ /* 0x0005e2000e901d46 */
[----:B------:R-:W-:Y:S02]  /*2da0*/  LEA.HI.X R7, R222, R4, R2, 0x1, P0 ;  /* 0x00000004de077211 */ /* 0x000fe400000f0c02 */
[----:B------:R-:W-:-:S03]  /*2db0*/  LEA R2, P0, R224, R0, 0x1 ;  /* 0x00000000e0027211 */ /* 0x000fc600078008ff */
[----:B------:R2:W-:Y:S01]  /*2dc0*/  LDGSTS.E.BYPASS.LTC128B.128 [R215+0x18100], [R6.64], !P4 ;  /* 0x1810000006d77fae */ /* 0x0005e2000e101d46 */
[----:B------:R-:W-:-:S05]  /*2dd0*/  LEA.HI.X R3, R224, R4, R17, 0x1, P0 ;  /* 0x00000004e0037211 */ /* 0x000fca00000f0c11 */
[----:B------:R2:W-:Y:S04]  /*2de0*/  LDGSTS.E.BYPASS.LTC128B.128 [R215+0x1c100], [R2.64], !P3 ;  /* 0x1c10000002d77fae */ /* 0x0005e8000d901d46 */
.L_x_2051:
[----:B------:R-:W-:Y:S05]  /*2df0*/  BSYNC B0 ;  /* 0x0000000000007941 */ /* 0x000fea0003800000 */
.L_x_2050:
[----:B------:R-:W-:Y:S05]  /*2e00*/  BRA.DIV ~URZ, `(.L_x_2052) ;  /* 0x000179a27f007947 */ /* 0x000fea000b800000 */
[----:B--2---:R2:W1:Y:S04]  /*2e10*/  SHFL.IDX PT, R4, R5, 0x1, 0x181f ;  /* 0x00381f0005047f89 */ /* 0x00446800000e0000 */
[----:B----4-:R2:W4:Y:S02]  /*2e20*/  SHFL.IDX PT, R0, R14, 0x1, 0x181f ;  /* 0x00381f000e007f89 */ /* 0x01052400000e0000 */
.L_x_2206:
[----:B------:R-:W-:Y:S01]  /*2e30*/  IADD3 R2, R12, 0x20, RZ ;  /* 0x000000200c027810 */ /* 0x000fe20007ffe0ff */
[----:B------:R-:W-:Y:S03]  /*2e40*/  BSSY B0, `(.L_x_2053) ;  /* 0x0000016000007945 */ /* 0x000fe60003800000 */
[----:B------:R-:W-:-:S13]  /*2e50*/  ISETP.GE.AND P0, PT, R2, R13, PT ;  /* 0x0000000d0200720c */ /* 0x000fda0003f06270 */
[----:B------:R-:W-:Y:S05]  /*2e60*/  @P0 BRA `(.L_x_2054) ;  /* 0x0000013000000947 */ /* 0x000fea0003800000 */
[----:B------:R-:W-:Y:S02]  /*2e70*/  SHF.R.S32.HI R3, RZ, 0x1f, R217 ;  /* 0x0000001fff037819 */ /* 0x000fe400000114d9 */
[C---:B----4-:R-:W-:Y:S02]  /*2e80*/  LEA R10, P0, R217.reuse, R0, 0x1 ;  /* 0x00000000d90a7211 */ /* 0x050fe400078008ff */
[----:B------:R-:W-:Y:S02]  /*2e90*/  SHF.R.S32.HI R6, RZ, 0x1f, R223 ;  /* 0x0000001fff067819 */ /* 0x000fe400000114df */
[----:B-1----:R-:W-:Y:S02]  /*2ea0*/  LEA.HI.X R11, R217, R4, R3, 0x1, P0 ;  /* 0x00000004d90b7211 */ /* 0x002fe400000f0c03 */
        /* <DEDUP_REMOVED lines=15> */
.L_x_2054:
[----:B------:R-:W-:Y:S05]  /*2fa0*/  BSYNC B0 ;  /* 0x0000000000007941 */ /* 0x000fea0003800000 */
.L_x_2053:
[----:B------:R-:W-:Y:S05]  /*2fb0*/  BRA.DIV ~URZ, `(.L_x_2055) ;  /* 0x000178c27f007947 */ /* 0x000fea000b800000 */
[----:B-1----:R1:W2:Y:S02]  /*2fc0*/  SHFL.IDX PT, R4, R5, 0x2, 0x181f ;  /* 0x00581f0005047f89 */ /* 0x0022a400000e0000 */
.L_x_2207:
[----:B------:R-:W-:Y:S05]  /*2fd0*/  BRA.DIV ~URZ, `(.L_x_2056) ;  /* 0x000179127f007947 */ /* 0x000fea000b800000 */
[----:B----4-:R4:W1:Y:S02]  /*2fe0*/  SHFL.IDX PT, R0, R14, 0x2, 0x181f ;  /* 0x00581f000e007f89 */ /* 0x01086400000e0000 */
.L_x_2208:
[----:B------:R-:W-:Y:S01]  /*2ff0*/  IADD3 R2, R12, 0x40, RZ ;  /* 0x000000400c027810 */ /* 0x000fe20007ffe0ff */
[----:B------:R-:W-:Y:S03]  /*3000*/  BSSY B0, `(.L_x_2057) ;  /* 0x0000016000007945 */ /* 0x000fe60003800000 */
[----:B------:R-:W-:-:S13]  /*3010*/  ISETP.GE.AND P0, PT, R2, R13, PT ;  /* 0x0000000d0200720c */ /* 0x000fda0003f06270 */
[----:B------:R-:W-:Y:S05]  /*3020*/  @P0 BRA `(.L_x_2058) ;  /* 0x0000013000000947 */ /* 0x000fea0003800000 */
[----:B------:R-:W-:Y:S02]  /*3030*/  SHF.R.S32.HI R3, RZ, 0x1f, R217 ;  /* 0x0000001fff037819 */ /* 0x000fe400000114d9 */
[C---:B-1----:R-:W-:Y:S02]  /*3040*/  LEA R10, P0, R217.reuse, R0, 0x1 ;  /* 0x00000000d90a7211 */ /* 0x042fe400078008ff */
        /* <DEDUP_REMOVED lines=17> */
.L_x_2058:
[----:B------:R-:W-:Y:S05]  /*3160*/  BSYNC B0 ;  /* 0x0000000000007941 */ /* 0x000fea0003800000 */
.L_x_2057:
[----:B------:R-:W-:Y:S05]  /*3170*/  BRA.DIV ~URZ, `(.L_x_2059) ;  /* 0x000177e27f007947 */ /* 0x000fea000b800000 */
[----:B--2---:R2:W3:Y:S04]  /*3180*/  SHFL.IDX PT, R4, R5, 0x3, 0x181f ;  /* 0x00781f0005047f89 */ /* 0x0044e800000e0000 */
[----:B-1----:R2:W1:Y:S02]  /*3190*/  SHFL.IDX PT, R0, R14, 0x3, 0x181f ;  /* 0x00781f000e007f89 */ /* 0x00246400000e0000 */
.L_x_2209:
[----:B------:R-:W-:Y:S01]  /*31a0*/  IADD3 R2, R12, 0x60, RZ ;  /* 0x000000600c027810 */ /* 0x000fe20007ffe0ff */
[----:B-----5:R-:W-:Y:S01]  /*31b0*/  IMAD.WIDE.U32 R236, R15, c[0x0][0x2b0], RZ ;  /* 0x0000ac000fec7a25 */ /* 0x020fe200078e00ff */
[----:B------:R-:W-:Y:S02]  /*31c0*/  SHF.R.S32.HI R19, RZ, 0x1f, R217 ;  /* 0x0000001fff137819 */ /* 0x000fe400000114d9 */
[----:B------:R-:W-:Y:S02]  /*31d0*/  ISETP.GE.AND P0, PT, R2, R13, PT ;  /* 0x0000000d0200720c */ /* 0x000fe40003f06270 */
[----:B------:R-:W-:-:S02]  /*31e0*/  SHF.R.S32.HI R18, RZ, 0x1f, R223 ;  /* 0x0000001fff127819 */ /* 0x000fc400000114df */
[----:B------:R-:W-:Y:S02]  /*31f0*/  SHF.R.S32.HI R17, RZ, 0x1f, R222 ;  /* 0x0000001fff117819 */ /* 0x000fe400000114de */
[----:B--234-:R-:W-:-:S07]  /*3200*/  SHF.R.S32.HI R14, RZ, 0x1f, R224 ;  /* 0x0000001fff0e7819 */ /* 0x01cfce00000114e0 */
[----:B-1----:R-:W-:-:S04]  /*3210*/  @!P0 LEA R2, P1, R217, R0, 0x1 ;  /* 0x00000000d9028211 */ /* 0x002fc800078208ff */
[----:B------:R-:W-:Y:S02]  /*3220*/  @!P0 LEA.HI.X R3, R217, R4, R19, 0x1, P1 ;  /* 0x00000004d9038211 */ /* 0x000fe400008f0c13 */
        /* <DEDUP_REMOVED lines=19> */
[----:B------:R-:W3:Y:S01]  /*3360*/  LDL.LU R5, [R1] ;  /* 0x0000000001057983 */ /* 0x000ee20000300800 */
[----:B------:R-:W-:Y:S02]  /*3370*/  IMAD.MOV.U32 R107, RZ, RZ, c[0x0][0x2b8] ;  /* 0x0000ae00ff6b7624 */ /* 0x000fe400078e00ff */
[----:B------:R-:W-:-:S02]  /*3380*/  IMAD.SHL.U32 R100, R102, 0x40, RZ ;  /* 0x0000004066647824 */ /* 0x000fc400078e00ff */
[----:B------:R-:W-:Y:S01]  /*3390*/  IMAD.MOV.U32 R216, RZ, RZ, RZ ;  /* 0x000000ffffd87224 */ /* 0x000fe200078e00ff */
[----:B------:R-:W-:Y:S01]  /*33a0*/  ISETP.NE.AND P1, PT, R107, 0x1, PT ;  /* 0x000000016b00780c */ /* 0x000fe20003f25270 */
[----:B--2---:R-:W-:-:S05]  /*33b0*/  IMAD.IADD R2, R229, 0x1, R100 ;  /* 0x00000001e5027824 */ /* 0x004fca00078e0264 */
[C---:B------:R-:W-:Y:S01]  /*33c0*/  ISETP.GE.AND P0, PT, R2.reuse, R227, PT ;  /* 0x000000e30200720c */ /* 0x040fe20003f06270 */
[----:B------:R-:W-:-:S03]  /*33d0*/  IMAD.IADD R2, R2, 0x1, R232 ;  /* 0x0000000102027824 */ /* 0x000fc600078e02e8 */
[----:B------:R-:W-:Y:S01]  /*33e0*/  ISETP.GT.OR P0, PT, R229, 0x3f, P0 ;  /* 0x0000003fe500780c */ /* 0x000fe20000704670 */
[----:B------:R-:W-:Y:S02]  /*33f0*/  IMAD.MOV.U32 R0, RZ, RZ, R2 ;  /* 0x000000ffff007224 */ /* 0x000fe400078e0002 */
[----:B------:R-:W-:-:S05]  /*3400*/  @P1 IMAD.HI.U32 R3, R2, c[0x0][0x2bc], RZ ;  /* 0x0000af0002031a27 */ /* 0x000fca00078e00ff */
[----:B------:R-:W-:Y:S01]  /*3410*/  @P1 SHF.R.U32.HI R0, RZ, c[0x0][0x2c0], R3 ;  /* 0x0000b000ff001a19 */ /* 0x000fe20000011603 */
[----:B------:R-:W-:Y:S01]  /*3420*/  BAR.SYNC.DEFER_BLOCKING 0x0 ;  /* 0x0000000000007b1d */ /* 0x000fe20000010000 */
[----:B---3--:R-:W-:-:S04]  /*3430*/  LOP3.LUT R5, R5, 0xfffffffe, RZ, 0xc0, !PT ;  /* 0xfffffffe05057812 */ /* 0x008fc800078ec0ff */
[----:B------:R-:W-:Y:S02]  /*3440*/  @P1 LOP3.LUT R5, R5, 0x1, RZ, 0xfc, !PT ;  /* 0x0000000105051812 */ /* 0x000fe400078efcff */
[----:B------:R-:W-:-:S03]  /*3450*/  @!P0 IADD3 R3, P1, R0, R236, RZ ;  /* 0x000000ec00038210 */ /* 0x000fc60007f3e0ff */
[----:B------:R1:W-:Y:S02]  /*3460*/  STL [R1], R5 ;  /* 0x0000000501007387 */ /* 0x0003e40000100800 */
[----:B-1----:R-:W-:Y:S02]  /*3470*/  @!P0 LEA.HI.X.SX32 R5, R0, R240, 0x1, P1 ;  /* 0x000000f000058211 */ /* 0x002fe400008f0eff */
[----:B------:R-:W-:-:S04]  /*3480*/  @!P0 LEA R4, P1, R3, c[0x0][0x2a0], 0x2 ;  /* 0x0000a80003048a11 */ /* 0x000fc800078210ff */
[----:B------:R-:W-:-:S05]  /*3490*/  @!P0 LEA.HI.X R5, R3, c[0x0][0x2a4], R5, 0x2, P1 ;  /* 0x0000a90003058a11 */ /* 0x000fca00008f1405 */
[----:B------:R-:W2:Y:S01]  /*34a0*/  @!P0 LDG.E R216, [R4.64] ;  /* 0x0000000604d88981 */ /* 0x000ea2000c1e1900 */
[----:B------:R-:W-:Y:S01]  /*34b0*/  IMAD.MOV R0, RZ, RZ, -R0 ;  /* 0x000000ffff007224 */ /* 0x000fe200078e0a00 */
[----:B------:R-:W-:Y:S01]  /*34c0*/  SHF.L.U64.HI R97, R223, 0x1, R18 ;  /* 0x00000001df617819 */ /* 0x000fe20000010212 */
[----:B------:R-:W-:Y:S01]  /*34d0*/  IMAD.WIDE.U32 R234, R16, c[0x0][0x1e8], RZ ;  /* 0x00007a0010ea7a25 */ /* 0x000fe200078e00ff */
[----:B------:R-:W-:Y:S01]  /*34e0*/  SHF.L.U64.HI R96, R217, 0x1, R19 ;  /* 0x00000001d9607819 */ /* 0x000fe20000010213 */
[----:B------:R-:W-:Y:S01]  /*34f0*/  BSSY B0, `(.L_x_2060) ;  /* 0x00001ee000007945 */ /* 0x000fe20003800000 */
[----:B------:R-:W-:Y:S01]  /*3500*/  IADD3 R135, R200, 0x20, RZ ;  /* 0x00000020c8877810 */ /* 0x000fe20007ffe0ff */
[----:B------:R-:W-:Y:S01]  /*3510*/  IMAD R218, R0, c[0x0][0x2b8], R2 ;  /* 0x0000ae0000da7a24 */ /* 0x000fe200078e0202 */
[----:B------:R-:W-:Y:S01]  /*3520*/  SHF.L.U64.HI R99, R224, 0x1, R14 ;  /* 0x00000001e0637819 */ /* 0x000fe2000001020e */
[----:B------:R-:W-:Y:S01]  /*3530*/  IMAD R233, R16, c[0x0][0x1ec], R235 ;  /* 0x00007b0010e97a24 */ /* 0x000fe200078e02eb */
[----:B------:R-:W-:Y:S01]  /*3540*/  SHF.L.U64.HI R98, R222, 0x1, R17 ;  /* 0x00000001de627819 */ /* 0x000fe20000010211 */
[----:B------:R-:W-:Y:S01]  /*3550*/  IMAD.WIDE.U32 R2, R218, c[0x0][0x1e0], RZ ;  /* 0x00007800da027a25 */ /* 0x000fe200078e00ff */
[----:B------:R-:W-:-:S03]  /*3560*/  SHF.R.S32.HI R9, RZ, 0x1f, R218 ;  /* 0x0000001fff097819 */ /* 0x000fc600000114da */
[----:B------:R-:W-:Y:S02]  /*3570*/  IMAD.IADD R101, R227, 0x1, -R100 ;  /* 0x00000001e3657824 */ /* 0x000fe400078e0a64 */
[----:B------:R-:W-:Y:S02]  /*3580*/  IMAD R0, R9, c[0x0][0x1e0], RZ ;  /* 0x0000780009007a24 */ /* 0x000fe400078e02ff */
[----:B------:R-:W-:Y:S02]  /*3590*/  IMAD.IADD R13, R101, 0x1, -R252 ;  /* 0x00000001650d7824 */ /* 0x000fe400078e0afc */
[----:B------:R-:W-:Y:S02]  /*35a0*/  IMAD R0, R218, c[0x0][0x1e4], R0 ;  /* 0x00007900da007a24 */ /* 0x000fe400078e0200 */
[----:B------:R-:W-:-:S04]  /*35b0*/  IMAD.WIDE.U32 R238, R16, c[0x0][0x210], RZ ;  /* 0x0000840010ee7a25 */ /* 0x000fc800078e00ff */
[----:B------:R-:W-:Y:S02]  /*35c0*/  IMAD.IADD R3, R3, 0x1, R0 ;  /* 0x0000000103037824 */ /* 0x000fe400078e0200 */
[----:B------:R-:W-:Y:S02]  /*35d0*/  IMAD R241, R16, c[0x0][0x214], R239 ;  /* 0x0000850010f17a24 */ /* 0x000fe400078e02ef */
[----:B------:R-:W-:Y:S02]  /*35e0*/  IMAD.SHL.U32 R104, R223, 0x2, RZ ;  /* 0x00000002df687824 */ /* 0x000fe400078e00ff */
[----:B------:R-:W-:Y:S02]  /*35f0*/  IMAD.SHL.U32 R103, R217, 0x2, RZ ;  /* 0x00000002d9677824 */ /* 0x000fe400078e00ff */
[----:B------:R-:W-:Y:S02]  /*3600*/  IMAD.SHL.U32 R106, R224, 0x2, RZ ;  /* 0x00000002e06a7824 */ /* 0x000fe400078e00ff */
[----:B------:R-:W-:Y:S01]  /*3610*/  IMAD.SHL.U32 R105, R222, 0x2, RZ ;  /* 0x00000002de697824 */ /* 0x000fe200078e00ff */
[----:B--2---:R-:W-:Y:S01]  /*3620*/  SHF.R.S32.HI R10, RZ, 0x1f, R216 ;  /* 0x0000001fff0a7819 */ /* 0x004fe200000114d8 */
[----:B------:R-:W-:-:S04]  /*3630*/  IMAD.WIDE.U32 R2, R216, c[0x0][0x1f0], R2 ;  /* 0x00007c00d8027a25 */ /* 0x000fc800078e0002 */
[----:B------:R-:W-:-:S04]  /*3640*/  IMAD R0, R10, c[0x0][0x1f0], RZ ;  /* 0x00007c000a007a24 */ /* 0x000fc800078e02ff */
[----:B------:R-:W-:Y:S01]  /*3650*/  IMAD R4, R216, c[0x0][0x1f4], R0 ;  /* 0x00007d00d8047a24 */ /* 0x000fe200078e0200 */
[----:B------:R-:W-:-:S04]  /*3660*/  IADD3 R0, P0, R2, R234, RZ ;  /* 0x000000ea02007210 */ /* 0x000fc80007f1e0ff */
[----:B------:R-:W-:Y:S02]  /*3670*/  IADD3.X R2, R233, R3, R4, P0, !PT ;  /* 0x00000003e9027210 */ /* 0x000fe400007fe404 */
[----:B------:R-:W-:-:S04]  /*3680*/  LEA R3, P0, R0, c[0x0][0x1c8], 0x1 ;  /* 0x0000720000037a11 */ /* 0x000fc800078008ff */
[----:B------:R-:W-:Y:S01]  /*3690*/  LEA.HI.X R11, R0, c[0x0][0x1cc], R2, 0x1, P0 ;  /* 0x00007300000b7a11 */ /* 0x000fe200000f0c02 */
[----:B------:R-:W-:Y:S01]  /*36a0*/  SHFL.IDX PT, R8, R3, 0x1, 0x181f ;  /* 0x00381f0003087f89 */ /* 0x000fe200000e0000 */
[----:B------:R-:W-:-:S03]  /*36b0*/  ISETP.GE.AND P0, PT, R13, 0x1, PT ;  /* 0x000000010d00780c */ /* 0x000fc60003f06270 */
[----:B------:R1:W2:Y:S04]  /*36c0*/  SHFL.IDX PT, R0, R3, RZ, 0x181f ;  /* 0x00181fff03007589 */ /* 0x0002a800000e0000 */
[----:B------:R-:W3:Y:S06]  /*36d0*/  SHFL.IDX PT, R2, R11, RZ, 0x181f ;  /* 0x00181fff0b027589 */ /* 0x000eec00000e0000 */
[----:B------:R-:W-:-:S02]  /*36e0*/  @P0 ISETP.GE.AND P2, PT, R217, c[0x0][0x1d4], PT ;  /* 0x00007500d9000a0c */ /* 0x000fc40003f46270 */
[----:B------:R-:W-:Y:S01]  /*36f0*/  @P0 ISETP.GE.AND P3, PT, R223, c[0x0][0x1d4], PT ;  /* 0x00007500df000a0c */ /* 0x000fe20003f66270 */
[----:B-1----:R-:W-:Y:S01]  /*3700*/  IMAD R3, R9, c[0x0][0x208], RZ ;  /* 0x0000820009037a24 */ /* 0x002fe200078e02ff */
[C---:B--2---:R-:W-:Y:S01]  /*3710*/  @P0 LEA R4, P1, R217.reuse, R0, 0x1 ;  /* 0x00000000d9040211 */ /* 0x044fe200078208ff */
[----:B------:R-:W1:Y:S02]  /*3720*/  SHFL.IDX PT, R9, R11, 0x1, 0x181f ;  /* 0x00381f000b097f89 */ /* 0x000e6400000e0000 */
[----:B------:R-:W-:Y:S01]  /*3730*/  IMAD R3, R218, c[0x0][0x20c], R3 ;  /* 0x00008300da037a24 */ /* 0x000fe200078e0203 */
[----:B---3--:R-:W-:Y:S02]  /*3740*/  @P0 LEA.HI.X R5, R217, R2, R19, 0x1, P1 ;  /* 0x00000002d9050211 */ /* 0x008fe400008f0c13 */
[----:B------:R-:W-:-:S03]  /*3750*/  @P0 LEA R6, P1, R223, R0, 0x1 ;  /* 0x00000000df060211 */ /* 0x000fc600078208ff */
[----:B------:R2:W-:Y:S01]  /*3760*/  @P0 LDGSTS.E.BYPASS.LTC128B.128 [R215+0x8100], [R4.64], !P2 ;  /* 0x0810000004d70fae */ /* 0x0005e2000d101d46 */
[----:B------:R-:W-:Y:S02]  /*3770*/  @P0 ISETP.GE.AND P2, PT, R222, c[0x0][0x1d4], PT ;  /* 0x00007500de000a0c */ /* 0x000fe40003f46270 */
[----:B------:R-:W-:-:S05]  /*3780*/  @P0 LEA.HI.X R7, R223, R2, R18, 0x1, P1 ;  /* 0x00000002df070211 */ /* 0x000fca00008f0c12 */
[----:B------:R3:W-:Y:S01]  /*3790*/  @P0 LDGSTS.E.BYPASS.LTC128B.128 [R215+0xa100], [R6.64], !P3 ;  /* 0x0a10000006d70fae */ /* 0x0007e2000d901d46 */
[----:B------:R-:W-:-:S13]  /*37a0*/  ISETP.GE.AND P3, PT, R13, 0x21, PT ;  /* 0x000000210d00780c */ /* 0x000fda0003f66270 */
[----:B------:R-:W-:Y:S02]  /*37b0*/  @P3 ISETP.GE.AND P4, PT, R224, c[0x0][0x1d4], PT ;  /* 0x00007500e0003a0c */ /* 0x000fe40003f86270 */
[----:B--2---:R-:W-:-:S04]  /*37c0*/  @P0 LEA R4, P1, R222, R0, 0x1 ;  /* 0x00000000de040211 */ /* 0x004fc800078208ff */
[----:B------:R-:W-:Y:S02]  /*37d0*/  @P0 LEA.HI.X R5, R222, R2, R17, 0x1, P1 ;  /* 0x00000002de050211 */ /* 0x000fe400008f0c11 */
[----:B---3--:R-:W-:-:S03]  /*37e0*/  @P0 LEA R6, P1, R224, R0, 0x1 ;  /* 0x00000000e0060211 */ /* 0x008fc600078208ff */
[----:B------:R2:W-:Y:S01]  /*37f0*/  @P0 LDGSTS.E.BYPASS.LTC128B.128 [R215+0xc100], [R4.64], !P2 ;  /* 0x0c10000004d70fae */ /* 0x0005e2000d101d46 */
[----:B------:R-:W-:Y:S01]  /*3800*/  @P0 ISETP.GE.AND P2, PT, R224, c[0x0][0x1d4], PT ;  /* 0x00007500e0000a0c */ /* 0x000fe20003f46270 */
[----:B------:R-:W-:Y:S01]  /*3810*/  IMAD R0, R10, c[0x0][0x218], RZ ;  /* 0x000086000a007a24 */ /* 0x000fe200078e02ff */
[----:B------:R-:W-:-:S03]  /*3820*/  @P0 LEA.HI.X R7, R224, R2, R14, 0x1, P1 ;  /* 0x00000002e0070211 */ /* 0x000fc600008f0c0e */
[----:B------:R-:W-:-:S08]  /*3830*/  IMAD R10, R216, c[0x0][0x21c], R0 ;  /* 0x00008700d80a7a24 */ /* 0x000fd000078e0200 */
[----:B------:R3:W-:Y:S01]  /*3840*/  @P0 LDGSTS.E.BYPASS.LTC128B.128 [R215+0xe100], [R6.64], !P2 ;  /* 0x0e10000006d70fae */ /* 0x0007e2000d101d46 */
[----:B------:R-:W-:Y:S01]  /*3850*/  @P3 ISETP.GE.AND P2, PT, R217, c[0x0][0x1d4], PT ;  /* 0x00007500d9003a0c */ /* 0x000fe20003f46270 */
[----:B--2---:R-:W-:-:S04]  /*3860*/  IMAD.WIDE.U32 R4, R218, c[0x0][0x208], RZ ;  /* 0x00008200da047a25 */ /* 0x004fc800078e00ff */
[----:B------:R-:W-:Y:S02]  /*3870*/  IMAD.IADD R3, R5, 0x1, R3 ;  /* 0x0000000105037824 */ /* 0x000fe400078e0203 */
[----:B------:R-:W-:Y:S01]  /*3880*/  IMAD.MOV.U32 R2, RZ, RZ, R4 ;  /* 0x000000ffff027224 */ /* 0x000fe200078e0004 */
[----:B------:R-:W-:-:S03]  /*3890*/  @P3 LEA R4, P0, R223, R8, 0x1 ;  /* 0x00000008df043211 */ /* 0x000fc600078008ff */
[----:B------:R-:W-:Y:S01]  /*38a0*/  IMAD.WIDE.U32 R2, R216, c[0x0][0x218], R2 ;  /* 0x00008600d8027a25 */ /* 0x000fe200078e0002 */
[-C--:B-1----:R-:W-:Y:S02]  /*38b0*/  @P3 LEA.HI.X R5, R223, R9.reuse, R18, 0x1, P0 ;  /* 0x00000009df053211 */ /* 0x082fe400000f0c12 */
[C---:B---3--:R-:W-:Y:S02]  /*38c0*/  @P3 LEA R6, P1, R217.reuse, R8, 0x1 ;  /* 0x00000008d9063211 */ /* 0x048fe400078208ff */
[----:B------:R-:W-:Y:S02]  /*38d0*/  IADD3 R0, P0, R2, R238, RZ ;  /* 0x000000ee02007210 */ /* 0x000fe40007f1e0ff */
[----:B------:R-:W-:Y:S02]  /*38e0*/  @P3 LEA.HI.X R7, R217, R9, R19, 0x1, P1 ;  /* 0x00000009d9073211 */ /* 0x000fe400008f0c13 */
[----:B------:R-:W-:Y:S02]  /*38f0*/  @P3 ISETP.GE.AND P1, PT, R223, c[0x0][0x1d4], PT ;  /* 0x00007500df003a0c */ /* 0x000fe40003f26270 */
[----:B------:R-:W-:Y:S01]  /*3900*/  IADD3.X R2, R241, R3, R10, P0, !PT ;  /* 0x00000003f1027210 */ /* 0x000fe200007fe40a */
[----:B------:R1:W-:Y:S01]  /*3910*/  @P3 LDGSTS.E.BYPASS.LTC128B.128 [R215+0x9100], [R6.64], !P2 ;  /* 0x0910000006d73fae */ /* 0x0003e2000d101d46 */
[----:B------:R-:W-:-:S02]  /*3920*/  LEA R3, P0, R0, c[0x0][0x1f8], 0x1 ;  /* 0x00007e0000037a11 */ /* 0x000fc400078008ff */
[----:B------:R-:W-:Y:S02]  /*3930*/  @P3 ISETP.GE.AND P2, PT, R222, c[0x0][0x1d4], PT ;  /* 0x00007500de003a0c */ /* 0x000fe40003f46270 */
[----:B------:R-:W-:Y:S01]  /*3940*/  LEA.HI.X R10, R0, c[0x0][0x1fc], R2, 0x1, P0 ;  /* 0x00007f00000a7a11 */ /* 0x000fe200000f0c02 */
[----:B------:R-:W-:Y:S04]  /*3950*/  SHFL.IDX PT, R12, R3, 0x1, 0x181f ;  /* 0x00381f00030c7f89 */ /* 0x000fe800000e0000 */
[----:B------:R2:W-:Y:S04]  /*3960*/  @P3 LDGSTS.E.BYPASS.LTC128B.128 [R215+0xb100], [R4.64], !P1 ;  /* 0x0b10000004d73fae */ /* 0x0005e8000c901d46 */
[----:B------:R-:W3:Y:S04]  /*3970*/  SHFL.IDX PT, R0, R3, RZ, 0x181f ;  /* 0x00181fff03007589 */ /* 0x000ee800000e0000 */
[----:B------:R-:W4:Y:S04]  /*3980*/  SHFL.IDX PT, R2, R10, RZ, 0x181f ;  /* 0x00181fff0a027589 */ /* 0x000f2800000e0000 */
[----:B------:R-:W5:Y:S01]  /*3990*/  SHFL.IDX PT, R3, R10, 0x1, 0x181f ;  /* 0x00381f000a037f89 */ /* 0x000f6200000e0000 */
[----:B-1----:R-:W-:-:S04]  /*39a0*/  @P3 LEA R6, P0, R224, R8, 0x1 ;  /* 0x00000008e0063211 */ /* 0x002fc800078008ff */
[----:B------:R-:W-:Y:S02]  /*39b0*/  @P3 LEA.HI.X R7, R224, R9, R14, 0x1, P0 ;  /* 0x00000009e0073211 */ /* 0x000fe400000f0c0e */
[----:B--2---:R-:W-:-:S04]  /*39c0*/  @P3 LEA R4, P1, R222, R8, 0x1 ;  /* 0x00000008de043211 */ /* 0x004fc800078208ff */
[----:B------:R-:W-:-:S05]  /*39d0*/  @P3 LEA.HI.X R5, R222, R9, R17, 0x1, P1 ;  /* 0x00000009de053211 */ /* 0x000fca00008f0c11 */
[----:B------:R1:W-:Y:S04]  /*39e0*/  @P3 LDGSTS.E.BYPASS.LTC128B.128 [R215+0xd100], [R4.64], !P2 ;  /* 0x0d10000004d73fae */ /* 0x0003e8000d101d46 */
[----:B------:R1:W-:Y:S01]  /*39f0*/  @P3 LDGSTS.E.BYPASS.LTC128B.128 [R215+0xf100], [R6.64], !P4 ;  /* 0x0f10000006d73fae */ /* 0x0003e2000e101d46 */
[----:B------:R-:W-:Y:S02]  /*3a00*/  R2P PR, R230, 0x6 ;  /* 0x00000006e6007804 */ /* 0x000fe40000000000 */
[C---:B---3--:R-:W-:Y:S01]  /*3a10*/  IADD3 R18, P0, R0.reuse, R104, RZ ;  /* 0x0000006800127210 */ /* 0x048fe20007f1e0ff */
[----:B------:R-:W0:Y:S01]  /*3a20*/  LDGDEPBAR ;  /* 0x00000000000079af */ /* 0x000e220000000000 */
[-C--:B------:R-:W-:Y:S02]  /*3a30*/  IADD3 R20, P3, R0, R103.reuse, RZ ;  /* 0x0000006700147210 */ /* 0x080fe40007f7e0ff */
[----:B------:R-:W-:Y:S01]  /*3a40*/  ISETP.GE.AND P5, PT, R223, c[0x0][0x1d4], PT ;  /* 0x00007500df007a0c */ /* 0x000fe20003fa6270 */
[----:B----4-:R-:W-:Y:S01]  /*3a50*/  IMAD.X R19, R2, 0x1, R97, P0 ;  /* 0x0000000102137824 */ /* 0x010fe200000e0661 */
[----:B------:R-:W-:Y:S01]  /*3a60*/  IADD3 R22, P0, R12, R103, RZ ;  /* 0x000000670c167210 */ /* 0x000fe20007f1e0ff */
[----:B------:R-:W-:Y:S01]  /*3a70*/  IMAD.X R21, R2, 0x1, R96, P3 ;  /* 0x0000000102157824 */ /* 0x000fe200018e0660 */
[----:B------:R-:W-:-:S02]  /*3a80*/  ISETP.GE.AND P3, PT, R217, c[0x0][0x1d4], PT ;  /* 0x00007500d9007a0c */ /* 0x000fc40003f66270 */
[----:B------:R-:W-:Y:S01]  /*3a90*/  IADD3 R16, P4, R0, R105, RZ ;  /* 0x0000006900107210 */ /* 0x000fe20007f9e0ff */
[----:B-----5:R-:W-:Y:S01]  /*3aa0*/  IMAD.X R23, R3, 0x1, R96, P0 ;  /* 0x0000000103177824 */ /* 0x020fe200000e0660 */
[----:B------:R-:W-:Y:S02]  /*3ab0*/  ISETP.LT.OR P0, PT, R13, 0x1, P3 ;  /* 0x000000010d00780c */ /* 0x000fe40001f01670 */
[----:B------:R-:W-:Y:S01]  /*3ac0*/  @P1 IADD3 R135, R200, -0x20, RZ ;  /* 0xffffffe0c8871810 */ /* 0x000fe20007ffe0ff */
[----:B------:R-:W-:Y:S01]  /*3ad0*/  IMAD.X R17, R2, 0x1, R98, P4 ;  /* 0x0000000102117824 */ /* 0x000fe200020e0662 */
[----:B------:R-:W-:Y:S01]  /*3ae0*/  IADD3 R14, P1, R0, R106, RZ ;  /* 0x0000006a000e7210 */ /* 0x000fe20007f3e0ff */
[----:B------:R-:W-:Y:S01]  /*3af0*/  IMAD.MOV.U32 R0, RZ, RZ, 0x40 ;  /* 0x00000040ff007424 */ /* 0x000fe200078e00ff */
[----:B------:R-:W-:Y:S02]  /*3b00*/  ISETP.GE.AND P4, PT, R224, c[0x0][0x1d4], PT ;  /* 0x00007500e0007a0c */ /* 0x000fe40003f86270 */
[----:B------:R-:W-:Y:S01]  /*3b10*/  ISETP.GT.AND P6, PT, R229, 0x3f, PT ;  /* 0x0000003fe500780c */ /* 0x000fe20003fc4270 */
[----:B------:R-:W-:Y:S01]  /*3b20*/  IMAD.X R15, R2, 0x1, R99, P1 ;  /* 0x00000001020f7824 */ /* 0x000fe200008e0663 */
[----:B------:R-:W-:-:S02]  /*3b30*/  ISETP.GE.AND P1, PT, R222, c[0x0][0x1d4], PT ;  /* 0x00007500de007a0c */ /* 0x000fc40003f26270 */
[----:B------:R-:W-:Y:S01]  /*3b40*/  SEL R0, R0, 0xffffffc0, !P2 ;  /* 0xffffffc000007807 */ /* 0x000fe20005000000 */
[----:B------:R-:W-:-:S04]  /*3b50*/  DEPBAR.LE SB0, 0x1 ;  /* 0x000080400000791a */ /* 0x000fc80000000000 */
[----:B------:R-:W-:-:S04]  /*3b60*/  DEPBAR.LE SB0, 0x0 ;  /* 0x000080000000791a */ /* 0x000fc80000000000 */
[----:B------:R-:W-:Y:S01]  /*3b70*/  BAR.SYNC.DEFER_BLOCKING 0x0 ;  /* 0x0000000000007b1d */ /* 0x000fe20000010000 */
[----:B------:R-:W-:-:S05]  /*3b80*/  IMAD.IADD R202, R200, 0x1, R0 ;  /* 0x00000001c8ca7824 */ /* 0x000fca00078e0200 */
[----:B-1----:R-:W-:Y:S04]  /*3b90*/  LDSM.16.M88.4 R4, [R208] ;  /* 0x00000000d004783b */ /* 0x002fe80000000200 */
[----:B------:R-:W-:Y:S04]  /*3ba0*/  LDSM.16.M88.4 R24, [R200] ;  /* 0x00000000c818783b */ /* 0x000fe80000000200 */
[----:B------:R-:W1:Y:S04]  /*3bb0*/  LDSM.16.M88.4 R32, [R200+0x800] ;  /* 0x00080000c820783b */ /* 0x000e680000000200 */
[----:B------:R-:W2:Y:S04]  /*3bc0*/  LDSM.16.M88.4 R40, [R200+0x1000] ;  /* 0x00100000c828783b */ /* 0x000ea80000000200 */
[----:B------:R-:W3:Y:S04]  /*3bd0*/  LDSM.16.M88.4 R36, [R200+0x1800] ;  /* 0x00180000c824783b */ /* 0x000ee80000000200 */
[----:B------:R-:W-:Y:S04]  /*3be0*/  LDSM.16.M88.4 R8, [R209] ;  /* 0x00000000d108783b */ /* 0x000fe80000000200 */
[----:B------:R-:W-:Y:S04]  /*3bf0*/  LDSM.16.M88.4 R48, [R135] ;  /* 0x000000008730783b */ /* 0x000fe80000000200 */
[----:B------:R-:W-:Y:S04]  /*3c00*/  LDSM.16.M88.4 R64, [R135+0x800] ;  /* 0x000800008740783b */ /* 0x000fe80000000200 */
[----:B------:R-:W-:Y:S04]  /*3c10*/  LDSM.16.M88.4 R76, [R135+0x1000] ;  /* 0x00100000874c783b */ /* 0x000fe80000000200 */
[----:B------:R-:W4:Y:S04]  /*3c20*/  LDSM.16.M88.4 R84, [R135+0x1800] ;  /* 0x001800008754783b */ /* 0x000f280000000200 */
[----:B------:R-:W-:Y:S01]  /*3c30*/  @!PT LDS RZ, [RZ] ;  /* 0x00000000fffff984 */ /* 0x000fe20000000800 */
[----:B------:R-:W-:Y:S01]  /*3c40*/  @!PT LDS RZ, [RZ] ;  /* 0x00000000fffff984 */ /* 0x000fe20000000800 */
[----:B------:R-:W-:Y:S01]  /*3c50*/  @!PT LDS RZ, [RZ] ;  /* 0x00000000fffff984 */ /* 0x000fe20000000800 */
[----:B------:R5:W-:Y:S01]  /*3c60*/  LDGSTS.E.BYPASS.LTC128B.128 [R215+0x100], [R20.64], !P0 ;  /* 0x0010000014d77fae */ /* 0x000be2000c101d46 */
[C---:B------:R-:W-:Y:S01]  /*3c70*/  ISETP.LT.OR P0, PT, R13.reuse, 0x1, P5 ;  /* 0x000000010d00780c */ /* 0x040fe20002f01670 */
[C---:B-1----:R-:W-:Y:S11]  /*3c80*/  HMMA.16816.F32 R28, R4.reuse, R32, RZ ;  /* 0x00000020041c723c */ /* 0x042ff600000018ff */
[----:B------:R-:W-:Y:S01]  /*3c90*/  @!UPT UIADD3 URZ, URZ, URZ, URZ ;  /* 0x0000003f3f3ff290 */ /* 0x000fe2000fffe03f */
[----:B------:R1:W-:Y:S01]  /*3ca0*/  LDGSTS.E.BYPASS.LTC128B.128 [R215+0x2100], [R18.64], !P0 ;  /* 0x0210000012d77fae */ /* 0x0003e2000c101d46 */
[C---:B------:R-:W-:Y:S01]  /*3cb0*/  ISETP.LT.OR P0, PT, R13.reuse, 0x1, P1 ;  /* 0x000000010d00780c */ /* 0x040fe20000f01670 */
[----:B------:R-:W-:Y:S01]  /*3cc0*/  HMMA.16816.F32 R32, R4, R34, RZ ;  /* 0x000000220420723c */ /* 0x000fe200000018ff */
[----:B------:R-:W-:-:S07]  /*3cd0*/  ISETP.LT.OR P1, PT, R13, 0x21, P1 ;  /* 0x000000210d00780c */ /* 0x000fce0000f21670 */
[C---:B--2---:R-:W-:Y:S04]  /*3ce0*/  HMMA.16816.F32 R44, R4.reuse, R40, RZ ;  /* 0x00000028042c723c */ /* 0x044fe800000018ff */
[----:B------:R2:W-:Y:S04]  /*3cf0*/  LDGSTS.E.BYPASS.LTC128B.128 [R215+0x4100], [R16.64], !P0 ;  /* 0x0410000010d77fae */ /* 0x0005e8000c101d46 */
[C---:B------:R-:W-:Y:S08]  /*3d00*/  HMMA.16816.F32 R52, R4.reuse, R42, RZ ;  /* 0x0000002a0434723c */ /* 0x040ff000000018ff */
[C---:B---3--:R-:W-:Y:S08]  /*3d10*/  HMMA.16816.F32 R60, R4.reuse, R36, RZ ;  /* 0x00000024043c723c */ /* 0x048ff000000018ff */
[----:B------:R-:W-:Y:S01]  /*3d20*/  HMMA.16816.F32 R36, R4, R38, RZ ;  /* 0x000000260424723c */ /* 0x000fe200000018ff */
[----:B--2---:R-:W-:-:S05]  /*3d30*/  IADD3 R16, P0, R12, R104, RZ ;  /* 0x000000680c107210 */ /* 0x004fca0007f1e0ff */
[----:B------:R-:W-:Y:S01]  /*3d40*/  IMAD.X R17, R3, 0x1, R97, P0 ;  /* 0x0000000103117824 */ /* 0x000fe200000e0661 */
[----:B------:R-:W-:Y:S11]  /*3d50*/  ISETP.LT.OR P0, PT, R13, 0x1, P4 ;  /* 0x000000010d00780c */ /* 0x000ff60002701670 */
[----:B------:R-:W-:Y:S06]  /*3d60*/  @!UPT UIADD3 URZ, URZ, URZ, URZ ;  /* 0x0000003f3f3ff290 */ /* 0x000fec000fffe03f */
[----:B----4-:R-:W-:Y:S01]  /*3d70*/  HMMA.16816.F32 R36, R8, R86, R36 ;  /* 0x000000560824723c */ /* 0x010fe20000001824 */
[----:B------:R2:W-:Y:S02]  /*3d80*/  LDGSTS.E.BYPASS.LTC128B.128 [R215+0x6100], [R14.64], !P0 ;  /* 0x061000000ed77fae */ /* 0x0005e4000c101d46 */
[----:B--2---:R-:W-:-:S05]  /*3d90*/  IADD3 R14, P0, R12, R105, RZ ;  /* 0x000000690c0e7210 */ /* 0x004fca0007f1e0ff */
[----:B------:R-:W-:Y:S01]  /*3da0*/  IMAD.X R15, R3, 0x1, R98, P0 ;  /* 0x00000001030f7824 */ /* 0x000fe200000e0662 */
[C---:B------:R-:W-:Y:S02]  /*3db0*/  ISETP.LT.OR P0, PT, R13.reuse, 0x21, P3 ;  /* 0x000000210d00780c */ /* 0x040fe40001f01670 */
[----:B------:R-:W-:-:S11]  /*3dc0*/  ISETP.LT.OR P3, PT, R13, 0x21, P5 ;  /* 0x000000210d00780c */ /* 0x000fd60002f61670 */
[----:B------:R5:W-:Y:S01]  /*3dd0*/  LDGSTS.E.BYPASS.LTC128B.128 [R215+0x1100], [R22.64], !P0 ;  /* 0x0110000016d77fae */ /* 0x000be2000c101d46 */
[----:B------:R-:W-:-:S03]  /*3de0*/  IADD3 R2, P0, R12, R106, RZ ;  /* 0x0000006a0c027210 */ /* 0x000fc60007f1e0ff */
[----:B------:R1:W-:Y:S02]  /*3df0*/  LDGSTS.E.BYPASS.LTC128B.128 [R215+0x3100], [R16.64], !P3 ;  /* 0x0310000010d77fae */ /* 0x0003e4000d901d46 */
[----:B------:R-:W-:Y:S01]  /*3e00*/  IMAD.X R3, R3, 0x1, R99, P0 ;  /* 0x0000000103037824 */ /* 0x000fe200000e0663 */
[----:B------:R-:W-:Y:S01]  /*3e10*/  ISETP.LT.OR P0, PT, R13, 0x21, P4 ;  /* 0x000000210d00780c */ /* 0x000fe20002701670 */
[----:B------:R2:W-:Y:S11]  /*3e20*/  LDGSTS.E.BYPASS.LTC128B.128 [R215+0x5100], [R14.64], !P1 ;  /* 0x051000000ed77fae */ /* 0x0005f6000c901d46 */
[----:B------:R-:W-:Y:S01]  /*3e30*/  @!UPT UIADD3 URZ, URZ, URZ, URZ ;  /* 0x0000003f3f3ff290 */ /* 0x000fe2000fffe03f */
[----:B------:R3:W-:Y:S01]  /*3e40*/  LDGSTS.E.BYPASS.LTC128B.128 [R215+0x7100], [R2.64], !P0 ;  /* 0x0710000002d77fae */ /* 0x0007e2000c101d46 */
[----:B------:R-:W-:-:S03]  /*3e50*/  ISETP.GT.AND P0, PT, R102, R226, PT ;  /* 0x000000e26600720c */ /* 0x000fc60003f04270 */
[----:B------:R-:W-:Y:S01]  /*3e60*/  LDSM.16.M88.4 R56, [R202+0x800] ;  /* 0x00080000ca38783b */ /* 0x000fe20000000200 */
[C---:B-----5:R-:W-:Y:S03]  /*3e70*/  HMMA.16816.F32 R20, R4.reuse, R24, RZ ;  /* 0x000000180414723c */ /* 0x060fe600000018ff */
[----:B------:R-:W-:Y:S04]  /*3e80*/  LDSM.16.M88.4 R68, [R202+0x1000] ;  /* 0x00100000ca44783b */ /* 0x000fe80000000200 */
[----:B------:R-:W0:Y:S01]  /*3e90*/  LDGDEPBAR ;  /* 0x00000000000079af */ /* 0x000e220000000000 */
[----:B------:R-:W-:Y:S03]  /*3ea0*/  HMMA.16816.F32 R24, R4, R26, RZ ;  /* 0x0000001a0418723c */ /* 0x000fe600000018ff */
[----:B------:R-:W-:Y:S04]  /*3eb0*/  LDSM.16.M88.4 R4, [R211] ;  /* 0x00000000d304783b */ /* 0x000fe80000000200 */
[----:B--2---:R-:W-:Y:S01]  /*3ec0*/  LDSM.16.M88.4 R12, [R210] ;  /* 0x00000000d20c783b */ /* 0x004fe20000000200 */
[----:B---3--:R-:W-:-:S08]  /*3ed0*/  IADD3 R2, R135, 0x6000, RZ ;  /* 0x0000600087027810 */ /* 0x008fd00007ffe0ff */
[----:B------:R-:W-:Y:S01]  /*3ee0*/  HMMA.16816.F32 R40, R8, R48, R20 ;  /* 0x000000300828723c */ /* 0x000fe20000001814 */
[----:B------:R-:W2:Y:S01]  /*3ef0*/  LDSM.16.M88.4 R20, [R202] ;  /* 0x00000000ca14783b */ /* 0x000ea20000000200 */
[----:B------:R-:W-:-:S05]  /*3f00*/  IMAD.IADD R201, R2, 0x1, R0 ;  /* 0x0000000102c97824 */ /* 0x000fca00078e0200 */
[----:B------:R-:W-:Y:S01]  /*3f10*/  LDSM.16.M88.4 R72, [R201+-0x6000] ;  /* 0xffa00000c948783b */ /* 0x000fe20000000200 */
[C---:B-1----:R-:W-:Y:S03]  /*3f20*/  HMMA.16816.F32 R16, R8.reuse, R50, R24 ;  /* 0x000000320810723c */ /* 0x042fe60000001818 */
[----:B------:R-:W-:Y:S04]  /*3f30*/  LDSM.16.M88.4 R80, [R201+-0x5800] ;  /* 0xffa80000c950783b */ /* 0x000fe80000000200 */
[----:B------:R-:W-:Y:S01]  /*3f40*/  LDSM.16.M88.4 R88, [R201+-0x5000] ;  /* 0xffb00000c958783b */ /* 0x000fe20000000200 */
[C---:B------:R-:W-:Y:S08]  /*3f50*/  HMMA.16816.F32 R24, R8.reuse, R64, R28 ;  /* 0x000000400818723c */ /* 0x040ff0000000181c */
[C---:B------:R-:W-:Y:S01]  /*3f60*/  HMMA.16816.F32 R28, R8.reuse, R66, R32 ;  /* 0x00000042081c723c */ /* 0x040fe20000001820 */
[----:B------:R-:W1:Y:S07]  /*3f70*/  LDSM.16.M88.4 R64, [R202+0x1800] ;  /* 0x00180000ca40783b */ /* 0x000e6e0000000200 */
[C---:B------:R-:W-:Y:S08]  /*3f80*/  HMMA.16816.F32 R32, R8.reuse, R76, R44 ;  /* 0x0000004c0820723c */ /* 0x040ff0000000182c */
[C---:B------:R-:W-:Y:S01]  /*3f90*/  HMMA.16816.F32 R44, R8.reuse, R78, R52 ;  /* 0x0000004e082c723c */ /* 0x040fe20000001834 */
[----:B------:R-:W-:Y:S04]  /*3fa0*/  LDSM.16.M88.4 R52, [R200+0x2000] ;  /* 0x00200000c834783b */ /* 0x000fe80000000200 */
[----:B------:R-:W-:Y:S03]  /*3fb0*/  LDSM.16.M88.4 R76, [R200+0x3000] ;  /* 0x00300000c84c783b */ /* 0x000fe60000000200 */
[----:B------:R-:W-:Y:S01]  /*3fc0*/  HMMA.16816.F32 R48, R8, R84, R60 ;  /* 0x000000540830723c */ /* 0x000fe2000000183c */
[----:B------:R-:W-:Y:S04]  /*3fd0*/  LDSM.16.M88.4 R8, [R208+0x4000] ;  /* 0x00400000d008783b */ /* 0x000fe80000000200 */
[----:B------:R-:W-:Y:S03]  /*3fe0*/  LDSM.16.M88.4 R60, [R200+0x2800] ;  /* 0x00280000c83c783b */ /* 0x000fe60000000200 */
[C---:B--2---:R-:W-:Y:S01]  /*3ff0*/  HMMA.16816.F32 R40, R4.reuse, R20, R40 ;  /* 0x000000140428723c */ /* 0x044fe20000001828 */
[----:B------:R-:W-:Y:S07]  /*4000*/  LDSM.16.M88.4 R84, [R201+-0x3000] ;  /* 0xffd00000c954783b */ /* 0x000fee0000000200 */
[C---:B------:R-:W-:Y:S08]  /*4010*/  HMMA.16816.F32 R16, R4.reuse, R22, R16 ;  /* 0x000000160410723c */ /* 0x040ff00000001810 */
[C---:B------:R-:W-:Y:S01]  /*4020*/  HMMA.16816.F32 R20, R4.reuse, R56, R24 ;  /* 0x000000380414723c */ /* 0x040fe20000001818 */
[----:B------:R-:W2:Y:S07]  /*4030*/  LDSM.16.M88.4 R24, [R201+-0x4800] ;  /* 0xffb80000c918783b */ /* 0x000eae0000000200 */
[C---:B------:R-:W-:Y:S01]  /*4040*/  HMMA.16816.F32 R28, R4.reuse, R58, R28 ;  /* 0x0000003a041c723c */ /* 0x040fe2000000181c */
[----:B------:R-:W3:Y:S07]  /*4050*/  LDSM.16.M88.4 R56, [R200+0x3800] ;  /* 0x00380000c838783b */ /* 0x000eee0000000200 */
[C---:B------:R-:W-:Y:S08]  /*4060*/  HMMA.16816.F32 R32, R4.reuse, R68, R32 ;  /* 0x000000440420723c */ /* 0x040ff00000001820 */
[C---:B------:R-:W-:Y:S01]  /*4070*/  HMMA.16816.F32 R44, R4.reuse, R70, R44 ;  /* 0x00000046042c723c */ /* 0x040fe2000000182c */
[----:B------:R-:W-:Y:S07]  /*4080*/  LDSM.16.M88.4 R68, [R202+0x2800] ;  /* 0x00280000ca44783b */ /* 0x000fee0000000200 */
[C---:B-1----:R-:W-:Y:S08]  /*4090*/  HMMA.16816.F32 R48, R4.reuse, R64, R48 ;  /* 0x000000400430723c */ /* 0x042ff00000001830 */
[----:B------:R-:W-:Y:S01]  /*40a0*/  HMMA.16816.F32 R36, R4, R66, R36 ;  /* 0x000000420424723c */ /* 0x000fe20000001824 */
[----:B------:R-:W-:Y:S04]  /*40b0*/  LDSM.16.M88.4 R4, [R209+0x4000] ;  /* 0x00400000d104783b */ /* 0x000fe80000000200 */
[----:B------:R-:W1:Y:S03]  /*40c0*/  LDSM.16.M88.4 R64, [R135+0x2000] ;  /* 0x002000008740783b */ /* 0x000e660000000200 */
[C---:B------:R-:W-:Y:S08]  /*40d0*/  HMMA.16816.F32 R40, R12.reuse, R72, R40 ;  /* 0x000000480c28723c */ /* 0x040ff00000001828 */
[C---:B------:R-:W-:Y:S01]  /*40e0*/  HMMA.16816.F32 R16, R12.reuse, R74, R16 ;  /* 0x0000004a0c10723c */ /* 0x040fe20000001810 */
[----:B------:R-:W4:Y:S07]  /*40f0*/  LDSM.16.M88.4 R72, [R135+0x2800] ;  /* 0x002800008748783b */ /* 0x000f2e0000000200 */
[C---:B------:R-:W-:Y:S08]  /*4100*/  HMMA.16816.F32 R20, R12.reuse, R80, R20 ;  /* 0x000000500c14723c */ /* 0x040ff00000001814 */
[C---:B------:R-:W-:Y:S01]  /*4110*/  HMMA.16816.F32 R28, R12.reuse, R82, R28 ;  /* 0x000000520c1c723c */ /* 0x040fe2000000181c */
[----:B------:R-:W5:Y:S07]  /*4120*/  LDSM.16.M88.4 R80, [R135+0x3000] ;  /* 0x003000008750783b */ /* 0x000f6e0000000200 */
[C---:B------:R-:W-:Y:S08]  /*4130*/  HMMA.16816.F32 R32, R12.reuse, R88, R32 ;  /* 0x000000580c20723c */ /* 0x040ff00000001820 */
[C---:B------:R-:W-:Y:S08]  /*4140*/  HMMA.16816.F32 R44, R12.reuse, R90, R44 ;  /* 0x0000005a0c2c723c */ /* 0x040ff0000000182c */
[C---:B--2---:R-:W-:Y:S08]  /*4150*/  HMMA.16816.F32 R48, R12.reuse, R24, R48 ;  /* 0x000000180c30723c */ /* 0x044ff00000001830 */
[----:B------:R-:W-:Y:S08]  /*4160*/  HMMA.16816.F32 R36, R12, R26, R36 ;  /* 0x0000001a0c24723c */ /* 0x000ff00000001824 */
[C---:B------:R-:W-:Y:S08]  /*4170*/  HMMA.16816.F32 R40, R8.reuse, R52, R40 ;  /* 0x000000340828723c */ /* 0x040ff00000001828 */
[C---:B------:R-:W-:Y:S01]  /*4180*/  HMMA.16816.F32 R16, R8.reuse, R54, R16 ;  /* 0x000000360810723c */ /* 0x040fe20000001810 */
[----:B------:R-:W2:Y:S07]  /*4190*/  LDSM.16.M88.4 R52, [R135+0x3800] ;  /* 0x003800008734783b */ /* 0x000eae0000000200 */
[C---:B------:R-:W-:Y:S01]  /*41a0*/  HMMA.16816.F32 R12, R8.reuse, R60, R20 ;  /* 0x0000003c080c723c */ /* 0x040fe20000001814 */
[----:B------:R-:W-:Y:S07]  /*41b0*/  LDSM.16.M88.4 R20, [R211+0x4000] ;  /* 0x00400000d314783b */ /* 0x000fee0000000200 */
[C---:B------:R-:W-:Y:S01]  /*41c0*/  HMMA.16816.F32 R28, R8.reuse, R62, R28 ;  /* 0x0000003e081c723c */ /* 0x040fe2000000181c */
[----:B------:R-:W2:Y:S07]  /*41d0*/  LDSM.16.M88.4 R60, [R202+0x2000] ;  /* 0x00200000ca3c783b */ /* 0x000eae0000000200 */
[C---:B------:R-:W-:Y:S08]  /*41e0*/  HMMA.16816.F32 R32, R8.reuse, R76, R32 ;  /* 0x0000004c0820723c */ /* 0x040ff00000001820 */
[C---:B------:R-:W-:Y:S01]  /*41f0*/  HMMA.16816.F32 R44, R8.reuse, R78, R44 ;  /* 0x0000004e082c723c */ /* 0x040fe2000000182c */
[----:B------:R-:W2:Y:S07]  /*4200*/  LDSM.16.M88.4 R76, [R202+0x3000] ;  /* 0x00300000ca4c783b */ /* 0x000eae0000000200 */
[C---:B---3--:R-:W-:Y:S08]  /*4210*/  HMMA.16816.F32 R48, R8.reuse, R56, R48 ;  /* 0x000000380830723c */ /* 0x048ff00000001830 */
[----:B------:R-:W-:Y:S01]  /*4220*/  HMMA.16816.F32 R36, R8, R58, R36 ;  /* 0x0000003a0824723c */ /* 0x000fe20000001824 */
[----:B------:R-:W3:Y:S07]  /*4230*/  LDSM.16.M88.4 R56, [R202+0x3800] ;  /* 0x00380000ca38783b */ /* 0x000eee0000000200 */
[C---:B-1----:R-:W-:Y:S08]  /*4240*/  HMMA.16816.F32 R40, R4.reuse, R64, R40 ;  /* 0x000000400428723c */ /* 0x042ff00000001828 */
[C---:B------:R-:W-:Y:S01]  /*4250*/  HMMA.16816.F32 R24, R4.reuse, R66, R16 ;  /* 0x000000420418723c */ /* 0x040fe20000001810 */
[----:B------:R-:W-:Y:S04]  /*4260*/  LDSM.16.M88.4 R16, [R210+0x4000] ;  /* 0x00400000d210783b */ /* 0x000fe80000000200 */
[----:B------:R-:W1:Y:S03]  /*4270*/  LDSM.16.M88.4 R64, [R201+-0x4000] ;  /* 0xffc00000c940783b */ /* 0x000e660000000200 */
        /* <DEDUP_REMOVED lines=8> */
[----:B------:R-:W2:Y:S07]  /*4300*/  LDSM.16.M88.4 R52, [R201+-0x2800] ;  /* 0xffd80000c934783b */ /* 0x000eae0000000200 */
[C---:B------:R-:W-:Y:S08]  /*4310*/  HMMA.16816.F32 R40, R20.reuse, R60, R40 ;  /* 0x0000003c1428723c */ /* 0x040ff00000001828 */
[C---:B------:R-:W-:Y:S01]  /*4320*/  HMMA.16816.F32 R28, R20.reuse, R62, R24 ;  /* 0x0000003e141c723c */ /* 0x040fe20000001818 */
[----:B------:R-:W-:Y:S07]  /*4330*/  LDSM.16.M88.4 R60, [R200+0x4000] ;  /* 0x00400000c83c783b */ /* 0x000fee0000000200 */
[C---:B------:R-:W-:Y:S01]  /*4340*/  HMMA.16816.F32 R24, R20.reuse, R68, R12 ;  /* 0x000000441418723c */ /* 0x040fe2000000180c */
[----:B------:R-:W5:Y:S07]  /*4350*/  LDSM.16.M88.4 R12, [R208+0x8000] ;  /* 0x00800000d00c783b */ /* 0x000f6e0000000200 */
[C---:B------:R-:W-:Y:S01]  /*4360*/  HMMA.16816.F32 R8, R20.reuse, R70, R8 ;  /* 0x000000461408723c */ /* 0x040fe20000001808 */
[----:B------:R-:W2:Y:S07]  /*4370*/  LDSM.16.M88.4 R68, [R200+0x4800] ;  /* 0x00480000c844783b */ /* 0x000eae0000000200 */
[C---:B------:R-:W-:Y:S08]  /*4380*/  HMMA.16816.F32 R4, R20.reuse, R76, R32 ;  /* 0x0000004c1404723c */ /* 0x040ff00000001820 */
[C---:B------:R-:W-:Y:S01]  /*4390*/  HMMA.16816.F32 R44, R20.reuse, R78, R44 ;  /* 0x0000004e142c723c */ /* 0x040fe2000000182c */
[----:B------:R-:W-:Y:S07]  /*43a0*/  LDSM.16.M88.4 R76, [R202+0x4800] ;  /* 0x00480000ca4c783b */ /* 0x000fee0000000200 */
[C---:B---3--:R-:W-:Y:S08]  /*43b0*/  HMMA.16816.F32 R48, R20.reuse, R56, R48 ;  /* 0x000000381430723c */ /* 0x048ff00000001830 */
[----:B------:R-:W-:Y:S01]  /*43c0*/  HMMA.16816.F32 R32, R20, R58, R36 ;  /* 0x0000003a1420723c */ /* 0x000fe20000001824 */
[----:B------:R-:W3:Y:S07]  /*43d0*/  LDSM.16.M88.4 R56, [R200+0x5800] ;  /* 0x00580000c838783b */ /* 0x000eee0000000200 */
[C---:B-1----:R-:W-:Y:S08]  /*43e0*/  HMMA.16816.F32 R36, R16.reuse, R64, R40 ;  /* 0x000000401024723c */ /* 0x042ff00000001828 */
[C---:B------:R-:W-:Y:S01]  /*43f0*/  HMMA.16816.F32 R28, R16.reuse, R66, R28 ;  /* 0x00000042101c723c */ /* 0x040fe2000000181c */
[----:B------:R-:W-:Y:S07]  /*4400*/  LDSM.16.M88.4 R64, [R135+0x4000] ;  /* 0x004000008740783b */ /* 0x000fee0000000200 */
[C---:B----4-:R-:W-:Y:S08]  /*4410*/  HMMA.16816.F32 R24, R16.reuse, R72, R24 ;  /* 0x000000481018723c */ /* 0x050ff00000001818 */
[C---:B------:R-:W-:Y:S01]  /*4420*/  HMMA.16816.F32 R20, R16.reuse, R74, R8 ;  /* 0x0000004a1014723c */ /* 0x040fe20000001808 */
[----:B------:R-:W1:Y:S04]  /*4430*/  LDSM.16.M88.4 R8, [R209+0x8000] ;  /* 0x00800000d108783b */ /* 0x000e680000000200 */
[----:B------:R-:W4:Y:S03]  /*4440*/  LDSM.16.M88.4 R72, [R135+0x4800] ;  /* 0x004800008748783b */ /* 0x000f260000000200 */
[C---:B------:R-:W-:Y:S08]  /*4450*/  HMMA.16816.F32 R4, R16.reuse, R84, R4 ;  /* 0x000000541004723c */ /* 0x040ff00000001804 */
[C---:B------:R-:W-:Y:S01]  /*4460*/  HMMA.16816.F32 R40, R16.reuse, R86, R44 ;  /* 0x000000561028723c */ /* 0x040fe2000000182c */
[----:B------:R-:W1:Y:S07]  /*4470*/  LDSM.16.M88.4 R84, [R135+0x5000] ;  /* 0x005000008754783b */ /* 0x000e6e0000000200 */
[C---:B--2---:R-:W-:Y:S08]  /*4480*/  HMMA.16816.F32 R48, R16.reuse, R52, R48 ;  /* 0x000000341030723c */ /* 0x044ff00000001830 */
[----:B------:R-:W-:Y:S01]  /*4490*/  HMMA.16816.F32 R16, R16, R54, R32 ;  /* 0x000000361010723c */ /* 0x000fe20000001820 */
[----:B------:R-:W2:Y:S07]  /*44a0*/  LDSM.16.M88.4 R52, [R135+0x5800] ;  /* 0x005800008734783b */ /* 0x000eae0000000200 */
[C---:B-----5:R-:W-:Y:S08]  /*44b0*/  HMMA.16816.F32 R36, R12.reuse, R60, R36 ;  /* 0x0000003c0c24723c */ /* 0x060ff00000001824 */
[C---:B------:R-:W-:Y:S01]  /*44c0*/  HMMA.16816.F32 R32, R12.reuse, R62, R28 ;  /* 0x0000003e0c20723c */ /* 0x040fe2000000181c */
[----:B------:R-:W-:Y:S07]  /*44d0*/  LDSM.16.M88.4 R60, [R202+0x4000] ;  /* 0x00400000ca3c783b */ /* 0x000fee0000000200 */
[C---:B------:R-:W-:Y:S08]  /*44e0*/  HMMA.16816.F32 R28, R12.reuse, R68, R24 ;  /* 0x000000440c1c723c */ /* 0x040ff00000001818 */
[C---:B------:R-:W-:Y:S01]  /*44f0*/  HMMA.16816.F32 R24, R12.reuse, R70, R20 ;  /* 0x000000460c18723c */ /* 0x040fe20000001814 */
[----:B------:R-:W-:Y:S07]  /*4500*/  LDSM.16.M88.4 R68, [R201+-0x2000] ;  /* 0xffe00000c944783b */ /* 0x000fee0000000200 */
[C---:B------:R-:W-:Y:S01]  /*4510*/  HMMA.16816.F32 R20, R12.reuse, R80, R4 ;  /* 0x000000500c14723c */ /* 0x040fe20000001804 */
[----:B------:R-:W5:Y:S07]  /*4520*/  LDSM.16.M88.4 R4, [R211+0x8000] ;  /* 0x00800000d304783b */ /* 0x000f6e0000000200 */
[C---:B------:R-:W-:Y:S01]  /*4530*/  HMMA.16816.F32 R44, R12.reuse, R82, R40 ;  /* 0x000000520c2c723c */ /* 0x040fe20000001828 */
[----:B------:R-:W2:Y:S07]  /*4540*/  LDSM.16.M88.4 R80, [R202+0x5000] ;  /* 0x00500000ca50783b */ /* 0x000eae0000000200 */
[C---:B---3--:R-:W-:Y:S08]  /*4550*/  HMMA.16816.F32 R40, R12.reuse, R56, R48 ;  /* 0x000000380c28723c */ /* 0x048ff00000001830 */
[----:B------:R-:W-:Y:S08]  /*4560*/  HMMA.16816.F32 R16, R12, R58, R16 ;  /* 0x0000003a0c10723c */ /* 0x000ff00000001810 */
[C---:B-1----:R-:W-:Y:S08]  /*4570*/  HMMA.16816.F32 R12, R8.reuse, R64, R36 ;  /* 0x00000040080c723c */ /* 0x042ff00000001824 */
[C---:B----4-:R-:W-:Y:S08]  /*4580*/  HMMA.16816.F32 R36, R8.reuse, R72, R28 ;  /* 0x000000480824723c */ /* 0x050ff0000000181c */
[C---:B------:R-:W-:Y:S01]  /*4590*/  HMMA.16816.F32 R32, R8.reuse, R66, R32 ;  /* 0x000000420820723c */ /* 0x040fe20000001820 */
[----:B------:R-:W1:Y:S07]  /*45a0*/  LDSM.16.M88.4 R64, [R202+0x5800] ;  /* 0x00580000ca40783b */ /* 0x000e6e0000000200 */
[C---:B------:R-:W-:Y:S01]  /*45b0*/  HMMA.16816.F32 R28, R8.reuse, R74, R24 ;  /* 0x0000004a081c723c */ /* 0x040fe20000001818 */
[----:B------:R-:W-:Y:S07]  /*45c0*/  LDSM.16.M88.4 R72, [R201+-0x1800] ;  /* 0xffe80000c948783b */ /* 0x000fee0000000200 */
[C---:B------:R-:W-:Y:S01]  /*45d0*/  HMMA.16816.F32 R24, R8.reuse, R84, R20 ;  /* 0x000000540818723c */ /* 0x040fe20000001814 */
[----:B------:R-:W3:Y:S07]  /*45e0*/  LDSM.16.M88.4 R20, [R210+0x8000] ;  /* 0x00800000d214783b */ /* 0x000eee0000000200 */
[C---:B------:R-:W-:Y:S01]  /*45f0*/  HMMA.16816.F32 R56, R8.reuse, R86, R44 ;  /* 0x000000560838723c */ /* 0x040fe2000000182c */
[----:B------:R-:W-:Y:S07]  /*4600*/  LDSM.16.M88.4 R84, [R201+-0x800] ;  /* 0xfff80000c954783b */ /* 0x000fee0000000200 */
[C---:B--2---:R-:W-:Y:S01]  /*4610*/  HMMA.16816.F32 R48, R8.reuse, R52, R40 ;  /* 0x000000340830723c */ /* 0x044fe20000001828 */
[----:B------:R-:W-:Y:S07]  /*4620*/  LDSM.16.M88.4 R40, [R201+-0x1000] ;  /* 0xfff00000c928783b */ /* 0x000fee0000000200 */
[----:B------:R-:W-:Y:S01]  /*4630*/  HMMA.16816.F32 R44, R8, R54, R16 ;  /* 0x00000036082c723c */ /* 0x000fe20000001810 */
[----:B------:R-:W-:Y:S07]  /*4640*/  LDSM.16.M88.4 R16, [R208+0xc000] ;  /* 0x00c00000d010783b */ /* 0x000fee0000000200 */
[C---:B-----5:R-:W-:Y:S08]  /*4650*/  HMMA.16816.F32 R8, R4.reuse, R60, R12 ;  /* 0x0000003c0408723c */ /* 0x060ff0000000180c */
[C---:B------:R-:W-:Y:S01]  /*4660*/  HMMA.16816.F32 R12, R4.reuse, R62, R32 ;  /* 0x0000003e040c723c */ /* 0x040fe20000001820 */
[----:B------:R-:W2:Y:S07]  /*4670*/  LDSM.16.M88.4 R60, [R200+0x6000] ;  /* 0x00600000c83c783b */ /* 0x000eae0000000200 */
[C---:B------:R-:W-:Y:S08]  /*4680*/  HMMA.16816.F32 R52, R4.reuse, R78, R28 ;  /* 0x0000004e0434723c */ /* 0x040ff0000000181c */
[C---:B------:R-:W-:Y:S08]  /*4690*/  HMMA.16816.F32 R36, R4.reuse, R76, R36 ;  /* 0x0000004c0424723c */ /* 0x040ff00000001824 */
[C---:B------:R-:W-:Y:S08]  /*46a0*/  HMMA.16816.F32 R32, R4.reuse, R80, R24 ;  /* 0x000000500420723c */ /* 0x040ff00000001818 */
[C---:B------:R-:W-:Y:S01]  /*46b0*/  HMMA.16816.F32 R28, R4.reuse, R82, R56 ;  /* 0x00000052041c723c */ /* 0x040fe20000001838 */
[----:B------:R-:W-:Y:S07]  /*46c0*/  LDSM.16.M88.4 R56, [R201] ;  /* 0x00000000c938783b */ /* 0x000fee0000000200 */
[C---:B-1----:R-:W-:Y:S08]  /*46d0*/  HMMA.16816.F32 R48, R4.reuse, R64, R48 ;  /* 0x000000400430723c */ /* 0x042ff00000001830 */
[----:B------:R-:W-:Y:S01]  /*46e0*/  HMMA.16816.F32 R92, R4, R66, R44 ;  /* 0x00000042045c723c */ /* 0x000fe2000000182c */
[----:B------:R-:W-:Y:S04]  /*46f0*/  LDSM.16.M88.4 R44, [R135+0x6000] ;  /* 0x00600000872c783b */ /* 0x000fe80000000200 */
[----:B------:R-:W-:Y:S03]  /*4700*/  LDSM.16.M88.4 R64, [R135+0x6800] ;  /* 0x006800008740783b */ /* 0x000fe60000000200 */
[C---:B---3--:R-:W-:Y:S01]  /*4710*/  HMMA.16816.F32 R4, R20.reuse, R68, R8 ;  /* 0x000000441404723c */ /* 0x048fe20000001808 */
[----:B------:R-:W-:Y:S07]  /*4720*/  LDSM.16.M88.4 R8, [R211+0xc000] ;  /* 0x00c00000d308783b */ /* 0x000fee0000000200 */
[C---:B------:R-:W-:Y:S01]  /*4730*/  HMMA.16816.F32 R24, R20.reuse, R70, R12 ;  /* 0x000000461418723c */ /* 0x040fe2000000180c */
[----:B------:R-:W1:Y:S07]  /*4740*/  LDSM.16.M88.4 R12, [R209+0xc000] ;  /* 0x00c00000d10c783b */ /* 0x000e6e0000000200 */
[----:B------:R-:W-:Y:S01]  /*4750*/  HMMA.16816.F32 R68, R20, R74, R52 ;  /* 0x0000004a1444723c */ /* 0x000fe20000001834 */
[----:B------:R-:W3:Y:S07]  /*4760*/  LDSM.16.M88.4 R52, [R200+0x6800] ;  /* 0x00680000c834783b */ /* 0x000eee0000000200 */
[----:B--2---:R-:W-:Y:S08]  /*4770*/  HMMA.16816.F32 R4, R16, R60, R4 ;  /* 0x0000003c1004723c */ /* 0x004ff00000001804 */
[C---:B------:R-:W-:Y:S01]  /*4780*/  HMMA.16816.F32 R88, R20.reuse, R84, R48 ;  /* 0x000000541458723c */ /* 0x040fe20000001830 */
[----:B------:R-:W2:Y:S07]  /*4790*/  LDSM.16.M88.4 R48, [R202+0x6000] ;  /* 0x00600000ca30783b */ /* 0x000eae0000000200 */
[----:B------:R-:W-:Y:S08]  /*47a0*/  HMMA.16816.F32 R76, R20, R42, R28 ;  /* 0x0000002a144c723c */ /* 0x000ff0000000181c */
[----:B------:R-:W-:Y:S01]  /*47b0*/  HMMA.16816.F32 R28, R16, R62, R24 ;  /* 0x0000003e101c723c */ /* 0x000fe20000001818 */
[----:B------:R-:W-:Y:S07]  /*47c0*/  LDSM.16.M88.4 R60, [R202+0x6800] ;  /* 0x00680000ca3c783b */ /* 0x000fee0000000200 */
[----:B------:R-:W-:Y:S01]  /*47d0*/  HMMA.16816.F32 R36, R20, R72, R36 ;  /* 0x000000481424723c */ /* 0x000fe20000001824 */
[----:B------:R-:W-:Y:S07]  /*47e0*/  LDSM.16.M88.4 R72, [R200+0x7800] ;  /* 0x00780000c848783b */ /* 0x000fee0000000200 */
[C---:B-1----:R-:W-:Y:S01]  /*47f0*/  HMMA.16816.F32 R24, R12.reuse, R44, R4 ;  /* 0x0000002c0c18723c */ /* 0x042fe20000001804 */
[----:B------:R-:W1:Y:S07]  /*4800*/  LDSM.16.M88.4 R4, [R210+0xc000] ;  /* 0x00c00000d204783b */ /* 0x000e6e0000000200 */
[----:B------:R-:W-:Y:S01]  /*4810*/  HMMA.16816.F32 R28, R12, R46, R28 ;  /* 0x0000002e0c1c723c */ /* 0x000fe2000000181c */
[----:B------:R-:W4:Y:S07]  /*4820*/  LDSM.16.M88.4 R44, [R200+0x7000] ;  /* 0x00700000c82c783b */ /* 0x000f2e0000000200 */
[----:B------:R-:W-:Y:S08]  /*4830*/  HMMA.16816.F32 R80, R20, R40, R32 ;  /* 0x000000281450723c */ /* 0x000ff00000001820 */
[----:B---3--:R-:W-:Y:S08]  /*4840*/  HMMA.16816.F32 R32, R16, R52, R36 ;  /* 0x000000341020723c */ /* 0x008ff00000001824 */
        /* <DEDUP_REMOVED lines=8> */
[----:B----4-:R-:W-:Y:S08]  /*48d0*/  HMMA.16816.F32 R20, R16, R44, R80 ;  /* 0x0000002c1014723c */ /* 0x010ff00000001850 */
[----:B------:R-:W-:Y:S01]  /*48e0*/  HMMA.16816.F32 R32, R12, R66, R40 ;  /* 0x000000420c20723c */ /* 0x000fe20000001828 */
[----:B------:R-:W-:-:S07]  /*48f0*/  FMUL.FTZ R0, R48, c[0x0][0x320] ;  /* 0x0000c80030007a20 */ /* 0x000fce0000410000 */
[----:B------:R-:W-:Y:S01]  /*4900*/  HMMA.16816.F32 R28, R4, R58, R28 ;  /* 0x0000003a041c723c */ /* 0x000fe2000000181c */
[----:B------:R-:W1:Y:S07]  /*4910*/  LDSM.16.M88.4 R56, [R202+0x7000] ;  /* 0x00700000ca38783b */ /* 0x000e6e0000000200 */
[----:B------:R-:W-:Y:S08]  /*4920*/  HMMA.16816.F32 R36, R8, R60, R36 ;  /* 0x0000003c0824723c */ /* 0x000ff00000001824 */
[----:B------:R-:W-:Y:S01]  /*4930*/  HMMA.16816.F32 R44, R16, R46, R76 ;  /* 0x0000002e102c723c */ /* 0x000fe2000000184c */
[----:B------:R4:W1:Y:S07]  /*4940*/  MUFU.TANH R76, R0 ;  /* 0x00000000004c7308 */ /* 0x00086e0000002400 */
[----:B--2---:R-:W-:Y:S08]  /*4950*/  HMMA.16816.F32 R24, R12, R68, R20 ;  /* 0x000000440c18723c */ /* 0x004ff00000001814 */
[----:B------:R-:W-:Y:S01]  /*4960*/  HMMA.16816.F32 R20, R8, R62, R32 ;  /* 0x0000003e0814723c */ /* 0x000fe20000001820 */
[----:B----4-:R-:W-:Y:S01]  /*4970*/  FMUL.FTZ R0, R49, c[0x0][0x320] ;  /* 0x0000c80031007a20 */ /* 0x010fe20000410000 */
[----:B------:R-:W2:Y:S06]  /*4980*/  LDSM.16.M88.4 R60, [R135+0x7800] ;  /* 0x00780000873c783b */ /* 0x000eac0000000200 */
[----:B------:R-:W-:Y:S01]  /*4990*/  HMMA.16816.F32 R64, R16, R72, R88 ;  /* 0x000000481040723c */ /* 0x000fe20000001858 */
[----:B------:R4:W1:Y:S07]  /*49a0*/  MUFU.TANH R72, R0 ;  /* 0x0000000000487308 */ /* 0x00086e0000002400 */
[----:B---3--:R-:W-:Y:S08]  /*49b0*/  HMMA.16816.F32 R36, R4, R52, R36 ;  /* 0x000000340424723c */ /* 0x008ff00000001824 */
[----:B------:R-:W-:Y:S01]  /*49c0*/  HMMA.16816.F32 R40, R12, R70, R44 ;  /* 0x000000460c28723c */ /* 0x000fe2000000182c */
[----:B----4-:R-:W-:Y:S01]  /*49d0*/  FMUL.FTZ R0, R50, c[0x0][0x320] ;  /* 0x0000c80032007a20 */ /* 0x010fe20000410000 */
[----:B------:R-:W3:Y:S03]  /*49e0*/  LDSM.16.M88.4 R44, [R202+0x7800] ;  /* 0x00780000ca2c783b */ /* 0x000ee60000000200 */
[----:B------:R4:W2:Y:S03]  /*49f0*/  MUFU.TANH R77, R0 ;  /* 0x00000000004d7308 */ /* 0x0008a60000002400 */
[----:B-1----:R-:W-:Y:S08]  /*4a00*/  HMMA.16816.F32 R32, R8, R56, R24 ;  /* 0x000000380820723c */ /* 0x002ff00000001818 */
[----:B------:R-:W-:Y:S01]  /*4a10*/  HMMA.16816.F32 R24, R4, R54, R20 ;  /* 0x000000360418723c */ /* 0x000fe20000001814 */
[----:B----4-:R-:W-:-:S02]  /*4a20*/  FMUL.FTZ R0, R51, c[0x0][0x320] ;  /* 0x0000c80033007a20 */ /* 0x010fc40000410000 */
[----:B------:R-:W1:Y:S05]  /*4a30*/  LDSM.16.M88.4 R48, [R201+0x1000] ;  /* 0x00100000c930783b */ /* 0x000e6a0000000200 */
[----:B------:R-:W-:Y:S01]  /*4a40*/  HMMA.16816.F32 R16, R16, R74, R84 ;  /* 0x0000004a1010723c */ /* 0x000fe20000001854 */
[----:B------:R4:W1:Y:S07]  /*4a50*/  MUFU.TANH R73, R0 ;  /* 0x0000000000497308 */ /* 0x00086e0000002400 */
[----:B--2---:R-:W-:Y:S01]  /*4a60*/  HMMA.16816.F32 R20, R12, R60, R64 ;  /* 0x0000003c0c14723c */ /* 0x004fe20000001840 */
[----:B----4-:R-:W-:-:S04]  /*4a70*/  FMUL.FTZ R0, R28, c[0x0][0x320] ;  /* 0x0000c8001c007a20 */ /* 0x010fc80000410000 */
[----:B------:R2:W4:Y:S11]  /*4a80*/  MUFU.TANH R69, R0 ;  /* 0x0000000000457308 */ /* 0x0005360000002400 */
[----:B------:R-:W-:Y:S08]  /*4a90*/  HMMA.16816.F32 R12, R12, R62, R16 ;  /* 0x0000003e0c0c723c */ /* 0x000ff00000001810 */
[----:B---3--:R-:W-:Y:S01]  /*4aa0*/  HMMA.16816.F32 R16, R8, R44, R20 ;  /* 0x0000002c0810723c */ /* 0x008fe20000001814 */
[----:B--2---:R-:W-:-:S07]  /*4ab0*/  FMUL.FTZ R0, R29, c[0x0][0x320] ;  /* 0x0000c8001d007a20 */ /* 0x004fce0000410000 */
[----:B-1----:R-:W-:Y:S01]  /*4ac0*/  HMMA.16816.F32 R32, R4, R48, R32 ;  /* 0x000000300420723c */ /* 0x002fe20000001820 */
[----:B------:R1:W2:Y:S02]  /*4ad0*/  MUFU.TANH R68, R0 ;  /* 0x0000000000447308 */ /* 0x0002a40000002400 */
[----:B-1----:R-:W-:-:S06]  /*4ae0*/  FMUL.FTZ R0, R30, c[0x0][0x320] ;  /* 0x0000c8001e007a20 */ /* 0x002fcc0000410000 */
[----:B------:R1:W3:Y:S02]  /*4af0*/  MUFU.TANH R70, R0 ;  /* 0x0000000000467308 */ /* 0x0002e40000002400 */
[----:B-1----:R-:W-:Y:S02]  /*4b00*/  FMUL.FTZ R0, R31, c[0x0][0x320] ;  /* 0x0000c8001f007a20 */ /* 0x002fe40000410000 */
[C---:B------:R-:W-:Y:S04]  /*4b10*/  HMMA.16816.F32 R28, R8.reuse, R58, R40 ;  /* 0x0000003a081c723c */ /* 0x040fe80000001828 */
[----:B------:R1:W1:Y:S04]  /*4b20*/  MUFU.TANH R56, R0 ;  /* 0x0000000000387308 */ /* 0x0002680000002400 */
[----:B------:R-:W-:Y:S01]  /*4b30*/  HMMA.16816.F32 R8, R8, R46, R12 ;  /* 0x0000002e0808723c */ /* 0x000fe2000000180c */
[----:B-1----:R-:W-:-:S04]  /*4b40*/  FMUL.FTZ R0, R36, c[0x0][0x320] ;  /* 0x0000c80024007a20 */ /* 0x002fc80000410000 */
[----:B------:R1:W1:Y:S11]  /*4b50*/  MUFU.TANH R54, R0 ;  /* 0x0000000000367308 */ /* 0x0002760000002400 */
[----:B------:R-:W-:Y:S01]  /*4b60*/  HMMA.16816.F32 R20, R4, R50, R28 ;  /* 0x000000320414723c */ /* 0x000fe2000000181c */
[----:B-1----:R-:W-:-:S04]  /*4b70*/  FMUL.FTZ R0, R37, c[0x0][0x320] ;  /* 0x0000c80025007a20 */ /* 0x002fc80000410000 */
[----:B------:R1:W1:Y:S02]  /*4b80*/  MUFU.TANH R52, R0 ;  /* 0x0000000000347308 */ /* 0x0002640000002400 */
[----:B-1----:R-:W-:-:S06]  /*4b90*/  FMUL.FTZ R0, R38, c[0x0][0x320] ;  /* 0x0000c80026007a20 */ /* 0x002fcc0000410000 */
[----:B------:R1:W1:Y:S02]  /*4ba0*/  MUFU.TANH R55, R0 ;  /* 0x0000000000377308 */ /* 0x0002640000002400 */
[----:B-1----:R-:W-:Y:S02]  /*4bb0*/  FMUL.FTZ R0, R39, c[0x0][0x320] ;  /* 0x0000c80027007a20 */ /* 0x002fe40000410000 */
[----:B------:R-:W1:Y:S01]  /*4bc0*/  LDSM.16.M88.4 R36, [R201+0x1800] ;  /* 0x00180000c924783b */ /* 0x000e620000000200 */
[----:B------:R-:W-:-:S04]  /*4bd0*/  DEPBAR.LE SB0, 0x0 ;  /* 0x000080000000791a */ /* 0x000fc80000000000 */
[----:B------:R5:W1:Y:S02]  /*4be0*/  MUFU.TANH R53, R0 ;  /* 0x0000000000357308 */ /* 0x000a640000002400 */
[----:B-----5:R-:W-:-:S06]  /*4bf0*/  FMUL.FTZ R0, R24, c[0x0][0x320] ;  /* 0x0000c80018007a20 */ /* 0x020fcc0000410000 */
[----:B------:R5:W2:Y:S01]  /*4c00*/  MUFU.TANH R42, R0 ;  /* 0x00000000002a7308 */ /* 0x000aa20000002400 */
[----:B-1----:R-:W-:Y:S01]  /*4c10*/  HMMA.16816.F32 R12, R4, R36, R16 ;  /* 0x00000024040c723c */ /* 0x002fe20000001810 */
[----:B-----5:R-:W-:-:S06]  /*4c20*/  FMUL.FTZ R0, R25, c[0x0][0x320] ;  /* 0x0000c80019007a20 */ /* 0x020fcc0000410000 */
        /* <DEDUP_REMOVED lines=69> */
.L_x_2210:
[----:B------:R-:W-:Y:S05]  /*5080*/  BRA.DIV ~URZ, `(.L_x_2063) ;  /* 0x00015a127f007947 */ /* 0x000fea000b800000 */
[----:B------:R-:W3:Y:S01]  /*5090*/  SHFL.IDX PT, R0, R10, RZ, 0x181f ;  /* 0x00181fff0a007589 */ /* 0x000ee200000e0000 */
[----:B------:R-:W-:Y:S02]  /*50a0*/  ISETP.GE.AND P0, PT, R217, c[0x0][0x1d4], PT ;  /* 0x00007500d9007a0c */ /* 0x000fe40003f06270 */
[----:B------:R-:W-:Y:S02]  /*50b0*/  ISETP.GE.AND P2, PT, R223, c[0x0][0x1d4], PT ;  /* 0x00007500df007a0c */ /* 0x000fe40003f46270 */
[----:B------:R-:W-:Y:S02]  /*50c0*/  SEL R14, RZ, 0x10, P0 ;  /* 0x00000010ff0e7807 */ /* 0x000fe40000000000 */
[----:B------:R-:W-:Y:S02]  /*50d0*/  SEL R13, RZ, 0x10, P2 ;  /* 0x00000010ff0d7807 */ /* 0x000fe40001000000 */
[----:B---3--:R-:W-:-:S05]  /*50e0*/  IADD3 R2, P1, R0, R103, RZ ;  /* 0x0000006700027210 */ /* 0x008fca0007f3e0ff */
[----:B--2---:R-:W-:Y:S01]  /*50f0*/  IMAD.X R3, R4, 0x1, R96, P1 ;  /* 0x0000000104037824 */ /* 0x004fe200008e0660 */
[----:B------:R-:W-:-:S04]  /*5100*/  IADD3 R8, P1, R0, R104, RZ ;  /* 0x0000006800087210 */ /* 0x000fc80007f3e0ff */
[----:B------:R-:W-:Y:S01]  /*5110*/  @!PT LDS RZ, [RZ] ;  /* 0x00000000fffff984 */ /* 0x000fe20000000800 */
[----:B------:R-:W-:Y:S01]  /*5120*/  @!PT LDS RZ, [RZ] ;  /* 0x00000000fffff984 */ /* 0x000fe20000000800 */
[----:B------:R2:W-:Y:S01]  /*5130*/  LDGSTS.E.BYPASS.LTC128B.128 [R215+0x8100], [R2.64], !P0 ;  /* 0x0810000002d77fae */ /* 0x0005e2000c101d46 */
[----:B------:R-:W-:Y:S01]  /*5140*/  IADD3 R6, P0, R0, R105, RZ ;  /* 0x0000006900067210 */ /* 0x000fe20007f1e0ff */
[----:B------:R-:W-:Y:S01]  /*5150*/  IMAD.X R9, R4, 0x1, R97, P1 ;  /* 0x0000000104097824 */ /* 0x000fe200008e0661 */
[----:B------:R-:W-:-:S03]  /*5160*/  ISETP.GE.AND P1, PT, R222, c[0x0][0x1d4], PT ;  /* 0x00007500de007a0c */ /* 0x000fc60003f26270 */
[----:B------:R-:W-:Y:S01]  /*5170*/  IMAD.X R7, R4, 0x1, R98, P0 ;  /* 0x0000000104077824 */ /* 0x000fe200000e0662 */
[----:B------:R-:W-:Y:S01]  /*5180*/  ISETP.GE.AND P0, PT, R224, c[0x0][0x1d4], PT ;  /* 0x00007500e0007a0c */ /* 0x000fe20003f06270 */
[----:B------:R3:W-:Y:S01]  /*5190*/  LDGSTS.E.BYPASS.LTC128B.128 [R215+0xa100], [R8.64], !P2 ;  /* 0x0a10000008d77fae */ /* 0x0007e2000d101d46 */
[----:B------:R-:W-:-:S07]  /*51a0*/  SEL R12, RZ, 0x10, P1 ;  /* 0x00000010ff0c7807 */ /* 0x000fce0000800000 */
[----:B------:R3:W-:Y:S01]  /*51b0*/  LDGSTS.E.BYPASS.LTC128B.128 [R215+0xc100], [R6.64], !P1 ;  /* 0x0c10000006d77fae */ /* 0x0007e2000c901d46 */
[----:B--2---:R-:W-:-:S03]  /*51c0*/  IADD3 R2, P3, R0, R106, RZ ;  /* 0x0000006a00027210 */ /* 0x004fc60007f7e0ff */
[----:B------:R-:W2:Y:S02]  /*51d0*/  SHFL.IDX PT, R0, R10, 0x1, 0x181f ;  /* 0x00381f000a007f89 */ /* 0x000ea400000e0000 */
[----:B------:R-:W-:Y:S02]  /*51e0*/  IMAD.X R3, R4, 0x1, R99, P3 ;  /* 0x0000000104037824 */ /* 0x000fe400018e0663 */
[----:B------:R4:W1:Y:S04]  /*51f0*/  SHFL.IDX PT, R4, R5, 0x1, 0x181f ;  /* 0x00381f0005047f89 */ /* 0x00086800000e0000 */
[----:B------:R3:W-:Y:S01]  /*5200*/  LDGSTS.E.BYPASS.LTC128B.128 [R215+0xe100], [R2.64], !P0 ;  /* 0x0e10000002d77fae */ /* 0x0007e2000c101d46 */
[----:B-1--4-:R-:W-:-:S03]  /*5210*/  SEL R5, RZ, 0x10, P0 ;  /* 0x00000010ff057807 */ /* 0x012fc60000000000 */
.L_x_2211:
[----:B--23--:R-:W-:Y:S02]  /*5220*/  IADD3 R2, -R14, 0x10, RZ ;  /* 0x000000100e027810 */ /* 0x00cfe40007ffe1ff */
[----:B------:R-:W-:-:S02]  /*5230*/  IADD3 R3, -R13, 0x10, RZ ;  /* 0x000000100d037810 */ /* 0x000fc40007ffe1ff */
[----:B------:R-:W-:Y:S02]  /*5240*/  LOP3.LUT R2, R2, 0xf, RZ, 0xc0, !PT ;  /* 0x0000000f02027812 */ /* 0x000fe400078ec0ff */
[----:B------:R-:W-:Y:S02]  /*5250*/  ISETP.NE.U32.AND P3, PT, R14, RZ, PT ;  /* 0x000000ff0e00720c */ /* 0x000fe40003f65070 */
[----:B------:R-:W-:Y:S02]  /*5260*/  IADD3 R10, P1, P0, R2, R0, R103 ;  /* 0x00000000020a7210 */ /* 0x000fe4000783e067 */
[----:B------:R-:W-:Y:S02]  /*5270*/  LOP3.LUT R2, R3, 0xf, RZ, 0xc0, !PT ;  /* 0x0000000f03027812 */ /* 0x000fe400078ec0ff */
[----:B------:R-:W-:Y:S02]  /*5280*/  IADD3 R3, -R12, 0x10, RZ ;  /* 0x000000100c037810 */ /* 0x000fe40007ffe1ff */
[----:B------:R-:W-:-:S02]  /*5290*/  IADD3.X R11, RZ, R4, R96, P1, P0 ;  /* 0x00000004ff0b7210 */ /* 0x000fc40000fe0460 */
[----:B------:R-:W-:Y:S02]  /*52a0*/  IADD3 R8, P1, P0, R2, R0, R104 ;  /* 0x0000000002087210 */ /* 0x000fe4000783e068 */
[----:B------:R-:W-:Y:S01]  /*52b0*/  LOP3.LUT R2, R3, 0xf, RZ, 0xc0, !PT ;  /* 0x0000000f03027812 */ /* 0x000fe200078ec0ff */
[----:B------:R-:W-:Y:S01]  /*52c0*/  @!PT LDS RZ, [RZ] ;  /* 0x00000000fffff984 */ /* 0x000fe20000000800 */
[----:B------:R-:W-:Y:S01]  /*52d0*/  @!PT LDS RZ, [RZ] ;  /* 0x00000000fffff984 */ /* 0x000fe20000000800 */
[----:B------:R-:W-:Y:S01]  /*52e0*/  @!PT LDS RZ, [RZ] ;  /* 0x00000000fffff984 */ /* 0x000fe20000000800 */
[----:B------:R1:W-:Y:S01]  /*52f0*/  LDGSTS.E.BYPASS.LTC128B.128.ZFILL [R215+0x9100], [R10.64], P3 ;  /* 0x091000000ad77fae */ /* 0x0003e20009941d46 */
[----:B------:R-:W-:Y:S02]  /*5300*/  IADD3 R3, -R5, 0x10, RZ ;  /* 0x0000001005037810 */ /* 0x000fe40007ffe1ff */
[----:B------:R-:W-:Y:S02]  /*5310*/  IADD3.X R9, RZ, R4, R97, P1, P0 ;  /* 0x00000004ff097210 */ /* 0x000fe40000fe0461 */
[----:B------:R-:W-:Y:S02]  /*5320*/  IADD3 R6, P1, P0, R2, R0, R105 ;  /* 0x0000000002067210 */ /* 0x000fe4000783e069 */
[----:B------:R-:W-:-:S02]  /*5330*/  LOP3.LUT R2, R3, 0xf, RZ, 0xc0, !PT ;  /* 0x0000000f03027812 */ /* 0x000fc400078ec0ff */
[----:B------:R-:W-:Y:S02]  /*5340*/  IADD3.X R7, RZ, R4, R98, P1, P0 ;  /* 0x00000004ff077210 */ /* 0x000fe40000fe0462 */
[----:B------:R-:W-:Y:S02]  /*5350*/  IADD3 R2, P1, P0, R2, R0, R106 ;  /* 0x0000000002027210 */ /* 0x000fe4000783e06a */
[----:B------:R-:W-:Y:S02]  /*5360*/  ISETP.NE.U32.AND P2, PT, R13, RZ, PT ;  /* 0x000000ff0d00720c */ /* 0x000fe40003f45070 */
[----:B------:R-:W-:Y:S02]  /*5370*/  IADD3.X R3, RZ, R4, R99, P1, P0 ;  /* 0x00000004ff037210 */ /* 0x000fe40000fe0463 */
[----:B------:R-:W-:Y:S02]  /*5380*/  ISETP.NE.U32.AND P1, PT, R12, RZ, PT ;  /* 0x000000ff0c00720c */ /* 0x000fe40003f25070 */
[----:B------:R-:W-:-:S07]  /*5390*/  ISETP.NE.U32.AND P0, PT, R5, RZ, PT ;  /* 0x000000ff0500720c */ /* 0x000fce0003f05070 */
[----:B------:R1:W-:Y:S04]  /*53a0*/  LDGSTS.E.BYPASS.LTC128B.128.ZFILL [R215+0xb100], [R8.64], P2 ;  /* 0x0b10000008d77fae */ /* 0x0003e80009141d46 */
[----:B------:R1:W-:Y:S04]  /*53b0*/  LDGSTS.E.BYPASS.LTC128B.128.ZFILL [R215+0xd100], [R6.64], P1 ;  /* 0x0d10000006d77fae */ /* 0x0003e80008941d46 */
[----:B------:R1:W-:Y:S02]  /*53c0*/  LDGSTS.E.BYPASS.LTC128B.128.ZFILL [R215+0xf100], [R2.64], P0 ;  /* 0x0f10000002d77fae */ /* 0x0003e40008141d46 */
.L_x_2061:
[----:B--234-:R-:W-:Y:S05]  /*53d0*/  BSYNC B0 ;  /* 0x0000000000007941 */ /* 0x01cfea0003800000 */
.L_x_2060:
[----:B-1----:R-:W-:Y:S01]  /*53e0*/  IMAD.MOV.U32 R0, RZ, RZ, c[0x0][0x2c4] ;  /* 0x0000b100ff007624 */ /* 0x002fe200078e00ff */
[----:B------:R-:W-:Y:S01]  /*53f0*/  ULDC UR4, c[0x0][0x324] ;  /* 0x0000c90000047ab9 */ /* 0x000fe20000000800 */
[----:B------:R-:W-:Y:S01]  /*5400*/  IADD3 R2, R227, 0x1, -R100 ;  /* 0x00000001e3027810 */ /* 0x000fe20007ffe864 */
[----:B------:R-:W-:Y:S01]  /*5410*/  ULOP3.LUT UR4, URZ, UR4, URZ, 0x33, !UPT ;  /* 0x000000043f047292 */ /* 0x000fe2000f8e333f */
[----:B------:R-:W0:Y:S01]  /*5420*/  LDGDEPBAR ;  /* 0x00000000000079af */ /* 0x000e220000000000 */
[----:B------:R-:W-:Y:S01]  /*5430*/  ISETP.NE.AND P0, PT, R0, 0x1, PT ;  /* 0x000000010000780c */ /* 0x000fe20003f05270 */
[----:B------:R-:W-:-:S02]  /*5440*/  IMAD.IADD R0, R243, 0x1, R242 ;  /* 0x00000001f3007824 */ /* 0x000fc400078e02f2 */
        /* <DEDUP_REMOVED lines=9> */
.L_x_2212:
        /* <DEDUP_REMOVED lines=17> */
.L_x_2067:
[----:B------:R-:W-:-:S04]  /*55f0*/  MOV R5, 0x1 ;  /* 0x0000000100057802 */ /* 0x000fc80000000f00 */
[----:B------:R-:W-:-:S13]  /*5600*/  ISETP.NE.AND P0, PT, R5, c[0x0][0x32c], PT ;  /* 0x0000cb0005007a0c */ /* 0x000fda0003f05270 */
[----:B------:R-:W-:-:S05]  /*5610*/  @P0 IMAD.HI.U32 R5, R3, c[0x0][0x330], RZ ;  /* 0x0000cc0003050a27 */ /* 0x000fca00078e00ff */
[----:B------:R-:W-:Y:S02]  /*5620*/  @P0 SHF.R.U32.HI R3, RZ, c[0x0][0x334], R5 ;  /* 0x0000cd00ff030a19 */ /* 0x000fe40000011605 */
.L_x_2068:
[----:B------:R-:W-:Y:S05]  /*5630*/  BSYNC B0 ;  /* 0x0000000000007941 */ /* 0x000fea0003800000 */
.L_x_2066:
[----:B------:R-:W-:-:S04]  /*5640*/  IMAD R3, R3, c[0x0][0x32c], -R100 ;  /* 0x0000cb0003037a24 */ /* 0x000fc800078e0a64 */
[----:B------:R-:W-:-:S05]  /*5650*/  IMAD.IADD R3, R3, 0x1, -R231 ;  /* 0x0000000103037824 */ /* 0x000fca00078e0ae7 */
[----:B------:R-:W-:Y:S02]  /*5660*/  IADD3 R5, R3, c[0x0][0x32c], RZ ;  /* 0x0000cb0003057a10 */ /* 0x000fe40007ffe0ff */
[----:B------:R-:W-:Y:S02]  /*5670*/  IMNMX R0, R0, R3, !PT ;  /* 0x0000000300007217 */ /* 0x000fe40007800200 */
[----:B------:R-:W-:Y:S02]  /*5680*/  IMNMX R2, R2, R5, PT ;  /* 0x0000000502027217 */ /* 0x000fe40003800200 */
.L_x_2065:
        /* <DEDUP_REMOVED lines=51> */
.L_x_2213:
        /* <DEDUP_REMOVED lines=10> */
[----:B-12---:R-:W-:Y:S01]  /*5a60*/  IMAD.MOV.U32 R4, RZ, RZ, 0x1 ;  /* 0x00000001ff047424 */ /* 0x006fe200078e00ff */
[----:B------:R-:W-:-:S04]  /*5a70*/  LOP3.LUT R3, RZ, R3, RZ, 0x33, !PT ;  /* 0x00000003ff037212 */ /* 0x000fc800078e33ff */
[----:B------:R-:W-:-:S13]  /*5a80*/  ISETP.NE.AND P0, PT, R4, c[0x0][0x32c], PT ;  /* 0x0000cb0004007a0c */ /* 0x000fda0003f05270 */
[----:B------:R-:W-:-:S05]  /*5a90*/  @P0 IMAD.HI.U32 R4, R3, c[0x0][0x330], RZ ;  /* 0x0000cc0003040a27 */ /* 0x000fca00078e00ff */
[----:B------:R-:W-:-:S04]  /*5aa0*/  @P0 SHF.R.U32.HI R3, RZ, c[0x0][0x334], R4 ;  /* 0x0000cd00ff030a19 */ /* 0x000fc80000011604 */
[----:B------:R-:W-:Y:S01]  /*5ab0*/  LOP3.LUT R3, RZ, R3, RZ, 0x33, !PT ;  /* 0x00000003ff037212 */ /* 0x000fe200078e33ff */
[----:B------:R-:W-:Y:S05]  /*5ac0*/  BRA `(.L_x_2073) ;  /* 0x0000004000007947 */ /* 0x000fea0003800000 */
.L_x_2072:
[----:B-12---:R-:W-:-:S04]  /*5ad0*/  MOV R4, 0x1 ;  /* 0x0000000100047802 */ /* 0x006fc80000000f00 */
[----:B------:R-:W-:-:S13]  /*5ae0*/  ISETP.NE.AND P0, PT, R4, c[0x0][0x32c], PT ;  /* 0x0000cb0004007a0c */ /* 0x000fda0003f05270 */
[----:B------:R-:W-:-:S05]  /*5af0*/  @P0 IMAD.HI.U32 R4, R3, c[0x0][0x330], RZ ;  /* 0x0000cc0003040a27 */ /* 0x000fca00078e00ff */
[----:B------:R-:W-:Y:S02]  /*5b00*/  @P0 SHF.R.U32.HI R3, RZ, c[0x0][0x334], R4 ;  /* 0x0000cd00ff030a19 */ /* 0x000fe40000011604 */
.L_x_2073:
[----:B------:R-:W-:Y:S05]  /*5b10*/  BSYNC B0 ;  /* 0x0000000000007941 */ /* 0x000fea0003800000 */
.L_x_2071:
[----:B------:R-:W-:-:S04]  /*5b20*/  IMAD R3, R3, c[0x0][0x32c], -R100 ;  /* 0x0000cb0003037a24 */ /* 0x000fc800078e0a64 */
[----:B------:R-:W-:-:S05]  /*5b30*/  IMAD.IADD R3, R3, 0x1, -R231 ;  /* 0x0000000103037824 */ /* 0x000fca00078e0ae7 */
[----:B------:R-:W-:Y:S02]  /*5b40*/  IADD3 R4, R3, c[0x0][0x32c], RZ ;  /* 0x0000cb0003047a10 */ /* 0x000fe40007ffe0ff */
[----:B------:R-:W-:Y:S02]  /*5b50*/  IMNMX R0, R0, R3, !PT ;  /* 0x0000000300007217 */ /* 0x000fe40007800200 */
[----:B------:R-:W-:Y:S02]  /*5b60*/  IMNMX R2, R2, R4, PT ;  /* 0x0000000402027217 */ /* 0x000fe40003800200 */
.L_x_2070:
[C---:B------:R-:W-:Y:S02]  /*5b70*/  ISETP.GT.AND P0, PT, R0.reuse, 0x1, P1 ;  /* 0x000000010000780c */ /* 0x040fe40000f04270 */
[----:B------:R-:W-:Y:S02]  /*5b80*/  ISETP.GT.AND P2, PT, R0, 0x8, P1 ;  /* 0x000000080000780c */ /* 0x000fe40000f44270 */
[C---:B------:R-:W-:Y:S02]  /*5b90*/  ISETP.LT.OR P0, PT, R2.reuse, 0x2, P0 ;  /* 0x000000020200780c */ /* 0x040fe40000701670 */
[----:B------:R-:W-:-:S02]  /*5ba0*/  ISETP.LT.OR P2, PT, R2, 0x9, P2 ;  /* 0x000000090200780c */ /* 0x000fc40001741670 */
[----:B------:R-:W-:Y:S02]  /*5bb0*/  FSEL R7, R73, -INF , !P0 ;  /* 0xff80000049077808 */ /* 0x000fe40004000000 */
[----:B------:R-:W-:Y:S02]  /*5bc0*/  ISETP.GT.AND P0, PT, R0, 0x9, P1 ;  /* 0x000000090000780c */ /* 0x000fe40000f04270 */
[----:B------:R-:W-:Y:S02]  /*5bd0*/  FSEL R12, R70, -INF , !P2 ;  /* 0xff800000460c7808 */ /* 0x000fe40005000000 */
[----:B------:R-:W-:Y:S02]  /*5be0*/  ISETP.LT.OR P0, PT, R2, 0xa, P0 ;  /* 0x0000000a0200780c */ /* 0x000fe40000701670 */
[----:B------:R-:W-:Y:S02]  /*5bf0*/  FMNMX.FTZ R3, R9, R10, !PT ;  /* 0x0000000a09037209 */ /* 0x000fe40007810000 */
[----:B------:R-:W-:-:S02]  /*5c00*/  FSEL R13, R56, -INF , !P0 ;  /* 0xff800000380d7808 */ /* 0x000fc40004000000 */
[C---:B------:R-:W-:Y:S02]  /*5c10*/  ISETP.GT.AND P0, PT, R0.reuse, 0x11, P1 ;  /* 0x000000110000780c */ /* 0x040fe40000f04270 */
[----:B------:R-:W-:Y:S02]  /*5c20*/  ISETP.GT.AND P3, PT, R0, 0x10, P1 ;  /* 0x000000100000780c */ /* 0x000fe40000f64270 */
[----:B------:R-:W-:Y:S02]  /*5c30*/  ISETP.LT.OR P2, PT, R2, 0x12, P0 ;  /* 0x000000120200780c */ /* 0x000fe40000741670 */
[C---:B------:R-:W-:Y:S02]  /*5c40*/  ISETP.GT.AND P0, PT, R0.reuse, 0x18, P1 ;  /* 0x000000180000780c */ /* 0x040fe40000f04270 */
[----:B------:R-:W-:Y:S02]  /*5c50*/  FSEL R17, R53, -INF , !P2 ;  /* 0xff80000035117808 */ /* 0x000fe40005000000 */
[----:B------:R-:W-:-:S02]  /*5c60*/  ISETP.GT.AND P2, PT, R0, RZ, P1 ;  /* 0x000000ff0000720c */ /* 0x000fc40000f44270 */
[----:B------:R-:W-:Y:S02]  /*5c70*/  FMNMX.FTZ R3, R11, R3, !PT ;  /* 0x000000030b037209 */ /* 0x000fe40007810000 */
[C---:B------:R-:W-:Y:S02]  /*5c80*/  ISETP.LT.OR P2, PT, R2.reuse, 0x1, P2 ;  /* 0x000000010200780c */ /* 0x040fe40001741670 */
[C---:B------:R-:W-:Y:S02]  /*5c90*/  ISETP.LT.OR P3, PT, R2.reuse, 0x11, P3 ;  /* 0x000000110200780c */ /* 0x040fe40001f61670 */
[----:B------:R-:W-:Y:S02]  /*5ca0*/  FSEL R6, R77, -INF , !P2 ;  /* 0xff8000004d067808 */ /* 0x000fe40005000000 */
[----:B------:R-:W-:Y:S02]  /*5cb0*/  ISETP.LT.OR P0, PT, R2, 0x19, P0 ;  /* 0x000000190200780c */ /* 0x000fe40000701670 */
[----:B-12---:R-:W-:-:S02]  /*5cc0*/  FMNMX.FTZ R4, R6, R7, !PT ;  /* 0x0000000706047209 */ /* 0x006fc40007810000 */
[----:B------:R-:W-:Y:S02]  /*5cd0*/  FMNMX.FTZ R3, R15, R3, !PT ;  /* 0x000000030f037209 */ /* 0x000fe40007810000 */
[----:B------:R-:W-:Y:S02]  /*5ce0*/  FMNMX.FTZ R4, R12, R4, !PT ;  /* 0x000000040c047209 */ /* 0x000fe40007810000 */
[----:B------:R-:W-:Y:S02]  /*5cf0*/  FSEL R14, R55, -INF , !P3 ;  /* 0xff800000370e7808 */ /* 0x000fe40005800000 */
[----:B------:R-:W-:Y:S02]  /*5d00*/  FMNMX.FTZ R4, R13, R4, !PT ;  /* 0x000000040d047209 */ /* 0x000fe40007810000 */
[----:B------:R-:W-:Y:S02]  /*5d10*/  FSEL R24, R48, -INF , !P0 ;  /* 0xff80000030187808 */ /* 0x000fe40004000000 */
[----:B------:R-:W-:-:S02]  /*5d20*/  ISETP.GT.AND P2, PT, R0, 0x19, P1 ;  /* 0x000000190000780c */ /* 0x000fc40000f44270 */
[----:B------:R-:W-:Y:S02]  /*5d30*/  ISETP.GT.AND P0, PT, R0, 0x20, P1 ;  /* 0x000000200000780c */ /* 0x000fe40000f04270 */
[----:B------:R-:W-:Y:S02]  /*5d40*/  FMNMX.FTZ R3, R16, R3, !PT ;  /* 0x0000000310037209 */ /* 0x000fe40007810000 */
[----:B------:R-:W-:Y:S02]  /*5d50*/  FMNMX.FTZ R4, R14, R4, !PT ;  /* 0x000000040e047209 */ /* 0x000fe40007810000 */
[C---:B------:R-:W-:Y:S02]  /*5d60*/  ISETP.LT.OR P2, PT, R2.reuse, 0x1a, P2 ;  /* 0x0000001a0200780c */ /* 0x040fe40001741670 */
[----:B------:R-:W-:Y:S02]  /*5d70*/  ISETP.LT.OR P0, PT, R2, 0x21, P0 ;  /* 0x000000210200780c */ /* 0x000fe40000701670 */
[----:B------:R-:W-:-:S02]  /*5d80*/  FMNMX.FTZ R3, R18, R3, !PT ;  /* 0x0000000312037209 */ /* 0x000fc40007810000 */
[----:B------:R-:W-:Y:S02]  /*5d90*/  FMNMX.FTZ R4, R17, R4, !PT ;  /* 0x0000000411047209 */ /* 0x000fe40007810000 */
[----:B------:R-:W-:Y:S02]  /*5da0*/  FSEL R25, R43, -INF , !P2 ;  /* 0xff8000002b197808 */ /* 0x000fe40005000000 */
[----:B------:R-:W-:Y:S02]  /*5db0*/  ISETP.GT.AND P2, PT, R0, 0x21, P1 ;  /* 0x000000210000780c */ /* 0x000fe40000f44270 */
[----:B------:R-:W-:Y:S02]  /*5dc0*/  FSEL R91, R40, -INF , !P0 ;  /* 0xff800000285b7808 */ /* 0x000fe40004000000 */
[----:B------:R-:W-:Y:S02]  /*5dd0*/  FMNMX.FTZ R3, R19, R3, !PT ;  /* 0x0000000313037209 */ /* 0x000fe40007810000 */
[----:B------:R-:W-:-:S02]  /*5de0*/  ISETP.GT.AND P0, PT, R0, 0x28, P1 ;  /* 0x000000280000780c */ /* 0x000fc40000f04270 */
[----:B------:R-:W-:Y:S02]  /*5df0*/  FMNMX.FTZ R4, R24, R4, !PT ;  /* 0x0000000418047209 */ /* 0x000fe40007810000 */
[----:B------:R-:W-:Y:S02]  /*5e00*/  ISETP.LT.OR P2, PT, R2, 0x22, P2 ;  /* 0x000000220200780c */ /* 0x000fe40001741670 */
[----:B------:R-:W-:Y:S02]  /*5e10*/  FMNMX.FTZ R3, R20, R3, !PT ;  /* 0x0000000314037209 */ /* 0x000fe40007810000 */
[----:B------:R-:W-:Y:S02]  /*5e20*/  ISETP.LT.OR P0, PT, R2, 0x29, P0 ;  /* 0x000000290200780c */ /* 0x000fe40000701670 */
[----:B------:R-:W-:Y:S02]  /*5e30*/  FMNMX.FTZ R4, R25, R4, !PT ;  /* 0x0000000419047209 */ /* 0x000fe40007810000 */
[----:B------:R-:W-:-:S02]  /*5e40*/  FSEL R90, R34, -INF , !P2 ;  /* 0xff800000225a7808 */ /* 0x000fc40005000000 */
[----:B------:R-:W-:Y:S02]  /*5e50*/  FMNMX.FTZ R3, R99, R3, !PT ;  /* 0x0000000363037209 */ /* 0x000fe40007810000 */
[----:B------:R-:W-:Y:S02]  /*5e60*/  ISETP.GT.AND P2, PT, R0, 0x29, P1 ;  /* 0x000000290000780c */ /* 0x000fe40000f44270 */
[----:B------:R-:W-:Y:S02]  /*5e70*/  FSEL R89, R32, -INF , !P0 ;  /* 0xff80000020597808 */ /* 0x000fe40004000000 */
[----:B------:R-:W-:Y:S02]  /*5e80*/  FMNMX.FTZ R4, R91, R4, !PT ;  /* 0x000000045b047209 */ /* 0x000fe40007810000 */
[----:B------:R-:W-:Y:S02]  /*5e90*/  ISETP.GT.AND P0, PT, R0, 0x30, P1 ;  /* 0x000000300000780c */ /* 0x000fe40000f04270 */
[----:B------:R-:W-:-:S02]  /*5ea0*/  FMNMX.FTZ R3, R98, R3, !PT ;  /* 0x0000000362037209 */ /* 0x000fc40007810000 */
[----:B------:R-:W-:Y:S02]  /*5eb0*/  ISETP.LT.OR P2, PT, R2, 0x2a, P2 ;  /* 0x0000002a0200780c */ /* 0x000fe40001741670 */
[----:B------:R-:W-:Y:S02]  /*5ec0*/  FMNMX.FTZ R4, R90, R4, !PT ;  /* 0x000000045a047209 */ /* 0x000fe40007810000 */
[----:B------:R-:W-:Y:S02]  /*5ed0*/  ISETP.LT.OR P0, PT, R2, 0x31, P0 ;  /* 0x000000310200780c */ /* 0x000fe40000701670 */
[----:B------:R-:W-:Y:S02]  /*5ee0*/  FMNMX.FTZ R3, R97, R3, !PT ;  /* 0x0000000361037209 */ /* 0x000fe40007810000 */
[----:B------:R-:W-:Y:S02]  /*5ef0*/  FSEL R88, R33, -INF , !P2 ;  /* 0xff80000021587808 */ /* 0x000fe40005000000 */
[----:B------:R-:W-:-:S02]  /*5f00*/  ISETP.GT.AND P3, PT, R0, 0x31, P1 ;  /* 0x000000310000780c */ /* 0x000fc40000f64270 */
[----:B------:R-:W-:Y:S02]  /*5f10*/  FMNMX.FTZ R4, R89, R4, !PT ;  /* 0x0000000459047209 */ /* 0x000fe40007810000 */
[----:B------:R-:W-:Y:S02]  /*5f20*/  FSEL R87, R28, -INF , !P0 ;  /* 0xff8000001c577808 */ /* 0x000fe40004000000 */
[C---:B------:R-:W-:Y:S02]  /*5f30*/  ISETP.GT.AND P2, PT, R0.reuse, 0x38, P1 ;  /* 0x000000380000780c */ /* 0x040fe40000f44270 */
[----:B------:R-:W-:Y:S02]  /*5f40*/  ISETP.GT.AND P0, PT, R0, 0x39, P1 ;  /* 0x000000390000780c */ /* 0x000fe40000f04270 */
[----:B------:R-:W-:Y:S02]  /*5f50*/  FMNMX.FTZ R0, R96, R3, !PT ;  /* 0x0000000360007209 */ /* 0x000fe40007810000 */
[----:B------:R-:W-:-:S02]  /*5f60*/  ISETP.LT.OR P3, PT, R2, 0x32, P3 ;  /* 0x000000320200780c */ /* 0x000fc40001f61670 */
[----:B------:R-:W-:Y:S02]  /*5f70*/  FMNMX.FTZ R3, R88, R4, !PT ;  /* 0x0000000458037209 */ /* 0x000fe40007810000 */
[C---:B------:R-:W-:Y:S02]  /*5f80*/  ISETP.LT.OR P1, PT, R2.reuse, 0x39, P2 ;  /* 0x000000390200780c */ /* 0x040fe40001721670 */
[----:B------:R-:W-:Y:S02]  /*5f90*/  FSEL R86, R29, -INF , !P3 ;  /* 0xff8000001d567808 */ /* 0x000fe40005800000 */
[----:B------:R-:W-:Y:S02]  /*5fa0*/  FMNMX.FTZ R0, R95, R0, !PT ;  /* 0x000000005f007209 */ /* 0x000fe40007810000 */
[----:B------:R-:W-:Y:S02]  /*5fb0*/  FMNMX.FTZ R3, R87, R3, !PT ;  /* 0x0000000357037209 */ /* 0x000fe40007810000 */
[----:B------:R-:W-:-:S02]  /*5fc0*/  ISETP.LT.OR P0, PT, R2, 0x3a, P0 ;  /* 0x0000003a0200780c */ /* 0x000fc40000701670 */
[----:B------:R-:W-:Y:S02]  /*5fd0*/  FSEL R85, R27, -INF , !P1 ;  /* 0xff8000001b557808 */ /* 0x000fe40004800000 */
[----:B------:R-:W-:Y:S02]  /*5fe0*/  FMNMX.FTZ R0, R94, R0, !PT ;  /* 0x000000005e007209 */ /* 0x000fe40007810000 */
[----:B------:R-:W-:Y:S02]  /*5ff0*/  FMNMX.FTZ R2, R86, R3, !PT ;  /* 0x0000000356027209 */ /* 0x000fe40007810000 */
[----:B------:R-:W-:Y:S02]  /*6000*/  FSEL R84, R26, -INF , !P0 ;  /* 0xff8000001a547808 */ /* 0x000fe40004000000 */
[----:B------:R-:W-:Y:S02]  /*6010*/  FMNMX.FTZ R0, R93, R0, !PT ;  /* 0x000000005d007209 */ /* 0x000fe40007810000 */
[----:B------:R-:W-:-:S02]  /*6020*/  FMNMX.FTZ R2, R85, R2, !PT ;  /* 0x0000000255027209 */ /* 0x000fc40007810000 */
[----:B------:R-:W-:Y:S02]  /*6030*/  FMNMX.FTZ R4, R92, R0, !PT ;  /* 0x000000005c047209 */ /* 0x000fe40007810000 */
[----:B------:R-:W-:Y:S01]  /*6040*/  FMNMX.FTZ R5, R84, R2, !PT ;  /* 0x0000000254057209 */ /* 0x000fe20007810000 */
[----:B------:R-:W-:Y:S05]  /*6050*/  BRA.DIV ~URZ, `(.L_x_2074) ;  /* 0x00014db27f007947 */ /* 0x000fea000b800000 */
[----:B------:R1:W2:Y:S02]  /*6060*/  SHFL.BFLY PT, R0, R4, 0x2, 0x1f ;  /* 0x0c401f0004007f89 */ /* 0x0002a400000e0000 */
.L_x_2214:
[----:B-12---:R-:W-:Y:S01]  /*6070*/  FMNMX.FTZ R4, R4, R0, !PT ;  /* 0x0000000004047209 */ /* 0x006fe20007810000 */
[----:B------:R-:W-:Y:S05]  /*6080*/  BRA.DIV ~URZ, `(.L_x_2075) ;  /* 0x00014dc27f007947 */ /* 0x000fea000b800000 */
[----:B------:R-:W1:Y:S04]  /*6090*/  SHFL.BFLY PT, R0, R5, 0x2, 0x1f ;  /* 0x0c401f0005007f89 */ /* 0x000e6800000e0000 */
[----:B------:R-:W2:Y:S01]  /*60a0*/  SHFL.BFLY PT, R2, R4, 0x1, 0x1f ;  /* 0x0c201f0004027f89 */ /* 0x000ea200000e0000 */
[----:B-1----:R-:W-:Y:S02]  /*60b0*/  FMNMX.FTZ R5, R5, R0, !PT ;  /* 0x0000000005057209 */ /* 0x002fe40007810000 */
[----:B--2---:R-:W-:-:S03]  /*60c0*/  FMNMX.FTZ R132, R4, R2, !PT ;  /* 0x0000000204847209 */ /* 0x004fc60007810000 */
[----:B------:R1:W2:Y:S04]  /*60d0*/  SHFL.BFLY PT, R3, R5, 0x1, 0x1f ;  /* 0x0c201f0005037f89 */ /* 0x0002a800000e0000 */
.L_x_2215:
[C---:B------:R-:W-:Y:S01]  /*60e0*/  FMUL.FTZ R2, R132.reuse, c[0x0][0x2d0] ;  /* 0x0000b40084027a20 */ /* 0x040fe20000410000 */
[----:B------:R-:W-:Y:S01]  /*60f0*/  FSETP.NEU.FTZ.AND P0, PT, R132, -INF , PT ;  /* 0xff8000008400780b */ /* 0x000fe20003f1d000 */
[----:B------:R-:W-:Y:S01]  /*6100*/  WARPSYNC 0xffffffff ;  /* 0xffffffff00007948 */ /* 0x000fe20003800000 */
[----:B------:R-:W-:Y:S01]  /*6110*/  LDSM.16.MT88.4 R36, [R203+0x800] ;  /* 0x00080000cb24783b */ /* 0x000fe20000004200 */
[----:B------:R-:W-:Y:S02]  /*6120*/  MOV R219, c[0x0][0x2c4] ;  /* 0x0000b10000db7a02 */ /* 0x000fe40000000f00 */
[----:B------:R-:W-:Y:S01]  /*6130*/  FSEL R2, R2, RZ, P0 ;  /* 0x000000ff02027208 */ /* 0x000fe20000000000 */
[----:B------:R-:W-:Y:S01]  /*6140*/  LDSM.16.MT88.4 R44, [R206] ;  /* 0x00000000ce2c783b */ /* 0x000fe20000004200 */
[----:B------:R-:W-:Y:S02]  /*6150*/  ISETP.NE.AND P1, PT, R219, 0x1, PT ;  /* 0x00000001db00780c */ /* 0x000fe40003f25270 */
[----:B------:R-:W-:Y:S01]  /*6160*/  MOV R219, c[0x0][0x32c] ;  /* 0x0000cb0000db7a02 */ /* 0x000fe20000000f00 */
[----:B------:R-:W-:Y:S01]  /*6170*/  FFMA.FTZ R0, R9, c[0x0][0x2d0], -R2 ;  /* 0x0000b40009007a23 */ /* 0x000fe20000010802 */
[----:B------:R-:W-:Y:S01]  /*6180*/  LDSM.16.MT88.4 R40, [R204+0x800] ;  /* 0x00080000cc28783b */ /* 0x000fe20000004200 */
[----:B------:R-:W-:-:S02]  /*6190*/  IADD3 R214, R214, -0x2, RZ ;  /* 0xfffffffed6d67810 */ /* 0x000fc40007ffe0ff */
[----:B------:R3:W-:Y:S01]  /*61a0*/  MUFU.EX2 R113, R0 ;  /* 0x0000000000717308 */ /* 0x0007e20000000800 */
[----:B------:R-:W-:Y:S04]  /*61b0*/  LDSM.16.MT88.4 R28, [R205] ;  /* 0x00000000cd1c783b */ /* 0x000fe80000004200 */
[----:B------:R-:W-:Y:S04]  /*61c0*/  LDSM.16.MT88.4 R68, [R204+0x2000] ;  /* 0x00200000cc44783b */ /* 0x000fe80000004200 */
[----:B------:R-:W-:Y:S04]  /*61d0*/  LDSM.16.MT88.4 R60, [R206+0x800] ;  /* 0x00080000ce3c783b */ /* 0x000fe80000004200 */
[----:B------:R-:W-:Y:S01]  /*61e0*/  LDSM.16.MT88.4 R64, [R205+0x800] ;  /* 0x00080000cd40783b */ /* 0x000fe20000004200 */
[----:B---3--:R-:W-:-:S03]  /*61f0*/  FFMA.FTZ R0, R10, c[0x0][0x2d0], -R2 ;  /* 0x0000b4000a007a23 */ /* 0x008fc60000010802 */
[----:B------:R-:W-:Y:S01]  /*6200*/  LDSM.16.MT88.4 R72, [R206+0x2000] ;  /* 0x00200000ce48783b */ /* 0x000fe20000004200 */
[----:B------:R3:W4:Y:S03]  /*6210*/  MUFU.EX2 R112, R0 ;  /* 0x0000000000707308 */ /* 0x0007260000000800 */
[----:B------:R-:W-:Y:S04]  /*6220*/  LDSM.16.MT88.4 R48, [R203+0x2800] ;  /* 0x00280000cb30783b */ /* 0x000fe80000004200 */
[----:B------:R-:W-:Y:S04]  /*6230*/  LDSM.16.MT88.4 R56, [R205+0x2000] ;  /* 0x00200000cd38783b */ /* 0x000fe80000004200 */
[----:B------:R-:W-:Y:S04]  /*6240*/  LDSM.16.MT88.4 R76, [R206+0x2800] ;  /* 0x00280000ce4c783b */ /* 0x000fe80000004200 */
[----:B------:R-:W-:Y:S01]  /*6250*/  LDSM.16.MT88.4 R80, [R203+0x4000] ;  /* 0x00400000cb50783b */ /* 0x000fe20000004200 */
[----:B---3--:R-:W-:-:S03]  /*6260*/  FFMA.FTZ R0, R11, c[0x0][0x2d0], -R2 ;  /* 0x0000b4000b007a23 */ /* 0x008fc60000010802 */
[----:B------:R-:W3:Y:S01]  /*6270*/  LDSM.16.MT88.4 R8, [R203] ;  /* 0x00000000cb08783b */ /* 0x000ee20000004200 */
[----:B------:R5:W-:Y:S02]  /*6280*/  MUFU.EX2 R117, R0 ;  /* 0x0000000000757308 */ /* 0x000be40000000800 */
[----:B-----5:R-:W-:-:S06]  /*6290*/  FFMA.FTZ R0, R15, c[0x0][0x2d0], -R2 ;  /* 0x0000b4000f007a23 */ /* 0x020fcc0000010802 */
[----:B------:R5:W-:Y:S02]  /*62a0*/  MUFU.EX2 R119, R0 ;  /* 0x0000000000777308 */ /* 0x000be40000000800 */
[--C-:B-----5:R-:W-:Y:S01]  /*62b0*/  FFMA.FTZ R0, R16, c[0x0][0x2d0], -R2.reuse ;  /* 0x0000b40010007a23 */ /* 0x120fe20000010802 */
[----:B--2---:R-:W-:Y:S01]  /*62c0*/  FMNMX.FTZ R16, R3, R5, !PT ;  /* 0x0000000503107209 */ /* 0x004fe20007810000 */
[----:B------:R-:W-:-:S04]  /*62d0*/  FFMA.FTZ R3, R19, c[0x0][0x2d0], -R2 ;  /* 0x0000b40013037a23 */ /* 0x000fc80000010802 */
[----:B------:R2:W-:Y:S01]  /*62e0*/  MUFU.EX2 R129, R0 ;  /* 0x0000000000817308 */ /* 0x0005e20000000800 */
[----:B------:R-:W-:-:S07]  /*62f0*/  FSETP.NEU.FTZ.AND P0, PT, R16, -INF , PT ;  /* 0xff8000001000780b */ /* 0x000fce0003f1d000 */
[----:B------:R5:W-:Y:S01]  /*6300*/  MUFU.EX2 R131, R3 ;  /* 0x0000000300837308 */ /* 0x000be20000000800 */
[----:B--2---:R-:W-:-:S07]  /*6310*/  FFMA.FTZ R0, R18, c[0x0][0x2d0], -R2 ;  /* 0x0000b40012007a23 */ /* 0x004fce0000010802 */
[----:B------:R2:W-:Y:S01]  /*6320*/  MUFU.EX2 R130, R0 ;  /* 0x0000000000827308 */ /* 0x0005e20000000800 */
[----:B-----5:R-:W-:Y:S02]  /*6330*/  FFMA.FTZ R3, R20, c[0x0][0x2d0], -R2 ;  /* 0x0000b40014037a23 */ /* 0x020fe40000010802 */
[----:B------:R-:W5:Y:S05]  /*6340*/  LDSM.16.MT88.4 R20, [R204] ;  /* 0x00000000cc14783b */ /* 0x000f6a0000004200 */
[----:B------:R1:W-:Y:S01]  /*6350*/  MUFU.EX2 R207, R3 ;  /* 0x0000000300cf7308 */ /* 0x0003e20000000800 */
[----:B--2---:R-:W-:-:S05]  /*6360*/  FMUL.FTZ R0, R16, c[0x0][0x2d0] ;  /* 0x0000b40010007a20 */ /* 0x004fca0000410000 */
[----:B------:R-:W-:-:S05]  /*6370*/  FSEL R0, R0, RZ, P0 ;  /* 0x000000ff00007208 */ /* 0x000fca0000000000 */
[----:B-1----:R-:W-:-:S04]  /*6380*/  FFMA.FTZ R3, R6, c[0x0][0x2d0], -R0 ;  /* 0x0000b40006037a23 */ /* 0x002fc80000010800 */
[----:B------:R1:W-:Y:S02]  /*6390*/  MUFU.EX2 R19, R3 ;  /* 0x0000000300137308 */ /* 0x0003e40000000800 */
[----:B-1----:R-:W-:-:S06]  /*63a0*/  FFMA.FTZ R3, R7, c[0x0][0x2d0], -R0 ;  /* 0x0000b40007037a23 */ /* 0x002fcc0000010800 */
[----:B------:R1:W2:Y:S02]  /*63b0*/  MUFU.EX2 R18, R3 ;  /* 0x0000000300127308 */ /* 0x0002a40000000800 */
[----:B-1----:R-:W-:Y:S01]  /*63c0*/  FFMA.FTZ R3, R12, c[0x0][0x2d0], -R0 ;  /* 0x0000b4000c037a23 */ /* 0x002fe20000010800 */
[----:B----4-:R-:W-:-:S05]  /*63d0*/  F2FP.PACK_AB R12, R112, R113 ;  /* 0x00000071700c723e */ /* 0x010fca00000000ff */
[----:B------:R1:W-:Y:S02]  /*63e0*/  MUFU.EX2 R116, R3 ;  /* 0x0000000300747308 */ /* 0x0003e40000000800 */
[----:B-1----:R-:W-:Y:S01]  /*63f0*/  FFMA.FTZ R3, R13, c[0x0][0x2d0], -R0 ;  /* 0x0000b4000d037a23 */ /* 0x002fe20000010800 */
[----:B--2---:R-:W-:-:S05]  /*6400*/  F2FP.PACK_AB R13, R18, R19 ;  /* 0x00000013120d723e */ /* 0x004fca00000000ff */
[----:B------:R1:W2:Y:S02]  /*6410*/  MUFU.EX2 R118, R3 ;  /* 0x0000000300767308 */ /* 0x0002a40000000800 */
[----:B-1----:R-:W-:Y:S01]  /*6420*/  FFMA.FTZ R3, R14, c[0x0][0x2d0], -R0 ;  /* 0x0000b4000e037a23 */ /* 0x002fe20000010800 */
[----:B------:R-:W-:Y:S02]  /*6430*/  F2FP.PACK_AB R14, R119, R117 ;  /* 0x00000075770e723e */ /* 0x000fe400000000ff */
[----:B--2---:R-:W-:-:S03]  /*6440*/  F2FP.PACK_AB R15, R118, R116 ;  /* 0x00000074760f723e */ /* 0x004fc600000000ff */
[----:B------:R1:W-:Y:S04]  /*6450*/  MUFU.EX2 R128, R3 ;  /* 0x0000000300807308 */ /* 0x0003e80000000800 */
[C---:B---3--:R-:W-:Y:S07]  /*6460*/  HMMA.16816.F32 R4, R12.reuse, R8, RZ ;  /* 0x000000080c04723c */ /* 0x048fee00000018ff */
[----:B------:R-:W-:Y:S01]  /*6470*/  F2FP.PACK_AB R8, R130, R129 ;  /* 0x000000818208723e */ /* 0x000fe200000000ff */
[----:B-----5:R-:W-:Y:S01]  /*6480*/  HMMA.16816.F32 R32, R12, R20, RZ ;  /* 0x000000140c20723c */ /* 0x020fe200000018ff */
[----:B-1----:R-:W-:-:S02]  /*6490*/  FFMA.FTZ R3, R17, c[0x0][0x2d0], -R0 ;  /* 0x0000b40011037a23 */ /* 0x002fc40000010800 */
[----:B------:R-:W-:Y:S02]  /*64a0*/  FADD.FTZ R17, R19, R18 ;  /* 0x0000001213117221 */ /* 0x000fe40000010000 */
[----:B------:R1:W2:Y:S01]  /*64b0*/  MUFU.EX2 R133, R3 ;  /* 0x0000000300857308 */ /* 0x0002a20000000800 */
[--C-:B------:R-:W-:Y:S02]  /*64c0*/  FFMA.FTZ R19, R97, c[0x0][0x2d0], -R2.reuse ;  /* 0x0000b40061137a23 */ /* 0x100fe40000010802 */
[----:B------:R-:W-:Y:S01]  /*64d0*/  HMMA.16816.F32 R20, R12, R22, RZ ;  /* 0x000000160c14723c */ /* 0x000fe200000018ff */
[----:B------:R-:W-:Y:S02]  /*64e0*/  FADD.FTZ R17, R116, R17 ;  /* 0x0000001174117221 */ /* 0x000fe40000010000 */
[----:B------:R-:W-:-:S05]  /*64f0*/  FFMA.FTZ R18, R96, c[0x0][0x2d0], -R2 ;  /* 0x0000b40060127a23 */ /* 0x000fca0000010802 */
[----:B------:R-:W-:Y:S01]  /*6500*/  HMMA.16816.F32 R52, R12, R46, RZ ;  /* 0x0000002e0c34723c */ /* 0x000fe200000018ff */
[----:B-1----:R-:W-:Y:S01]  /*6510*/  FFMA.FTZ R3, R24, c[0x0][0x2d0], -R0 ;  /* 0x0000b40018037a23 */ /* 0x002fe20000010800 */
[----:B--2---:R-:W-:-:S03]  /*6520*/  F2FP.PACK_AB R9, R133, R128 ;  /* 0x000000808509723e */ /* 0x004fc600000000ff */
[----:B------:R1:W-:Y:S02]  /*6530*/  MUFU.EX2 R134, R3 ;  /* 0x0000000300867308 */ /* 0x0003e40000000800 */
[----:B-1----:R-:W-:Y:S02]  /*6540*/  FFMA.FTZ R3, R25, c[0x0][0x2d0], -R0 ;  /* 0x0000b40019037a23 */ /* 0x002fe40000010800 */
[----:B------:R-:W-:Y:S04]  /*6550*/  HMMA.16816.F32 R24, R12, R10, RZ ;  /* 0x0000000a0c18723c */ /* 0x000fe800000018ff */
[----:B------:R-:W1:Y:S03]  /*6560*/  MUFU.EX2 R212, R3 ;  /* 0x0000000300d47308 */ /* 0x000e660000000800 */
[----:B------:R-:W-:-:S02]  /*6570*/  F2FP.PACK_AB R10, R207, R131 ;  /* 0x00000083cf0a723e */ /* 0x000fc400000000ff */
        /* <DEDUP_REMOVED lines=49> */
[--C-:B------:R-:W-:Y:S01]  /*6890*/  FFMA.FTZ R32, R86, c[0x0][0x2d0], -R0.reuse ;  /* 0x0000b40056207a23 */ /* 0x100fe20000010800 */
[----:B------:R-:W-:Y:S01]  /*68a0*/  HMMA.16816.F32 R28, R12, R82, RZ ;  /* 0x000000520c1c723c */ /* 0x000fe200000018ff */
[----:B------:R-:W-:-:S07]  /*68b0*/  FFMA.FTZ R33, R84, c[0x0][0x2d0], -R0 ;  /* 0x0000b40054217a23 */ /* 0x000fce0000010800 */
[----:B------:R-:W-:Y:S07]  /*68c0*/  HMMA.16816.F32 R144, R8, R36, R4 ;  /* 0x000000240890723c */ /* 0x000fee0000001804 */
[--C-:B------:R-:W-:Y:S01]  /*68d0*/  FFMA.FTZ R36, R93, c[0x0][0x2d0], -R2.reuse ;  /* 0x0000b4005d247a23 */ /* 0x100fe20000010802 */
[----:B-1----:R-:W-:Y:S08]  /*68e0*/  HMMA.16816.F32 R4, R12, R40, RZ ;  /* 0x000000280c04723c */ /* 0x002ff000000018ff */
[C---:B------:R-:W-:Y:S07]  /*68f0*/  HMMA.16816.F32 R100, R8.reuse, R34, R20 ;  /* 0x000000220864723c */ /* 0x040fee0000001814 */
[----:B------:R-:W-:Y:S01]  /*6900*/  FFMA.FTZ R35, R92, c[0x0][0x2d0], -R2 ;  /* 0x0000b4005c237a23 */ /* 0x000fe20000010802 */
[----:B------:R-:W-:Y:S01]  /*6910*/  HMMA.16816.F32 R136, R8, R62, R28 ;  /* 0x0000003e0888723c */ /* 0x000fe2000000181c */
[----:B------:R-:W1:Y:S01]  /*6920*/  LDSM.16.MT88.4 R28, [R203+0x6000] ;  /* 0x00600000cb1c783b */ /* 0x000e620000004200 */
[----:B------:R-:W-:-:S06]  /*6930*/  FFMA.FTZ R34, R85, c[0x0][0x2d0], -R0 ;  /* 0x0000b40055227a23 */ /* 0x000fcc0000010800 */
[----:B------:R-:W-:Y:S08]  /*6940*/  HMMA.16816.F32 R20, R12, R46, RZ ;  /* 0x0000002e0c14723c */ /* 0x000ff000000018ff */
[----:B--2---:R-:W-:Y:S08]  /*6950*/  HMMA.16816.F32 R108, R8, R24, R4 ;  /* 0x00000018086c723c */ /* 0x004ff00000001804 */
[----:B------:R-:W-:Y:S08]  /*6960*/  HMMA.16816.F32 R4, R12, R42, RZ ;  /* 0x0000002a0c04723c */ /* 0x000ff000000018ff */
[C---:B------:R-:W-:Y:S01]  /*6970*/  HMMA.16816.F32 R104, R8.reuse, R38, R20 ;  /* 0x000000260868723c */ /* 0x040fe20000001814 */
[----:B------:R-:W2:Y:S11]  /*6980*/  LDSM.16.MT88.4 R20, [R203+0x6800] ;  /* 0x00680000cb14783b */ /* 0x000eb60000004200 */
[----:B------:R-:W-:Y:S04]  /*6990*/  @!UPT UIADD3 URZ, URZ, URZ, URZ ;  /* 0x0000003f3f3ff290 */ /* 0x000fe8000fffe03f */
[----:B------:R-:W-:Y:S01]  /*69a0*/  HMMA.16816.F32 R112, R8, R26, R4 ;  /* 0x0000001a0870723c */ /* 0x000fe20000001804 */
[----:B------:R-:W3:Y:S07]  /*69b0*/  LDSM.16.MT88.4 R24, [R204+0x6000] ;  /* 0x00600000cc18783b */ /* 0x000eee0000004200 */
[----:B-1----:R-:W-:Y:S07]  /*69c0*/  HMMA.16816.F32 R4, R12, R28, RZ ;  /* 0x0000001c0c04723c */ /* 0x002fee00000018ff */
[----:B------:R-:W-:-:S02]  /*69d0*/  FFMA.FTZ R29, R99, c[0x0][0x2d0], -R2 ;  /* 0x0000b400631d7a23 */ /* 0x000fc40000010802 */
[--C-:B------:R-:W-:Y:S11]  /*69e0*/  FFMA.FTZ R28, R98, c[0x0][0x2d0], -R2.reuse ;  /* 0x0000b400621c7a23 */ /* 0x100ff60000010802 */
[----:B------:R-:W-:Y:S04]  /*69f0*/  @!UPT UIADD3 URZ, URZ, URZ, URZ ;  /* 0x0000003f3f3ff290 */ /* 0x000fe8000fffe03f */
[----:B--2---:R-:W-:Y:S08]  /*6a00*/  HMMA.16816.F32 R124, R8, R20, R4 ;  /* 0x00000014087c723c */ /* 0x004ff00000001804 */
[----:B------:R-:W-:Y:S07]  /*6a10*/  HMMA.16816.F32 R4, R12, R30, RZ ;  /* 0x0000001e0c04723c */ /* 0x000fee00000018ff */
[----:B------:R-:W-:-:S02]  /*6a20*/  FFMA.FTZ R30, R95, c[0x0][0x2d0], -R2 ;  /* 0x0000b4005f1e7a23 */ /* 0x000fc40000010802 */
[----:B------:R-:W-:Y:S02]  /*6a30*/  FFMA.FTZ R31, R94, c[0x0][0x2d0], -R2 ;  /* 0x0000b4005e1f7a23 */ /* 0x000fe40000010802 */
[----:B------:R-:W-:-:S04]  /*6a40*/  FADD.FTZ R2, R131, R3 ;  /* 0x0000000383027221 */ /* 0x000fc80000010000 */
[----:B------:R-:W-:-:S09]  /*6a50*/  FADD.FTZ R2, R207, R2 ;  /* 0x00000002cf027221 */ /* 0x000fd20000010000 */
[----:B------:R-:W-:Y:S01]  /*6a60*/  HMMA.16816.F32 R120, R8, R22, R4 ;  /* 0x000000160878723c */ /* 0x000fe20000001804 */
[----:B------:R-:W1:Y:S06]  /*6a70*/  LDSM.16.MT88.4 R20, [R204+0x6800] ;  /* 0x00680000cc14783b */ /* 0x000e6c0000004200 */
[----:B------:R-:W-:-:S04]  /*6a80*/  FADD.FTZ R4, R118, R17 ;  /* 0x0000001176047221 */ /* 0x000fc80000010000 */
[----:B------:R-:W-:Y:S02]  /*6a90*/  FADD.FTZ R17, R128, R4 ;  /* 0x0000000480117221 */ /* 0x000fe40000010000 */
[----:B---3--:R-:W-:Y:S01]  /*6aa0*/  HMMA.16816.F32 R4, R12, R24, RZ ;  /* 0x000000180c04723c */ /* 0x008fe200000018ff */
[----:B------:R-:W-:Y:S01]  /*6ab0*/  MUFU.EX2 R25, R28 ;  /* 0x0000001c00197308 */ /* 0x000fe20000000800 */
[----:B------:R-:W-:Y:S02]  /*6ac0*/  FADD.FTZ R3, R133, R17 ;  /* 0x0000001185037221 */ /* 0x000fe40000010000 */
[----:B------:R-:W-:Y:S02]  /*6ad0*/  FFMA.FTZ R17, R89, c[0x0][0x2d0], -R0 ;  /* 0x0000b40059117a23 */ /* 0x000fe40000010800 */
[----:B------:R-:W-:-:S03]  /*6ae0*/  FADD.FTZ R3, R134, R3 ;  /* 0x0000000386037221 */ /* 0x000fc60000010000 */
[----:B------:R2:W-:Y:S02]  /*6af0*/  MUFU.EX2 R24, R18 ;  /* 0x0000001200187308 */ /* 0x0005e40000000800 */
[--C-:B--2---:R-:W-:Y:S11]  /*6b00*/  FFMA.FTZ R18, R90, c[0x0][0x2d0], -R0.reuse ;  /* 0x0000b4005a127a23 */ /* 0x104ff60000010800 */
[----:B------:R-:W-:Y:S02]  /*6b10*/  @!UPT UIADD3 URZ, URZ, URZ, URZ ;  /* 0x0000003f3f3ff290 */ /* 0x000fe4000fffe03f */
[----:B-1----:R-:W-:Y:S01]  /*6b20*/  HMMA.16816.F32 R116, R8, R20, R4 ;  /* 0x000000140874723c */ /* 0x002fe20000001804 */
[----:B------:R-:W-:Y:S07]  /*6b30*/  MUFU.EX2 R21, R30 ;  /* 0x0000001e00157308 */ /* 0x000fee0000000800 */
[----:B------:R-:W-:Y:S01]  /*6b40*/  HMMA.16816.F32 R4, R12, R26, RZ ;  /* 0x0000001a0c04723c */ /* 0x000fe200000018ff */
[----:B------:R-:W-:Y:S08]  /*6b50*/  MUFU.EX2 R27, R29 ;  /* 0x0000001d001b7308 */ /* 0x000ff00000000800 */
[----:B------:R1:W2:Y:S08]  /*6b60*/  MUFU.EX2 R20, R31 ;  /* 0x0000001f00147308 */ /* 0x0002b00000000800 */
[----:B------:R3:W4:Y:S07]  /*6b70*/  MUFU.EX2 R26, R19 ;  /* 0x00000013001a7308 */ /* 0x00072e0000000800 */
[----:B------:R-:W-:Y:S01]  /*6b80*/  HMMA.16816.F32 R64, R8, R22, R4 ;  /* 0x000000160840723c */ /* 0x000fe20000001804 */
[----:B-1----:R-:W1:Y:S01]  /*6b90*/  LDSM.16.MT88.4 R28, [R206+0x6000] ;  /* 0x00600000ce1c783b */ /* 0x002e620000004200 */
[----:B--2---:R-:W-:Y:S01]  /*6ba0*/  F2FP.PACK_AB R128, R20, R21 ;  /* 0x000000151480723e */ /* 0x004fe200000000ff */
[----:B------:R-:W-:Y:S04]  /*6bb0*/  MUFU.EX2 R18, R18 ;  /* 0x0000001200127308 */ /* 0x000fe80000000800 */
[--C-:B------:R-:W-:Y:S01]  /*6bc0*/  FFMA.FTZ R7, R88, c[0x0][0x2d0], -R0.reuse ;  /* 0x0000b40058077a23 */ /* 0x100fe20000010800 */
[----:B------:R-:W-:Y:S01]  /*6bd0*/  F2FP.PACK_AB R4, R25, R27 ;  /* 0x0000001b1904723e */ /* 0x000fe200000000ff */
[--C-:B---3--:R-:W-:Y:S01]  /*6be0*/  FFMA.FTZ R19, R91, c[0x0][0x2d0], -R0.reuse ;  /* 0x0000b4005b137a23 */ /* 0x108fe20000010800 */
[----:B----4-:R-:W-:Y:S01]  /*6bf0*/  F2FP.PACK_AB R6, R24, R26 ;  /* 0x0000001a1806723e */ /* 0x010fe200000000ff */
[----:B------:R-:W-:-:S02]  /*6c00*/  FFMA.FTZ R5, R87, c[0x0][0x2d0], -R0 ;  /* 0x0000b40057057a23 */ /* 0x000fc40000010800 */
[----:B------:R-:W-:Y:S01]  /*6c10*/  FADD.FTZ R0, R27, R2 ;  /* 0x000000021b007221 */ /* 0x000fe20000010000 */
[----:B------:R-:W-:Y:S01]  /*6c20*/  MUFU.EX2 R7, R7 ;  /* 0x0000000700077308 */ /* 0x000fe20000000800 */
[----:B------:R-:W-:Y:S02]  /*6c30*/  FADD.FTZ R2, R212, R3 ;  /* 0x00000003d4027221 */ /* 0x000fe40000010000 */
[----:B------:R-:W-:-:S04]  /*6c40*/  FADD.FTZ R0, R25, R0 ;  /* 0x0000000019007221 */ /* 0x000fc80000010000 */
[----:B------:R-:W-:-:S04]  /*6c50*/  FADD.FTZ R0, R26, R0 ;  /* 0x000000001a007221 */ /* 0x000fc80000010000 */
[----:B------:R-:W-:Y:S02]  /*6c60*/  FADD.FTZ R0, R24, R0 ;  /* 0x0000000018007221 */ /* 0x000fe40000010000 */
[----:B------:R-:W2:Y:S02]  /*6c70*/  LDSM.16.MT88.4 R24, [R206+0x6800] ;  /* 0x00680000ce18783b */ /* 0x000ea40000004200 */
[----:B------:R-:W-:-:S04]  /*6c80*/  FADD.FTZ R0, R21, R0 ;  /* 0x0000000015007221 */ /* 0x000fc80000010000 */
[----:B------:R-:W-:Y:S02]  /*6c90*/  FADD.FTZ R3, R20, R0 ;  /* 0x0000000014037221 */ /* 0x000fe40000010000 */
[----:B-1----:R-:W-:Y:S01]  /*6ca0*/  HMMA.16816.F32 R20, R12, R28, RZ ;  /* 0x0000001c0c14723c */ /* 0x002fe200000018ff */
[----:B------:R-:W-:Y:S08]  /*6cb0*/  MUFU.EX2 R29, R36 ;  /* 0x00000024001d7308 */ /* 0x000ff00000000800 */
[----:B------:R-:W1:Y:S02]  /*6cc0*/  MUFU.EX2 R28, R35 ;  /* 0x00000023001c7308 */ /* 0x000e640000000800 */
[----:B-1----:R-:W-:Y:S11]  /*6cd0*/  F2FP.PACK_AB R130, R28, R29 ;  /* 0x0000001d1c82723e */ /* 0x002ff600000000ff */
[----:B------:R-:W-:Y:S02]  /*6ce0*/  @!UPT UIADD3 URZ, URZ, URZ, URZ ;  /* 0x0000003f3f3ff290 */ /* 0x000fe4000fffe03f */
[----:B--2---:R-:W-:Y:S01]  /*6cf0*/  HMMA.16816.F32 R48, R8, R24, R20 ;  /* 0x000000180830723c */ /* 0x004fe20000001814 */
[----:B------:R-:W1:Y:S07]  /*6d00*/  MUFU.EX2 R25, R19 ;  /* 0x0000001300197308 */ /* 0x000e6e0000000800 */
[----:B------:R-:W-:Y:S01]  /*6d10*/  HMMA.16816.F32 R20, R12, R30, RZ ;  /* 0x0000001e0c14723c */ /* 0x000fe200000018ff */
[----:B------:R-:W2:Y:S01]  /*6d20*/  MUFU.EX2 R24, R17 ;  /* 0x0000001100187308 */ /* 0x000ea20000000800 */
[----:B-1----:R-:W-:-:S07]  /*6d30*/  FADD.FTZ R0, R25, R2 ;  /* 0x0000000219007221 */ /* 0x002fce0000010000 */
[----:B------:R1:W3:Y:S01]  /*6d40*/  MUFU.EX2 R19, R5 ;  /* 0x0000000500137308 */ /* 0x0002e20000000800 */
[----:B------:R-:W-:Y:S02]  /*6d50*/  FADD.FTZ R2, R18, R0 ;  /* 0x0000000012027221 */ /* 0x000fe40000010000 */
[----:B------:R-:W-:Y:S02]  /*6d60*/  FADD.FTZ R0, R29, R3 ;  /* 0x000000031d007221 */ /* 0x000fe40000010000 */
[----:B--2---:R-:W-:-:S03]  /*6d70*/  FADD.FTZ R2, R24, R2 ;  /* 0x0000000218027221 */ /* 0x004fc60000010000 */
[----:B------:R-:W2:Y:S01]  /*6d80*/  MUFU.EX2 R17, R32 ;  /* 0x0000002000117308 */ /* 0x000ea20000000800 */
[----:B------:R-:W-:Y:S02]  /*6d90*/  FADD.FTZ R225, R28, R0 ;  /* 0x000000001ce17221 */ /* 0x000fe40000010000 */
[C---:B------:R-:W-:Y:S01]  /*6da0*/  FADD.FTZ R0, R7.reuse, R2 ;  /* 0x0000000207007221 */ /* 0x040fe20000010000 */
[----:B------:R-:W-:-:S03]  /*6db0*/  F2FP.PACK_AB R7, R7, R24 ;  /* 0x000000180707723e */ /* 0x000fc600000000ff */
[----:B------:R-:W-:Y:S01]  /*6dc0*/  HMMA.16816.F32 R40, R8, R26, R20 ;  /* 0x0000001a0828723c */ /* 0x000fe20000001814 */
[----:B------:R-:W4:Y:S01]  /*6dd0*/  LDSM.16.MT88.4 R20, [R205+0x6000] ;  /* 0x00600000cd14783b */ /* 0x000f220000004200 */
[----:B-1----:R-:W-:Y:S01]  /*6de0*/  F2FP.PACK_AB R5, R18, R25 ;  /* 0x000000191205723e */ /* 0x002fe200000000ff */
[----:B------:R-:W1:Y:S01]  /*6df0*/  MUFU.EX2 R3, R34 ;  /* 0x0000002200037308 */ /* 0x000e620000000800 */
[----:B---3--:R-:W-:Y:S01]  /*6e00*/  FADD.FTZ R0, R19, R0 ;  /* 0x0000000013007221 */ /* 0x008fe20000010000 */
[----:B--2---:R-:W-:-:S06]  /*6e10*/  F2FP.PACK_AB R129, R17, R19 ;  /* 0x000000131181723e */ /* 0x004fcc00000000ff */
[----:B------:R-:W2:Y:S01]  /*6e20*/  MUFU.EX2 R2, R33 ;  /* 0x0000002100027308 */ /* 0x000ea20000000800 */
[----:B------:R-:W-:-:S04]  /*6e30*/  FADD.FTZ R0, R17, R0 ;  /* 0x0000000011007221 */ /* 0x000fc80000010000 */
[----:B-1----:R-:W-:Y:S01]  /*6e40*/  FADD.FTZ R0, R3, R0 ;  /* 0x0000000003007221 */ /* 0x002fe20000010000 */
[----:B--2---:R-:W-:-:S03]  /*6e50*/  F2FP.PACK_AB R131, R2, R3 ;  /* 0x000000030283723e */ /* 0x004fc600000000ff */
[----:B------:R-:W-:Y:S01]  /*6e60*/  FADD.FTZ R221, R2, R0 ;  /* 0x0000000002dd7221 */ /* 0x000fe20000010000 */
[----:B------:R-:W-:Y:S01]  /*6e70*/  MOV R0, R242 ;  /* 0x000000f200007202 */ /* 0x000fe20000000f00 */
[----:B------:R-:W-:-:S05]  /*6e80*/  @P1 IMAD.HI.U32 R2, R242, c[0x0][0x2c8], RZ ;  /* 0x0000b200f2021a27 */ /* 0x000fca00078e00ff */
[----:B------:R-:W-:Y:S02]  /*6e90*/  @P1 SHF.R.U32.HI R0, RZ, c[0x0][0x2cc], R2 ;  /* 0x0000b300ff001a19 */ /* 0x000fe40000011602 */
[----:B------:R-:W-:Y:S02]  /*6ea0*/  ISETP.GE.AND P1, PT, R219, 0x1, PT ;  /* 0x00000001db00780c */ /* 0x000fe40003f26270 */
[----:B------:R-:W-:Y:S01]  /*6eb0*/  IADD3 R2, R213, R0, RZ ;  /* 0x00000000d5027210 */ /* 0x000fe20007ffe0ff */
[----:B----4-:R-:W-:Y:S03]  /*6ec0*/  HMMA.16816.F32 R24, R12, R20, RZ ;  /* 0x000000140c18723c */ /* 0x010fe600000018ff */
[----:B------:R-:W-:-:S05]  /*6ed0*/  IADD3 R0, R2, c[0x0][0x328], RZ ;  /* 0x0000ca0002007a10 */ /* 0x000fca0007ffe0ff */
        /* <DEDUP_REMOVED lines=113> */
.L_x_2078:
[----:B------:R-:W-:-:S04]  /*75f0*/  MOV R2, 0x1 ;  /* 0x0000000100027802 */ /* 0x000fc80000000f00 */
[----:B------:R-:W-:-:S13]  /*7600*/  ISETP.NE.AND P0, PT, R2, c[0x0][0x32c], PT ;  /* 0x0000cb0002007a0c */ /* 0x000fda0003f05270 */
[----:B------:R-:W-:-:S05]  /*7610*/  @P0 IMAD.HI.U32 R2, R3, c[0x0][0x330], RZ ;  /* 0x0000cc0003020a27 */ /* 0x000fca00078e00ff */
[----:B------:R-:W-:Y:S02]  /*7620*/  @P0 SHF.R.U32.HI R3, RZ, c[0x0][0x334], R2 ;  /* 0x0000cd00ff030a19 */ /* 0x000fe40000011602 */
.L_x_2079:
[----:B------:R-:W-:Y:S05]  /*7630*/  BSYNC B0 ;  /* 0x0000000000007941 */ /* 0x000fea0003800000 */
.L_x_2077:
[----:B------:R-:W-:-:S05]  /*7640*/  MOV R2, c[0x0][0x32c] ;  /* 0x0000cb0000027a02 */ /* 0x000fca0000000f00 */
[----:B------:R-:W-:-:S05]  /*7650*/  IMAD R3, R3, R2, c[0x0][0x32c] ;  /* 0x0000cb0003037624 */ /* 0x000fca00078e0202 */
[----:B------:R-:W-:-:S04]  /*7660*/  IMNMX R0, R0, R3, PT ;  /* 0x0000000300007217 */ /* 0x000fc80003800200 */
.L_x_2076:
        /* <DEDUP_REMOVED lines=8> */
.L_x_2101:
        /* <DEDUP_REMOVED lines=8> */
[----:B------:R1:W1:Y:S04]  /*7770*/  LDSM.16.M88.4 R24, [R200+0x1000] ;  /* 0x00100000c818783b */ /* 0x0002680000000200 */
[----:B------:R1:W1:Y:S04]  /*7780*/  LDSM.16.M88.4 R168, [R200+0x1800] ;  /* 0x00180000c8a8783b */ /* 0x0002680000000200 */
[----:B------:R1:W1:Y:S04]  /*7790*/  LDSM.16.M88.4 R172, [R209] ;  /* 0x00000000d1ac783b */ /* 0x0002680000000200 */
[----:B------:R1:W1:Y:S04]  /*77a0*/  LDSM.16.M88.4 R176, [R135] ;  /* 0x0000000087b0783b */ /* 0x0002680000000200 */
[----:B------:R1:W1:Y:S04]  /*77b0*/  LDSM.16.M88.4 R180, [R135+0x800] ;  /* 0x0008000087b4783b */ /* 0x0002680000000200 */
[----:B------:R1:W1:Y:S04]  /*77c0*/  LDSM.16.M88.4 R184, [R135+0x1000] ;  /* 0x0010000087b8783b */ /* 0x0002680000000200 */
[----:B------:R1:W1:Y:S01]  /*77d0*/  LDSM.16.M88.4 R188, [R135+0x1800] ;  /* 0x0018000087bc783b */ /* 0x0002620000000200 */
[----:B------:R-:W-:-:S05]  /*77e0*/  @P0 BRA `(.L_x_2082) ;  /* 0x0000050000000947 */ /* 0x000fca0003800000 */
[----:B------:R-:W-:Y:S01]  /*77f0*/  SHF.R.S32.HI R0, RZ, 0x1f, R218 ;  /* 0x0000001fff007819 */ /* 0x000fe200000114da */
[----:B------:R-:W-:Y:S01]  /*7800*/  IMAD.WIDE.U32 R2, R218, c[0x0][0x208], RZ ;  /* 0x00008200da027a25 */ /* 0x000fe200078e00ff */
[----:B------:R-:W-:Y:S02]  /*7810*/  SHF.R.S32.HI R4, RZ, 0x1f, R216 ;  /* 0x0000001fff047819 */ /* 0x000fe400000114d8 */
[----:B------:R-:W-:Y:S01]  /*7820*/  SHF.R.S32.HI R6, RZ, 0x1f, R222 ;  /* 0x0000001fff067819 */ /* 0x000fe200000114de */
[----:B------:R-:W-:Y:S01]  /*7830*/  IMAD R0, R0, c[0x0][0x208], RZ ;  /* 0x0000820000007a24 */ /* 0x000fe200078e02ff */
[----:B------:R-:W-:Y:S01]  /*7840*/  SHF.R.S32.HI R5, RZ, 0x1f, R224 ;  /* 0x0000001fff057819 */ /* 0x000fe200000114e0 */
[----:B------:R-:W-:Y:S01]  /*7850*/  IMAD R4, R4, c[0x0][0x218], RZ ;  /* 0x0000860004047a24 */ /* 0x000fe200078e02ff */
[----:B------:R-:W-:Y:S01]  /*7860*/  SHF.R.S32.HI R7, RZ, 0x1f, R223 ;  /* 0x0000001fff077819 */ /* 0x000fe200000114df */
[----:B------:R-:W-:Y:S01]  /*7870*/  IMAD R0, R218, c[0x0][0x20c], R0 ;  /* 0x00008300da007a24 */ /* 0x000fe200078e0200 */
[----:B------:R-:W-:Y:S01]  /*7880*/  SHF.L.U64.HI R23, R222, 0x1, R6 ;  /* 0x00000001de177819 */ /* 0x000fe20000010206 */
[----:B------:R-:W-:Y:S01]  /*7890*/  IMAD R4, R216, c[0x0][0x21c], R4 ;  /* 0x00008700d8047a24 */ /* 0x000fe200078e0204 */
[----:B------:R-:W-:Y:S01]  /*78a0*/  SHF.R.S32.HI R6, RZ, 0x1f, R217 ;  /* 0x0000001fff067819 */ /* 0x000fe200000114d9 */
[----:B------:R-:W-:Y:S01]  /*78b0*/  IMAD.IADD R3, R3, 0x1, R0 ;  /* 0x0000000103037824 */ /* 0x000fe200078e0200 */
[C---:B------:R-:W-:Y:S01]  /*78c0*/  SHF.L.U64.HI R28, R224.reuse, 0x1, R5 ;  /* 0x00000001e01c7819 */ /* 0x040fe20000010205 */
[----:B------:R-:W-:Y:S01]  /*78d0*/  IMAD.SHL.U32 R132, R224, 0x2, RZ ;  /* 0x00000002e0847824 */ /* 0x000fe200078e00ff */
[----:B------:R-:W-:Y:S01]  /*78e0*/  SHF.L.U64.HI R22, R223, 0x1, R7 ;  /* 0x00000001df167819 */ /* 0x000fe20000010207 */
[----:B------:R-:W-:Y:S01]  /*78f0*/  IMAD.WIDE.U32 R2, R216, c[0x0][0x218], R2 ;  /* 0x00008600d8027a25 */ /* 0x000fe200078e0002 */
[----:B------:R-:W-:Y:S03]  /*7900*/  SHF.L.U64.HI R21, R217, 0x1, R6 ;  /* 0x00000001d9157819 */ /* 0x000fe60000010206 */
[----:B------:R-:W-:Y:S01]  /*7910*/  IMAD.SHL.U32 R31, R222, 0x2, RZ ;  /* 0x00000002de1f7824 */ /* 0x000fe200078e00ff */
[----:B------:R-:W-:Y:S01]  /*7920*/  IADD3 R0, P0, R238, R2, RZ ;  /* 0x00000002ee007210 */ /* 0x000fe20007f1e0ff */
[----:B------:R-:W-:Y:S02]  /*7930*/  IMAD.SHL.U32 R30, R223, 0x2, RZ ;  /* 0x00000002df1e7824 */ /* 0x000fe400078e00ff */
[----:B------:R-:W-:Y:S01]  /*7940*/  IMAD.SHL.U32 R29, R217, 0x2, RZ ;  /* 0x00000002d91d7824 */ /* 0x000fe200078e00ff */
[----:B------:R-:W-:Y:S02]  /*7950*/  IADD3.X R2, R241, R3, R4, P0, !PT ;  /* 0x00000003f1027210 */ /* 0x000fe400007fe404 */
[C---:B------:R-:W-:Y:S04]  /*7960*/  LEA R20, P0, R0.reuse, c[0x0][0x1f8], 0x1 ;  /* 0x00007e0000147a11 */ /* 0x040fe800078008ff */
[----:B------:R-:W-:Y:S01]  /*7970*/  LEA.HI.X R5, R0, c[0x0][0x1fc], R2, 0x1, P0 ;  /* 0x00007f0000057a11 */ /* 0x000fe200000f0c02 */
[----:B------:R-:W-:-:S06]  /*7980*/  BRA.DIV ~URZ, `(.L_x_2083) ;  /* 0x000135b27f007947 */ /* 0x000fcc000b800000 */
[----:B------:R4:W3:Y:S02]  /*7990*/  SHFL.IDX PT, R4, R5, RZ, 0x181f ;  /* 0x00181fff05047589 */ /* 0x0008e400000e0000 */
.L_x_2216:
[----:B------:R-:W-:-:S05]  /*79a0*/  BRA.DIV ~URZ, `(.L_x_2084) ;  /* 0x000136027f007947 */ /* 0x000fca000b800000 */
[----:B------:R-:W5:Y:S01]  /*79b0*/  SHFL.IDX PT, R0, R20, RZ, 0x181f ;  /* 0x00181fff14007589 */ /* 0x000f6200000e0000 */
[----:B------:R-:W-:Y:S02]  /*79c0*/  ISETP.GE.AND P1, PT, R217, c[0x0][0x1d4], PT ;  /* 0x00007500d9007a0c */ /* 0x000fe40003f26270 */
[----:B------:R-:W-:Y:S04]  /*79d0*/  ISETP.GE.AND P3, PT, R223, c[0x0][0x1d4], PT ;  /* 0x00007500df007a0c */ /* 0x000fe80003f66270 */
[----:B------:R-:W-:Y:S02]  /*79e0*/  SEL R15, RZ, 0x10, P3 ;  /* 0x00000010ff0f7807 */ /* 0x000fe40001800000 */
[C---:B-----5:R-:W-:Y:S02]  /*79f0*/  IADD3 R2, P0, R0.reuse, R29, RZ ;  /* 0x0000001d00027210 */ /* 0x060fe40007f1e0ff */
[----:B------:R-:W-:Y:S03]  /*7a00*/  IADD3 R6, P2, R0, R31, RZ ;  /* 0x0000001f00067210 */ /* 0x000fe60007f5e0ff */
[----:B---3--:R-:W-:Y:S01]  /*7a10*/  IMAD.X R3, R4, 0x1, R21, P0 ;  /* 0x0000000104037824 */ /* 0x008fe200000e0615 */
[----:B------:R-:W-:Y:S01]  /*7a20*/  IADD3 R12, P0, R0, R30, RZ ;  /* 0x0000001e000c7210 */ /* 0x000fe20007f1e0ff */
[C---:B------:R-:W-:Y:S03]  /*7a30*/  IMAD.X R7, R4.reuse, 0x1, R23, P2 ;  /* 0x0000000104077824 */ /* 0x040fe600010e0617 */
[----:B------:R-:W-:Y:S01]  /*7a40*/  @!PT LDS RZ, [RZ] ;  /* 0x00000000fffff984 */ /* 0x000fe20000000800 */
[----:B------:R-:W-:Y:S01]  /*7a50*/  @!PT LDS RZ, [RZ] ;  /* 0x00000000fffff984 */ /* 0x000fe20000000800 */
[----:B------:R3:W-:Y:S01]  /*7a60*/  LDGSTS.E.BYPASS.LTC128B.128 [R215+0x100], [R2.64], !P1 ;  /* 0x0010000002d77fae */ /* 0x0007e2000c901d46 */
[----:B------:R-:W-:Y:S05]  /*7a70*/  IMAD.X R13, R4, 0x1, R22, P0 ;  /* 0x00000001040d7824 */ /* 0x000fea00000e0616 */
[----:B------:R5:W-:Y:S01]  /*7a80*/  LDGSTS.E.BYPASS.LTC128B.128 [R215+0x2100], [R12.64], !P3 ;  /* 0x021000000cd77fae */ /* 0x000be2000d901d46 */
[----:B---3--:R-:W-:Y:S03]  /*7a90*/  IADD3 R2, P0, R0, R132, RZ ;  /* 0x0000008400027210 */ /* 0x008fe60007f1e0ff */
[----:B------:R-:W3:Y:S02]  /*7aa0*/  SHFL.IDX PT, R0, R20, 0x1, 0x181f ;  /* 0x00381f0014007f89 */ /* 0x000ee400000e0000 */
[----:B------:R-:W-:Y:S01]  /*7ab0*/  IMAD.X R3, R4, 0x1, R28, P0 ;  /* 0x0000000104037824 */ /* 0x000fe200000e061c */
[----:B-----5:R-:W-:Y:S01]  /*7ac0*/  SEL R12, RZ, 0x10, P1 ;  /* 0x00000010ff0c7807 */ /* 0x020fe20000800000 */
[----:B------:R5:W4:Y:S01]  /*7ad0*/  SHFL.IDX PT, R4, R5, 0x1, 0x181f ;  /* 0x00381f0005047f89 */ /* 0x000b2200000e0000 */
[----:B------:R-:W-:Y:S02]  /*7ae0*/  ISETP.GE.AND P1, PT, R222, c[0x0][0x1d4], PT ;  /* 0x00007500de007a0c */ /* 0x000fe40003f26270 */
[----:B------:R-:W-:Y:S02]  /*7af0*/  ISETP.GE.AND P0, PT, R224, c[0x0][0x1d4], PT ;  /* 0x00007500e0007a0c */ /* 0x000fe40003f06270 */
[----:B------:R-:W-:Y:S09]  /*7b00*/  SEL R14, RZ, 0x10, P1 ;  /* 0x00000010ff0e7807 */ /* 0x000ff20000800000 */
[----:B------:R2:W-:Y:S04]  /*7b10*/  LDGSTS.E.BYPASS.LTC128B.128 [R215+0x4100], [R6.64], !P1 ;  /* 0x0410000006d77fae */ /* 0x0005e8000c901d46 */
[----:B------:R2:W-:Y:S01]  /*7b20*/  LDGSTS.E.BYPASS.LTC128B.128 [R215+0x6100], [R2.64], !P0 ;  /* 0x0610000002d77fae */ /* 0x0005e2000c101d46 */
[----:B----45:R-:W-:Y:S03]  /*7b30*/  SEL R5, RZ, 0x10, P0 ;  /* 0x00000010ff057807 */ /* 0x030fe60000000000 */
.L_x_2217:
[C---:B--23--:R-:W-:Y:S02]  /*7b40*/  IADD3 R2, -R12.reuse, 0x10, RZ ;  /* 0x000000100c027810 */ /* 0x04cfe40007ffe1ff */
[----:B------:R-:W-:Y:S02]  /*7b50*/  ISETP.NE.U32.AND P2, PT, R12, RZ, PT ;  /* 0x000000ff0c00720c */ /* 0x000fe40003f45070 */
[----:B------:R-:W-:Y:S04]  /*7b60*/  LOP3.LUT R2, R2, 0xf, RZ, 0xc0, !PT ;  /* 0x0000000f02027812 */ /* 0x000fe800078ec0ff */
[----:B------:R-:W-:Y:S04]  /*7b70*/  IADD3 R2, P1, P0, R2, R0, R29 ;  /* 0x0000000002027210 */ /* 0x000fe8000783e01d */
[----:B------:R-:W-:Y:S05]  /*7b80*/  IADD3.X R3, RZ, R4, R21, P1, P0 ;  /* 0x00000004ff037210 */ /* 0x000fea0000fe0415 */
[----:B------:R-:W-:Y:S01]  /*7b90*/  @!PT LDS RZ, [RZ] ;  /* 0x00000000fffff984 */ /* 0x000fe20000000800 */
[----:B------:R-:W-:Y:S01]  /*7ba0*/  @!PT LDS RZ, [RZ] ;  /* 0x00000000fffff984 */ /* 0x000fe20000000800 */
[----:B------:R-:W-:Y:S01]  /*7bb0*/  @!PT LDS RZ, [RZ] ;  /* 0x00000000fffff984 */ /* 0x000fe20000000800 */
[----:B------:R2:W-:Y:S01]  /*7bc0*/  LDGSTS.E.BYPASS.LTC128B.128.ZFILL [R215+0x1100], [R2.64], P2 ;  /* 0x0110000002d77fae */ /* 0x0005e20009141d46 */
[C---:B------:R-:W-:Y:S02]  /*7bd0*/  ISETP.NE.U32.AND P2, PT, R15.reuse, RZ, PT ;  /* 0x000000ff0f00720c */ /* 0x040fe40003f45070 */
[----:B--2---:R-:W-:Y:S04]  /*7be0*/  IADD3 R2, -R15, 0x10, RZ ;  /* 0x000000100f027810 */ /* 0x004fe80007ffe1ff */
[----:B------:R-:W-:Y:S04]  /*7bf0*/  LOP3.LUT R2, R2, 0xf, RZ, 0xc0, !PT ;  /* 0x0000000f02027812 */ /* 0x000fe800078ec0ff */
[----:B------:R-:W-:Y:S02]  /*7c00*/  IADD3 R12, P1, P0, R2, R0, R30 ;  /* 0x00000000020c7210 */ /* 0x000fe4000783e01e */
[----:B------:R-:W-:Y:S02]  /*7c10*/  IADD3 R2, -R14, 0x10, RZ ;  /* 0x000000100e027810 */ /* 0x000fe40007ffe1ff */
[----:B------:R-:W-:Y:S02]  /*7c20*/  IADD3.X R13, RZ, R4, R22, P1, P0 ;  /* 0x00000004ff0d7210 */ /* 0x000fe40000fe0416 */
[----:B------:R-:W-:Y:S03]  /*7c30*/  LOP3.LUT R2, R2, 0xf, RZ, 0xc0, !PT ;  /* 0x0000000f02027812 */ /* 0x000fe600078ec0ff */
[----:B------:R2:W-:Y:S01]  /*7c40*/  LDGSTS.E.BYPASS.LTC128B.128.ZFILL [R215+0x3100], [R12.64], P2 ;  /* 0x031000000cd77fae */ /* 0x0005e20009141d46 */
[----:B------:R-:W-:Y:S02]  /*7c50*/  IADD3 R6, P1, P0, R2, R0, R31 ;  /* 0x0000000002067210 */ /* 0x000fe4000783e01f */
[C---:B------:R-:W-:Y:S02]  /*7c60*/  IADD3 R2, -R5.reuse, 0x10, RZ ;  /* 0x0000001005027810 */ /* 0x040fe40007ffe1ff */
[----:B------:R-:W-:Y:S02]  /*7c70*/  IADD3.X R7, RZ, R4, R23, P1, P0 ;  /* 0x00000004ff077210 */ /* 0x000fe40000fe0417 */
[----:B------:R-:W-:Y:S04]  /*7c80*/  LOP3.LUT R2, R2, 0xf, RZ, 0xc0, !PT ;  /* 0x0000000f02027812 */ /* 0x000fe800078ec0ff */
[----:B------:R-:W-:Y:S04]  /*7c90*/  IADD3 R2, P1, P0, R2, R0, R132 ;  /* 0x0000000002027210 */ /* 0x000fe8000783e084 */
[----:B------:R-:W-:Y:S02]  /*7ca0*/  IADD3.X R3, RZ, R4, R28, P1, P0 ;  /* 0x00000004ff037210 */ /* 0x000fe40000fe041c */
[----:B------:R-:W-:Y:S02]  /*7cb0*/  ISETP.NE.U32.AND P1, PT, R14, RZ, PT ;  /* 0x000000ff0e00720c */ /* 0x000fe40003f25070 */
[----:B------:R-:W-:Y:S11]  /*7cc0*/  ISETP.NE.U32.AND P0, PT, R5, RZ, PT ;  /* 0x000000ff0500720c */ /* 0x000ff60003f05070 */
[----:B------:R2:W-:Y:S04]  /*7cd0*/  LDGSTS.E.BYPASS.LTC128B.128.ZFILL [R215+0x5100], [R6.64], P1 ;  /* 0x0510000006d77fae */ /* 0x0005e80008941d46 */
[----:B------:R2:W-:Y:S02]  /*7ce0*/  LDGSTS.E.BYPASS.LTC128B.128.ZFILL [R215+0x7100], [R2.64], P0 ;  /* 0x0710000002d77fae */ /* 0x0005e40008141d46 */
.L_x_2082:
[----:B------:R-:W-:Y:S05]  /*7cf0*/  BSYNC B0 ;  /* 0x0000000000007941 */ /* 0x000fea0003800000 */
.L_x_2081:
[----:B------:R-:W0:Y:S01]  /*7d00*/  LDGDEPBAR ;  /* 0x00000000000079af */ /* 0x000e220000000000 */
[----:B------:R-:W-:Y:S01]  /*7d10*/  WARPSYNC 0xffffffff ;  /* 0xffffffff00007948 */ /* 0x000fe20003800000 */
[C---:B--23--:R-:W-:Y:S01]  /*7d20*/  HMMA.16816.F32 R4, R32.reuse, R8, RZ ;  /* 0x000000082004723c */ /* 0x04cfe200000018ff */
[----:B------:R-:W-:Y:S02]  /*7d30*/  BSSY B0, `(.L_x_2085) ;  /* 0x0000169000007945 */ /* 0x000fe40003800000 */
[----:B------:R-:W-:Y:S05]  /*7d40*/  ISETP.GT.AND P0, PT, R214, R226, PT ;  /* 0x000000e2d600720c */ /* 0x000fea0003f04270 */
[C---:B------:R-:W-:Y:S08]  /*7d50*/  HMMA.16816.F32 R8, R32.reuse, R10, RZ ;  /* 0x0000000a2008723c */ /* 0x040ff000000018ff */
[C---:B----4-:R-:W-:Y:S08]  /*7d60*/  HMMA.16816.F32 R12, R32.reuse, R16, RZ ;  /* 0x00000010200c723c */ /* 0x050ff000000018ff */
[C---:B------:R-:W-:Y:S08]  /*7d70*/  HMMA.16816.F32 R16, R32.reuse, R18, RZ ;  /* 0x000000122010723c */ /* 0x040ff000000018ff */
[C---:B-1----:R-:W-:Y:S08]  /*7d80*/  HMMA.16816.F32 R20, R32.reuse, R24, RZ ;  /* 0x000000182014723c */ /* 0x042ff000000018ff */
        /* <DEDUP_REMOVED lines=15> */
[----:B------:R-:W3:Y:S07]  /*7e80*/  LDSM.16.M88.4 R172, [R202+0x1000] ;  /* 0x00100000caac783b */ /* 0x000eee0000000200 */
[C---:B-1----:R-:W-:Y:S08]  /*7e90*/  HMMA.16816.F32 R4, R168.reuse, R176, R4 ;  /* 0x000000b0a804723c */ /* 0x042ff00000001804 */
[C---:B------:R-:W-:Y:S01]  /*7ea0*/  HMMA.16816.F32 R8, R168.reuse, R178, R8 ;  /* 0x000000b2a808723c */ /* 0x040fe20000001808 */
[----:B------:R-:W-:Y:S07]  /*7eb0*/  LDSM.16.M88.4 R176, [R201+-0x6000] ;  /* 0xffa00000c9b0783b */ /* 0x000fee0000000200 */
[C---:B--2---:R-:W-:Y:S08]  /*7ec0*/  HMMA.16816.F32 R12, R168.reuse, R180, R12 ;  /* 0x000000b4a80c723c */ /* 0x044ff0000000180c */
[C---:B------:R-:W-:Y:S01]  /*7ed0*/  HMMA.16816.F32 R16, R168.reuse, R182, R16 ;  /* 0x000000b6a810723c */ /* 0x040fe20000001810 */
[----:B------:R-:W-:Y:S07]  /*7ee0*/  LDSM.16.M88.4 R180, [R201+-0x5800] ;  /* 0xffa80000c9b4783b */ /* 0x000fee0000000200 */
[C---:B---3--:R-:W-:Y:S08]  /*7ef0*/  HMMA.16816.F32 R20, R168.reuse, R172, R20 ;  /* 0x000000aca814723c */ /* 0x048ff00000001814 */
[C---:B------:R-:W-:Y:S01]  /*7f00*/  HMMA.16816.F32 R24, R168.reuse, R174, R24 ;  /* 0x000000aea818723c */ /* 0x040fe20000001818 */
[----:B------:R-:W1:Y:S07]  /*7f10*/  LDSM.16.M88.4 R172, [R210] ;  /* 0x00000000d2ac783b */ /* 0x000e6e0000000200 */
[C---:B------:R-:W-:Y:S08]  /*7f20*/  HMMA.16816.F32 R28, R168.reuse, R184, R28 ;  /* 0x000000b8a81c723c */ /* 0x040ff0000000181c */
[----:B------:R-:W-:Y:S01]  /*7f30*/  HMMA.16816.F32 R32, R168, R186, R32 ;  /* 0x000000baa820723c */ /* 0x000fe20000001820 */
[----:B------:R-:W2:Y:S08]  /*7f40*/  LDSM.16.M88.4 R168, [R201+-0x5000] ;  /* 0xffb00000c9a8783b */ /* 0x000eb00000000200 */
[----:B------:R-:W3:Y:S01]  /*7f50*/  LDSM.16.M88.4 R184, [R201+-0x4800] ;  /* 0xffb80000c9b8783b */ /* 0x000ee20000000200 */
[C---:B-1----:R-:W-:Y:S08]  /*7f60*/  HMMA.16816.F32 R4, R172.reuse, R176, R4 ;  /* 0x000000b0ac04723c */ /* 0x042ff00000001804 */
        /* <DEDUP_REMOVED lines=10> */
[----:B------:R-:W2:Y:S08]  /*8010*/  LDSM.16.M88.4 R172, [R200+0x3000] ;  /* 0x00300000c8ac783b */ /* 0x000eb00000000200 */
[----:B------:R-:W3:Y:S01]  /*8020*/  LDSM.16.M88.4 R184, [R200+0x3800] ;  /* 0x00380000c8b8783b */ /* 0x000ee20000000200 */
        /* <DEDUP_REMOVED lines=28> */
[----:B------:R-:W-:Y:S07]  /*81f0*/  LDSM.16.M88.4 R176, [R201+-0x4000] ;  /* 0xffc00000c9b0783b */ /* 0x000fee0000000200 */
[C---:B------:R-:W-:Y:S08]  /*8200*/  HMMA.16816.F32 R12, R168.reuse, R180, R12 ;  /* 0x000000b4a80c723c */ /* 0x040ff0000000180c */
[C---:B------:R-:W-:Y:S01]  /*8210*/  HMMA.16816.F32 R16, R168.reuse, R182, R16 ;  /* 0x000000b6a810723c */ /* 0x040fe20000001810 */
[----:B------:R-:W-:Y:S07]  /*8220*/  LDSM.16.M88.4 R180, [R201+-0x3800] ;  /* 0xffc80000c9b4783b */ /* 0x000fee0000000200 */
[C---:B--2---:R-:W-:Y:S08]  /*8230*/  HMMA.16816.F32 R20, R168.reuse, R172, R20 ;  /* 0x000000aca814723c */ /* 0x044ff00000001814 */
[C---:B------:R-:W-:Y:S01]  /*8240*/  HMMA.16816.F32 R24, R168.reuse, R174, R24 ;  /* 0x000000aea818723c */ /* 0x040fe20000001818 */
[----:B------:R-:W1:Y:S07]  /*8250*/  LDSM.16.M88.4 R172, [R210+0x4000] ;  /* 0x00400000d2ac783b */ /* 0x000e6e0000000200 */
[C---:B---3--:R-:W-:Y:S08]  /*8260*/  HMMA.16816.F32 R28, R168.reuse, R184, R28 ;  /* 0x000000b8a81c723c */ /* 0x048ff0000000181c */
        /* <DEDUP_REMOVED lines=80> */
[----:B------:R-:W-:Y:S01]  /*8770*/  LDSM.16.M88.4 R184, [R202+0x6000] ;  /* 0x00600000cab8783b */ /* 0x000fe20000000200 */
[C---:B-1----:R-:W-:Y:S08]  /*8780*/  HMMA.16816.F32 R4, R172.reuse, R176, R4 ;  /* 0x000000b0ac04723c */ /* 0x042ff00000001804 */
[C---:B------:R-:W-:Y:S01]  /*8790*/  HMMA.16816.F32 R8, R172.reuse, R178, R8 ;  /* 0x000000b2ac08723c */ /* 0x040fe20000001808 */
[----:B------:R-:W1:Y:S07]  /*87a0*/  LDSM.16.M88.4 R176, [R135+0x7800] ;  /* 0x0078000087b0783b */ /* 0x000e6e0000000200 */
[C---:B------:R-:W-:Y:S08]  /*87b0*/  HMMA.16816.F32 R12, R172.reuse, R180, R12 ;  /* 0x000000b4ac0c723c */ /* 0x040ff0000000180c */
[C---:B------:R-:W-:Y:S01]  /*87c0*/  HMMA.16816.F32 R16, R172.reuse, R182, R16 ;  /* 0x000000b6ac10723c */ /* 0x040fe20000001810 */
[----:B------:R-:W3:Y:S07]  /*87d0*/  LDSM.16.M88.4 R180, [R211+0xc000] ;  /* 0x00c00000d3b4783b */ /* 0x000eee0000000200 */
[C---:B--2---:R-:W-:Y:S08]  /*87e0*/  HMMA.16816.F32 R20, R172.reuse, R168, R20 ;  /* 0x000000a8ac14723c */ /* 0x044ff00000001814 */
[C---:B------:R-:W-:Y:S01]  /*87f0*/  HMMA.16816.F32 R24, R172.reuse, R170, R24 ;  /* 0x000000aaac18723c */ /* 0x040fe20000001818 */
[----:B------:R-:W2:Y:S07]  /*8800*/  LDSM.16.M88.4 R168, [R202+0x6800] ;  /* 0x00680000caa8783b */ /* 0x000eae0000000200 */
[C---:B-1----:R-:W-:Y:S08]  /*8810*/  HMMA.16816.F32 R28, R172.reuse, R176, R28 ;  /* 0x000000b0ac1c723c */ /* 0x042ff0000000181c */
[----:B------:R-:W-:Y:S01]  /*8820*/  HMMA.16816.F32 R32, R172, R178, R32 ;  /* 0x000000b2ac20723c */ /* 0x000fe20000001820 */
[----:B------:R-:W1:Y:S07]  /*8830*/  LDSM.16.M88.4 R172, [R202+0x7000] ;  /* 0x00700000caac783b */ /* 0x000e6e0000000200 */
[C---:B---3--:R-:W-:Y:S01]  /*8840*/  HMMA.16816.F32 R4, R180.reuse, R184, R4 ;  /* 0x000000b8b404723c */ /* 0x048fe20000001804 */
[----:B------:R-:W3:Y:S07]  /*8850*/  LDSM.16.M88.4 R176, [R202+0x7800] ;  /* 0x00780000cab0783b */ /* 0x000eee0000000200 */
[C---:B------:R-:W-:Y:S01]  /*8860*/  HMMA.16816.F32 R8, R180.reuse, R186, R8 ;  /* 0x000000bab408723c */ /* 0x040fe20000001808 */
[----:B------:R-:W-:Y:S07]  /*8870*/  LDSM.16.M88.4 R184, [R201] ;  /* 0x00000000c9b8783b */ /* 0x000fee0000000200 */
[C---:B--2---:R-:W-:Y:S08]  /*8880*/  HMMA.16816.F32 R12, R180.reuse, R168, R12 ;  /* 0x000000a8b40c723c */ /* 0x044ff0000000180c */
[C---:B------:R-:W-:Y:S01]  /*8890*/  HMMA.16816.F32 R16, R180.reuse, R170, R16 ;  /* 0x000000aab410723c */ /* 0x040fe20000001810 */
[----:B------:R-:W2:Y:S07]  /*88a0*/  LDSM.16.M88.4 R168, [R210+0xc000] ;  /* 0x00c00000d2a8783b */ /* 0x000eae0000000200 */
[C---:B-1----:R-:W-:Y:S08]  /*88b0*/  HMMA.16816.F32 R20, R180.reuse, R172, R20 ;  /* 0x000000acb414723c */ /* 0x042ff00000001814 */
[C---:B------:R-:W-:Y:S01]  /*88c0*/  HMMA.16816.F32 R24, R180.reuse, R174, R24 ;  /* 0x000000aeb418723c */ /* 0x040fe20000001818 */
[----:B------:R-:W1:Y:S07]  /*88d0*/  LDSM.16.M88.4 R172, [R201+0x800] ;  /* 0x00080000c9ac783b */ /* 0x000e6e0000000200 */
[C---:B---3--:R-:W-:Y:S08]  /*88e0*/  HMMA.16816.F32 R28, R180.reuse, R176, R28 ;  /* 0x000000b0b41c723c */ /* 0x048ff0000000181c */
[----:B------:R-:W-:Y:S08]  /*88f0*/  HMMA.16816.F32 R32, R180, R178, R32 ;  /* 0x000000b2b420723c */ /* 0x000ff00000001820 */
[C---:B--2---:R-:W-:Y:S08]  /*8900*/  HMMA.16816.F32 R4, R168.reuse, R184, R4 ;  /* 0x000000b8a804723c */ /* 0x044ff00000001804 */
[C---:B------:R-:W-:Y:S08]  /*8910*/  HMMA.16816.F32 R8, R168.reuse, R186, R8 ;  /* 0x000000baa808723c */ /* 0x040ff00000001808 */
[C---:B-1----:R-:W-:Y:S08]  /*8920*/  HMMA.16816.F32 R12, R168.reuse, R172, R12 ;  /* 0x000000aca80c723c */ /* 0x042ff0000000180c */
[----:B------:R-:W-:Y:S01]  /*8930*/  FMUL.FTZ R0, R4, c[0x0][0x320] ;  /* 0x0000c80004007a20 */ /* 0x000fe20000410000 */
[C---:B------:R-:W-:Y:S03]  /*8940*/  HMMA.16816.F32 R16, R168.reuse, R174, R16 ;  /* 0x000000aea810723c */ /* 0x040fe60000001810 */
[----:B------:R1:W2:Y:S04]  /*8950*/  MUFU.TANH R189, R0 ;  /* 0x0000000000bd7308 */ /* 0x0002a80000002400 */
[----:B------:R-:W-:Y:S06]  /*8960*/  FMUL.FTZ R2, R11, c[0x0][0x320] ;  /* 0x0000c8000b027a20 */ /* 0x000fec0000410000 */
[----:B------:R3:W4:Y:S11]  /*8970*/  MUFU.TANH R190, R2 ;  /* 0x0000000200be7308 */ /* 0x0007360000002400 */
[----:B------:R-:W-:Y:S02]  /*8980*/  FMUL.FTZ R3, R18, c[0x0][0x320] ;  /* 0x0000c80012037a20 */ /* 0x000fe40000410000 */
[----:B-1----:R-:W-:Y:S02]  /*8990*/  FMUL.FTZ R0, R5, c[0x0][0x320] ;  /* 0x0000c80005007a20 */ /* 0x002fe40000410000 */
[----:B------:R-:W1:Y:S01]  /*89a0*/  MUFU.TANH R183, R3 ;  /* 0x0000000300b77308 */ /* 0x000e620000002400 */
[----:B---3--:R-:W-:Y:S09]  /*89b0*/  FMUL.FTZ R2, R19, c[0x0][0x320] ;  /* 0x0000c80013027a20 */ /* 0x008ff20000410000 */
[----:B------:R3:W1:Y:S10]  /*89c0*/  MUFU.TANH R188, R0 ;  /* 0x0000000000bc7308 */ /* 0x0006740000002400 */
[----:B------:R-:W1:Y:S01]  /*89d0*/  MUFU.TANH R182, R2 ;  /* 0x0000000200b67308 */ /* 0x000e620000002400 */
[----:B---3--:R-:W-:Y:S09]  /*89e0*/  FMUL.FTZ R0, R6, c[0x0][0x320] ;  /* 0x0000c80006007a20 */ /* 0x008ff20000410000 */
[----:B------:R3:W1:Y:S02]  /*89f0*/  MUFU.TANH R193, R0 ;  /* 0x0000000000c17308 */ /* 0x0006640000002400 */
[----:B---3--:R-:W-:Y:S02]  /*8a00*/  FMUL.FTZ R0, R7, c[0x0][0x320] ;  /* 0x0000c80007007a20 */ /* 0x008fe40000410000 */
[----:B------:R-:W3:Y:S06]  /*8a10*/  LDSM.16.M88.4 R4, [R201+0x1000] ;  /* 0x00100000c904783b */ /* 0x000eec0000000200 */
[----:B------:R5:W1:Y:S02]  /*8a20*/  MUFU.TANH R192, R0 ;  /* 0x0000000000c07308 */ /* 0x000a640000002400 */
[----:B-----5:R-:W-:Y:S08]  /*8a30*/  FMUL.FTZ R0, R8, c[0x0][0x320] ;  /* 0x0000c80008007a20 */ /* 0x020ff00000410000 */
[----:B------:R5:W1:Y:S01]  /*8a40*/  MUFU.TANH R185, R0 ;  /* 0x0000000000b97308 */ /* 0x000a620000002400 */
[C---:B---3--:R-:W-:Y:S08]  /*8a50*/  HMMA.16816.F32 R20, R168.reuse, R4, R20 ;  /* 0x00000004a814723c */ /* 0x048ff00000001814 */
[C---:B------:R-:W-:Y:S04]  /*8a60*/  HMMA.16816.F32 R24, R168.reuse, R6, R24 ;  /* 0x00000006a818723c */ /* 0x040fe80000001818 */
[----:B-----5:R-:W-:Y:S04]  /*8a70*/  FMUL.FTZ R0, R9, c[0x0][0x320] ;  /* 0x0000c80009007a20 */ /* 0x020fe80000410000 */
[----:B------:R3:W1:Y:S04]  /*8a80*/  MUFU.TANH R184, R0 ;  /* 0x0000000000b87308 */ /* 0x0006680000002400 */
[----:B---3--:R-:W-:Y:S02]  /*8a90*/  FMUL.FTZ R0, R10, c[0x0][0x320] ;  /* 0x0000c8000a007a20 */ /* 0x008fe40000410000 */
[----:B------:R-:W3:Y:S01]  /*8aa0*/  LDSM.16.M88.4 R8, [R201+0x1800] ;  /* 0x00180000c908783b */ /* 0x000ee20000000200 */
[----:B------:R-:W-:Y:S04]  /*8ab0*/  DEPBAR.LE SB0, 0x0 ;  /* 0x000080000000791a */ /* 0x000fe80000000000 */
[----:B------:R5:W1:Y:S03]  /*8ac0*/  MUFU.TANH R191, R0 ;  /* 0x0000000000bf7308 */ /* 0x000a660000002400 */
[----:B------:R-:W-:Y:S01]  /*8ad0*/  BAR.SYNC.DEFER_BLOCKING 0x0 ;  /* 0x0000000000007b1d */ /* 0x000fe20000010000 */
[----:B-----5:R-:W-:Y:S06]  /*8ae0*/  FMUL.FTZ R0, R12, c[0x0][0x320] ;  /* 0x0000c8000c007a20 */ /* 0x020fec0000410000 */
[----:B------:R5:W1:Y:S01]  /*8af0*/  MUFU.TANH R181, R0 ;  /* 0x0000000000b57308 */ /* 0x000a620000002400 */
[C---:B---3--:R-:W-:Y:S08]  /*8b00*/  HMMA.16816.F32 R28, R168.reuse, R8, R28 ;  /* 0x00000008a81c723c */ /* 0x048ff0000000181c */
[----:B------:R-:W-:Y:S04]  /*8b10*/  HMMA.16816.F32 R32, R168, R10, R32 ;  /* 0x0000000aa820723c */ /* 0x000fe80000001820 */
[----:B-----5:R-:W-:Y:S04]  /*8b20*/  FMUL.FTZ R0, R13, c[0x0][0x320] ;  /* 0x0000c8000d007a20 */ /* 0x020fe80000410000 */
[----:B------:R3:W1:Y:S04]  /*8b30*/  MUFU.TANH R180, R0 ;  /* 0x0000000000b47308 */ /* 0x0006680000002400 */
[----:B---3--:R-:W-:Y:S06]  /*8b40*/  FMUL.FTZ R0, R14, c[0x0][0x320] ;  /* 0x0000c8000e007a20 */ /* 0x008fec0000410000 */
[----:B------:R3:W1:Y:S02]  /*8b50*/  MUFU.TANH R187, R0 ;  /* 0x0000000000bb7308 */ /* 0x0006640000002400 */
[----:B---3--:R-:W-:Y:S08]  /*8b60*/  FMUL.FTZ R0, R15, c[0x0][0x320] ;  /* 0x0000c8000f007a20 */ /* 0x008ff00000410000 */
        /* <DEDUP_REMOVED lines=36> */
[----:B------:R3:W1:Y:S01]  /*8db0*/  MUFU.TANH R175, R0 ;  /* 0x0000000000af7308 */ /* 0x0006620000002400 */
[----:B------:R-:W-:-:S05]  /*8dc0*/  @!P0 BRA `(.L_x_2086) ;  /* 0x000005f000008947 */ /* 0x000fca0003800000 */
[----:B--2-4-:R-:W-:Y:S01]  /*8dd0*/  SHF.R.S32.HI R6, RZ, 0x1f, R222 ;  /* 0x0000001fff067819 */ /* 0x014fe200000114de */
[----:B------:R-:W-:Y:S01]  /*8de0*/  IMAD.MOV.U32 R194, RZ, RZ, c[0x0][0x2b8] ;  /* 0x0000ae00ffc27624 */ /* 0x000fe200078e00ff */
[----:B------:R-:W-:Y:S01]  /*8df0*/  SHF.R.S32.HI R7, RZ, 0x1f, R223 ;  /* 0x0000001fff077819 */ /* 0x000fe200000114df */
[----:B------:R-:W-:Y:S01]  /*8e00*/  IMAD R2, R214, 0x40, R232 ;  /* 0x00000040d6027824 */ /* 0x000fe200078e02e8 */
[----:B------:R-:W-:Y:S01]  /*8e10*/  SHF.L.U64.HI R13, R222, 0x1, R6 ;  /* 0x00000001de0d7819 */ /* 0x000fe20000010206 */
[----:B------:R-:W-:Y:S01]  /*8e20*/  IMAD.MOV.U32 R216, RZ, RZ, RZ ;  /* 0x000000ffffd87224 */ /* 0x000fe200078e00ff */
[----:B------:R-:W-:Y:S01]  /*8e30*/  ISETP.NE.AND P1, PT, R194, 0x1, PT ;  /* 0x00000001c200780c */ /* 0x000fe20003f25270 */
[----:B------:R-:W-:Y:S01]  /*8e40*/  IMAD.SHL.U32 R25, R224, 0x2, RZ ;  /* 0x00000002e0197824 */ /* 0x000fe200078e00ff */
[----:B------:R-:W-:Y:S01]  /*8e50*/  IADD3 R2, R2, -0x40, R229 ;  /* 0xffffffc002027810 */ /* 0x000fe20007ffe0e5 */
[----:B------:R-:W-:Y:S01]  /*8e60*/  IMAD.SHL.U32 R24, R222, 0x2, RZ ;  /* 0x00000002de187824 */ /* 0x000fe200078e00ff */
[----:B------:R-:W-:Y:S01]  /*8e70*/  SHF.R.S32.HI R194, RZ, 0x1f, R224 ;  /* 0x0000001fffc27819 */ /* 0x000fe200000114e0 */
[----:B------:R-:W-:Y:S01]  /*8e80*/  IMAD.SHL.U32 R23, R223, 0x2, RZ ;  /* 0x00000002df177824 */ /* 0x000fe200078e00ff */
[----:B------:R-:W-:Y:S01]  /*8e90*/  SHF.R.S32.HI R6, RZ, 0x1f, R217 ;  /* 0x0000001fff067819 */ /* 0x000fe200000114d9 */
[----:B---3--:R-:W-:Y:S01]  /*8ea0*/  IMAD.MOV.U32 R0, RZ, RZ, R2 ;  /* 0x000000ffff007224 */ /* 0x008fe200078e0002 */
[----:B------:R-:W-:Y:S01]  /*8eb0*/  SHF.L.U64.HI R14, R224, 0x1, R194 ;  /* 0x00000001e00e7819 */ /* 0x000fe200000102c2 */
[----:B------:R-:W-:Y:S01]  /*8ec0*/  IMAD.SHL.U32 R22, R217, 0x2, RZ ;  /* 0x00000002d9167824 */ /* 0x000fe200078e00ff */
[----:B------:R-:W-:Y:S02]  /*8ed0*/  SHF.L.U64.HI R12, R223, 0x1, R7 ;  /* 0x00000001df0c7819 */ /* 0x000fe40000010207 */
[----:B------:R-:W-:Y:S01]  /*8ee0*/  SHF.L.U64.HI R9, R217, 0x1, R6 ;  /* 0x00000001d9097819 */ /* 0x000fe20000010206 */
[----:B------:R-:W-:Y:S05]  /*8ef0*/  @P1 IMAD.HI.U32 R3, R2, c[0x0][0x2bc], RZ ;  /* 0x0000af0002031a27 */ /* 0x000fea00078e00ff */
[----:B------:R-:W-:Y:S04]  /*8f00*/  @P1 SHF.R.U32.HI R0, RZ, c[0x0][0x2c0], R3 ;  /* 0x0000b000ff001a19 */ /* 0x000fe80000011603 */
[C---:B------:R-:W-:Y:S04]  /*8f10*/  @!P6 IADD3 R3, P0, R0.reuse, R236, RZ ;  /* 0x000000ec0003e210 */ /* 0x040fe80007f1e0ff */
[----:B------:R-:W-:Y:S01]  /*8f20*/  @!P6 LEA.HI.X.SX32 R5, R0, R240, 0x1, P0 ;  /* 0x000000f00005e211 */ /* 0x000fe200000f0eff */
[----:B------:R-:W-:Y:S01]  /*8f30*/  IMAD.MOV R0, RZ, RZ, -R0 ;  /* 0x000000ffff007224 */ /* 0x000fe200078e0a00 */
[C---:B------:R-:W-:Y:S03]  /*8f40*/  @!P6 LEA R4, P0, R3.reuse, c[0x0][0x2a0], 0x2 ;  /* 0x0000a8000304ea11 */ /* 0x040fe600078010ff */
[----:B------:R-:W-:Y:S01]  /*8f50*/  IMAD R218, R0, c[0x0][0x2b8], R2 ;  /* 0x0000ae0000da7a24 */ /* 0x000fe200078e0202 */
[----:B------:R-:W-:Y:S03]  /*8f60*/  @!P6 LEA.HI.X R5, R3, c[0x0][0x2a4], R5, 0x2, P0 ;  /* 0x0000a9000305ea11 */ /* 0x000fe600000f1405 */
[----:B------:R-:W-:Y:S01]  /*8f70*/  IMAD.WIDE.U32 R2, R218, c[0x0][0x1e0], RZ ;  /* 0x00007800da027a25 */ /* 0x000fe200078e00ff */
        /* <DEDUP_REMOVED lines=15> */
.L_x_2218:
[----:B------:R-:W-:-:S05]  /*9070*/  BRA.DIV ~URZ, `(.L_x_2088) ;  /* 0x000122327f007947 */ /* 0x000fca000b800000 */
[----:B------:R-:W4:Y:S01]  /*9080*/  SHFL.IDX PT, R0, R8, RZ, 0x181f ;  /* 0x00181fff08007589 */ /* 0x000f2200000e0000 */
[----:B------:R-:W-:Y:S02]  /*9090*/  ISETP.GE.AND P2, PT, R217, c[0x0][0x1d4], PT ;  /* 0x00007500d9007a0c */ /* 0x000fe40003f46270 */
[----:B------:R-:W-:Y:S02]  /*90a0*/  ISETP.GE.AND P3, PT, R223, c[0x0][0x1d4], PT ;  /* 0x00007500df007a0c */ /* 0x000fe40003f66270 */
[----:B------:R-:W-:Y:S04]  /*90b0*/  ISETP.GE.AND P1, PT, R222, c[0x0][0x1d4], PT ;  /* 0x00007500de007a0c */ /* 0x000fe80003f26270 */
[----:B------:R-:W-:Y:S02]  /*90c0*/  SEL R11, RZ, 0x10, P1 ;  /* 0x00000010ff0b7807 */ /* 0x000fe40000800000 */
[----:B----4-:R-:W-:Y:S05]  /*90d0*/  IADD3 R6, P0, R0, R22, RZ ;  /* 0x0000001600067210 */ /* 0x010fea0007f1e0ff */
[----:B---3--:R-:W-:Y:S01]  /*90e0*/  IMAD.X R7, R4, 0x1, R9, P0 ;  /* 0x0000000104077824 */ /* 0x008fe200000e0609 */
[----:B------:R-:W-:Y:S04]  /*90f0*/  IADD3 R2, P0, R0, R23, RZ ;  /* 0x0000001700027210 */ /* 0x000fe80007f1e0ff */
[----:B------:R-:W-:Y:S01]  /*9100*/  @!PT LDS RZ, [RZ] ;  /* 0x00000000fffff984 */ /* 0x000fe20000000800 */
[----:B------:R-:W-:Y:S01]  /*9110*/  @!PT LDS RZ, [RZ] ;  /* 0x00000000fffff984 */ /* 0x000fe20000000800 */
[----:B------:R3:W-:Y:S01]  /*9120*/  LDGSTS.E.BYPASS.LTC128B.128 [R215+0x8100], [R6.64], !P2 ;  /* 0x0810000006d77fae */ /* 0x0007e2000d101d46 */
[----:B------:R-:W-:Y:S05]  /*9130*/  IMAD.X R3, R4, 0x1, R12, P0 ;  /* 0x0000000104037824 */ /* 0x000fea00000e060c */
[----:B------:R4:W-:Y:S01]  /*9140*/  LDGSTS.E.BYPASS.LTC128B.128 [R215+0xa100], [R2.64], !P3 ;  /* 0x0a10000002d77fae */ /* 0x0009e2000d901d46 */
[----:B---3--:R-:W-:Y:S02]  /*9150*/  SEL R6, RZ, 0x10, P2 ;  /* 0x00000010ff067807 */ /* 0x008fe40001000000 */
[----:B----4-:R-:W-:Y:S05]  /*9160*/  IADD3 R2, P0, R0, R24, RZ ;  /* 0x0000001800027210 */ /* 0x010fea0007f1e0ff */
[----:B------:R-:W-:Y:S05]  /*9170*/  IMAD.X R3, R4, 0x1, R13, P0 ;  /* 0x0000000104037824 */ /* 0x000fea00000e060d */
[----:B------:R3:W-:Y:S02]  /*9180*/  LDGSTS.E.BYPASS.LTC128B.128 [R215+0xc100], [R2.64], !P1 ;  /* 0x0c10000002d77fae */ /* 0x0007e4000c901d46 */
[----:B---3--:R-:W-:Y:S02]  /*9190*/  IADD3 R2, P0, R0, R25, RZ ;  /* 0x0000001900027210 */ /* 0x008fe40007f1e0ff */
[----:B------:R-:W3:Y:S03]  /*91a0*/  SHFL.IDX PT, R0, R8, 0x1, 0x181f ;  /* 0x00381f0008007f89 */ /* 0x000ee600000e0000 */
[----:B------:R-:W-:Y:S01]  /*91b0*/  IMAD.X R3, R4, 0x1, R14, P0 ;  /* 0x0000000104037824 */ /* 0x000fe200000e060e */
[----:B------:R-:W-:Y:S01]  /*91c0*/  ISETP.GE.AND P0, PT, R224, c[0x0][0x1d4], PT ;  /* 0x00007500e0007a0c */ /* 0x000fe20003f06270 */
[----:B------:R4:W2:Y:S03]  /*91d0*/  SHFL.IDX PT, R4, R5, 0x1, 0x181f ;  /* 0x00381f0005047f89 */ /* 0x0008a600000e0000 */
[----:B------:R-:W-:Y:S09]  /*91e0*/  SEL R10, RZ, 0x10, P0 ;  /* 0x00000010ff0a7807 */ /* 0x000ff20000000000 */
[----:B------:R1:W-:Y:S01]  /*91f0*/  LDGSTS.E.BYPASS.LTC128B.128 [R215+0xe100], [R2.64], !P0 ;  /* 0x0e10000002d77fae */ /* 0x0003e2000c101d46 */
[----:B--2-4-:R-:W-:Y:S03]  /*9200*/  SEL R5, RZ, 0x10, P3 ;  /* 0x00000010ff057807 */ /* 0x014fe60001800000 */
.L_x_2219:
[C---:B-1-3--:R-:W-:Y:S02]  /*9210*/  IADD3 R2, -R6.reuse, 0x10, RZ ;  /* 0x0000001006027810 */ /* 0x04afe40007ffe1ff */
        /* <DEDUP_REMOVED lines=9> */
[----:B-1----:R-:W-:Y:S04]  /*92b0*/  IADD3 R2, -R5, 0x10, RZ ;  /* 0x0000001005027810 */ /* 0x002fe80007ffe1ff */
[----:B------:R-:W-:Y:S04]  /*92c0*/  LOP3.LUT R2, R2, 0xf, RZ, 0xc0, !PT ;  /* 0x0000000f02027812 */ /* 0x000fe800078ec0ff */
[----:B------:R-:W-:Y:S02]  /*92d0*/  IADD3 R8, P1, P0, R2, R0, R23 ;  /* 0x0000000002087210 */ /* 0x000fe4000783e017 */
[C---:B------:R-:W-:Y:S02]  /*92e0*/  IADD3 R2, -R11.reuse, 0x10, RZ ;  /* 0x000000100b027810 */ /* 0x040fe40007ffe1ff */
[----:B------:R-:W-:Y:S02]  /*92f0*/  IADD3.X R9, RZ, R4, R12, P1, P0 ;  /* 0x00000004ff097210 */ /* 0x000fe40000fe040c */
[----:B------:R-:W-:Y:S03]  /*9300*/  LOP3.LUT R2, R2, 0xf, RZ, 0xc0, !PT ;  /* 0x0000000f02027812 */ /* 0x000fe600078ec0ff */
[----:B------:R1:W-:Y:S01]  /*9310*/  LDGSTS.E.BYPASS.LTC128B.128.ZFILL [R215+0xb100], [R8.64], P2 ;  /* 0x0b10000008d77fae */ /* 0x0003e20009141d46 */
[----:B------:R-:W-:Y:S02]  /*9320*/  IADD3 R6, P1, P0, R2, R0, R24 ;  /* 0x0000000002067210 */ /* 0x000fe4000783e018 */
[----:B------:R-:W-:Y:S02]  /*9330*/  IADD3 R2, -R10, 0x10, RZ ;  /* 0x000000100a027810 */ /* 0x000fe40007ffe1ff */
        /* <DEDUP_REMOVED lines=8> */
.L_x_2086:
[----:B--2-4-:R-:W-:Y:S05]  /*93c0*/  BSYNC B0 ;  /* 0x0000000000007941 */ /* 0x014fea0003800000 */
.L_x_2085:
[----:B---3--:R-:W-:Y:S01]  /*93d0*/  IMAD.MOV.U32 R0, RZ, RZ, c[0x0][0x2c4] ;  /* 0x0000b100ff007624 */ /* 0x008fe200078e00ff */
        /* <DEDUP_REMOVED lines=11> */
[C---:B-1----:R-:W-:Y:S02]  /*9490*/  IADD3 R6, R0.reuse, UR4, RZ ;  /* 0x0000000400067c10 */ /* 0x042fe4000fffe0ff */
[----:B------:R-:W-:Y:S01]  /*94a0*/  IADD3 R7, R0, c[0x0][0x328], RZ ;  /* 0x0000ca0000077a10 */ /* 0x000fe20007ffe0ff */
[----:B------:R-:W-:-:S05]  /*94b0*/  BRA.DIV ~URZ, `(.L_x_2089) ;  /* 0x000120827f007947 */ /* 0x000fca000b800000 */
[----:B------:R1:W2:Y:S02]  /*94c0*/  SHFL.IDX PT, R3, R4, RZ, 0x1c1f ;  /* 0x001c1fff04037589 */ /* 0x0002a400000e0000 */
.L_x_2220:
        /* <DEDUP_REMOVED lines=19> */
.L_x_2092:
[----:B------:R-:W-:Y:S04]  /*9600*/  MOV R8, 0x1 ;  /* 0x0000000100087802 */ /* 0x000fe80000000f00 */
[----:B------:R-:W-:Y:S11]  /*9610*/  ISETP.NE.AND P0, PT, R8, c[0x0][0x32c], PT ;  /* 0x0000cb0008007a0c */ /* 0x000ff60003f05270 */
[----:B------:R-:W-:Y:S02]  /*9620*/  @!UPT UIADD3 URZ, URZ, URZ, URZ ;  /* 0x0000003f3f3ff290 */ /* 0x000fe4000fffe03f */
[----:B------:R-:W-:Y:S05]  /*9630*/  @P0 IMAD.HI.U32 R8, R3, c[0x0][0x330], RZ ;  /* 0x0000cc0003080a27 */ /* 0x000fea00078e00ff */
[----:B------:R-:W-:Y:S02]  /*9640*/  @P0 SHF.R.U32.HI R3, RZ, c[0x0][0x334], R8 ;  /* 0x0000cd00ff030a19 */ /* 0x000fe40000011608 */
.L_x_2093:
[----:B------:R-:W-:Y:S05]  /*9650*/  BSYNC B0 ;  /* 0x0000000000007941 */ /* 0x000fea0003800000 */
.L_x_2091:
[----:B------:R-:W-:Y:S04]  /*9660*/  IMAD R3, R3, c[0x0][0x32c], -R5 ;  /* 0x0000cb0003037a24 */ /* 0x000fe800078e0a05 */
[----:B------:R-:W-:Y:S05]  /*9670*/  IMAD.IADD R3, R3, 0x1, -R231 ;  /* 0x0000000103037824 */ /* 0x000fea00078e0ae7 */
[----:B------:R-:W-:Y:S02]  /*9680*/  IMNMX R0, R0, R3, !PT ;  /* 0x0000000300007217 */ /* 0x000fe40007800200 */
[----:B------:R-:W-:Y:S04]  /*9690*/  IADD3 R3, R3, c[0x0][0x32c], RZ ;  /* 0x0000cb0003037a10 */ /* 0x000fe80007ffe0ff */
[----:B------:R-:W-:Y:S02]  /*96a0*/  IMNMX R2, R2, R3, PT ;  /* 0x0000000302027217 */ /* 0x000fe40003800200 */
.L_x_2090:
        /* <DEDUP_REMOVED lines=50> */
[----:B------:R2:W3:Y:S02]  /*99d0*/  SHFL.IDX PT, R3, R4, 0x1, 0x1c1f ;  /* 0x003c1f0004037f89 */ /* 0x0004e400000e0000 */
.L_x_2221:
        /* <DEDUP_REMOVED lines=12> */
[----:B-12---:R-:W-:Y:S05]  /*9aa0*/  IMAD.MOV.U32 R4, RZ, RZ, 0x1 ;  /* 0x00000001ff047424 */ /* 0x006fea00078e00ff */
[----:B------:R-:W-:Y:S11]  /*9ab0*/  ISETP.NE.AND P0, PT, R4, c[0x0][0x32c], PT ;  /* 0x0000cb0004007a0c */ /* 0x000ff60003f05270 */
[----:B------:R-:W-:Y:S02]  /*9ac0*/  @!UPT UIADD3 URZ, URZ, URZ, URZ ;  /* 0x0000003f3f3ff290 */ /* 0x000fe4000fffe03f */
[----:B------:R-:W-:Y:S05]  /*9ad0*/  @P0 IMAD.HI.U32 R4, R3, c[0x0][0x330], RZ ;  /* 0x0000cc0003040a27 */ /* 0x000fea00078e00ff */
[----:B------:R-:W-:Y:S04]  /*9ae0*/  @P0 SHF.R.U32.HI R3, RZ, c[0x0][0x334], R4 ;  /* 0x0000cd00ff030a19 */ /* 0x000fe80000011604 */
[----:B------:R-:W-:Y:S01]  /*9af0*/  LOP3.LUT R3, RZ, R3, RZ, 0x33, !PT ;  /* 0x00000003ff037212 */ /* 0x000fe200078e33ff */
[----:B------:R-:W-:-:S05]  /*9b00*/  BRA `(.L_x_2098) ;  /* 0x0000005000007947 */ /* 0x000fca0003800000 */
.L_x_2097:
[----:B-12---:R-:W-:Y:S04]  /*9b10*/  MOV R4, 0x1 ;  /* 0x0000000100047802 */ /* 0x006fe80000000f00 */
[----:B------:R-:W-:Y:S11]  /*9b20*/  ISETP.NE.AND P0, PT, R4, c[0x0][0x32c], PT ;  /* 0x0000cb0004007a0c */ /* 0x000ff60003f05270 */
[----:B------:R-:W-:Y:S02]  /*9b30*/  @!UPT UIADD3 URZ, URZ, URZ, URZ ;  /* 0x0000003f3f3ff290 */ /* 0x000fe4000fffe03f */
[----:B------:R-:W-:Y:S05]  /*9b40*/  @P0 IMAD.HI.U32 R4, R3, c[0x0][0x330], RZ ;  /* 0x0000cc0003040a27 */ /* 0x000fea00078e00ff */
[----:B------:R-:W-:Y:S02]  /*9b50*/  @P0 SHF.R.U32.HI R3, RZ, c[0x0][0x334], R4 ;  /* 0x0000cd00ff030a19 */ /* 0x000fe40000011604 */
.L_x_2098:
[----:B------:R-:W-:Y:S05]  /*9b60*/  BSYNC B0 ;  /* 0x0000000000007941 */ /* 0x000fea0003800000 */
.L_x_2096:
[----:B------:R-:W-:Y:S04]  /*9b70*/  IMAD R5, R3, c[0x0][0x32c], -R5 ;  /* 0x0000cb0003057a24 */ /* 0x000fe800078e0a05 */
[----:B------:R-:W-:Y:S05]  /*9b80*/  IMAD.IADD R3, R5, 0x1, -R231 ;  /* 0x0000000105037824 */ /* 0x000fea00078e0ae7 */
[----:B------:R-:W-:Y:S02]  /*9b90*/  IMNMX R0, R0, R3, !PT ;  /* 0x0000000300007217 */ /* 0x000fe40007800200 */
[----:B------:R-:W-:Y:S04]  /*9ba0*/  IADD3 R3, R3, c[0x0][0x32c], RZ ;  /* 0x0000cb0003037a10 */ /* 0x000fe80007ffe0ff */
[----:B------:R-:W-:Y:S02]  /*9bb0*/  IMNMX R2, R2, R3, PT ;  /* 0x0000000302027217 */ /* 0x000fe40003800200 */
.L_x_2095:
        /* <DEDUP_REMOVED lines=82> */
.L_x_2222:
[----:B-12---:R-:W-:Y:S01]  /*a0e0*/  FMNMX.FTZ R4, R4, R0, !PT ;  /* 0x0000000004047209 */ /* 0x006fe20007810000 */
[----:B------:R-:W-:-:S05]  /*a0f0*/  BRA.DIV ~URZ, `(.L_x_2100) ;  /* 0x000115627f007947 */ /* 0x000fca000b800000 */
[----:B------:R-:W1:Y:S02]  /*a100*/  SHFL.BFLY PT, R0, R4, 0x1, 0x1f ;  /* 0x0c201f0004007f89 */ /* 0x000e6400000e0000 */
[----:B-1----:R-:W-:Y:S02]  /*a110*/  FMNMX.FTZ R132, R4, R0, !PT ;  /* 0x0000000004847209 */ /* 0x002fe40007810000 */
[----:B------:R-:W1:Y:S02]  /*a120*/  SHFL.BFLY PT, R0, R5, 0x2, 0x1f ;  /* 0x0c401f0005007f89 */ /* 0x000e6400000e0000 */
[----:B-1----:R-:W-:Y:S05]  /*a130*/  FMNMX.FTZ R4, R5, R0, !PT ;  /* 0x0000000005047209 */ /* 0x002fea0007810000 */
[----:B------:R1:W2:Y:S02]  /*a140*/  SHFL.BFLY PT, R0, R4, 0x1, 0x1f ;  /* 0x0c201f0004007f89 */ /* 0x0002a400000e0000 */
.L_x_2223:
        /* <DEDUP_REMOVED lines=23> */
[----:B------:R-:W2:Y:S01]  /*a2c0*/  MUFU.EX2 R5, R5 ;  /* 0x0000000500057308 */ /* 0x000ea20000000800 */
[--C-:B------:R-:W-:Y:S02]  /*a2d0*/  FFMA.FTZ R193, R25, c[0x0][0x2d0], -R2.reuse ;  /* 0x0000b40019c17a23 */ /* 0x100fe40000010802 */
[--C-:B------:R-:W-:Y:S02]  /*a2e0*/  FFMA.FTZ R196, R24, c[0x0][0x2d0], -R2.reuse ;  /* 0x0000b40018c47a23 */ /* 0x100fe40000010802 */
[--C-:B------:R-:W-:Y:S02]  /*a2f0*/  FFMA.FTZ R133, R168, c[0x0][0x2d0], -R2.reuse ;  /* 0x0000b400a8857a23 */ /* 0x100fe40000010802 */
[----:B------:R-:W-:Y:S03]  /*a300*/  FFMA.FTZ R194, R23, c[0x0][0x2d0], -R2 ;  /* 0x0000b40017c27a23 */ /* 0x000fe60000010802 */
[----:B------:R3:W-:Y:S01]  /*a310*/  MUFU.EX2 R23, R133 ;  /* 0x0000008500177308 */ /* 0x0007e20000000800 */
[C---:B-1----:R-:W-:Y:S02]  /*a320*/  FFMA.FTZ R2, R0.reuse, R225, R4 ;  /* 0x000000e100027223 */ /* 0x042fe40000010004 */
[C---:B------:R-:W-:Y:S02]  /*a330*/  FMUL.FTZ R32, R0.reuse, R136 ;  /* 0x0000008800207220 */ /* 0x040fe40000410000 */
[C---:B------:R-:W-:Y:S02]  /*a340*/  FMUL.FTZ R33, R0.reuse, R137 ;  /* 0x0000008900217220 */ /* 0x040fe40000410000 */
[C---:B------:R-:W-:Y:S02]  /*a350*/  FMUL.FTZ R25, R0.reuse, R145 ;  /* 0x0000009100197220 */ /* 0x040fe40000410000 */
[C---:B------:R-:W-:Y:S02]  /*a360*/  FMUL.FTZ R24, R0.reuse, R144 ;  /* 0x0000009000187220 */ /* 0x040fe40000410000 */
[----:B--2---:R-:W-:Y:S01]  /*a370*/  FADD.FTZ R22, R5, R2 ;  /* 0x0000000205167221 */ /* 0x004fe20000010000 */
[----:B------:R-:W-:Y:S01]  /*a380*/  FSEL R2, R3, RZ, P0 ;  /* 0x000000ff03027208 */ /* 0x000fe20000000000 */
[----:B------:R-:W-:Y:S01]  /*a390*/  FMUL.FTZ R28, R0, R140 ;  /* 0x0000008c001c7220 */ /* 0x000fe20000410000 */
[----:B------:R-:W-:Y:S01]  /*a3a0*/  F2FP.PACK_AB R168, R5, R4 ;  /* 0x0000000405a8723e */ /* 0x000fe200000000ff */
[----:B------:R-:W-:Y:S01]  /*a3b0*/  FMUL.FTZ R4, R3, c[0x0][0x2d0] ;  /* 0x0000b40003047a20 */ /* 0x000fe20000410000 */
[----:B------:R-:W-:Y:S01]  /*a3c0*/  MUFU.EX2 R144, R178 ;  /* 0x000000b200907308 */ /* 0x000fe20000000800 */
[----:B------:R-:W-:Y:S02]  /*a3d0*/  FADD.FTZ R2, -R2, R134 ;  /* 0x0000008602027221 */ /* 0x000fe40000010100 */
[----:B------:R-:W-:Y:S01]  /*a3e0*/  FMUL.FTZ R29, R0, R141 ;  /* 0x0000008d001d7220 */ /* 0x000fe20000410000 */
[----:B------:R-:W-:Y:S01]  /*a3f0*/  FSEL R4, R4, RZ, P0 ;  /* 0x000000ff04047208 */ /* 0x000fe20000000000 */
[----:B------:R-:W-:Y:S01]  /*a400*/  FMUL.FTZ R2, R2, c[0x0][0x2d0] ;  /* 0x0000b40002027a20 */ /* 0x000fe20000410000 */
[----:B------:R-:W-:Y:S01]  /*a410*/  ISETP.GT.AND P0, PT, R214, R207, PT ;  /* 0x000000cfd600720c */ /* 0x000fe20003f04270 */
[----:B------:R-:W-:Y:S01]  /*a420*/  FMUL.FTZ R36, R0, R36 ;  /* 0x0000002400247220 */ /* 0x000fe20000410000 */
[----:B------:R-:W-:Y:S01]  /*a430*/  IADD3 R214, R214, -0x1, RZ ;  /* 0xffffffffd6d67810 */ /* 0x000fe20007ffe0ff */
[--C-:B------:R-:W-:Y:S02]  /*a440*/  FFMA.FTZ R5, R21, c[0x0][0x2d0], -R4.reuse ;  /* 0x0000b40015057a23 */ /* 0x100fe40000010804 */
[----:B------:R-:W1:Y:S01]  /*a450*/  MUFU.EX2 R21, R35 ;  /* 0x0000002300157308 */ /* 0x000e620000000800 */
[--C-:B------:R-:W-:Y:S02]  /*a460*/  FFMA.FTZ R6, R6, c[0x0][0x2d0], -R4.reuse ;  /* 0x0000b40006067a23 */ /* 0x100fe40000010804 */
[--C-:B------:R-:W-:Y:S02]  /*a470*/  FFMA.FTZ R195, R7, c[0x0][0x2d0], -R4.reuse ;  /* 0x0000b40007c37a23 */ /* 0x100fe40000010804 */
[--C-:B---3--:R-:W-:Y:S02]  /*a480*/  FFMA.FTZ R133, R20, c[0x0][0x2d0], -R4.reuse ;  /* 0x0000b40014857a23 */ /* 0x108fe40000010804 */
[--C-:B------:R-:W-:Y:S02]  /*a490*/  FFMA.FTZ R134, R19, c[0x0][0x2d0], -R4.reuse ;  /* 0x0000b40013867a23 */ /* 0x100fe40000010804 */
[--C-:B------:R-:W-:Y:S01]  /*a4a0*/  FFMA.FTZ R175, R16, c[0x0][0x2d0], -R4.reuse ;  /* 0x0000b40010af7a23 */ /* 0x100fe20000010804 */
[----:B------:R-:W2:Y:S01]  /*a4b0*/  MUFU.EX2 R2, R2 ;  /* 0x0000000200027308 */ /* 0x000ea20000000800 */
[----:B------:R-:W-:Y:S02]  /*a4c0*/  FMUL.FTZ R16, R0, R152 ;  /* 0x0000009800107220 */ /* 0x000fe40000410000 */
[--C-:B------:R-:W-:Y:S02]  /*a4d0*/  FFMA.FTZ R183, R12, c[0x0][0x2d0], -R4.reuse ;  /* 0x0000b4000cb77a23 */ /* 0x100fe40000010804 */
[----:B------:R-:W-:Y:S02]  /*a4e0*/  FMUL.FTZ R12, R0, R156 ;  /* 0x0000009c000c7220 */ /* 0x000fe40000410000 */
[--C-:B------:R-:W-:Y:S02]  /*a4f0*/  FFMA.FTZ R174, R18, c[0x0][0x2d0], -R4.reuse ;  /* 0x0000b40012ae7a23 */ /* 0x100fe40000010804 */
[--C-:B------:R-:W-:Y:S01]  /*a500*/  FFMA.FTZ R173, R17, c[0x0][0x2d0], -R4.reuse ;  /* 0x0000b40011ad7a23 */ /* 0x100fe20000010804 */
[----:B------:R-:W-:Y:S01]  /*a510*/  MUFU.EX2 R7, R6 ;  /* 0x0000000600077308 */ /* 0x000fe20000000800 */
[--C-:B------:R-:W-:Y:S02]  /*a520*/  FFMA.FTZ R184, R11, c[0x0][0x2d0], -R4.reuse ;  /* 0x0000b4000bb87a23 */ /* 0x100fe40000010804 */
[--C-:B------:R-:W-:Y:S01]  /*a530*/  FFMA.FTZ R189, R10, c[0x0][0x2d0], -R4.reuse ;  /* 0x0000b4000abd7a23 */ /* 0x100fe20000010804 */
[----:B-1----:R-:W-:Y:S01]  /*a540*/  F2FP.PACK_AB R170, R21, R23 ;  /* 0x0000001715aa723e */ /* 0x002fe200000000ff */
[--C-:B------:R-:W-:Y:S02]  /*a550*/  FFMA.FTZ R190, R9, c[0x0][0x2d0], -R4.reuse ;  /* 0x0000b40009be7a23 */ /* 0x100fe40000010804 */
[--C-:B------:R-:W-:Y:S02]  /*a560*/  FFMA.FTZ R191, R8, c[0x0][0x2d0], -R4.reuse ;  /* 0x0000b40008bf7a23 */ /* 0x100fe40000010804 */
[--C-:B------:R-:W-:Y:S01]  /*a570*/  FFMA.FTZ R176, R15, c[0x0][0x2d0], -R4.reuse ;  /* 0x0000b4000fb07a23 */ /* 0x100fe20000010804 */
[----:B------:R-:W1:Y:S01]  /*a580*/  MUFU.EX2 R6, R5 ;  /* 0x0000000500067308 */ /* 0x000e620000000800 */
[--C-:B------:R-:W-:Y:S02]  /*a590*/  FFMA.FTZ R182, R14, c[0x0][0x2d0], -R4.reuse ;  /* 0x0000b4000eb67a23 */ /* 0x100fe40000010804 */
[----:B------:R-:W-:Y:S02]  /*a5a0*/  FFMA.FTZ R181, R13, c[0x0][0x2d0], -R4 ;  /* 0x0000b4000db57a23 */ /* 0x000fe40000010804 */
[C---:B--2---:R-:W-:Y:S02]  /*a5b0*/  FMUL.FTZ R34, R2.reuse, R138 ;  /* 0x0000008a02227220 */ /* 0x044fe40000410000 */
[----:B------:R-:W-:Y:S02]  /*a5c0*/  FMUL.FTZ R35, R2, R139 ;  /* 0x0000008b02237220 */ /* 0x000fe40000410000 */
[----:B------:R-:W2:Y:S01]  /*a5d0*/  LDSM.16.MT88.4 R136, [R203] ;  /* 0x00000000cb88783b */ /* 0x000ea20000004200 */
[----:B------:R-:W-:Y:S01]  /*a5e0*/  MUFU.EX2 R152, R133 ;  /* 0x0000008500987308 */ /* 0x000fe20000000800 */
[----:B------:R-:W-:Y:S02]  /*a5f0*/  FADD.FTZ R4, R23, R22 ;  /* 0x0000001617047221 */ /* 0x000fe40000010000 */
[C---:B------:R-:W-:Y:S02]  /*a600*/  FMUL.FTZ R8, R0.reuse, R160 ;  /* 0x000000a000087220 */ /* 0x040fe40000410000 */
[----:B------:R-:W-:Y:S02]  /*a610*/  FADD.FTZ R172, R21, R4 ;  /* 0x0000000415ac7221 */ /* 0x000fe40000010000 */
[C---:B------:R-:W-:Y:S02]  /*a620*/  FMUL.FTZ R4, R0.reuse, R164 ;  /* 0x000000a400047220 */ /* 0x040fe40000410000 */
[----:B------:R-:W-:Y:S01]  /*a630*/  FMUL.FTZ R9, R0, R161 ;  /* 0x000000a100097220 */ /* 0x000fe20000410000 */
[----:B------:R-:W3:Y:S01]  /*a640*/  MUFU.EX2 R156, R134 ;  /* 0x00000086009c7308 */ /* 0x000ee20000000800 */
[C---:B------:R-:W-:Y:S02]  /*a650*/  FMUL.FTZ R10, R2.reuse, R162 ;  /* 0x000000a2020a7220 */ /* 0x040fe40000410000 */
[----:B------:R-:W-:Y:S01]  /*a660*/  FMUL.FTZ R11, R2, R163 ;  /* 0x000000a3020b7220 */ /* 0x000fe20000410000 */
[----:B-1----:R-:W-:Y:S01]  /*a670*/  F2FP.PACK_AB R169, R6, R7 ;  /* 0x0000000706a9723e */ /* 0x002fe200000000ff */
[C---:B------:R-:W-:Y:S01]  /*a680*/  FFMA.FTZ R5, R2.reuse, R221, R7 ;  /* 0x000000dd02057223 */ /* 0x040fe20000010007 */
[----:B------:R-:W-:Y:S01]  /*a690*/  LDSM.16.MT88.4 R160, [R203+0x1800] ;  /* 0x00180000cba0783b */ /* 0x000fe20000004200 */
[----:B------:R-:W-:Y:S02]  /*a6a0*/  FMUL.FTZ R7, R2, R167 ;  /* 0x000000a702077220 */ /* 0x000fe40000410000 */
[----:B------:R-:W-:Y:S01]  /*a6b0*/  FADD.FTZ R197, R6, R5 ;  /* 0x0000000506c57221 */ /* 0x000fe20000010000 */
[----:B------:R-:W-:Y:S01]  /*a6c0*/  MUFU.EX2 R134, R177 ;  /* 0x000000b100867308 */ /* 0x000fe20000000800 */
[----:B------:R-:W-:Y:S02]  /*a6d0*/  FMUL.FTZ R5, R0, R165 ;  /* 0x000000a500057220 */ /* 0x000fe40000410000 */
[----:B------:R-:W-:Y:S02]  /*a6e0*/  FMUL.FTZ R6, R2, R166 ;  /* 0x000000a602067220 */ /* 0x000fe40000410000 */
[----:B------:R-:W-:Y:S02]  /*a6f0*/  FMUL.FTZ R13, R0, R157 ;  /* 0x0000009d000d7220 */ /* 0x000fe40000410000 */
[C---:B------:R-:W-:Y:S02]  /*a700*/  FMUL.FTZ R14, R2.reuse, R158 ;  /* 0x0000009e020e7220 */ /* 0x040fe40000410000 */
[----:B------:R-:W-:Y:S01]  /*a710*/  FMUL.FTZ R15, R2, R159 ;  /* 0x0000009f020f7220 */ /* 0x000fe20000410000 */
[----:B------:R-:W-:Y:S01]  /*a720*/  MUFU.EX2 R178, R182 ;  /* 0x000000b600b27308 */ /* 0x000fe20000000800 */
[----:B------:R-:W-:Y:S02]  /*a730*/  FMUL.FTZ R17, R0, R153 ;  /* 0x0000009900117220 */ /* 0x000fe40000410000 */
[----:B------:R-:W-:Y:S01]  /*a740*/  FMUL.FTZ R18, R2, R154 ;  /* 0x0000009a02127220 */ /* 0x000fe20000410000 */
[----:B---3--:R-:W-:Y:S01]  /*a750*/  F2FP.PACK_AB R171, R156, R152 ;  /* 0x000000989cab723e */ /* 0x008fe200000000ff */
[----:B------:R-:W-:Y:S02]  /*a760*/  FMUL.FTZ R19, R2, R155 ;  /* 0x0000009b02137220 */ /* 0x000fe40000410000 */
[----:B------:R-:W-:Y:S02]  /*a770*/  FMUL.FTZ R21, R0, R149 ;  /* 0x0000009500157220 */ /* 0x000fe40000410000 */
[C---:B------:R-:W-:Y:S01]  /*a780*/  FMUL.FTZ R22, R2.reuse, R150 ;  /* 0x0000009602167220 */ /* 0x040fe20000410000 */
[----:B------:R-:W-:Y:S01]  /*a790*/  MUFU.EX2 R177, R181 ;  /* 0x000000b500b17308 */ /* 0x000fe20000000800 */
[C---:B--2---:R-:W-:Y:S05]  /*a7a0*/  HMMA.16816.F32 R4, R168.reuse, R136, R4 ;  /* 0x00000088a804723c */ /* 0x044fea0000001804 */
[C---:B------:R-:W-:Y:S02]  /*a7b0*/  FMUL.FTZ R23, R2.reuse, R151 ;  /* 0x0000009702177220 */ /* 0x040fe40000410000 */
[C---:B------:R-:W-:Y:S01]  /*a7c0*/  FMUL.FTZ R26, R2.reuse, R146 ;  /* 0x00000092021a7220 */ /* 0x040fe20000410000 */
[C---:B------:R-:W-:Y:S01]  /*a7d0*/  HMMA.16816.F32 R8, R168.reuse, R138, R8 ;  /* 0x0000008aa808723c */ /* 0x040fe20000001808 */
[----:B------:R-:W1:Y:S01]  /*a7e0*/  LDSM.16.MT88.4 R136, [R204] ;  /* 0x00000000cc88783b */ /* 0x000e620000004200 */
[----:B------:R-:W2:Y:S02]  /*a7f0*/  MUFU.EX2 R133, R180 ;  /* 0x000000b400857308 */ /* 0x000ea40000000800 */
[C---:B------:R-:W-:Y:S02]  /*a800*/  FMUL.FTZ R27, R2.reuse, R147 ;  /* 0x00000093021b7220 */ /* 0x040fe40000410000 */
[C---:B------:R-:W-:Y:S02]  /*a810*/  FMUL.FTZ R30, R2.reuse, R142 ;  /* 0x0000008e021e7220 */ /* 0x040fe40000410000 */
[----:B------:R-:W-:Y:S02]  /*a820*/  FMUL.FTZ R31, R2, R143 ;  /* 0x0000008f021f7220 */ /* 0x000fe40000410000 */
[----:B------:R-:W-:Y:S02]  /*a830*/  LDSM.16.MT88.4 R140, [R203+0x800] ;  /* 0x00080000cb8c783b */ /* 0x000fe40000004200 */
        /* <DEDUP_REMOVED lines=17> */
[C---:B------:R-:W-:Y:S01]  /*a950*/  FMUL.FTZ R50, R2.reuse, R50 ;  /* 0x0000003202327220 */ /* 0x040fe20000410000 */
[C---:B-1----:R-:W-:Y:S02]  /*a960*/  HMMA.16816.F32 R12, R168.reuse, R136, R12 ;  /* 0x00000088a80c723c */ /* 0x042fe4000000180c */
[----:B------:R-:W-:Y:S01]  /*a970*/  MUFU.EX2 R180, R175 ;  /* 0x000000af00b47308 */ /* 0x000fe20000000800 */
[----:B------:R-:W-:Y:S02]  /*a980*/  FMUL.FTZ R51, R2, R51 ;  /* 0x0000003302337220 */ /* 0x000fe40000410000 */
[C---:B------:R-:W-:Y:S02]  /*a990*/  FMUL.FTZ R52, R0.reuse, R52 ;  /* 0x0000003400347220 */ /* 0x040fe40000410000 */
[----:B------:R-:W-:Y:S01]  /*a9a0*/  FMUL.FTZ R53, R0, R53 ;  /* 0x0000003500357220 */ /* 0x000fe20000410000 */
[C---:B------:R-:W-:Y:S01]  /*a9b0*/  HMMA.16816.F32 R16, R168.reuse, R138, R16 ;  /* 0x0000008aa810723c */ /* 0x040fe20000001810 */
[----:B------:R-:W1:Y:S03]  /*a9c0*/  LDSM.16.MT88.4 R136, [R206] ;  /* 0x00000000ce88783b */ /* 0x000e660000004200 */
[C---:B------:R-:W-:Y:S01]  /*a9d0*/  FMUL.FTZ R54, R2.reuse, R54 ;  /* 0x0000003602367220 */ /* 0x040fe20000410000 */
[----:B------:R-:W-:Y:S01]  /*a9e0*/  MUFU.EX2 R175, R184 ;  /* 0x000000b800af7308 */ /* 0x000fe20000000800 */
[----:B------:R-:W-:Y:S02]  /*a9f0*/  FMUL.FTZ R55, R2, R55 ;  /* 0x0000003702377220 */ /* 0x000fe40000410000 */
[C---:B------:R-:W-:Y:S04]  /*aa00*/  FMUL.FTZ R56, R0.reuse, R56 ;  /* 0x0000003800387220 */ /* 0x040fe80000410000 */
        /* <DEDUP_REMOVED lines=87> */
[----:B--2---:R-:W-:Y:S01]  /*af80*/  FADD.FTZ R0, R133, R172 ;  /* 0x000000ac85007221 */ /* 0x004fe20000010000 */
[----:B------:R-:W2:Y:S01]  /*af90*/  MUFU.EX2 R179, R176 ;  /* 0x000000b000b37308 */ /* 0x000ea20000000800 */
[C---:B-1----:R-:W-:Y:S09]  /*afa0*/  HMMA.16816.F32 R44, R168.reuse, R136, R44 ;  /* 0x00000088a82c723c */ /* 0x042ff2000000182c */
[----:B------:R-:W-:Y:S01]  /*afb0*/  MUFU.EX2 R176, R183 ;  /* 0x000000b700b07308 */ /* 0x000fe20000000800 */
[C---:B------:R-:W-:Y:S01]  /*afc0*/  HMMA.16816.F32 R48, R168.reuse, R138, R48 ;  /* 0x0000008aa830723c */ /* 0x040fe20000001830 */
[----:B------:R-:W1:Y:S02]  /*afd0*/  LDSM.16.MT88.4 R136, [R206+0x2000] ;  /* 0x00200000ce88783b */ /* 0x000e640000004200 */
[----:B---3--:R-:W-:Y:S04]  /*afe0*/  FADD.FTZ R0, R2, R0 ;  /* 0x0000000002007221 */ /* 0x008fe80000010000 */
[----:B------:R-:W-:Y:S02]  /*aff0*/  FADD.FTZ R0, R144, R0 ;  /* 0x0000000090007221 */ /* 0x000fe40000010000 */
[----:B------:R-:W-:Y:S03]  /*b000*/  MUFU.EX2 R172, R191 ;  /* 0x000000bf00ac7308 */ /* 0x000fe60000000800 */
        /* <DEDUP_REMOVED lines=34> */
[----:B------:R-:W3:Y:S02]  /*b230*/  LDSM.16.MT88.4 R144, [R204+0x800] ;  /* 0x00080000cc90783b */ /* 0x000ee40000004200 */
[----:B------:R-:W4:Y:S01]  /*b240*/  MUFU.EX2 R2, R187 ;  /* 0x000000bb00027308 */ /* 0x000f220000000800 */
[----:B--2---:R-:W-:Y:S02]  /*b250*/  F2FP.PACK_AB R139, R179, R180 ;  /* 0x000000b4b38b723e */ /* 0x004fe400000000ff */
[----:B------:R-:W-:Y:S05]  /*b260*/  F2FP.PACK_AB R169, R173, R174 ;  /* 0x000000aeada9723e */ /* 0x000fea00000000ff */
[C---:B------:R-:W-:Y:S02]  /*b270*/  HMMA.16816.F32 R4, R136.reuse, R140, R4 ;  /* 0x0000008c8804723c */ /* 0x040fe40000001804 */
[----:B------:R-:W2:Y:S03]  /*b280*/  MUFU.EX2 R134, R185 ;  /* 0x000000b900867308 */ /* 0x000ea60000000800 */
[----:B-1----:R-:W-:Y:S03]  /*b290*/  FADD.FTZ R0, R133, R0 ;  /* 0x0000000085007221 */ /* 0x002fe60000010000 */
[C---:B------:R-:W-:Y:S01]  /*b2a0*/  HMMA.16816.F32 R8, R136.reuse, R142, R8 ;  /* 0x0000008e8808723c */ /* 0x040fe20000001808 */
[----:B------:R-:W1:Y:S03]  /*b2b0*/  LDSM.16.MT88.4 R140, [R206+0x800] ;  /* 0x00080000ce8c783b */ /* 0x000e660000004200 */
[----:B----4-:R-:W-:Y:S04]  /*b2c0*/  FADD.FTZ R0, R2, R0 ;  /* 0x0000000002007221 */ /* 0x010fe80000010000 */
[----:B------:R-:W-:Y:S04]  /*b2d0*/  FADD.FTZ R0, R148, R0 ;  /* 0x0000000094007221 */ /* 0x000fe80000010000 */
[C---:B--2---:R-:W-:Y:S01]  /*b2e0*/  FADD.FTZ R0, R134.reuse, R0 ;  /* 0x0000000086007221 */ /* 0x044fe20000010000 */
        /* <DEDUP_REMOVED lines=59> */
[C---:B-1----:R-:W-:Y:S01]  /*b6a0*/  F2FP.PACK_AB R168, R2.reuse, R133 ;  /* 0x0000008502a8723e */ /* 0x042fe200000000ff */
[----:B------:R-:W-:Y:S03]  /*b6b0*/  FADD.FTZ R0, R133, R0 ;  /* 0x0000000085007221 */ /* 0x000fe60000010000 */
[C---:B---3--:R-:W-:Y:S01]  /*b6c0*/  HMMA.16816.F32 R20, R136.reuse, R148, R20 ;  /* 0x000000948814723c */ /* 0x048fe20000001814 */
[----:B------:R-:W1:Y:S03]  /*b6d0*/  MUFU.EX2 R133, R195 ;  /* 0x000000c300857308 */ /* 0x000e660000000800 */
        /* <DEDUP_REMOVED lines=8> */
[----:B-1----:R-:W-:Y:S04]  /*b760*/  F2FP.PACK_AB R171, R133, R172 ;  /* 0x000000ac85ab723e */ /* 0x002fe800000000ff */
[C---:B--2---:R-:W-:Y:S08]  /*b770*/  HMMA.16816.F32 R36, R136.reuse, R144, R36 ;  /* 0x000000908824723c */ /* 0x044ff00000001824 */
        /* <DEDUP_REMOVED lines=58> */
[----:B------:R-:W-:Y:S04]  /*bb20*/  FADD.FTZ R0, R175, R0 ;  /* 0x00000000af007221 */ /* 0x000fe80000010000 */
[C---:B------:R-:W-:Y:S04]  /*bb30*/  HMMA.16816.F32 R136, R168.reuse, R138, R32 ;  /* 0x0000008aa888723c */ /* 0x040fe80000001820 */
[----:B------:R-:W-:Y:S04]  /*bb40*/  FADD.FTZ R0, R174, R0 ;  /* 0x00000000ae007221 */ /* 0x000fe80000010000 */
[C---:B---3--:R-:W-:Y:S04]  /*bb50*/  HMMA.16816.F32 R36, R168.reuse, R4, R36 ;  /* 0x00000004a824723c */ /* 0x048fe80000001824 */
[----:B------:R-:W-:Y:S04]  /*bb60*/  FADD.FTZ R0, R173, R0 ;  /* 0x00000000ad007221 */ /* 0x000fe80000010000 */
[C---:B------:R-:W-:Y:S01]  /*bb70*/  HMMA.16816.F32 R40, R168.reuse, R6, R40 ;  /* 0x00000006a828723c */ /* 0x040fe20000001828 */
[----:B------:R-:W1:Y:S03]  /*bb80*/  LDSM.16.MT88.4 R4, [R203+0x5800] ;  /* 0x00580000cb04783b */ /* 0x000e660000004200 */
[----:B------:R-:W-:Y:S04]  /*bb90*/  FADD.FTZ R0, R172, R0 ;  /* 0x00000000ac007221 */ /* 0x000fe80000010000 */
[C---:B----4-:R-:W-:Y:S04]  /*bba0*/  HMMA.16816.F32 R44, R168.reuse, R8, R44 ;  /* 0x00000008a82c723c */ /* 0x050fe8000000182c */
[----:B------:R-:W-:Y:S01]  /*bbb0*/  FADD.FTZ R221, R133, R0 ;  /* 0x0000000085dd7221 */ /* 0x000fe20000010000 */
[----:B------:R-:W-:Y:S03]  /*bbc0*/  MOV R133, R132 ;  /* 0x0000008400857202 */ /* 0x000fe60000000f00 */
        /* <DEDUP_REMOVED lines=26> */
[C---:B----4-:R-:W-:Y:S07]  /*bd70*/  HMMA.16816.F32 R124, R168.reuse, R16, R124 ;  /* 0x00000010a87c723c */ /* 0x050fee000000187c */
[----:B------:R-:W-:Y:S01]  /*bd80*/  MOV R16, R3 ;  /* 0x0000000300107202 */ /* 0x000fe20000000f00 */
[----:B------:R-:W-:Y:S01]  /*bd90*/  HMMA.16816.F32 R128, R168, R18, R128 ;  /* 0x00000012a880723c */ /* 0x000fe20000001880 */
[----:B------:R-:W-:-:S07]  /*bda0*/  @P0 BRA `(.L_x_2101) ;  /* 0xffffb94000000947 */ /* 0x000fce000383ffff */
.L_x_2080:
        /* <DEDUP_REMOVED lines=21> */
.L_x_2104:
[----:B------:R-:W-:-:S04]  /*bf00*/  MOV R3, 0x1 ;  /* 0x0000000100037802 */ /* 0x000fc80000000f00 */
[----:B------:R-:W-:-:S13]  /*bf10*/  ISETP.NE.AND P0, PT, R3, c[0x0][0x32c], PT ;  /* 0x0000cb0003007a0c */ /* 0x000fda0003f05270 */
[----:B------:R-:W-:-:S05]  /*bf20*/  @P0 IMAD.HI.U32 R3, R0, c[0x0][0x330], RZ ;  /* 0x0000cc0000030a27 */ /* 0x000fca00078e00ff */
[----:B------:R-:W-:Y:S02]  /*bf30*/  @P0 SHF.R.U32.HI R0, RZ, c[0x0][0x334], R3 ;  /* 0x0000cd00ff000a19 */ /* 0x000fe40000011603 */
.L_x_2105:
[----:B------:R-:W-:Y:S05]  /*bf40*/  BSYNC B0 ;  /* 0x0000000000007941 */ /* 0x000fea0003800000 */
.L_x_2103:
[----:B------:R-:W-:-:S05]  /*bf50*/  IMAD R0, R0, c[0x0][0x32c], RZ ;  /* 0x0000cb0000007a24 */ /* 0x000fca00078e02ff */
[----:B------:R-:W-:-:S04]  /*bf60*/  IMNMX R2, R2, R0, !PT ;  /* 0x0000000002027217 */ /* 0x000fc80007800200 */
.L_x_2102:
        /* <DEDUP_REMOVED lines=9> */
.L_x_2117:
        /* <DEDUP_REMOVED lines=43> */
.L_x_2224:
        /* <DEDUP_REMOVED lines=26> */
.L_x_2225:
        /* <DEDUP_REMOVED lines=27> */
.L_x_2108:
[----:B------:R-:W-:Y:S05]  /*c600*/  BSYNC B0 ;  /* 0x0000000000007941 */ /* 0x000fea0003800000 */
.L_x_2107:
        /* <DEDUP_REMOVED lines=198> */
[----:B------:R-:W-:Y:S02]  /*d270*/  FMUL.FTZ R10, R10, c[0x0][0x320] ;  /* 0x0000c8000a0a7a20 */ /* 0x000fe40000410000 */
[----:B------:R-:W-:Y:S04]  /*d280*/  FMUL.FTZ R3, R11, c[0x0][0x320] ;  /* 0x0000c8000b037a20 */ /* 0x000fe80000410000 */
        /* <DEDUP_REMOVED lines=69> */
[----:B--234-:R-:W-:Y:S01]  /*d6e0*/  SHF.R.S32.HI R6, RZ, 0x1f, R222 ;  /* 0x0000001fff067819 */ /* 0x01cfe200000114de */
        /* <DEDUP_REMOVED lines=12> */
[----:B-1----:R-:W-:Y:S01]  /*d7b0*/  IMAD.MOV.U32 R0, RZ, RZ, R2 ;  /* 0x000000ffff007224 */ /* 0x002fe200078e0002 */
        /* <DEDUP_REMOVED lines=28> */
.L_x_2226:
[----:B------:R-:W-:-:S05]  /*d980*/  BRA.DIV ~URZ, `(.L_x_2114) ;  /* 0x0000e1127f007947 */ /* 0x000fca000b800000 */
[----:B------:R-:W3:Y:S01]  /*d990*/  SHFL.IDX PT, R0, R8, RZ, 0x181f ;  /* 0x00181fff08007589 */ /* 0x000ee200000e0000 */
[----:B------:R-:W-:Y:S02]  /*d9a0*/  ISETP.GE.AND P2, PT, R217, c[0x0][0x1d4], PT ;  /* 0x00007500d9007a0c */ /* 0x000fe40003f46270 */
[----:B------:R-:W-:Y:S02]  /*d9b0*/  ISETP.GE.AND P3, PT, R223, c[0x0][0x1d4], PT ;  /* 0x00007500df007a0c */ /* 0x000fe40003f66270 */
[----:B------:R-:W-:Y:S04]  /*d9c0*/  ISETP.GE.AND P1, PT, R222, c[0x0][0x1d4], PT ;  /* 0x00007500de007a0c */ /* 0x000fe80003f26270 */
[----:B------:R-:W-:Y:S02]  /*d9d0*/  SEL R11, RZ, 0x10, P1 ;  /* 0x00000010ff0b7807 */ /* 0x000fe40000800000 */
[----:B---3--:R-:W-:Y:S05]  /*d9e0*/  IADD3 R6, P0, R0, R26, RZ ;  /* 0x0000001a00067210 */ /* 0x008fea0007f1e0ff */
[----:B--2---:R-:W-:Y:S01]  /*d9f0*/  IMAD.X R7, R4, 0x1, R9, P0 ;  /* 0x0000000104077824 */ /* 0x004fe200000e0609 */
[----:B------:R-:W-:Y:S04]  /*da00*/  IADD3 R2, P0, R0, R27, RZ ;  /* 0x0000001b00027210 */ /* 0x000fe80007f1e0ff */
[----:B------:R-:W-:Y:S01]  /*da10*/  @!PT LDS RZ, [RZ] ;  /* 0x00000000fffff984 */ /* 0x000fe20000000800 */
[----:B------:R-:W-:Y:S01]  /*da20*/  @!PT LDS RZ, [RZ] ;  /* 0x00000000fffff984 */ /* 0x000fe20000000800 */
[----:B------:R2:W-:Y:S01]  /*da30*/  LDGSTS.E.BYPASS.LTC128B.128 [R215+0x8100], [R6.64], !P2 ;  /* 0x0810000006d77fae */ /* 0x0005e2000d101d46 */
[----:B------:R-:W-:Y:S05]  /*da40*/  IMAD.X R3, R4, 0x1, R12, P0 ;  /* 0x0000000104037824 */ /* 0x000fea00000e060c */
[----:B------:R3:W-:Y:S01]  /*da50*/  LDGSTS.E.BYPASS.LTC128B.128 [R215+0xa100], [R2.64], !P3 ;  /* 0x0a10000002d77fae */ /* 0x0007e2000d901d46 */
[----:B--2---:R-:W-:Y:S02]  /*da60*/  SEL R6, RZ, 0x10, P2 ;  /* 0x00000010ff067807 */ /* 0x004fe40001000000 */
[----:B---3--:R-:W-:Y:S05]  /*da70*/  IADD3 R2, P0, R0, R28, RZ ;  /* 0x0000001c00027210 */ /* 0x008fea0007f1e0ff */
[----:B------:R-:W-:Y:S05]  /*da80*/  IMAD.X R3, R4, 0x1, R13, P0 ;  /* 0x0000000104037824 */ /* 0x000fea00000e060d */
[----:B------:R2:W-:Y:S02]  /*da90*/  LDGSTS.E.BYPASS.LTC128B.128 [R215+0xc100], [R2.64], !P1 ;  /* 0x0c10000002d77fae */ /* 0x0005e4000c901d46 */
[----:B--2---:R-:W-:Y:S02]  /*daa0*/  IADD3 R2, P0, R0, R29, RZ ;  /* 0x0000001d00027210 */ /* 0x004fe40007f1e0ff */
[----:B------:R-:W2:Y:S03]  /*dab0*/  SHFL.IDX PT, R0, R8, 0x1, 0x181f ;  /* 0x00381f0008007f89 */ /* 0x000ea600000e0000 */
[----:B------:R-:W-:Y:S01]  /*dac0*/  IMAD.X R3, R4, 0x1, R14, P0 ;  /* 0x0000000104037824 */ /* 0x000fe200000e060e */
[----:B------:R-:W-:Y:S01]  /*dad0*/  ISETP.GE.AND P0, PT, R224, c[0x0][0x1d4], PT ;  /* 0x00007500e0007a0c */ /* 0x000fe20003f06270 */
[----:B------:R3:W4:Y:S03]  /*dae0*/  SHFL.IDX PT, R4, R5, 0x1, 0x181f ;  /* 0x00381f0005047f89 */ /* 0x00072600000e0000 */
[----:B------:R-:W-:Y:S09]  /*daf0*/  SEL R10, RZ, 0x10, P0 ;  /* 0x00000010ff0a7807 */ /* 0x000ff20000000000 */
[----:B------:R1:W-:Y:S02]  /*db00*/  LDGSTS.E.BYPASS.LTC128B.128 [R215+0xe100], [R2.64], !P0 ;  /* 0x0e10000002d77fae */ /* 0x0003e4000c101d46 */
[----:B-1-3--:R-:W-:Y:S02]  /*db10*/  SEL R5, RZ, 0x10, P3 ;  /* 0x00000010ff057807 */ /* 0x00afe40001800000 */
.L_x_2227:
[C---:B--2---:R-:W-:Y:S02]  /*db20*/  IADD3 R2, -R6.reuse, 0x10, RZ ;  /* 0x0000001006027810 */ /* 0x044fe40007ffe1ff */
[----:B------:R-:W-:Y:S02]  /*db30*/  ISETP.NE.U32.AND P2, PT, R6, RZ, PT ;  /* 0x000000ff0600720c */ /* 0x000fe40003f45070 */
[----:B------:R-:W-:Y:S04]  /*db40*/  LOP3.LUT R2, R2, 0xf, RZ, 0xc0, !PT ;  /* 0x0000000f02027812 */ /* 0x000fe800078ec0ff */
[----:B------:R-:W-:Y:S04]  /*db50*/  IADD3 R2, P1, P0, R2, R0, R26 ;  /* 0x0000000002027210 */ /* 0x000fe8000783e01a */
[----:B----4-:R-:W-:Y:S05]  /*db60*/  IADD3.X R3, RZ, R4, R9, P1, P0 ;  /* 0x00000004ff037210 */ /* 0x010fea0000fe0409 */
        /* <DEDUP_REMOVED lines=22> */
.L_x_2112:
[----:B--234-:R-:W-:Y:S05]  /*dcd0*/  BSYNC B0 ;  /* 0x0000000000007941 */ /* 0x01cfea0003800000 */
.L_x_2111:
[----:B-1----:R-:W-:Y:S01]  /*dce0*/  FMNMX.FTZ R2, R186, R133, !PT ;  /* 0x00000085ba027209 */ /* 0x002fe20007810000 */
[----:B------:R-:W0:Y:S01]  /*dcf0*/  LDGDEPBAR ;  /* 0x00000000000079af */ /* 0x000e220000000000 */
        /* <DEDUP_REMOVED lines=33> */
.L_x_2228:
[----:B-12---:R-:W-:Y:S01]  /*df10*/  FMNMX.FTZ R4, R4, R0, !PT ;  /* 0x0000000004047209 */ /* 0x006fe20007810000 */
[----:B------:R-:W-:-:S05]  /*df20*/  BRA.DIV ~URZ, `(.L_x_2116) ;  /* 0x0000de427f007947 */ /* 0x000fca000b800000 */
[----:B------:R-:W1:Y:S02]  /*df30*/  SHFL.BFLY PT, R0, R4, 0x1, 0x1f ;  /* 0x0c201f0004007f89 */ /* 0x000e6400000e0000 */
[----:B-1----:R-:W-:Y:S02]  /*df40*/  FMNMX.FTZ R132, R4, R0, !PT ;  /* 0x0000000004847209 */ /* 0x002fe40007810000 */
[----:B------:R-:W1:Y:S02]  /*df50*/  SHFL.BFLY PT, R0, R5, 0x2, 0x1f ;  /* 0x0c401f0005007f89 */ /* 0x000e6400000e0000 */
[----:B-1----:R-:W-:Y:S05]  /*df60*/  FMNMX.FTZ R4, R5, R0, !PT ;  /* 0x0000000005047209 */ /* 0x002fea0007810000 */
[----:B------:R1:W2:Y:S02]  /*df70*/  SHFL.BFLY PT, R0, R4, 0x1, 0x1f ;  /* 0x0c201f0004007f89 */ /* 0x0002a400000e0000 */
.L_x_2229:
[----:B--2---:R-:W-:Y:S01]  /*df80*/  FMNMX.FTZ R3, R0, R4, !PT ;  /* 0x0000000400037209 */ /* 0x004fe20007810000 */
[C---:B------:R-:W-:Y:S01]  /*df90*/  FADD.FTZ R0, -R132.reuse, R133 ;  /* 0x0000008584007221 */ /* 0x040fe20000010100 */
[----:B------:R-:W-:Y:S01]  /*dfa0*/  WARPSYNC 0xffffffff ;  /* 0xffffffff00007948 */ /* 0x000fe20003800000 */
[----:B-1----:R-:W-:Y:S01]  /*dfb0*/  FMUL.FTZ R4, R132, c[0x0][0x2d0] ;  /* 0x0000b40084047a20 */ /* 0x002fe20000410000 */
[----:B------:R-:W-:Y:S01]  /*dfc0*/  ISETP.GT.AND P0, PT, R214, R197, PT ;  /* 0x000000c5d600720c */ /* 0x000fe20003f04270 */
[----:B------:R-:W-:Y:S01]  /*dfd0*/  FMUL.FTZ R0, R0, c[0x0][0x2d0] ;  /* 0x0000b40000007a20 */ /* 0x000fe20000410000 */
[----:B------:R-:W-:Y:S01]  /*dfe0*/  IADD3 R214, R214, -0x1, RZ ;  /* 0xffffffffd6d67810 */ /* 0x000fe20007ffe0ff */
        /* <DEDUP_REMOVED lines=20> */
[----:B------:R-:W1:Y:S02]  /*e130*/  MUFU.EX2 R6, R6 ;  /* 0x0000000600067308 */ /* 0x000e640000000800 */
[----:B-1----:R-:W-:Y:S01]  /*e140*/  F2FP.PACK_AB R168, R6, R4 ;  /* 0x0000000406a8723e */ /* 0x002fe200000000ff */
[----:B------:R-:W-:Y:S01]  /*e150*/  FFMA.FTZ R0, R2, R225, R4 ;  /* 0x000000e102007223 */ /* 0x000fe20000010004 */
[----:B------:R-:W-:Y:S01]  /*e160*/  F2FP.PACK_AB R170, R8, R9 ;  /* 0x0000000908aa723e */ /* 0x000fe200000000ff */
[C---:B------:R-:W-:Y:S02]  /*e170*/  FMUL.FTZ R4, R3.reuse, c[0x0][0x2d0] ;  /* 0x0000b40003047a20 */ /* 0x040fe40000410000 */
[----:B------:R-:W-:Y:S02]  /*e180*/  FADD.FTZ R7, R6, R0 ;  /* 0x0000000006077221 */ /* 0x000fe40000010000 */
[----:B------:R-:W-:Y:S02]  /*e190*/  FADD.FTZ R0, -R3, R134 ;  /* 0x0000008603007221 */ /* 0x000fe40000010100 */
[----:B------:R-:W-:Y:S02]  /*e1a0*/  FMUL.FTZ R32, R2, R136 ;  /* 0x0000008802207220 */ /* 0x000fe40000410000 */
[----:B------:R-:W-:Y:S02]  /*e1b0*/  FMUL.FTZ R0, R0, c[0x0][0x2d0] ;  /* 0x0000b40000007a20 */ /* 0x000fe40000410000 */
[----:B------:R-:W-:Y:S02]  /*e1c0*/  FMUL.FTZ R33, R2, R137 ;  /* 0x0000008902217220 */ /* 0x000fe40000410000 */
[--C-:B------:R-:W-:Y:S02]  /*e1d0*/  FFMA.FTZ R5, R191, c[0x0][0x2d0], -R4.reuse ;  /* 0x0000b400bf057a23 */ /* 0x100fe40000010804 */
        /* <DEDUP_REMOVED lines=8> */
[--C-:B------:R-:W-:Y:S02]  /*e260*/  FFMA.FTZ R173, R184, c[0x0][0x2d0], -R4.reuse ;  /* 0x0000b400b8ad7a23 */ /* 0x100fe40000010804 */
[--C-:B------:R-:W-:Y:S02]  /*e270*/  FFMA.FTZ R172, R183, c[0x0][0x2d0], -R4.reuse ;  /* 0x0000b400b7ac7a23 */ /* 0x100fe40000010804 */
[--C-:B------:R-:W-:Y:S02]  /*e280*/  FFMA.FTZ R183, R25, c[0x0][0x2d0], -R4.reuse ;  /* 0x0000b40019b77a23 */ /* 0x100fe40000010804 */
[--C-:B------:R-:W-:Y:S02]  /*e290*/  FFMA.FTZ R174, R179, c[0x0][0x2d0], -R4.reuse ;  /* 0x0000b400b3ae7a23 */ /* 0x100fe40000010804 */
[--C-:B------:R-:W-:Y:S02]  /*e2a0*/  FFMA.FTZ R178, R178, c[0x0][0x2d0], -R4.reuse ;  /* 0x0000b400b2b27a23 */ /* 0x100fe40000010804 */
[--C-:B------:R-:W-:Y:S02]  /*e2b0*/  FFMA.FTZ R179, R176, c[0x0][0x2d0], -R4.reuse ;  /* 0x0000b400b0b37a23 */ /* 0x100fe40000010804 */
[C---:B-1----:R-:W-:Y:S02]  /*e2c0*/  FMUL.FTZ R34, R0.reuse, R138 ;  /* 0x0000008a00227220 */ /* 0x042fe40000410000 */
[----:B------:R-:W-:Y:S01]  /*e2d0*/  FMUL.FTZ R35, R0, R139 ;  /* 0x0000008b00237220 */ /* 0x000fe20000410000 */
[----:B------:R-:W-:Y:S01]  /*e2e0*/  MUFU.EX2 R178, R178 ;  /* 0x000000b200b27308 */ /* 0x000fe20000000800 */
[----:B------:R-:W1:Y:S01]  /*e2f0*/  LDSM.16.MT88.4 R136, [R203] ;  /* 0x00000000cb88783b */ /* 0x000e620000004200 */
[--C-:B------:R-:W-:Y:S02]  /*e300*/  FFMA.FTZ R176, R175, c[0x0][0x2d0], -R4.reuse ;  /* 0x0000b400afb07a23 */ /* 0x100fe40000010804 */
[--C-:B------:R-:W-:Y:S02]  /*e310*/  FFMA.FTZ R184, R24, c[0x0][0x2d0], -R4.reuse ;  /* 0x0000b40018b87a23 */ /* 0x100fe40000010804 */
[----:B------:R-:W-:Y:S02]  /*e320*/  FFMA.FTZ R191, R20, c[0x0][0x2d0], -R4 ;  /* 0x0000b40014bf7a23 */ /* 0x000fe40000010804 */
[----:B------:R-:W-:Y:S02]  /*e330*/  FADD.FTZ R4, R9, R7 ;  /* 0x0000000709047221 */ /* 0x000fe40000010000 */
[----:B------:R-:W3:Y:S01]  /*e340*/  MUFU.EX2 R7, R6 ;  /* 0x0000000600077308 */ /* 0x000ee20000000800 */
[C---:B------:R-:W-:Y:S02]  /*e350*/  FMUL.FTZ R12, R2.reuse, R156 ;  /* 0x0000009c020c7220 */ /* 0x040fe40000410000 */
[----:B------:R-:W-:Y:S02]  /*e360*/  FMUL.FTZ R17, R2, R153 ;  /* 0x0000009902117220 */ /* 0x000fe40000410000 */
[----:B------:R-:W-:Y:S02]  /*e370*/  FADD.FTZ R175, R8, R4 ;  /* 0x0000000408af7221 */ /* 0x000fe40000010000 */
[C---:B------:R-:W-:Y:S02]  /*e380*/  FMUL.FTZ R4, R2.reuse, R164 ;  /* 0x000000a402047220 */ /* 0x040fe40000410000 */
[C---:B--2---:R-:W-:Y:S01]  /*e390*/  FMUL.FTZ R5, R2.reuse, R165 ;  /* 0x000000a502057220 */ /* 0x044fe20000410000 */
[----:B------:R-:W-:Y:S01]  /*e3a0*/  MUFU.EX2 R153, R133 ;  /* 0x0000008500997308 */ /* 0x000fe20000000800 */
[C---:B------:R-:W-:Y:S02]  /*e3b0*/  FMUL.FTZ R16, R2.reuse, R152 ;  /* 0x0000009802107220 */ /* 0x040fe40000410000 */
[C---:B------:R-:W-:Y:S02]  /*e3c0*/  FMUL.FTZ R8, R2.reuse, R160 ;  /* 0x000000a002087220 */ /* 0x040fe40000410000 */
[----:B------:R-:W-:Y:S02]  /*e3d0*/  FMUL.FTZ R9, R2, R161 ;  /* 0x000000a102097220 */ /* 0x000fe40000410000 */
[----:B------:R-:W-:Y:S02]  /*e3e0*/  FMUL.FTZ R11, R0, R163 ;  /* 0x000000a3000b7220 */ /* 0x000fe40000410000 */
[----:B------:R-:W-:Y:S01]  /*e3f0*/  FMUL.FTZ R13, R2, R157 ;  /* 0x0000009d020d7220 */ /* 0x000fe20000410000 */
[----:B------:R-:W2:Y:S01]  /*e400*/  MUFU.EX2 R156, R134 ;  /* 0x00000086009c7308 */ /* 0x000ea20000000800 */
[C---:B------:R-:W-:Y:S02]  /*e410*/  FMUL.FTZ R14, R0.reuse, R158 ;  /* 0x0000009e000e7220 */ /* 0x040fe40000410000 */
[C---:B------:R-:W-:Y:S01]  /*e420*/  FMUL.FTZ R15, R0.reuse, R159 ;  /* 0x0000009f000f7220 */ /* 0x040fe20000410000 */
[C---:B---3--:R-:W-:Y:S01]  /*e430*/  F2FP.PACK_AB R169, R7.reuse, R10 ;  /* 0x0000000a07a9723e */ /* 0x048fe200000000ff */
[C---:B------:R-:W-:Y:S02]  /*e440*/  FFMA.FTZ R6, R0.reuse, R221, R10 ;  /* 0x000000dd00067223 */ /* 0x040fe4000001000a */
[C---:B------:R-:W-:Y:S02]  /*e450*/  FMUL.FTZ R10, R0.reuse, R162 ;  /* 0x000000a2000a7220 */ /* 0x040fe40000410000 */
[----:B------:R-:W-:Y:S01]  /*e460*/  FADD.FTZ R152, R7, R6 ;  /* 0x0000000607987221 */ /* 0x000fe20000010000 */
[----:B------:R-:W-:Y:S01]  /*e470*/  LDSM.16.MT88.4 R160, [R203+0x1800] ;  /* 0x00180000cba0783b */ /* 0x000fe20000004200 */
[C---:B------:R-:W-:Y:S01]  /*e480*/  FMUL.FTZ R6, R0.reuse, R166 ;  /* 0x000000a600067220 */ /* 0x040fe20000410000 */
[----:B------:R-:W-:Y:S01]  /*e490*/  MUFU.EX2 R134, R177 ;  /* 0x000000b100867308 */ /* 0x000fe20000000800 */
[C---:B------:R-:W-:Y:S02]  /*e4a0*/  FMUL.FTZ R7, R0.reuse, R167 ;  /* 0x000000a700077220 */ /* 0x040fe40000410000 */
[C---:B------:R-:W-:Y:S02]  /*e4b0*/  FMUL.FTZ R18, R0.reuse, R154 ;  /* 0x0000009a00127220 */ /* 0x040fe40000410000 */
[----:B------:R-:W-:Y:S02]  /*e4c0*/  FMUL.FTZ R19, R0, R155 ;  /* 0x0000009b00137220 */ /* 0x000fe40000410000 */
[----:B------:R-:W-:Y:S02]  /*e4d0*/  FMUL.FTZ R21, R2, R149 ;  /* 0x0000009502157220 */ /* 0x000fe40000410000 */
[C---:B------:R-:W-:Y:S01]  /*e4e0*/  FMUL.FTZ R22, R0.reuse, R150 ;  /* 0x0000009600167220 */ /* 0x040fe20000410000 */
[----:B------:R-:W-:Y:S01]  /*e4f0*/  MUFU.EX2 R179, R179 ;  /* 0x000000b300b37308 */ /* 0x000fe20000000800 */
[----:B------:R-:W-:Y:S01]  /*e500*/  FMUL.FTZ R23, R0, R151 ;  /* 0x0000009700177220 */ /* 0x000fe20000410000 */
[----:B--2---:R-:W-:Y:S01]  /*e510*/  F2FP.PACK_AB R171, R156, R153 ;  /* 0x000000999cab723e */ /* 0x004fe200000000ff */
[----:B------:R-:W-:Y:S02]  /*e520*/  FMUL.FTZ R25, R2, R145 ;  /* 0x0000009102197220 */ /* 0x000fe40000410000 */
[C---:B------:R-:W-:Y:S02]  /*e530*/  FMUL.FTZ R26, R0.reuse, R146 ;  /* 0x00000092001a7220 */ /* 0x040fe40000410000 */
[----:B------:R-:W-:Y:S02]  /*e540*/  FMUL.FTZ R27, R0, R147 ;  /* 0x00000093001b7220 */ /* 0x000fe40000410000 */
[C---:B-1----:R-:W-:Y:S01]  /*e550*/  HMMA.16816.F32 R4, R168.reuse, R136, R4 ;  /* 0x00000088a804723c */ /* 0x042fe20000001804 */
[----:B------:R-:W-:Y:S04]  /*e560*/  MUFU.EX2 R177, R176 ;  /* 0x000000b000b17308 */ /* 0x000fe80000000800 */
[C---:B------:R-:W-:Y:S02]  /*e570*/  FMUL.FTZ R28, R2.reuse, R140 ;  /* 0x0000008c021c7220 */ /* 0x040fe40000410000 */
[----:B------:R-:W-:Y:S01]  /*e580*/  FMUL.FTZ R29, R2, R141 ;  /* 0x0000008d021d7220 */ /* 0x000fe20000410000 */
[C---:B------:R-:W-:Y:S01]  /*e590*/  HMMA.16816.F32 R8, R168.reuse, R138, R8 ;  /* 0x0000008aa808723c */ /* 0x040fe20000001808 */
[----:B------:R-:W1:Y:S02]  /*e5a0*/  LDSM.16.MT88.4 R136, [R204] ;  /* 0x00000000cc88783b */ /* 0x000e640000004200 */
[----:B------:R-:W-:Y:S01]  /*e5b0*/  MUFU.EX2 R176, R183 ;  /* 0x000000b700b07308 */ /* 0x000fe20000000800 */
[C---:B------:R-:W-:Y:S02]  /*e5c0*/  FMUL.FTZ R30, R0.reuse, R142 ;  /* 0x0000008e001e7220 */ /* 0x040fe40000410000 */
[----:B------:R-:W-:Y:S02]  /*e5d0*/  FMUL.FTZ R31, R0, R143 ;  /* 0x0000008f001f7220 */ /* 0x000fe40000410000 */
[C---:B------:R-:W-:Y:S01]  /*e5e0*/  FMUL.FTZ R20, R2.reuse, R148 ;  /* 0x0000009402147220 */ /* 0x040fe20000410000 */
[----:B------:R-:W-:Y:S03]  /*e5f0*/  LDSM.16.MT88.4 R140, [R203+0x800] ;  /* 0x00080000cb8c783b */ /* 0x000fe60000004200 */
[C---:B------:R-:W-:Y:S01]  /*e600*/  FMUL.FTZ R24, R2.reuse, R144 ;  /* 0x0000009002187220 */ /* 0x040fe20000410000 */
        /* <DEDUP_REMOVED lines=12> */
[----:B------:R-:W2:Y:S01]  /*e6d0*/  MUFU.EX2 R133, R182 ;  /* 0x000000b600857308 */ /* 0x000ea20000000800 */
[C---:B------:R-:W-:Y:S02]  /*e6e0*/  FMUL.FTZ R46, R0.reuse, R46 ;  /* 0x0000002e002e7220 */ /* 0x040fe40000410000 */
[----:B------:R-:W-:Y:S02]  /*e6f0*/  FMUL.FTZ R47, R0, R47 ;  /* 0x0000002f002f7220 */ /* 0x000fe40000410000 */
[C---:B------:R-:W-:Y:S02]  /*e700*/  FMUL.FTZ R48, R2.reuse, R48 ;  /* 0x0000003002307220 */ /* 0x040fe40000410000 */
[----:B------:R-:W-:Y:S01]  /*e710*/  FMUL.FTZ R49, R2, R49 ;  /* 0x0000003102317220 */ /* 0x000fe20000410000 */
[C---:B-1----:R-:W-:Y:S02]  /*e720*/  HMMA.16816.F32 R12, R168.reuse, R136, R12 ;  /* 0x00000088a80c723c */ /* 0x042fe4000000180c */
[----:B------:R-:W-:Y:S01]  /*e730*/  MUFU.EX2 R182, R173 ;  /* 0x000000ad00b67308 */ /* 0x000fe20000000800 */
[C---:B------:R-:W-:Y:S02]  /*e740*/  FMUL.FTZ R50, R0.reuse, R50 ;  /* 0x0000003200327220 */ /* 0x040fe40000410000 */
[----:B------:R-:W-:Y:S02]  /*e750*/  FMUL.FTZ R51, R0, R51 ;  /* 0x0000003300337220 */ /* 0x000fe40000410000 */
[C---:B------:R-:W-:Y:S01]  /*e760*/  FMUL.FTZ R52, R2.reuse, R52 ;  /* 0x0000003402347220 */ /* 0x040fe20000410000 */
[C---:B------:R-:W-:Y:S01]  /*e770*/  HMMA.16816.F32 R16, R168.reuse, R138, R16 ;  /* 0x0000008aa810723c */ /* 0x040fe20000001810 */
[----:B------:R-:W1:Y:S03]  /*e780*/  LDSM.16.MT88.4 R136, [R206] ;  /* 0x00000000ce88783b */ /* 0x000e660000004200 */
        /* <DEDUP_REMOVED lines=94> */
[C---:B-1----:R-:W-:Y:S08]  /*ed70*/  HMMA.16816.F32 R44, R168.reuse, R136, R44 ;  /* 0x00000088a82c723c */ /* 0x042ff0000000182c */
[C---:B------:R-:W-:Y:S01]  /*ed80*/  HMMA.16816.F32 R48, R168.reuse, R138, R48 ;  /* 0x0000008aa830723c */ /* 0x040fe20000001830 */
[----:B------:R-:W1:Y:S01]  /*ed90*/  LDSM.16.MT88.4 R136, [R206+0x2000] ;  /* 0x00200000ce88783b */ /* 0x000e620000004200 */
[----:B------:R-:W-:Y:S02]  /*eda0*/  MUFU.EX2 R175, R184 ;  /* 0x000000b800af7308 */ /* 0x000fe40000000800 */
[----:B---3--:R-:W-:Y:S04]  /*edb0*/  FADD.FTZ R0, R2, R0 ;  /* 0x0000000002007221 */ /* 0x008fe80000010000 */
[----:B------:R-:W-:Y:S04]  /*edc0*/  FADD.FTZ R0, R144, R0 ;  /* 0x0000000090007221 */ /* 0x000fe80000010000 */
[----:B------:R-:W-:Y:S01]  /*edd0*/  MUFU.EX2 R172, R191 ;  /* 0x000000bf00ac7308 */ /* 0x000fe20000000800 */
        /* <DEDUP_REMOVED lines=43> */
[----:B---3--:R-:W-:Y:S04]  /*f090*/  FADD.FTZ R0, R2, R0 ;  /* 0x0000000002007221 */ /* 0x008fe80000010000 */
[----:B------:R-:W-:Y:S04]  /*f0a0*/  FADD.FTZ R0, R148, R0 ;  /* 0x0000000094007221 */ /* 0x000fe80000010000 */
        /* <DEDUP_REMOVED lines=173> */
.L_x_2106:
[----:B------:R-:W-:-:S13]  /*fb80*/  ISETP.GE.AND P0, PT, R214, R226, PT ;  /* 0x000000e2d600720c */ /* 0x000fda0003f06270 */
[----:B------:R-:W-:Y:S05]  /*fb90*/  @!P0 BRA `(.L_x_2118) ;  /* 0x0000467000008947 */ /* 0x000fea0003800000 */
[----:B------:R-:W-:Y:S02]  /*fba0*/  MOV R134, R16 ;  /* 0x0000001000867202 */ /* 0x000fe40000000f00 */
[----:B------:R-:W-:Y:S02]  /*fbb0*/  MOV R133, R132 ;  /* 0x0000008400857202 */ /* 0x000fe40000000f00 */
.L_x_2136:
        /* <DEDUP_REMOVED lines=8> */
[----:B------:R-:W-:Y:S01]  /*fc40*/  SHF.L.U64.HI R29, R224, 0x1, R6 ;  /* 0x00000001e01d7819 */ /* 0x000fe20000010206 */
[----:B------:R-:W-:Y:S01]  /*fc50*/  IMAD.WIDE.U32 R2, R218, c[0x0][0x208], RZ ;  /* 0x00008200da027a25 */ /* 0x000fe200078e00ff */
[----:B------:R-:W-:Y:S02]  /*fc60*/  SHF.R.S32.HI R6, RZ, 0x1f, R223 ;  /* 0x0000001fff067819 */ /* 0x000fe400000114df */
[----:B------:R-:W-:Y:S01]  /*fc70*/  SHF.L.U64.HI R28, R222, 0x1, R5 ;  /* 0x00000001de1c7819 */ /* 0x000fe20000010205 */
[----:B------:R-:W-:Y:S01]  /*fc80*/  IMAD R0, R218, c[0x0][0x20c], R0 ;  /* 0x00008300da007a24 */ /* 0x000fe200078e0200 */
[----:B------:R-:W-:Y:S01]  /*fc90*/  SHF.R.S32.HI R5, RZ, 0x1f, R217 ;  /* 0x0000001fff057819 */ /* 0x000fe200000114d9 */
[----:B------:R-:W-:Y:S01]  /*fca0*/  IMAD R4, R4, c[0x0][0x218], RZ ;  /* 0x0000860004047a24 */ /* 0x000fe200078e02ff */
[----:B------:R-:W-:Y:S01]  /*fcb0*/  IADD3 R212, R135, 0x7800, RZ ;  /* 0x0000780087d47810 */ /* 0x000fe20007ffe0ff */
[----:B------:R-:W-:Y:S01]  /*fcc0*/  IMAD.IADD R3, R3, 0x1, R0 ;  /* 0x0000000103037824 */ /* 0x000fe200078e0200 */
[C---:B------:R-:W-:Y:S01]  /*fcd0*/  IADD3 R207, R135.reuse, 0x7000, RZ ;  /* 0x0000700087cf7810 */ /* 0x040fe20007ffe0ff */
[C---:B------:R-:W-:Y:S01]  /*fce0*/  IMAD R4, R216.reuse, c[0x0][0x21c], R4 ;  /* 0x00008700d8047a24 */ /* 0x040fe200078e0204 */
[C---:B------:R-:W-:Y:S01]  /*fcf0*/  IADD3 R199, R135.reuse, 0x6800, RZ ;  /* 0x0000680087c77810 */ /* 0x040fe20007ffe0ff */
[----:B------:R-:W-:Y:S01]  /*fd00*/  IMAD.WIDE.U32 R2, R216, c[0x0][0x218], R2 ;  /* 0x00008600d8027a25 */ /* 0x000fe200078e0002 */
[C---:B------:R-:W-:Y:S02]  /*fd10*/  IADD3 R198, R135.reuse, 0x6000, RZ ;  /* 0x0000600087c67810 */ /* 0x040fe40007ffe0ff */
[C---:B------:R-:W-:Y:S01]  /*fd20*/  IADD3 R197, R135.reuse, 0x5800, RZ ;  /* 0x0000580087c57810 */ /* 0x040fe20007ffe0ff */
[----:B------:R-:W-:Y:S01]  /*fd30*/  IMAD.SHL.U32 R31, R224, 0x2, RZ ;  /* 0x00000002e01f7824 */ /* 0x000fe200078e00ff */
[----:B------:R-:W-:Y:S01]  /*fd40*/  IADD3 R0, P0, R238, R2, RZ ;  /* 0x00000002ee007210 */ /* 0x000fe20007f1e0ff */
[----:B------:R-:W-:Y:S01]  /*fd50*/  IMAD.SHL.U32 R30, R222, 0x2, RZ ;  /* 0x00000002de1e7824 */ /* 0x000fe200078e00ff */
[----:B------:R-:W-:Y:S01]  /*fd60*/  IADD3 R196, R135, 0x5000, RZ ;  /* 0x0000500087c47810 */ /* 0x000fe20007ffe0ff */
[----:B------:R1:W2:Y:S01]  /*fd70*/  LDSM.16.M88.4 R32, [R208] ;  /* 0x00000000d020783b */ /* 0x0002a20000000200 */
[----:B------:R-:W-:Y:S01]  /*fd80*/  IADD3.X R2, R241, R3, R4, P0, !PT ;  /* 0x00000003f1027210 */ /* 0x000fe200007fe404 */
[----:B------:R-:W-:Y:S01]  /*fd90*/  IMAD.SHL.U32 R20, R223, 0x2, RZ ;  /* 0x00000002df147824 */ /* 0x000fe200078e00ff */
[C---:B------:R-:W-:Y:S01]  /*fda0*/  LEA R13, P0, R0.reuse, c[0x0][0x1f8], 0x1 ;  /* 0x00007e00000d7a11 */ /* 0x040fe200078008ff */
[----:B------:R1:W3:Y:S01]  /*fdb0*/  LDSM.16.M88.4 R8, [R200] ;  /* 0x00000000c808783b */ /* 0x0002e20000000200 */
[----:B------:R-:W-:Y:S01]  /*fdc0*/  IADD3 R195, R135, 0x4800, RZ ;  /* 0x0000480087c37810 */ /* 0x000fe20007ffe0ff */
[----:B------:R-:W-:Y:S01]  /*fdd0*/  IMAD.SHL.U32 R22, R217, 0x2, RZ ;  /* 0x00000002d9167824 */ /* 0x000fe200078e00ff */
[----:B------:R-:W-:Y:S01]  /*fde0*/  LEA.HI.X R4, R0, c[0x0][0x1fc], R2, 0x1, P0 ;  /* 0x00007f0000047a11 */ /* 0x000fe200000f0c02 */
[----:B------:R1:W4:Y:S01]  /*fdf0*/  LDSM.16.M88.4 R16, [R200+0x800] ;  /* 0x00080000c810783b */ /* 0x0003220000000200 */
[C---:B------:R-:W-:Y:S02]  /*fe00*/  IADD3 R194, R135.reuse, 0x4000, RZ ;  /* 0x0000400087c27810 */ /* 0x040fe40007ffe0ff */
[C---:B------:R-:W-:Y:S01]  /*fe10*/  IADD3 R193, R135.reuse, 0x3800, RZ ;  /* 0x0000380087c17810 */ /* 0x040fe20007ffe0ff */
[----:B------:R1:W1:Y:S01]  /*fe20*/  LDSM.16.M88.4 R24, [R200+0x1000] ;  /* 0x00100000c818783b */ /* 0x0002620000000200 */
[C---:B------:R-:W-:Y:S02]  /*fe30*/  IADD3 R192, R135.reuse, 0x3000, RZ ;  /* 0x0000300087c07810 */ /* 0x040fe40007ffe0ff */
[C---:B------:R-:W-:Y:S01]  /*fe40*/  IADD3 R132, R135.reuse, 0x2800, RZ ;  /* 0x0000280087847810 */ /* 0x040fe20007ffe0ff */
[----:B------:R1:W1:Y:S01]  /*fe50*/  LDSM.16.M88.4 R168, [R200+0x1800] ;  /* 0x00180000c8a8783b */ /* 0x0002620000000200 */
[----:B------:R-:W-:Y:S02]  /*fe60*/  IADD3 R0, R135, 0x2000, RZ ;  /* 0x0000200087007810 */ /* 0x000fe40007ffe0ff */
[----:B------:R-:W-:Y:S01]  /*fe70*/  SHF.L.U64.HI R15, R223, 0x1, R6 ;  /* 0x00000001df0f7819 */ /* 0x000fe20000010206 */
[----:B------:R1:W1:Y:S01]  /*fe80*/  LDSM.16.M88.4 R172, [R209] ;  /* 0x00000000d1ac783b */ /* 0x0002620000000200 */
[----:B------:R-:W-:Y:S03]  /*fe90*/  SHF.L.U64.HI R14, R217, 0x1, R5 ;  /* 0x00000001d90e7819 */ /* 0x000fe60000010205 */
[----:B------:R1:W1:Y:S04]  /*fea0*/  LDSM.16.M88.4 R176, [R135] ;  /* 0x0000000087b0783b */ /* 0x0002680000000200 */
[----:B------:R1:W1:Y:S04]  /*feb0*/  LDSM.16.M88.4 R180, [R135+0x800] ;  /* 0x0008000087b4783b */ /* 0x0002680000000200 */
[----:B------:R1:W1:Y:S04]  /*fec0*/  LDSM.16.M88.4 R184, [R135+0x1000] ;  /* 0x0010000087b8783b */ /* 0x0002680000000200 */
[----:B------:R1:W1:Y:S01]  /*fed0*/  LDSM.16.M88.4 R188, [R135+0x1800] ;  /* 0x0018000087bc783b */ /* 0x0002620000000200 */
[----:B------:R-:W-:-:S05]  /*fee0*/  BRA.DIV ~URZ, `(.L_x_2119) ;  /* 0x0000bf527f007947 */ /* 0x000fca000b800000 */
[----:B------:R4:W3:Y:S02]  /*fef0*/  SHFL.IDX PT, R2, R4, RZ, 0x181f ;  /* 0x00181fff04027589 */ /* 0x0008e400000e0000 */
.L_x_2230:
[----:B------:R-:W5:Y:S01]  /*ff00*/  SHFL.IDX PT, R5, R13, RZ, 0x181f ;  /* 0x00181fff0d057589 */ /* 0x000f6200000e0000 */
[----:B------:R-:W-:Y:S01]  /*ff10*/  ISETP.GE.AND P1, PT, R217, c[0x0][0x1d4], PT ;  /* 0x00007500d9007a0c */ /* 0x000fe20003f26270 */
[----:B------:R-:W-:Y:S01]  /*ff20*/  BSSY B0, `(.L_x_2120) ;  /* 0x0000190000007945 */ /* 0x000fe20003800000 */
[----:B------:R-:W-:Y:S02]  /*ff30*/  ISETP.GE.AND P5, PT, R223, c[0x0][0x1d4], PT ;  /* 0x00007500df007a0c */ /* 0x000fe40003fa6270 */
[----:B------:R-:W-:Y:S02]  /*ff40*/  SEL R213, RZ, 0x10, P1 ;  /* 0x00000010ffd57807 */ /* 0x000fe40000800000 */
[----:B------:R4:W3:Y:S01]  /*ff50*/  SHFL.IDX PT, R3, R13, 0x1, 0x181f ;  /* 0x00381f000d037f89 */ /* 0x0008e200000e0000 */
[----:B------:R-:W-:Y:S02]  /*ff60*/  ISETP.GE.AND P4, PT, R222, c[0x0][0x1d4], PT ;  /* 0x00007500de007a0c */ /* 0x000fe40003f86270 */
[----:B------:R-:W-:Y:S04]  /*ff70*/  ISETP.GE.AND P3, PT, R224, c[0x0][0x1d4], PT ;  /* 0x00007500e0007a0c */ /* 0x000fe80003f66270 */
[----:B----4-:R-:W4:Y:S01]  /*ff80*/  SHFL.IDX PT, R4, R4, 0x1, 0x181f ;  /* 0x00381f0004047f89 */ /* 0x010f2200000e0000 */
[C---:B-----5:R-:W-:Y:S05]  /*ff90*/  IADD3 R6, P0, R5.reuse, R22, RZ ;  /* 0x0000001605067210 */ /* 0x060fea0007f1e0ff */
[C---:B---3--:R-:W-:Y:S05]  /*ffa0*/  IMAD.X R7, R2.reuse, 0x1, R14, P0 ;  /* 0x0000000102077824 */ /* 0x048fea00000e060e */
[----:B------:R3:W-:Y:S02]  /*ffb0*/  LDGSTS.E.BYPASS.LTC128B.128 [R215+0x100], [R6.64], !P1 ;  /* 0x0010000006d77fae */ /* 0x0007e4000c901d46 */
[C---:B---3--:R-:W-:Y:S05]  /*ffc0*/  IADD3 R6, P0, R5.reuse, R20, RZ ;  /* 0x0000001405067210 */ /* 0x048fea0007f1e0ff */
[C-C-:B------:R-:W-:Y:S01]  /*ffd0*/  IMAD.X R7, R2.reuse, 0x1, R15.reuse, P0 ;  /* 0x0000000102077824 */ /* 0x140fe200000e060f */
[----:B------:R-:W-:Y:S04]  /*ffe0*/  IADD3 R12, P0, R5, R30, RZ ;  /* 0x0000001e050c7210 */ /* 0x000fe80007f1e0ff */
[----:B------:R3:W-:Y:S01]  /*fff0*/  LDGSTS.E.BYPASS.LTC128B.128 [R215+0x2100], [R6.64], !P5 ;  /* 0x0210000006d77fae */ /* 0x0007e2000e901d46 */
[----:B------:R-:W-:Y:S06]  /*10000*/  IADD3.X R13, R2, R28, RZ, P0, !PT ;  /* 0x0000001c020d7210 */ /* 0x000fec00007fe4ff */
[----:B------:R5:W-:Y:S01]  /*10010*/  LDGSTS.E.BYPASS.LTC128B.128 [R215+0x4100], [R12.64], !P4 ;  /* 0x041000000cd77fae */ /* 0x000be2000e101d46 */
[----:B---3--:R-:W-:Y:S04]  /*10020*/  IADD3 R6, -R213, 0x10, RZ ;  /* 0x00000010d5067810 */ /* 0x008fe80007ffe1ff */
[----:B------:R-:W-:Y:S04]  /*10030*/  LOP3.LUT R6, R6, 0xf, RZ, 0xc0, !PT ;  /* 0x0000000f06067812 */ /* 0x000fe800078ec0ff */
[----:B------:R-:W-:Y:S04]  /*10040*/  IADD3 R22, P1, P0, R6, R3, R22 ;  /* 0x0000000306167210 */ /* 0x000fe8000783e016 */
[-C--:B----4-:R-:W-:Y:S02]  /*10050*/  IADD3.X R23, RZ, R4.reuse, R14, P1, P0 ;  /* 0x00000004ff177210 */ /* 0x090fe40000fe040e */
[----:B------:R-:W-:Y:S02]  /*10060*/  IADD3 R6, P0, R5, R31, RZ ;  /* 0x0000001f05067210 */ /* 0x000fe40007f1e0ff */
[----:B------:R-:W-:Y:S02]  /*10070*/  SEL R5, RZ, 0x10, P4 ;  /* 0x00000010ff057807 */ /* 0x000fe40002000000 */
[----:B------:R-:W-:Y:S05]  /*10080*/  IADD3.X R7, R2, R29, RZ, P0, !PT ;  /* 0x0000001d02077210 */ /* 0x000fea00007fe4ff */
[----:B------:R3:W-:Y:S02]  /*10090*/  LDGSTS.E.BYPASS.LTC128B.128 [R215+0x6100], [R6.64], !P3 ;  /* 0x0610000006d77fae */ /* 0x0007e4000d901d46 */
[----:B---3--:R-:W-:Y:S04]  /*100a0*/  SEL R6, RZ, 0x10, P5 ;  /* 0x00000010ff067807 */ /* 0x008fe80002800000 */
[----:B------:R-:W-:Y:S04]  /*100b0*/  IADD3 R2, -R6, 0x10, RZ ;  /* 0x0000001006027810 */ /* 0x000fe80007ffe1ff */
[----:B------:R-:W-:Y:S04]  /*100c0*/  LOP3.LUT R2, R2, 0xf, RZ, 0xc0, !PT ;  /* 0x0000000f02027812 */ /* 0x000fe800078ec0ff */
[-C--:B------:R-:W-:Y:S02]  /*100d0*/  IADD3 R20, P1, P0, R2, R3.reuse, R20 ;  /* 0x0000000302147210 */ /* 0x080fe4000783e014 */
[----:B------:R-:W-:Y:S02]  /*100e0*/  IADD3 R2, -R5, 0x10, RZ ;  /* 0x0000001005027810 */ /* 0x000fe40007ffe1ff */
[-C--:B------:R-:W-:Y:S02]  /*100f0*/  IADD3.X R21, RZ, R4.reuse, R15, P1, P0 ;  /* 0x00000004ff157210 */ /* 0x080fe40000fe040f */
[----:B------:R-:W-:Y:S04]  /*10100*/  LOP3.LUT R2, R2, 0xf, RZ, 0xc0, !PT ;  /* 0x0000000f02027812 */ /* 0x000fe800078ec0ff */
[-C--:B------:R-:W-:Y:S02]  /*10110*/  IADD3 R14, P1, P0, R2, R3.reuse, R30 ;  /* 0x00000003020e7210 */ /* 0x080fe4000783e01e */
[----:B------:R-:W-:Y:S02]  /*10120*/  SEL R2, RZ, 0x10, P3 ;  /* 0x00000010ff027807 */ /* 0x000fe40001800000 */
[-C--:B------:R-:W-:Y:S02]  /*10130*/  IADD3.X R15, RZ, R4.reuse, R28, P1, P0 ;  /* 0x00000004ff0f7210 */ /* 0x080fe40000fe041c */
[----:B------:R-:W-:Y:S04]  /*10140*/  IADD3 R7, -R2, 0x10, RZ ;  /* 0x0000001002077810 */ /* 0x000fe80007ffe1ff */
[----:B------:R-:W-:Y:S04]  /*10150*/  LOP3.LUT R7, R7, 0xf, RZ, 0xc0, !PT ;  /* 0x0000000f07077812 */ /* 0x000fe800078ec0ff */
[----:B-----5:R-:W-:Y:S04]  /*10160*/  IADD3 R12, P1, P0, R7, R3, R31 ;  /* 0x00000003070c7210 */ /* 0x020fe8000783e01f */
[----:B------:R-:W-:Y:S02]  /*10170*/  IADD3.X R13, RZ, R4, R29, P1, P0 ;  /* 0x00000004ff0d7210 */ /* 0x000fe40000fe041d */
[----:B------:R-:W-:Y:S11]  /*10180*/  ISETP.NE.U32.AND P0, PT, R213, RZ, PT ;  /* 0x000000ffd500720c */ /* 0x000ff60003f05070 */
[----:B------:R-:W-:Y:S02]  /*10190*/  @!UPT UIADD3 URZ, URZ, URZ, URZ ;  /* 0x0000003f3f3ff290 */ /* 0x000fe4000fffe03f */
[----:B------:R3:W-:Y:S01]  /*101a0*/  LDGSTS.E.BYPASS.LTC128B.128.ZFILL [R215+0x1100], [R22.64], P0 ;  /* 0x0110000016d77fae */ /* 0x0007e20008141d46 */
[----:B------:R-:W-:Y:S11]  /*101b0*/  ISETP.NE.U32.AND P0, PT, R6, RZ, PT ;  /* 0x000000ff0600720c */ /* 0x000ff60003f05070 */
[----:B------:R-:W-:Y:S02]  /*101c0*/  @!UPT UIADD3 URZ, URZ, URZ, URZ ;  /* 0x0000003f3f3ff290 */ /* 0x000fe4000fffe03f */
[----:B------:R3:W-:Y:S01]  /*101d0*/  LDGSTS.E.BYPASS.LTC128B.128.ZFILL [R215+0x3100], [R20.64], P0 ;  /* 0x0310000014d77fae */ /* 0x0007e20008141d46 */
[----:B------:R-:W-:Y:S02]  /*101e0*/  ISETP.NE.U32.AND P0, PT, R5, RZ, PT ;  /* 0x000000ff0500720c */ /* 0x000fe40003f05070 */
[C---:B--2---:R-:W-:Y:S08]  /*101f0*/  HMMA.16816.F32 R4, R32.reuse, R8, RZ ;  /* 0x000000082004723c */ /* 0x044ff000000018ff */
[C---:B------:R-:W-:Y:S03]  /*10200*/  HMMA.16816.F32 R8, R32.reuse, R10, RZ ;  /* 0x0000000a2008723c */ /* 0x040fe600000018ff */
[----:B------:R2:W-:Y:S01]  /*10210*/  LDGSTS.E.BYPASS.LTC128B.128.ZFILL [R215+0x5100], [R14.64], P0 ;  /* 0x051000000ed77fae */ /* 0x0005e20008141d46 */
[----:B------:R-:W-:Y:S11]  /*10220*/  ISETP.NE.U32.AND P0, PT, R2, RZ, PT ;  /* 0x000000ff0200720c */ /* 0x000ff60003f05070 */
[----:B------:R-:W-:Y:S02]  /*10230*/  @!UPT UIADD3 URZ, URZ, URZ, URZ ;  /* 0x0000003f3f3ff290 */ /* 0x000fe4000fffe03f */
[----:B------:R2:W-:Y:S01]  /*10240*/  LDGSTS.E.BYPASS.LTC128B.128.ZFILL [R215+0x7100], [R12.64], P0 ;  /* 0x071000000cd77fae */ /* 0x0005e20008141d46 */
[----:B------:R-:W-:Y:S06]  /*10250*/  ISETP.GT.AND P0, PT, R214, R226, PT ;  /* 0x000000e2d600720c */ /* 0x000fec0003f04270 */
[----:B------:R-:W0:Y:S01]  /*10260*/  LDGDEPBAR ;  /* 0x00000000000079af */ /* 0x000e220000000000 */
[C---:B--2---:R-:W-:Y:S08]  /*10270*/  HMMA.16816.F32 R12, R32.reuse, R16, RZ ;  /* 0x00000010200c723c */ /* 0x044ff000000018ff */
[C---:B------:R-:W-:Y:S08]  /*10280*/  HMMA.16816.F32 R16, R32.reuse, R18, RZ ;  /* 0x000000122010723c */ /* 0x040ff000000018ff */
[C---:B-1-3--:R-:W-:Y:S08]  /*10290*/  HMMA.16816.F32 R20, R32.reuse, R24, RZ ;  /* 0x000000182014723c */ /* 0x04aff000000018ff */
        /* <DEDUP_REMOVED lines=16> */
[C---:B-1----:R-:W-:Y:S01]  /*103a0*/  HMMA.16816.F32 R4, R168.reuse, R176, R4 ;  /* 0x000000b0a804723c */ /* 0x042fe20000001804 */
[----:B------:R-:W-:Y:S07]  /*103b0*/  LDSM.16.M88.4 R188, [R192] ;  /* 0x00000000c0bc783b */ /* 0x000fee0000000200 */
        /* <DEDUP_REMOVED lines=10> */
[----:B------:R-:W2:Y:S07]  /*10460*/  LDSM.16.M88.4 R168, [R201+-0x5000] ;  /* 0xffb00000c9a8783b */ /* 0x000eae0000000200 */
[----:B------:R-:W3:Y:S01]  /*10470*/  LDSM.16.M88.4 R184, [R201+-0x4800] ;  /* 0xffb80000c9b8783b */ /* 0x000ee20000000200 */
[C---:B-1----:R-:W-:Y:S08]  /*10480*/  HMMA.16816.F32 R4, R172.reuse, R176, R4 ;  /* 0x000000b0ac04723c */ /* 0x042ff00000001804 */
        /* <DEDUP_REMOVED lines=11> */
[----:B------:R-:W4:Y:S01]  /*10540*/  LDSM.16.M88.4 R184, [R200+0x3800] ;  /* 0x00380000c8b8783b */ /* 0x000f220000000200 */
[C---:B-1----:R-:W-:Y:S08]  /*10550*/  HMMA.16816.F32 R4, R176.reuse, R180, R4 ;  /* 0x000000b4b004723c */ /* 0x042ff00000001804 */
[C---:B------:R-:W-:Y:S01]  /*10560*/  HMMA.16816.F32 R8, R176.reuse, R182, R8 ;  /* 0x000000b6b008723c */ /* 0x040fe20000001808 */
[----:B------:R-:W-:Y:S07]  /*10570*/  LDSM.16.M88.4 R180, [R0] ;  /* 0x0000000000b4783b */ /* 0x000fee0000000200 */
[C---:B--2---:R-:W-:Y:S08]  /*10580*/  HMMA.16816.F32 R12, R176.reuse, R168, R12 ;  /* 0x000000a8b00c723c */ /* 0x044ff0000000180c */
[C---:B------:R-:W-:Y:S01]  /*10590*/  HMMA.16816.F32 R16, R176.reuse, R170, R16 ;  /* 0x000000aab010723c */ /* 0x040fe20000001810 */
[----:B------:R-:W1:Y:S07]  /*105a0*/  LDSM.16.M88.4 R168, [R209+0x4000] ;  /* 0x00400000d1a8783b */ /* 0x000e6e0000000200 */
[C---:B---3--:R-:W-:Y:S08]  /*105b0*/  HMMA.16816.F32 R20, R176.reuse, R172, R20 ;  /* 0x000000acb014723c */ /* 0x048ff00000001814 */
[C---:B------:R-:W-:Y:S01]  /*105c0*/  HMMA.16816.F32 R24, R176.reuse, R174, R24 ;  /* 0x000000aeb018723c */ /* 0x040fe20000001818 */
[----:B------:R-:W2:Y:S07]  /*105d0*/  LDSM.16.M88.4 R172, [R132] ;  /* 0x0000000084ac783b */ /* 0x000eae0000000200 */
[C---:B----4-:R-:W-:Y:S08]  /*105e0*/  HMMA.16816.F32 R28, R176.reuse, R184, R28 ;  /* 0x000000b8b01c723c */ /* 0x050ff0000000181c */
[----:B------:R-:W-:Y:S01]  /*105f0*/  HMMA.16816.F32 R32, R176, R186, R32 ;  /* 0x000000bab020723c */ /* 0x000fe20000001820 */
[----:B------:R-:W3:Y:S07]  /*10600*/  LDSM.16.M88.4 R176, [R193] ;  /* 0x00000000c1b0783b */ /* 0x000eee0000000200 */
[----:B------:R-:W-:Y:S01]  /*10610*/  LDSM.16.M88.4 R184, [R202+0x2000] ;  /* 0x00200000cab8783b */ /* 0x000fe20000000200 */
[C---:B-1----:R-:W-:Y:S08]  /*10620*/  HMMA.16816.F32 R4, R168.reuse, R180, R4 ;  /* 0x000000b4a804723c */ /* 0x042ff00000001804 */
[C---:B------:R-:W-:Y:S01]  /*10630*/  HMMA.16816.F32 R8, R168.reuse, R182, R8 ;  /* 0x000000b6a808723c */ /* 0x040fe20000001808 */
[----:B------:R-:W1:Y:S07]  /*10640*/  LDSM.16.M88.4 R180, [R211+0x4000] ;  /* 0x00400000d3b4783b */ /* 0x000e6e0000000200 */
[C---:B--2---:R-:W-:Y:S08]  /*10650*/  HMMA.16816.F32 R12, R168.reuse, R172, R12 ;  /* 0x000000aca80c723c */ /* 0x044ff0000000180c */
[C---:B------:R-:W-:Y:S01]  /*10660*/  HMMA.16816.F32 R16, R168.reuse, R174, R16 ;  /* 0x000000aea810723c */ /* 0x040fe20000001810 */
[----:B------:R-:W2:Y:S07]  /*10670*/  LDSM.16.M88.4 R172, [R202+0x2800] ;  /* 0x00280000caac783b */ /* 0x000eae0000000200 */
[C---:B------:R-:W-:Y:S08]  /*10680*/  HMMA.16816.F32 R20, R168.reuse, R188, R20 ;  /* 0x000000bca814723c */ /* 0x040ff00000001814 */
[C---:B------:R-:W-:Y:S01]  /*10690*/  HMMA.16816.F32 R24, R168.reuse, R190, R24 ;  /* 0x000000bea818723c */ /* 0x040fe20000001818 */
[----:B------:R-:W4:Y:S07]  /*106a0*/  LDSM.16.M88.4 R188, [R202+0x3000] ;  /* 0x00300000cabc783b */ /* 0x000f2e0000000200 */
[C---:B---3--:R-:W-:Y:S08]  /*106b0*/  HMMA.16816.F32 R28, R168.reuse, R176, R28 ;  /* 0x000000b0a81c723c */ /* 0x048ff0000000181c */
[----:B------:R-:W-:Y:S01]  /*106c0*/  HMMA.16816.F32 R32, R168, R178, R32 ;  /* 0x000000b2a820723c */ /* 0x000fe20000001820 */
[----:B------:R-:W3:Y:S07]  /*106d0*/  LDSM.16.M88.4 R168, [R202+0x3800] ;  /* 0x00380000caa8783b */ /* 0x000eee0000000200 */
[C---:B-1----:R-:W-:Y:S01]  /*106e0*/  HMMA.16816.F32 R4, R180.reuse, R184, R4 ;  /* 0x000000b8b404723c */ /* 0x042fe20000001804 */
[----:B------:R-:W-:Y:S07]  /*106f0*/  LDSM.16.M88.4 R176, [R210+0x4000] ;  /* 0x00400000d2b0783b */ /* 0x000fee0000000200 */
[C---:B------:R-:W-:Y:S01]  /*10700*/  HMMA.16816.F32 R8, R180.reuse, R186, R8 ;  /* 0x000000bab408723c */ /* 0x040fe20000001808 */
[----:B------:R-:W1:Y:S07]  /*10710*/  LDSM.16.M88.4 R184, [R201+-0x4000] ;  /* 0xffc00000c9b8783b */ /* 0x000e6e0000000200 */
[C---:B--2---:R-:W-:Y:S08]  /*10720*/  HMMA.16816.F32 R12, R180.reuse, R172, R12 ;  /* 0x000000acb40c723c */ /* 0x044ff0000000180c */
[C---:B------:R-:W-:Y:S01]  /*10730*/  HMMA.16816.F32 R16, R180.reuse, R174, R16 ;  /* 0x000000aeb410723c */ /* 0x040fe20000001810 */
[----:B------:R-:W2:Y:S07]  /*10740*/  LDSM.16.M88.4 R172, [R201+-0x3800] ;  /* 0xffc80000c9ac783b */ /* 0x000eae0000000200 */
[C---:B----4-:R-:W-:Y:S08]  /*10750*/  HMMA.16816.F32 R20, R180.reuse, R188, R20 ;  /* 0x000000bcb414723c */ /* 0x050ff00000001814 */
[C---:B------:R-:W-:Y:S01]  /*10760*/  HMMA.16816.F32 R24, R180.reuse, R190, R24 ;  /* 0x000000beb418723c */ /* 0x040fe20000001818 */
[----:B------:R-:W4:Y:S07]  /*10770*/  LDSM.16.M88.4 R188, [R201+-0x3000] ;  /* 0xffd00000c9bc783b */ /* 0x000f2e0000000200 */
[C---:B---3--:R-:W-:Y:S08]  /*10780*/  HMMA.16816.F32 R28, R180.reuse, R168, R28 ;  /* 0x000000a8b41c723c */ /* 0x048ff0000000181c */
[----:B------:R-:W-:Y:S01]  /*10790*/  HMMA.16816.F32 R32, R180, R170, R32 ;  /* 0x000000aab420723c */ /* 0x000fe20000001820 */
[----:B------:R-:W3:Y:S07]  /*107a0*/  LDSM.16.M88.4 R168, [R201+-0x2800] ;  /* 0xffd80000c9a8783b */ /* 0x000eee0000000200 */
[C---:B-1----:R-:W-:Y:S01]  /*107b0*/  HMMA.16816.F32 R4, R176.reuse, R184, R4 ;  /* 0x000000b8b004723c */ /* 0x042fe20000001804 */
[----:B------:R-:W-:Y:S07]  /*107c0*/  LDSM.16.M88.4 R180, [R208+0x8000] ;  /* 0x00800000d0b4783b */ /* 0x000fee0000000200 */
[C---:B------:R-:W-:Y:S01]  /*107d0*/  HMMA.16816.F32 R8, R176.reuse, R186, R8 ;  /* 0x000000bab008723c */ /* 0x040fe20000001808 */
[----:B------:R-:W1:Y:S07]  /*107e0*/  LDSM.16.M88.4 R184, [R200+0x4000] ;  /* 0x00400000c8b8783b */ /* 0x000e6e0000000200 */
[C---:B--2---:R-:W-:Y:S08]  /*107f0*/  HMMA.16816.F32 R12, R176.reuse, R172, R12 ;  /* 0x000000acb00c723c */ /* 0x044ff0000000180c */
[C---:B------:R-:W-:Y:S01]  /*10800*/  HMMA.16816.F32 R16, R176.reuse, R174, R16 ;  /* 0x000000aeb010723c */ /* 0x040fe20000001810 */
[----:B------:R-:W2:Y:S07]  /*10810*/  LDSM.16.M88.4 R172, [R200+0x4800] ;  /* 0x00480000c8ac783b */ /* 0x000eae0000000200 */
[C---:B----4-:R-:W-:Y:S08]  /*10820*/  HMMA.16816.F32 R20, R176.reuse, R188, R20 ;  /* 0x000000bcb014723c */ /* 0x050ff00000001814 */
        /* <DEDUP_REMOVED lines=8> */
[----:B------:R-:W1:Y:S07]  /*108b0*/  LDSM.16.M88.4 R184, [R194] ;  /* 0x00000000c2b8783b */ /* 0x000e6e0000000200 */
[C---:B--2---:R-:W-:Y:S08]  /*108c0*/  HMMA.16816.F32 R12, R180.reuse, R172, R12 ;  /* 0x000000acb40c723c */ /* 0x044ff0000000180c */
[C---:B------:R-:W-:Y:S01]  /*108d0*/  HMMA.16816.F32 R16, R180.reuse, R174, R16 ;  /* 0x000000aeb410723c */ /* 0x040fe20000001810 */
[----:B------:R-:W2:Y:S07]  /*108e0*/  LDSM.16.M88.4 R172, [R195] ;  /* 0x00000000c3ac783b */ /* 0x000eae0000000200 */
[C---:B----4-:R-:W-:Y:S01]  /*108f0*/  HMMA.16816.F32 R20, R180.reuse, R188, R20 ;  /* 0x000000bcb414723c */ /* 0x050fe20000001814 */
[----:B------:R-:W4:Y:S07]  /*10900*/  LDSM.16.M88.4 R192, [R196] ;  /* 0x00000000c4c0783b */ /* 0x000f2e0000000200 */
[C---:B------:R-:W-:Y:S01]  /*10910*/  HMMA.16816.F32 R24, R180.reuse, R190, R24 ;  /* 0x000000beb418723c */ /* 0x040fe20000001818 */
[----:B------:R-:W5:Y:S07]  /*10920*/  LDSM.16.M88.4 R188, [R197] ;  /* 0x00000000c5bc783b */ /* 0x000f6e0000000200 */
[C---:B---3--:R-:W-:Y:S08]  /*10930*/  HMMA.16816.F32 R28, R180.reuse, R168, R28 ;  /* 0x000000a8b41c723c */ /* 0x048ff0000000181c */
[----:B------:R-:W-:Y:S01]  /*10940*/  HMMA.16816.F32 R32, R180, R170, R32 ;  /* 0x000000aab420723c */ /* 0x000fe20000001820 */
[----:B------:R-:W-:Y:S07]  /*10950*/  LDSM.16.M88.4 R168, [R211+0x8000] ;  /* 0x00800000d3a8783b */ /* 0x000fee0000000200 */
[C---:B-1----:R-:W-:Y:S01]  /*10960*/  HMMA.16816.F32 R4, R176.reuse, R184, R4 ;  /* 0x000000b8b004723c */ /* 0x042fe20000001804 */
[----:B------:R-:W1:Y:S07]  /*10970*/  LDSM.16.M88.4 R180, [R202+0x4000] ;  /* 0x00400000cab4783b */ /* 0x000e6e0000000200 */
[C---:B------:R-:W-:Y:S01]  /*10980*/  HMMA.16816.F32 R8, R176.reuse, R186, R8 ;  /* 0x000000bab008723c */ /* 0x040fe20000001808 */
[----:B------:R-:W3:Y:S07]  /*10990*/  LDSM.16.M88.4 R184, [R202+0x4800] ;  /* 0x00480000cab8783b */ /* 0x000eee0000000200 */
[C---:B--2---:R-:W-:Y:S08]  /*109a0*/  HMMA.16816.F32 R12, R176.reuse, R172, R12 ;  /* 0x000000acb00c723c */ /* 0x044ff0000000180c */
[C---:B------:R-:W-:Y:S01]  /*109b0*/  HMMA.16816.F32 R16, R176.reuse, R174, R16 ;  /* 0x000000aeb010723c */ /* 0x040fe20000001810 */
[----:B------:R-:W2:Y:S07]  /*109c0*/  LDSM.16.M88.4 R172, [R202+0x5000] ;  /* 0x00500000caac783b */ /* 0x000eae0000000200 */
[C---:B----4-:R-:W-:Y:S08]  /*109d0*/  HMMA.16816.F32 R20, R176.reuse, R192, R20 ;  /* 0x000000c0b014723c */ /* 0x050ff00000001814 */
[C---:B------:R-:W-:Y:S01]  /*109e0*/  HMMA.16816.F32 R24, R176.reuse, R194, R24 ;  /* 0x000000c2b018723c */ /* 0x040fe20000001818 */
[----:B------:R-:W-:Y:S07]  /*109f0*/  LDSM.16.M88.4 R192, [R201+-0x2000] ;  /* 0xffe00000c9c0783b */ /* 0x000fee0000000200 */
[C---:B-----5:R-:W-:Y:S08]  /*10a00*/  HMMA.16816.F32 R28, R176.reuse, R188, R28 ;  /* 0x000000bcb01c723c */ /* 0x060ff0000000181c */
[----:B------:R-:W-:Y:S01]  /*10a10*/  HMMA.16816.F32 R32, R176, R190, R32 ;  /* 0x000000beb020723c */ /* 0x000fe20000001820 */
[----:B------:R-:W4:Y:S07]  /*10a20*/  LDSM.16.M88.4 R176, [R202+0x5800] ;  /* 0x00580000cab0783b */ /* 0x000f2e0000000200 */
[C---:B-1----:R-:W-:Y:S01]  /*10a30*/  HMMA.16816.F32 R4, R168.reuse, R180, R4 ;  /* 0x000000b4a804723c */ /* 0x042fe20000001804 */
[----:B------:R-:W1:Y:S07]  /*10a40*/  LDSM.16.M88.4 R188, [R210+0x8000] ;  /* 0x00800000d2bc783b */ /* 0x000e6e0000000200 */
[C---:B------:R-:W-:Y:S01]  /*10a50*/  HMMA.16816.F32 R8, R168.reuse, R182, R8 ;  /* 0x000000b6a808723c */ /* 0x040fe20000001808 */
[----:B------:R-:W5:Y:S07]  /*10a60*/  LDSM.16.M88.4 R180, [R201+-0x1800] ;  /* 0xffe80000c9b4783b */ /* 0x000f6e0000000200 */
[C---:B---3--:R-:W-:Y:S08]  /*10a70*/  HMMA.16816.F32 R12, R168.reuse, R184, R12 ;  /* 0x000000b8a80c723c */ /* 0x048ff0000000180c */
[C---:B------:R-:W-:Y:S01]  /*10a80*/  HMMA.16816.F32 R16, R168.reuse, R186, R16 ;  /* 0x000000baa810723c */ /* 0x040fe20000001810 */
[----:B------:R-:W3:Y:S07]  /*10a90*/  LDSM.16.M88.4 R184, [R201+-0x1000] ;  /* 0xfff00000c9b8783b */ /* 0x000eee0000000200 */
[C---:B--2---:R-:W-:Y:S08]  /*10aa0*/  HMMA.16816.F32 R20, R168.reuse, R172, R20 ;  /* 0x000000aca814723c */ /* 0x044ff00000001814 */
[C---:B------:R-:W-:Y:S01]  /*10ab0*/  HMMA.16816.F32 R24, R168.reuse, R174, R24 ;  /* 0x000000aea818723c */ /* 0x040fe20000001818 */
[----:B------:R-:W-:Y:S07]  /*10ac0*/  LDSM.16.M88.4 R172, [R208+0xc000] ;  /* 0x00c00000d0ac783b */ /* 0x000fee0000000200 */
[C---:B----4-:R-:W-:Y:S08]  /*10ad0*/  HMMA.16816.F32 R28, R168.reuse, R176, R28 ;  /* 0x000000b0a81c723c */ /* 0x050ff0000000181c */
[----:B------:R-:W-:Y:S01]  /*10ae0*/  HMMA.16816.F32 R32, R168, R178, R32 ;  /* 0x000000b2a820723c */ /* 0x000fe20000001820 */
[----:B------:R-:W2:Y:S07]  /*10af0*/  LDSM.16.M88.4 R168, [R201+-0x800] ;  /* 0xfff80000c9a8783b */ /* 0x000eae0000000200 */
[C---:B-1----:R-:W-:Y:S01]  /*10b00*/  HMMA.16816.F32 R4, R188.reuse, R192, R4 ;  /* 0x000000c0bc04723c */ /* 0x042fe20000001804 */
[----:B------:R-:W1:Y:S07]  /*10b10*/  LDSM.16.M88.4 R176, [R200+0x6000] ;  /* 0x00600000c8b0783b */ /* 0x000e6e0000000200 */
[C---:B------:R-:W-:Y:S01]  /*10b20*/  HMMA.16816.F32 R8, R188.reuse, R194, R8 ;  /* 0x000000c2bc08723c */ /* 0x040fe20000001808 */
[----:B------:R-:W4:Y:S07]  /*10b30*/  LDSM.16.M88.4 R192, [R200+0x6800] ;  /* 0x00680000c8c0783b */ /* 0x000f2e0000000200 */
[C---:B-----5:R-:W-:Y:S08]  /*10b40*/  HMMA.16816.F32 R12, R188.reuse, R180, R12 ;  /* 0x000000b4bc0c723c */ /* 0x060ff0000000180c */
[C---:B------:R-:W-:Y:S01]  /*10b50*/  HMMA.16816.F32 R16, R188.reuse, R182, R16 ;  /* 0x000000b6bc10723c */ /* 0x040fe20000001810 */
[----:B------:R-:W5:Y:S07]  /*10b60*/  LDSM.16.M88.4 R180, [R200+0x7000] ;  /* 0x00700000c8b4783b */ /* 0x000f6e0000000200 */
[C---:B---3--:R-:W-:Y:S08]  /*10b70*/  HMMA.16816.F32 R20, R188.reuse, R184, R20 ;  /* 0x000000b8bc14723c */ /* 0x048ff00000001814 */
[C---:B------:R-:W-:Y:S01]  /*10b80*/  HMMA.16816.F32 R24, R188.reuse, R186, R24 ;  /* 0x000000babc18723c */ /* 0x040fe20000001818 */
[----:B------:R-:W3:Y:S07]  /*10b90*/  LDSM.16.M88.4 R184, [R200+0x7800] ;  /* 0x00780000c8b8783b */ /* 0x000eee0000000200 */
[C---:B--2---:R-:W-:Y:S08]  /*10ba0*/  HMMA.16816.F32 R28, R188.reuse, R168, R28 ;  /* 0x000000a8bc1c723c */ /* 0x044ff0000000181c */
[----:B------:R-:W-:Y:S01]  /*10bb0*/  HMMA.16816.F32 R32, R188, R170, R32 ;  /* 0x000000aabc20723c */ /* 0x000fe20000001820 */
[----:B------:R-:W-:Y:S07]  /*10bc0*/  LDSM.16.M88.4 R168, [R209+0xc000] ;  /* 0x00c00000d1a8783b */ /* 0x000fee0000000200 */
[C---:B-1----:R-:W-:Y:S01]  /*10bd0*/  HMMA.16816.F32 R4, R172.reuse, R176, R4 ;  /* 0x000000b0ac04723c */ /* 0x042fe20000001804 */
[----:B------:R-:W-:Y:S07]  /*10be0*/  LDSM.16.M88.4 R188, [R199] ;  /* 0x00000000c7bc783b */ /* 0x000fee0000000200 */
[C---:B------:R-:W-:Y:S01]  /*10bf0*/  HMMA.16816.F32 R8, R172.reuse, R178, R8 ;  /* 0x000000b2ac08723c */ /* 0x040fe20000001808 */
[----:B------:R-:W1:Y:S07]  /*10c00*/  LDSM.16.M88.4 R176, [R198] ;  /* 0x00000000c6b0783b */ /* 0x000e6e0000000200 */
[C---:B----4-:R-:W-:Y:S01]  /*10c10*/  HMMA.16816.F32 R12, R172.reuse, R192, R12 ;  /* 0x000000c0ac0c723c */ /* 0x050fe2000000180c */
[----:B------:R-:W2:Y:S07]  /*10c20*/  LDSM.16.M88.4 R196, [R207] ;  /* 0x00000000cfc4783b */ /* 0x000eae0000000200 */
[C---:B------:R-:W-:Y:S01]  /*10c30*/  HMMA.16816.F32 R16, R172.reuse, R194, R16 ;  /* 0x000000c2ac10723c */ /* 0x040fe20000001810 */
[----:B------:R-:W4:Y:S07]  /*10c40*/  LDSM.16.M88.4 R192, [R212] ;  /* 0x00000000d4c0783b */ /* 0x000f2e0000000200 */
[C---:B-----5:R-:W-:Y:S08]  /*10c50*/  HMMA.16816.F32 R20, R172.reuse, R180, R20 ;  /* 0x000000b4ac14723c */ /* 0x060ff00000001814 */
[C---:B------:R-:W-:Y:S01]  /*10c60*/  HMMA.16816.F32 R24, R172.reuse, R182, R24 ;  /* 0x000000b6ac18723c */ /* 0x040fe20000001818 */
[----:B------:R-:W-:Y:S07]  /*10c70*/  LDSM.16.M88.4 R180, [R202+0x6000] ;  /* 0x00600000cab4783b */ /* 0x000fee0000000200 */
[C---:B---3--:R-:W-:Y:S08]  /*10c80*/  HMMA.16816.F32 R28, R172.reuse, R184, R28 ;  /* 0x000000b8ac1c723c */ /* 0x048ff0000000181c */
[----:B------:R-:W-:Y:S01]  /*10c90*/  HMMA.16816.F32 R32, R172, R186, R32 ;  /* 0x000000baac20723c */ /* 0x000fe20000001820 */
[----:B------:R-:W3:Y:S07]  /*10ca0*/  LDSM.16.M88.4 R172, [R211+0xc000] ;  /* 0x00c00000d3ac783b */ /* 0x000eee0000000200 */
[C---:B-1----:R-:W-:Y:S01]  /*10cb0*/  HMMA.16816.F32 R4, R168.reuse, R176, R4 ;  /* 0x000000b0a804723c */ /* 0x042fe20000001804 */
[----:B------:R-:W-:Y:S07]  /*10cc0*/  LDSM.16.M88.4 R184, [R202+0x7000] ;  /* 0x00700000cab8783b */ /* 0x000fee0000000200 */
[C---:B------:R-:W-:Y:S01]  /*10cd0*/  HMMA.16816.F32 R8, R168.reuse, R178, R8 ;  /* 0x000000b2a808723c */ /* 0x040fe20000001808 */
[----:B------:R-:W1:Y:S07]  /*10ce0*/  LDSM.16.M88.4 R176, [R202+0x6800] ;  /* 0x00680000cab0783b */ /* 0x000e6e0000000200 */
[C---:B------:R-:W-:Y:S08]  /*10cf0*/  HMMA.16816.F32 R12, R168.reuse, R188, R12 ;  /* 0x000000bca80c723c */ /* 0x040ff0000000180c */
[C---:B------:R-:W-:Y:S01]  /*10d00*/  HMMA.16816.F32 R16, R168.reuse, R190, R16 ;  /* 0x000000bea810723c */ /* 0x040fe20000001810 */
[----:B------:R-:W-:Y:S07]  /*10d10*/  LDSM.16.M88.4 R188, [R210+0xc000] ;  /* 0x00c00000d2bc783b */ /* 0x000fee0000000200 */
[C---:B--2---:R-:W-:Y:S08]  /*10d20*/  HMMA.16816.F32 R20, R168.reuse, R196, R20 ;  /* 0x000000c4a814723c */ /* 0x044ff00000001814 */
[C---:B------:R-:W-:Y:S08]  /*10d30*/  HMMA.16816.F32 R24, R168.reuse, R198, R24 ;  /* 0x000000c6a818723c */ /* 0x040ff00000001818 */
[C---:B----4-:R-:W-:Y:S08]  /*10d40*/  HMMA.16816.F32 R28, R168.reuse, R192, R28 ;  /* 0x000000c0a81c723c */ /* 0x050ff0000000181c */
[----:B------:R-:W-:Y:S01]  /*10d50*/  HMMA.16816.F32 R32, R168, R194, R32 ;  /* 0x000000c2a820723c */ /* 0x000fe20000001820 */
[----:B------:R-:W2:Y:S07]  /*10d60*/  LDSM.16.M88.4 R168, [R202+0x7800] ;  /* 0x00780000caa8783b */ /* 0x000eae0000000200 */
[C---:B---3--:R-:W-:Y:S01]  /*10d70*/  HMMA.16816.F32 R4, R172.reuse, R180, R4 ;  /* 0x000000b4ac04723c */ /* 0x048fe20000001804 */
[----:B------:R-:W3:Y:S07]  /*10d80*/  LDSM.16.M88.4 R192, [R201] ;  /* 0x00000000c9c0783b */ /* 0x000eee0000000200 */
[C---:B------:R-:W-:Y:S08]  /*10d90*/  HMMA.16816.F32 R8, R172.reuse, R182, R8 ;  /* 0x000000b6ac08723c */ /* 0x040ff00000001808 */
[C---:B-1----:R-:W-:Y:S08]  /*10da0*/  HMMA.16816.F32 R12, R172.reuse, R176, R12 ;  /* 0x000000b0ac0c723c */ /* 0x042ff0000000180c */
[C---:B------:R-:W-:Y:S08]  /*10db0*/  HMMA.16816.F32 R16, R172.reuse, R178, R16 ;  /* 0x000000b2ac10723c */ /* 0x040ff00000001810 */
[C---:B------:R-:W-:Y:S08]  /*10dc0*/  HMMA.16816.F32 R20, R172.reuse, R184, R20 ;  /* 0x000000b8ac14723c */ /* 0x040ff00000001814 */
[C---:B------:R-:W-:Y:S08]  /*10dd0*/  HMMA.16816.F32 R24, R172.reuse, R186, R24 ;  /* 0x000000baac18723c */ /* 0x040ff00000001818 */
[C---:B--2---:R-:W-:Y:S08]  /*10de0*/  HMMA.16816.F32 R28, R172.reuse, R168, R28 ;  /* 0x000000a8ac1c723c */ /* 0x044ff0000000181c */
[----:B------:R-:W-:Y:S01]  /*10df0*/  HMMA.16816.F32 R32, R172, R170, R32 ;  /* 0x000000aaac20723c */ /* 0x000fe20000001820 */
[----:B------:R-:W1:Y:S07]  /*10e00*/  LDSM.16.M88.4 R168, [R201+0x800] ;  /* 0x00080000c9a8783b */ /* 0x000e6e0000000200 */
[C---:B---3--:R-:W-:Y:S08]  /*10e10*/  HMMA.16816.F32 R4, R188.reuse, R192, R4 ;  /* 0x000000c0bc04723c */ /* 0x048ff00000001804 */
[C---:B------:R-:W-:Y:S11]  /*10e20*/  HMMA.16816.F32 R8, R188.reuse, R194, R8 ;  /* 0x000000c2bc08723c */ /* 0x040ff60000001808 */
[----:B------:R-:W-:Y:S05]  /*10e30*/  @!UPT UIADD3 URZ, URZ, URZ, URZ ;  /* 0x0000003f3f3ff290 */ /* 0x000fea000fffe03f */
[----:B------:R-:W-:Y:S04]  /*10e40*/  FMUL.FTZ R0, R4, c[0x0][0x320] ;  /* 0x0000c80004007a20 */ /* 0x000fe80000410000 */
[----:B------:R2:W3:Y:S04]  /*10e50*/  MUFU.TANH R192, R0 ;  /* 0x0000000000c07308 */ /* 0x0004e80000002400 */
[----:B------:R-:W-:Y:S01]  /*10e60*/  FMUL.FTZ R2, R11, c[0x0][0x320] ;  /* 0x0000c8000b027a20 */ /* 0x000fe20000410000 */
[C---:B-1----:R-:W-:Y:S05]  /*10e70*/  HMMA.16816.F32 R12, R188.reuse, R168, R12 ;  /* 0x000000a8bc0c723c */ /* 0x042fea000000180c */
[----:B------:R1:W4:Y:S03]  /*10e80*/  MUFU.TANH R193, R2 ;  /* 0x0000000200c17308 */ /* 0x0003260000002400 */
[C---:B------:R-:W-:Y:S04]  /*10e90*/  HMMA.16816.F32 R16, R188.reuse, R170, R16 ;  /* 0x000000aabc10723c */ /* 0x040fe80000001810 */
[----:B--2---:R-:W-:Y:S04]  /*10ea0*/  FMUL.FTZ R0, R5, c[0x0][0x320] ;  /* 0x0000c80005007a20 */ /* 0x004fe80000410000 */
[----:B------:R2:W2:Y:S11]  /*10eb0*/  MUFU.TANH R187, R0 ;  /* 0x0000000000bb7308 */ /* 0x0004b60000002400 */
[----:B------:R-:W-:Y:S05]  /*10ec0*/  @!UPT UIADD3 URZ, URZ, URZ, URZ ;  /* 0x0000003f3f3ff290 */ /* 0x000fea000fffe03f */
[----:B-1----:R-:W-:Y:S02]  /*10ed0*/  FMUL.FTZ R2, R19, c[0x0][0x320] ;  /* 0x0000c80013027a20 */ /* 0x002fe40000410000 */
[----:B------:R-:W-:Y:S02]  /*10ee0*/  FMUL.FTZ R3, R18, c[0x0][0x320] ;  /* 0x0000c80012037a20 */ /* 0x000fe40000410000 */
[----:B------:R-:W1:Y:S10]  /*10ef0*/  MUFU.TANH R181, R2 ;  /* 0x0000000200b57308 */ /* 0x000e740000002400 */
[----:B------:R-:W1:Y:S01]  /*10f00*/  MUFU.TANH R182, R3 ;  /* 0x0000000300b67308 */ /* 0x000e620000002400 */
[----:B--2---:R-:W-:Y:S09]  /*10f10*/  FMUL.FTZ R0, R6, c[0x0][0x320] ;  /* 0x0000c80006007a20 */ /* 0x004ff20000410000 */
[----:B------:R2:W1:Y:S02]  /*10f20*/  MUFU.TANH R196, R0 ;  /* 0x0000000000c47308 */ /* 0x0004640000002400 */
[----:B--2---:R-:W-:Y:S02]  /*10f30*/  FMUL.FTZ R0, R7, c[0x0][0x320] ;  /* 0x0000c80007007a20 */ /* 0x004fe40000410000 */
[----:B------:R-:W2:Y:S06]  /*10f40*/  LDSM.16.M88.4 R4, [R201+0x1000] ;  /* 0x00100000c904783b */ /* 0x000eac0000000200 */
[----:B------:R5:W1:Y:S02]  /*10f50*/  MUFU.TANH R195, R0 ;  /* 0x0000000000c37308 */ /* 0x000a640000002400 */
[----:B-----5:R-:W-:Y:S08]  /*10f60*/  FMUL.FTZ R0, R8, c[0x0][0x320] ;  /* 0x0000c80008007a20 */ /* 0x020ff00000410000 */
[----:B------:R5:W1:Y:S01]  /*10f70*/  MUFU.TANH R184, R0 ;  /* 0x0000000000b87308 */ /* 0x000a620000002400 */
[C---:B--2---:R-:W-:Y:S08]  /*10f80*/  HMMA.16816.F32 R20, R188.reuse, R4, R20 ;  /* 0x00000004bc14723c */ /* 0x044ff00000001814 */
[C---:B------:R-:W-:Y:S04]  /*10f90*/  HMMA.16816.F32 R24, R188.reuse, R6, R24 ;  /* 0x00000006bc18723c */ /* 0x040fe80000001818 */
[----:B-----5:R-:W-:Y:S04]  /*10fa0*/  FMUL.FTZ R0, R9, c[0x0][0x320] ;  /* 0x0000c80009007a20 */ /* 0x020fe80000410000 */
[----:B------:R2:W1:Y:S04]  /*10fb0*/  MUFU.TANH R183, R0 ;  /* 0x0000000000b77308 */ /* 0x0004680000002400 */
[----:B--2---:R-:W-:Y:S02]  /*10fc0*/  FMUL.FTZ R0, R10, c[0x0][0x320] ;  /* 0x0000c8000a007a20 */ /* 0x004fe40000410000 */
[----:B------:R-:W2:Y:S01]  /*10fd0*/  LDSM.16.M88.4 R8, [R201+0x1800] ;  /* 0x00180000c908783b */ /* 0x000ea20000000200 */
[----:B------:R-:W-:Y:S04]  /*10fe0*/  DEPBAR.LE SB0, 0x0 ;  /* 0x000080000000791a */ /* 0x000fe80000000000 */
[----:B------:R5:W1:Y:S02]  /*10ff0*/  MUFU.TANH R194, R0 ;  /* 0x0000000000c27308 */ /* 0x000a640000002400 */
[----:B------:R-:W-:Y:S01]  /*11000*/  BAR.SYNC.DEFER_BLOCKING 0x0 ;  /* 0x0000000000007b1d */ /* 0x000fe20000010000 */
[----:B-----5:R-:W-:Y:S07]  /*11010*/  FMUL.FTZ R0, R12, c[0x0][0x320] ;  /* 0x0000c8000c007a20 */ /* 0x020fee0000410000 */
        /* <DEDUP_REMOVED lines=46> */
[----:B---34-:R-:W-:Y:S01]  /*11300*/  SHF.R.S32.HI R6, RZ, 0x1f, R222 ;  /* 0x0000001fff067819 */ /* 0x018fe200000114de */
        /* <DEDUP_REMOVED lines=12> */
[----:B--2---:R-:W-:Y:S01]  /*113d0*/  IMAD.MOV.U32 R0, RZ, RZ, R2 ;  /* 0x000000ffff007224 */ /* 0x004fe200078e0002 */
        /* <DEDUP_REMOVED lines=28> */
.L_x_2231:
[----:B------:R-:W-:-:S05]  /*115a0*/  BRA.DIV ~URZ, `(.L_x_2123) ;  /* 0x0000a9727f007947 */ /* 0x000fca000b800000 */
[----:B------:R-:W4:Y:S01]  /*115b0*/  SHFL.IDX PT, R0, R8, RZ, 0x181f ;  /* 0x00181fff08007589 */ /* 0x000f2200000e0000 */
[C---:B------:R-:W-:Y:S04]  /*115c0*/  IADD3 R2, -R213.reuse, 0x10, RZ ;  /* 0x00000010d5027810 */ /* 0x040fe80007ffe1ff */
[----:B------:R-:W-:Y:S04]  /*115d0*/  LOP3.LUT R2, R2, 0xf, RZ, 0xc0, !PT ;  /* 0x0000000f02027812 */ /* 0x000fe800078ec0ff */
[----:B----4-:R-:W-:Y:S04]  /*115e0*/  IADD3 R6, P1, P0, R2, R0, R21 ;  /* 0x0000000002067210 */ /* 0x010fe8000783e015 */
[----:B---3--:R-:W-:Y:S02]  /*115f0*/  IADD3.X R7, RZ, R4, R9, P1, P0 ;  /* 0x00000004ff077210 */ /* 0x008fe40000fe0409 */
[----:B------:R-:W-:Y:S11]  /*11600*/  ISETP.NE.U32.AND P0, PT, R213, RZ, PT ;  /* 0x000000ffd500720c */ /* 0x000ff60003f05070 */
[----:B------:R-:W-:Y:S02]  /*11610*/  @!UPT UIADD3 URZ, URZ, URZ, URZ ;  /* 0x0000003f3f3ff290 */ /* 0x000fe4000fffe03f */
[----:B------:R-:W-:Y:S01]  /*11620*/  @!PT LDS RZ, [RZ] ;  /* 0x00000000fffff984 */ /* 0x000fe20000000800 */
[----:B------:R-:W-:Y:S01]  /*11630*/  @!PT LDS RZ, [RZ] ;  /* 0x00000000fffff984 */ /* 0x000fe20000000800 */
[----:B------:R3:W-:Y:S01]  /*11640*/  LDGSTS.E.BYPASS.LTC128B.128.ZFILL [R215+0x8100], [R6.64], P0 ;  /* 0x0810000006d77fae */ /* 0x0007e20008141d46 */
[----:B------:R-:W-:Y:S05]  /*11650*/  IADD3 R2, P0, R0, R22, RZ ;  /* 0x0000001600027210 */ /* 0x000fea0007f1e0ff */
[----:B------:R-:W-:Y:S05]  /*11660*/  IMAD.X R3, R4, 0x1, R10, P0 ;  /* 0x0000000104037824 */ /* 0x000fea00000e060a */
[----:B------:R4:W-:Y:S02]  /*11670*/  LDGSTS.E.BYPASS.LTC128B.128 [R215+0xa100], [R2.64], !P5 ;  /* 0x0a10000002d77fae */ /* 0x0009e4000e901d46 */
[----:B----4-:R-:W-:Y:S05]  /*11680*/  IADD3 R2, P0, R0, R23, RZ ;  /* 0x0000001700027210 */ /* 0x010fea0007f1e0ff */
[----:B------:R-:W-:Y:S05]  /*11690*/  IMAD.X R3, R4, 0x1, R11, P0 ;  /* 0x0000000104037824 */ /* 0x000fea00000e060b */
[----:B------:R4:W-:Y:S02]  /*116a0*/  LDGSTS.E.BYPASS.LTC128B.128 [R215+0xc100], [R2.64], !P4 ;  /* 0x0c10000002d77fae */ /* 0x0009e4000e101d46 */
[----:B----4-:R-:W-:Y:S02]  /*116b0*/  IADD3 R2, P0, R0, R24, RZ ;  /* 0x0000001800027210 */ /* 0x010fe40007f1e0ff */
[----:B------:R3:W4:Y:S03]  /*116c0*/  SHFL.IDX PT, R0, R8, 0x1, 0x181f ;  /* 0x00381f0008007f89 */ /* 0x00072600000e0000 */
[----:B------:R-:W-:Y:S02]  /*116d0*/  IMAD.X R3, R4, 0x1, R12, P0 ;  /* 0x0000000104037824 */ /* 0x000fe400000e060c */
[----:B------:R3:W2:Y:S04]  /*116e0*/  SHFL.IDX PT, R4, R5, 0x1, 0x181f ;  /* 0x00381f0005047f89 */ /* 0x0006a800000e0000 */
[----:B------:R3:W-:Y:S02]  /*116f0*/  LDGSTS.E.BYPASS.LTC128B.128 [R215+0xe100], [R2.64], !P3 ;  /* 0x0e10000002d77fae */ /* 0x0007e4000d901d46 */
.L_x_2232:
[C---:B---3--:R-:W-:Y:S02]  /*11700*/  IADD3 R2, -R213.reuse, 0x10, RZ ;  /* 0x00000010d5027810 */ /* 0x048fe40007ffe1ff */
[----:B------:R-:W-:Y:S02]  /*11710*/  ISETP.NE.U32.AND P0, PT, R213, RZ, PT ;  /* 0x000000ffd500720c */ /* 0x000fe40003f05070 */
[----:B------:R-:W-:Y:S04]  /*11720*/  LOP3.LUT R2, R2, 0xf, RZ, 0xc0, !PT ;  /* 0x0000000f02027812 */ /* 0x000fe800078ec0ff */
[----:B----4-:R-:W-:Y:S04]  /*11730*/  IADD3 R2, P2, P1, R2, R0, R21 ;  /* 0x0000000002027210 */ /* 0x010fe8000795e015 */
[----:B--2---:R-:W-:Y:S05]  /*11740*/  IADD3.X R3, RZ, R4, R9, P2, P1 ;  /* 0x00000004ff037210 */ /* 0x004fea00017e2409 */
[----:B------:R-:W-:Y:S01]  /*11750*/  @!PT LDS RZ, [RZ] ;  /* 0x00000000fffff984 */ /* 0x000fe20000000800 */
[----:B------:R-:W-:Y:S01]  /*11760*/  @!PT LDS RZ, [RZ] ;  /* 0x00000000fffff984 */ /* 0x000fe20000000800 */
[----:B------:R-:W-:Y:S01]  /*11770*/  @!PT LDS RZ, [RZ] ;  /* 0x00000000fffff984 */ /* 0x000fe20000000800 */
[----:B------:R2:W-:Y:S01]  /*11780*/  LDGSTS.E.BYPASS.LTC128B.128.ZFILL [R215+0x9100], [R2.64], P0 ;  /* 0x0910000002d77fae */ /* 0x0005e20008141d46 */
[----:B------:R-:W-:Y:S05]  /*11790*/  IADD3 R8, P0, R0, R22, RZ ;  /* 0x0000001600087210 */ /* 0x000fea0007f1e0ff */
        /* <DEDUP_REMOVED lines=8> */
.L_x_2121:
[----:B---34-:R-:W-:Y:S05]  /*11820*/  BSYNC B0 ;  /* 0x0000000000007941 */ /* 0x018fea0003800000 */
.L_x_2120:
        /* <DEDUP_REMOVED lines=14> */
.L_x_2233:
[----:B------:R-:W-:Y:S02]  /*11910*/  IMAD.MOV.U32 R2, RZ, RZ, c[0x0][0x32c] ;  /* 0x0000cb00ff027624 */ /* 0x000fe400078e00ff */
[----:B------:R-:W-:Y:S03]  /*11920*/  IMAD.IADD R6, R6, 0x1, R0 ;  /* 0x0000000106067824 */ /* 0x000fe600078e0200 */
[----:B------:R-:W-:Y:S02]  /*11930*/  ISETP.GE.AND P0, PT, R2, 0x1, PT ;  /* 0x000000010200780c */ /* 0x000fe40003f06270 */
[-C--:B---3--:R-:W-:Y:S02]  /*11940*/  IADD3 R2, R7, R3.reuse, RZ ;  /* 0x0000000307027210 */ /* 0x088fe40007ffe0ff */
[----:B------:R-:W-:Y:S09]  /*11950*/  IADD3 R0, R6, R3, RZ ;  /* 0x0000000306007210 */ /* 0x000ff20007ffe0ff */
        /* <DEDUP_REMOVED lines=14> */
.L_x_2127:
[----:B------:R-:W-:Y:S04]  /*11a40*/  MOV R8, 0x1 ;  /* 0x0000000100087802 */ /* 0x000fe80000000f00 */
[----:B------:R-:W-:Y:S11]  /*11a50*/  ISETP.NE.AND P0, PT, R8, c[0x0][0x32c], PT ;  /* 0x0000cb0008007a0c */ /* 0x000ff60003f05270 */
[----:B------:R-:W-:Y:S02]  /*11a60*/  @!UPT UIADD3 URZ, URZ, URZ, URZ ;  /* 0x0000003f3f3ff290 */ /* 0x000fe4000fffe03f */
[----:B------:R-:W-:Y:S05]  /*11a70*/  @P0 IMAD.HI.U32 R8, R3, c[0x0][0x330], RZ ;  /* 0x0000cc0003080a27 */ /* 0x000fea00078e00ff */
[----:B------:R-:W-:Y:S02]  /*11a80*/  @P0 SHF.R.U32.HI R3, RZ, c[0x0][0x334], R8 ;  /* 0x0000cd00ff030a19 */ /* 0x000fe40000011608 */
.L_x_2128:
[----:B------:R-:W-:Y:S05]  /*11a90*/  BSYNC B0 ;  /* 0x0000000000007941 */ /* 0x000fea0003800000 */
.L_x_2126:
[----:B------:R-:W-:Y:S04]  /*11aa0*/  IMAD R3, R3, c[0x0][0x32c], -R5 ;  /* 0x0000cb0003037a24 */ /* 0x000fe800078e0a05 */
[----:B------:R-:W-:Y:S05]  /*11ab0*/  IMAD.IADD R3, R3, 0x1, -R231 ;  /* 0x0000000103037824 */ /* 0x000fea00078e0ae7 */
[----:B------:R-:W-:Y:S02]  /*11ac0*/  IMNMX R0, R0, R3, !PT ;  /* 0x0000000300007217 */ /* 0x000fe40007800200 */
[----:B------:R-:W-:Y:S04]  /*11ad0*/  IADD3 R3, R3, c[0x0][0x32c], RZ ;  /* 0x0000cb0003037a10 */ /* 0x000fe80007ffe0ff */
[----:B------:R-:W-:Y:S02]  /*11ae0*/  IMNMX R2, R2, R3, PT ;  /* 0x0000000302027217 */ /* 0x000fe40003800200 */
.L_x_2125:
[----:B------:R-:W-:Y:S04]  /*11af0*/  ISETP.GT.AND P1, PT, R214, -0x1, PT ;  /* 0xffffffffd600780c */ /* 0x000fe80003f24270 */
[C---:B------:R-:W-:Y:S02]  /*11b00*/  ISETP.GT.AND P2, PT, R0.reuse, RZ, P1 ;  /* 0x000000ff0000720c */ /* 0x040fe40000f44270 */
        /* <DEDUP_REMOVED lines=9> */
[----:B-1----:R-:W-:Y:S02]  /*11ba0*/  FSEL R168, R184, -INF , !P2 ;  /* 0xff800000b8a87808 */ /* 0x002fe40005000000 */
        /* <DEDUP_REMOVED lines=39> */
.L_x_2234:
        /* <DEDUP_REMOVED lines=19> */
.L_x_2132:
[----:B-12---:R-:W-:Y:S04]  /*11f50*/  MOV R4, 0x1 ;  /* 0x0000000100047802 */ /* 0x006fe80000000f00 */
[----:B------:R-:W-:Y:S11]  /*11f60*/  ISETP.NE.AND P0, PT, R4, c[0x0][0x32c], PT ;  /* 0x0000cb0004007a0c */ /* 0x000ff60003f05270 */
[----:B------:R-:W-:Y:S02]  /*11f70*/  @!UPT UIADD3 URZ, URZ, URZ, URZ ;  /* 0x0000003f3f3ff290 */ /* 0x000fe4000fffe03f */
[----:B------:R-:W-:Y:S05]  /*11f80*/  @P0 IMAD.HI.U32 R4, R3, c[0x0][0x330], RZ ;  /* 0x0000cc0003040a27 */ /* 0x000fea00078e00ff */
[----:B------:R-:W-:Y:S02]  /*11f90*/  @P0 SHF.R.U32.HI R3, RZ, c[0x0][0x334], R4 ;  /* 0x0000cd00ff030a19 */ /* 0x000fe40000011604 */
.L_x_2133:
[----:B------:R-:W-:Y:S05]  /*11fa0*/  BSYNC B0 ;  /* 0x0000000000007941 */ /* 0x000fea0003800000 */
.L_x_2131:
[----:B------:R-:W-:Y:S04]  /*11fb0*/  IMAD R5, R3, c[0x0][0x32c], -R5 ;  /* 0x0000cb0003057a24 */ /* 0x000fe800078e0a05 */
[----:B------:R-:W-:Y:S05]  /*11fc0*/  IMAD.IADD R3, R5, 0x1, -R231 ;  /* 0x0000000105037824 */ /* 0x000fea00078e0ae7 */
[----:B------:R-:W-:Y:S02]  /*11fd0*/  IMNMX R0, R0, R3, !PT ;  /* 0x0000000300007217 */ /* 0x000fe40007800200 */
[----:B------:R-:W-:Y:S04]  /*11fe0*/  IADD3 R3, R3, c[0x0][0x32c], RZ ;  /* 0x0000cb0003037a10 */ /* 0x000fe80007ffe0ff */
[----:B------:R-:W-:Y:S02]  /*11ff0*/  IMNMX R2, R2, R3, PT ;  /* 0x0000000302027217 */ /* 0x000fe40003800200 */
.L_x_2130:
        /* <DEDUP_REMOVED lines=82> */
.L_x_2235:
[----:B-12---:R-:W-:Y:S01]  /*12520*/  FMNMX.FTZ R4, R4, R0, !PT ;  /* 0x0000000004047209 */ /* 0x006fe20007810000 */
[----:B------:R-:W-:-:S05]  /*12530*/  BRA.DIV ~URZ, `(.L_x_2135) ;  /* 0x00009d527f007947 */ /* 0x000fca000b800000 */
[----:B------:R-:W1:Y:S02]  /*12540*/  SHFL.BFLY PT, R0, R4, 0x1, 0x1f ;  /* 0x0c201f0004007f89 */ /* 0x000e6400000e0000 */
[----:B-1----:R-:W-:Y:S02]  /*12550*/  FMNMX.FTZ R132, R4, R0, !PT ;  /* 0x0000000004847209 */ /* 0x002fe40007810000 */
[----:B------:R-:W1:Y:S02]  /*12560*/  SHFL.BFLY PT, R0, R5, 0x2, 0x1f ;  /* 0x0c401f0005007f89 */ /* 0x000e6400000e0000 */
[----:B-1----:R-:W-:Y:S05]  /*12570*/  FMNMX.FTZ R4, R5, R0, !PT ;  /* 0x0000000005047209 */ /* 0x002fea0007810000 */
[----:B------:R1:W2:Y:S02]  /*12580*/  SHFL.BFLY PT, R0, R4, 0x1, 0x1f ;  /* 0x0c201f0004007f89 */ /* 0x0002a400000e0000 */
.L_x_2236:
        /* <DEDUP_REMOVED lines=45> */
[----:B------:R-:W-:Y:S02]  /*12860*/  FMUL.FTZ R36, R0, R36 ;  /* 0x0000002400247220 */ /* 0x000fe40000410000 */
        /* <DEDUP_REMOVED lines=408> */
[----:B------:R-:W-:Y:S07]  /*141f0*/  @!UPT UIADD3 URZ, URZ, URZ, URZ ;  /* 0x0000003f3f3ff290 */ /* 0x000fee000fffe03f */
[----:B------:R-:W-:-:S11]  /*14200*/  @P0 BRA `(.L_x_2136) ;  /* 0xffffb9b000000947 */ /* 0x000fd6000383ffff */
.L_x_2118:
[----:B------:R-:W-:Y:S05]  /*14210*/  BRA.DIV ~URZ, `(.L_x_2137) ;  /* 0x000081427f007947 */ /* 0x000fea000b800000 */
[----:B------:R1:W2:Y:S02]  /*14220*/  SHFL.BFLY PT, R0, R225, 0x2, 0x1f ;  /* 0x0c401f00e1007f89 */ /* 0x0002a400000e0000 */
.L_x_2237:
[----:B--2---:R-:W-:Y:S01]  /*14230*/  FADD.FTZ R5, R0, R225 ;  /* 0x000000e100057221 */ /* 0x004fe20000010000 */
[----:B------:R-:W-:Y:S05]  /*14240*/  BRA.DIV ~URZ, `(.L_x_2138) ;  /* 0x000081627f007947 */ /* 0x000fea000b800000 */
[----:B------:R-:W2:Y:S02]  /*14250*/  SHFL.BFLY PT, R0, R221, 0x2, 0x1f ;  /* 0x0c401f00dd007f89 */ /* 0x000ea400000e0000 */
[----:B--2---:R-:W-:-:S02]  /*14260*/  FADD.FTZ R4, R0, R221 ;  /* 0x000000dd00047221 */ /* 0x004fc40000010000 */
[----:B------:R-:W2:Y:S04]  /*14270*/  SHFL.BFLY PT, R0, R5, 0x1, 0x1f ;  /* 0x0c201f0005007f89 */ /* 0x000ea800000e0000 */
[----:B------:R3:W4:Y:S01]  /*14280*/  SHFL.BFLY PT, R3, R4, 0x1, 0x1f ;  /* 0x0c201f0004037f89 */ /* 0x00072200000e0000 */
[----:B--2---:R-:W-:-:S05]  /*14290*/  FADD.FTZ R5, R5, R0 ;  /* 0x0000000005057221 */ /* 0x004fca0000010000 */
.L_x_2238:
        /* <DEDUP_REMOVED lines=148> */
.L_x_2047:
        /* <DEDUP_REMOVED lines=16> */
[----:B---3--:R-:W-:-:S06]  /*14ce0*/  IADD3 R248, R3, c[0x0][0xc], R2 ;  /* 0x0000030003f87a10 */ /* 0x008fcc0007ffe002 */
.L_x_2140:
[----:B------:R-:W-:Y:S05]  /*14cf0*/  BSYNC B0 ;  /* 0x0000000000007941 */ /* 0x000fea0003800000 */
.L_x_2139:
[----:B------:R-:W-:Y:S01]  /*14d00*/  PRMT R0, R0, 0x9910, RZ ;  /* 0x0000991000007816 */ /* 0x000fe200000000ff */
[----:B------:R-:W-:Y:S01]  /*14d10*/  BSSY B1, `(.L_x_2141) ;  /* 0x000045e000017945 */ /* 0x000fe20003800000 */
[----:B------:R-:W-:Y:S02]  /*14d20*/  IMAD.MOV.U32 R110, RZ, RZ, R248 ;  /* 0x000000ffff6e7224 */ /* 0x000fe400078e00f8 */
        /* <DEDUP_REMOVED lines=11> */
[----:B------:R-:W-:Y:S01]  /*14de0*/  F2FP.PACK_AB R2, R23, R22 ;  /* 0x000000161702723e */ /* 0x000fe200000000ff */
[----:B-1----:R-:W-:Y:S01]  /*14df0*/  IMAD.MOV.U32 R14, RZ, RZ, c[0x0][0x388] ;  /* 0x0000e200ff0e7624 */ /* 0x002fe200078e00ff */
[----:B------:R-:W-:Y:S01]  /*14e00*/  BAR.SYNC.DEFER_BLOCKING 0x1, 0x100 ;  /* 0x0044000000007b1d */ /* 0x000fe20000010000 */
[----:B------:R-:W-:-:S02]  /*14e10*/  F2FP.PACK_AB R0, R29, R28 ;  /* 0x0000001c1d00723e */ /* 0x000fc400000000ff */
[----:B------:R-:W-:Y:S02]  /*14e20*/  ISETP.NE.U32.AND P0, PT, RZ, c[0x0][0x508], PT ;  /* 0x00014200ff007a0c */ /* 0x000fe40003f05070 */
[----:B------:R-:W-:Y:S02]  /*14e30*/  ISETP.NE.U32.AND P2, PT, RZ, c[0x0][0x500], PT ;  /* 0x00014000ff007a0c */ /* 0x000fe40003f45070 */
[----:B------:R-:W-:Y:S02]  /*14e40*/  ISETP.NE.AND.EX P1, PT, RZ, c[0x0][0x50c], PT, P0 ;  /* 0x00014300ff007a0c */ /* 0x000fe40003f25300 */
[----:B------:R-:W-:Y:S01]  /*14e50*/  ISETP.NE.AND.EX P2, PT, RZ, c[0x0][0x504], PT, P2 ;  /* 0x00014100ff007a0c */ /* 0x000fe20003f45320 */
[----:B--2---:R1:W-:Y:S04]  /*14e60*/  STS [R10], R2 ;  /* 0x000000020a007388 */ /* 0x0043e80000000800 */
[----:B------:R2:W-:Y:S01]  /*14e70*/  STS [R10+0x400], R0 ;  /* 0x000400000a007388 */ /* 0x0005e20000000800 */
[----:B-1----:R-:W-:-:S02]  /*14e80*/  F2FP.PACK_AB R2, R25, R24 ;  /* 0x000000181902723e */ /* 0x002fc400000000ff */
        /* <DEDUP_REMOVED lines=121> */
[----:B------:R-:W-:Y:S01]  /*15620*/  STS [R3+0xc000], R2 ;  /* 0x00c0000203007388 */ /* 0x000fe20000000800 */
[----:B------:R-:W-:-:S03]  /*15630*/  IMAD.MOV.U32 R4, RZ, RZ, 0x4 ;  /* 0x00000004ff047424 */ /* 0x000fc600078e00ff */
[----:B------:R1:W-:Y:S02]  /*15640*/  STS [R3+0xc400], R0 ;  /* 0x00c4000003007388 */ /* 0x0003e40000000800 */
[----:B-1----:R-:W-:Y:S02]  /*15650*/  @P1 IMAD.WIDE R2, R251, R4, c[0x0][0x508] ;  /* 0x00014200fb021625 */ /* 0x002fe400078e0204 */
[----:B------:R-:W-:Y:S02]  /*15660*/  BAR.SYNC.DEFER_BLOCKING 0x1, 0x100 ;  /* 0x0044000000007b1d */ /* 0x000fe40000010000 */
[----:B------:R-:W-:-:S04]  /*15670*/  IMAD.MOV.U32 R0, RZ, RZ, RZ ;  /* 0x000000ffff007224 */ /* 0x000fc800078e00ff */
[----:B------:R1:W5:Y:S02]  /*15680*/  @P1 LDG.E R14, [R2.64] ;  /* 0x00000006020e1981 */ /* 0x000364000c1e1900 */
[----:B-1----:R-:W-:-:S05]  /*15690*/  IMAD.WIDE R2, R251, R4, c[0x0][0x500] ;  /* 0x00014000fb027625 */ /* 0x002fca00078e0204 */
        /* <DEDUP_REMOVED lines=8> */
.L_x_2143:
[----:B------:R-:W2:Y:S01]  /*15720*/  LDL R9, [R1+0x24] ;  /* 0x0000240001097983 */ /* 0x000ea20000100800 */
[----:B------:R-:W-:Y:S01]  /*15730*/  IMAD.MOV.U32 R15, RZ, RZ, 0x368 ;  /* 0x00000368ff0f7424 */ /* 0x000fe200078e00ff */
[----:B------:R-:W-:Y:S02]  /*15740*/  ISETP.GT.AND P2, PT, R5, 0x1, PT ;  /* 0x000000010500780c */ /* 0x000fe40003f44270 */
[----:B------:R-:W3:Y:S01]  /*15750*/  LDL R114, [R1+0x2c] ;  /* 0x00002c0001727983 */ /* 0x000ee20000100800 */
[----:B------:R-:W-:-:S02]  /*15760*/  ISETP.NE.U32.AND P0, PT, RZ, c[0x0][0x500], PT ;  /* 0x00014000ff007a0c */ /* 0x000fc40003f05070 */
[----:B------:R-:W-:Y:S02]  /*15770*/  SEL R15, R15, 0x328, P2 ;  /* 0x000003280f0f7807 */ /* 0x000fe40001000000 */
[----:B------:R-:W-:Y:S02]  /*15780*/  ISETP.NE.AND.EX P0, PT, RZ, c[0x0][0x504], PT, P0 ;  /* 0x00014100ff007a0c */ /* 0x000fe40003f05300 */
[----:B------:R-:W4:Y:S01]  /*15790*/  LDC.64 R4, c[0x0][R15+0x170] ;  /* 0x00005c000f047b82 */ /* 0x000f220000000a00 */
[----:B-1----:R-:W-:Y:S02]  /*157a0*/  SHF.R.S32.HI R2, RZ, 0x1f, R251 ;  /* 0x0000001fff027819 */ /* 0x002fe400000114fb */
[----:B------:R-:W-:Y:S02]  /*157b0*/  SEL R8, R251, RZ, !P0 ;  /* 0x000000fffb087207 */ /* 0x000fe40004000000 */
[----:B------:R-:W-:Y:S02]  /*157c0*/  SEL R3, R2, RZ, !P0 ;  /* 0x000000ff02037207 */ /* 0x000fe40004000000 */
[----:B------:R-:W-:Y:S01]  /*157d0*/  LOP3.LUT R11, R250, 0xffff, RZ, 0xc0, !PT ;  /* 0x0000fffffa0b7812 */ /* 0x000fe200078ec0ff */
[----:B------:R-:W1:Y:S01]  /*157e0*/  LDC.64 R12, c[0x0][R15+0x168] ;  /* 0x00005a000f0c7b82 */ /* 0x000e620000000a00 */
[----:B-----5:R-:W-:-:S07]  /*157f0*/  SHF.R.S32.HI R10, RZ, 0x1f, R0 ;  /* 0x0000001fff0a7819 */ /* 0x020fce0000011400 */
[----:B------:R-:W2:Y:S01]  /*15800*/  LDC.64 R16, c[0x0][R15+0x178] ;  /* 0x00005e000f107b82 */ /* 0x000ea20000000a00 */
[----:B----4-:R-:W-:-:S04]  /*15810*/  IMAD R2, R5, R8, RZ ;  /* 0x0000000805027224 */ /* 0x010fc800078e02ff */
[C---:B------:R-:W-:Y:S02]  /*15820*/  IMAD R7, R4.reuse, R3, R2 ;  /* 0x0000000304077224 */ /* 0x040fe400078e0202 */
[----:B------:R-:W-:-:S04]  /*15830*/  IMAD.WIDE.U32 R2, R4, R8, RZ ;  /* 0x0000000804027225 */ /* 0x000fc800078e00ff */
[----:B-1----:R-:W-:-:S04]  /*15840*/  IMAD.WIDE.U32 R4, R12, R11, RZ ;  /* 0x0000000b0c047225 */ /* 0x002fc800078e00ff */
[----:B------:R-:W-:Y:S01]  /*15850*/  IMAD R6, R13, R11, RZ ;  /* 0x0000000b0d067224 */ /* 0x000fe200078e02ff */
[----:B------:R-:W-:Y:S01]  /*15860*/  IADD3 R12, P1, P0, R2, R4, R0 ;  /* 0x00000004020c7210 */ /* 0x000fe2000783e000 */
[----:B------:R-:W-:Y:S02]  /*15870*/  IMAD.MOV.U32 R2, RZ, RZ, c[0x0][0x4e8] ;  /* 0x00013a00ff027624 */ /* 0x000fe400078e00ff */
[----:B------:R-:W-:Y:S02]  /*15880*/  IMAD.IADD R7, R3, 0x1, R7 ;  /* 0x0000000103077824 */ /* 0x000fe400078e0207 */
[----:B------:R-:W-:Y:S01]  /*15890*/  IMAD.IADD R4, R5, 0x1, R6 ;  /* 0x0000000105047824 */ /* 0x000fe200078e0206 */
[----:B------:R-:W-:-:S04]  /*158a0*/  ISETP.NE.AND P3, PT, R2, 0x1, PT ;  /* 0x000000010200780c */ /* 0x000fc80003f65270 */
[----:B------:R-:W-:Y:S01]  /*158b0*/  IADD3.X R7, R7, R4, R10, P1, P0 ;  /* 0x0000000407077210 */ /* 0x000fe20000fe040a */
[----:B------:R-:W1:Y:S02]  /*158c0*/  S2R R115, SR_TID.X ;  /* 0x0000000000737919 */ /* 0x000e640000002100 */
[----:B-1----:R-:W-:-:S04]  /*158d0*/  SHF.R.S32.HI R111, RZ, 0x1f, R115 ;  /* 0x0000001fff6f7819 */ /* 0x002fc80000011473 */
[----:B------:R-:W-:-:S04]  /*158e0*/  LEA.HI R111, R111, R115, RZ, 0x5 ;  /* 0x000000736f6f7211 */ /* 0x000fc800078f28ff */
[----:B------:R-:W-:-:S05]  /*158f0*/  LOP3.LUT R111, R111, 0xffffffe0, RZ, 0xc0, !PT ;  /* 0xffffffe06f6f7812 */ /* 0x000fca00078ec0ff */
[----:B------:R-:W-:Y:S01]  /*15900*/  IMAD.IADD R111, R115, 0x1, -R111 ;  /* 0x00000001736f7824 */ /* 0x000fe200078e0a6f */
[----:B--2---:R-:W-:Y:S01]  /*15910*/  SEL R2, R9, RZ, P2 ;  /* 0x000000ff09027207 */ /* 0x004fe20001000000 */
[----:B------:R-:W-:-:S04]  /*15920*/  IMAD.IADD R9, R243, 0x1, R242 ;  /* 0x00000001f3097824 */ /* 0x000fc800078e02f2 */
[----:B------:R-:W-:-:S04]  /*15930*/  @P3 IMAD.HI.U32 R3, R9, c[0x0][0x4ec], RZ ;  /* 0x00013b0009033a27 */ /* 0x000fc800078e00ff */
[-C--:B------:R-:W-:Y:S02]  /*15940*/  IMAD R6, R17, R2.reuse, RZ ;  /* 0x0000000211067224 */ /* 0x080fe400078e02ff */
[----:B------:R-:W-:-:S04]  /*15950*/  IMAD.WIDE.U32 R4, R16, R2, RZ ;  /* 0x0000000210047225 */ /* 0x000fc800078e00ff */
[----:B------:R-:W-:Y:S01]  /*15960*/  IMAD.MOV.U32 R2, RZ, RZ, R9 ;  /* 0x000000ffff027224 */ /* 0x000fe200078e0009 */
[----:B------:R-:W-:-:S04]  /*15970*/  @P3 SHF.R.U32.HI R2, RZ, c[0x0][0x4f0], R3 ;  /* 0x00013c00ff023a19 */ /* 0x000fc80000011603 */
[----:B------:R-:W-:Y:S02]  /*15980*/  IADD3 R4, P1, P0, R2, R12, R4 ;  /* 0x0000000c02047210 */ /* 0x000fe4000783e004 */
[----:B------:R-:W1:Y:S01]  /*15990*/  LDC.64 R12, c[0x0][R15+0x160] ;  /* 0x000058000f0c7b82 */ /* 0x000e620000000a00 */
[--C-:B------:R-:W-:Y:S01]  /*159a0*/  SHF.R.S32.HI R3, RZ, 0x1f, R2.reuse ;  /* 0x0000001fff037819 */ /* 0x100fe20000011402 */
[----:B------:R-:W-:Y:S02]  /*159b0*/  IMAD.MOV R2, RZ, RZ, -R2 ;  /* 0x000000ffff027224 */ /* 0x000fe400078e0a02 */
[----:B------:R-:W-:Y:S02]  /*159c0*/  IMAD.IADD R6, R5, 0x1, R6 ;  /* 0x0000000105067824 */ /* 0x000fe400078e0206 */
[----:B------:R-:W-:-:S03]  /*159d0*/  IMAD R2, R2, c[0x0][0x4e8], R9 ;  /* 0x00013a0002027a24 */ /* 0x000fc600078e0209 */
[----:B------:R-:W-:Y:S02]  /*159e0*/  IADD3.X R5, R3, R7, R6, P1, P0 ;  /* 0x0000000703057210 */ /* 0x000fe40000fe0406 */
[----:B------:R-:W-:Y:S01]  /*159f0*/  SHF.R.S32.HI R6, RZ, 0x1f, R2 ;  /* 0x0000001fff067819 */ /* 0x000fe20000011402 */
        /* <DEDUP_REMOVED lines=8> */
[----:B------:R-:W-:-:S04]  /*15a80*/  LEA R4, P0, R2, R4, 0x2 ;  /* 0x0000000402047211 */ /* 0x000fc800078010ff */
[----:B------:R-:W-:Y:S01]  /*15a90*/  LEA.HI.X R2, R2, R5, R3, 0x2, P0 ;  /* 0x0000000502027211 */ /* 0x000fe200000f1403 */
[----:B------:R-:W-:Y:S04]  /*15aa0*/  SHFL.IDX PT, R6, R4, RZ, 0x1c1f ;  /* 0x001c1fff04067589 */ /* 0x000fe800000e0000 */
[----:B------:R-:W1:Y:S01]  /*15ab0*/  SHFL.IDX PT, R7, R2, RZ, 0x1c1f ;  /* 0x001c1fff02077589 */ /* 0x000e6200000e0000 */
[----:B------:R-:W-:-:S03]  /*15ac0*/  IMAD R13, R14, c[0x0][0x4e8], RZ ;  /* 0x00013a000e0d7a24 */ /* 0x000fc600078e02ff */
[----:B------:R-:W-:Y:S01]  /*15ad0*/  SHFL.IDX PT, R4, R4, 0x1, 0x1c1f ;  /* 0x003c1f0004047f89 */ /* 0x000fe200000e0000 */
[----:B------:R-:W-:-:S03]  /*15ae0*/  LOP3.LUT P0, RZ, R111, 0x3, RZ, 0xc0, !PT ;  /* 0x000000036fff7812 */ /* 0x000fc6000780c0ff */
[----:B------:R3:W2:Y:S02]  /*15af0*/  SHFL.IDX PT, R5, R2, 0x1, 0x1c1f ;  /* 0x003c1f0002057f89 */ /* 0x0006a400000e0000 */
[----:B---3--:R-:W-:-:S05]  /*15b00*/  IMAD.IADD R2, R114, 0x1, R242 ;  /* 0x0000000172027824 */ /* 0x008fca00078e02f2 */
        /* <DEDUP_REMOVED lines=9> */
[----:B-1----:R-:W-:Y:S01]  /*15ba0*/  IMAD R4, R10, c[0x0][0x3a0], RZ ;  /* 0x0000e8000a047a24 */ /* 0x002fe200078e02ff */
[----:B------:R-:W-:Y:S01]  /*15bb0*/  SHF.R.S32.HI R5, RZ, 0x1f, R8 ;  /* 0x0000001fff057819 */ /* 0x000fe20000011408 */
[C---:B------:R-:W-:Y:S01]  /*15bc0*/  IMAD.WIDE.U32 R2, R0.reuse, c[0x0][0x3a0], RZ ;  /* 0x0000e80000027a25 */ /* 0x040fe200078e00ff */
[----:B------:R1:W2:Y:S03]  /*15bd0*/  LDS.128 R28, [R215+0x80] ;  /* 0x00008000d71c7984 */ /* 0x0002a60000000c00 */
[----:B------:R-:W-:Y:S01]  /*15be0*/  IMAD R0, R0, c[0x0][0x3a4], R4 ;  /* 0x0000e90000007a24 */ /* 0x000fe200078e0204 */
[----:B------:R-:W-:Y:S01]  /*15bf0*/  IADD3 R4, R229, R242, RZ ;  /* 0x000000f2e5047210 */ /* 0x000fe20007ffe0ff */
[----:B------:R1:W3:Y:S01]  /*15c00*/  LDS.128 R44, [R215+0x1080] ;  /* 0x00108000d72c7984 */ /* 0x0002e20000000c00 */
[----:B------:R-:W-:-:S02]  /*15c10*/  IMAD R5, R5, c[0x0][0x3f0], RZ ;  /* 0x0000fc0005057a24 */ /* 0x000fc400078e02ff */
[----:B------:R-:W-:Y:S01]  /*15c20*/  IADD3 R3, R3, R0, RZ ;  /* 0x0000000003037210 */ /* 0x000fe20007ffe0ff */
[----:B------:R-:W-:Y:S01]  /*15c30*/  @P3 IMAD.HI.U32 R6, R4, c[0x0][0x4ec], RZ ;  /* 0x00013b0004063a27 */ /* 0x000fe200078e00ff */
[----:B------:R1:W4:Y:S01]  /*15c40*/  LDS.128 R60, [R215+0x2080] ;  /* 0x00208000d73c7984 */ /* 0x0003220000000c00 */
[----:B------:R-:W-:Y:S02]  /*15c50*/  MOV R0, R4 ;  /* 0x0000000400007202 */ /* 0x000fe40000000f00 */
[C---:B------:R-:W-:Y:S01]  /*15c60*/  IMAD.WIDE.U32 R2, R11.reuse, c[0x0][0x3e8], R2 ;  /* 0x0000fa000b027a25 */ /* 0x040fe200078e0002 */
[----:B------:R1:W1:Y:S01]  /*15c70*/  LDS.128 R72, [R215+0x3080] ;  /* 0x00308000d7487984 */ /* 0x0002620000000c00 */
[----:B------:R-:W-:Y:S02]  /*15c80*/  @P3 SHF.R.U32.HI R0, RZ, c[0x0][0x4f0], R6 ;  /* 0x00013c00ff003a19 */ /* 0x000fe40000011606 */
[----:B------:R-:W-:Y:S01]  /*15c90*/  IMAD R3, R11, c[0x0][0x3ec], R3 ;  /* 0x0000fb000b037a24 */ /* 0x000fe200078e0203 */
[----:B------:R1:W1:Y:S01]  /*15ca0*/  LDS.128 R24, [R215+0x4080] ;  /* 0x00408000d7187984 */ /* 0x0002620000000c00 */
[C---:B------:R-:W-:Y:S01]  /*15cb0*/  IMAD R7, R8.reuse, c[0x0][0x3f4], R5 ;  /* 0x0000fd0008077a24 */ /* 0x040fe200078e0205 */
[----:B------:R-:W-:Y:S01]  /*15cc0*/  SHF.R.S32.HI R6, RZ, 0x1f, R0 ;  /* 0x0000001fff067819 */ /* 0x000fe20000011400 */
[----:B------:R-:W-:Y:S01]  /*15cd0*/  IMAD.WIDE.U32 R2, R8, c[0x0][0x3f0], R2 ;  /* 0x0000fc0008027a25 */ /* 0x000fe200078e0002 */
[----:B------:R1:W1:Y:S01]  /*15ce0*/  LDS.128 R40, [R215+0x5080] ;  /* 0x00508000d7287984 */ /* 0x0002620000000c00 */
[----:B------:R-:W-:-:S02]  /*15cf0*/  IADD3 R5, -R0, RZ, RZ ;  /* 0x000000ff00057210 */ /* 0x000fc40007ffe1ff */
[----:B------:R-:W-:Y:S01]  /*15d00*/  IMAD R6, R6, c[0x0][0x3e0], RZ ;  /* 0x0000f80006067a24 */ /* 0x000fe200078e02ff */
[----:B------:R1:W1:Y:S01]  /*15d10*/  LDS.128 R56, [R215+0x6080] ;  /* 0x00608000d7387984 */ /* 0x0002620000000c00 */
[----:B------:R-:W-:Y:S01]  /*15d20*/  IADD3 R3, R3, R7, RZ ;  /* 0x0000000703037210 */ /* 0x000fe20007ffe0ff */
[----:B------:R-:W-:Y:S02]  /*15d30*/  IMAD R4, R5, c[0x0][0x4e8], R4 ;  /* 0x00013a0005047a24 */ /* 0x000fe400078e0204 */
        /* <DEDUP_REMOVED lines=21> */
.L_x_2239:
[----:B------:R-:W-:Y:S05]  /*15e90*/  BRA.DIV ~URZ, `(.L_x_2146) ;  /* 0x000066727f007947 */ /* 0x000fea000b800000 */
[----:B------:R4:W2:Y:S02]  /*15ea0*/  SHFL.IDX PT, R0, R14, RZ, 0x181f ;  /* 0x00181fff0e007589 */ /* 0x0008a400000e0000 */
.L_x_2240:
[----:B------:R-:W-:Y:S01]  /*15eb0*/  IADD3 R12, R252, R242, RZ ;  /* 0x000000f2fc0c7210 */ /* 0x000fe20007ffe0ff */
        /* <DEDUP_REMOVED lines=23> */
.L_x_2148:
[----:B------:R-:W-:Y:S05]  /*16030*/  BSYNC B0 ;  /* 0x0000000000007941 */ /* 0x000fea0003800000 */
.L_x_2147:
[----:B------:R-:W-:Y:S05]  /*16040*/  BRA.DIV ~URZ, `(.L_x_2149) ;  /* 0x000065327f007947 */ /* 0x000fea000b800000 */
[----:B---3--:R3:W4:Y:S04]  /*16050*/  SHFL.IDX PT, R4, R5, 0x1, 0x181f ;  /* 0x00381f0005047f89 */ /* 0x00872800000e0000 */
[----:B--2---:R3:W2:Y:S02]  /*16060*/  SHFL.IDX PT, R0, R14, 0x1, 0x181f ;  /* 0x00381f000e007f89 */ /* 0x0046a400000e0000 */
.L_x_2241:
        /* <DEDUP_REMOVED lines=24> */
.L_x_2151:
[----:B------:R-:W-:Y:S05]  /*161f0*/  BSYNC B0 ;  /* 0x0000000000007941 */ /* 0x000fea0003800000 */
.L_x_2150:
[----:B------:R-:W-:Y:S05]  /*16200*/  BRA.DIV ~URZ, `(.L_x_2152) ;  /* 0x000064427f007947 */ /* 0x000fea000b800000 */
[----:B----4-:R4:W3:Y:S02]  /*16210*/  SHFL.IDX PT, R4, R5, 0x2, 0x181f ;  /* 0x00581f0005047f89 */ /* 0x0108e400000e0000 */
.L_x_2242:
[----:B------:R-:W-:Y:S05]  /*16220*/  BRA.DIV ~URZ, `(.L_x_2153) ;  /* 0x000064927f007947 */ /* 0x000fea000b800000 */
[----:B--2---:R2:W4:Y:S02]  /*16230*/  SHFL.IDX PT, R0, R14, 0x2, 0x181f ;  /* 0x00581f000e007f89 */ /* 0x00452400000e0000 */
.L_x_2243:
        /* <DEDUP_REMOVED lines=24> */
.L_x_2155:
[----:B------:R-:W-:Y:S05]  /*163c0*/  BSYNC B0 ;  /* 0x0000000000007941 */ /* 0x000fea0003800000 */
.L_x_2154:
[----:B------:R-:W-:Y:S05]  /*163d0*/  BRA.DIV ~URZ, `(.L_x_2156) ;  /* 0x000063527f007947 */ /* 0x000fea000b800000 */
[----:B---3--:R3:W1:Y:S04]  /*163e0*/  SHFL.IDX PT, R4, R5, 0x3, 0x181f ;  /* 0x00781f0005047f89 */ /* 0x00866800000e0000 */
[----:B----4-:R3:W4:Y:S02]  /*163f0*/  SHFL.IDX PT, R0, R14, 0x3, 0x181f ;  /* 0x00781f000e007f89 */ /* 0x01072400000e0000 */
.L_x_2244:
        /* <DEDUP_REMOVED lines=25> */
.L_x_2144:
        /* <DEDUP_REMOVED lines=33> */
.L_x_2245:
[----:B------:R-:W-:Y:S05]  /*167a0*/  BRA.DIV ~URZ, `(.L_x_2159) ;  /* 0x000060c27f007947 */ /* 0x000fea000b800000 */
[----:B------:R3:W4:Y:S02]  /*167b0*/  SHFL.IDX PT, R0, R12, RZ, 0x1c1f ;  /* 0x001c1fff0c007589 */ /* 0x00072400000e0000 */
.L_x_2246:
[----:B------:R-:W-:Y:S01]  /*167c0*/  BSSY B0, `(.L_x_2160) ;  /* 0x00000e0000007945 */ /* 0x000fe20003800000 */
[----:B------:R-:W-:Y:S05]  /*167d0*/  @P0 BRA `(.L_x_2161) ;  /* 0x00000de000000947 */ /* 0x000fea0003800000 */
[C---:B------:R-:W-:Y:S02]  /*167e0*/  ISETP.GE.AND P0, PT, R231.reuse, c[0x0][0x3c8], PT ;  /* 0x0000f200e7007a0c */ /* 0x040fe40003f06270 */
[C---:B------:R-:W-:Y:S02]  /*167f0*/  IADD3 R8, R231.reuse, 0x8, RZ ;  /* 0x00000008e7087810 */ /* 0x040fe40007ffe0ff */
[----:B------:R-:W-:Y:S02]  /*16800*/  SHF.R.S32.HI R6, RZ, 0x1f, R231 ;  /* 0x0000001fff067819 */ /* 0x000fe400000114e7 */
[----:B------:R-:W-:Y:S02]  /*16810*/  ISETP.GE.AND P2, PT, R8, c[0x0][0x3c8], PT ;  /* 0x0000f20008007a0c */ /* 0x000fe40003f46270 */
[----:B------:R-:W-:-:S02]  /*16820*/  IADD3 R7, R231, 0x10, RZ ;  /* 0x00000010e7077810 */ /* 0x000fc40007ffe0ff */
[C---:B------:R-:W-:Y:S02]  /*16830*/  IADD3 R9, R231.reuse, 0x8, RZ ;  /* 0x00000008e7097810 */ /* 0x040fe40007ffe0ff */
[C---:B------:R-:W-:Y:S02]  /*16840*/  IADD3 R13, R231.reuse, 0x20, RZ ;  /* 0x00000020e70d7810 */ /* 0x040fe40007ffe0ff */
[C---:B----4-:R-:W-:Y:S02]  /*16850*/  @!P0 LEA R2, P1, R231.reuse, R0, 0x2 ;  /* 0x00000000e7028211 */ /* 0x050fe400078210ff */
[----:B------:R-:W-:Y:S02]  /*16860*/  SHF.R.S32.HI R9, RZ, 0x1f, R9 ;  /* 0x0000001fff097819 */ /* 0x000fe40000011409 */
[----:B--2---:R-:W-:Y:S02]  /*16870*/  @!P0 LEA.HI.X R3, R231, R4, R6, 0x2, P1 ;  /* 0x00000004e7038211 */ /* 0x004fe400008f1406 */
[----:B------:R-:W-:-:S02]  /*16880*/  ISETP.GE.AND P1, PT, R7, c[0x0][0x3c8], PT ;  /* 0x0000f20007007a0c */ /* 0x000fc40003f26270 */
[----:B------:R-:W-:Y:S01]  /*16890*/  IADD3 R6, R231, 0x18, RZ ;  /* 0x00000018e7067810 */ /* 0x000fe20007ffe0ff */
[----:B------:R2:W-:Y:S01]  /*168a0*/  @!P0 ST.E.64 [R2.64], R22 ;  /* 0x0000001602008985 */ /* 0x0005e2000c101b06 */
[----:B------:R-:W-:Y:S02]  /*168b0*/  ISETP.GE.AND P3, PT, R13, c[0x0][0x3c8], PT ;  /* 0x0000f2000d007a0c */ /* 0x000fe40003f66270 */
[C---:B------:R-:W-:Y:S02]  /*168c0*/  IADD3 R10, R231.reuse, 0x30, RZ ;  /* 0x00000030e70a7810 */ /* 0x040fe40007ffe0ff */
[C---:B------:R-:W-:Y:S02]  /*168d0*/  IADD3 R15, R231.reuse, 0x20, RZ ;  /* 0x00000020e70f7810 */ /* 0x040fe40007ffe0ff */
[----:B------:R-:W-:Y:S02]  /*168e0*/  IADD3 R11, R231, 0x28, RZ ;  /* 0x00000028e70b7810 */ /* 0x000fe40007ffe0ff */
[----:B------:R-:W-:-:S02]  /*168f0*/  ISETP.GE.AND P4, PT, R10, c[0x0][0x3c8], PT ;  /* 0x0000f2000a007a0c */ /* 0x000fc40003f86270 */
[----:B------:R-:W-:Y:S02]  /*16900*/  SHF.R.S32.HI R15, RZ, 0x1f, R15 ;  /* 0x0000001fff0f7819 */ /* 0x000fe4000001140f */
[----:B------:R-:W-:Y:S02]  /*16910*/  SHF.R.S32.HI R11, RZ, 0x1f, R11 ;  /* 0x0000001fff0b7819 */ /* 0x000fe4000001140b */
[C---:B------:R-:W-:Y:S02]  /*16920*/  IADD3 R16, R231.reuse, 0xa0, RZ ;  /* 0x000000a0e7107810 */ /* 0x040fe40007ffe0ff */
[----:B------:R-:W-:Y:S02]  /*16930*/  IADD3 R17, R231, 0xc0, RZ ;  /* 0x000000c0e7117810 */ /* 0x000fe40007ffe0ff */
[----:B------:R-:W-:Y:S02]  /*16940*/  SHF.R.S32.HI R16, RZ, 0x1f, R16 ;  /* 0x0000001fff107819 */ /* 0x000fe40000011410 */
[----:B------:R-:W-:-:S02]  /*16950*/  SHF.R.S32.HI R17, RZ, 0x1f, R17 ;  /* 0x0000001fff117819 */ /* 0x000fc40000011411 */
[C---:B------:R-:W-:Y:S02]  /*16960*/  IADD3 R18, R231.reuse, 0xe8, RZ ;  /* 0x000000e8e7127810 */ /* 0x040fe40007ffe0ff */
[C---:B------:R-:W-:Y:S02]  /*16970*/  IADD3 R19, R231.reuse, 0xe8, RZ ;  /* 0x000000e8e7137810 */ /* 0x040fe40007ffe0ff */
[C---:B--2---:R-:W-:Y:S02]  /*16980*/  @!P2 LEA R2, P0, R8.reuse, R0, 0x2 ;  /* 0x000000000802a211 */ /* 0x044fe400078010ff */
[----:B------:R-:W-:Y:S02]  /*16990*/  SHF.R.S32.HI R19, RZ, 0x1f, R19 ;  /* 0x0000001fff137819 */ /* 0x000fe40000011413 */
[----:B------:R-:W-:Y:S02]  /*169a0*/  @!P2 LEA.HI.X R3, R8, R4, R9, 0x2, P0 ;  /* 0x000000040803a211 */ /* 0x000fe400000f1409 */
[----:B------:R-:W-:-:S02]  /*169b0*/  IADD3 R8, R231, 0x10, RZ ;  /* 0x00000010e7087810 */ /* 0x000fc40007ffe0ff */
        /* <DEDUP_REMOVED lines=142> */
[----:B------:R-:W-:Y:S02]  /*172a0*/  ISETP.GE.AND P6, PT, R11, c[0x0][0x3c8], PT ;  /* 0x0000f2000b007a0c */ /* 0x000fe40003fc6270 */
[C---:B------:R-:W-:Y:S01]  /*172b0*/  IADD3 R16, R231.reuse, 0xc8, RZ ;  /* 0x000000c8e7107810 */ /* 0x040fe20007ffe0ff */
[----:B------:R4:W-:Y:S01]  /*172c0*/  @!P4 ST.E.64 [R6.64], R92 ;  /* 0x0000005c0600c985 */ /* 0x0009e2000c101b06 */
[----:B------:R-:W-:Y:S02]  /*172d0*/  IADD3 R10, R231, 0xd8, RZ ;  /* 0x000000d8e70a7810 */ /* 0x000fe40007ffe0ff */
[----:B------:R-:W-:Y:S02]  /*172e0*/  SHF.R.S32.HI R16, RZ, 0x1f, R16 ;  /* 0x0000001fff107819 */ /* 0x000fe40000011410 */
[----:B------:R-:W-:-:S02]  /*172f0*/  ISETP.GE.AND P5, PT, R10, c[0x0][0x3c8], PT ;  /* 0x0000f2000a007a0c */ /* 0x000fc40003fa6270 */
[----:B--2---:R-:W-:-:S04]  /*17300*/  @!P2 LEA R2, P0, R8, R0, 0x2 ;  /* 0x000000000802a211 */ /* 0x004fc800078010ff */
[----:B------:R-:W-:Y:S02]  /*17310*/  @!P2 LEA.HI.X R3, R8, R4, R9, 0x2, P0 ;  /* 0x000000040803a211 */ /* 0x000fe400000f1409 */
[----:B------:R-:W-:-:S03]  /*17320*/  @!P3 LEA R8, P0, R15, R0, 0x2 ;  /* 0x000000000f08b211 */ /* 0x000fc600078010ff */
[----:B------:R2:W-:Y:S01]  /*17330*/  @!P2 ST.E.64 [R2.64], R96 ;  /* 0x000000600200a985 */ /* 0x0005e2000c101b06 */
[----:B------:R-:W-:Y:S02]  /*17340*/  @!P3 LEA.HI.X R9, R15, R4, R17, 0x2, P0 ;  /* 0x000000040f09b211 */ /* 0x000fe400000f1411 */
[----:B------:R-:W-:Y:S02]  /*17350*/  IADD3 R15, R231, 0xe0, RZ ;  /* 0x000000e0e70f7810 */ /* 0x000fe40007ffe0ff */
[----:B----4-:R-:W-:Y:S01]  /*17360*/  @!P6 LEA R6, P0, R11, R0, 0x2 ;  /* 0x000000000b06e211 */ /* 0x010fe200078010ff */
[----:B------:R-:W-:Y:S01]  /*17370*/  @!P3 ST.E.64 [R8.64], R144 ;  /* 0x000000900800b985 */ /* 0x000fe2000c101b06 */
[----:B------:R-:W-:Y:S02]  /*17380*/  ISETP.GE.AND P4, PT, R15, c[0x0][0x3c8], PT ;  /* 0x0000f2000f007a0c */ /* 0x000fe40003f86270 */
[----:B------:R-:W-:-:S04]  /*17390*/  IADD3 R17, R231, 0xe0, RZ ;  /* 0x000000e0e7117810 */ /* 0x000fc80007ffe0ff */
[----:B------:R-:W-:Y:S02]  /*173a0*/  SHF.R.S32.HI R17, RZ, 0x1f, R17 ;  /* 0x0000001fff117819 */ /* 0x000fe40000011411 */
[----:B--2---:R-:W-:-:S04]  /*173b0*/  @!P1 LEA R2, P2, R13, R0, 0x2 ;  /* 0x000000000d029211 */ /* 0x004fc800078410ff */
[-C--:B------:R-:W-:Y:S02]  /*173c0*/  @!P1 LEA.HI.X R3, R13, R4.reuse, R16, 0x2, P2 ;  /* 0x000000040d039211 */ /* 0x080fe400010f1410 */
[C---:B------:R-:W-:Y:S02]  /*173d0*/  IADD3 R13, R231.reuse, 0xd0, RZ ;  /* 0x000000d0e70d7810 */ /* 0x040fe40007ffe0ff */
[----:B------:R-:W-:Y:S01]  /*173e0*/  IADD3 R16, R231, 0xf0, RZ ;  /* 0x000000f0e7107810 */ /* 0x000fe20007ffe0ff */
[----:B------:R2:W-:Y:S01]  /*173f0*/  @!P1 ST.E.64 [R2.64], R100 ;  /* 0x0000006402009985 */ /* 0x0005e2000c101b06 */
[----:B------:R-:W-:Y:S02]  /*17400*/  SHF.R.S32.HI R13, RZ, 0x1f, R13 ;  /* 0x0000001fff0d7819 */ /* 0x000fe4000001140d */
[----:B------:R-:W-:Y:S02]  /*17410*/  ISETP.GE.AND P2, PT, R18, c[0x0][0x3c8], PT ;  /* 0x0000f20012007a0c */ /* 0x000fe40003f46270 */
[----:B------:R-:W-:-:S02]  /*17420*/  @!P6 LEA.HI.X R7, R11, R4, R13, 0x2, P0 ;  /* 0x000000040b07e211 */ /* 0x000fc400000f140d */
[C---:B------:R-:W-:Y:S02]  /*17430*/  IADD3 R11, R231.reuse, 0xd8, RZ ;  /* 0x000000d8e70b7810 */ /* 0x040fe40007ffe0ff */
[----:B------:R-:W-:Y:S01]  /*17440*/  IADD3 R13, R231, 0xf8, RZ ;  /* 0x000000f8e70d7810 */ /* 0x000fe20007ffe0ff */
[----:B------:R4:W-:Y:S01]  /*17450*/  @!P6 ST.E.64 [R6.64], R104 ;  /* 0x000000680600e985 */ /* 0x0009e2000c101b06 */
[----:B------:R-:W-:Y:S02]  /*17460*/  SHF.R.S32.HI R11, RZ, 0x1f, R11 ;  /* 0x0000001fff0b7819 */ /* 0x000fe4000001140b */
[----:B------:R-:W-:Y:S02]  /*17470*/  ISETP.GE.AND P1, PT, R16, c[0x0][0x3c8], PT ;  /* 0x0000f20010007a0c */ /* 0x000fe40003f26270 */
[----:B------:R-:W-:Y:S02]  /*17480*/  ISETP.GE.AND P0, PT, R13, c[0x0][0x3c8], PT ;  /* 0x0000f2000d007a0c */ /* 0x000fe40003f06270 */
[----:B--2---:R-:W-:-:S04]  /*17490*/  @!P5 LEA R2, P3, R10, R0, 0x2 ;  /* 0x000000000a02d211 */ /* 0x004fc800078610ff */
[----:B------:R-:W-:Y:S02]  /*174a0*/  @!P5 LEA.HI.X R3, R10, R4, R11, 0x2, P3 ;  /* 0x000000040a03d211 */ /* 0x000fe400018f140b */
[CC--:B------:R-:W-:Y:S02]  /*174b0*/  @!P4 LEA R10, P6, R15.reuse, R0.reuse, 0x2 ;  /* 0x000000000f0ac211 */ /* 0x0c0fe400078c10ff */
[----:B------:R-:W-:Y:S01]  /*174c0*/  @!P2 LEA R8, P3, R18, R0, 0x2 ;  /* 0x000000001208a211 */ /* 0x000fe200078610ff */
[----:B------:R2:W-:Y:S01]  /*174d0*/  @!P5 ST.E.64 [R2.64], R108 ;  /* 0x0000006c0200d985 */ /* 0x0005e2000c101b06 */
[----:B------:R-:W-:Y:S02]  /*174e0*/  @!P4 LEA.HI.X R11, R15, R4, R17, 0x2, P6 ;  /* 0x000000040f0bc211 */ /* 0x000fe400030f1411 */
[C---:B------:R-:W-:Y:S02]  /*174f0*/  IADD3 R17, R231.reuse, 0xf0, RZ ;  /* 0x000000f0e7117810 */ /* 0x040fe40007ffe0ff */
[----:B------:R-:W-:Y:S01]  /*17500*/  IADD3 R15, R231, 0xf8, RZ ;  /* 0x000000f8e70f7810 */ /* 0x000fe20007ffe0ff */
[----:B------:R1:W-:Y:S01]  /*17510*/  @!P4 ST.E.64 [R10.64], R152 ;  /* 0x000000980a00c985 */ /* 0x0003e2000c101b06 */
[----:B----4-:R-:W-:-:S02]  /*17520*/  @!P1 LEA R6, P5, R16, R0, 0x2 ;  /* 0x0000000010069211 */ /* 0x010fc400078a10ff */
[----:B------:R-:W-:Y:S02]  /*17530*/  SHF.R.S32.HI R17, RZ, 0x1f, R17 ;  /* 0x0000001fff117819 */ /* 0x000fe40000011411 */
[-C--:B------:R-:W-:Y:S02]  /*17540*/  @!P2 LEA.HI.X R9, R18, R4.reuse, R19, 0x2, P3 ;  /* 0x000000041209a211 */ /* 0x080fe400018f1413 */
[----:B------:R-:W-:Y:S02]  /*17550*/  SHF.R.S32.HI R15, RZ, 0x1f, R15 ;  /* 0x0000001fff0f7819 */ /* 0x000fe4000001140f */
[----:B------:R-:W-:Y:S01]  /*17560*/  @!P1 LEA.HI.X R7, R16, R4, R17, 0x2, P5 ;  /* 0x0000000410079211 */ /* 0x000fe200028f1411 */
[----:B------:R1:W-:Y:S04]  /*17570*/  @!P2 ST.E.64 [R8.64], R148 ;  /* 0x000000940800a985 */ /* 0x0003e8000c101b06 */
[----:B------:R1:W-:Y:S01]  /*17580*/  @!P1 ST.E.64 [R6.64], R112 ;  /* 0x0000007006009985 */ /* 0x0003e2000c101b06 */
[----:B--2---:R-:W-:-:S04]  /*17590*/  @!P0 LEA R2, P3, R13, R0, 0x2 ;  /* 0x000000000d028211 */ /* 0x004fc800078610ff */
[----:B------:R-:W-:-:S05]  /*175a0*/  @!P0 LEA.HI.X R3, R13, R4, R15, 0x2, P3 ;  /* 0x000000040d038211 */ /* 0x000fca00018f140f */
[----:B------:R1:W-:Y:S04]  /*175b0*/  @!P0 ST.E.64 [R2.64], R20 ;  /* 0x0000001402008985 */ /* 0x0003e8000c101b06 */
.L_x_2161:
[----:B------:R-:W-:Y:S05]  /*175c0*/  BSYNC B0 ;  /* 0x0000000000007941 */ /* 0x000fea0003800000 */
.L_x_2160:
[----:B------:R-:W-:Y:S05]  /*175d0*/  BRA.DIV ~URZ, `(.L_x_2162) ;  /* 0x000053027f007947 */ /* 0x000fea000b800000 */
[----:B--2---:R2:W1:Y:S04]  /*175e0*/  SHFL.IDX PT, R4, R5, 0x1, 0x1c1f ;  /* 0x003c1f0005047f89 */ /* 0x00446800000e0000 */
[----:B----4-:R2:W4:Y:S02]  /*175f0*/  SHFL.IDX PT, R0, R12, 0x1, 0x1c1f ;  /* 0x003c1f000c007f89 */ /* 0x01052400000e0000 */
.L_x_2247:
[----:B------:R-:W-:-:S13]  /*17600*/  ISETP.NE.AND P0, PT, R14, RZ, PT ;  /* 0x000000ff0e00720c */ /* 0x000fda0003f05270 */
[----:B------:R-:W-:Y:S05]  /*17610*/  @P0 BRA `(.L_x_2157) ;  /* 0x00001cd000000947 */ /* 0x000fea0003800000 */
[C---:B------:R-:W-:Y:S02]  /*17620*/  ISETP.GE.AND P3, PT, R231.reuse, c[0x0][0x3c8], PT ;  /* 0x0000f200e7007a0c */ /* 0x040fe40003f66270 */
[C---:B-1----:R-:W-:Y:S02]  /*17630*/  IADD3 R11, R231.reuse, 0x8, RZ ;  /* 0x00000008e70b7810 */ /* 0x042fe40007ffe0ff */
[----:B--23--:R-:W-:Y:S02]  /*17640*/  IADD3 R12, R231, 0x10, RZ ;  /* 0x00000010e70c7810 */ /* 0x00cfe40007ffe0ff */
[----:B------:R-:W-:Y:S02]  /*17650*/  ISETP.GE.AND P2, PT, R11, c[0x0][0x3c8], PT ;  /* 0x0000f2000b007a0c */ /* 0x000fe40003f46270 */
[----:B------:R-:W-:Y:S02]  /*17660*/  SHF.R.S32.HI R5, RZ, 0x1f, R231 ;  /* 0x0000001fff057819 */ /* 0x000fe400000114e7 */
[----:B------:R-:W-:-:S02]  /*17670*/  ISETP.GE.AND P1, PT, R12, c[0x0][0x3c8], PT ;  /* 0x0000f2000c007a0c */ /* 0x000fc40003f26270 */
[C---:B------:R-:W-:Y:S02]  /*17680*/  IADD3 R10, R231.reuse, 0x18, RZ ;  /* 0x00000018e70a7810 */ /* 0x040fe40007ffe0ff */
[C---:B----4-:R-:W-:Y:S02]  /*17690*/  @!P3 LEA R2, P4, R231.reuse, R0, 0x2 ;  /* 0x00000000e702b211 */ /* 0x050fe400078810ff */
[----:B------:R-:W-:Y:S02]  /*176a0*/  ISETP.GE.AND P0, PT, R10, c[0x0][0x3c8], PT ;  /* 0x0000f2000a007a0c */ /* 0x000fe40003f06270 */
[C---:B------:R-:W-:Y:S02]  /*176b0*/  @!P3 LEA.HI.X R3, R231.reuse, R4, R5, 0x2, P4 ;  /* 0x00000004e703b211 */ /* 0x040fe400020f1405 */
[C---:B------:R-:W-:Y:S02]  /*176c0*/  IADD3 R13, R231.reuse, 0x8, RZ ;  /* 0x00000008e70d7810 */ /* 0x040fe40007ffe0ff */
[----:B------:R-:W-:Y:S01]  /*176d0*/  IADD3 R15, R231, 0x10, RZ ;  /* 0x00000010e70f7810 */ /* 0x000fe20007ffe0ff */
[----:B------:R1:W-:Y:S01]  /*176e0*/  @!P3 ST.E.64 [R2.64], R28 ;  /* 0x0000001c0200b985 */ /* 0x0003e2000c101b06 */
[----:B------:R-:W-:-:S02]  /*176f0*/  SHF.R.S32.HI R13, RZ, 0x1f, R13 ;  /* 0x0000001fff0d7819 */ /* 0x000fc4000001140d */
[CC--:B------:R-:W-:Y:S02]  /*17700*/  @!P2 LEA R8, P3, R11.reuse, R0.reuse, 0x2 ;  /* 0x000000000b08a211 */ /* 0x0c0fe400078610ff */
[----:B------:R-:W-:Y:S02]  /*17710*/  @!P1 LEA R6, P4, R12, R0, 0x2 ;  /* 0x000000000c069211 */ /* 0x000fe400078810ff */
[----:B------:R-:W-:Y:S02]  /*17720*/  @!P2 LEA.HI.X R9, R11, R4, R13, 0x2, P3 ;  /* 0x000000040b09a211 */ /* 0x000fe400018f140d */
[----:B------:R-:W-:Y:S02]  /*17730*/  SHF.R.S32.HI R15, RZ, 0x1f, R15 ;  /* 0x0000001fff0f7819 */ /* 0x000fe4000001140f */
[C---:B------:R-:W-:Y:S01]  /*17740*/  IADD3 R11, R231.reuse, 0x18, RZ ;  /* 0x00000018e70b7810 */ /* 0x040fe20007ffe0ff */
[----:B------:R2:W-:Y:S01]  /*17750*/  @!P2 ST.E.64 [R8.64], R128 ;  /* 0x000000800800a985 */ /* 0x0005e2000c101b06 */
[----:B------:R-:W-:-:S02]  /*17760*/  IADD3 R13, R231, 0x20, RZ ;  /* 0x00000020e70d7810 */ /* 0x000fc40007ffe0ff */
[----:B------:R-:W-:Y:S02]  /*17770*/  @!P1 LEA.HI.X R7, R12, R4, R15, 0x2, P4 ;  /* 0x000000040c079211 */ /* 0x000fe400020f140f */
[----:B------:R-:W-:Y:S02]  /*17780*/  SHF.R.S32.HI R11, RZ, 0x1f, R11 ;  /* 0x0000001fff0b7819 */ /* 0x000fe4000001140b */
[----:B------:R-:W-:Y:S01]  /*17790*/  ISETP.GE.AND P4, PT, R13, c[0x0][0x3c8], PT ;  /* 0x0000f2000d007a0c */ /* 0x000fe20003f86270 */
[----:B------:R3:W-:Y:S01]  /*177a0*/  @!P1 ST.E.64 [R6.64], R116 ;  /* 0x0000007406009985 */ /* 0x0007e2000c101b06 */
[C---:B------:R-:W-:Y:S02]  /*177b0*/  IADD3 R16, R231.reuse, 0x28, RZ ;  /* 0x00000028e7107810 */ /* 0x040fe40007ffe0ff */
[C---:B------:R-:W-:Y:S02]  /*177c0*/  IADD3 R5, R231.reuse, 0x30, RZ ;  /* 0x00000030e7057810 */ /* 0x040fe40007ffe0ff */
[----:B------:R-:W-:-:S02]  /*177d0*/  IADD3 R17, R231, 0x28, RZ ;  /* 0x00000028e7117810 */ /* 0x000fc40007ffe0ff */
[----:B------:R-:W-:Y:S02]  /*177e0*/  ISETP.GE.AND P6, PT, R5, c[0x0][0x3c8], PT ;  /* 0x0000f20005007a0c */ /* 0x000fe40003fc6270 */
[C---:B-1----:R-:W-:Y:S02]  /*177f0*/  @!P0 LEA R2, P3, R10.reuse, R0, 0x2 ;  /* 0x000000000a028211 */ /* 0x042fe400078610ff */
[----:B------:R-:W-:Y:S02]  /*17800*/  SHF.R.S32.HI R17, RZ, 0x1f, R17 ;  /* 0x0000001fff117819 */ /* 0x000fe40000011411 */
[----:B------:R-:W-:Y:S02]  /*17810*/  @!P0 LEA.HI.X R3, R10, R4, R11, 0x2, P3 ;  /* 0x000000040a038211 */ /* 0x000fe400018f140b */
[----:B------:R-:W-:Y:S02]  /*17820*/  ISETP.GE.AND P3, PT, R16, c[0x0][0x3c8], PT ;  /* 0x0000f20010007a0c */ /* 0x000fe40003f66270 */
[C---:B------:R-:W-:Y:S01]  /*17830*/  IADD3 R11, R231.reuse, 0x20, RZ ;  /* 0x00000020e70b7810 */ /* 0x040fe20007ffe0ff */
[----:B------:R1:W-:Y:S01]  /*17840*/  @!P0 ST.E.64 [R2.64], R30 ;  /* 0x0000001e02008985 */ /* 0x0003e2000c101b06 */
[----:B------:R-:W-:-:S02]  /*17850*/  IADD3 R15, R231, 0x40, RZ ;  /* 0x00000040e70f7810 */ /* 0x000fc40007ffe0ff */
[----:B--2---:R-:W-:Y:S02]  /*17860*/  @!P4 LEA R8, P0, R13, R0, 0x2 ;  /* 0x000000000d08c211 */ /* 0x004fe400078010ff */
[----:B------:R-:W-:Y:S02]  /*17870*/  SHF.R.S32.HI R11, RZ, 0x1f, R11 ;  /* 0x0000001fff0b7819 */ /* 0x000fe4000001140b */
[----:B------:R-:W-:Y:S02]  /*17880*/  IADD3 R12, R231, 0x30, RZ ;  /* 0x00000030e70c7810 */ /* 0x000fe40007ffe0ff */
[----:B------:R-:W-:Y:S02]  /*17890*/  @!P4 LEA.HI.X R9, R13, R4, R11, 0x2, P0 ;  /* 0x000000040d09c211 */ /* 0x000fe400000f140b */
[C---:B---3--:R-:W-:Y:S02]  /*178a0*/  @!P3 LEA R6, P1, R16.reuse, R0, 0x2 ;  /* 0x000000001006b211 */ /* 0x048fe400078210ff */
[----:B------:R-:W-:-:S02]  /*178b0*/  ISETP.GE.AND P0, PT, R16, c[0x0][0x3c8], PT ;  /* 0x0000f20010007a0c */ /* 0x000fc40003f06270 */
[----:B------:R-:W-:Y:S02]  /*178c0*/  ISETP.GE.AND P4, PT, R15, c[0x0][0x3c8], PT ;  /* 0x0000f2000f007a0c */ /* 0x000fe40003f86270 */
[----:B------:R-:W-:Y:S02]  /*178d0*/  SHF.R.S32.HI R12, RZ, 0x1f, R12 ;  /* 0x0000001fff0c7819 */ /* 0x000fe4000001140c */
[C---:B------:R-:W-:Y:S02]  /*178e0*/  IADD3 R10, R231.reuse, 0x38, RZ ;  /* 0x00000038e70a7810 */ /* 0x040fe40007ffe0ff */
[----:B------:R-:W-:Y:S02]  /*178f0*/  IADD3 R11, R231, 0x48, RZ ;  /* 0x00000048e70b7810 */ /* 0x000fe40007ffe0ff */
[----:B------:R-:W-:Y:S02]  /*17900*/  ISETP.GE.AND P5, PT, R10, c[0x0][0x3c8], PT ;  /* 0x0000f2000a007a0c */ /* 0x000fe40003fa6270 */
[----:B------:R-:W-:-:S02]  /*17910*/  ISETP.GE.AND P3, PT, R11, c[0x0][0x3c8], PT ;  /* 0x0000f2000b007a0c */ /* 0x000fc40003f66270 */
[----:B------:R-:W-:Y:S02]  /*17920*/  @!P0 LEA.HI.X R7, R16, R4, R17, 0x2, P1 ;  /* 0x0000000410078211 */ /* 0x000fe400008f1411 */
[----:B------:R-:W-:Y:S02]  /*17930*/  ISETP.GE.AND P1, PT, R13, c[0x0][0x3c8], PT ;  /* 0x0000f2000d007a0c */ /* 0x000fe40003f26270 */
[----:B-1----:R-:W-:Y:S02]  /*17940*/  @!P6 LEA R2, P2, R5, R0, 0x2 ;  /* 0x000000000502e211 */ /* 0x002fe400078410ff */
[----:B------:R-:W-:Y:S02]  /*17950*/  IADD3 R13, R231, 0x58, RZ ;  /* 0x00000058e70d7810 */ /* 0x000fe40007ffe0ff */
[----:B------:R-:W-:Y:S02]  /*17960*/  @!P6 LEA.HI.X R3, R5, R4, R12, 0x2, P2 ;  /* 0x000000040503e211 */ /* 0x000fe400010f140c */
[----:B------:R-:W-:-:S02]  /*17970*/  IADD3 R12, R231, 0x38, RZ ;  /* 0x00000038e70c7810 */ /* 0x000fc40007ffe0ff */
[----:B------:R-:W-:Y:S02]  /*17980*/  IADD3 R14, R231, 0x40, RZ ;  /* 0x00000040e70e7810 */ /* 0x000fe40007ffe0ff */
[----:B------:R-:W-:Y:S01]  /*17990*/  SHF.R.S32.HI R12, RZ, 0x1f, R12 ;  /* 0x0000001fff0c7819 */ /* 0x000fe2000001140c */
[----:B------:R1:W-:Y:S01]  /*179a0*/  @!P1 ST.E.64 [R8.64], R150 ;  /* 0x0000009608009985 */ /* 0x0003e2000c101b06 */
[----:B------:R-:W-:Y:S02]  /*179b0*/  ISETP.GE.AND P1, PT, R13, c[0x0][0x3c8], PT ;  /* 0x0000f2000d007a0c */ /* 0x000fe40003f26270 */
[----:B------:R-:W-:Y:S01]  /*179c0*/  SHF.R.S32.HI R14, RZ, 0x1f, R14 ;  /* 0x0000001fff0e7819 */ /* 0x000fe2000001140e */
[----:B------:R2:W-:Y:S01]  /*179d0*/  @!P0 ST.E.64 [R6.64], R120 ;  /* 0x0000007806008985 */ /* 0x0005e2000c101b06 */
[C---:B------:R-:W-:Y:S02]  /*179e0*/  IADD3 R5, R231.reuse, 0x50, RZ ;  /* 0x00000050e7057810 */ /* 0x040fe40007ffe0ff */
[----:B------:R-:W-:Y:S01]  /*179f0*/  IADD3 R16, R231, 0xc8, RZ ;  /* 0x000000c8e7107810 */ /* 0x000fe20007ffe0ff */
[----:B------:R3:W-:Y:S01]  /*17a00*/  @!P6 ST.E.64 [R2.64], R32 ;  /* 0x000000200200e985 */ /* 0x0007e2000c101b06 */
[----:B------:R-:W-:-:S02]  /*17a10*/  ISETP.GE.AND P2, PT, R5, c[0x0][0x3c8], PT ;  /* 0x0000f20005007a0c */ /* 0x000fc40003f46270 */
[----:B------:R-:W-:Y:S02]  /*17a20*/  SHF.R.S32.HI R16, RZ, 0x1f, R16 ;  /* 0x0000001fff107819 */ /* 0x000fe40000011410 */
[CC--:B-1----:R-:W-:Y:S02]  /*17a30*/  @!P5 LEA R8, P0, R10.reuse, R0.reuse, 0x2 ;  /* 0x000000000a08d211 */ /* 0x0c2fe400078010ff */
        /* <DEDUP_REMOVED lines=115> */
[C---:B------:R-:W-:Y:S02]  /*18170*/  IADD3 R10, R231.reuse, 0xd0, RZ ;  /* 0x000000d0e70a7810 */ /* 0x040fe40007ffe0ff */
[----:B------:R-:W-:Y:S02]  /*18180*/  SHF.R.S32.HI R13, RZ, 0x1f, R13 ;  /* 0x0000001fff0d7819 */ /* 0x000fe4000001140d */
[----:B------:R-:W-:Y:S02]  /*18190*/  SHF.R.S32.HI R11, RZ, 0x1f, R11 ;  /* 0x0000001fff0b7819 */ /* 0x000fe4000001140b */
[----:B------:R-:W-:-:S04]  /*181a0*/  IADD3 R15, R231, 0xe0, RZ ;  /* 0x000000e0e70f7810 */ /* 0x000fc80007ffe0ff */
        /* <DEDUP_REMOVED lines=14> */
[C---:B------:R-:W-:Y:S02]  /*18290*/  IADD3 R13, R231.reuse, 0xe8, RZ ;  /* 0x000000e8e70d7810 */ /* 0x040fe40007ffe0ff */
[----:B------:R-:W-:Y:S02]  /*182a0*/  IADD3 R5, R231, 0xf0, RZ ;  /* 0x000000f0e7057810 */ /* 0x000fe40007ffe0ff */
[----:B------:R-:W-:-:S02]  /*182b0*/  ISETP.GE.AND P1, PT, R13, c[0x0][0x3c8], PT ;  /* 0x0000f2000d007a0c */ /* 0x000fc40003f26270 */
[----:B-1----:R-:W-:-:S04]  /*182c0*/  @!P5 LEA R6, P0, R14, R0, 0x2 ;  /* 0x000000000e06d211 */ /* 0x002fc800078010ff */
[----:B------:R-:W-:Y:S02]  /*182d0*/  @!P5 LEA.HI.X R7, R14, R4, R16, 0x2, P0 ;  /* 0x000000040e07d211 */ /* 0x000fe400000f1410 */
[C---:B--2---:R-:W-:Y:S02]  /*182e0*/  @!P4 LEA R2, P6, R10.reuse, R0, 0x2 ;  /* 0x000000000a02c211 */ /* 0x044fe400078c10ff */
[----:B------:R-:W-:Y:S01]  /*182f0*/  IADD3 R14, R231, 0xd8, RZ ;  /* 0x000000d8e70e7810 */ /* 0x000fe20007ffe0ff */
[----:B------:R-:W-:Y:S01]  /*18300*/  @!P5 ST.E.64 [R6.64], R90 ;  /* 0x0000005a0600d985 */ /* 0x000fe2000c101b06 */
[----:B------:R-:W-:Y:S02]  /*18310*/  @!P4 LEA.HI.X R3, R10, R4, R11, 0x2, P6 ;  /* 0x000000040a03c211 */ /* 0x000fe400030f140b */
[----:B------:R-:W-:Y:S02]  /*18320*/  @!P3 LEA R10, P5, R12, R0, 0x2 ;  /* 0x000000000c0ab211 */ /* 0x000fe400078a10ff */
[----:B------:R-:W-:Y:S01]  /*18330*/  ISETP.GE.AND P0, PT, R5, c[0x0][0x3c8], PT ;  /* 0x0000f20005007a0c */ /* 0x000fe20003f06270 */
[----:B------:R1:W-:Y:S01]  /*18340*/  @!P4 ST.E.64 [R2.64], R94 ;  /* 0x0000005e0200c985 */ /* 0x0003e2000c101b06 */
[----:B------:R-:W-:-:S02]  /*18350*/  SHF.R.S32.HI R14, RZ, 0x1f, R14 ;  /* 0x0000001fff0e7819 */ /* 0x000fc4000001140e */
[----:B------:R-:W-:Y:S02]  /*18360*/  IADD3 R16, R231, 0xe0, RZ ;  /* 0x000000e0e7107810 */ /* 0x000fe40007ffe0ff */
[----:B------:R-:W-:Y:S02]  /*18370*/  @!P2 LEA R8, P6, R15, R0, 0x2 ;  /* 0x000000000f08a211 */ /* 0x000fe400078c10ff */
[----:B------:R-:W-:-:S04]  /*18380*/  SHF.R.S32.HI R16, RZ, 0x1f, R16 ;  /* 0x0000001fff107819 */ /* 0x000fc80000011410 */
[----:B------:R-:W-:Y:S02]  /*18390*/  @!P2 LEA.HI.X R9, R15, R4, R16, 0x2, P6 ;  /* 0x000000040f09a211 */ /* 0x000fe400030f1410 */
[----:B-1----:R-:W-:Y:S02]  /*183a0*/  P2R R2, PR, RZ, 0x20 ;  /* 0x00000020ff027803 */ /* 0x002fe40000000000 */
[----:B------:R-:W-:Y:S02]  /*183b0*/  @!P1 LEA R6, P5, R13, R0, 0x2 ;  /* 0x000000000d069211 */ /* 0x000fe400078a10ff */
[----:B------:R-:W-:-:S04]  /*183c0*/  ISETP.NE.AND P4, PT, R2, RZ, PT ;  /* 0x000000ff0200720c */ /* 0x000fc80003f85270 */
[----:B------:R-:W-:Y:S02]  /*183d0*/  @!P3 LEA.HI.X R11, R12, R4, R14, 0x2, P4 ;  /* 0x000000040c0bb211 */ /* 0x000fe400020f140e */
[C---:B------:R-:W-:Y:S02]  /*183e0*/  IADD3 R14, R231.reuse, 0xe8, RZ ;  /* 0x000000e8e70e7810 */ /* 0x040fe40007ffe0ff */
[----:B------:R-:W-:Y:S01]  /*183f0*/  IADD3 R12, R231, 0xf0, RZ ;  /* 0x000000f0e70c7810 */ /* 0x000fe20007ffe0ff */
[----:B------:R1:W-:Y:S01]  /*18400*/  @!P3 ST.E.64 [R10.64], R106 ;  /* 0x0000006a0a00b985 */ /* 0x0003e2000c101b06 */
[----:B------:R-:W-:Y:S02]  /*18410*/  SHF.R.S32.HI R14, RZ, 0x1f, R14 ;  /* 0x0000001fff0e7819 */ /* 0x000fe4000001140e */
[----:B------:R-:W-:Y:S01]  /*18420*/  SHF.R.S32.HI R12, RZ, 0x1f, R12 ;  /* 0x0000001fff0c7819 */ /* 0x000fe2000001140c */
[----:B------:R1:W-:Y:S01]  /*18430*/  @!P2 ST.E.64 [R8.64], R102 ;  /* 0x000000660800a985 */ /* 0x0003e2000c101b06 */
[----:B------:R-:W-:-:S02]  /*18440*/  @!P0 LEA R2, P4, R5, R0, 0x2 ;  /* 0x0000000005028211 */ /* 0x000fc400078810ff */
[-C--:B------:R-:W-:Y:S02]  /*18450*/  @!P1 LEA.HI.X R7, R13, R4.reuse, R14, 0x2, P5 ;  /* 0x000000040d079211 */ /* 0x080fe400028f140e */
[----:B------:R-:W-:Y:S02]  /*18460*/  @!P0 LEA.HI.X R3, R5, R4, R12, 0x2, P4 ;  /* 0x0000000405038211 */ /* 0x000fe400020f140c */
[----:B------:R-:W-:Y:S01]  /*18470*/  IADD3 R5, R231, 0xf8, RZ ;  /* 0x000000f8e7057810 */ /* 0x000fe20007ffe0ff */
[----:B------:R1:W-:Y:S04]  /*18480*/  @!P1 ST.E.64 [R6.64], R98 ;  /* 0x0000006206009985 */ /* 0x0003e8000c101b06 */
[----:B------:R1:W-:Y:S01]  /*18490*/  @!P0 ST.E.64 [R2.64], R82 ;  /* 0x0000005202008985 */ /* 0x0003e2000c101b06 */
[----:B------:R-:W-:-:S13]  /*184a0*/  ISETP.GE.AND P0, PT, R5, c[0x0][0x3c8], PT ;  /* 0x0000f20005007a0c */ /* 0x000fda0003f06270 */
[----:B------:R-:W-:Y:S05]  /*184b0*/  @P0 BRA `(.L_x_2157) ;  /* 0x00000e3000000947 */ /* 0x000fea0003800000 */
[----:B------:R-:W-:Y:S02]  /*184c0*/  IADD3 R12, R231, 0xf8, RZ ;  /* 0x000000f8e70c7810 */ /* 0x000fe40007ffe0ff */
[----:B-1----:R-:W-:Y:S02]  /*184d0*/  LEA R2, P0, R5, R0, 0x2 ;  /* 0x0000000005027211 */ /* 0x002fe400078010ff */
[----:B------:R-:W-:-:S04]  /*184e0*/  SHF.R.S32.HI R12, RZ, 0x1f, R12 ;  /* 0x0000001fff0c7819 */ /* 0x000fc8000001140c */
[----:B------:R-:W-:-:S05]  /*184f0*/  LEA.HI.X R3, R5, R4, R12, 0x2, P0 ;  /* 0x0000000405037211 */ /* 0x000fca00000f140c */
[----:B------:R1:W-:Y:S01]  /*18500*/  ST.E.64 [R2.64], R74 ;  /* 0x0000004a02007985 */ /* 0x0003e2000c101b06 */
[----:B------:R-:W-:Y:S05]  /*18510*/  BRA `(.L_x_2157) ;  /* 0x00000dd000007947 */ /* 0x000fea0003800000 */
.L_x_2142:
        /* <DEDUP_REMOVED lines=18> */
.L_x_2163:
[----:B--2---:R-:W2:Y:S01]  /*18640*/  S2R R2, SR_TID.X ;  /* 0x0000000000027919 */ /* 0x004ea20000002100 */
[----:B------:R-:W-:Y:S01]  /*18650*/  SHF.R.S32.HI R0, RZ, 0x1f, R251 ;  /* 0x0000001fff007819 */ /* 0x000fe200000114fb */
[----:B------:R-:W-:Y:S01]  /*18660*/  BSSY B0, `(.L_x_2164) ;  /* 0x0000037000007945 */ /* 0x000fe20003800000 */
[----:B-1----:R-:W-:-:S02]  /*18670*/  LOP3.LUT R14, R250, 0xffff, RZ, 0xc0, !PT ;  /* 0x0000fffffa0e7812 */ /* 0x002fc400078ec0ff */
        /* <DEDUP_REMOVED lines=53> */
.L_x_2165:
[----:B------:R-:W-:Y:S05]  /*189d0*/  BSYNC B0 ;  /* 0x0000000000007941 */ /* 0x000fea0003800000 */
.L_x_2164:
        /* <DEDUP_REMOVED lines=8> */
[----:B------:R-:W-:Y:S02]  /*18a60*/  IMAD R0, R10, c[0x0][0x3a4], R0 ;  /* 0x0000e9000a007a24 */ /* 0x000fe400078e0200 */
        /* <DEDUP_REMOVED lines=9> */
[----:B------:R-:W-:-:S04]  /*18b00*/  IMAD.WIDE.U32 R2, R15, c[0x0][0x3f0], R2 ;  /* 0x0000fc000f027a25 */ /* 0x000fc800078e0002 */
        /* <DEDUP_REMOVED lines=15> */
.L_x_2248:
[----:B------:R-:W-:Y:S05]  /*18c00*/  BRA.DIV ~URZ, `(.L_x_2167) ;  /* 0x00003e127f007947 */ /* 0x000fea000b800000 */
[----:B------:R3:W4:Y:S02]  /*18c10*/  SHFL.IDX PT, R0, R14, RZ, 0x181f ;  /* 0x00181fff0e007589 */ /* 0x00072400000e0000 */
.L_x_2249:
[----:B------:R-:W-:Y:S01]  /*18c20*/  IMAD R13, R20, c[0x0][0x4e8], RZ ;  /* 0x00013a00140d7a24 */ /* 0x000fe200078e02ff */
        /* <DEDUP_REMOVED lines=24> */
.L_x_2169:
[----:B------:R-:W-:Y:S05]  /*18db0*/  BSYNC B0 ;  /* 0x0000000000007941 */ /* 0x000fea0003800000 */
.L_x_2168:
[----:B------:R-:W-:Y:S05]  /*18dc0*/  BRA.DIV ~URZ, `(.L_x_2170) ;  /* 0x00003cc27f007947 */ /* 0x000fea000b800000 */
[----:B--2---:R2:W1:Y:S04]  /*18dd0*/  SHFL.IDX PT, R4, R5, 0x1, 0x181f ;  /* 0x00381f0005047f89 */ /* 0x00446800000e0000 */
[----:B----4-:R2:W4:Y:S02]  /*18de0*/  SHFL.IDX PT, R0, R14, 0x1, 0x181f ;  /* 0x00381f000e007f89 */ /* 0x01052400000e0000 */
.L_x_2250:
        /* <DEDUP_REMOVED lines=24> */
.L_x_2172:
[----:B------:R-:W-:Y:S05]  /*18f70*/  BSYNC B0 ;  /* 0x0000000000007941 */ /* 0x000fea0003800000 */
.L_x_2171:
[----:B------:R-:W-:Y:S05]  /*18f80*/  BRA.DIV ~URZ, `(.L_x_2173) ;  /* 0x00003bd27f007947 */ /* 0x000fea000b800000 */
[----:B-1----:R1:W2:Y:S02]  /*18f90*/  SHFL.IDX PT, R4, R5, 0x2, 0x181f ;  /* 0x00581f0005047f89 */ /* 0x0022a400000e0000 */
.L_x_2251:
[----:B------:R-:W-:Y:S05]  /*18fa0*/  BRA.DIV ~URZ, `(.L_x_2174) ;  /* 0x00003c227f007947 */ /* 0x000fea000b800000 */
[----:B----4-:R4:W1:Y:S02]  /*18fb0*/  SHFL.IDX PT, R0, R14, 0x2, 0x181f ;  /* 0x00581f000e007f89 */ /* 0x01086400000e0000 */
.L_x_2252:
        /* <DEDUP_REMOVED lines=24> */
.L_x_2176:
[----:B------:R-:W-:Y:S05]  /*19140*/  BSYNC B0 ;  /* 0x0000000000007941 */ /* 0x000fea0003800000 */
.L_x_2175:
[----:B------:R-:W-:Y:S05]  /*19150*/  BRA.DIV ~URZ, `(.L_x_2177) ;  /* 0x00003ae27f007947 */ /* 0x000fea000b800000 */
[----:B--2---:R2:W3:Y:S04]  /*19160*/  SHFL.IDX PT, R4, R5, 0x3, 0x181f ;  /* 0x00781f0005047f89 */ /* 0x0044e800000e0000 */
[----:B-1----:R2:W1:Y:S02]  /*19170*/  SHFL.IDX PT, R0, R14, 0x3, 0x181f ;  /* 0x00781f000e007f89 */ /* 0x00246400000e0000 */
.L_x_2253:
        /* <DEDUP_REMOVED lines=23> */
.L_x_2157:
[----:B------:R-:W-:Y:S05]  /*192f0*/  BSYNC B1 ;  /* 0x0000000000017941 */ /* 0x000fea0003800000 */
.L_x_2141:
        /* <DEDUP_REMOVED lines=9> */
[----:B--234-:R-:W-:-:S04]  /*19390*/  LOP3.LUT R12, R0, 0x1f, RZ, 0xc0, !PT ;  /* 0x0000001f000c7812 */ /* 0x01cfc800078ec0ff */
[----:B------:R-:W-:Y:S01]  /*193a0*/  ISETP.NE.AND P6, PT, R12, 0x1f, PT ;  /* 0x0000001f0c00780c */ /* 0x000fe20003fc5270 */
[----:B------:R-:W-:Y:S10]  /*193b0*/  BRA.DIV ~URZ, `(.L_x_2179) ;  /* 0x000039527f007947 */ /* 0x000ff4000b800000 */
[----:B------:R2:W3:Y:S02]  /*193c0*/  SHFL.IDX PT, R9, R110, RZ, 0x1f ;  /* 0x00001fff6e097589 */ /* 0x0004e400000e0000 */
.L_x_2254:
[----:B------:R-:W-:Y:S05]  /*193d0*/  BRA.DIV ~URZ, `(.L_x_2180) ;  /* 0x000039a27f007947 */ /* 0x000fea000b800000 */
[----:B------:R4:W2:Y:S02]  /*193e0*/  SHFL.IDX PT, R8, R110, 0x1, 0x1f ;  /* 0x00201f006e087f89 */ /* 0x0008a400000e0000 */
.L_x_2255:
[----:B-1----:R-:W-:Y:S02]  /*193f0*/  IMAD.IADD R0, R251, 0x1, R12 ;  /* 0x00000001fb007824 */ /* 0x002fe400078e020c */
[----:B------:R-:W-:-:S03]  /*19400*/  IMAD.MOV.U32 R6, RZ, RZ, RZ ;  /* 0x000000ffff067224 */ /* 0x000fc600078e00ff */
        /* <DEDUP_REMOVED lines=15> */
[----:B------:R1:W4:Y:S02]  /*19500*/  SHFL.UP PT, R4, R0, 0x1, RZ ;  /* 0x0420000000047989 */ /* 0x00032400000e00ff */
.L_x_2256:
[----:B----4-:R-:W-:-:S04]  /*19510*/  SEL R4, R4, RZ, P5 ;  /* 0x000000ff04047207 */ /* 0x010fc80002800000 */
        /* <DEDUP_REMOVED lines=14> */
[----:B------:R1:W4:Y:S02]  /*19600*/  SHFL.IDX PT, R0, R4, 0x1f, 0x1f ;  /* 0x03e01f0004007f89 */ /* 0x00032400000e0000 */
.L_x_2257:
[----:B----4-:R-:W-:Y:S01]  /*19610*/  IMAD R0, R0, c[0x0][0x538], RZ ;  /* 0x00014e0000007a24 */ /* 0x010fe200078e02ff */
[----:B------:R-:W-:Y:S04]  /*19620*/  BSSY B1, `(.L_x_2183) ;  /* 0x00000c5000017945 */ /* 0x000fe80003800000 */
[----:B--2---:R-:W-:-:S04]  /*19630*/  IADD3 R8, R0, R8, RZ ;  /* 0x0000000800087210 */ /* 0x004fc80007ffe0ff */
[----:B---3--:R-:W-:-:S13]  /*19640*/  ISETP.GT.AND P0, PT, R8, R9, PT ;  /* 0x000000090800720c */ /* 0x008fda0003f04270 */
[----:B------:R-:W-:Y:S05]  /*19650*/  @P0 BRA `(.L_x_2184) ;  /* 0x0000024000000947 */ /* 0x000fea0003800000 */
.L_x_2188:
        /* <DEDUP_REMOVED lines=16> */
.L_x_2258:
        /* <DEDUP_REMOVED lines=16> */
.L_x_2259:
[----:B--2---:R-:W-:-:S05]  /*19860*/  IMAD R0, R0, c[0x0][0x538], RZ ;  /* 0x00014e0000007a24 */ /* 0x004fca00078e02ff */
[----:B------:R-:W-:-:S04]  /*19870*/  IADD3 R8, R0, R8, RZ ;  /* 0x0000000800087210 */ /* 0x000fc80007ffe0ff */
[----:B------:R-:W-:-:S13]  /*19880*/  ISETP.GT.AND P0, PT, R8, R9, PT ;  /* 0x000000090800720c */ /* 0x000fda0003f04270 */
[----:B-1----:R-:W-:Y:S05]  /*19890*/  @!P0 BRA `(.L_x_2188) ;  /* 0xfffffdc000008947 */ /* 0x002fea000383ffff */
.L_x_2184:
[----:B------:R-:W-:-:S05]  /*198a0*/  IADD3 R8, -R0, R8, RZ ;  /* 0x0000000800087210 */ /* 0x000fca0007ffe1ff */
[----:B------:R-:W-:-:S05]  /*198b0*/  IMAD R0, R4, c[0x0][0x538], R8 ;  /* 0x00014e0004007a24 */ /* 0x000fca00078e0208 */
[----:B------:R-:W-:Y:S01]  /*198c0*/  ISETP.GT.AND P0, PT, R0, R9, PT ;  /* 0x000000090000720c */ /* 0x000fe20003f04270 */
[----:B------:R-:W-:-:S12]  /*198d0*/  BRA.DIV ~URZ, `(.L_x_2189) ;  /* 0x000039027f007947 */ /* 0x000fd8000b800000 */
[----:B------:R-:W-:-:S04]  /*198e0*/  VOTE.ANY R5, PT, !P0 ;  /* 0x0000000000057806 */ /* 0x000fc800040e0100 */
.L_x_2260:
[----:B------:R-:W2:Y:S02]  /*198f0*/  POPC R0, R5 ;  /* 0x0000000500007309 */ /* 0x000ea40000000000 */
[----:B--2---:R-:W-:Y:S01]  /*19900*/  IADD3 R251, R0, R251, RZ ;  /* 0x000000fb00fb7210 */ /* 0x004fe20007ffe0ff */
[----:B------:R-:W-:Y:S05]  /*19910*/  BRA.DIV ~URZ, `(.L_x_2190) ;  /* 0x000039127f007947 */ /* 0x000fea000b800000 */
[----:B------:R2:W3:Y:S04]  /*19920*/  SHFL.IDX PT, R10, R6, R0, 0x1f ;  /* 0x00001f00060a7589 */ /* 0x0004e800000e0000 */
[----:B------:R2:W4:Y:S02]  /*19930*/  SHFL.IDX PT, R7, R7, R0, 0x1f ;  /* 0x00001f0007077589 */ /* 0x00052400000e0000 */
.L_x_2261:
[----:B------:R-:W-:Y:S01]  /*19940*/  ISETP.NE.AND P0, PT, R5, RZ, PT ;  /* 0x000000ff0500720c */ /* 0x000fe20003f05270 */
[----:B------:R-:W-:-:S12]  /*19950*/  BSSY B0, `(.L_x_2191) ;  /* 0x0000005000007945 */ /* 0x000fd80003800000 */
[----:B------:R-:W-:Y:S05]  /*19960*/  @!P0 BRA `(.L_x_2192) ;  /* 0x0000003000008947 */ /* 0x000fea0003800000 */
[----:B--2---:R-:W-:Y:S01]  /*19970*/  IADD3 R0, R0, -0x1, RZ ;  /* 0xffffffff00007810 */ /* 0x004fe20007ffe0ff */
[----:B------:R-:W-:Y:S05]  /*19980*/  BRA.DIV ~URZ, `(.L_x_2193) ;  /* 0x000039727f007947 */ /* 0x000fea000b800000 */
[----:B------:R2:W1:Y:S02]  /*19990*/  SHFL.IDX PT, R11, R4, R0, 0x1f ;  /* 0x00001f00040b7589 */ /* 0x00046400000e0000 */
.L_x_2192:
[----:B------:R-:W-:Y:S05]  /*199a0*/  BSYNC B0 ;  /* 0x0000000000007941 */ /* 0x000fea0003800000 */
.L_x_2191:
[----:B----4-:R-:W-:Y:S01]  /*199b0*/  ISETP.NE.AND P0, PT, R7, 0x1, PT ;  /* 0x000000010700780c */ /* 0x010fe20003f05270 */
[----:B-1----:R-:W-:Y:S01]  /*199c0*/  IMAD R248, R11, c[0x0][0x538], R8 ;  /* 0x00014e000bf87a24 */ /* 0x002fe200078e0208 */
[----:B------:R-:W-:Y:S04]  /*199d0*/  BSSY B0, `(.L_x_2194) ;  /* 0x0000082000007945 */ /* 0x000fe80003800000 */
[----:B------:R-:W-:-:S07]  /*199e0*/  IADD3 R9, -R248, R9, RZ ;  /* 0x00000009f8097210 */ /* 0x000fce0007ffe1ff */
[----:B------:R-:W-:Y:S05]  /*199f0*/  @!P0 BRA `(.L_x_2195) ;  /* 0x000003d000008947 */ /* 0x000fea0003800000 */
[-C--:B---3--:R-:W-:Y:S02]  /*19a00*/  IABS R2, R10.reuse ;  /* 0x0000000a00027213 */ /* 0x088fe40000000000 */
[----:B------:R-:W-:Y:S02]  /*19a10*/  IABS R8, R10 ;  /* 0x0000000a00087213 */ /* 0x000fe40000000000 */
[----:B--2---:R-:W1:Y:S08]  /*19a20*/  I2F.RP R0, R2 ;  /* 0x0000000200007306 */ /* 0x004e700000209400 */
        /* <DEDUP_REMOVED lines=52> */
[--C-:B------:R-:W-:Y:S02]  /*19d70*/  IMAD.MOV R3, RZ, RZ, -R2.reuse ;  /* 0x000000ffff037224 */ /* 0x100fe400078e0a02 */
[C---:B------:R-:W-:Y:S02]  /*19d80*/  IMAD R2, R7.reuse, 0x1000000, R2 ;  /* 0x0100000007027824 */ /* 0x040fe400078e0202 */
[----:B------:R-:W-:Y:S02]  /*19d90*/  IMAD R3, R7, R3, R0 ;  /* 0x0000000307037224 */ /* 0x000fe400078e0200 */
[----:B------:R-:W-:Y:S02]  /*19da0*/  IMAD R0, R10, R4, R9 ;  /* 0x000000040a007224 */ /* 0x000fe400078e0209 */
[----:B------:R-:W-:Y:S01]  /*19db0*/  IMAD R250, R3, 0x10000, R2 ;  /* 0x0001000003fa7824 */ /* 0x000fe200078e0202 */
[----:B------:R-:W-:Y:S05]  /*19dc0*/  BRA `(.L_x_2196) ;  /* 0x0000042000007947 */ /* 0x000fea0003800000 */
.L_x_2195:
[----:B------:R-:W-:-:S04]  /*19dd0*/  IMAD.MOV.U32 R2, RZ, RZ, 0x4 ;  /* 0x00000004ff027424 */ /* 0x000fc800078e00ff */
[----:B------:R-:W-:-:S05]  /*19de0*/  IMAD.WIDE R2, R251, R2, c[0x0][0x590] ;  /* 0x00016400fb027625 */ /* 0x000fca00078e0202 */
[----:B--2---:R-:W2:Y:S02]  /*19df0*/  LDG.E R4, [R2.64] ;  /* 0x0000000602047981 */ /* 0x004ea4000c1e1900 */
        /* <DEDUP_REMOVED lines=28> */
[----:B------:R-:W-:Y:S02]  /*19fc0*/  IMAD R11, R4, R0, RZ ;  /* 0x00000000040b7224 */ /* 0x000fe400078e02ff */
[----:B------:R-:W-:-:S03]  /*19fd0*/  IMAD.MOV R0, RZ, RZ, -R0 ;  /* 0x000000ffff007224 */ /* 0x000fc600078e0a00 */
[----:B------:R-:W-:Y:S01]  /*19fe0*/  IADD3 R2, -R11, c[0x0][0x538], RZ ;  /* 0x00014e000b027a10 */ /* 0x000fe20007ffe1ff */
[----:B------:R-:W-:-:S03]  /*19ff0*/  IMAD R7, R8, R0, R9 ;  /* 0x0000000008077224 */ /* 0x000fc600078e0209 */
[----:B------:R-:W-:Y:S01]  /*1a000*/  IMNMX R2, R4, R2, PT ;  /* 0x0000000204027217 */ /* 0x000fe20003800200 */
[----:B------:R-:W-:-:S03]  /*1a010*/  IMAD.MOV.U32 R4, RZ, RZ, RZ ;  /* 0x000000ffff047224 */ /* 0x000fc600078e00ff */
[-C--:B------:R-:W-:Y:S02]  /*1a020*/  IABS R3, R2.reuse ;  /* 0x0000000200037213 */ /* 0x080fe40000000000 */
[----:B------:R-:W-:-:S03]  /*1a030*/  IABS R8, R2 ;  /* 0x0000000200087213 */ /* 0x000fc60000000000 */
[----:B------:R-:W-:-:S04]  /*1a040*/  IMAD.MOV.U32 R6, RZ, RZ, R3 ;  /* 0x000000ffff067224 */ /* 0x000fc800078e0003 */
[----:B------:R-:W1:Y:S08]  /*1a050*/  I2F.RP R3, R6 ;  /* 0x0000000600037306 */ /* 0x000e700000209400 */
[----:B-1----:R-:W1:Y:S02]  /*1a060*/  MUFU.RCP R3, R3 ;  /* 0x0000000300037308 */ /* 0x002e640000001000 */
[----:B-1----:R-:W-:-:S06]  /*1a070*/  IADD3 R3, R3, 0xffffffe, RZ ;  /* 0x0ffffffe03037810 */ /* 0x002fcc0007ffe0ff */
[----:B------:R-:W1:Y:S02]  /*1a080*/  F2I.FTZ.U32.TRUNC.NTZ R5, R3 ;  /* 0x0000000300057305 */ /* 0x000e64000021f000 */
[----:B-1----:R-:W-:-:S05]  /*1a090*/  IMAD.MOV R3, RZ, RZ, -R5 ;  /* 0x000000ffff037224 */ /* 0x002fca00078e0a05 */
[----:B------:R-:W-:Y:S02]  /*1a0a0*/  MOV R0, R3 ;  /* 0x0000000300007202 */ /* 0x000fe40000000f00 */
[----:B------:R-:W-:-:S03]  /*1a0b0*/  IABS R3, R7 ;  /* 0x0000000700037213 */ /* 0x000fc60000000000 */
[----:B------:R-:W-:-:S04]  /*1a0c0*/  IMAD R0, R0, R6, RZ ;  /* 0x0000000600007224 */ /* 0x000fc800078e02ff */
        /* <DEDUP_REMOVED lines=18> */
.L_x_2196:
[----:B------:R-:W-:Y:S05]  /*1a1f0*/  BSYNC B0 ;  /* 0x0000000000007941 */ /* 0x000fea0003800000 */
.L_x_2194:
[----:B------:R-:W-:-:S04]  /*1a200*/  LOP3.LUT R0, RZ, R0, RZ, 0x33, !PT ;  /* 0x00000000ff007212 */ /* 0x000fc800078e33ff */
[----:B------:R-:W-:Y:S01]  /*1a210*/  IADD3 R249, R0, R10, RZ ;  /* 0x0000000a00f97210 */ /* 0x000fe20007ffe0ff */
[----:B------:R-:W-:Y:S05]  /*1a220*/  BRA `(.L_x_2197) ;  /* 0x0000004000007947 */ /* 0x000fea0003800000 */
.L_x_2185:
[----:B------:R-:W-:Y:S01]  /*1a230*/  IMAD.MOV.U32 R248, RZ, RZ, R9 ;  /* 0x000000fffff87224 */ /* 0x000fe200078e0009 */
[----:B------:R-:W-:Y:S01]  /*1a240*/  MOV R250, RZ ;  /* 0x000000ff00fa7202 */ /* 0x000fe20000000f00 */
[----:B------:R-:W-:Y:S01]  /*1a250*/  IMAD.MOV.U32 R249, RZ, RZ, RZ ;  /* 0x000000fffff97224 */ /* 0x000fe200078e00ff */
[----:B------:R-:W-:Y:S02]  /*1a260*/  MOV R251, c[0x0][0x53c] ;  /* 0x00014f0000fb7a02 */ /* 0x000fe40000000f00 */
.L_x_2197:
[----:B------:R-:W-:Y:S05]  /*1a270*/  BSYNC B1 ;  /* 0x0000000000017941 */ /* 0x000fea0003800000 */
.L_x_2183:
[----:B------:R-:W-:Y:S01]  /*1a280*/  WARPSYNC 0xffffffff ;  /* 0xffffffff00007948 */ /* 0x000fe20003800000 */
[----:B------:R-:W-:Y:S01]  /*1a290*/  BAR.SYNC.DEFER_BLOCKING 0x4, 0x100 ;  /* 0x0104000000007b1d */ /* 0x000fe20000010000 */
[----:B------:R-:W-:-:S13]  /*1a2a0*/  ISETP.NE.AND P0, PT, R12, RZ, PT ;  /* 0x000000ff0c00720c */ /* 0x000fda0003f05270 */
[----:B------:R2:W-:Y:S04]  /*1a2b0*/  @!P0 STS.128 [0x20100], R248 ;  /* 0x020100f8ff008388 */ /* 0x0005e80000000c00 */
[----:B------:R-:W-:Y:S06]  /*1a2c0*/  BAR.ARV 0x5, 0x100 ;  /* 0x0144000000007b1d */ /* 0x000fec0000002000 */
.L_x_2178:
[----:B-1----:R-:W-:-:S13]  /*1a2d0*/  ISETP.GE.AND P0, PT, R251, c[0x0][0x53c], PT ;  /* 0x00014f00fb007a0c */ /* 0x002fda0003f06270 */
[----:B--23--:R-:W-:Y:S01]  /*1a2e0*/  @P0 CALL.REL.NOINC `(.L_x_2198) ;  /* 0x0000001000000944 */ /* 0x00cfe20003c00000 */
[----:B------:R-:W-:Y:S05]  /*1a2f0*/  BRA `(.L_x_2199) ;  /* 0xfffe78b000007947 */ /* 0x000fea000383ffff */
.L_x_2198:
[----:B------:R-:W-:Y:S05]  /*1a300*/  EXIT ;  /* 0x000000000000794d */ /* 0x000fea0003800000 */
.L_x_2022:
[----:B------:R-:W-:Y:S01]  /*1a310*/  IMAD.MOV.U32 R0, RZ, RZ, R5 ;  /* 0x000000ffff007224 */ /* 0x000fe200078e0005 */
[----:B------:R-:W-:Y:S02]  /*1a320*/  MOV R3, 0x1 ;  /* 0x0000000100037802 */ /* 0x000fe40000000f00 */
[----:B------:R-:W-:Y:S02]  /*1a330*/  MOV R2, 0x1a350 ;  /* 0x0001a35000027802 */ /* 0x000fe40000000f00 */
[----:B--2---:R-:W-:Y:S05]  /*1a340*/  CALL.REL.NOINC `($__internal_37_$__cuda_sm70_shflsync_up_p) ;  /* 0x000030e000007944 */ /* 0x004fea0003c00000 */
[----:B------:R-:W-:Y:S01]  /*1a350*/  MOV R0, R4 ;  /* 0x0000000400007202 */ /* 0x000fe20000000f00 */
[----:B------:R-:W-:Y:S05]  /*1a360*/  BRA `(.L_x_2200) ;  /* 0xfffe60d000007947 */ /* 0x000fea000383ffff */
.L_x_2023:
[----:B------:R-:W-:Y:S01]  /*1a370*/  IMAD.MOV.U32 R0, RZ, RZ, R5 ;  /* 0x000000ffff007224 */ /* 0x000fe200078e0005 */
[----:B------:R-:W-:Y:S02]  /*1a380*/  MOV R3, 0x2 ;  /* 0x0000000200037802 */ /* 0x000fe40000000f00 */
[----:B------:R-:W-:Y:S02]  /*1a390*/  MOV R2, 0x1a3b0 ;  /* 0x0001a3b000027802 */ /* 0x000fe40000000f00 */
[----:B--2---:R-:W-:Y:S05]  /*1a3a0*/  CALL.REL.NOINC `($__internal_37_$__cuda_sm70_shflsync_up_p) ;  /* 0x0000308000007944 */ /* 0x004fea0003c00000 */
[----:B------:R-:W-:Y:S01]  /*1a3b0*/  SEL R4, R4, RZ, P4 ;  /* 0x000000ff04047207 */ /* 0x000fe20002000000 */
[----:B------:R-:W-:Y:S01]  /*1a3c0*/  IMAD.MOV.U32 R3, RZ, RZ, 0x4 ;  /* 0x00000004ff037424 */ /* 0x000fe200078e00ff */
[----:B------:R-:W-:-:S03]  /*1a3d0*/  MOV R2, 0x1a400 ;  /* 0x0001a40000027802 */ /* 0x000fc60000000f00 */
[----:B------:R-:W-:Y:S02]  /*1a3e0*/  IMAD.IADD R0, R5, 0x1, R4 ;  /* 0x0000000105007824 */ /* 0x000fe400078e0204 */
[----:B------:R-:W-:Y:S05]  /*1a3f0*/  CALL.REL.NOINC `($__internal_37_$__cuda_sm70_shflsync_up_p) ;  /* 0x0000303000007944 */ /* 0x000fea0003c00000 */
        /* <DEDUP_REMOVED lines=12> */
[----:B------:R-:W-:Y:S02]  /*1a4c0*/  MOV R220, 0x1f ;  /* 0x0000001f00dc7802 */ /* 0x000fe40000000f00 */
[----:B------:R-:W-:Y:S01]  /*1a4d0*/  MOV R3, 0x1a510 ;  /* 0x0001a51000037802 */ /* 0x000fe20000000f00 */
[----:B------:R-:W-:-:S04]  /*1a4e0*/  IMAD.IADD R4, R0, 0x1, R4 ;  /* 0x0000000100047824 */ /* 0x000fc800078e0204 */
[----:B------:R-:W-:Y:S02]  /*1a4f0*/  IMAD.MOV.U32 R219, RZ, RZ, R4 ;  /* 0x000000ffffdb7224 */ /* 0x000fe400078e0004 */
[----:B------:R-:W-:Y:S05]  /*1a500*/  CALL.REL.NOINC `($__internal_36_$__cuda_sm70_shflsync_idx_p) ;  /* 0x00002ec000007944 */ /* 0x000fea0003c00000 */
[----:B------:R-:W-:Y:S01]  /*1a510*/  MOV R0, R219 ;  /* 0x000000db00007202 */ /* 0x000fe20000000f00 */
[----:B------:R-:W-:Y:S05]  /*1a520*/  BRA `(.L_x_2201) ;  /* 0xfffe601000007947 */ /* 0x000fea000383ffff */
.L_x_2025:
[----:B------:R-:W-:Y:S02]  /*1a530*/  SEL R0, RZ, 0x1, P0 ;  /* 0x00000001ff007807 */ /* 0x000fe40000000000 */
[----:B------:R-:W-:Y:S02]  /*1a540*/  MOV R2, 0x1a560 ;  /* 0x0001a56000027802 */ /* 0x000fe40000000f00 */
[----:B--2---:R-:W-:Y:S05]  /*1a550*/  CALL.REL.NOINC `($__internal_38_$__cuda_sm70_votesync_ballot) ;  /* 0x00002f3000007944 */ /* 0x004fea0003c00000 */
[----:B------:R-:W-:Y:S01]  /*1a560*/  MOV R6, R0 ;  /* 0x0000000000067202 */ /* 0x000fe20000000f00 */
[----:B------:R-:W-:Y:S05]  /*1a570*/  BRA `(.L_x_2202) ;  /* 0xfffe605000007947 */ /* 0x000fea000383ffff */
.L_x_2026:
[----:B------:R-:W-:Y:S01]  /*1a580*/  IMAD.MOV.U32 R219, RZ, RZ, R9 ;  /* 0x000000ffffdb7224 */ /* 0x000fe200078e0009 */
[----:B------:R-:W-:Y:S01]  /*1a590*/  MOV R2, R0 ;  /* 0x0000000000027202 */ /* 0x000fe20000000f00 */
[----:B------:R-:W-:Y:S01]  /*1a5a0*/  IMAD.MOV.U32 R220, RZ, RZ, 0x1f ;  /* 0x0000001fffdc7424 */ /* 0x000fe200078e00ff */
[----:B------:R-:W-:Y:S02]  /*1a5b0*/  MOV R3, 0x1a5d0 ;  /* 0x0001a5d000037802 */ /* 0x000fe40000000f00 */
[----:B------:R-:W-:Y:S05]  /*1a5c0*/  CALL.REL.NOINC `($__internal_36_$__cuda_sm70_shflsync_idx_p) ;  /* 0x00002e0000007944 */ /* 0x000fea0003c00000 */
[----:B------:R-:W-:Y:S01]  /*1a5d0*/  IMAD.MOV.U32 R12, RZ, RZ, R219 ;  /* 0x000000ffff0c7224 */ /* 0x000fe200078e00db */
[----:B------:R-:W-:Y:S01]  /*1a5e0*/  MOV R219, R8 ;  /* 0x0000000800db7202 */ /* 0x000fe20000000f00 */
[----:B------:R-:W-:Y:S01]  /*1a5f0*/  IMAD.MOV.U32 R5, RZ, RZ, RZ ;  /* 0x000000ffff057224 */ /* 0x000fe200078e00ff */
[----:B------:R-:W-:Y:S01]  /*1a600*/  MOV R2, R0 ;  /* 0x0000000000027202 */ /* 0x000fe20000000f00 */
[----:B------:R-:W-:Y:S01]  /*1a610*/  IMAD.MOV.U32 R220, RZ, RZ, 0x1f ;  /* 0x0000001fffdc7424 */ /* 0x000fe200078e00ff */
[----:B------:R-:W-:-:S02]  /*1a620*/  MOV R3, 0x1a640 ;  /* 0x0001a64000037802 */ /* 0x000fc40000000f00 */
[----:B------:R-:W-:Y:S05]  /*1a630*/  CALL.REL.NOINC `($__internal_36_$__cuda_sm70_shflsync_idx_p) ;  /* 0x00002d9000007944 */ /* 0x000fea0003c00000 */
[----:B------:R-:W-:Y:S01]  /*1a640*/  MOV R9, R219 ;  /* 0x000000db00097202 */ /* 0x000fe20000000f00 */
[----:B------:R-:W-:Y:S05]  /*1a650*/  BRA `(.L_x_2203) ;  /* 0xfffe5fd000007947 */ /* 0x000fea000383ffff */
.L_x_2029:
[----:B------:R-:W-:Y:S01]  /*1a660*/  IMAD.MOV.U32 R219, RZ, RZ, R4 ;  /* 0x000000ffffdb7224 */ /* 0x000fe200078e0004 */
[----:B------:R-:W-:Y:S01]  /*1a670*/  MOV R2, R0 ;  /* 0x0000000000027202 */ /* 0x000fe20000000f00 */
[----:B------:R-:W-:Y:S01]  /*1a680*/  IMAD.MOV.U32 R220, RZ, RZ, 0x1f ;  /* 0x0000001fffdc7424 */ /* 0x000fe200078e00ff */
[----:B------:R-:W-:-:S02]  /*1a690*/  MOV R3, 0x1a6b0 ;  /* 0x0001a6b000037802 */ /* 0x000fc40000000f00 */
[----:B--23--:R-:W-:Y:S05]  /*1a6a0*/  CALL.REL.NOINC `($__internal_36_$__cuda_sm70_shflsync_idx_p) ;  /* 0x00002d2000007944 */ /* 0x00cfea0003c00000 */
[----:B------:R-:W-:Y:S01]  /*1a6b0*/  MOV R5, R219 ;  /* 0x000000db00057202 */ /* 0x000fe20000000f00 */
[----:B------:R-:W-:Y:S05]  /*1a6c0*/  BRA `(.L_x_2028) ;  /* 0xfffe5fc000007947 */ /* 0x000fea000383ffff */
.L_x_2048:
[----:B------:R-:W-:Y:S01]  /*1a6d0*/  IMAD.MOV.U32 R219, RZ, RZ, R5 ;  /* 0x000000ffffdb7224 */ /* 0x000fe200078e0005 */
[----:B------:R-:W-:Y:S01]  /*1a6e0*/  MOV R2, RZ ;  /* 0x000000ff00027202 */ /* 0x000fe20000000f00 */
[----:B------:R-:W-:Y:S01]  /*1a6f0*/  IMAD.MOV.U32 R220, RZ, RZ, 0x181f ;  /* 0x0000181fffdc7424 */ /* 0x000fe200078e00ff */
[----:B------:R-:W-:-:S02]  /*1a700*/  MOV R3, 0x1a720 ;  /* 0x0001a72000037802 */ /* 0x000fc40000000f00 */
[----:B-----5:R-:W-:Y:S05]  /*1a710*/  CALL.REL.NOINC `($__internal_36_$__cuda_sm70_shflsync_idx_p) ;  /* 0x00002cb000007944 */ /* 0x020fea0003c00000 */
[----:B------:R-:W-:Y:S01]  /*1a720*/  MOV R4, R219 ;  /* 0x000000db00047202 */ /* 0x000fe20000000f00 */
[----:B------:R-:W-:Y:S05]  /*1a730*/  BRA `(.L_x_2204) ;  /* 0xfffe851000007947 */ /* 0x000fea000383ffff */
.L_x_2049:
[----:B------:R-:W-:Y:S01]  /*1a740*/  IMAD.MOV.U32 R219, RZ, RZ, R14 ;  /* 0x000000ffffdb7224 */ /* 0x000fe200078e000e */
[----:B------:R-:W-:Y:S01]  /*1a750*/  MOV R2, RZ ;  /* 0x000000ff00027202 */ /* 0x000fe20000000f00 */
[----:B------:R-:W-:Y:S01]  /*1a760*/  IMAD.MOV.U32 R220, RZ, RZ, 0x181f ;  /* 0x0000181fffdc7424 */ /* 0x000fe200078e00ff */
[----:B------:R-:W-:-:S02]  /*1a770*/  MOV R3, 0x1a790 ;  /* 0x0001a79000037802 */ /* 0x000fc40000000f00 */
[----:B-12--5:R-:W-:Y:S05]  /*1a780*/  CALL.REL.NOINC `($__internal_36_$__cuda_sm70_shflsync_idx_p) ;  /* 0x00002c4000007944 */ /* 0x026fea0003c00000 */
[----:B------:R-:W-:Y:S01]  /*1a790*/  MOV R0, R219 ;  /* 0x000000db00007202 */ /* 0x000fe20000000f00 */
[----:B------:R-:W-:Y:S05]  /*1a7a0*/  BRA `(.L_x_2205) ;  /* 0xfffe84c000007947 */ /* 0x000fea000383ffff */
.L_x_2052:
[----:B------:R-:W-:Y:S01]  /*1a7b0*/  IMAD.MOV.U32 R219, RZ, RZ, R5 ;  /* 0x000000ffffdb7224 */ /* 0x000fe200078e0005 */
[----:B--2---:R-:W-:Y:S01]  /*1a7c0*/  MOV R2, 0x1 ;  /* 0x0000000100027802 */ /* 0x004fe20000000f00 */
[----:B------:R-:W-:Y:S01]  /*1a7d0*/  IMAD.MOV.U32 R220, RZ, RZ, 0x181f ;  /* 0x0000181fffdc7424 */ /* 0x000fe200078e00ff */
[----:B------:R-:W-:-:S02]  /*1a7e0*/  MOV R3, 0x1a800 ;  /* 0x0001a80000037802 */ /* 0x000fc40000000f00 */
[----:B-1-345:R-:W-:Y:S05]  /*1a7f0*/  CALL.REL.NOINC `($__internal_36_$__cuda_sm70_shflsync_idx_p) ;  /* 0x00002bd000007944 */ /* 0x03afea0003c00000 */
[----:B------:R-:W-:Y:S01]  /*1a800*/  IMAD.MOV.U32 R4, RZ, RZ, R219 ;  /* 0x000000ffff047224 */ /* 0x000fe200078e00db */
[----:B------:R-:W-:Y:S01]  /*1a810*/  MOV R2, 0x1 ;  /* 0x0000000100027802 */ /* 0x000fe20000000f00 */
[----:B------:R-:W-:Y:S01]  /*1a820*/  IMAD.MOV.U32 R219, RZ, RZ, R14 ;  /* 0x000000ffffdb7224 */ /* 0x000fe200078e000e */
[----:B------:R-:W-:-:S02]  /*1a830*/  MOV R220, 0x181f ;  /* 0x0000181f00dc7802 */ /* 0x000fc40000000f00 */
[----:B------:R-:W-:Y:S02]  /*1a840*/  MOV R3, 0x1a860 ;  /* 0x0001a86000037802 */ /* 0x000fe40000000f00 */
[----:B------:R-:W-:Y:S05]  /*1a850*/  CALL.REL.NOINC `($__internal_36_$__cuda_sm70_shflsync_idx_p) ;  /* 0x00002b7000007944 */ /* 0x000fea0003c00000 */
[----:B------:R-:W-:Y:S01]  /*1a860*/  MOV R0, R219 ;  /* 0x000000db00007202 */ /* 0x000fe20000000f00 */
[----:B------:R-:W-:Y:S05]  /*1a870*/  BRA `(.L_x_2206) ;  /* 0xfffe85b000007947 */ /* 0x000fea000383ffff */
.L_x_2055:
[----:B------:R-:W-:Y:S01]  /*1a880*/  IMAD.MOV.U32 R219, RZ, RZ, R5 ;  /* 0x000000ffffdb7224 */ /* 0x000fe200078e0005 */
[----:B-1----:R-:W-:Y:S01]  /*1a890*/  MOV R2, 0x2 ;  /* 0x0000000200027802 */ /* 0x002fe20000000f00 */
[----:B------:R-:W-:Y:S01]  /*1a8a0*/  IMAD.MOV.U32 R220, RZ, RZ, 0x181f ;  /* 0x0000181fffdc7424 */ /* 0x000fe200078e00ff */
[----:B------:R-:W-:Y:S02]  /*1a8b0*/  MOV R3, 0x1a8d0 ;  /* 0x0001a8d000037802 */ /* 0x000fe40000000f00 */
[----:B--2345:R-:W-:Y:S05]  /*1a8c0*/  CALL.REL.NOINC `($__internal_36_$__cuda_sm70_shflsync_idx_p) ;  /* 0x00002b0000007944 */ /* 0x03cfea0003c00000 */
[----:B------:R-:W-:Y:S01]  /*1a8d0*/  MOV R4, R219 ;  /* 0x000000db00047202 */ /* 0x000fe20000000f00 */
[----:B------:R-:W-:Y:S05]  /*1a8e0*/  BRA `(.L_x_2207) ;  /* 0xfffe86e000007947 */ /* 0x000fea000383ffff */
.L_x_2056:
[----:B------:R-:W-:Y:S01]  /*1a8f0*/  IMAD.MOV.U32 R219, RZ, RZ, R14 ;  /* 0x000000ffffdb7224 */ /* 0x000fe200078e000e */
[----:B------:R-:W-:Y:S01]  /*1a900*/  MOV R2, 0x2 ;  /* 0x0000000200027802 */ /* 0x000fe20000000f00 */
[----:B------:R-:W-:Y:S01]  /*1a910*/  IMAD.MOV.U32 R220, RZ, RZ, 0x181f ;  /* 0x0000181fffdc7424 */ /* 0x000fe200078e00ff */
[----:B------:R-:W-:Y:S02]  /*1a920*/  MOV R3, 0x1a940 ;  /* 0x0001a94000037802 */ /* 0x000fe40000000f00 */
[----:B-12345:R-:W-:Y:S05]  /*1a930*/  CALL.REL.NOINC `($__internal_36_$__cuda_sm70_shflsync_idx_p) ;  /* 0x00002a9000007944 */ /* 0x03efea0003c00000 */
[----:B------:R-:W-:Y:S01]  /*1a940*/  MOV R0, R219 ;  /* 0x000000db00007202 */ /* 0x000fe20000000f00 */
[----:B------:R-:W-:Y:S05]  /*1a950*/  BRA `(.L_x_2208) ;  /* 0xfffe869000007947 */ /* 0x000fea000383ffff */
.L_x_2059:
[----:B------:R-:W-:Y:S01]  /*1a960*/  IMAD.MOV.U32 R219, RZ, RZ, R5 ;  /* 0x000000ffffdb7224 */ /* 0x000fe200078e0005 */
[----:B-1----:R-:W-:Y:S01]  /*1a970*/  MOV R2, 0x3 ;  /* 0x0000000300027802 */ /* 0x002fe20000000f00 */
[----:B------:R-:W-:Y:S01]  /*1a980*/  IMAD.MOV.U32 R220, RZ, RZ, 0x181f ;  /* 0x0000181fffdc7424 */ /* 0x000fe200078e00ff */
[----:B------:R-:W-:-:S02]  /*1a990*/  MOV R3, 0x1a9b0 ;  /* 0x0001a9b000037802 */ /* 0x000fc40000000f00 */
[----:B--2345:R-:W-:Y:S05]  /*1a9a0*/  CALL.REL.NOINC `($__internal_36_$__cuda_sm70_shflsync_idx_p) ;  /* 0x00002a2000007944 */ /* 0x03cfea0003c00000 */
        /* <DEDUP_REMOVED lines=8> */
.L_x_2062:
[----:B------:R-:W-:Y:S01]  /*1aa30*/  IMAD.MOV.U32 R219, RZ, RZ, R5 ;  /* 0x000000ffffdb7224 */ /* 0x000fe200078e0005 */
[----:B------:R-:W-:Y:S01]  /*1aa40*/  MOV R2, RZ ;  /* 0x000000ff00027202 */ /* 0x000fe20000000f00 */
[----:B------:R-:W-:Y:S01]  /*1aa50*/  IMAD.MOV.U32 R220, RZ, RZ, 0x181f ;  /* 0x0000181fffdc7424 */ /* 0x000fe200078e00ff */
[----:B------:R-:W-:Y:S02]  /*1aa60*/  MOV R3, 0x1aa80 ;  /* 0x0001aa8000037802 */ /* 0x000fe40000000f00 */
[----:B------:R-:W-:Y:S05]  /*1aa70*/  CALL.REL.NOINC `($__internal_36_$__cuda_sm70_shflsync_idx_p) ;  /* 0x0000295000007944 */ /* 0x000fea0003c00000 */
[----:B------:R-:W-:Y:S01]  /*1aa80*/  MOV R4, R219 ;  /* 0x000000db00047202 */ /* 0x000fe20000000f00 */
[----:B------:R-:W-:Y:S05]  /*1aa90*/  BRA `(.L_x_2210) ;  /* 0xfffea5e000007947 */ /* 0x000fea000383ffff */
.L_x_2063:
[----:B------:R-:W-:Y:S01]  /*1aaa0*/  IMAD.MOV.U32 R219, RZ, RZ, R10 ;  /* 0x000000ffffdb7224 */ /* 0x000fe200078e000a */
[----:B------:R-:W-:Y:S01]  /*1aab0*/  MOV R2, RZ ;  /* 0x000000ff00027202 */ /* 0x000fe20000000f00 */
[----:B------:R-:W-:Y:S01]  /*1aac0*/  IMAD.MOV.U32 R220, RZ, RZ, 0x181f ;  /* 0x0000181fffdc7424 */ /* 0x000fe200078e00ff */
[----:B------:R-:W-:Y:S02]  /*1aad0*/  MOV R3, 0x1aaf0 ;  /* 0x0001aaf000037802 */ /* 0x000fe40000000f00 */
[----:B-12---:R-:W-:Y:S05]  /*1aae0*/  CALL.REL.NOINC `($__internal_36_$__cuda_sm70_shflsync_idx_p) ;  /* 0x000028e000007944 */ /* 0x006fea0003c00000 */
[----:B------:R-:W-:Y:S01]  /*1aaf0*/  ISETP.GE.AND P0, PT, R217, c[0x0][0x1d4], PT ;  /* 0x00007500d9007a0c */ /* 0x000fe20003f06270 */
[----:B------:R-:W-:Y:S01]  /*1ab00*/  IMAD.MOV.U32 R220, RZ, RZ, 0x181f ;  /* 0x0000181fffdc7424 */ /* 0x000fe200078e00ff */
[----:B------:R-:W-:-:S02]  /*1ab10*/  IADD3 R2, P1, R219, R103, RZ ;  /* 0x00000067db027210 */ /* 0x000fc40007f3e0ff */
[----:B------:R-:W-:Y:S02]  /*1ab20*/  SEL R14, RZ, 0x10, P0 ;  /* 0x00000010ff0e7807 */ /* 0x000fe40000000000 */
[----:B------:R-:W-:Y:S01]  /*1ab30*/  ISETP.GE.AND P2, PT, R223, c[0x0][0x1d4], PT ;  /* 0x00007500df007a0c */ /* 0x000fe20003f46270 */
[----:B------:R-:W-:Y:S01]  /*1ab40*/  IMAD.X R3, R4, 0x1, R96, P1 ;  /* 0x0000000104037824 */ /* 0x000fe200008e0660 */
[----:B------:R-:W-:Y:S02]  /*1ab50*/  IADD3 R8, P1, R219, R104, RZ ;  /* 0x00000068db087210 */ /* 0x000fe40007f3e0ff */
[----:B------:R-:W-:-:S03]  /*1ab60*/  SEL R13, RZ, 0x10, P2 ;  /* 0x00000010ff0d7807 */ /* 0x000fc60001000000 */
[----:B------:R-:W-:Y:S01]  /*1ab70*/  @!PT LDS RZ, [RZ] ;  /* 0x00000000fffff984 */ /* 0x000fe20000000800 */
        /* <DEDUP_REMOVED lines=11> */
[----:B-1----:R-:W-:Y:S01]  /*1ac30*/  IADD3 R2, P3, R219, R106, RZ ;  /* 0x0000006adb027210 */ /* 0x002fe20007f7e0ff */
[----:B------:R-:W-:Y:S01]  /*1ac40*/  IMAD.MOV.U32 R219, RZ, RZ, R5 ;  /* 0x000000ffffdb7224 */ /* 0x000fe200078e0005 */
[----:B------:R-:W-:-:S03]  /*1ac50*/  SEL R5, RZ, 0x10, P0 ;  /* 0x00000010ff057807 */ /* 0x000fc60000000000 */
[----:B------:R-:W-:-:S05]  /*1ac60*/  IMAD.X R3, R4, 0x1, R99, P3 ;  /* 0x0000000104037824 */ /* 0x000fca00018e0663 */
[----:B------:R1:W-:Y:S02]  /*1ac70*/  LDGSTS.E.BYPASS.LTC128B.128 [R215+0xe100], [R2.64], !P0 ;  /* 0x0e10000002d77fae */ /* 0x0003e4000c101d46 */
[----:B-1----:R-:W-:Y:S01]  /*1ac80*/  IMAD.MOV.U32 R2, RZ, RZ, 0x1 ;  /* 0x00000001ff027424 */ /* 0x002fe200078e00ff */
[----:B------:R-:W-:Y:S02]  /*1ac90*/  MOV R3, 0x1acb0 ;  /* 0x0001acb000037802 */ /* 0x000fe40000000f00 */
[----:B--2---:R-:W-:Y:S05]  /*1aca0*/  CALL.REL.NOINC `($__internal_36_$__cuda_sm70_shflsync_idx_p) ;  /* 0x0000272000007944 */ /* 0x004fea0003c00000 */
[----:B------:R-:W-:Y:S01]  /*1acb0*/  IMAD.MOV.U32 R4, RZ, RZ, R219 ;  /* 0x000000ffff047224 */ /* 0x000fe200078e00db */
[----:B------:R-:W-:Y:S01]  /*1acc0*/  MOV R2, 0x1 ;  /* 0x0000000100027802 */ /* 0x000fe20000000f00 */
[----:B------:R-:W-:Y:S01]  /*1acd0*/  IMAD.MOV.U32 R219, RZ, RZ, R10 ;  /* 0x000000ffffdb7224 */ /* 0x000fe200078e000a */
[----:B------:R-:W-:Y:S02]  /*1ace0*/  MOV R220, 0x181f ;  /* 0x0000181f00dc7802 */ /* 0x000fe40000000f00 */
[----:B------:R-:W-:Y:S02]  /*1acf0*/  MOV R3, 0x1ad10 ;  /* 0x0001ad1000037802 */ /* 0x000fe40000000f00 */
[----:B------:R-:W-:Y:S05]  /*1ad00*/  CALL.REL.NOINC `($__internal_36_$__cuda_sm70_shflsync_idx_p) ;  /* 0x000026c000007944 */ /* 0x000fea0003c00000 */
[----:B------:R-:W-:Y:S01]  /*1ad10*/  MOV R0, R219 ;  /* 0x000000db00007202 */ /* 0x000fe20000000f00 */
[----:B------:R-:W-:Y:S05]  /*1ad20*/  BRA `(.L_x_2211) ;  /* 0xfffea4f000007947 */ /* 0x000fea000383ffff */
.L_x_2064:
[----:B------:R-:W-:Y:S01]  /*1ad30*/  IMAD.MOV.U32 R219, RZ, RZ, R4 ;  /* 0x000000ffffdb7224 */ /* 0x000fe200078e0004 */
[----:B------:R-:W-:Y:S01]  /*1ad40*/  MOV R2, RZ ;  /* 0x000000ff00027202 */ /* 0x000fe20000000f00 */
[----:B------:R-:W-:Y:S01]  /*1ad50*/  IMAD.MOV.U32 R220, RZ, RZ, 0x1c1f ;  /* 0x00001c1fffdc7424 */ /* 0x000fe200078e00ff */
[----:B------:R-:W-:-:S02]  /*1ad60*/  MOV R3, 0x1ad80 ;  /* 0x0001ad8000037802 */ /* 0x000fc40000000f00 */
[----:B------:R-:W-:Y:S05]  /*1ad70*/  CALL.REL.NOINC `($__internal_36_$__cuda_sm70_shflsync_idx_p) ;  /* 0x0000265000007944 */ /* 0x000fea0003c00000 */
[----:B------:R-:W-:Y:S01]  /*1ad80*/  MOV R3, R219 ;  /* 0x000000db00037202 */ /* 0x000fe20000000f00 */
[----:B------:R-:W-:Y:S05]  /*1ad90*/  BRA `(.L_x_2212) ;  /* 0xfffea74000007947 */ /* 0x000fea000383ffff */
.L_x_2069:
[----:B------:R-:W-:Y:S01]  /*1ada0*/  IMAD.MOV.U32 R219, RZ, RZ, R4 ;  /* 0x000000ffffdb7224 */ /* 0x000fe200078e0004 */
[----:B------:R-:W-:Y:S01]  /*1adb0*/  MOV R2, 0x1 ;  /* 0x0000000100027802 */ /* 0x000fe20000000f00 */
[----:B------:R-:W-:Y:S01]  /*1adc0*/  IMAD.MOV.U32 R220, RZ, RZ, 0x1c1f ;  /* 0x00001c1fffdc7424 */ /* 0x000fe200078e00ff */
[----:B------:R-:W-:-:S02]  /*1add0*/  MOV R3, 0x1adf0 ;  /* 0x0001adf000037802 */ /* 0x000fc40000000f00 */
[----:B-1----:R-:W-:Y:S05]  /*1ade0*/  CALL.REL.NOINC `($__internal_36_$__cuda_sm70_shflsync_idx_p) ;  /* 0x000025e000007944 */ /* 0x002fea0003c00000 */
[----:B------:R-:W-:Y:S01]  /*1adf0*/  MOV R3, R219 ;  /* 0x000000db00037202 */ /* 0x000fe20000000f00 */
[----:B------:R-:W-:Y:S05]  /*1ae00*/  BRA `(.L_x_2213) ;  /* 0xfffeabb000007947 */ /* 0x000fea000383ffff */
.L_x_2074:
[----:B------:R-:W-:Y:S02]  /*1ae10*/  MOV R0, 0x2 ;  /* 0x0000000200007802 */ /* 0x000fe40000000f00 */
[----:B------:R-:W-:-:S02]  /*1ae20*/  MOV R2, 0x1ae40 ;  /* 0x0001ae4000027802 */ /* 0x000fc40000000f00 */
[----:B------:R-:W-:Y:S05]  /*1ae30*/  CALL.REL.NOINC `($__internal_35_$__cuda_sm70_shflsync_bfly_p) ;  /* 0x0000253000007944 */ /* 0x000fea0003c00000 */
[----:B------:R-:W-:Y:S05]  /*1ae40*/  BRA `(.L_x_2214) ;  /* 0xfffeb22000007947 */ /* 0x000fea000383ffff */
.L_x_2075:
[----:B------:R-:W-:Y:S02]  /*1ae50*/  MOV R0, 0x1 ;  /* 0x0000000100007802 */ /* 0x000fe40000000f00 */
[----:B------:R-:W-:-:S02]  /*1ae60*/  MOV R2, 0x1ae80 ;  /* 0x0001ae8000027802 */ /* 0x000fc40000000f00 */
[----:B------:R-:W-:Y:S05]  /*1ae70*/  CALL.REL.NOINC `($__internal_35_$__cuda_sm70_shflsync_bfly_p) ;  /* 0x000024f000007944 */ /* 0x000fea0003c00000 */
[----:B------:R-:W-:Y:S01]  /*1ae80*/  FMNMX.FTZ R132, R4, R0, !PT ;  /* 0x0000000004847209 */ /* 0x000fe20007810000 */
[----:B------:R-:W-:Y:S01]  /*1ae90*/  IMAD.MOV.U32 R4, RZ, RZ, R5 ;  /* 0x000000ffff047224 */ /* 0x000fe200078e0005 */
[----:B------:R-:W-:Y:S01]  /*1aea0*/  MOV R2, 0x1aed0 ;  /* 0x0001aed000027802 */ /* 0x000fe20000000f00 */
[----:B------:R-:W-:-:S02]  /*1aeb0*/  IMAD.MOV.U32 R0, RZ, RZ, 0x2 ;  /* 0x00000002ff007424 */ /* 0x000fc400078e00ff */
[----:B------:R-:W-:Y:S05]  /*1aec0*/  CALL.REL.NOINC `($__internal_35_$__cuda_sm70_shflsync_bfly_p) ;  /* 0x000024a000007944 */ /* 0x000fea0003c00000 */
[----:B------:R-:W-:Y:S01]  /*1aed0*/  FMNMX.FTZ R5, R5, R0, !PT ;  /* 0x0000000005057209 */ /* 0x000fe20007810000 */
[----:B------:R-:W-:Y:S01]  /*1aee0*/  IMAD.MOV.U32 R0, RZ, RZ, 0x1 ;  /* 0x00000001ff007424 */ /* 0x000fe200078e00ff */
[----:B------:R-:W-:-:S03]  /*1aef0*/  MOV R2, 0x1af20 ;  /* 0x0001af2000027802 */ /* 0x000fc60000000f00 */
[----:B------:R-:W-:Y:S02]  /*1af00*/  IMAD.MOV.U32 R4, RZ, RZ, R5 ;  /* 0x000000ffff047224 */ /* 0x000fe400078e0005 */
[----:B------:R-:W-:Y:S05]  /*1af10*/  CALL.REL.NOINC `($__internal_35_$__cuda_sm70_shflsync_bfly_p) ;  /* 0x0000245000007944 */ /* 0x000fea0003c00000 */
[----:B------:R-:W-:Y:S01]  /*1af20*/  MOV R3, R0 ;  /* 0x0000000000037202 */ /* 0x000fe20000000f00 */
[----:B------:R-:W-:Y:S05]  /*1af30*/  BRA `(.L_x_2215) ;  /* 0xfffeb1a000007947 */ /* 0x000fea000383ffff */
.L_x_2083:
[----:B------:R-:W-:Y:S01]  /*1af40*/  MOV R2, RZ ;  /* 0x000000ff00027202 */ /* 0x000fe20000000f00 */
[----:B------:R-:W-:Y:S01]  /*1af50*/  IMAD.MOV.U32 R219, RZ, RZ, R5 ;  /* 0x000000ffffdb7224 */ /* 0x000fe200078e0005 */
[----:B------:R-:W-:Y:S01]  /*1af60*/  MOV R3, 0x1af90 ;  /* 0x0001af9000037802 */ /* 0x000fe20000000f00 */
[----:B------:R-:W-:Y:S02]  /*1af70*/  IMAD.MOV.U32 R220, RZ, RZ, 0x181f ;  /* 0x0000181fffdc7424 */ /* 0x000fe400078e00ff */
[----:B-1234-:R-:W-:Y:S05]  /*1af80*/  CALL.REL.NOINC `($__internal_36_$__cuda_sm70_shflsync_idx_p) ;  /* 0x0000244000007944 */ /* 0x01efea0003c00000 */
[----:B------:R-:W-:Y:S01]  /*1af90*/  MOV R4, R219 ;  /* 0x000000db00047202 */ /* 0x000fe20000000f00 */
[----:B------:R-:W-:-:S05]  /*1afa0*/  BRA `(.L_x_2216) ;  /* 0xfffec9f000007947 */ /* 0x000fca000383ffff */
.L_x_2084:
[----:B------:R-:W-:Y:S01]  /*1afb0*/  MOV R2, RZ ;  /* 0x000000ff00027202 */ /* 0x000fe20000000f00 */
[----:B------:R-:W-:Y:S01]  /*1afc0*/  IMAD.MOV.U32 R219, RZ, RZ, R20 ;  /* 0x000000ffffdb7224 */ /* 0x000fe200078e0014 */
[----:B------:R-:W-:Y:S01]  /*1afd0*/  MOV R3, 0x1b000 ;  /* 0x0001b00000037802 */ /* 0x000fe20000000f00 */
[----:B------:R-:W-:Y:S02]  /*1afe0*/  IMAD.MOV.U32 R220, RZ, RZ, 0x181f ;  /* 0x0000181fffdc7424 */ /* 0x000fe400078e00ff */
[----:B-1234-:R-:W-:Y:S05]  /*1aff0*/  CALL.REL.NOINC `($__internal_36_$__cuda_sm70_shflsync_idx_p) ;  /* 0x000023d000007944 */ /* 0x01efea0003c00000 */
[----:B------:R-:W-:Y:S01]  /*1b000*/  ISETP.GE.AND P3, PT, R217, c[0x0][0x1d4], PT ;  /* 0x00007500d9007a0c */ /* 0x000fe20003f66270 */
[----:B------:R-:W-:Y:S01]  /*1b010*/  IMAD.MOV.U32 R220, RZ, RZ, 0x181f ;  /* 0x0000181fffdc7424 */ /* 0x000fe200078e00ff */
[----:B------:R-:W-:Y:S02]  /*1b020*/  IADD3 R6, P0, R219, R29, RZ ;  /* 0x0000001ddb067210 */ /* 0x000fe40007f1e0ff */
[----:B------:R-:W-:Y:S02]  /*1b030*/  ISETP.GE.AND P2, PT, R223, c[0x0][0x1d4], PT ;  /* 0x00007500df007a0c */ /* 0x000fe40003f46270 */
[----:B------:R-:W-:Y:S01]  /*1b040*/  ISETP.GE.AND P1, PT, R222, c[0x0][0x1d4], PT ;  /* 0x00007500de007a0c */ /* 0x000fe20003f26270 */
[C---:B------:R-:W-:Y:S01]  /*1b050*/  IMAD.X R7, R4.reuse, 0x1, R21, P0 ;  /* 0x0000000104077824 */ /* 0x040fe200000e0615 */
[C---:B------:R-:W-:Y:S02]  /*1b060*/  IADD3 R2, P0, R219.reuse, R30, RZ ;  /* 0x0000001edb027210 */ /* 0x040fe40007f1e0ff */
[----:B------:R-:W-:Y:S02]  /*1b070*/  SEL R12, RZ, 0x10, P3 ;  /* 0x00000010ff0c7807 */ /* 0x000fe40001800000 */
[----:B------:R-:W-:Y:S01]  /*1b080*/  SEL R15, RZ, 0x10, P2 ;  /* 0x00000010ff0f7807 */ /* 0x000fe20001000000 */
[----:B------:R-:W-:Y:S01]  /*1b090*/  @!PT LDS RZ, [RZ] ;  /* 0x00000000fffff984 */ /* 0x000fe20000000800 */
[----:B------:R-:W-:Y:S01]  /*1b0a0*/  @!PT LDS RZ, [RZ] ;  /* 0x00000000fffff984 */ /* 0x000fe20000000800 */
[----:B------:R-:W-:Y:S01]  /*1b0b0*/  @!PT LDS RZ, [RZ] ;  /* 0x00000000fffff984 */ /* 0x000fe20000000800 */
[----:B------:R1:W-:Y:S01]  /*1b0c0*/  LDGSTS.E.BYPASS.LTC128B.128 [R215+0x100], [R6.64], !P3 ;  /* 0x0010000006d77fae */ /* 0x0003e2000d901d46 */
[C---:B------:R-:W-:Y:S01]  /*1b0d0*/  IMAD.X R3, R4.reuse, 0x1, R22, P0 ;  /* 0x0000000104037824 */ /* 0x040fe200000e0616 */
[----:B------:R-:W-:Y:S04]  /*1b0e0*/  SEL R14, RZ, 0x10, P1 ;  /* 0x00000010ff0e7807 */ /* 0x000fe80000800000 */
[----:B------:R2:W-:Y:S02]  /*1b0f0*/  LDGSTS.E.BYPASS.LTC128B.128 [R215+0x2100], [R2.64], !P2 ;  /* 0x0210000002d77fae */ /* 0x0005e4000d101d46 */
[C---:B--2---:R-:W-:Y:S05]  /*1b100*/  IADD3 R2, P0, R219.reuse, R31, RZ ;  /* 0x0000001fdb027210 */ /* 0x044fea0007f1e0ff */
[C---:B------:R-:W-:Y:S05]  /*1b110*/  IMAD.X R3, R4.reuse, 0x1, R23, P0 ;  /* 0x0000000104037824 */ /* 0x040fea00000e0617 */
[----:B------:R2:W-:Y:S02]  /*1b120*/  LDGSTS.E.BYPASS.LTC128B.128 [R215+0x4100], [R2.64], !P1 ;  /* 0x0410000002d77fae */ /* 0x0005e4000c901d46 */
[----:B--2---:R-:W-:Y:S01]  /*1b130*/  IADD3 R2, P0, R219, R132, RZ ;  /* 0x00000084db027210 */ /* 0x004fe20007f1e0ff */
[----:B------:R-:W-:Y:S04]  /*1b140*/  IMAD.MOV.U32 R219, RZ, RZ, R5 ;  /* 0x000000ffffdb7224 */ /* 0x000fe800078e0005 */
[----:B------:R-:W-:Y:S01]  /*1b150*/  IMAD.X R3, R4, 0x1, R28, P0 ;  /* 0x0000000104037824 */ /* 0x000fe200000e061c */
[----:B------:R-:W-:Y:S04]  /*1b160*/  ISETP.GE.AND P0, PT, R224, c[0x0][0x1d4], PT ;  /* 0x00007500e0007a0c */ /* 0x000fe80003f06270 */
[----:B------:R-:W-:Y:S09]  /*1b170*/  SEL R5, RZ, 0x10, P0 ;  /* 0x00000010ff057807 */ /* 0x000ff20000000000 */
[----:B------:R2:W-:Y:S02]  /*1b180*/  LDGSTS.E.BYPASS.LTC128B.128 [R215+0x6100], [R2.64], !P0 ;  /* 0x0610000002d77fae */ /* 0x0005e4000c101d46 */
[----:B--2---:R-:W-:Y:S01]  /*1b190*/  MOV R3, 0x1b1c0 ;  /* 0x0001b1c000037802 */ /* 0x004fe20000000f00 */
[----:B------:R-:W-:Y:S02]  /*1b1a0*/  IMAD.MOV.U32 R2, RZ, RZ, 0x1 ;  /* 0x00000001ff027424 */ /* 0x000fe400078e00ff */
[----:B-1----:R-:W-:Y:S05]  /*1b1b0*/  CALL.REL.NOINC `($__internal_36_$__cuda_sm70_shflsync_idx_p) ;  /* 0x0000221000007944 */ /* 0x002fea0003c00000 */
[----:B------:R-:W-:Y:S01]  /*1b1c0*/  MOV R2, 0x1 ;  /* 0x0000000100027802 */ /* 0x000fe20000000f00 */
[----:B------:R-:W-:Y:S01]  /*1b1d0*/  IMAD.MOV.U32 R4, RZ, RZ, R219 ;  /* 0x000000ffff047224 */ /* 0x000fe200078e00db */
[----:B------:R-:W-:Y:S01]  /*1b1e0*/  MOV R220, 0x181f ;  /* 0x0000181f00dc7802 */ /* 0x000fe20000000f00 */
[----:B------:R-:W-:Y:S01]  /*1b1f0*/  IMAD.MOV.U32 R219, RZ, RZ, R20 ;  /* 0x000000ffffdb7224 */ /* 0x000fe200078e0014 */
[----:B------:R-:W-:Y:S02]  /*1b200*/  MOV R3, 0x1b220 ;  /* 0x0001b22000037802 */ /* 0x000fe40000000f00 */
[----:B------:R-:W-:Y:S05]  /*1b210*/  CALL.REL.NOINC `($__internal_36_$__cuda_sm70_shflsync_idx_p) ;  /* 0x000021b000007944 */ /* 0x000fea0003c00000 */
[----:B------:R-:W-:Y:S01]  /*1b220*/  MOV R0, R219 ;  /* 0x000000db00007202 */ /* 0x000fe20000000f00 */
[----:B------:R-:W-:-:S05]  /*1b230*/  BRA `(.L_x_2217) ;  /* 0xfffec90000007947 */ /* 0x000fca000383ffff */
.L_x_2087:
[----:B------:R-:W-:Y:S01]  /*1b240*/  MOV R2, RZ ;  /* 0x000000ff00027202 */ /* 0x000fe20000000f00 */
[----:B------:R-:W-:Y:S01]  /*1b250*/  IMAD.MOV.U32 R219, RZ, RZ, R5 ;  /* 0x000000ffffdb7224 */ /* 0x000fe200078e0005 */
[----:B------:R-:W-:Y:S01]  /*1b260*/  MOV R3, 0x1b290 ;  /* 0x0001b29000037802 */ /* 0x000fe20000000f00 */
[----:B------:R-:W-:Y:S02]  /*1b270*/  IMAD.MOV.U32 R220, RZ, RZ, 0x181f ;  /* 0x0000181fffdc7424 */ /* 0x000fe400078e00ff */
[----:B-1----:R-:W-:Y:S05]  /*1b280*/  CALL.REL.NOINC `($__internal_36_$__cuda_sm70_shflsync_idx_p) ;  /* 0x0000214000007944 */ /* 0x002fea0003c00000 */
[----:B------:R-:W-:Y:S01]  /*1b290*/  MOV R4, R219 ;  /* 0x000000db00047202 */ /* 0x000fe20000000f00 */
[----:B------:R-:W-:-:S05]  /*1b2a0*/  BRA `(.L_x_2218) ;  /* 0xfffeddc000007947 */ /* 0x000fca000383ffff */
.L_x_2088:
[----:B------:R-:W-:Y:S01]  /*1b2b0*/  MOV R2, RZ ;  /* 0x000000ff00027202 */ /* 0x000fe20000000f00 */
[----:B------:R-:W-:Y:S01]  /*1b2c0*/  IMAD.MOV.U32 R219, RZ, RZ, R8 ;  /* 0x000000ffffdb7224 */ /* 0x000fe200078e0008 */
[----:B------:R-:W-:Y:S01]  /*1b2d0*/  MOV R3, 0x1b300 ;  /* 0x0001b30000037802 */ /* 0x000fe20000000f00 */
[----:B------:R-:W-:Y:S02]  /*1b2e0*/  IMAD.MOV.U32 R220, RZ, RZ, 0x181f ;  /* 0x0000181fffdc7424 */ /* 0x000fe400078e00ff */
[----:B-123--:R-:W-:Y:S05]  /*1b2f0*/  CALL.REL.NOINC `($__internal_36_$__cuda_sm70_shflsync_idx_p) ;  /* 0x000020d000007944 */ /* 0x00efea0003c00000 */
[----:B------:R-:W-:Y:S01]  /*1b300*/  ISETP.GE.AND P3, PT, R217, c[0x0][0x1d4], PT ;  /* 0x00007500d9007a0c */ /* 0x000fe20003f66270 */
[----:B------:R-:W-:Y:S01]  /*1b310*/  IMAD.MOV.U32 R220, RZ, RZ, 0x181f ;  /* 0x0000181fffdc7424 */ /* 0x000fe200078e00ff */
[----:B------:R-:W-:Y:S02]  /*1b320*/  IADD3 R6, P0, R219, R22, RZ ;  /* 0x00000016db067210 */ /* 0x000fe40007f1e0ff */
[----:B------:R-:W-:Y:S02]  /*1b330*/  ISETP.GE.AND P2, PT, R223, c[0x0][0x1d4], PT ;  /* 0x00007500df007a0c */ /* 0x000fe40003f46270 */
[----:B------:R-:W-:Y:S01]  /*1b340*/  ISETP.GE.AND P1, PT, R222, c[0x0][0x1d4], PT ;  /* 0x00007500de007a0c */ /* 0x000fe20003f26270 */
[C---:B------:R-:W-:Y:S01]  /*1b350*/  IMAD.X R7, R4.reuse, 0x1, R9, P0 ;  /* 0x0000000104077824 */ /* 0x040fe200000e0609 */
[C---:B------:R-:W-:Y:S02]  /*1b360*/  IADD3 R2, P0, R219.reuse, R23, RZ ;  /* 0x00000017db027210 */ /* 0x040fe40007f1e0ff */
[----:B------:R-:W-:Y:S03]  /*1b370*/  SEL R11, RZ, 0x10, P1 ;  /* 0x00000010ff0b7807 */ /* 0x000fe60000800000 */
[----:B------:R-:W-:Y:S01]  /*1b380*/  @!PT LDS RZ, [RZ] ;  /* 0x00000000fffff984 */ /* 0x000fe20000000800 */
[----:B------:R-:W-:Y:S01]  /*1b390*/  @!PT LDS RZ, [RZ] ;  /* 0x00000000fffff984 */ /* 0x000fe20000000800 */
[----:B------:R-:W-:Y:S01]  /*1b3a0*/  @!PT LDS RZ, [RZ] ;  /* 0x00000000fffff984 */ /* 0x000fe20000000800 */
[----:B------:R1:W-:Y:S01]  /*1b3b0*/  LDGSTS.E.BYPASS.LTC128B.128 [R215+0x8100], [R6.64], !P3 ;  /* 0x0810000006d77fae */ /* 0x0003e2000d901d46 */
[C---:B------:R-:W-:Y:S05]  /*1b3c0*/  IMAD.X R3, R4.reuse, 0x1, R12, P0 ;  /* 0x0000000104037824 */ /* 0x040fea00000e060c */
[----:B------:R2:W-:Y:S01]  /*1b3d0*/  LDGSTS.E.BYPASS.LTC128B.128 [R215+0xa100], [R2.64], !P2 ;  /* 0x0a10000002d77fae */ /* 0x0005e2000d101d46 */
[----:B-1----:R-:W-:Y:S02]  /*1b3e0*/  SEL R6, RZ, 0x10, P3 ;  /* 0x00000010ff067807 */ /* 0x002fe40001800000 */
[C---:B--2---:R-:W-:Y:S05]  /*1b3f0*/  IADD3 R2, P0, R219.reuse, R24, RZ ;  /* 0x00000018db027210 */ /* 0x044fea0007f1e0ff */
[C---:B------:R-:W-:Y:S05]  /*1b400*/  IMAD.X R3, R4.reuse, 0x1, R13, P0 ;  /* 0x0000000104037824 */ /* 0x040fea00000e060d */
[----:B------:R1:W-:Y:S02]  /*1b410*/  LDGSTS.E.BYPASS.LTC128B.128 [R215+0xc100], [R2.64], !P1 ;  /* 0x0c10000002d77fae */ /* 0x0003e4000c901d46 */
[----:B-1----:R-:W-:Y:S01]  /*1b420*/  IADD3 R2, P0, R219, R25, RZ ;  /* 0x00000019db027210 */ /* 0x002fe20007f1e0ff */
[----:B------:R-:W-:Y:S01]  /*1b430*/  IMAD.MOV.U32 R219, RZ, RZ, R5 ;  /* 0x000000ffffdb7224 */ /* 0x000fe200078e0005 */
[----:B------:R-:W-:Y:S03]  /*1b440*/  SEL R5, RZ, 0x10, P2 ;  /* 0x00000010ff057807 */ /* 0x000fe60001000000 */
[----:B------:R-:W-:Y:S01]  /*1b450*/  IMAD.X R3, R4, 0x1, R14, P0 ;  /* 0x0000000104037824 */ /* 0x000fe200000e060e */
[----:B------:R-:W-:Y:S04]  /*1b460*/  ISETP.GE.AND P0, PT, R224, c[0x0][0x1d4], PT ;  /* 0x00007500e0007a0c */ /* 0x000fe80003f06270 */
[----:B------:R-:W-:Y:S09]  /*1b470*/  SEL R10, RZ, 0x10, P0 ;  /* 0x00000010ff0a7807 */ /* 0x000ff20000000000 */
[----:B------:R1:W-:Y:S02]  /*1b480*/  LDGSTS.E.BYPASS.LTC128B.128 [R215+0xe100], [R2.64], !P0 ;  /* 0x0e10000002d77fae */ /* 0x0003e4000c101d46 */
[----:B-1----:R-:W-:Y:S01]  /*1b490*/  MOV R3, 0x1b4c0 ;  /* 0x0001b4c000037802 */ /* 0x002fe20000000f00 */
[----:B------:R-:W-:Y:S02]  /*1b4a0*/  IMAD.MOV.U32 R2, RZ, RZ, 0x1 ;  /* 0x00000001ff027424 */ /* 0x000fe400078e00ff */
[----:B------:R-:W-:Y:S05]  /*1b4b0*/  CALL.REL.NOINC `($__internal_36_$__cuda_sm70_shflsync_idx_p) ;  /* 0x00001f1000007944 */ /* 0x000fea0003c00000 */
        /* <DEDUP_REMOVED lines=8> */
.L_x_2089:
[----:B------:R-:W-:Y:S01]  /*1b540*/  MOV R2, RZ ;  /* 0x000000ff00027202 */ /* 0x000fe20000000f00 */
[----:B------:R-:W-:Y:S01]  /*1b550*/  IMAD.MOV.U32 R219, RZ, RZ, R4 ;  /* 0x000000ffffdb7224 */ /* 0x000fe200078e0004 */
[----:B------:R-:W-:Y:S01]  /*1b560*/  MOV R3, 0x1b590 ;  /* 0x0001b59000037802 */ /* 0x000fe20000000f00 */
[----:B------:R-:W-:Y:S02]  /*1b570*/  IMAD.MOV.U32 R220, RZ, RZ, 0x1c1f ;  /* 0x00001c1fffdc7424 */ /* 0x000fe400078e00ff */
[----:B------:R-:W-:Y:S05]  /*1b580*/  CALL.REL.NOINC `($__internal_36_$__cuda_sm70_shflsync_idx_p) ;  /* 0x00001e4000007944 */ /* 0x000fea0003c00000 */
[----:B------:R-:W-:Y:S01]  /*1b590*/  MOV R3, R219 ;  /* 0x000000db00037202 */ /* 0x000fe20000000f00 */
[----:B------:R-:W-:-:S05]  /*1b5a0*/  BRA `(.L_x_2220) ;  /* 0xfffedf2000007947 */ /* 0x000fca000383ffff */
.L_x_2094:
[----:B------:R-:W-:Y:S01]  /*1b5b0*/  MOV R2, 0x1 ;  /* 0x0000000100027802 */ /* 0x000fe20000000f00 */
[----:B------:R-:W-:Y:S01]  /*1b5c0*/  IMAD.MOV.U32 R219, RZ, RZ, R4 ;  /* 0x000000ffffdb7224 */ /* 0x000fe200078e0004 */
[----:B------:R-:W-:Y:S01]  /*1b5d0*/  MOV R3, 0x1b600 ;  /* 0x0001b60000037802 */ /* 0x000fe20000000f00 */
[----:B------:R-:W-:Y:S02]  /*1b5e0*/  IMAD.MOV.U32 R220, RZ, RZ, 0x1c1f ;  /* 0x00001c1fffdc7424 */ /* 0x000fe400078e00ff */
[----:B-1----:R-:W-:Y:S05]  /*1b5f0*/  CALL.REL.NOINC `($__internal_36_$__cuda_sm70_shflsync_idx_p) ;  /* 0x00001dd000007944 */ /* 0x002fea0003c00000 */
[----:B------:R-:W-:Y:S01]  /*1b600*/  MOV R3, R219 ;  /* 0x000000db00037202 */ /* 0x000fe20000000f00 */
[----:B------:R-:W-:-:S05]  /*1b610*/  BRA `(.L_x_2221) ;  /* 0xfffee3c000007947 */ /* 0x000fca000383ffff */
.L_x_2099:
[----:B------:R-:W-:Y:S02]  /*1b620*/  MOV R0, 0x2 ;  /* 0x0000000200007802 */ /* 0x000fe40000000f00 */
[----:B------:R-:W-:Y:S02]  /*1b630*/  MOV R2, 0x1b650 ;  /* 0x0001b65000027802 */ /* 0x000fe40000000f00 */
[----:B------:R-:W-:Y:S05]  /*1b640*/  CALL.REL.NOINC `($__internal_35_$__cuda_sm70_shflsync_bfly_p) ;  /* 0x00001d2000007944 */ /* 0x000fea0003c00000 */
[----:B------:R-:W-:-:S05]  /*1b650*/  BRA `(.L_x_2222) ;  /* 0xfffeea8000007947 */ /* 0x000fca000383ffff */
.L_x_2100:
[----:B------:R-:W-:Y:S02]  /*1b660*/  MOV R0, 0x1 ;  /* 0x0000000100007802 */ /* 0x000fe40000000f00 */
[----:B------:R-:W-:Y:S02]  /*1b670*/  MOV R2, 0x1b690 ;  /* 0x0001b69000027802 */ /* 0x000fe40000000f00 */
[----:B------:R-:W-:Y:S05]  /*1b680*/  CALL.REL.NOINC `($__internal_35_$__cuda_sm70_shflsync_bfly_p) ;  /* 0x00001ce000007944 */ /* 0x000fea0003c00000 */
[----:B------:R-:W-:Y:S01]  /*1b690*/  FMNMX.FTZ R132, R4, R0, !PT ;  /* 0x0000000004847209 */ /* 0x000fe20007810000 */
[----:B------:R-:W-:Y:S01]  /*1b6a0*/  IMAD.MOV.U32 R4, RZ, RZ, R5 ;  /* 0x000000ffff047224 */ /* 0x000fe200078e0005 */
[----:B------:R-:W-:Y:S01]  /*1b6b0*/  MOV R2, 0x1b6e0 ;  /* 0x0001b6e000027802 */ /* 0x000fe20000000f00 */
[----:B------:R-:W-:Y:S02]  /*1b6c0*/  IMAD.MOV.U32 R0, RZ, RZ, 0x2 ;  /* 0x00000002ff007424 */ /* 0x000fe400078e00ff */
[----:B------:R-:W-:Y:S05]  /*1b6d0*/  CALL.REL.NOINC `($__internal_35_$__cuda_sm70_shflsync_bfly_p) ;  /* 0x00001c9000007944 */ /* 0x000fea0003c00000 */
[----:B------:R-:W-:Y:S01]  /*1b6e0*/  FMNMX.FTZ R4, R5, R0, !PT ;  /* 0x0000000005047209 */ /* 0x000fe20007810000 */
[----:B------:R-:W-:Y:S01]  /*1b6f0*/  IMAD.MOV.U32 R0, RZ, RZ, 0x1 ;  /* 0x00000001ff007424 */ /* 0x000fe200078e00ff */
[----:B------:R-:W-:Y:S02]  /*1b700*/  MOV R2, 0x1b720 ;  /* 0x0001b72000027802 */ /* 0x000fe40000000f00 */
[----:B------:R-:W-:Y:S05]  /*1b710*/  CALL.REL.NOINC `($__internal_35_$__cuda_sm70_shflsync_bfly_p) ;  /* 0x00001c5000007944 */ /* 0x000fea0003c00000 */
[----:B------:R-:W-:-:S05]  /*1b720*/  BRA `(.L_x_2223) ;  /* 0xfffeea2000007947 */ /* 0x000fca000383ffff */
.L_x_2109:
[----:B------:R-:W-:Y:S01]  /*1b730*/  MOV R2, RZ ;  /* 0x000000ff00027202 */ /* 0x000fe20000000f00 */
[----:B------:R-:W-:Y:S01]  /*1b740*/  IMAD.MOV.U32 R219, RZ, RZ, R5 ;  /* 0x000000ffffdb7224 */ /* 0x000fe200078e0005 */
[----:B------:R-:W-:Y:S01]  /*1b750*/  MOV R3, 0x1b780 ;  /* 0x0001b78000037802 */ /* 0x000fe20000000f00 */
[----:B------:R-:W-:Y:S02]  /*1b760*/  IMAD.MOV.U32 R220, RZ, RZ, 0x181f ;  /* 0x0000181fffdc7424 */ /* 0x000fe400078e00ff */
[----:B-1234-:R-:W-:Y:S05]  /*1b770*/  CALL.REL.NOINC `($__internal_36_$__cuda_sm70_shflsync_idx_p) ;  /* 0x00001c5000007944 */ /* 0x01efea0003c00000 */
[----:B------:R-:W-:Y:S01]  /*1b780*/  MOV R4, R219 ;  /* 0x000000db00047202 */ /* 0x000fe20000000f00 */
[----:B------:R-:W-:-:S05]  /*1b790*/  BRA `(.L_x_2224) ;  /* 0xffff0b1000007947 */ /* 0x000fca000383ffff */
.L_x_2110:
        /* <DEDUP_REMOVED lines=41> */
.L_x_2113:
[----:B------:R-:W-:Y:S01]  /*1ba30*/  MOV R2, RZ ;  /* 0x000000ff00027202 */ /* 0x000fe20000000f00 */
[----:B------:R-:W-:Y:S01]  /*1ba40*/  IMAD.MOV.U32 R219, RZ, RZ, R5 ;  /* 0x000000ffffdb7224 */ /* 0x000fe200078e0005 */
[----:B------:R-:W-:Y:S01]  /*1ba50*/  MOV R3, 0x1ba80 ;  /* 0x0001ba8000037802 */ /* 0x000fe20000000f00 */
[----:B------:R-:W-:Y:S02]  /*1ba60*/  IMAD.MOV.U32 R220, RZ, RZ, 0x181f ;  /* 0x0000181fffdc7424 */ /* 0x000fe400078e00ff */
[----:B------:R-:W-:Y:S05]  /*1ba70*/  CALL.REL.NOINC `($__internal_36_$__cuda_sm70_shflsync_idx_p) ;  /* 0x0000195000007944 */ /* 0x000fea0003c00000 */
[----:B------:R-:W-:Y:S01]  /*1ba80*/  MOV R4, R219 ;  /* 0x000000db00047202 */ /* 0x000fe20000000f00 */
[----:B------:R-:W-:-:S05]  /*1ba90*/  BRA `(.L_x_2226) ;  /* 0xffff1ee000007947 */ /* 0x000fca000383ffff */
.L_x_2114:
[----:B------:R-:W-:Y:S01]  /*1baa0*/  MOV R2, RZ ;  /* 0x000000ff00027202 */ /* 0x000fe20000000f00 */
[----:B------:R-:W-:Y:S01]  /*1bab0*/  IMAD.MOV.U32 R219, RZ, RZ, R8 ;  /* 0x000000ffffdb7224 */ /* 0x000fe200078e0008 */
[----:B------:R-:W-:Y:S01]  /*1bac0*/  MOV R3, 0x1baf0 ;  /* 0x0001baf000037802 */ /* 0x000fe20000000f00 */
[----:B------:R-:W-:Y:S02]  /*1bad0*/  IMAD.MOV.U32 R220, RZ, RZ, 0x181f ;  /* 0x0000181fffdc7424 */ /* 0x000fe400078e00ff */
[----:B-12---:R-:W-:Y:S05]  /*1bae0*/  CALL.REL.NOINC `($__internal_36_$__cuda_sm70_shflsync_idx_p) ;  /* 0x000018e000007944 */ /* 0x006fea0003c00000 */
        /* <DEDUP_REMOVED lines=36> */
.L_x_2115:
[----:B------:R-:W-:Y:S02]  /*1bd30*/  MOV R0, 0x2 ;  /* 0x0000000200007802 */ /* 0x000fe40000000f00 */
[----:B------:R-:W-:Y:S02]  /*1bd40*/  MOV R2, 0x1bd60 ;  /* 0x0001bd6000027802 */ /* 0x000fe40000000f00 */
[----:B------:R-:W-:Y:S05]  /*1bd50*/  CALL.REL.NOINC `($__internal_35_$__cuda_sm70_shflsync_bfly_p) ;  /* 0x0000161000007944 */ /* 0x000fea0003c00000 */
[----:B------:R-:W-:-:S05]  /*1bd60*/  BRA `(.L_x_2228) ;  /* 0xffff21a000007947 */ /* 0x000fca000383ffff */
.L_x_2116:
        /* <DEDUP_REMOVED lines=13> */
.L_x_2119:
[----:B------:R-:W-:Y:S01]  /*1be40*/  MOV R2, RZ ;  /* 0x000000ff00027202 */ /* 0x000fe20000000f00 */
[----:B------:R-:W-:Y:S01]  /*1be50*/  IMAD.MOV.U32 R219, RZ, RZ, R4 ;  /* 0x000000ffffdb7224 */ /* 0x000fe200078e0004 */
[----:B------:R-:W-:Y:S01]  /*1be60*/  MOV R3, 0x1be90 ;  /* 0x0001be9000037802 */ /* 0x000fe20000000f00 */
[----:B------:R-:W-:Y:S02]  /*1be70*/  IMAD.MOV.U32 R220, RZ, RZ, 0x181f ;  /* 0x0000181fffdc7424 */ /* 0x000fe400078e00ff */
[----:B-1234-:R-:W-:Y:S05]  /*1be80*/  CALL.REL.NOINC `($__internal_36_$__cuda_sm70_shflsync_idx_p) ;  /* 0x0000154000007944 */ /* 0x01efea0003c00000 */
[----:B------:R-:W-:Y:S01]  /*1be90*/  MOV R2, R219 ;  /* 0x000000db00027202 */ /* 0x000fe20000000f00 */
[----:B------:R-:W-:-:S05]  /*1bea0*/  BRA `(.L_x_2230) ;  /* 0xffff405000007947 */ /* 0x000fca000383ffff */
.L_x_2122:
[----:B------:R-:W-:Y:S01]  /*1beb0*/  MOV R2, RZ ;  /* 0x000000ff00027202 */ /* 0x000fe20000000f00 */
[----:B------:R-:W-:Y:S01]  /*1bec0*/  IMAD.MOV.U32 R219, RZ, RZ, R5 ;  /* 0x000000ffffdb7224 */ /* 0x000fe200078e0005 */
[----:B------:R-:W-:Y:S01]  /*1bed0*/  MOV R3, 0x1bf00 ;  /* 0x0001bf0000037802 */ /* 0x000fe20000000f00 */
[----:B------:R-:W-:Y:S02]  /*1bee0*/  IMAD.MOV.U32 R220, RZ, RZ, 0x181f ;  /* 0x0000181fffdc7424 */ /* 0x000fe400078e00ff */
[----:B-1----:R-:W-:Y:S05]  /*1bef0*/  CALL.REL.NOINC `($__internal_36_$__cuda_sm70_shflsync_idx_p) ;  /* 0x000014d000007944 */ /* 0x002fea0003c00000 */
[----:B------:R-:W-:Y:S01]  /*1bf00*/  MOV R4, R219 ;  /* 0x000000db00047202 */ /* 0x000fe20000000f00 */
[----:B------:R-:W-:-:S05]  /*1bf10*/  BRA `(.L_x_2231) ;  /* 0xffff568000007947 */ /* 0x000fca000383ffff */
.L_x_2123:
[----:B------:R-:W-:Y:S01]  /*1bf20*/  MOV R2, RZ ;  /* 0x000000ff00027202 */ /* 0x000fe20000000f00 */
[----:B------:R-:W-:Y:S01]  /*1bf30*/  IMAD.MOV.U32 R219, RZ, RZ, R8 ;  /* 0x000000ffffdb7224 */ /* 0x000fe200078e0008 */
[----:B------:R-:W-:Y:S01]  /*1bf40*/  MOV R3, 0x1bf70 ;  /* 0x0001bf7000037802 */ /* 0x000fe20000000f00 */
[----:B------:R-:W-:Y:S02]  /*1bf50*/  IMAD.MOV.U32 R220, RZ, RZ, 0x181f ;  /* 0x0000181fffdc7424 */ /* 0x000fe400078e00ff */
[----:B-123--:R-:W-:Y:S05]  /*1bf60*/  CALL.REL.NOINC `($__internal_36_$__cuda_sm70_shflsync_idx_p) ;  /* 0x0000146000007944 */ /* 0x00efea0003c00000 */
[C---:B------:R-:W-:Y:S01]  /*1bf70*/  IADD3 R2, -R213.reuse, 0x10, RZ ;  /* 0x00000010d5027810 */ /* 0x040fe20007ffe1ff */
[----:B------:R-:W-:Y:S03]  /*1bf80*/  IMAD.MOV.U32 R220, RZ, RZ, 0x181f ;  /* 0x0000181fffdc7424 */ /* 0x000fe600078e00ff */
        /* <DEDUP_REMOVED lines=8> */
[----:B------:R1:W-:Y:S01]  /*1c010*/  LDGSTS.E.BYPASS.LTC128B.128.ZFILL [R215+0x8100], [R2.64], P0 ;  /* 0x0810000002d77fae */ /* 0x0003e20008141d46 */
[C---:B------:R-:W-:Y:S05]  /*1c020*/  IADD3 R6, P0, R219.reuse, R22, RZ ;  /* 0x00000016db067210 */ /* 0x040fea0007f1e0ff */
[C---:B------:R-:W-:Y:S05]  /*1c030*/  IMAD.X R7, R4.reuse, 0x1, R10, P0 ;  /* 0x0000000104077824 */ /* 0x040fea00000e060a */
[----:B------:R2:W-:Y:S01]  /*1c040*/  LDGSTS.E.BYPASS.LTC128B.128 [R215+0xa100], [R6.64], !P5 ;  /* 0x0a10000006d77fae */ /* 0x0005e2000e901d46 */
[C---:B-1----:R-:W-:Y:S05]  /*1c050*/  IADD3 R2, P0, R219.reuse, R23, RZ ;  /* 0x00000017db027210 */ /* 0x042fea0007f1e0ff */
[C---:B------:R-:W-:Y:S05]  /*1c060*/  IMAD.X R3, R4.reuse, 0x1, R11, P0 ;  /* 0x0000000104037824 */ /* 0x040fea00000e060b */
[----:B------:R1:W-:Y:S02]  /*1c070*/  LDGSTS.E.BYPASS.LTC128B.128 [R215+0xc100], [R2.64], !P4 ;  /* 0x0c10000002d77fae */ /* 0x0003e4000e101d46 */
[----:B-1----:R-:W-:Y:S01]  /*1c080*/  IADD3 R2, P0, R219, R24, RZ ;  /* 0x00000018db027210 */ /* 0x002fe20007f1e0ff */
[----:B------:R-:W-:Y:S04]  /*1c090*/  IMAD.MOV.U32 R219, RZ, RZ, R5 ;  /* 0x000000ffffdb7224 */ /* 0x000fe800078e0005 */
[----:B------:R-:W-:Y:S05]  /*1c0a0*/  IMAD.X R3, R4, 0x1, R12, P0 ;  /* 0x0000000104037824 */ /* 0x000fea00000e060c */
[----:B------:R1:W-:Y:S02]  /*1c0b0*/  LDGSTS.E.BYPASS.LTC128B.128 [R215+0xe100], [R2.64], !P3 ;  /* 0x0e10000002d77fae */ /* 0x0003e4000d901d46 */
[----:B-1----:R-:W-:Y:S01]  /*1c0c0*/  MOV R3, 0x1c0f0 ;  /* 0x0001c0f000037802 */ /* 0x002fe20000000f00 */
[----:B------:R-:W-:Y:S02]  /*1c0d0*/  IMAD.MOV.U32 R2, RZ, RZ, 0x1 ;  /* 0x00000001ff027424 */ /* 0x000fe400078e00ff */
[----:B--2---:R-:W-:Y:S05]  /*1c0e0*/  CALL.REL.NOINC `($__internal_36_$__cuda_sm70_shflsync_idx_p) ;  /* 0x000012e000007944 */ /* 0x004fea0003c00000 */
        /* <DEDUP_REMOVED lines=8> */
.L_x_2124:
[----:B------:R-:W-:Y:S01]  /*1c170*/  MOV R2, RZ ;  /* 0x000000ff00027202 */ /* 0x000fe20000000f00 */
[----:B------:R-:W-:Y:S01]  /*1c180*/  IMAD.MOV.U32 R219, RZ, RZ, R4 ;  /* 0x000000ffffdb7224 */ /* 0x000fe200078e0004 */
[----:B------:R-:W-:Y:S01]  /*1c190*/  MOV R3, 0x1c1c0 ;  /* 0x0001c1c000037802 */ /* 0x000fe20000000f00 */
[----:B------:R-:W-:Y:S02]  /*1c1a0*/  IMAD.MOV.U32 R220, RZ, RZ, 0x1c1f ;  /* 0x00001c1fffdc7424 */ /* 0x000fe400078e00ff */
[----:B-1----:R-:W-:Y:S05]  /*1c1b0*/  CALL.REL.NOINC `($__internal_36_$__cuda_sm70_shflsync_idx_p) ;  /* 0x0000121000007944 */ /* 0x002fea0003c00000 */
[----:B------:R-:W-:Y:S01]  /*1c1c0*/  MOV R3, R219 ;  /* 0x000000db00037202 */ /* 0x000fe20000000f00 */
[----:B------:R-:W-:-:S05]  /*1c1d0*/  BRA `(.L_x_2233) ;  /* 0xffff573000007947 */ /* 0x000fca000383ffff */
.L_x_2129:
[----:B------:R-:W-:Y:S01]  /*1c1e0*/  MOV R2, 0x1 ;  /* 0x0000000100027802 */ /* 0x000fe20000000f00 */
[----:B------:R-:W-:Y:S01]  /*1c1f0*/  IMAD.MOV.U32 R219, RZ, RZ, R4 ;  /* 0x000000ffffdb7224 */ /* 0x000fe200078e0004 */
[----:B------:R-:W-:Y:S01]  /*1c200*/  MOV R3, 0x1c230 ;  /* 0x0001c23000037802 */ /* 0x000fe20000000f00 */
[----:B------:R-:W-:Y:S02]  /*1c210*/  IMAD.MOV.U32 R220, RZ, RZ, 0x1c1f ;  /* 0x00001c1fffdc7424 */ /* 0x000fe400078e00ff */
[----:B--2---:R-:W-:Y:S05]  /*1c220*/  CALL.REL.NOINC `($__internal_36_$__cuda_sm70_shflsync_idx_p) ;  /* 0x000011a000007944 */ /* 0x004fea0003c00000 */
[----:B------:R-:W-:Y:S01]  /*1c230*/  MOV R3, R219 ;  /* 0x000000db00037202 */ /* 0x000fe20000000f00 */
[----:B------:R-:W-:-:S05]  /*1c240*/  BRA `(.L_x_2234) ;  /* 0xffff5bd000007947 */ /* 0x000fca000383ffff */
.L_x_2134:
[----:B------:R-:W-:Y:S02]  /*1c250*/  MOV R0, 0x2 ;  /* 0x0000000200007802 */ /* 0x000fe40000000f00 */
[----:B------:R-:W-:Y:S02]  /*1c260*/  MOV R2, 0x1c280 ;  /* 0x0001c28000027802 */ /* 0x000fe40000000f00 */
[----:B------:R-:W-:Y:S05]  /*1c270*/  CALL.REL.NOINC `($__internal_35_$__cuda_sm70_shflsync_bfly_p) ;  /* 0x000010f000007944 */ /* 0x000fea0003c00000 */
[----:B------:R-:W-:-:S05]  /*1c280*/  BRA `(.L_x_2235) ;  /* 0xffff629000007947 */ /* 0x000fca000383ffff */
.L_x_2135:
        /* <DEDUP_REMOVED lines=13> */
.L_x_2137:
[----:B------:R-:W-:Y:S01]  /*1c360*/  IMAD.MOV.U32 R4, RZ, RZ, R225 ;  /* 0x000000ffff047224 */ /* 0x000fe200078e00e1 */
[----:B------:R-:W-:-:S02]  /*1c370*/  MOV R0, 0x2 ;  /* 0x0000000200007802 */ /* 0x000fc40000000f00 */
[----:B------:R-:W-:Y:S02]  /*1c380*/  MOV R2, 0x1c3a0 ;  /* 0x0001c3a000027802 */ /* 0x000fe40000000f00 */
[----:B------:R-:W-:Y:S05]  /*1c390*/  CALL.REL.NOINC `($__internal_35_$__cuda_sm70_shflsync_bfly_p) ;  /* 0x00000fd000007944 */ /* 0x000fea0003c00000 */
[----:B------:R-:W-:Y:S05]  /*1c3a0*/  BRA `(.L_x_2237) ;  /* 0xffff7e8000007947 */ /* 0x000fea000383ffff */
.L_x_2138:
[----:B------:R-:W-:Y:S01]  /*1c3b0*/  IMAD.MOV.U32 R4, RZ, RZ, R5 ;  /* 0x000000ffff047224 */ /* 0x000fe200078e0005 */
[----:B------:R-:W-:Y:S02]  /*1c3c0*/  MOV R0, 0x1 ;  /* 0x0000000100007802 */ /* 0x000fe40000000f00 */
[----:B------:R-:W-:Y:S02]  /*1c3d0*/  MOV R2, 0x1c3f0 ;  /* 0x0001c3f000027802 */ /* 0x000fe40000000f00 */
[----:B-1----:R-:W-:Y:S05]  /*1c3e0*/  CALL.REL.NOINC `($__internal_35_$__cuda_sm70_shflsync_bfly_p) ;  /* 0x00000f8000007944 */ /* 0x002fea0003c00000 */
[----:B------:R-:W-:Y:S01]  /*1c3f0*/  FADD.FTZ R5, R5, R0 ;  /* 0x0000000005057221 */ /* 0x000fe20000010000 */
[----:B------:R-:W-:Y:S02]  /*1c400*/  MOV R4, R221 ;  /* 0x000000dd00047202 */ /* 0x000fe40000000f00 */
[----:B------:R-:W-:Y:S02]  /*1c410*/  MOV R0, 0x2 ;  /* 0x0000000200007802 */ /* 0x000fe40000000f00 */
[----:B------:R-:W-:Y:S02]  /*1c420*/  MOV R2, 0x1c440 ;  /* 0x0001c44000027802 */ /* 0x000fe40000000f00 */
[----:B------:R-:W-:Y:S05]  /*1c430*/  CALL.REL.NOINC `($__internal_35_$__cuda_sm70_shflsync_bfly_p) ;  /* 0x00000f3000007944 */ /* 0x000fea0003c00000 */
[----:B------:R-:W-:Y:S01]  /*1c440*/  FADD.FTZ R4, R221, R0 ;  /* 0x00000000dd047221 */ /* 0x000fe20000010000 */
[----:B------:R-:W-:Y:S02]  /*1c450*/  MOV R0, 0x1 ;  /* 0x0000000100007802 */ /* 0x000fe40000000f00 */
[----:B------:R-:W-:-:S02]  /*1c460*/  MOV R2, 0x1c480 ;  /* 0x0001c48000027802 */ /* 0x000fc40000000f00 */
[----:B------:R-:W-:Y:S05]  /*1c470*/  CALL.REL.NOINC `($__internal_35_$__cuda_sm70_shflsync_bfly_p) ;  /* 0x00000ef000007944 */ /* 0x000fea0003c00000 */
[----:B------:R-:W-:Y:S01]  /*1c480*/  MOV R3, R0 ;  /* 0x0000000000037202 */ /* 0x000fe20000000f00 */
[----:B------:R-:W-:Y:S05]  /*1c490*/  BRA `(.L_x_2238) ;  /* 0xffff7e0000007947 */ /* 0x000fea000383ffff */
.L_x_2145:
[----:B--234-:R-:W-:Y:S01]  /*1c4a0*/  IMAD.MOV.U32 R219, RZ, RZ, R5 ;  /* 0x000000ffffdb7224 */ /* 0x01cfe200078e0005 */
[----:B------:R-:W-:Y:S01]  /*1c4b0*/  MOV R2, RZ ;  /* 0x000000ff00027202 */ /* 0x000fe20000000f00 */
[----:B------:R-:W-:Y:S01]  /*1c4c0*/  IMAD.MOV.U32 R220, RZ, RZ, 0x181f ;  /* 0x0000181fffdc7424 */ /* 0x000fe200078e00ff */
[----:B------:R-:W-:-:S02]  /*1c4d0*/  MOV R3, 0x1c4f0 ;  /* 0x0001c4f000037802 */ /* 0x000fc40000000f00 */
[----:B-1----:R-:W-:Y:S05]  /*1c4e0*/  CALL.REL.NOINC `($__internal_36_$__cuda_sm70_shflsync_idx_p) ;  /* 0x00000ee000007944 */ /* 0x002fea0003c00000 */
[----:B------:R-:W-:Y:S01]  /*1c4f0*/  MOV R4, R219 ;  /* 0x000000db00047202 */ /* 0x000fe20000000f00 */
[----:B------:R-:W-:Y:S05]  /*1c500*/  BRA `(.L_x_2239) ;  /* 0xffff998000007947 */ /* 0x000fea000383ffff */
.L_x_2146:
[----:B------:R-:W-:Y:S01]  /*1c510*/  IMAD.MOV.U32 R219, RZ, RZ, R14 ;  /* 0x000000ffffdb7224 */ /* 0x000fe200078e000e */
[----:B------:R-:W-:Y:S01]  /*1c520*/  MOV R2, RZ ;  /* 0x000000ff00027202 */ /* 0x000fe20000000f00 */
[----:B------:R-:W-:Y:S01]  /*1c530*/  IMAD.MOV.U32 R220, RZ, RZ, 0x181f ;  /* 0x0000181fffdc7424 */ /* 0x000fe200078e00ff */
[----:B------:R-:W-:-:S02]  /*1c540*/  MOV R3, 0x1c560 ;  /* 0x0001c56000037802 */ /* 0x000fc40000000f00 */
[----:B-123--:R-:W-:Y:S05]  /*1c550*/  CALL.REL.NOINC `($__internal_36_$__cuda_sm70_shflsync_idx_p) ;  /* 0x00000e7000007944 */ /* 0x00efea0003c00000 */
[----:B------:R-:W-:Y:S01]  /*1c560*/  MOV R0, R219 ;  /* 0x000000db00007202 */ /* 0x000fe20000000f00 */
[----:B------:R-:W-:Y:S05]  /*1c570*/  BRA `(.L_x_2240) ;  /* 0xffff993000007947 */ /* 0x000fea000383ffff */
.L_x_2149:
[----:B------:R-:W-:Y:S01]  /*1c580*/  IMAD.MOV.U32 R219, RZ, RZ, R5 ;  /* 0x000000ffffdb7224 */ /* 0x000fe200078e0005 */
[----:B--2---:R-:W-:Y:S01]  /*1c590*/  MOV R2, 0x1 ;  /* 0x0000000100027802 */ /* 0x004fe20000000f00 */
[----:B------:R-:W-:Y:S01]  /*1c5a0*/  IMAD.MOV.U32 R220, RZ, RZ, 0x181f ;  /* 0x0000181fffdc7424 */ /* 0x000fe200078e00ff */
[----:B------:R-:W-:-:S02]  /*1c5b0*/  MOV R3, 0x1c5d0 ;  /* 0x0001c5d000037802 */ /* 0x000fc40000000f00 */
[----:B-1-34-:R-:W-:Y:S05]  /*1c5c0*/  CALL.REL.NOINC `($__internal_36_$__cuda_sm70_shflsync_idx_p) ;  /* 0x00000e0000007944 */ /* 0x01afea0003c00000 */
        /* <DEDUP_REMOVED lines=8> */
.L_x_2152:
[----:B------:R-:W-:Y:S01]  /*1c650*/  IMAD.MOV.U32 R219, RZ, RZ, R5 ;  /* 0x000000ffffdb7224 */ /* 0x000fe200078e0005 */
[----:B-1----:R-:W-:Y:S01]  /*1c660*/  MOV R2, 0x2 ;  /* 0x0000000200027802 */ /* 0x002fe20000000f00 */
[----:B------:R-:W-:Y:S01]  /*1c670*/  IMAD.MOV.U32 R220, RZ, RZ, 0x181f ;  /* 0x0000181fffdc7424 */ /* 0x000fe200078e00ff */
[----:B------:R-:W-:Y:S02]  /*1c680*/  MOV R3, 0x1c6a0 ;  /* 0x0001c6a000037802 */ /* 0x000fe40000000f00 */
[----:B--234-:R-:W-:Y:S05]  /*1c690*/  CALL.REL.NOINC `($__internal_36_$__cuda_sm70_shflsync_idx_p) ;  /* 0x00000d3000007944 */ /* 0x01cfea0003c00000 */
[----:B------:R-:W-:Y:S01]  /*1c6a0*/  MOV R4, R219 ;  /* 0x000000db00047202 */ /* 0x000fe20000000f00 */
[----:B------:R-:W-:Y:S05]  /*1c6b0*/  BRA `(.L_x_2242) ;  /* 0xffff9b6000007947 */ /* 0x000fea000383ffff */
.L_x_2153:
[----:B------:R-:W-:Y:S01]  /*1c6c0*/  IMAD.MOV.U32 R219, RZ, RZ, R14 ;  /* 0x000000ffffdb7224 */ /* 0x000fe200078e000e */
[----:B-1----:R-:W-:Y:S01]  /*1c6d0*/  MOV R2, 0x2 ;  /* 0x0000000200027802 */ /* 0x002fe20000000f00 */
[----:B------:R-:W-:Y:S01]  /*1c6e0*/  IMAD.MOV.U32 R220, RZ, RZ, 0x181f ;  /* 0x0000181fffdc7424 */ /* 0x000fe200078e00ff */
[----:B------:R-:W-:Y:S02]  /*1c6f0*/  MOV R3, 0x1c710 ;  /* 0x0001c71000037802 */ /* 0x000fe40000000f00 */
[----:B--234-:R-:W-:Y:S05]  /*1c700*/  CALL.REL.NOINC `($__internal_36_$__cuda_sm70_shflsync_idx_p) ;  /* 0x00000cc000007944 */ /* 0x01cfea0003c00000 */
[----:B------:R-:W-:Y:S01]  /*1c710*/  MOV R0, R219 ;  /* 0x000000db00007202 */ /* 0x000fe20000000f00 */
[----:B------:R-:W-:Y:S05]  /*1c720*/  BRA `(.L_x_2243) ;  /* 0xffff9b1000007947 */ /* 0x000fea000383ffff */
.L_x_2156:
[----:B------:R-:W-:Y:S01]  /*1c730*/  IMAD.MOV.U32 R219, RZ, RZ, R5 ;  /* 0x000000ffffdb7224 */ /* 0x000fe200078e0005 */
[----:B-1----:R-:W-:Y:S01]  /*1c740*/  MOV R2, 0x3 ;  /* 0x0000000300027802 */ /* 0x002fe20000000f00 */
[----:B------:R-:W-:Y:S01]  /*1c750*/  IMAD.MOV.U32 R220, RZ, RZ, 0x181f ;  /* 0x0000181fffdc7424 */ /* 0x000fe200078e00ff */
[----:B------:R-:W-:-:S02]  /*1c760*/  MOV R3, 0x1c780 ;  /* 0x0001c78000037802 */ /* 0x000fc40000000f00 */
[----:B--234-:R-:W-:Y:S05]  /*1c770*/  CALL.REL.NOINC `($__internal_36_$__cuda_sm70_shflsync_idx_p) ;  /* 0x00000c5000007944 */ /* 0x01cfea0003c00000 */
        /* <DEDUP_REMOVED lines=8> */
.L_x_2158:
[----:B------:R-:W-:Y:S01]  /*1c800*/  IMAD.MOV.U32 R219, RZ, RZ, R5 ;  /* 0x000000ffffdb7224 */ /* 0x000fe200078e0005 */
[----:B------:R-:W-:Y:S01]  /*1c810*/  MOV R2, RZ ;  /* 0x000000ff00027202 */ /* 0x000fe20000000f00 */
[----:B------:R-:W-:Y:S01]  /*1c820*/  IMAD.MOV.U32 R220, RZ, RZ, 0x1c1f ;  /* 0x00001c1fffdc7424 */ /* 0x000fe200078e00ff */
[----:B------:R-:W-:Y:S02]  /*1c830*/  MOV R3, 0x1c850 ;  /* 0x0001c85000037802 */ /* 0x000fe40000000f00 */
[----:B------:R-:W-:Y:S05]  /*1c840*/  CALL.REL.NOINC `($__internal_36_$__cuda_sm70_shflsync_idx_p) ;  /* 0x00000b8000007944 */ /* 0x000fea0003c00000 */
[----:B------:R-:W-:Y:S01]  /*1c850*/  MOV R4, R219 ;  /* 0x000000db00047202 */ /* 0x000fe20000000f00 */
[----:B------:R-:W-:Y:S05]  /*1c860*/  BRA `(.L_x_2245) ;  /* 0xffff9f3000007947 */ /* 0x000fea000383ffff */
.L_x_2159:
[----:B------:R-:W-:Y:S01]  /*1c870*/  IMAD.MOV.U32 R219, RZ, RZ, R12 ;  /* 0x000000ffffdb7224 */ /* 0x000fe200078e000c */
[----:B------:R-:W-:Y:S01]  /*1c880*/  MOV R2, RZ ;  /* 0x000000ff00027202 */ /* 0x000fe20000000f00 */
[----:B------:R-:W-:Y:S01]  /*1c890*/  IMAD.MOV.U32 R220, RZ, RZ, 0x1c1f ;  /* 0x00001c1fffdc7424 */ /* 0x000fe200078e00ff */
[----:B------:R-:W-:Y:S02]  /*1c8a0*/  MOV R3, 0x1c8c0 ;  /* 0x0001c8c000037802 */ /* 0x000fe40000000f00 */
[----:B-12---:R-:W-:Y:S05]  /*1c8b0*/  CALL.REL.NOINC `($__internal_36_$__cuda_sm70_shflsync_idx_p) ;  /* 0x00000b1000007944 */ /* 0x006fea0003c00000 */
[----:B------:R-:W-:Y:S01]  /*1c8c0*/  MOV R0, R219 ;  /* 0x000000db00007202 */ /* 0x000fe20000000f00 */
[----:B------:R-:W-:Y:S05]  /*1c8d0*/  BRA `(.L_x_2246) ;  /* 0xffff9ee000007947 */ /* 0x000fea000383ffff */
.L_x_2162:
        /* <DEDUP_REMOVED lines=13> */
.L_x_2166:
[----:B------:R-:W-:Y:S01]  /*1c9b0*/  IMAD.MOV.U32 R219, RZ, RZ, R5 ;  /* 0x000000ffffdb7224 */ /* 0x000fe200078e0005 */
[----:B------:R-:W-:Y:S01]  /*1c9c0*/  MOV R2, RZ ;  /* 0x000000ff00027202 */ /* 0x000fe20000000f00 */
[----:B------:R-:W-:Y:S01]  /*1c9d0*/  IMAD.MOV.U32 R220, RZ, RZ, 0x181f ;  /* 0x0000181fffdc7424 */ /* 0x000fe200078e00ff */
[----:B------:R-:W-:Y:S02]  /*1c9e0*/  MOV R3, 0x1ca00 ;  /* 0x0001ca0000037802 */ /* 0x000fe40000000f00 */
[----:B------:R-:W-:Y:S05]  /*1c9f0*/  CALL.REL.NOINC `($__internal_36_$__cuda_sm70_shflsync_idx_p) ;  /* 0x000009d000007944 */ /* 0x000fea0003c00000 */
[----:B------:R-:W-:Y:S01]  /*1ca00*/  MOV R4, R219 ;  /* 0x000000db00047202 */ /* 0x000fe20000000f00 */
[----:B------:R-:W-:Y:S05]  /*1ca10*/  BRA `(.L_x_2248) ;  /* 0xffffc1e000007947 */ /* 0x000fea000383ffff */
.L_x_2167:
[----:B------:R-:W-:Y:S01]  /*1ca20*/  IMAD.MOV.U32 R219, RZ, RZ, R14 ;  /* 0x000000ffffdb7224 */ /* 0x000fe200078e000e */
[----:B------:R-:W-:Y:S01]  /*1ca30*/  MOV R2, RZ ;  /* 0x000000ff00027202 */ /* 0x000fe20000000f00 */
[----:B------:R-:W-:Y:S01]  /*1ca40*/  IMAD.MOV.U32 R220, RZ, RZ, 0x181f ;  /* 0x0000181fffdc7424 */ /* 0x000fe200078e00ff */
[----:B------:R-:W-:Y:S02]  /*1ca50*/  MOV R3, 0x1ca70 ;  /* 0x0001ca7000037802 */ /* 0x000fe40000000f00 */
[----:B-12---:R-:W-:Y:S05]  /*1ca60*/  CALL.REL.NOINC `($__internal_36_$__cuda_sm70_shflsync_idx_p) ;  /* 0x0000096000007944 */ /* 0x006fea0003c00000 */
[----:B------:R-:W-:Y:S01]  /*1ca70*/  MOV R0, R219 ;  /* 0x000000db00007202 */ /* 0x000fe20000000f00 */
[----:B------:R-:W-:Y:S05]  /*1ca80*/  BRA `(.L_x_2249) ;  /* 0xffffc19000007947 */ /* 0x000fea000383ffff */
.L_x_2170:
        /* <DEDUP_REMOVED lines=13> */
.L_x_2173:
[----:B------:R-:W-:Y:S01]  /*1cb60*/  IMAD.MOV.U32 R219, RZ, RZ, R5 ;  /* 0x000000ffffdb7224 */ /* 0x000fe200078e0005 */
[----:B-1----:R-:W-:Y:S01]  /*1cb70*/  MOV R2, 0x2 ;  /* 0x0000000200027802 */ /* 0x002fe20000000f00 */
[----:B------:R-:W-:Y:S01]  /*1cb80*/  IMAD.MOV.U32 R220, RZ, RZ, 0x181f ;  /* 0x0000181fffdc7424 */ /* 0x000fe200078e00ff */
[----:B------:R-:W-:Y:S02]  /*1cb90*/  MOV R3, 0x1cbb0 ;  /* 0x0001cbb000037802 */ /* 0x000fe40000000f00 */
[----:B--234-:R-:W-:Y:S05]  /*1cba0*/  CALL.REL.NOINC `($__internal_36_$__cuda_sm70_shflsync_idx_p) ;  /* 0x0000082000007944 */ /* 0x01cfea0003c00000 */
[----:B------:R-:W-:Y:S01]  /*1cbb0*/  MOV R4, R219 ;  /* 0x000000db00047202 */ /* 0x000fe20000000f00 */
[----:B------:R-:W-:Y:S05]  /*1cbc0*/  BRA `(.L_x_2251) ;  /* 0xffffc3d000007947 */ /* 0x000fea000383ffff */
.L_x_2174:
[----:B------:R-:W-:Y:S01]  /*1cbd0*/  IMAD.MOV.U32 R219, RZ, RZ, R14 ;  /* 0x000000ffffdb7224 */ /* 0x000fe200078e000e */
[----:B------:R-:W-:Y:S01]  /*1cbe0*/  MOV R2, 0x2 ;  /* 0x0000000200027802 */ /* 0x000fe20000000f00 */
[----:B------:R-:W-:Y:S01]  /*1cbf0*/  IMAD.MOV.U32 R220, RZ, RZ, 0x181f ;  /* 0x0000181fffdc7424 */ /* 0x000fe200078e00ff */
[----:B------:R-:W-:Y:S02]  /*1cc00*/  MOV R3, 0x1cc20 ;  /* 0x0001cc2000037802 */ /* 0x000fe40000000f00 */
[----:B-1234-:R-:W-:Y:S05]  /*1cc10*/  CALL.REL.NOINC `($__internal_36_$__cuda_sm70_shflsync_idx_p) ;  /* 0x000007b000007944 */ /* 0x01efea0003c00000 */
[----:B------:R-:W-:Y:S01]  /*1cc20*/  MOV R0, R219 ;  /* 0x000000db00007202 */ /* 0x000fe20000000f00 */
[----:B------:R-:W-:Y:S05]  /*1cc30*/  BRA `(.L_x_2252) ;  /* 0xffffc38000007947 */ /* 0x000fea000383ffff */
.L_x_2177:
        /* <DEDUP_REMOVED lines=13> */
.L_x_2179:
[----:B------:R-:W-:Y:S01]  /*1cd10*/  IMAD.MOV.U32 R219, RZ, RZ, R110 ;  /* 0x000000ffffdb7224 */ /* 0x000fe200078e006e */
[----:B------:R-:W-:Y:S01]  /*1cd20*/  MOV R2, RZ ;  /* 0x000000ff00027202 */ /* 0x000fe20000000f00 */
[----:B------:R-:W-:Y:S01]  /*1cd30*/  IMAD.MOV.U32 R220, RZ, RZ, 0x1f ;  /* 0x0000001fffdc7424 */ /* 0x000fe200078e00ff */
[----:B------:R-:W-:Y:S02]  /*1cd40*/  MOV R3, 0x1cd60 ;  /* 0x0001cd6000037802 */ /* 0x000fe40000000f00 */
[----:B-1----:R-:W-:Y:S05]  /*1cd50*/  CALL.REL.NOINC `($__internal_36_$__cuda_sm70_shflsync_idx_p) ;  /* 0x0000067000007944 */ /* 0x002fea0003c00000 */
[----:B------:R-:W-:Y:S01]  /*1cd60*/  MOV R9, R219 ;  /* 0x000000db00097202 */ /* 0x000fe20000000f00 */
[----:B------:R-:W-:Y:S05]  /*1cd70*/  BRA `(.L_x_2254) ;  /* 0xffffc65000007947 */ /* 0x000fea000383ffff */
.L_x_2180:
[----:B------:R-:W-:Y:S01]  /*1cd80*/  IMAD.MOV.U32 R219, RZ, RZ, R110 ;  /* 0x000000ffffdb7224 */ /* 0x000fe200078e006e */
[----:B------:R-:W-:Y:S01]  /*1cd90*/  MOV R2, 0x1 ;  /* 0x0000000100027802 */ /* 0x000fe20000000f00 */
[----:B------:R-:W-:Y:S01]  /*1cda0*/  IMAD.MOV.U32 R220, RZ, RZ, 0x1f ;  /* 0x0000001fffdc7424 */ /* 0x000fe200078e00ff */
[----:B------:R-:W-:Y:S02]  /*1cdb0*/  MOV R3, 0x1cdd0 ;  /* 0x0001cdd000037802 */ /* 0x000fe40000000f00 */
[----:B-123--:R-:W-:Y:S05]  /*1cdc0*/  CALL.REL.NOINC `($__internal_36_$__cuda_sm70_shflsync_idx_p) ;  /* 0x0000060000007944 */ /* 0x00efea0003c00000 */
[----:B------:R-:W-:Y:S01]  /*1cdd0*/  MOV R8, R219 ;  /* 0x000000db00087202 */ /* 0x000fe20000000f00 */
[----:B------:R-:W-:Y:S05]  /*1cde0*/  BRA `(.L_x_2255) ;  /* 0xffffc60000007947 */ /* 0x000fea000383ffff */
.L_x_2181:
[----:B------:R-:W-:Y:S02]  /*1cdf0*/  MOV R3, 0x1 ;  /* 0x0000000100037802 */ /* 0x000fe40000000f00 */
[----:B------:R-:W-:-:S02]  /*1ce00*/  MOV R2, 0x1ce20 ;  /* 0x0001ce2000027802 */ /* 0x000fc40000000f00 */
[----:B--234-:R-:W-:Y:S05]  /*1ce10*/  CALL.REL.NOINC `($__internal_37_$__cuda_sm70_shflsync_up_p) ;  /* 0x0000061000007944 */ /* 0x01cfea0003c00000 */
[----:B------:R-:W-:Y:S05]  /*1ce20*/  BRA `(.L_x_2256) ;  /* 0xffffc6e000007947 */ /* 0x000fea000383ffff */
.L_x_2182:
[----:B------:R-:W-:Y:S02]  /*1ce30*/  MOV R3, 0x2 ;  /* 0x0000000200037802 */ /* 0x000fe40000000f00 */
[----:B------:R-:W-:-:S02]  /*1ce40*/  MOV R2, 0x1ce60 ;  /* 0x0001ce6000027802 */ /* 0x000fc40000000f00 */
[----:B--23--:R-:W-:Y:S05]  /*1ce50*/  CALL.REL.NOINC `($__internal_37_$__cuda_sm70_shflsync_up_p) ;  /* 0x000005d000007944 */ /* 0x00cfea0003c00000 */
        /* <DEDUP_REMOVED lines=24> */
.L_x_2186:
[----:B------:R-:W-:Y:S02]  /*1cfe0*/  MOV R3, 0x1 ;  /* 0x0000000100037802 */ /* 0x000fe40000000f00 */
[----:B------:R-:W-:Y:S02]  /*1cff0*/  MOV R2, 0x1d010 ;  /* 0x0001d01000027802 */ /* 0x000fe40000000f00 */
[----:B------:R-:W-:Y:S05]  /*1d000*/  CALL.REL.NOINC `($__internal_37_$__cuda_sm70_shflsync_up_p) ;  /* 0x0000042000007944 */ /* 0x000fea0003c00000 */
[----:B------:R-:W-:Y:S01]  /*1d010*/  MOV R2, R4 ;  /* 0x0000000400027202 */ /* 0x000fe20000000f00 */
[----:B------:R-:W-:Y:S05]  /*1d020*/  BRA `(.L_x_2258) ;  /* 0xffffc73000007947 */ /* 0x000fea000383ffff */
.L_x_2187:
[----:B------:R-:W-:Y:S02]  /*1d030*/  MOV R3, 0x2 ;  /* 0x0000000200037802 */ /* 0x000fe40000000f00 */
[----:B------:R-:W-:Y:S02]  /*1d040*/  MOV R2, 0x1d060 ;  /* 0x0001d06000027802 */ /* 0x000fe40000000f00 */
        /* <DEDUP_REMOVED lines=25> */
.L_x_2189:
[----:B------:R-:W-:Y:S02]  /*1d1e0*/  SEL R0, RZ, 0x1, P0 ;  /* 0x00000001ff007807 */ /* 0x000fe40000000000 */
[----:B------:R-:W-:Y:S02]  /*1d1f0*/  MOV R2, 0x1d210 ;  /* 0x0001d21000027802 */ /* 0x000fe40000000f00 */
[----:B-1----:R-:W-:Y:S05]  /*1d200*/  CALL.REL.NOINC `($__internal_38_$__cuda_sm70_votesync_ballot) ;  /* 0x0000028000007944 */ /* 0x002fea0003c00000 */
[----:B------:R-:W-:Y:S01]  /*1d210*/  MOV R5, R0 ;  /* 0x0000000000057202 */ /* 0x000fe20000000f00 */
[----:B------:R-:W-:Y:S05]  /*1d220*/  BRA `(.L_x_2260) ;  /* 0xffffc6c000007947 */ /* 0x000fea000383ffff */
.L_x_2190:
[----:B------:R-:W-:Y:S01]  /*1d230*/  IMAD.MOV.U32 R219, RZ, RZ, R6 ;  /* 0x000000ffffdb7224 */ /* 0x000fe200078e0006 */
[----:B------:R-:W-:Y:S01]  /*1d240*/  MOV R2, R0 ;  /* 0x0000000000027202 */ /* 0x000fe20000000f00 */
[----:B------:R-:W-:Y:S01]  /*1d250*/  IMAD.MOV.U32 R220, RZ, RZ, 0x1f ;  /* 0x0000001fffdc7424 */ /* 0x000fe200078e00ff */
[----:B------:R-:W-:Y:S02]  /*1d260*/  MOV R3, 0x1d280 ;  /* 0x0001d28000037802 */ /* 0x000fe40000000f00 */
[----:B-1----:R-:W-:Y:S05]  /*1d270*/  CALL.REL.NOINC `($__internal_36_$__cuda_sm70_shflsync_idx_p) ;  /* 0x0000015000007944 */ /* 0x002fea0003c00000 */
[----:B------:R-:W-:Y:S01]  /*1d280*/  IMAD.MOV.U32 R10, RZ, RZ, R219 ;  /* 0x000000ffff0a7224 */ /* 0x000fe200078e00db */
[----:B------:R-:W-:Y:S01]  /*1d290*/  MOV R2, R0 ;  /* 0x0000000000027202 */ /* 0x000fe20000000f00 */
[----:B------:R-:W-:Y:S01]  /*1d2a0*/  IMAD.MOV.U32 R219, RZ, RZ, R7 ;  /* 0x000000ffffdb7224 */ /* 0x000fe200078e0007 */
[----:B------:R-:W-:-:S02]  /*1d2b0*/  MOV R220, 0x1f ;  /* 0x0000001f00dc7802 */ /* 0x000fc40000000f00 */
[----:B------:R-:W-:Y:S02]  /*1d2c0*/  MOV R3, 0x1d2e0 ;  /* 0x0001d2e000037802 */ /* 0x000fe40000000f00 */
[----:B------:R-:W-:Y:S05]  /*1d2d0*/  CALL.REL.NOINC `($__internal_36_$__cuda_sm70_shflsync_idx_p) ;  /* 0x000000f000007944 */ /* 0x000fea0003c00000 */
[----:B------:R-:W-:Y:S01]  /*1d2e0*/  MOV R7, R219 ;  /* 0x000000db00077202 */ /* 0x000fe20000000f00 */
[----:B------:R-:W-:Y:S05]  /*1d2f0*/  BRA `(.L_x_2261) ;  /* 0xffffc64000007947 */ /* 0x000fea000383ffff */
.L_x_2193:
[----:B------:R-:W-:Y:S01]  /*1d300*/  IMAD.MOV.U32 R219, RZ, RZ, R4 ;  /* 0x000000ffffdb7224 */ /* 0x000fe200078e0004 */
[----:B------:R-:W-:Y:S01]  /*1d310*/  MOV R2, R0 ;  /* 0x0000000000027202 */ /* 0x000fe20000000f00 */
[----:B------:R-:W-:Y:S01]  /*1d320*/  IMAD.MOV.U32 R220, RZ, RZ, 0x1f ;  /* 0x0000001fffdc7424 */ /* 0x000fe200078e00ff */
[----:B------:R-:W-:Y:S02]  /*1d330*/  MOV R3, 0x1d350 ;  /* 0x0001d35000037802 */ /* 0x000fe40000000f00 */
[----:B-1-34-:R-:W-:Y:S05]  /*1d340*/  CALL.REL.NOINC `($__internal_36_$__cuda_sm70_shflsync_idx_p) ;  /* 0x0000008000007944 */ /* 0x01afea0003c00000 */
[----:B------:R-:W-:Y:S01]  /*1d350*/  MOV R11, R219 ;  /* 0x000000db000b7202 */ /* 0x000fe20000000f00 */
[----:B------:R-:W-:Y:S05]  /*1d360*/  BRA `(.L_x_2192) ;  /* 0xffffc63000007947 */ /* 0x000fea000383ffff */
        .weak           $__internal_35_$__cuda_sm70_shflsync_bfly_p
        .type           $__internal_35_$__cuda_sm70_shflsync_bfly_p,@function
        .size           $__internal_35_$__cuda_sm70_shflsync_bfly_p,($__internal_36_$__cuda_sm70_shflsync_idx_p - $__internal_35_$__cuda_sm70_shflsync_bfly_p)
$__internal_35_$__cuda_sm70_shflsync_bfly_p:
[----:B------:R-:W-:Y:S02]  /*1d370*/  MOV R170, 0xffffffff ;  /* 0xffffffff00aa7802 */ /* 0x000fe40000000f00 */
[----:B------:R-:W-:Y:S02]  /*1d380*/  MOV R3, 0x1f ;  /* 0x0000001f00037802 */ /* 0x000fe40000000f00 */
[----:B------:R-:W-:Y:S04]  /*1d390*/  WARPSYNC R170 ;  /* 0x000000aa00007348 */ /* 0x000fe80003800000 */
[----:B------:R1:W2:Y:S02]  /*1d3a0*/  SHFL.BFLY PT, R0, R4, R0, R3 ;  /* 0x0c00000004007389 */ /* 0x0002a400000e0003 */
[----:B-1----:R-:W-:-:S04]  /*1d3b0*/  MOV R3, 0x0 ;  /* 0x0000000000037802 */ /* 0x002fc80000000f00 */
[----:B--2---:R-:W-:Y:S05]  /*1d3c0*/  RET.REL.NODEC R2 `(_ZN7cutlass13device_kernelIN5flash19enable_sm80_to_sm89INS1_16FlashAttnFwdSm80INS1_25CollectiveMainloopFwdSm80ILi8ELi1ELb0EN4cute5tupleIJNS5_1CILi128EEENS7_ILi64EEENS7_ILi256EEEEEELi256ENS_6half_tEfNS_4arch4Sm80ELb0ELb1ELb1ELb1ELb1ELb0ELb1ELb1EEENS1_21CollectiveEpilogueFwdINS6_IJS8_SA_S9_EEENS6_IJNS7_ILi1EEESI_SI_EEESC_SE_Li256ELb1ELb1ELb1ELb0EEENS1_36VarlenDynamicPersistentTileSchedulerILi128ELi64ELi256ELi256ELb1ELb1ELb0ELb1ELb0ELb1EEEEEEEEEvNT_6ParamsE) ;  /* 0xfffe2c3002007950 */ /* 0x004fea0003c3ffff */
        .weak           $__internal_36_$__cuda_sm70_shflsync_idx_p
        .type           $__internal_36_$__cuda_sm70_shflsync_idx_p,@function
        .size           $__internal_36_$__cuda_sm70_shflsync_idx_p,($__internal_37_$__cuda_sm70_shflsync_up_p - $__internal_36_$__cuda_sm70_shflsync_idx_p)
$__internal_36_$__cuda_sm70_shflsync_idx_p:
[----:B------:R-:W-:-:S04]  /*1d3d0*/  MOV R244, 0xffffffff ;  /* 0xffffffff00f47802 */ /* 0x000fc80000000f00 */
[----:B------:R-:W-:Y:S04]  /*1d3e0*/  WARPSYNC R244 ;  /* 0x000000f400007348 */ /* 0x000fe80003800000 */
[----:B------:R1:W2:Y:S02]  /*1d3f0*/  SHFL.IDX PT, R219, R219, R2, R220 ;  /* 0x00000002dbdb7389 */ /* 0x0002a400000e00dc */
[----:B-1----:R-:W-:Y:S02]  /*1d400*/  MOV R2, R3 ;  /* 0x0000000300027202 */ /* 0x002fe40000000f00 */
[----:B------:R-:W-:-:S04]  /*1d410*/  MOV R3, 0x0 ;  /* 0x0000000000037802 */ /* 0x000fc80000000f00 */
[----:B--2---:R-:W-:Y:S05]  /*1d420*/  RET.REL.NODEC R2 `(_ZN7cutlass13device_kernelIN5flash19enable_sm80_to_sm89INS1_16FlashAttnFwdSm80INS1_25CollectiveMainloopFwdSm80ILi8ELi1ELb0EN4cute5tupleIJNS5_1CILi128EEENS7_ILi64EEENS7_ILi256EEEEEELi256ENS_6half_tEfNS_4arch4Sm80ELb0ELb1ELb1ELb1ELb1ELb0ELb1ELb1EEENS1_21CollectiveEpilogueFwdINS6_IJS8_SA_S9_EEENS6_IJNS7_ILi1EEESI_SI_EEESC_SE_Li256ELb1ELb1ELb1ELb0EEENS1_36VarlenDynamicPersistentTileSchedulerILi128ELi64ELi256ELi256ELb1ELb1ELb0ELb1ELb0ELb1EEEEEEEEEvNT_6ParamsE) ;  /* 0xfffe2bd002007950 */ /* 0x004fea0003c3ffff */
        .weak           $__internal_37_$__cuda_sm70_shflsync_up_p
        .type           $__internal_37_$__cuda_sm70_shflsync_up_p,@function
        .size           $__internal_37_$__cuda_sm70_shflsync_up_p,($__internal_38_$__cuda_sm70_votesync_ballot - $__internal_37_$__cuda_sm70_shflsync_up_p)
$__internal_37_$__cuda_sm70_shflsync_up_p:
[----:B------:R-:W-:Y:S02]  /*1d430*/  MOV R4, RZ ;  /* 0x000000ff00047202 */ /* 0x000fe40000000f00 */
[----:B------:R-:W-:-:S04]  /*1d440*/  MOV R10, 0xffffffff ;  /* 0xffffffff000a7802 */ /* 0x000fc80000000f00 */
[----:B------:R-:W-:Y:S04]  /*1d450*/  WARPSYNC R10 ;  /* 0x0000000a00007348 */ /* 0x000fe80003800000 */
[----:B------:R1:W2:Y:S02]  /*1d460*/  SHFL.UP PT, R4, R0, R3, R4 ;  /* 0x0400000300047389 */ /* 0x0002a400000e0004 */
[----:B-1----:R-:W-:-:S04]  /*1d470*/  MOV R3, 0x0 ;  /* 0x0000000000037802 */ /* 0x002fc80000000f00 */
[----:B--2---:R-:W-:Y:S05]  /*1d480*/  RET.REL.NODEC R2 `(_ZN7cutlass13device_kernelIN5flash19enable_sm80_to_sm89INS1_16FlashAttnFwdSm80INS1_25CollectiveMainloopFwdSm80ILi8ELi1ELb0EN4cute5tupleIJNS5_1CILi128EEENS7_ILi64EEENS7_ILi256EEEEEELi256ENS_6half_tEfNS_4arch4Sm80ELb0ELb1ELb1ELb1ELb1ELb0ELb1ELb1EEENS1_21CollectiveEpilogueFwdINS6_IJS8_SA_S9_EEENS6_IJNS7_ILi1EEESI_SI_EEESC_SE_Li256ELb1ELb1ELb1ELb0EEENS1_36VarlenDynamicPersistentTileSchedulerILi128ELi64ELi256ELi256ELb1ELb1ELb0ELb1ELb0ELb1EEEEEEEEEvNT_6ParamsE) ;  /* 0xfffe2b7002007950 */ /* 0x004fea0003c3ffff */
        .weak           $__internal_38_$__cuda_sm70_votesync_ballot
        .type           $__internal_38_$__cuda_sm70_votesync_ballot,@function
        .size           $__internal_38_$__cuda_sm70_votesync_ballot,(.L_x_3276 - $__internal_38_$__cuda_sm70_votesync_ballot)
$__internal_38_$__cuda_sm70_votesync_ballot:
[----:B------:R-:W-:Y:S01]  /*1d490*/  ISETP.NE.U32.AND P0, PT, R0, 0x1, PT ;  /* 0x000000010000780c */ /* 0x000fe20003f05070 */
[----:B------:R-:W-:-:S04]  /*1d4a0*/  IMAD.MOV.U32 R3, RZ, RZ, -0x1 ;  /* 0xffffffffff037424 */ /* 0x000fc800078e00ff */
[----:B------:R-:W-:Y:S08]  /*1d4b0*/  WARPSYNC R3 ;  /* 0x0000000300007348 */ /* 0x000ff00003800000 */
[----:B------:R-:W-:-:S04]  /*1d4c0*/  VOTE.ANY R0, PT, !P0 ;  /* 0x0000000000007806 */ /* 0x000fc800040e0100 */
[----:B------:R-:W-:Y:S01]  /*1d4d0*/  LOP3.LUT R0, R0, R3, RZ, 0xc0, !PT ;  /* 0x0000000300007212 */ /* 0x000fe200078ec0ff */
[----:B------:R-:W-:-:S04]  /*1d4e0*/  IMAD.MOV.U32 R3, RZ, RZ, 0x0 ;  /* 0x00000000ff037424 */ /* 0x000fc800078e00ff */
[----:B------:R-:W-:Y:S05]  /*1d4f0*/  RET.REL.NODEC R2 `(_ZN7cutlass13device_kernelIN5flash19enable_sm80_to_sm89INS1_16FlashAttnFwdSm80INS1_25CollectiveMainloopFwdSm80ILi8ELi1ELb0EN4cute5tupleIJNS5_1CILi128EEENS7_ILi64EEENS7_ILi256EEEEEELi256ENS_6half_tEfNS_4arch4Sm80ELb0ELb1ELb1ELb1ELb1ELb0ELb1ELb1EEENS1_21CollectiveEpilogueFwdINS6_IJS8_SA_S9_EEENS6_IJNS7_ILi1EEESI_SI_EEESC_SE_Li256ELb1ELb1ELb1ELb0EEENS1_36VarlenDynamicPersistentTileSchedulerILi128ELi64ELi256ELi256ELb1ELb1ELb0ELb1ELb0ELb1EEEEEEEEEvNT_6ParamsE) ;  /* 0xfffe2b0002007950 */ /* 0x000fea0003c3ffff */
.L_x_2262:
        /* <DEDUP_REMOVED lines=16> */
.L_x_3276:


//--------------------- .text._ZN7cutlass13device_kernelIN5flash19enable_sm80_to_sm89INS1_16FlashAttnFwdSm80INS1_25CollectiveMainloopFwdSm80ILi8ELi1ELb0EN4cute5tupleIJNS5_1CILi128EEENS7_ILi48EEENS7_ILi256EEEEEELi256ENS_6half_tEfNS_4arch4Sm80ELb0ELb1ELb1ELb1ELb1ELb1ELb1ELb1EEENS1_21CollectiveEpilogueFwdINS6_IJS8_SA_S9_EEENS6_IJNS7_ILi1EEESI_SI_EEESC_SE_Li256ELb1ELb1ELb1ELb0EEENS1_36VarlenDynamicPersistentTileSchedulerILi128ELi48ELi256ELi256ELb1ELb1ELb0ELb1ELb0ELb1EEEEEEEEEvNT_6ParamsE --------------------------
	.section	.text._ZN7cutlass13device_kernelIN5flash19enable_sm80_to_sm89INS1_16FlashAttnFwdSm80INS1_25CollectiveMainloopFwdSm80ILi8ELi1ELb0EN4cute5tupleIJNS5_1CILi128EEENS7_ILi48EEENS7_ILi256EEEEEELi256ENS_6half_tEfNS_4arch4Sm80ELb0ELb1ELb1ELb1ELb1ELb1ELb1ELb1EEENS1_21CollectiveEpilogueFwdINS6_IJS8_SA_S9_EEENS6_IJNS7_ILi1EEESI_SI_EEESC_SE_Li256ELb1ELb1ELb1ELb0EEENS1_36VarlenDynamicPersistentTileSchedulerILi128ELi48ELi256ELi256ELb1ELb1ELb0ELb1ELb0ELb1EEEEEEEEEvNT_6ParamsE,"ax",@progbits
	.sectioninfo	@"SHI_REGISTERS=255"
	.align	128
.text._ZN7cutlass13device_kernelIN5flash19enable_sm80_to_sm89INS1_16FlashAttnFwdSm80INS1_25CollectiveMainloopFwdSm80ILi8ELi1ELb0EN4cute5tupleIJNS5_1CILi128EEENS7_ILi48EEENS7_ILi256EEEEEELi256ENS_6half_tEfNS_4arch4Sm80ELb0ELb1ELb1ELb1ELb1ELb1ELb1ELb1EEENS1_21CollectiveEpilogueFwdINS6_IJS8_SA_S9_EEENS6_IJNS7_ILi1EEESI_SI_EEESC_SE_Li256ELb1ELb1ELb1ELb0EEENS1_36VarlenDynamicPersistentTileSchedulerILi128ELi48ELi256ELi256ELb1ELb1ELb0ELb1ELb0ELb1EEEEEEEEEvNT_6ParamsE:
        .type           _ZN7cutlass13device_kernelIN5flash19enable_sm80_to_sm89INS1_16FlashAttnFwdSm80INS1_25CollectiveMainloopFwdSm80ILi8ELi1ELb0EN4cute5tupleIJNS5_1CILi128EEENS7_ILi48EEENS7_ILi256EEEEEELi256ENS_6half_tEfNS_4arch4Sm80ELb0ELb1ELb1ELb1ELb1ELb1ELb1ELb1EEENS1_21CollectiveEpilogueFwdINS6_IJS8_SA_S9_EEENS6_IJNS7_ILi1EEESI_SI_EEESC_SE_Li256ELb1ELb1ELb1ELb0EEENS1_36VarlenDynamicPersistentTileSchedulerILi128ELi48ELi256ELi256ELb1ELb1ELb0ELb1ELb0ELb1EEEEEEEEEvNT_6ParamsE,@function
        .size           _ZN7cutlass13device_kernelIN5flash19enable_sm80_to_sm89INS1_16FlashAttnFwdSm80INS1_25CollectiveMainloopFwdSm80ILi8ELi1ELb0EN4cute5tupleIJNS5_1CILi128EEENS7_ILi48EEENS7_ILi256EEEEEELi256ENS_6half_tEfNS_4arch4Sm80ELb0ELb1ELb1ELb1ELb1ELb1ELb1ELb1EEENS1_21CollectiveEpilogueFwdINS6_IJS8_SA_S9_EEENS6_IJNS7_ILi1EEESI_SI_EEESC_SE_Li256ELb1ELb1ELb1ELb0EEENS1_36VarlenDynamicPersistentTileSchedulerILi128ELi48ELi256ELi256ELb1ELb1ELb0ELb1ELb0ELb1EEEEEEEEEvNT_6ParamsE,(.L_x_3281 - _ZN7cutlass13device_kernelIN5flash19enable_sm80_to_sm89INS1_16FlashAttnFwdSm80INS1_25CollectiveMainloopFwdSm80ILi8ELi1ELb0EN4cute5tupleIJNS5_1CILi128EEENS7_ILi48EEENS7_ILi256EEEEEELi256ENS_6half_tEfNS_4arch4Sm80ELb0ELb1ELb1ELb1ELb1ELb1ELb1ELb1EEENS1_21CollectiveEpilogueFwdINS6_IJS8_SA_S9_EEENS6_IJNS7_ILi1EEESI_SI_EEESC_SE_Li256ELb1ELb1ELb1ELb0EEENS1_36VarlenDynamicPersistentTileSchedulerILi128ELi48ELi256ELi256ELb1ELb1ELb0ELb1ELb0ELb1EEEEEEEEEvNT_6ParamsE)
        .other          _ZN7cutlass13device_kernelIN5flash19enable_sm80_to_sm89INS1_16FlashAttnFwdSm80INS1_25CollectiveMainloopFwdSm80ILi8ELi1ELb0EN4cute5tupleIJNS5_1CILi128EEENS7_ILi48EEENS7_ILi256EEEEEELi256ENS_6half_tEfNS_4arch4Sm80ELb0ELb1ELb1ELb1ELb1ELb1ELb1ELb1EEENS1_21CollectiveEpilogueFwdINS6_IJS8_SA_S9_EEENS6_IJNS7_ILi1EEESI_SI_EEESC_SE_Li256ELb1ELb1ELb1ELb0EEENS1_36VarlenDynamicPersistentTileSchedulerILi128ELi48ELi256ELi256ELb1ELb1ELb0ELb1ELb0ELb1EEEEEEEEEvNT_6ParamsE,@"STO_CUDA_ENTRY STV_DEFAULT"
_ZN7cutlass13device_kernelIN5flash19enable_sm80_to_sm89INS1_16FlashAttnFwdSm80INS1_25CollectiveMainloopFwdSm80ILi8ELi1ELb0EN4cute5tupleIJNS5_1CILi128EEENS7_ILi48EEENS7_ILi256EEEEEELi256ENS_6half_tEfNS_4arch4Sm80ELb0ELb1ELb1ELb1ELb1ELb1ELb1ELb1EEENS1_21CollectiveEpilogueFwdINS6_IJS8_SA_S9_EEENS6_IJNS7_ILi1EEESI_SI_EEESC_SE_Li256ELb1ELb1ELb1ELb0EEENS1_36VarlenDynamicPersistentTileSchedulerILi128ELi48ELi256ELi256ELb1ELb1ELb0ELb1ELb0ELb1EEEEEEEEEvNT_6ParamsE:
[----:B------:R-:W-:-:S03]  /*0000*/  MOV R1, c[0x0][0x28] ;  /* 0x00000a0000017a02 */ /* 0x000fc60000000f00 */
[----:B------:R-:W1:Y:S01]  /*0010*/  S2R R2, SR_TID.X ;  /* 0x0000000000027919 */ /* 0x000e620000002100 */
[----:B------:R-:W-:Y:S01]  /*0020*/  IADD3 R1, R1, -0x1e8, RZ ;  /* 0xfffffe1801017810 */ /* 0x000fe20007ffe0ff */
[----:B------:R-:W-:-:S03]  /*0030*/  ULDC.64 UR10, c[0x0][0x118] ;  /* 0x00004600000a7ab9 */ /* 0x000fc60000000a00 */
[----:B------:R2:W3:Y:S01]  /*0040*/  R2UR UR4, R1 ;  /* 0x00000000010473c2 */ /* 0x0004e200000e0000 */
[----:B-1----:R-:W-:-:S06]  /*0050*/  SHF.R.U32.HI R0, RZ, 0x5, R2 ;  /* 0x00000005ff007819 */ /* 0x002fcc0000011602 */
[----:B------:R-:W1:Y:S02]  /*0060*/  SHFL.IDX PT, R0, R0, RZ, 0x1f ;  /* 0x00001fff00007589 */ /* 0x000e6400000e0000 */
[----:B-1----:R-:W1:Y:S02]  /*0070*/  R2UR UR8, R0 ;  /* 0x00000000000873c2 */ /* 0x002e6400000e0000 */
[----:B-1----:R-:W-:-:S13]  /*0080*/  ISETP.NE.AND P0, PT, RZ, UR8, PT ;  /* 0x00000008ff007c0c */ /* 0x002fda000bf05270 */
[----:B------:R-:W-:Y:S06]  /*0090*/  @P0 BAR.SYNC.DEFER_BLOCKING 0x5, 0x100 ;  /* 0x0144000000000b1d */ /* 0x000fec0000010000 */
[----:B------:R-:W1:Y:S02]  /*00a0*/  @P0 LDS.128 R4, [0x20080] ;  /* 0x02008000ff040984 */ /* 0x000e640000000c00 */
[----:B-1----:R-:W-:Y:S02]  /*00b0*/  @P0 IMAD.MOV.U32 R0, RZ, RZ, R4 ;  /* 0x000000ffff000224 */ /* 0x002fe400078e0004 */
[----:B------:R2:W-:Y:S01]  /*00c0*/  @P0 STL [R1+0x15c], R5 ;  /* 0x00015c0501000387 */ /* 0x0005e20000100800 */
[----:B------:R-:W-:-:S02]  /*00d0*/  @P0 IMAD.MOV.U32 R4, RZ, RZ, R7 ;  /* 0x000000ffff040224 */ /* 0x000fc400078e0007 */
[----:B------:R-:W-:Y:S01]  /*00e0*/  @P0 IMAD.MOV.U32 R3, RZ, RZ, R6 ;  /* 0x000000ffff030224 */ /* 0x000fe200078e0006 */
[----:B------:R2:W-:Y:S04]  /*00f0*/  @P0 STL [R1+0xd4], R0 ;  /* 0x0000d40001000387 */ /* 0x0005e80000100800 */
[----:B------:R2:W-:Y:S04]  /*0100*/  @P0 STL [R1+0xac], R4 ;  /* 0x0000ac0401000387 */ /* 0x0005e80000100800 */
[----:B------:R2:W-:Y:S04]  /*0110*/  @P0 STL [R1+0xa8], R3 ;  /* 0x0000a80301000387 */ /* 0x0005e80000100800 */
[----:B------:R-:W-:Y:S06]  /*0120*/  @P0 BAR.ARV 0x4, 0x100 ;  /* 0x0104000000000b1d */ /* 0x000fec0000002000 */
[----:B------:R-:W-:Y:S05]  /*0130*/  @P0 BRA `(.L_x_2263) ;  /* 0x0000101000000947 */ /* 0x000fea0003800000 */
[----:B---3--:R-:W-:Y:S01]  /*0140*/  LOP3.LUT R13, R2, 0x1f, RZ, 0xc0, !PT ;  /* 0x0000001f020d7812 */ /* 0x008fe200078ec0ff */
[----:B------:R-:W-:-:S03]  /*0150*/  CS2R R8, SRZ ;  /* 0x0000000000087805 */ /* 0x000fc6000001ff00 */
[----:B------:R-:W-:-:S04]  /*0160*/  ISETP.NE.AND P6, PT, R13, 0x1f, PT ;  /* 0x0000001f0d00780c */ /* 0x000fc80003fc5270 */
[----:B------:R-:W-:-:S13]  /*0170*/  ISETP.GE.OR P0, PT, R13, c[0x0][0x53c], !P6 ;  /* 0x00014f000d007a0c */ /* 0x000fda0007706670 */
[----:B--2---:R-:W-:Y:S02]  /*0180*/  @!P0 IMAD.MOV.U32 R4, RZ, RZ, 0x4 ;  /* 0x00000004ff048424 */ /* 0x004fe400078e00ff */
        /* <DEDUP_REMOVED lines=34> */
[----:B------:R-:W-:-:S03]  /*03b0*/  MOV R6, RZ ;  /* 0x000000ff00067202 */ /* 0x000fc60000000f00 */
.L_x_2268:
[----:B------:R-:W-:Y:S01]  /*03c0*/  IMAD.MOV.U32 R2, RZ, RZ, c[0x0][0x53c] ;  /* 0x00014f00ff027624 */ /* 0x000fe200078e00ff */
[----:B------:R-:W-:-:S04]  /*03d0*/  IADD3 R0, R6, 0x1f, RZ ;  /* 0x0000001f06007810 */ /* 0x000fc80007ffe0ff */
[----:B------:R1:W-:Y:S01]  /*03e0*/  STL [R1+0xac], R2 ;  /* 0x0000ac0201007387 */ /* 0x0003e20000100800 */
[----:B------:R-:W-:-:S13]  /*03f0*/  ISETP.GE.AND P0, PT, R0, c[0x0][0x53c], PT ;  /* 0x00014f0000007a0c */ /* 0x000fda0003f06270 */
[----:B------:R-:W-:Y:S05]  /*0400*/  @P0 BRA `(.L_x_2265) ;  /* 0x00000c4000000947 */ /* 0x000fea0003800000 */
[----:B------:R-:W-:Y:S01]  /*0410*/  MOV R6, R0 ;  /* 0x0000000000067202 */ /* 0x000fe20000000f00 */
[----:B------:R-:W-:-:S03]  /*0420*/  CS2R R8, SRZ ;  /* 0x0000000000087805 */ /* 0x000fc6000001ff00 */
[----:B------:R-:W-:-:S04]  /*0430*/  IADD3 R0, R13, R6, RZ ;  /* 0x000000060d007210 */ /* 0x000fc80007ffe0ff */
        /* <DEDUP_REMOVED lines=10> */
.L_x_2512:
        /* <DEDUP_REMOVED lines=16> */
.L_x_2513:
[----:B--2---:R-:W-:-:S05]  /*05e0*/  IMAD R0, R0, c[0x0][0x538], RZ ;  /* 0x00014e0000007a24 */ /* 0x004fca00078e02ff */
[----:B------:R-:W-:-:S04]  /*05f0*/  IADD3 R7, R0, R7, RZ ;  /* 0x0000000700077210 */ /* 0x000fc80007ffe0ff */
[----:B------:R-:W-:-:S13]  /*0600*/  ISETP.GT.AND P0, PT, R7, UR5, PT ;  /* 0x0000000507007c0c */ /* 0x000fda000bf04270 */
[----:B-1----:R-:W-:Y:S05]  /*0610*/  @!P0 BRA `(.L_x_2268) ;  /* 0xfffffda000008947 */ /* 0x002fea000383ffff */
.L_x_2264:
[----:B------:R-:W-:-:S05]  /*0620*/  IADD3 R10, -R0, R7, RZ ;  /* 0x00000007000a7210 */ /* 0x000fca0007ffe1ff */
[----:B------:R-:W-:-:S05]  /*0630*/  IMAD R0, R4, c[0x0][0x538], R10 ;  /* 0x00014e0004007a24 */ /* 0x000fca00078e020a */
[----:B------:R-:W-:Y:S01]  /*0640*/  ISETP.GT.AND P0, PT, R0, UR5, PT ;  /* 0x0000000500007c0c */ /* 0x000fe2000bf04270 */
[----:B------:R-:W-:-:S12]  /*0650*/  BRA.DIV ~URZ, `(.L_x_2269) ;  /* 0x0001fca27f007947 */ /* 0x000fd8000b800000 */
[----:B------:R-:W-:-:S04]  /*0660*/  VOTE.ANY R7, PT, !P0 ;  /* 0x0000000000077806 */ /* 0x000fc800040e0100 */
.L_x_2514:
[----:B------:R-:W1:Y:S02]  /*0670*/  POPC R0, R7 ;  /* 0x0000000700007309 */ /* 0x000e640000000000 */
[----:B-1----:R-:W-:-:S05]  /*0680*/  IADD3 R2, R0, R6, RZ ;  /* 0x0000000600027210 */ /* 0x002fca0007ffe0ff */
[----:B------:R1:W-:Y:S01]  /*0690*/  STL [R1+0xac], R2 ;  /* 0x0000ac0201007387 */ /* 0x0003e20000100800 */
[----:B------:R-:W-:Y:S05]  /*06a0*/  BRA.DIV ~URZ, `(.L_x_2270) ;  /* 0x0001fca27f007947 */ /* 0x000fea000b800000 */
[----:B------:R2:W3:Y:S01]  /*06b0*/  SHFL.IDX PT, R12, R9, R0, 0x1f ;  /* 0x00001f00090c7589 */ /* 0x0004e200000e0000 */
[----:B------:R-:W-:-:S03]  /*06c0*/  MOV R5, RZ ;  /* 0x000000ff00057202 */ /* 0x000fc60000000f00 */
[----:B------:R2:W4:Y:S04]  /*06d0*/  SHFL.IDX PT, R9, R8, R0, 0x1f ;  /* 0x00001f0008097589 */ /* 0x00052800000e0000 */
.L_x_2515:
[----:B------:R-:W-:Y:S01]  /*06e0*/  ISETP.NE.AND P0, PT, R7, RZ, PT ;  /* 0x000000ff0700720c */ /* 0x000fe20003f05270 */
[----:B------:R-:W-:-:S12]  /*06f0*/  BSSY B0, `(.L_x_2271) ;  /* 0x0000005000007945 */ /* 0x000fd80003800000 */
[----:B------:R-:W-:Y:S05]  /*0700*/  @!P0 BRA `(.L_x_2272) ;  /* 0x0000003000008947 */ /* 0x000fea0003800000 */
[----:B--2---:R-:W-:Y:S01]  /*0710*/  IADD3 R0, R0, -0x1, RZ ;  /* 0xffffffff00007810 */ /* 0x004fe20007ffe0ff */
[----:B------:R-:W-:Y:S05]  /*0720*/  BRA.DIV ~URZ, `(.L_x_2273) ;  /* 0x0001fd027f007947 */ /* 0x000fea000b800000 */
[----:B------:R2:W1:Y:S02]  /*0730*/  SHFL.IDX PT, R5, R4, R0, 0x1f ;  /* 0x00001f0004057589 */ /* 0x00046400000e0000 */
.L_x_2272:
[----:B------:R-:W-:Y:S05]  /*0740*/  BSYNC B0 ;  /* 0x0000000000007941 */ /* 0x000fea0003800000 */
.L_x_2271:
        /* <DEDUP_REMOVED lines=35> */
[----:B------:R-:W-:Y:S02]  /*0980*/  @P2 IADD3 R2, R2, 0x1, RZ ;  /* 0x0000000102022810 */ /* 0x000fe40007ffe0ff */
[----:B-1----:R-:W-:-:S03]  /*0990*/  IADD3 R0, RZ, -R3, RZ ;  /* 0x80000003ff007210 */ /* 0x002fc60007ffe0ff */
[----:B------:R-:W-:Y:S01]  /*09a0*/  IMAD.MOV.U32 R4, RZ, RZ, R2 ;  /* 0x000000ffff047224 */ /* 0x000fe200078e0002 */
[----:B------:R-:W-:-:S03]  /*09b0*/  MOV R2, RZ ;  /* 0x000000ff00027202 */ /* 0x000fc60000000f00 */
[----:B------:R-:W-:Y:S01]  /*09c0*/  @!P1 IMAD.MOV R4, RZ, RZ, -R4 ;  /* 0x000000ffff049224 */ /* 0x000fe200078e0a04 */
[----:B------:R-:W-:Y:S01]  /*09d0*/  @!P0 LOP3.LUT R4, RZ, R12, RZ, 0x33, !PT ;  /* 0x0000000cff048212 */ /* 0x000fe200078e33ff */
[----:B------:R-:W-:Y:S01]  /*09e0*/  IMAD.MOV.U32 R5, RZ, RZ, R0 ;  /* 0x000000ffff057224 */ /* 0x000fe200078e0000 */
[----:B------:R-:W-:Y:S02]  /*09f0*/  IABS R0, R9 ;  /* 0x0000000900007213 */ /* 0x000fe40000000000 */
[----:B------:R-:W-:Y:S01]  /*0a00*/  IABS R7, R4 ;  /* 0x0000000400077213 */ /* 0x000fe20000000000 */
[----:B------:R-:W-:Y:S02]  /*0a10*/  IMAD R5, R5, R8, RZ ;  /* 0x0000000805057224 */ /* 0x000fe400078e02ff */
[----:B------:R-:W-:Y:S02]  /*0a20*/  IMAD.MOV R6, RZ, RZ, -R0 ;  /* 0x000000ffff067224 */ /* 0x000fe400078e0a00 */
        /* <DEDUP_REMOVED lines=23> */
.L_x_2275:
        /* <DEDUP_REMOVED lines=12> */
[----:B-1----:R-:W-:Y:S02]  /*0c60*/  IMAD.MOV R0, RZ, RZ, -R3 ;  /* 0x000000ffff007224 */ /* 0x002fe400078e0a03 */
[----:B------:R-:W-:Y:S02]  /*0c70*/  IMAD.MOV.U32 R2, RZ, RZ, RZ ;  /* 0x000000ffff027224 */ /* 0x000fe400078e00ff */
[----:B------:R-:W-:Y:S01]  /*0c80*/  IMAD.MOV.U32 R4, RZ, RZ, R0 ;  /* 0x000000ffff047224 */ /* 0x000fe200078e0000 */
[----:B------:R-:W-:-:S03]  /*0c90*/  IABS R0, R11 ;  /* 0x0000000b00007213 */ /* 0x000fc60000000000 */
[----:B------:R-:W-:Y:S01]  /*0ca0*/  IMAD R4, R4, R6, RZ ;  /* 0x0000000604047224 */ /* 0x000fe200078e02ff */
[----:B------:R-:W-:-:S03]  /*0cb0*/  MOV R5, R0 ;  /* 0x0000000000057202 */ /* 0x000fc60000000f00 */
        /* <DEDUP_REMOVED lines=15> */
[----:B------:R-:W-:Y:S02]  /*0db0*/  IMAD R10, R7, R4, RZ ;  /* 0x00000004070a7224 */ /* 0x000fe400078e02ff */
[----:B------:R-:W-:-:S03]  /*0dc0*/  IMAD.MOV R4, RZ, RZ, -R4 ;  /* 0x000000ffff047224 */ /* 0x000fc600078e0a04 */
[----:B------:R-:W-:Y:S01]  /*0dd0*/  IADD3 R0, -R10, c[0x0][0x538], RZ ;  /* 0x00014e000a007a10 */ /* 0x000fe20007ffe1ff */
[----:B------:R-:W-:-:S03]  /*0de0*/  IMAD R8, R9, R4, R11 ;  /* 0x0000000409087224 */ /* 0x000fc600078e020b */
[----:B------:R-:W-:-:S04]  /*0df0*/  IMNMX R6, R7, R0, PT ;  /* 0x0000000007067217 */ /* 0x000fc80003800200 */
[-C--:B------:R-:W-:Y:S02]  /*0e00*/  IABS R0, R6.reuse ;  /* 0x0000000600007213 */ /* 0x080fe40000000000 */
[----:B------:R-:W-:-:S03]  /*0e10*/  IABS R9, R6 ;  /* 0x0000000600097213 */ /* 0x000fc60000000000 */
[----:B------:R-:W-:-:S04]  /*0e20*/  IMAD.MOV.U32 R5, RZ, RZ, R0 ;  /* 0x000000ffff057224 */ /* 0x000fc800078e0000 */
[----:B------:R-:W1:Y:S08]  /*0e30*/  I2F.RP R2, R5 ;  /* 0x0000000500027306 */ /* 0x000e700000209400 */
[----:B-1----:R-:W1:Y:S02]  /*0e40*/  MUFU.RCP R2, R2 ;  /* 0x0000000200027308 */ /* 0x002e640000001000 */
[----:B-1----:R-:W-:-:S06]  /*0e50*/  IADD3 R2, R2, 0xffffffe, RZ ;  /* 0x0ffffffe02027810 */ /* 0x002fcc0007ffe0ff */
[----:B------:R-:W1:Y:S02]  /*0e60*/  F2I.FTZ.U32.TRUNC.NTZ R3, R2 ;  /* 0x0000000200037305 */ /* 0x000e64000021f000 */
[----:B-1----:R-:W-:Y:S01]  /*0e70*/  IADD3 R0, RZ, -R3, RZ ;  /* 0x80000003ff007210 */ /* 0x002fe20007ffe0ff */
[----:B------:R-:W-:-:S04]  /*0e80*/  IMAD.MOV.U32 R2, RZ, RZ, RZ ;  /* 0x000000ffff027224 */ /* 0x000fc800078e00ff */
[----:B------:R-:W-:Y:S01]  /*0e90*/  IMAD.MOV.U32 R7, RZ, RZ, R0 ;  /* 0x000000ffff077224 */ /* 0x000fe200078e0000 */
[----:B------:R-:W-:-:S03]  /*0ea0*/  IABS R0, R8 ;  /* 0x0000000800007213 */ /* 0x000fc60000000000 */
[----:B------:R-:W-:Y:S02]  /*0eb0*/  IMAD R7, R7, R5, RZ ;  /* 0x0000000507077224 */ /* 0x000fe400078e02ff */
        /* <DEDUP_REMOVED lines=20> */
.L_x_2276:
[----:B------:R-:W-:Y:S05]  /*1000*/  BSYNC B0 ;  /* 0x0000000000007941 */ /* 0x000fea0003800000 */
.L_x_2274:
[----:B------:R-:W-:-:S04]  /*1010*/  LOP3.LUT R0, RZ, R0, RZ, 0x33, !PT ;  /* 0x00000000ff007212 */ /* 0x000fc800078e33ff */
[----:B------:R-:W-:-:S05]  /*1020*/  IADD3 R0, R0, R12, RZ ;  /* 0x0000000c00007210 */ /* 0x000fca0007ffe0ff */
[----:B------:R2:W-:Y:S01]  /*1030*/  STL [R1+0x15c], R0 ;  /* 0x00015c0001007387 */ /* 0x0005e20000100800 */
[----:B------:R-:W-:Y:S05]  /*1040*/  BRA `(.L_x_2277) ;  /* 0x0000004000007947 */ /* 0x000fea0003800000 */
.L_x_2265:
[----:B------:R-:W-:Y:S01]  /*1050*/  MOV R0, UR5 ;  /* 0x0000000500007c02 */ /* 0x000fe20008000f00 */
[----:B------:R2:W-:Y:S04]  /*1060*/  STL [R1+0x15c], RZ ;  /* 0x00015cff01007387 */ /* 0x0005e80000100800 */
[----:B------:R2:W-:Y:S04]  /*1070*/  STL [R1+0xd4], R0 ;  /* 0x0000d40001007387 */ /* 0x0005e80000100800 */
[----:B------:R2:W-:Y:S02]  /*1080*/  STL [R1+0xa8], RZ ;  /* 0x0000a8ff01007387 */ /* 0x0005e40000100800 */
.L_x_2277:
[----:B------:R-:W3:Y:S04]  /*1090*/  LDL R4, [R1+0x15c] ;  /* 0x00015c0001047983 */ /* 0x000ee80000100800 */
[----:B--2---:R-:W2:Y:S04]  /*10a0*/  LDL R0, [R1+0xd4] ;  /* 0x0000d40001007983 */ /* 0x004ea80000100800 */
[----:B------:R-:W4:Y:S04]  /*10b0*/  LDL R3, [R1+0xa8] ;  /* 0x0000a80001037983 */ /* 0x000f280000100800 */
[----:B-1----:R-:W5:Y:S01]  /*10c0*/  LDL R2, [R1+0xac] ;  /* 0x0000ac0001027983 */ /* 0x002f620000100800 */
[----:B------:R-:W-:Y:S01]  /*10d0*/  ISETP.NE.AND P0, PT, R13, RZ, PT ;  /* 0x000000ff0d00720c */ /* 0x000fe20003f05270 */
[----:B------:R-:W-:Y:S01]  /*10e0*/  WARPSYNC 0xffffffff ;  /* 0xffffffff00007948 */ /* 0x000fe20003800000 */
[----:B---3--:R-:W-:Y:S01]  /*10f0*/  IMAD.MOV.U32 R5, RZ, RZ, R4 ;  /* 0x000000ffff057224 */ /* 0x008fe200078e0004 */
[----:B--2---:R-:W-:Y:S01]  /*1100*/  MOV R4, R0 ;  /* 0x0000000000047202 */ /* 0x004fe20000000f00 */
[----:B----4-:R-:W-:Y:S01]  /*1110*/  IMAD.MOV.U32 R6, RZ, RZ, R3 ;  /* 0x000000ffff067224 */ /* 0x010fe200078e0003 */
[----:B-----5:R-:W-:-:S08]  /*1120*/  MOV R7, R2 ;  /* 0x0000000200077202 */ /* 0x020fd00000000f00 */
[----:B------:R1:W-:Y:S04]  /*1130*/  @!P0 STS.128 [0x20080], R4 ;  /* 0x02008004ff008388 */ /* 0x0003e80000000c00 */
[----:B------:R-:W-:Y:S06]  /*1140*/  BAR.ARV 0x5, 0x100 ;  /* 0x0144000000007b1d */ /* 0x000fec0000002000 */
.L_x_2263:
[----:B--23--:R-:W2:Y:S02]  /*1150*/  LDL R0, [R1+0xac] ;  /* 0x0000ac0001007983 */ /* 0x00cea40000100800 */
[----:B--2---:R-:W-:-:S13]  /*1160*/  ISETP.GE.AND P0, PT, R0, c[0x0][0x53c], PT ;  /* 0x00014f0000007a0c */ /* 0x004fda0003f06270 */
[----:B------:R-:W-:Y:S05]  /*1170*/  @P0 EXIT ;  /* 0x000000000000094d */ /* 0x000fea0003800000 */
[----:B------:R-:W2:Y:S01]  /*1180*/  S2R R18, SR_TID.X ;  /* 0x0000000000127919 */ /* 0x000ea20000002100 */
[----:B------:R-:W-:Y:S01]  /*1190*/  IMAD.MOV.U32 R194, RZ, RZ, 0x20 ;  /* 0x00000020ffc27424 */ /* 0x000fe200078e00ff */
[----:B------:R-:W-:Y:S01]  /*11a0*/  ULDC UR7, c[0x0][0x20] ;  /* 0x0000080000077ab9 */ /* 0x000fe20000000800 */
[----:B------:R-:W-:Y:S01]  /*11b0*/  IMAD.MOV.U32 R195, RZ, RZ, 0x40 ;  /* 0x00000040ffc37424 */ /* 0x000fe200078e00ff */
[----:B------:R-:W-:Y:S02]  /*11c0*/  UIADD3 UR7, UP0, UR4, UR7, URZ ;  /* 0x0000000704077290 */ /* 0x000fe4000ff1e03f */
[----:B------:R-:W-:Y:S02]  /*11d0*/  ULDC UR6, c[0x0][0x24] ;  /* 0x0000090000067ab9 */ /* 0x000fe40000000800 */
[----:B------:R-:W-:Y:S01]  /*11e0*/  UIADD3.X UR6, URZ, UR6, URZ, UP0, !UPT ;  /* 0x000000063f067290 */ /* 0x000fe200087fe43f */
[----:B--2---:R-:W-:-:S04]  /*11f0*/  SHF.R.S32.HI R12, RZ, 0x1f, R18 ;  /* 0x0000001fff0c7819 */ /* 0x004fc80000011412 */
[CC--:B------:R-:W-:Y:S02]  /*1200*/  LEA.HI R3, R12.reuse, R18.reuse, RZ, 0x4 ;  /* 0x000000120c037211 */ /* 0x0c0fe400078f20ff */
[----:B-1----:R-:W-:Y:S02]  /*1210*/  LEA.HI R6, R12, R18, RZ, 0x2 ;  /* 0x000000120c067211 */ /* 0x002fe400078f10ff */
        /* <DEDUP_REMOVED lines=12> */
[C---:B------:R-:W-:Y:S01]  /*12e0*/  LOP3.LUT R3, R193.reuse, 0xfffffff8, RZ, 0xc0, !PT ;  /* 0xfffffff8c1037812 */ /* 0x040fe200078ec0ff */
[----:B------:R-:W-:Y:S01]  /*12f0*/  IMAD.SHL.U32 R193, R193, 0x40, RZ ;  /* 0x00000040c1c17824 */ /* 0x000fe200078e00ff */
[CC--:B------:R-:W-:Y:S01]  /*1300*/  LEA.HI R5, R12.reuse, R18.reuse, RZ, 0x5 ;  /* 0x000000120c057211 */ /* 0x0c0fe200078f28ff */
[----:B------:R-:W-:Y:S01]  /*1310*/  IMAD.IADD R0, R7, 0x1, -R4 ;  /* 0x0000000107007824 */ /* 0x000fe200078e0a04 */
[----:B------:R-:W-:Y:S01]  /*1320*/  LEA.HI R145, R12, R18, RZ, 0x3 ;  /* 0x000000120c917211 */ /* 0x000fe200078f18ff */
[----:B------:R-:W-:Y:S01]  /*1330*/  IMAD.IADD R8, R2, 0x1, -R3 ;  /* 0x0000000102087824 */ /* 0x000fe200078e0a03 */
[--C-:B------:R-:W-:Y:S02]  /*1340*/  SHF.R.S32.HI R7, RZ, 0x5, R5.reuse ;  /* 0x00000005ff077819 */ /* 0x100fe40000011405 */
[----:B------:R-:W-:Y:S02]  /*1350*/  SHF.R.S32.HI R4, RZ, 0x1f, R5 ;  /* 0x0000001fff047819 */ /* 0x000fe40000011405 */
[----:B------:R-:W-:-:S02]  /*1360*/  LOP3.LUT R2, R6, 0xfffffffc, RZ, 0xc0, !PT ;  /* 0xfffffffc06027812 */ /* 0x000fc400078ec0ff */
[----:B------:R-:W-:Y:S02]  /*1370*/  LOP3.LUT R146, R145, 0xfffffff8, RZ, 0xc0, !PT ;  /* 0xfffffff891927812 */ /* 0x000fe400078ec0ff */
[----:B------:R-:W-:Y:S01]  /*1380*/  LEA.HI R4, R4, R7, RZ, 0x3 ;  /* 0x0000000704047211 */ /* 0x000fe200078f18ff */
[C---:B------:R-:W-:Y:S01]  /*1390*/  IMAD.IADD R2, R18.reuse, 0x1, -R2 ;  /* 0x0000000112027824 */ /* 0x040fe200078e0a02 */
[----:B------:R-:W-:Y:S01]  /*13a0*/  LOP3.LUT R5, R5, 0xffffffe0, RZ, 0xc0, !PT ;  /* 0xffffffe005057812 */ /* 0x000fe200078ec0ff */
[----:B------:R-:W-:Y:S01]  /*13b0*/  IMAD.IADD R146, R18, 0x1, -R146 ;  /* 0x0000000112927824 */ /* 0x000fe200078e0a92 */
[----:B------:R-:W-:Y:S02]  /*13c0*/  LOP3.LUT R4, R4, 0xffffff8, RZ, 0xc0, !PT ;  /* 0x0ffffff804047812 */ /* 0x000fe400078ec0ff */
[----:B------:R-:W-:Y:S01]  /*13d0*/  LEA.HI R6, R2, R2, RZ, 0x1 ;  /* 0x0000000202067211 */ /* 0x000fe200078f08ff */
[----:B------:R-:W-:Y:S01]  /*13e0*/  IMAD.SHL.U32 R3, R146, 0x40, RZ ;  /* 0x0000004092037824 */ /* 0x000fe200078e00ff */
[----:B------:R-:W-:Y:S01]  /*13f0*/  LOP3.LUT P3, RZ, R0, 0x2, RZ, 0xc0, !PT ;  /* 0x0000000200ff7812 */ /* 0x000fe2000786c0ff */
[----:B------:R-:W-:Y:S01]  /*1400*/  IMAD.IADD R9, R7, 0x1, -R4 ;  /* 0x0000000107097824 */ /* 0x000fe200078e0a04 */
[----:B------:R-:W-:Y:S01]  /*1410*/  LOP3.LUT R4, R6, 0x1ffffffe, RZ, 0xc0, !PT ;  /* 0x1ffffffe06047812 */ /* 0x000fe200078ec0ff */
[----:B------:R-:W-:Y:S01]  /*1420*/  IMAD.IADD R17, R18, 0x1, -R5 ;  /* 0x0000000112117824 */ /* 0x000fe200078e0a05 */
[----:B------:R-:W-:Y:S01]  /*1430*/  LOP3.LUT R3, R3, 0x1c0, RZ, 0xc0, !PT ;  /* 0x000001c003037812 */ /* 0x000fe200078ec0ff */
[----:B------:R-:W-:Y:S01]  /*1440*/  IMAD.SHL.U32 R7, R7, 0x400, RZ ;  /* 0x0000040007077824 */ /* 0x000fe200078e00ff */
[----:B------:R-:W-:Y:S01]  /*1450*/  LOP3.LUT P0, RZ, R0, 0x4, RZ, 0xc0, !PT ;  /* 0x0000000400ff7812 */ /* 0x000fe2000780c0ff */
[C---:B------:R-:W-:Y:S01]  /*1460*/  IMAD.IADD R13, R2.reuse, 0x1, -R4 ;  /* 0x00000001020d7824 */ /* 0x040fe200078e0a04 */
[----:B------:R-:W-:Y:S01]  /*1470*/  LOP3.LUT R5, R3, 0x8, R145, 0xf8, !PT ;  /* 0x0000000803057812 */ /* 0x000fe200078ef891 */
[----:B------:R-:W-:Y:S01]  /*1480*/  IMAD R6, R2, 0x2, R7 ;  /* 0x0000000202067824 */ /* 0x000fe200078e0207 */
[----:B------:R-:W-:Y:S01]  /*1490*/  SHF.R.U32.HI R3, RZ, 0x3, R3 ;  /* 0x00000003ff037819 */ /* 0x000fe20000011603 */
[----:B------:R-:W-:Y:S01]  /*14a0*/  IMAD.SHL.U32 R2, R0, 0x40, RZ ;  /* 0x0000004000027824 */ /* 0x000fe200078e00ff */
[----:B------:R-:W-:Y:S01]  /*14b0*/  SHF.R.S32.HI R10, RZ, 0x1f, R17 ;  /* 0x0000001fff0a7819 */ /* 0x000fe20000011411 */
[----:B------:R-:W-:Y:S01]  /*14c0*/  IMAD.SHL.U32 R4, R11, 0x8, RZ ;  /* 0x000000080b047824 */ /* 0x000fe200078e00ff */
[----:B------:R-:W-:Y:S01]  /*14d0*/  LOP3.LUT R192, R5, R3, RZ, 0x3c, !PT ;  /* 0x0000000305c07212 */ /* 0x000fe200078e3cff */
[----:B------:R-:W-:Y:S01]  /*14e0*/  IMAD.SHL.U32 R140, R146, 0x8, RZ ;  /* 0x00000008928c7824 */ /* 0x000fe200078e00ff */
[----:B------:R-:W-:Y:S01]  /*14f0*/  LEA.HI R10, R10, R17, RZ, 0x2 ;  /* 0x000000110a0a7211 */ /* 0x000fe200078f10ff */
[----:B------:R-:W-:Y:S01]  /*1500*/  IMAD.SHL.U32 R142, R146, 0x4, RZ ;  /* 0x00000004928e7824 */ /* 0x000fe200078e00ff */
[----:B------:R-:W-:Y:S01]  /*1510*/  LOP3.LUT R5, R0, 0x1, RZ, 0xc0, !PT ;  /* 0x0000000100057812 */ /* 0x000fe200078ec0ff */
[----:B------:R-:W-:Y:S01]  /*1520*/  IMAD.SHL.U32 R0, R8, 0x40, RZ ;  /* 0x0000004008007824 */ /* 0x000fe200078e00ff */
[----:B------:R-:W-:Y:S01]  /*1530*/  LOP3.LUT R2, R2, 0x1c0, RZ, 0xc0, !PT ;  /* 0x000001c002027812 */ /* 0x000fe200078ec0ff */
[----:B------:R-:W-:Y:S01]  /*1540*/  IMAD R192, R11, 0x200, R192 ;  /* 0x000002000bc07824 */ /* 0x000fe200078e02c0 */
[----:B------:R-:W-:-:S02]  /*1550*/  SHF.R.S32.HI R3, RZ, 0x2, R10 ;  /* 0x00000002ff037819 */ /* 0x000fc4000001140a */
[----:B------:R-:W-:Y:S02]  /*1560*/  LEA.HI R2, R2, R2, RZ, 0x1d ;  /* 0x0000000202027211 */ /* 0x000fe400078fe8ff */
[----:B------:R-:W-:Y:S01]  /*1570*/  LOP3.LUT R0, R0, 0x1c0, RZ, 0xc0, !PT ;  /* 0x000001c000007812 */ /* 0x000fe200078ec0ff */
[----:B------:R-:W-:Y:S01]  /*1580*/  IMAD R16, R9, 0x10, R3 ;  /* 0x0000001009107824 */ /* 0x000fe200078e0203 */
[----:B------:R-:W-:Y:S01]  /*1590*/  ISETP.NE.U32.AND P4, PT, R5, 0x1, PT ;  /* 0x000000010500780c */ /* 0x000fe20003f85070 */
[----:B------:R-:W-:Y:S01]  /*15a0*/  IMAD.IADD R3, R6, 0x1, R2 ;  /* 0x0000000106037824 */ /* 0x000fe200078e0202 */
[----:B------:R-:W-:Y:S02]  /*15b0*/  LOP3.LUT R2, R0, 0x8, R4, 0xf8, !PT ;  /* 0x0000000800027812 */ /* 0x000fe400078ef804 */
[----:B------:R-:W-:Y:S01]  /*15c0*/  SHF.R.U32.HI R0, RZ, 0x3, R0 ;  /* 0x00000003ff007819 */ /* 0x000fe20000011600 */
[----:B------:R-:W-:Y:S01]  /*15d0*/  IMAD.SHL.U32 R15, R3, 0x2, RZ ;  /* 0x00000002030f7824 */ /* 0x000fe200078e00ff */
[----:B------:R-:W-:Y:S01]  /*15e0*/  LOP3.LUT R193, R193, 0xfffffe00, RZ, 0xc0, !PT ;  /* 0xfffffe00c1c17812 */ /* 0x000fe200078ec0ff */
[----:B------:R-:W-:Y:S01]  /*15f0*/  STL [R1+0x1e0], R16 ;  /* 0x0001e01001007387 */ /* 0x000fe20000100800 */
[----:B------:R-:W-:-:S02]  /*1600*/  LOP3.LUT R0, R2, R0, RZ, 0x3c, !PT ;  /* 0x0000000002007212 */ /* 0x000fc400078e3cff */
[----:B------:R-:W-:Y:S01]  /*1610*/  SHF.R.S32.HI R145, RZ, 0x3, R145 ;  /* 0x00000003ff917819 */ /* 0x000fe20000011491 */
[----:B------:R-:W-:Y:S01]  /*1620*/  STL [R1+0xb4], R15 ;  /* 0x0000b40f01007387 */ /* 0x000fe20000100800 */
[CC--:B------:R-:W-:Y:S02]  /*1630*/  IADD3 R197, R0.reuse, R193.reuse, R7 ;  /* 0x000000c100c57210 */ /* 0x0c0fe40007ffe007 */
[----:B------:R-:W-:Y:S01]  /*1640*/  LOP3.LUT R193, R0, R193, RZ, 0xfc, !PT ;  /* 0x000000c100c17212 */ /* 0x000fe200078efcff */
[----:B------:R-:W-:Y:S01]  /*1650*/  IMAD.SHL.U32 R0, R145, 0x40, RZ ;  /* 0x0000004091007824 */ /* 0x000fe200078e00ff */
[----:B------:R-:W-:Y:S02]  /*1660*/  IADD3 R2, R15, 0x80, RZ ;  /* 0x000000800f027810 */ /* 0x000fe40007ffe0ff */
[----:B------:R-:W-:Y:S02]  /*1670*/  IADD3 R3, R145, 0x20, RZ ;  /* 0x0000002091037810 */ /* 0x000fe40007ffe0ff */
[----:B------:R-:W-:-:S02]  /*1680*/  IADD3 R14, R15, 0x70, RZ ;  /* 0x000000700f0e7810 */ /* 0x000fc40007ffe0ff */
[----:B------:R-:W-:Y:S02]  /*1690*/  @P4 IADD3 R14, R2, 0x10, RZ ;  /* 0x00000010020e4810 */ /* 0x000fe40007ffe0ff */
[----:B------:R-:W-:Y:S02]  /*16a0*/  LEA.HI R7, R12, R18, RZ, 0x6 ;  /* 0x000000120c077211 */ /* 0x000fe400078f30ff */
[----:B------:R-:W-:Y:S01]  /*16b0*/  LOP3.LUT R2, R0, 0x1c0, RZ, 0xc0, !PT ;  /* 0x000001c000027812 */ /* 0x000fe200078ec0ff */
[----:B------:R-:W-:Y:S01]  /*16c0*/  IMAD.SHL.U32 R0, R3, 0x40, RZ ;  /* 0x0000004003007824 */ /* 0x000fe200078e00ff */
[----:B------:R-:W-:Y:S01]  /*16d0*/  SHF.R.S32.HI R12, RZ, 0x1f, R3 ;  /* 0x0000001fff0c7819 */ /* 0x000fe20000011403 */
[----:B------:R-:W-:Y:S01]  /*16e0*/  IMAD.SHL.U32 R7, R7, 0x8, RZ ;  /* 0x0000000807077824 */ /* 0x000fe200078e00ff */
[----:B------:R-:W-:Y:S01]  /*16f0*/  R2P PR, R8, 0x6 ;  /* 0x0000000608007804 */ /* 0x000fe20000000000 */
[----:B------:R-:W-:Y:S01]  /*1700*/  STL [R1+0xb8], R14 ;  /* 0x0000b80e01007387 */ /* 0x000fe20000100800 */
[----:B------:R-:W-:-:S02]  /*1710*/  LEA.HI R12, R12, R3, RZ, 0x3 ;  /* 0x000000030c0c7211 */ /* 0x000fc400078f18ff */
[----:B------:R-:W-:Y:S02]  /*1720*/  LOP3.LUT R3, R0, 0x1c0, RZ, 0xc0, !PT ;  /* 0x000001c000037812 */ /* 0x000fe400078ec0ff */
[----:B------:R-:W-:Y:S01]  /*1730*/  LOP3.LUT R0, R2, 0x38, R140, 0xf8, !PT ;  /* 0x0000003802007812 */ /* 0x000fe200078ef88c */
[----:B------:R-:W-:Y:S01]  /*1740*/  IMAD.SHL.U32 R12, R12, 0x40, RZ ;  /* 0x000000400c0c7824 */ /* 0x000fe200078e00ff */
[----:B------:R-:W-:Y:S02]  /*1750*/  SHF.R.U32.HI R3, RZ, 0x3, R2 ;  /* 0x00000003ff037819 */ /* 0x000fe40000011602 */
[----:B------:R-:W-:Y:S02]  /*1760*/  LOP3.LUT R2, R10, 0x7ffffffc, RZ, 0xc0, !PT ;  /* 0x7ffffffc0a027812 */ /* 0x000fe400078ec0ff */
[----:B------:R-:W-:Y:S02]  /*1770*/  LOP3.LUT R4, R0, R3, RZ, 0x3c, !PT ;  /* 0x0000000300047212 */ /* 0x000fe400078e3cff */
[----:B------:R-:W-:Y:S01]  /*1780*/  LOP3.LUT R7, R7, 0xfffffe00, RZ, 0xc0, !PT ;  /* 0xfffffe0007077812 */ /* 0x000fe200078ec0ff */
[----:B------:R-:W-:Y:S01]  /*1790*/  IMAD.IADD R3, R17, 0x1, -R2 ;  /* 0x0000000111037824 */ /* 0x000fe200078e0a02 */
[----:B------:R-:W-:Y:S01]  /*17a0*/  IADD3 R144, R140, 0x40, RZ ;  /* 0x000000408c907810 */ /* 0x000fe20007ffe0ff */
[----:B------:R1:W-:Y:S01]  /*17b0*/  STL [R1+0x1dc], R4 ;  /* 0x0001dc0401007387 */ /* 0x0003e20000100800 */
[----:B------:R-:W-:-:S02]  /*17c0*/  LOP3.LUT R245, R4, R7, RZ, 0xfc, !PT ;  /* 0x0000000704f57212 */ /* 0x000fc400078efcff */
[C---:B------:R-:W-:Y:S02]  /*17d0*/  SEL R2, R194.reuse, 0xffffffe0, !P3 ;  /* 0xffffffe0c2027807 */ /* 0x040fe40005800000 */
[----:B------:R-:W-:Y:S01]  /*17e0*/  SHF.R.S32.HI R0, RZ, 0x1f, R144 ;  /* 0x0000001fff007819 */ /* 0x000fe20000011490 */
[----:B------:R-:W-:Y:S01]  /*17f0*/  IMAD.SHL.U32 R245, R245, 0x2, RZ ;  /* 0x00000002f5f57824 */ /* 0x000fe200078e00ff */
[----:B------:R-:W-:Y:S02]  /*1800*/  SEL R194, R194, 0xffffffe0, !P1 ;  /* 0xffffffe0c2c27807 */ /* 0x000fe40004800000 */
[----:B------:R-:W-:Y:S02]  /*1810*/  LEA.HI R238, R0, R144, RZ, 0x3 ;  /* 0x0000009000ee7211 */ /* 0x000fe400078f18ff */
[----:B------:R-:W-:Y:S02]  /*1820*/  SEL R0, R195, 0xffffffc0, !P0 ;  /* 0xffffffc0c3007807 */ /* 0x000fe40004000000 */
[----:B------:R-:W-:-:S02]  /*1830*/  LEA R197, R197, 0x10080, 0x1 ;  /* 0x00010080c5c57811 */ /* 0x000fc400078e08ff */
[----:B------:R-:W-:Y:S02]  /*1840*/  LEA R193, R193, 0x4080, 0x1 ;  /* 0x00004080c1c17811 */ /* 0x000fe400078e08ff */
[----:B------:R-:W-:Y:S01]  /*1850*/  SEL R195, R195, 0xffffffc0, !P2 ;  /* 0xffffffc0c3c37807 */ /* 0x000fe20005000000 */
[C---:B------:R-:W-:Y:S01]  /*1860*/  IMAD.IADD R198, R197.reuse, 0x1, R194 ;  /* 0x00000001c5c67824 */ /* 0x040fe200078e02c2 */
[----:B------:R-:W-:Y:S01]  /*1870*/  IADD3 R228, R140, 0x80, RZ ;  /* 0x000000808ce47810 */ /* 0x000fe20007ffe0ff */
[----:B------:R-:W-:Y:S01]  /*1880*/  IMAD.IADD R194, R194, 0x1, R193 ;  /* 0x00000001c2c27824 */ /* 0x000fe200078e02c1 */
[----:B------:R-:W-:Y:S01]  /*1890*/  IADD3 R229, R140, 0xc0, RZ ;  /* 0x000000c08ce57810 */ /* 0x000fe20007ffe0ff */
[----:B------:R-:W-:Y:S01]  /*18a0*/  IMAD.IADD R200, R197, 0x1, R195 ;  /* 0x00000001c5c87824 */ /* 0x000fe200078e02c3 */
[----:B------:R-:W-:Y:S01]  /*18b0*/  LOP3.LUT R238, R238, 0xfffffff8, RZ, 0xc0, !PT ;  /* 0xfffffff8eeee7812 */ /* 0x000fe200078ec0ff */
[----:B------:R-:W-:Y:S01]  /*18c0*/  IMAD.IADD R196, R195, 0x1, R193 ;  /* 0x00000001c3c47824 */ /* 0x000fe200078e02c1 */
[----:B------:R-:W-:Y:S01]  /*18d0*/  SHF.R.S32.HI R141, RZ, 0x1f, R140 ;  /* 0x0000001fff8d7819 */ /* 0x000fe2000001148c */
[----:B-1----:R-:W-:Y:S01]  /*18e0*/  IMAD.SHL.U32 R4, R3, 0x2, RZ ;  /* 0x0000000203047824 */ /* 0x002fe200078e00ff */
[----:B------:R-:W-:Y:S01]  /*18f0*/  SHF.R.S32.HI R250, RZ, 0x1f, R228 ;  /* 0x0000001ffffa7819 */ /* 0x000fe200000114e4 */
[----:B------:R-:W-:Y:S01]  /*1900*/  IMAD R3, R13, 0x8, R16 ;  /* 0x000000080d037824 */ /* 0x000fe200078e0210 */
[----:B------:R-:W-:Y:S01]  /*1910*/  SHF.R.S32.HI R249, RZ, 0x1f, R229 ;  /* 0x0000001ffff97819 */ /* 0x000fe200000114e5 */
[----:B------:R-:W-:Y:S01]  /*1920*/  IMAD.IADD R199, R198, 0x1, R195 ;  /* 0x00000001c6c77824 */ /* 0x000fe200078e02c3 */
[C---:B------:R-:W-:Y:S01]  /*1930*/  IADD3 R38, R4.reuse, 0x8, RZ ;  /* 0x0000000804267810 */ /* 0x040fe20007ffe0ff */
[----:B------:R-:W-:Y:S01]  /*1940*/  STL [R1+0x158], R4 ;  /* 0x0001580401007387 */ /* 0x000fe20000100800 */
[C---:B------:R-:W-:Y:S01]  /*1950*/  IADD3 R36, R4.reuse, 0x18, RZ ;  /* 0x0000001804247810 */ /* 0x040fe20007ffe0ff */
[----:B------:R-:W-:Y:S01]  /*1960*/  IMAD.IADD R195, R195, 0x1, R194 ;  /* 0x00000001c3c37824 */ /* 0x000fe200078e02c2 */
[----:B------:R-:W-:Y:S01]  /*1970*/  SHF.R.S32.HI R13, RZ, 0x1f, R38 ;  /* 0x0000001fff0d7819 */ /* 0x000fe20000011426 */
        /* <DEDUP_REMOVED lines=19> */
[----:B-1----:R-:W-:-:S02]  /*1ab0*/  IADD3 R3, R4, 0xe8, RZ ;  /* 0x000000e804037810 */ /* 0x002fc40007ffe0ff */
[C---:B------:R-:W-:Y:S01]  /*1ac0*/  IADD3 R35, R4.reuse, 0x20, RZ ;  /* 0x0000002004237810 */ /* 0x040fe20007ffe0ff */
[----:B------:R-:W-:Y:S01]  /*1ad0*/  STL [R1+0x100], R9 ;  /* 0x0001000901007387 */ /* 0x000fe20000100800 */
[----:B--2---:R-:W-:Y:S02]  /*1ae0*/  SHF.R.S32.HI R13, RZ, 0x1f, R36 ;  /* 0x0000001fff0d7819 */ /* 0x004fe40000011424 */
        /* <DEDUP_REMOVED lines=23> */
[----:B-1----:R-:W-:-:S02]  /*1c60*/  SHF.R.S32.HI R13, RZ, 0x1f, R33 ;  /* 0x0000001fff0d7819 */ /* 0x002fc40000011421 */
[----:B------:R-:W-:Y:S01]  /*1c70*/  LOP3.LUT R12, R12, 0xfffffe00, RZ, 0xc0, !PT ;  /* 0xfffffe000c0c7812 */ /* 0x000fe200078ec0ff */
[----:B------:R-:W-:Y:S01]  /*1c80*/  STL [R1+0xf0], R5 ;  /* 0x0000f00501007387 */ /* 0x000fe20000100800 */
[----:B------:R-:W-:Y:S02]  /*1c90*/  LEA R192, R192, 0xa080, 0x1 ;  /* 0x0000a080c0c07811 */ /* 0x000fe400078e08ff */
[----:B------:R-:W-:Y:S01]  /*1ca0*/  SHF.R.S32.HI R248, RZ, 0x1f, R238 ;  /* 0x0000001ffff87819 */ /* 0x000fe200000114ee */
[----:B------:R1:W-:Y:S01]  /*1cb0*/  STL [R1+0x1c4], R13 ;  /* 0x0001c40d01007387 */ /* 0x0003e20000100800 */
[----:B--2---:R-:W-:-:S03]  /*1cc0*/  SHF.R.S32.HI R6, RZ, 0x1f, R6 ;  /* 0x0000001fff067819 */ /* 0x004fc60000011406 */
[----:B------:R-:W-:Y:S01]  /*1cd0*/  STL [R1+0xec], R4 ;  /* 0x0000ec0401007387 */ /* 0x000fe20000100800 */
[----:B---3--:R-:W-:-:S03]  /*1ce0*/  SHF.R.S32.HI R37, RZ, 0x1f, R37 ;  /* 0x0000001fff257819 */ /* 0x008fc60000011425 */
[----:B------:R2:W-:Y:S01]  /*1cf0*/  STL [R1+0x16c], R6 ;  /* 0x00016c0601007387 */ /* 0x0005e20000100800 */
[----:B----4-:R-:W-:-:S03]  /*1d00*/  SHF.R.S32.HI R35, RZ, 0x1f, R35 ;  /* 0x0000001fff237819 */ /* 0x010fc60000011423 */
[----:B------:R3:W-:Y:S01]  /*1d10*/  STL [R1+0x140], R31 ;  /* 0x0001401f01007387 */ /* 0x0007e20000100800 */
[----:B-----5:R-:W-:-:S03]  /*1d20*/  SHF.R.S32.HI R34, RZ, 0x1f, R34 ;  /* 0x0000001fff227819 */ /* 0x020fc60000011422 */
[----:B------:R4:W-:Y:S01]  /*1d30*/  STL [R1+0x138], R29 ;  /* 0x0001381d01007387 */ /* 0x0009e20000100800 */
[----:B------:R-:W-:-:S03]  /*1d40*/  SHF.R.S32.HI R32, RZ, 0x1f, R32 ;  /* 0x0000001fff207819 */ /* 0x000fc60000011420 */
[----:B------:R5:W-:Y:S04]  /*1d50*/  STL [R1+0xe0], R28 ;  /* 0x0000e01c01007387 */ /* 0x000be80000100800 */
[----:B------:R5:W-:Y:S01]  /*1d60*/  STL [R1+0x130], R26 ;  /* 0x0001301a01007387 */ /* 0x000be20000100800 */
[----:B-1----:R-:W-:-:S03]  /*1d70*/  SHF.R.S32.HI R13, RZ, 0x1f, R30 ;  /* 0x0000001fff0d7819 */ /* 0x002fc6000001141e */
[----:B------:R1:W-:Y:S04]  /*1d80*/  STL [R1+0x12c], R25 ;  /* 0x00012c1901007387 */ /* 0x0003e80000100800 */
[----:B------:R1:W-:Y:S01]  /*1d90*/  STL [R1+0x1b8], R13 ;  /* 0x0001b80d01007387 */ /* 0x0003e20000100800 */
[----:B--2---:R-:W-:Y:S02]  /*1da0*/  SHF.R.S32.HI R6, RZ, 0x1f, R5 ;  /* 0x0000001fff067819 */ /* 0x004fe40000011405 */
[----:B------:R-:W-:Y:S01]  /*1db0*/  SHF.R.S32.HI R5, RZ, 0x1f, R4 ;  /* 0x0000001fff057819 */ /* 0x000fe20000011404 */
[----:B------:R2:W-:Y:S01]  /*1dc0*/  STL [R1+0x124], R23 ;  /* 0x0001241701007387 */ /* 0x0005e20000100800 */
[----:B------:R-:W-:Y:S01]  /*1dd0*/  IMAD.IADD R4, R15, 0x1, R0 ;  /* 0x000000010f047824 */ /* 0x000fe200078e0200 */
[----:B---3--:R-:W-:-:S02]  /*1de0*/  SHF.R.S32.HI R31, RZ, 0x1f, R31 ;  /* 0x0000001fff1f7819 */ /* 0x008fc4000001141f */
[----:B------:R3:W-:Y:S01]  /*1df0*/  STL [R1+0x120], R22 ;  /* 0x0001201601007387 */ /* 0x0007e20000100800 */
[----:B----4-:R-:W-:-:S03]  /*1e00*/  SHF.R.S32.HI R29, RZ, 0x1f, R29 ;  /* 0x0000001fff1d7819 */ /* 0x010fc6000001141d */
[----:B------:R4:W-:Y:S01]  /*1e10*/  STL [R1+0x118], R20 ;  /* 0x0001181401007387 */ /* 0x0009e20000100800 */
[----:B-----5:R-:W-:-:S03]  /*1e20*/  SHF.R.S32.HI R28, RZ, 0x1f, R28 ;  /* 0x0000001fff1c7819 */ /* 0x020fc6000001141c */
[----:B------:R5:W-:Y:S01]  /*1e30*/  STL [R1+0xdc], R19 ;  /* 0x0000dc1301007387 */ /* 0x000be20000100800 */
[----:B------:R-:W-:-:S03]  /*1e40*/  SHF.R.S32.HI R26, RZ, 0x1f, R26 ;  /* 0x0000001fff1a7819 */ /* 0x000fc6000001141a */
[----:B------:R5:W-:Y:S01]  /*1e50*/  STL [R1+0x110], R17 ;  /* 0x0001101101007387 */ /* 0x000be20000100800 */
[----:B-1----:R-:W-:-:S03]  /*1e60*/  SHF.R.S32.HI R25, RZ, 0x1f, R25 ;  /* 0x0000001fff197819 */ /* 0x002fc60000011419 */
[----:B------:R1:W-:Y:S01]  /*1e70*/  STL [R1+0x10c], R16 ;  /* 0x00010c1001007387 */ /* 0x0003e20000100800 */
[----:B------:R-:W-:-:S03]  /*1e80*/  SHF.R.S32.HI R13, RZ, 0x1f, R27 ;  /* 0x0000001fff0d7819 */ /* 0x000fc6000001141b */
[----:B------:R-:W-:Y:S01]  /*1e90*/  STL [R1+0x13c], R30 ;  /* 0x00013c1e01007387 */ /* 0x000fe20000100800 */
[----:B--2---:R-:W-:-:S03]  /*1ea0*/  SHF.R.S32.HI R23, RZ, 0x1f, R23 ;  /* 0x0000001fff177819 */ /* 0x004fc60000011417 */
[----:B------:R2:W-:Y:S01]  /*1eb0*/  STL [R1+0x1ac], R13 ;  /* 0x0001ac0d01007387 */ /* 0x0005e20000100800 */
[----:B---3--:R-:W-:-:S03]  /*1ec0*/  SHF.R.S32.HI R22, RZ, 0x1f, R22 ;  /* 0x0000001fff167819 */ /* 0x008fc60000011416 */
[----:B------:R-:W-:Y:S01]  /*1ed0*/  STL [R1+0x134], R27 ;  /* 0x0001341b01007387 */ /* 0x000fe20000100800 */
[----:B----4-:R-:W-:-:S03]  /*1ee0*/  SHF.R.S32.HI R20, RZ, 0x1f, R20 ;  /* 0x0000001fff147819 */ /* 0x010fc60000011414 */
[----:B------:R-:W-:Y:S01]  /*1ef0*/  STL [R1+0x128], R24 ;  /* 0x0001281801007387 */ /* 0x000fe20000100800 */
[----:B-----5:R-:W-:-:S03]  /*1f00*/  SHF.R.S32.HI R19, RZ, 0x1f, R19 ;  /* 0x0000001fff137819 */ /* 0x020fc60000011413 */
[----:B------:R-:W-:Y:S01]  /*1f10*/  STL [R1+0x11c], R21 ;  /* 0x00011c1501007387 */ /* 0x000fe20000100800 */
[----:B------:R-:W-:-:S03]  /*1f20*/  SHF.R.S32.HI R17, RZ, 0x1f, R17 ;  /* 0x0000001fff117819 */ /* 0x000fc60000011411 */
[----:B------:R-:W-:Y:S01]  /*1f30*/  STL [R1+0x114], R18 ;  /* 0x0001141201007387 */ /* 0x000fe20000100800 */
[----:B-1----:R-:W-:-:S03]  /*1f40*/  SHF.R.S32.HI R16, RZ, 0x1f, R16 ;  /* 0x0000001fff107819 */ /* 0x002fc60000011410 */
[----:B------:R-:W-:Y:S04]  /*1f50*/  STL [R1+0x1d4], R37 ;  /* 0x0001d42501007387 */ /* 0x000fe80000100800 */
[----:B------:R-:W-:Y:S01]  /*1f60*/  STL [R1+0x1cc], R35 ;  /* 0x0001cc2301007387 */ /* 0x000fe20000100800 */
[----:B--2---:R-:W-:-:S03]  /*1f70*/  SHF.R.S32.HI R13, RZ, 0x1f, R24 ;  /* 0x0000001fff0d7819 */ /* 0x004fc60000011418 */
[----:B------:R-:W-:Y:S04]  /*1f80*/  STL [R1+0x1c8], R34 ;  /* 0x0001c82201007387 */ /* 0x000fe80000100800 */
[----:B------:R1:W-:Y:S04]  /*1f90*/  STL [R1+0x1a0], R13 ;  /* 0x0001a00d01007387 */ /* 0x0003e80000100800 */
[----:B------:R-:W-:Y:S04]  /*1fa0*/  STL [R1+0x1c0], R32 ;  /* 0x0001c02001007387 */ /* 0x000fe80000100800 */
[----:B------:R-:W-:Y:S04]  /*1fb0*/  STL [R1+0x1bc], R31 ;  /* 0x0001bc1f01007387 */ /* 0x000fe80000100800 */
[----:B------:R-:W-:Y:S04]  /*1fc0*/  STL [R1+0x1b4], R29 ;  /* 0x0001b41d01007387 */ /* 0x000fe80000100800 */
[----:B------:R-:W-:Y:S04]  /*1fd0*/  STL [R1+0x1b0], R28 ;  /* 0x0001b01c01007387 */ /* 0x000fe80000100800 */
[----:B------:R-:W-:Y:S04]  /*1fe0*/  STL [R1+0x1a8], R26 ;  /* 0x0001a81a01007387 */ /* 0x000fe80000100800 */
[----:B------:R-:W-:Y:S01]  /*1ff0*/  STL [R1+0x1a4], R25 ;  /* 0x0001a41901007387 */ /* 0x000fe20000100800 */
[----:B-1----:R-:W-:-:S03]  /*2000*/  SHF.R.S32.HI R13, RZ, 0x1f, R21 ;  /* 0x0000001fff0d7819 */ /* 0x002fc60000011415 */
        /* <DEDUP_REMOVED lines=11> */
[----:B------:R-:W-:Y:S01]  /*20c0*/  STL [R1+0xd0], R4 ;  /* 0x0000d00401007387 */ /* 0x000fe20000100800 */
[----:B-1----:R-:W-:Y:S02]  /*20d0*/  SHF.R.S32.HI R13, RZ, 0x1f, R11 ;  /* 0x0000001fff0d7819 */ /* 0x002fe4000001140b */
[----:B------:R-:W-:-:S02]  /*20e0*/  SHF.R.S32.HI R11, RZ, 0x1f, R10 ;  /* 0x0000001fff0b7819 */ /* 0x000fc4000001140a */
[----:B------:R-:W-:Y:S01]  /*20f0*/  SHF.R.S32.HI R10, RZ, 0x1f, R9 ;  /* 0x0000001fff0a7819 */ /* 0x000fe20000011409 */
[----:B------:R-:W-:Y:S01]  /*2100*/  STL [R1+0x17c], R13 ;  /* 0x00017c0d01007387 */ /* 0x000fe20000100800 */
[----:B------:R-:W-:Y:S02]  /*2110*/  SHF.R.S32.HI R9, RZ, 0x1f, R8 ;  /* 0x0000001fff097819 */ /* 0x000fe40000011408 */
[----:B------:R-:W-:Y:S01]  /*2120*/  SHF.R.S32.HI R8, RZ, 0x1f, R3 ;  /* 0x0000001fff087819 */ /* 0x000fe20000011403 */
[----:B------:R-:W-:Y:S01]  /*2130*/  IMAD.IADD R3, R15, 0x1, R2 ;  /* 0x000000010f037824 */ /* 0x000fe200078e0202 */
[----:B------:R-:W-:Y:S01]  /*2140*/  STL [R1+0x178], R11 ;  /* 0x0001780b01007387 */ /* 0x000fe20000100800 */
[----:B------:R-:W-:-:S03]  /*2150*/  IMAD.IADD R2, R2, 0x1, R14 ;  /* 0x0000000102027824 */ /* 0x000fc600078e020e */
[----:B------:R1:W-:Y:S04]  /*2160*/  STL [R1+0xc0], R3 ;  /* 0x0000c00301007387 */ /* 0x0003e80000100800 */
[----:B------:R-:W-:Y:S04]  /*2170*/  STL [R1+0x174], R10 ;  /* 0x0001740a01007387 */ /* 0x000fe80000100800 */
[----:B------:R-:W-:Y:S04]  /*2180*/  STL [R1+0x170], R9 ;  /* 0x0001700901007387 */ /* 0x000fe80000100800 */
[----:B------:R-:W-:Y:S04]  /*2190*/  STL [R1+0x168], R8 ;  /* 0x0001680801007387 */ /* 0x000fe80000100800 */
[----:B------:R-:W-:Y:S01]  /*21a0*/  STL [R1+0xbc], R2 ;  /* 0x0000bc0201007387 */ /* 0x000fe20000100800 */
[----:B-1----:R-:W-:-:S05]  /*21b0*/  IMAD.IADD R3, R0, 0x1, R3 ;  /* 0x0000000100037824 */ /* 0x002fca00078e0203 */
[----:B------:R1:W-:Y:S02]  /*21c0*/  STL [R1+0xcc], R3 ;  /* 0x0000cc0301007387 */ /* 0x0003e40000100800 */
[----:B-1----:R-:W-:Y:S02]  /*21d0*/  IMAD.IADD R3, R0, 0x1, R14 ;  /* 0x0000000100037824 */ /* 0x002fe400078e020e */
[----:B------:R-:W-:-:S03]  /*21e0*/  IMAD.IADD R0, R2, 0x1, R0 ;  /* 0x0000000102007824 */ /* 0x000fc600078e0200 */
[----:B------:R1:W-:Y:S04]  /*21f0*/  STL [R1+0xc8], R3 ;  /* 0x0000c80301007387 */ /* 0x0003e80000100800 */
[----:B------:R1:W-:Y:S02]  /*2200*/  STL [R1+0xc4], R0 ;  /* 0x0000c40001007387 */ /* 0x0003e40000100800 */
.L_x_2511:
[----:B------:R-:W2:Y:S01]  /*2210*/  LDL R24, [R1+0xac] ;  /* 0x0000ac0001187983 */ /* 0x000ea20000100800 */
[----:B------:R-:W-:-:S03]  /*2220*/  ISETP.NE.U32.AND P0, PT, RZ, c[0x0][0x370], PT ;  /* 0x0000dc00ff007a0c */ /* 0x000fc60003f05070 */
[----:B------:R-:W3:Y:S01]  /*2230*/  LDL R25, [R1+0xa8] ;  /* 0x0000a80001197983 */ /* 0x000ee20000100800 */
[----:B------:R-:W-:Y:S02]  /*2240*/  ISETP.NE.AND.EX P0, PT, RZ, c[0x0][0x374], PT, P0 ;  /* 0x0000dd00ff007a0c */ /* 0x000fe40003f05300 */
[----:B------:R-:W-:Y:S01]  /*2250*/  ISETP.NE.U32.AND P4, PT, RZ, c[0x0][0x358], PT ;  /* 0x0000d600ff007a0c */ /* 0x000fe20003f85070 */
[----:B------:R-:W-:Y:S02]  /*2260*/  IMAD.MOV.U32 R23, RZ, RZ, 0x4 ;  /* 0x00000004ff177424 */ /* 0x000fe400078e00ff */
[----:B-1----:R-:W-:Y:S01]  /*2270*/  IMAD.MOV.U32 R0, RZ, RZ, RZ ;  /* 0x000000ffff007224 */ /* 0x002fe200078e00ff */
[----:B------:R-:W-:Y:S02]  /*2280*/  ISETP.NE.AND.EX P4, PT, RZ, c[0x0][0x35c], PT, P4 ;  /* 0x0000d700ff007a0c */ /* 0x000fe40003f85340 */
[----:B------:R-:W-:Y:S01]  /*2290*/  ISETP.NE.U32.AND P3, PT, RZ, c[0x0][0x350], PT ;  /* 0x0000d400ff007a0c */ /* 0x000fe20003f65070 */
[----:B------:R-:W-:Y:S01]  /*22a0*/  IMAD.MOV.U32 R20, RZ, RZ, RZ ;  /* 0x000000ffff147224 */ /* 0x000fe200078e00ff */
[----:B------:R-:W-:-:S02]  /*22b0*/  ISETP.NE.U32.AND P2, PT, RZ, c[0x0][0x348], PT ;  /* 0x0000d200ff007a0c */ /* 0x000fc40003f45070 */
[----:B------:R-:W-:Y:S02]  /*22c0*/  ISETP.NE.AND.EX P3, PT, RZ, c[0x0][0x354], PT, P3 ;  /* 0x0000d500ff007a0c */ /* 0x000fe40003f65330 */
[----:B------:R-:W-:Y:S01]  /*22d0*/  ISETP.NE.AND.EX P2, PT, RZ, c[0x0][0x34c], PT, P2 ;  /* 0x0000d300ff007a0c */ /* 0x000fe20003f45320 */
[----:B------:R-:W-:Y:S02]  /*22e0*/  IMAD.MOV.U32 R22, RZ, RZ, RZ ;  /* 0x000000ffff167224 */ /* 0x000fe400078e00ff */
[----:B------:R-:W-:Y:S02]  /*22f0*/  IMAD.MOV.U32 R4, RZ, RZ, RZ ;  /* 0x000000ffff047224 */ /* 0x000fe400078e00ff */
[----:B--2---:R-:W-:-:S05]  /*2300*/  @P0 IMAD.WIDE R2, R24, R23, c[0x0][0x370] ;  /* 0x0000dc0018020625 */ /* 0x004fca00078e0217 */
[----:B------:R1:W2:Y:S01]  /*2310*/  @P0 LDG.E R0, [R2.64] ;  /* 0x0000000a02000981 */ /* 0x0002a2000c1e1900 */
[----:B------:R-:W-:-:S04]  /*2320*/  IMAD.WIDE R8, R24, R23, c[0x0][0x350] ;  /* 0x0000d40018087625 */ /* 0x000fc800078e0217 */
[CC--:B------:R-:W-:Y:S01]  /*2330*/  IMAD.WIDE R10, R24.reuse, R23.reuse, c[0x0][0x348] ;  /* 0x0000d200180a7625 */ /* 0x0c0fe200078e0217 */
[----:B------:R-:W4:Y:S04]  /*2340*/  @P3 LDG.E R22, [R8.64] ;  /* 0x0000000a08163981 */ /* 0x000f28000c1e1900 */
[----:B------:R-:W3:Y:S01]  /*2350*/  @P2 LDG.E R4, [R10.64] ;  /* 0x0000000a0a042981 */ /* 0x000ee2000c1e1900 */
[----:B-1----:R-:W-:-:S05]  /*2360*/  IMAD.WIDE R2, R24, R23, c[0x0][0x358] ;  /* 0x0000d60018027625 */ /* 0x002fca00078e0217 */
[----:B------:R-:W3:Y:S01]  /*2370*/  @P4 LDG.E R20, [R2.64] ;  /* 0x0000000a02144981 */ /* 0x000ee2000c1e1900 */
[----:B------:R-:W-:-:S04]  /*2380*/  ISETP.NE.U32.AND P1, PT, RZ, c[0x0][0x360], PT ;  /* 0x0000d800ff007a0c */ /* 0x000fc80003f25070 */
[----:B------:R-:W-:Y:S01]  /*2390*/  ISETP.NE.AND.EX P1, PT, RZ, c[0x0][0x364], PT, P1 ;  /* 0x0000d900ff007a0c */ /* 0x000fe20003f25310 */
[----:B------:R-:W-:Y:S01]  /*23a0*/  YIELD ;  /* 0x0000000000007946 */ /* 0x000fe20003800000 */
[----:B------:R-:W-:Y:S02]  /*23b0*/  ULDC UR5, c[0x0][0x2ac] ;  /* 0x0000ab0000057ab9 */ /* 0x000fe40000000800 */
[----:B------:R-:W-:Y:S01]  /*23c0*/  ULDC UR4, c[0x0][0x1d0] ;  /* 0x0000740000047ab9 */ /* 0x000fe20000000800 */
[----:B------:R-:W-:Y:S01]  /*23d0*/  IMAD.U32 R6, RZ, RZ, UR7 ;  /* 0x00000007ff067e24 */ /* 0x000fe2000f8e00ff */
[----:B------:R-:W-:Y:S01]  /*23e0*/  UIMAD UR4, UR5, UR4, URZ ;  /* 0x00000004050472a4 */ /* 0x000fe2000f8e023f */
[----:B------:R-:W-:-:S03]  /*23f0*/  MOV R19, c[0x0][0x168] ;  /* 0x00005a0000137a02 */ /* 0x000fc60000000f00 */
[----:B------:R-:W-:-:S03]  /*2400*/  IADD3 R172, P0, R6, 0x48, RZ ;  /* 0x0000004806ac7810 */ /* 0x000fc60007f1e0ff */
[----:B------:R-:W-:Y:S01]  /*2410*/  @P1 IMAD.WIDE R14, R24, R23, c[0x0][0x360] ;  /* 0x0000d800180e1625 */ /* 0x000fe200078e0217 */
[----:B------:R-:W-:-:S03]  /*2420*/  IADD3.X R173, RZ, UR6, RZ, P0, !PT ;  /* 0x00000006ffad7c10 */ /* 0x000fc600087fe4ff */
[----:B------:R-:W-:Y:S01]  /*2430*/  IMAD.U32 R18, RZ, RZ, UR4 ;  /* 0x00000004ff127e24 */ /* 0x000fe2000f8e00ff */
[----:B------:R1:W5:Y:S04]  /*2440*/  @P1 LDG.E R19, [R14.64] ;  /* 0x0000000a0e131981 */ /* 0x000368000c1e1900 */
[----:B--2---:R-:W-:Y:S01]  /*2450*/  STL [R1+0x48], R0 ;  /* 0x0000480001007387 */ /* 0x004fe20000100800 */
[----:B----4-:R-:W-:-:S03]  /*2460*/  IMAD.IADD R5, R22, 0x1, R0 ;  /* 0x0000000116057824 */ /* 0x010fc600078e0200 */
[----:B---3--:R2:W-:Y:S04]  /*2470*/  STL [R1+0x4c], R4 ;  /* 0x00004c0401007387 */ /* 0x0085e80000100800 */
[----:B------:R3:W-:Y:S04]  /*2480*/  STL [R1+0x50], R5 ;  /* 0x0000500501007387 */ /* 0x0007e80000100800 */
[----:B------:R4:W-:Y:S01]  /*2490*/  STL [R1+0x54], R20 ;  /* 0x0000541401007387 */ /* 0x0009e20000100800 */
[C---:B--2---:R-:W-:Y:S02]  /*24a0*/  LOP3.LUT R4, R25.reuse, 0xff000000, RZ, 0xc0, !PT ;  /* 0xff00000019047812 */ /* 0x044fe400078ec0ff */
[----:B---3--:R-:W-:-:S02]  /*24b0*/  LOP3.LUT R5, R25, 0xff0000, RZ, 0xc0, !PT ;  /* 0x00ff000019057812 */ /* 0x008fc400078ec0ff */
[----:B------:R-:W-:-:S04]  /*24c0*/  SHF.R.U32.HI R4, RZ, 0x8, R4 ;  /* 0x00000008ff047819 */ /* 0x000fc80000011604 */
[----:B-1----:R-:W-:Y:S01]  /*24d0*/  LEA.HI R14, R5, R4, RZ, 0x10 ;  /* 0x00000004050e7211 */ /* 0x002fe200078f80ff */
[----:B------:R-:W-:Y:S01]  /*24e0*/  IMAD.MOV.U32 R4, RZ, RZ, c[0x0][0x228] ;  /* 0x00008a00ff047624 */ /* 0x000fe200078e00ff */
[----:B------:R-:W-:Y:S05]  /*24f0*/  @P1 BRA `(.L_x_2278) ;  /* 0x0000004000001947 */ /* 0x000fea0003800000 */
[----:B------:R-:W-:Y:S05]  /*2500*/  @!P2 BRA `(.L_x_2278) ;  /* 0x000000300000a947 */ /* 0x000fea0003800000 */
[----:B------:R1:W2:Y:S04]  /*2510*/  LDG.E R5, [R10.64] ;  /* 0x0000000a0a057981 */ /* 0x0002a8000c1e1900 */
[----:B-1----:R-:W2:Y:S02]  /*2520*/  LDG.E R10, [R10.64+0x4] ;  /* 0x0000040a0a0a7981 */ /* 0x002ea4000c1e1900 */
[----:B--2--5:R-:W-:-:S05]  /*2530*/  IADD3 R19, -R5, R10, RZ ;  /* 0x0000000a05137210 */ /* 0x024fca0007ffe1ff */
.L_x_2278:
[----:B-----5:R1:W-:Y:S01]  /*2540*/  STL [R1+0x58], R19 ;  /* 0x0000581301007387 */ /* 0x0203e20000100800 */
[----:B------:R-:W-:-:S04]  /*2550*/  ISETP.NE.U32.AND P0, PT, RZ, c[0x0][0x368], PT ;  /* 0x0000da00ff007a0c */ /* 0x000fc80003f05070 */
[----:B------:R-:W-:-:S13]  /*2560*/  ISETP.NE.AND.EX P0, PT, RZ, c[0x0][0x36c], PT, P0 ;  /* 0x0000db00ff007a0c */ /* 0x000fda0003f05300 */
[----:B------:R-:W-:Y:S05]  /*2570*/  @!P0 BRA `(.L_x_2279) ;  /* 0x0000003000008947 */ /* 0x000fea0003800000 */
[----:B------:R-:W-:-:S05]  /*2580*/  IMAD.WIDE R8, R24, R23, c[0x0][0x368] ;  /* 0x0000da0018087625 */ /* 0x000fca00078e0217 */
[----:B------:R2:W5:Y:S01]  /*2590*/  LDG.E R18, [R8.64] ;  /* 0x0000000a08127981 */ /* 0x000562000c1e1900 */
[----:B------:R-:W-:Y:S05]  /*25a0*/  BRA `(.L_x_2280) ;  /* 0x0000004000007947 */ /* 0x000fea0003800000 */
.L_x_2279:
[----:B------:R-:W-:Y:S05]  /*25b0*/  @!P3 BRA `(.L_x_2280) ;  /* 0x000000300000b947 */ /* 0x000fea0003800000 */
[----:B------:R2:W3:Y:S04]  /*25c0*/  LDG.E R5, [R8.64] ;  /* 0x0000000a08057981 */ /* 0x0004e8000c1e1900 */
[----:B--2---:R-:W3:Y:S02]  /*25d0*/  LDG.E R8, [R8.64+0x4] ;  /* 0x0000040a08087981 */ /* 0x004ee4000c1e1900 */
[----:B---3--:R-:W-:Y:S02]  /*25e0*/  IADD3 R18, -R5, R8, RZ ;  /* 0x0000000805127210 */ /* 0x008fe40007ffe1ff */
.L_x_2280:
[----:B------:R-:W-:Y:S01]  /*25f0*/  ISETP.NE.U32.AND P0, PT, RZ, c[0x0][0x378], PT ;  /* 0x0000de00ff007a0c */ /* 0x000fe20003f05070 */
[----:B--2---:R-:W2:Y:S03]  /*2600*/  LDL R8, [R1+0x15c] ;  /* 0x00015c0001087983 */ /* 0x004ea60000100800 */
[----:B------:R-:W-:Y:S01]  /*2610*/  ISETP.NE.AND.EX P0, PT, RZ, c[0x0][0x37c], PT, P0 ;  /* 0x0000df00ff007a0c */ /* 0x000fe20003f05300 */
[----:B----4-:R3:W4:Y:S01]  /*2620*/  @P4 LDG.E R6, [R2.64] ;  /* 0x0000000a02064981 */ /* 0x010722000c1e1900 */
[----:B-----5:R-:W-:-:S03]  /*2630*/  IMAD.MOV.U32 R13, RZ, RZ, R18 ;  /* 0x000000ffff0d7224 */ /* 0x020fc600078e0012 */
[----:B------:R3:W4:Y:S08]  /*2640*/  @P4 LDG.E R5, [R2.64+0x4] ;  /* 0x0000040a02054981 */ /* 0x000730000c1e1900 */
[----:B---3--:R-:W-:-:S05]  /*2650*/  @P0 IMAD.WIDE R2, R24, R23, c[0x0][0x378] ;  /* 0x0000de0018020625 */ /* 0x008fca00078e0217 */
[----:B------:R3:W4:Y:S01]  /*2660*/  @P0 LDG.E R13, [R2.64] ;  /* 0x0000000a020d0981 */ /* 0x000722000c1e1900 */
[----:B------:R-:W-:-:S05]  /*2670*/  IMAD.IADD R15, R18, 0x1, -R0 ;  /* 0x00000001120f7824 */ /* 0x000fca00078e0a00 */
[----:B------:R1:W-:Y:S01]  /*2680*/  STL [R1+0x5c], R15 ;  /* 0x00005c0f01007387 */ /* 0x0003e20000100800 */
[----:B---3--:R-:W-:-:S05]  /*2690*/  IMAD.MOV.U32 R2, RZ, RZ, c[0x0][0x2c4] ;  /* 0x0000b100ff027624 */ /* 0x008fca00078e00ff */
[----:B------:R-:W-:Y:S01]  /*26a0*/  ISETP.NE.AND P1, PT, R2, 0x1, PT ;  /* 0x000000010200780c */ /* 0x000fe20003f25270 */
[----:B--2---:R-:W-:Y:S02]  /*26b0*/  IMAD.SHL.U32 R9, R8, 0x80, RZ ;  /* 0x0000008008097824 */ /* 0x004fe400078e00ff */
[----:B------:R-:W-:-:S03]  /*26c0*/  IMAD.MOV.U32 R8, RZ, RZ, c[0x0][0x32c] ;  /* 0x0000cb00ff087624 */ /* 0x000fc600078e00ff */
[----:B------:R-:W-:Y:S01]  /*26d0*/  IADD3 R0, R9, 0x7f, RZ ;  /* 0x0000007f09007810 */ /* 0x000fe20007ffe0ff */
[----:B------:R1:W-:Y:S01]  /*26e0*/  STL [R1+0xa0], R9 ;  /* 0x0000a00901007387 */ /* 0x0003e20000100800 */
[----:B------:R-:W-:Y:S01]  /*26f0*/  ISETP.GE.AND P2, PT, R8, 0x1, PT ;  /* 0x000000010800780c */ /* 0x000fe20003f46270 */
[----:B----4-:R-:W-:-:S04]  /*2700*/  @P4 IMAD.IADD R4, R5, 0x1, -R6 ;  /* 0x0000000105044824 */ /* 0x010fc800078e0a06 */
[----:B------:R-:W-:-:S04]  /*2710*/  @P1 IMAD.HI.U32 R3, R0, c[0x0][0x2c8], RZ ;  /* 0x0000b20000031a27 */ /* 0x000fc800078e00ff */
[----:B------:R-:W-:Y:S01]  /*2720*/  IMAD.IADD R5, R15, 0x1, R4 ;  /* 0x000000010f057824 */ /* 0x000fe200078e0204 */
[----:B------:R-:W-:-:S04]  /*2730*/  @P1 SHF.R.U32.HI R0, RZ, c[0x0][0x2cc], R3 ;  /* 0x0000b300ff001a19 */ /* 0x000fc80000011603 */
[----:B------:R1:W-:Y:S01]  /*2740*/  STL.64 [R1+0x60], R4 ;  /* 0x0000600401007387 */ /* 0x0003e20000100a00 */
[----:B------:R-:W-:Y:S02]  /*2750*/  IADD3 R2, R5, 0x2f, RZ ;  /* 0x0000002f05027810 */ /* 0x000fe40007ffe0ff */
[----:B------:R-:W-:-:S03]  /*2760*/  IADD3 R0, R0, 0x1, R5 ;  /* 0x0000000100007810 */ /* 0x000fc60007ffe005 */
[----:B------:R-:W-:-:S04]  /*2770*/  IMAD.HI R2, R2, 0x2aaaaaab, RZ ;  /* 0x2aaaaaab02027827 */ /* 0x000fc800078e02ff */
[----:B------:R-:W-:Y:S01]  /*2780*/  IMAD.IADD R3, R0, 0x1, -R19 ;  /* 0x0000000100037824 */ /* 0x000fe200078e0a13 */
[----:B------:R-:W-:-:S04]  /*2790*/  SHF.R.U32.HI R6, RZ, 0x1f, R2 ;  /* 0x0000001fff067819 */ /* 0x000fc80000011602 */
[----:B------:R-:W-:Y:S02]  /*27a0*/  LEA.HI.SX32 R21, R2, R6, 0x1d ;  /* 0x0000000602157211 */ /* 0x000fe400078feaff */
[----:B------:R-:W-:Y:S01]  /*27b0*/  IADD3 R2, R3, c[0x0][0x328], RZ ;  /* 0x0000ca0003027a10 */ /* 0x000fe20007ffe0ff */
[----:B------:R1:W-:Y:S01]  /*27c0*/  STL [R1+0x68], R13 ;  /* 0x0000680d01007387 */ /* 0x0003e20000100800 */
        /* <DEDUP_REMOVED lines=11> */
.L_x_2283:
[----:B------:R-:W-:-:S13]  /*2880*/  ISETP.NE.AND P0, PT, R8, 0x1, PT ;  /* 0x000000010800780c */ /* 0x000fda0003f05270 */
[----:B------:R-:W-:-:S05]  /*2890*/  @P0 IMAD.HI.U32 R3, R0, c[0x0][0x330], RZ ;  /* 0x0000cc0000030a27 */ /* 0x000fca00078e00ff */
[----:B------:R-:W-:Y:S02]  /*28a0*/  @P0 SHF.R.U32.HI R0, RZ, c[0x0][0x334], R3 ;  /* 0x0000cd00ff000a19 */ /* 0x000fe40000011603 */
.L_x_2284:
[----:B------:R-:W-:Y:S05]  /*28b0*/  BSYNC B0 ;  /* 0x0000000000007941 */ /* 0x000fea0003800000 */
.L_x_2282:
[----:B------:R-:W-:-:S05]  /*28c0*/  IMAD R0, R0, R8, c[0x0][0x32c] ;  /* 0x0000cb0000007624 */ /* 0x000fca00078e0208 */
[----:B------:R-:W-:-:S04]  /*28d0*/  IMNMX R2, R2, R0, PT ;  /* 0x0000000002027217 */ /* 0x000fc80003800200 */
.L_x_2281:
[----:B------:R-:W-:Y:S01]  /*28e0*/  IADD3 R3, R2, 0x2f, RZ ;  /* 0x0000002f02037810 */ /* 0x000fe20007ffe0ff */
[----:B------:R-:W-:-:S04]  /*28f0*/  @P1 IMAD.HI.U32 R2, R9, c[0x0][0x2c8], RZ ;  /* 0x0000b20009021a27 */ /* 0x000fc800078e00ff */
[----:B------:R-:W-:-:S04]  /*2900*/  IMAD.HI R3, R3, 0x2aaaaaab, RZ ;  /* 0x2aaaaaab03037827 */ /* 0x000fc800078e02ff */
[----:B------:R-:W-:Y:S01]  /*2910*/  IMAD.MOV.U32 R0, RZ, RZ, R9 ;  /* 0x000000ffff007224 */ /* 0x000fe200078e0009 */
[----:B------:R-:W-:Y:S02]  /*2920*/  @P1 SHF.R.U32.HI R0, RZ, c[0x0][0x2cc], R2 ;  /* 0x0000b300ff001a19 */ /* 0x000fe40000011602 */
[----:B------:R-:W-:Y:S02]  /*2930*/  SHF.R.U32.HI R11, RZ, 0x1f, R3 ;  /* 0x0000001fff0b7819 */ /* 0x000fe40000011603 */
[----:B------:R-:W-:Y:S02]  /*2940*/  IADD3 R0, R0, R5, -R19 ;  /* 0x0000000500007210 */ /* 0x000fe40007ffe813 */
[----:B------:R-:W-:Y:S02]  /*2950*/  LEA.HI.SX32 R11, R3, R11, 0x1d ;  /* 0x0000000b030b7211 */ /* 0x000fe400078feaff */
        /* <DEDUP_REMOVED lines=12> */
.L_x_2287:
[----:B------:R-:W-:-:S13]  /*2a20*/  ISETP.NE.AND P0, PT, R8, 0x1, PT ;  /* 0x000000010800780c */ /* 0x000fda0003f05270 */
[----:B------:R-:W-:-:S05]  /*2a30*/  @P0 IMAD.HI.U32 R3, R0, c[0x0][0x330], RZ ;  /* 0x0000cc0000030a27 */ /* 0x000fca00078e00ff */
[----:B------:R-:W-:Y:S02]  /*2a40*/  @P0 SHF.R.U32.HI R0, RZ, c[0x0][0x334], R3 ;  /* 0x0000cd00ff000a19 */ /* 0x000fe40000011603 */
.L_x_2288:
[----:B------:R-:W-:Y:S05]  /*2a50*/  BSYNC B0 ;  /* 0x0000000000007941 */ /* 0x000fea0003800000 */
.L_x_2286:
[----:B------:R-:W-:-:S05]  /*2a60*/  IMAD R0, R0, c[0x0][0x32c], RZ ;  /* 0x0000cb0000007a24 */ /* 0x000fca00078e02ff */
[----:B------:R-:W-:-:S05]  /*2a70*/  IMNMX R2, R2, R0, !PT ;  /* 0x0000000002027217 */ /* 0x000fca0007800200 */
.L_x_2285:
[----:B------:R-:W-:Y:S01]  /*2a80*/  IMAD.HI R2, R2, 0x2aaaaaab, RZ ;  /* 0x2aaaaaab02027827 */ /* 0x000fe200078e02ff */
[----:B------:R-:W-:Y:S01]  /*2a90*/  LOP3.LUT R26, R14, 0xff, RZ, 0xc0, !PT ;  /* 0x000000ff0e1a7812 */ /* 0x000fe200078ec0ff */
[----:B------:R-:W-:Y:S01]  /*2aa0*/  BSSY B0, `(.L_x_2289) ;  /* 0x0000029000007945 */ /* 0x000fe20003800000 */
[----:B------:R-:W-:Y:S02]  /*2ab0*/  SHF.R.U32.HI R0, RZ, 0x10, R14 ;  /* 0x00000010ff007819 */ /* 0x000fe4000001160e */
[----:B------:R-:W-:Y:S01]  /*2ac0*/  SHF.R.U32.HI R10, RZ, 0x1f, R2 ;  /* 0x0000001fff0a7819 */ /* 0x000fe20000011602 */
[----:B------:R2:W-:Y:S03]  /*2ad0*/  STL [R1+0xd8], R26 ;  /* 0x0000d81a01007387 */ /* 0x0005e60000100800 */
[----:B------:R-:W-:Y:S01]  /*2ae0*/  LEA.HI.SX32 R10, R2, R10, 0x1d ;  /* 0x0000000a020a7211 */ /* 0x000fe200078feaff */
[----:B------:R2:W-:Y:S01]  /*2af0*/  STL [R1+0xb0], R0 ;  /* 0x0000b00001007387 */ /* 0x0005e20000100800 */
[----:B------:R-:W-:-:S02]  /*2b00*/  IMAD.MOV.U32 R2, RZ, RZ, RZ ;  /* 0x000000ffff027224 */ /* 0x000fc400078e00ff */
[----:B------:R-:W-:-:S04]  /*2b10*/  IMNMX R10, RZ, R10, !PT ;  /* 0x0000000aff0a7217 */ /* 0x000fc80007800200 */
[----:B------:R-:W-:-:S13]  /*2b20*/  ISETP.GT.AND P0, PT, R11, R10, PT ;  /* 0x0000000a0b00720c */ /* 0x000fda0003f04270 */
[----:B------:R-:W-:Y:S05]  /*2b30*/  @!P0 BRA `(.L_x_2290) ;  /* 0x000001f000008947 */ /* 0x000fea0003800000 */
[----:B------:R-:W-:-:S04]  /*2b40*/  ISETP.NE.AND P0, PT, R0, RZ, PT ;  /* 0x000000ff0000720c */ /* 0x000fc80003f05270 */
[----:B--2---:R-:W-:-:S04]  /*2b50*/  SEL R0, R0, c[0x0][0x338], P0 ;  /* 0x0000ce0000007a07 */ /* 0x004fc80000000000 */
[----:B------:R-:W-:Y:S02]  /*2b60*/  IABS R3, R0 ;  /* 0x0000000000037213 */ /* 0x000fe40000000000 */
[----:B------:R-:W-:Y:S02]  /*2b70*/  IADD3 R14, R0, -0x1, R11 ;  /* 0xffffffff000e7810 */ /* 0x000fe40007ffe00b */
[----:B------:R-:W2:Y:S03]  /*2b80*/  I2F.RP R8, R3 ;  /* 0x0000000300087306 */ /* 0x000ea60000209400 */
[----:B------:R-:W-:-:S05]  /*2b90*/  IMAD.IADD R14, R14, 0x1, -R10 ;  /* 0x000000010e0e7824 */ /* 0x000fca00078e0a0a */
[----:B------:R-:W-:Y:S02]  /*2ba0*/  IABS R17, R14 ;  /* 0x0000000e00117213 */ /* 0x000fe40000000000 */
[----:B------:R-:W-:-:S04]  /*2bb0*/  LOP3.LUT R14, R14, R0, RZ, 0x3c, !PT ;  /* 0x000000000e0e7212 */ /* 0x000fc800078e3cff */
[----:B------:R-:W-:Y:S01]  /*2bc0*/  ISETP.GE.AND P1, PT, R14, RZ, PT ;  /* 0x000000ff0e00720c */ /* 0x000fe20003f26270 */
[----:B--2---:R-:W2:Y:S02]  /*2bd0*/  MUFU.RCP R8, R8 ;  /* 0x0000000800087308 */ /* 0x004ea40000001000 */
[----:B--2---:R-:W-:-:S06]  /*2be0*/  IADD3 R8, R8, 0xffffffe, RZ ;  /* 0x0ffffffe08087810 */ /* 0x004fcc0007ffe0ff */
[----:B-1----:R-:W1:Y:S02]  /*2bf0*/  F2I.FTZ.U32.TRUNC.NTZ R9, R8 ;  /* 0x0000000800097305 */ /* 0x002e64000021f000 */
[----:B-1----:R-:W-:Y:S02]  /*2c00*/  IMAD.MOV R2, RZ, RZ, -R9 ;  /* 0x000000ffff027224 */ /* 0x002fe400078e0a09 */
        /* <DEDUP_REMOVED lines=18> */
.L_x_2290:
[----:B------:R-:W-:Y:S05]  /*2d30*/  BSYNC B0 ;  /* 0x0000000000007941 */ /* 0x000fea0003800000 */
.L_x_2289:
[----:B------:R-:W3:Y:S01]  /*2d40*/  LDL R6, [R1+0x1dc] ;  /* 0x0001dc0001067983 */ /* 0x000ee20000100800 */
[----:B------:R-:W-:-:S04]  /*2d50*/  IMAD R10, R26, R2, R10 ;  /* 0x000000021a0a7224 */ /* 0x000fc800078e020a */
[C---:B--2---:R-:W-:Y:S02]  /*2d60*/  IMAD.IADD R0, R10.reuse, 0x1, R2 ;  /* 0x000000010a007824 */ /* 0x044fe400078e0202 */
        /* <DEDUP_REMOVED lines=8> */
[----:B------:R-:W-:Y:S01]  /*2df0*/  @P0 IADD3 R2, R0, 0x2f, RZ ;  /* 0x0000002f00020810 */ /* 0x000fe20007ffe0ff */
[----:B------:R-:W-:-:S04]  /*2e00*/  IMAD.MOV.U32 R0, RZ, RZ, R107 ;  /* 0x000000ffff007224 */ /* 0x000fc800078e006b */
[----:B------:R-:W-:-:S05]  /*2e10*/  @P0 IMAD.HI R2, R2, 0x2aaaaaab, RZ ;  /* 0x2aaaaaab02020827 */ /* 0x000fca00078e02ff */
[----:B------:R-:W-:-:S04]  /*2e20*/  @P0 SHF.R.U32.HI R3, RZ, 0x1f, R2 ;  /* 0x0000001fff030819 */ /* 0x000fc80000011602 */
[----:B------:R-:W-:-:S04]  /*2e30*/  @P0 LEA.HI.SX32 R0, R2, R3, 0x1d ;  /* 0x0000000302000211 */ /* 0x000fc800078feaff */
[----:B------:R-:W-:Y:S01]  /*2e40*/  ISETP.GT.AND P0, PT, R0, R107, PT ;  /* 0x0000006b0000720c */ /* 0x000fe20003f04270 */
[----:B---3--:R-:W-:-:S04]  /*2e50*/  IMAD.IADD R2, R7, 0x1, R6 ;  /* 0x0000000107027824 */ /* 0x008fc800078e0206 */
[----:B------:R-:W-:-:S08]  /*2e60*/  IMAD.SHL.U32 R223, R2, 0x2, RZ ;  /* 0x0000000202df7824 */ /* 0x000fd000078e00ff */
[----:B------:R-:W-:Y:S05]  /*2e70*/  @!P0 BRA `(.L_x_2291) ;  /* 0x00006b9000008947 */ /* 0x000fea0003800000 */
[----:B------:R-:W-:-:S04]  /*2e80*/  ISETP.NE.U32.AND P0, PT, RZ, c[0x0][0x340], PT ;  /* 0x0000d000ff007a0c */ /* 0x000fc80003f05070 */
[----:B------:R-:W-:-:S13]  /*2e90*/  ISETP.NE.AND.EX P2, PT, RZ, c[0x0][0x344], PT, P0 ;  /* 0x0000d100ff007a0c */ /* 0x000fda0003f45300 */
[----:B------:R-:W-:-:S05]  /*2ea0*/  @P2 IMAD.WIDE R2, R24, R23, c[0x0][0x340] ;  /* 0x0000d00018022625 */ /* 0x000fca00078e0217 */
[----:B-1----:R1:W2:Y:S01]  /*2eb0*/  @P2 LDG.E R15, [R2.64] ;  /* 0x0000000a020f2981 */ /* 0x0022a2000c1e1900 */
[----:B------:R-:W-:Y:S01]  /*2ec0*/  LOP3.LUT R25, R25, 0xffff, RZ, 0xc0, !PT ;  /* 0x0000ffff19197812 */ /* 0x000fe200078ec0ff */
[----:B------:R-:W-:Y:S01]  /*2ed0*/  IMAD.MOV.U32 R130, RZ, RZ, 0x30 ;  /* 0x00000030ff827424 */ /* 0x000fe200078e00ff */
[----:B------:R-:W-:Y:S01]  /*2ee0*/  SHF.R.S32.HI R14, RZ, 0x1f, R24 ;  /* 0x0000001fff0e7819 */ /* 0x000fe20000011418 */
[----:B------:R-:W-:Y:S01]  /*2ef0*/  IMAD.MOV.U32 R139, RZ, RZ, c[0x0][0x238] ;  /* 0x00008e00ff8b7624 */ /* 0x000fe200078e00ff */
[----:B------:R-:W-:Y:S01]  /*2f00*/  IADD3 R39, R0, -0x1, RZ ;  /* 0xffffffff00277810 */ /* 0x000fe20007ffe0ff */
[----:B------:R-:W-:Y:S01]  /*2f10*/  IMAD R138, R130, c[0x0][0x23c], RZ ;  /* 0x00008f00828a7a24 */ /* 0x000fe200078e02ff */
[----:B------:R-:W-:Y:S01]  /*2f20*/  SEL R10, R14, RZ, !P4 ;  /* 0x000000ff0e0a7207 */ /* 0x000fe20006000000 */
[----:B------:R-:W-:Y:S01]  /*2f30*/  IMAD.WIDE.U32 R128, R130, c[0x0][0x238], RZ ;  /* 0x00008e0082807a25 */ /* 0x000fe200078e00ff */
[----:B------:R-:W-:Y:S02]  /*2f40*/  SEL R11, R24, RZ, !P4 ;  /* 0x000000ff180b7207 */ /* 0x000fe40006000000 */
[----:B------:R-:W-:Y:S01]  /*2f50*/  SHF.R.S32.HI R16, RZ, 0x1f, R145 ;  /* 0x0000001fff107819 */ /* 0x000fe20000011491 */
[----:B------:R-:W-:Y:S01]  /*2f60*/  IMAD R0, R10, c[0x0][0x248], RZ ;  /* 0x000092000a007a24 */ /* 0x000fe200078e02ff */
[----:B------:R-:W-:Y:S01]  /*2f70*/  IADD3 R108, P0, R145, R20, RZ ;  /* 0x00000014916c7210 */ /* 0x000fe20007f1e0ff */
[----:B------:R-:W-:Y:S01]  /*2f80*/  IMAD R6, R39, -0x30, R4 ;  /* 0xffffffd027067824 */ /* 0x000fe200078e0204 */
[----:B------:R-:W-:Y:S01]  /*2f90*/  ISETP.GE.AND P1, PT, R140, c[0x0][0x1d4], PT ;  /* 0x000075008c007a0c */ /* 0x000fe20003f26270 */
[----:B------:R-:W-:Y:S01]  /*2fa0*/  IMAD R0, R11, c[0x0][0x24c], R0 ;  /* 0x000093000b007a24 */ /* 0x000fe200078e0200 */
[----:B------:R-:W-:Y:S01]  /*2fb0*/  LEA.HI.X.SX32 R109, R20, R16, 0x1, P0 ;  /* 0x00000010146d7211 */ /* 0x000fe200000f0eff */
[----:B------:R-:W-:Y:S01]  /*2fc0*/  IMAD.IADD R138, R129, 0x1, R138 ;  /* 0x00000001818a7824 */ /* 0x000fe200078e028a */
[----:B------:R-:W-:Y:S01]  /*2fd0*/  IMNMX R6, R6, 0x30, PT ;  /* 0x0000003006067817 */ /* 0x000fe20003800200 */
[----:B------:R-:W-:Y:S01]  /*2fe0*/  IMAD.SHL.U32 R150, R139, 0x20, RZ ;  /* 0x000000208b967824 */ /* 0x000fe200078e00ff */
[----:B------:R-:W-:Y:S01]  /*2ff0*/  ISETP.GE.AND P4, PT, R144, c[0x0][0x1d4], PT ;  /* 0x0000750090007a0c */ /* 0x000fe20003f86270 */
[----:B------:R-:W-:Y:S01]  /*3000*/  IMAD.IADD R127, R22, 0x1, R18 ;  /* 0x00000001167f7824 */ /* 0x000fe200078e0212 */
[----:B------:R-:W-:Y:S01]  /*3010*/  LOP3.LUT R213, R213, 0xfffffff7, RZ, 0xc0, !PT ;  /* 0xfffffff7d5d57812 */ /* 0x000fe200078ec0ff */
[----:B------:R-:W-:Y:S01]  /*3020*/  IMAD.SHL.U32 R26, R145, 0x40, RZ ;  /* 0x00000040911a7824 */ /* 0x000fe200078e00ff */
[----:B------:R-:W-:Y:S01]  /*3030*/  ISETP.GE.AND P6, PT, R228, c[0x0][0x1d4], PT ;  /* 0x00007500e4007a0c */ /* 0x000fe20003fc6270 */
[----:B-1----:R-:W-:Y:S01]  /*3040*/  IMAD.WIDE.U32 R2, R25, c[0x0][0x240], R140 ;  /* 0x0000900019027a25 */ /* 0x002fe200078e008c */
[----:B------:R-:W-:-:S02]  /*3050*/  ISETP.GE.AND P5, PT, R229, c[0x0][0x1d4], PT ;  /* 0x00007500e5007a0c */ /* 0x000fc40003fa6270 */
[----:B------:R-:W-:Y:S01]  /*3060*/  @P1 LOP3.LUT R213, R213, 0x8, RZ, 0xfc, !PT ;  /* 0x00000008d5d51812 */ /* 0x000fe200078efcff */
[----:B------:R-:W-:Y:S01]  /*3070*/  IMAD R3, R25, c[0x0][0x244], R3 ;  /* 0x0000910019037a24 */ /* 0x000fe200078e0203 */
[----:B------:R-:W-:Y:S01]  /*3080*/  MOV R135, 0x5 ;  /* 0x0000000500877802 */ /* 0x000fe20000000f00 */
[----:B------:R-:W-:Y:S01]  /*3090*/  IMAD.MOV.U32 R134, RZ, RZ, c[0x0][0x280] ;  /* 0x0000a000ff867624 */ /* 0x000fe200078e00ff */
[----:B------:R-:W-:Y:S01]  /*30a0*/  LOP3.LUT R213, R213, 0xfffffffb, RZ, 0xc0, !PT ;  /* 0xfffffffbd5d57812 */ /* 0x000fe200078ec0ff */
[----:B------:R-:W-:Y:S01]  /*30b0*/  IMAD.WIDE.U32 R2, R11, c[0x0][0x248], R2 ;  /* 0x000092000b027a25 */ /* 0x000fe200078e0002 */
[----:B------:R-:W-:Y:S02]  /*30c0*/  SHF.L.U64.HI R139, R139, R135, c[0x0][0x23c] ;  /* 0x00008f008b8b7619 */ /* 0x000fe40000010287 */
[----:B------:R-:W-:Y:S01]  /*30d0*/  @P4 LOP3.LUT R213, R213, 0x4, RZ, 0xfc, !PT ;  /* 0x00000004d5d54812 */ /* 0x000fe200078efcff */
[----:B------:R-:W-:Y:S01]  /*30e0*/  IMAD.IADD R3, R3, 0x1, R0 ;  /* 0x0000000103037824 */ /* 0x000fe200078e0200 */
[----:B------:R-:W-:Y:S01]  /*30f0*/  SHF.R.S32.HI R143, RZ, 0x1f, R142 ;  /* 0x0000001fff8f7819 */ /* 0x000fe2000001148e */
[----:B------:R-:W-:Y:S01]  /*3100*/  IMAD R0, R109, c[0x0][0x238], RZ ;  /* 0x00008e006d007a24 */ /* 0x000fe200078e02ff */
[----:B------:R-:W-:Y:S01]  /*3110*/  LOP3.LUT R213, R213, 0xfffffffd, RZ, 0xc0, !PT ;  /* 0xfffffffdd5d57812 */ /* 0x000fe200078ec0ff */
[----:B------:R-:W-:Y:S01]  /*3120*/  IMAD.WIDE.U32 R112, R108, c[0x0][0x238], R2 ;  /* 0x00008e006c707a25 */ /* 0x000fe200078e0002 */
[----:B------:R-:W-:-:S02]  /*3130*/  SHF.R.S32.HI R3, RZ, 0x1f, R39 ;  /* 0x0000001fff037819 */ /* 0x000fc40000011427 */
[----:B------:R-:W-:Y:S01]  /*3140*/  @P6 LOP3.LUT R213, R213, 0x2, RZ, 0xfc, !PT ;  /* 0x00000002d5d56812 */ /* 0x000fe200078efcff */
[----:B------:R-:W-:Y:S01]  /*3150*/  IMAD R5, R108, c[0x0][0x23c], R0 ;  /* 0x00008f006c057a24 */ /* 0x000fe200078e0200 */
[----:B------:R-:W-:Y:S01]  /*3160*/  IADD3 R0, -R145, R6, RZ ;  /* 0x0000000691007210 */ /* 0x000fe20007ffe1ff */
[----:B------:R-:W-:Y:S01]  /*3170*/  IMAD R2, R138, R39, RZ ;  /* 0x000000278a027224 */ /* 0x000fe200078e02ff */
[----:B------:R-:W-:Y:S01]  /*3180*/  LOP3.LUT R26, R26, 0x1c0, RZ, 0xc0, !PT ;  /* 0x000001c01a1a7812 */ /* 0x000fe200078ec0ff */
[----:B------:R-:W-:Y:S01]  /*3190*/  IMAD.IADD R111, R113, 0x1, R5 ;  /* 0x00000001716f7824 */ /* 0x000fe200078e0205 */
[C---:B------:R-:W-:Y:S01]  /*31a0*/  ISETP.GE.AND P0, PT, R0.reuse, 0x1, PT ;  /* 0x000000010000780c */ /* 0x040fe20003f06270 */
[----:B------:R-:W-:Y:S01]  /*31b0*/  IMAD.MOV.U32 R110, RZ, RZ, R112 ;  /* 0x000000ffff6e7224 */ /* 0x000fe200078e0070 */
[----:B------:R-:W-:Y:S01]  /*31c0*/  ISETP.GT.AND P3, PT, R0, 0x20, PT ;  /* 0x000000200000780c */ /* 0x000fe20003f64270 */
[-C--:B------:R-:W-:Y:S01]  /*31d0*/  IMAD R2, R3, R128.reuse, R2 ;  /* 0x0000008003027224 */ /* 0x080fe200078e0202 */
[----:B------:R-:W-:Y:S01]  /*31e0*/  IADD3 R27, R145, 0x20, RZ ;  /* 0x00000020911b7810 */ /* 0x000fe20007ffe0ff */
[----:B------:R-:W-:Y:S01]  /*31f0*/  IMAD.WIDE.U32 R8, R39, R128, R110 ;  /* 0x0000008027087225 */ /* 0x000fe200078e006e */
[----:B------:R-:W-:-:S02]  /*3200*/  MOV R75, c[0x0][0x27c] ;  /* 0x00009f00004b7a02 */ /* 0x000fc40000000f00 */
[----:B------:R-:W-:Y:S01]  /*3210*/  SHF.L.U32 R27, R27, 0x6, RZ ;  /* 0x000000061b1b7819 */ /* 0x000fe200000006ff */
[----:B------:R-:W-:Y:S01]  /*3220*/  IMAD R0, R10, c[0x0][0x268], RZ ;  /* 0x00009a000a007a24 */ /* 0x000fe200078e02ff */
[----:B------:R-:W-:Y:S01]  /*3230*/  IADD3 R5, R9, R2, RZ ;  /* 0x0000000209057210 */ /* 0x000fe20007ffe0ff */
[----:B------:R-:W-:Y:S01]  /*3240*/  IMAD R6, R16, c[0x0][0x280], RZ ;  /* 0x0000a00010067a24 */ /* 0x000fe200078e02ff */
[----:B------:R-:W-:Y:S01]  /*3250*/  LOP3.LUT R27, R27, 0x1c0, RZ, 0xc0, !PT ;  /* 0x000001c01b1b7812 */ /* 0x000fe200078ec0ff */
[----:B------:R-:W-:Y:S01]  /*3260*/  IMAD R100, R11, c[0x0][0x26c], R0 ;  /* 0x00009b000b647a24 */ /* 0x000fe200078e0200 */
[----:B------:R-:W-:Y:S01]  /*3270*/  @P0 LEA R2, P1, R8, c[0x0][0x220], 0x1 ;  /* 0x0000880008020a11 */ /* 0x000fe200078208ff */
[----:B------:R-:W-:Y:S01]  /*3280*/  IMAD R0, R16, c[0x0][0x290], RZ ;  /* 0x0000a40010007a24 */ /* 0x000fe200078e02ff */
[----:B------:R-:W-:Y:S01]  /*3290*/  SHF.R.U32.HI R149, RZ, 0x3, R27 ;  /* 0x00000003ff957819 */ /* 0x000fe2000001161b */
[----:B------:R-:W-:Y:S01]  /*32a0*/  IMAD.WIDE.U32 R18, R145, c[0x0][0x290], R142 ;  /* 0x0000a40091127a25 */ /* 0x000fe200078e008e */
[----:B------:R-:W-:-:S02]  /*32b0*/  @P0 LEA.HI.X R3, R8, c[0x0][0x224], R5, 0x1, P1 ;  /* 0x0000890008030a11 */ /* 0x000fc400008f0c05 */
[----:B------:R-:W-:Y:S01]  /*32c0*/  LOP3.LUT P1, RZ, R213, 0x8, RZ, 0xc0, !PT ;  /* 0x00000008d5ff7812 */ /* 0x000fe2000782c0ff */
[----:B------:R-:W-:Y:S01]  /*32d0*/  IMAD R0, R145, c[0x0][0x294], R0 ;  /* 0x0000a50091007a24 */ /* 0x000fe200078e0200 */
[----:B------:R-:W-:Y:S01]  /*32e0*/  LOP3.LUT R213, R213, 0xfffffffe, RZ, 0xc0, !PT ;  /* 0xfffffffed5d57812 */ /* 0x000fe200078ec0ff */
[C---:B------:R-:W-:Y:S02]  /*32f0*/  IMAD R6, R145.reuse, c[0x0][0x284], R6 ;  /* 0x0000a10091067a24 */ /* 0x040fe400078e0206 */
[----:B------:R-:W-:Y:S01]  /*3300*/  IMAD.WIDE.U32 R20, R145, c[0x0][0x280], R142 ;  /* 0x0000a00091147a25 */ /* 0x000fe200078e008e */
[----:B------:R-:W-:-:S03]  /*3310*/  @P5 LOP3.LUT R213, R213, 0x1, RZ, 0xfc, !PT ;  /* 0x00000001d5d55812 */ /* 0x000fc600078efcff */
[----:B------:R-:W-:-:S04]  /*3320*/  IMAD.WIDE.U32 R16, R145, c[0x0][0x280], R140 ;  /* 0x0000a00091107a25 */ /* 0x000fc800078e008c */
[----:B------:R-:W-:Y:S01]  /*3330*/  @!PT LDS RZ, [RZ] ;  /* 0x00000000fffff984 */ /* 0x000fe20000000800 */
[----:B------:R-:W-:Y:S01]  /*3340*/  @!PT LDS RZ, [RZ] ;  /* 0x00000000fffff984 */ /* 0x000fe20000000800 */
[----:B------:R-:W-:Y:S01]  /*3350*/  @!PT LDS RZ, [RZ] ;  /* 0x00000000fffff984 */ /* 0x000fe20000000800 */
[----:B------:R1:W-:Y:S01]  /*3360*/  @P0 LDGSTS.E.BYPASS.LTC128B.128 [R223+0xa080], [R2.64], !P1 ;  /* 0x0a08000002df0fae */ /* 0x0003e2000c901d4a */
[----:B------:R-:W-:Y:S01]  /*3370*/  ISETP.GE.AND P1, PT, R140, c[0x0][0x27c], PT ;  /* 0x00009f008c007a0c */ /* 0x000fe20003f26270 */
[----:B------:R-:W-:Y:S02]  /*3380*/  IMAD.IADD R19, R19, 0x1, R0 ;  /* 0x0000000113137824 */ /* 0x000fe400078e0200 */
[----:B------:R1:W-:Y:S01]  /*3390*/  @P0 LDGSTS.E.BYPASS.LTC128B.128 [R223+0xb880], [R2.64+0x80], !P4 ;  /* 0x0b88008002df0fae */ /* 0x0003e2000e101d4a */
[----:B------:R-:W-:Y:S02]  /*33a0*/  IMAD.IADD R21, R21, 0x1, R6 ;  /* 0x0000000115157824 */ /* 0x000fe400078e0206 */
[----:B------:R-:W-:Y:S01]  /*33b0*/  IMAD.IADD R17, R6, 0x1, R17 ;  /* 0x0000000106117824 */ /* 0x000fe200078e0211 */
[----:B------:R1:W-:Y:S01]  /*33c0*/  @P0 LDGSTS.E.BYPASS.LTC128B.128 [R223+0xd080], [R2.64+0x100], !P6 ;  /* 0x0d08010002df0fae */ /* 0x0003e2000f101d4a */
[----:B------:R-:W-:Y:S01]  /*33d0*/  SHF.R.S32.HI R6, RZ, 0x1f, R13 ;  /* 0x0000001fff067819 */ /* 0x000fe2000001140d */
[----:B------:R-:W-:-:S02]  /*33e0*/  IMAD.WIDE.U32 R98, R13, c[0x0][0x280], R20 ;  /* 0x0000a0000d627a25 */ /* 0x000fc400078e0014 */
[----:B------:R1:W-:Y:S01]  /*33f0*/  @P0 LDGSTS.E.BYPASS.LTC128B.128 [R223+0xe880], [R2.64+0x180], !P5 ;  /* 0x0e88018002df0fae */ /* 0x0003e2000e901d4a */
[----:B------:R-:W-:Y:S01]  /*3400*/  @P3 IADD3 R9, P0, R150, R8, RZ ;  /* 0x0000000896093210 */ /* 0x000fe20007f1e0ff */
[----:B------:R-:W-:Y:S02]  /*3410*/  IMAD R23, R6, c[0x0][0x290], RZ ;  /* 0x0000a40006177a24 */ /* 0x000fe400078e02ff */
[----:B------:R-:W-:Y:S01]  /*3420*/  IMAD.WIDE.U32 R96, R13, c[0x0][0x290], R18 ;  /* 0x0000a4000d607a25 */ /* 0x000fe200078e0012 */
[----:B------:R-:W-:Y:S02]  /*3430*/  @P3 IADD3.X R5, R5, R139, RZ, P0, !PT ;  /* 0x0000008b05053210 */ /* 0x000fe400007fe4ff */
[----:B------:R-:W-:Y:S01]  /*3440*/  @P3 LEA R8, P0, R9, c[0x0][0x220], 0x1 ;  /* 0x0000880009083a11 */ /* 0x000fe200078008ff */
[C---:B------:R-:W-:Y:S02]  /*3450*/  IMAD R23, R13.reuse, c[0x0][0x294], R23 ;  /* 0x0000a5000d177a24 */ /* 0x040fe400078e0217 */
[----:B------:R-:W-:Y:S01]  /*3460*/  IMAD.WIDE.U32 R94, R13, c[0x0][0x280], R16 ;  /* 0x0000a0000d5e7a25 */ /* 0x000fe200078e0010 */
[----:B------:R-:W-:-:S02]  /*3470*/  @P3 LEA.HI.X R9, R9, c[0x0][0x224], R5, 0x1, P0 ;  /* 0x0000890009093a11 */ /* 0x000fc400000f0c05 */
[----:B------:R-:W-:Y:S01]  /*3480*/  LOP3.LUT P0, RZ, R213, 0x8, RZ, 0xc0, !PT ;  /* 0x00000008d5ff7812 */ /* 0x000fe2000780c0ff */
[----:B------:R-:W-:Y:S02]  /*3490*/  IMAD.MOV.U32 R148, RZ, RZ, c[0x0][0x290] ;  /* 0x0000a400ff947624 */ /* 0x000fe400078e00ff */
[C---:B------:R-:W-:Y:S02]  /*34a0*/  IMAD R136, R130.reuse, c[0x0][0x284], RZ ;  /* 0x0000a10082887a24 */ /* 0x040fe400078e02ff */
[C---:B------:R-:W-:Y:S02]  /*34b0*/  IMAD R137, R130.reuse, c[0x0][0x294], RZ ;  /* 0x0000a50082897a24 */ /* 0x040fe400078e02ff */
[----:B------:R-:W-:-:S04]  /*34c0*/  IMAD.WIDE.U32 R132, R130, c[0x0][0x280], RZ ;  /* 0x0000a00082847a25 */ /* 0x000fc800078e00ff */
[----:B------:R-:W-:Y:S02]  /*34d0*/  IMAD.WIDE.U32 R130, R130, c[0x0][0x290], RZ ;  /* 0x0000a40082827a25 */ /* 0x000fe400078e00ff */
[----:B------:R3:W-:Y:S02]  /*34e0*/  @P3 LDGSTS.E.BYPASS.LTC128B.128 [R245+0xb080], [R8.64], !P0 ;  /* 0x0b08000008f53fae */ /* 0x0007e4000c101d4a */
[----:B-1----:R-:W-:Y:S01]  /*34f0*/  IMAD.WIDE.U32 R2, R25, c[0x0][0x260], R140 ;  /* 0x0000980019027a25 */ /* 0x002fe200078e008c */
[----:B------:R-:W-:Y:S01]  /*3500*/  IADD3 R137, R131, R137, RZ ;  /* 0x0000008983897210 */ /* 0x000fe20007ffe0ff */
[----:B------:R3:W-:Y:S02]  /*3510*/  @P3 LDGSTS.E.BYPASS.LTC128B.128 [R245+0xc880], [R8.64+0x80], !P4 ;  /* 0x0c88008008f53fae */ /* 0x0007e4000e101d4a */
[C---:B------:R-:W-:Y:S02]  /*3520*/  IMAD R3, R25.reuse, c[0x0][0x264], R3 ;  /* 0x0000990019037a24 */ /* 0x040fe400078e0203 */
[----:B------:R3:W-:Y:S01]  /*3530*/  @P3 LDGSTS.E.BYPASS.LTC128B.128 [R245+0xe080], [R8.64+0x100], !P6 ;  /* 0x0e08010008f53fae */ /* 0x0007e2000f101d4a */
[----:B------:R-:W-:-:S03]  /*3540*/  IMAD.WIDE.U32 R118, R25, c[0x0][0x1e8], RZ ;  /* 0x00007a0019767a25 */ /* 0x000fc600078e00ff */
[----:B------:R3:W-:Y:S01]  /*3550*/  @P3 LDGSTS.E.BYPASS.LTC128B.128 [R245+0xf880], [R8.64+0x180], !P5 ;  /* 0x0f88018008f53fae */ /* 0x0007e2000e901d4a */
[----:B------:R-:W-:Y:S01]  /*3560*/  IMAD.WIDE.U32 R90, R11, c[0x0][0x268], R2 ;  /* 0x00009a000b5a7a25 */ /* 0x000fe200078e0002 */
[----:B------:R-:W-:Y:S02]  /*3570*/  SEL R2, RZ, c[0x0][0x27c], !P1 ;  /* 0x00009f00ff027a07 */ /* 0x000fe40004800000 */
[----:B------:R-:W0:Y:S01]  /*3580*/  LDGDEPBAR ;  /* 0x00000000000079af */ /* 0x000e220000000000 */
[----:B------:R-:W-:Y:S01]  /*3590*/  WARPSYNC 0xffffffff ;  /* 0xffffffff00007948 */ /* 0x000fe20003800000 */
[----:B------:R-:W-:Y:S01]  /*35a0*/  IADD3 R2, R140, R2, RZ ;  /* 0x000000028c027210 */ /* 0x000fe20007ffe0ff */
[----:B------:R-:W-:-:S03]  /*35b0*/  IMAD.WIDE.U32 R116, R25, c[0x0][0x210], RZ ;  /* 0x0000840019747a25 */ /* 0x000fc600078e00ff */
[----:B------:R-:W-:Y:S01]  /*35c0*/  SHF.R.S32.HI R22, RZ, 0x1f, R2 ;  /* 0x0000001fff167819 */ /* 0x000fe20000011402 */
[C---:B------:R-:W-:Y:S01]  /*35d0*/  IMAD.SHL.U32 R147, R134.reuse, 0x20, RZ ;  /* 0x0000002086937824 */ /* 0x040fe200078e00ff */
[-C--:B------:R-:W-:Y:S01]  /*35e0*/  SHF.L.U64.HI R134, R134, R135.reuse, c[0x0][0x284] ;  /* 0x0000a10086867619 */ /* 0x080fe20000010287 */
[----:B------:R-:W-:Y:S01]  /*35f0*/  IMAD.SHL.U32 R75, R75, 0x2, RZ ;  /* 0x000000024b4b7824 */ /* 0x000fe200078e00ff */
[C---:B------:R-:W-:Y:S01]  /*3600*/  SHF.L.U64.HI R135, R148.reuse, R135, c[0x0][0x294] ;  /* 0x0000a50094877619 */ /* 0x040fe20000010287 */
[----:B------:R-:W-:Y:S01]  /*3610*/  IMAD.IADD R136, R133, 0x1, R136 ;  /* 0x0000000185887824 */ /* 0x000fe200078e0288 */
[----:B------:R-:W-:Y:S01]  /*3620*/  SHF.L.U32 R148, R148, 0x5, RZ ;  /* 0x0000000594947819 */ /* 0x000fe200000006ff */
[C---:B------:R-:W-:Y:S02]  /*3630*/  IMAD R126, R25.reuse, c[0x0][0x1ec], R119 ;  /* 0x00007b00197e7a24 */ /* 0x040fe400078e0277 */
[----:B------:R-:W-:Y:S02]  /*3640*/  IMAD R125, R25, c[0x0][0x214], R117 ;  /* 0x00008500197d7a24 */ /* 0x000fe400078e0275 */
[----:B------:R-:W-:-:S02]  /*3650*/  IMAD.IADD R100, R91, 0x1, R100 ;  /* 0x000000015b647824 */ /* 0x000fc400078e0264 */
[----:B------:R-:W-:Y:S01]  /*3660*/  IMAD.IADD R105, R97, 0x1, R23 ;  /* 0x0000000161697824 */ /* 0x000fe200078e0217 */
[--C-:B--2---:R-:W-:Y:S01]  /*3670*/  @P2 SHF.R.S32.HI R11, RZ, 0x1f, R15.reuse ;  /* 0x0000001fff0b2819 */ /* 0x104fe2000001140f */
[----:B------:R-:W-:Y:S01]  /*3680*/  @P2 IMAD.MOV.U32 R10, RZ, RZ, R15 ;  /* 0x000000ffff0a2224 */ /* 0x000fe200078e000f */
[----:B------:R-:W-:Y:S01]  /*3690*/  @!P2 MOV R11, R14 ;  /* 0x0000000e000ba202 */ /* 0x000fe20000000f00 */
[----:B------:R-:W-:Y:S01]  /*36a0*/  @!P2 IMAD.MOV.U32 R10, RZ, RZ, R24 ;  /* 0x000000ffff0aa224 */ /* 0x000fe200078e0018 */
[----:B------:R-:W-:Y:S01]  /*36b0*/  BAR.SYNC.DEFER_BLOCKING 0x0 ;  /* 0x0000000000007b1d */ /* 0x000fe20000010000 */
[----:B------:R-:W-:Y:S01]  /*36c0*/  ISETP.GE.AND P2, PT, R144, c[0x0][0x27c], PT ;  /* 0x00009f0090007a0c */ /* 0x000fe20003f46270 */
[----:B------:R-:W-:Y:S01]  /*36d0*/  IMAD.WIDE.U32 R14, R145, c[0x0][0x290], R140 ;  /* 0x0000a400910e7a25 */ /* 0x000fe200078e008c */
[----:B------:R-:W-:Y:S02]  /*36e0*/  LEA.HI R24, R22, R2, RZ, 0x6 ;  /* 0x0000000216187211 */ /* 0x000fe400078f30ff */
[----:B------:R-:W-:Y:S01]  /*36f0*/  SEL R3, RZ, c[0x0][0x27c], !P2 ;  /* 0x00009f00ff037a07 */ /* 0x000fe20005000000 */
[----:B------:R-:W-:-:S02]  /*3700*/  IMAD.IADD R15, R0, 0x1, R15 ;  /* 0x00000001000f7824 */ /* 0x000fc400078e020f */
[----:B------:R-:W-:-:S04]  /*3710*/  IMAD.WIDE.U32 R114, R10, c[0x0][0x2b0], RZ ;  /* 0x0000ac000a727a25 */ /* 0x000fc800078e00ff */
[----:B------:R-:W-:Y:S01]  /*3720*/  IMAD.IADD R0, R144, 0x1, R3 ;  /* 0x0000000190007824 */ /* 0x000fe200078e0203 */
[----:B------:R-:W-:Y:S01]  /*3730*/  LEA.HI R3, R22, R2, RZ, 0x3 ;  /* 0x0000000216037211 */ /* 0x000fe200078f18ff */
[----:B------:R-:W-:Y:S02]  /*3740*/  IMAD R22, R6, c[0x0][0x280], RZ ;  /* 0x0000a00006167a24 */ /* 0x000fe400078e02ff */
[C---:B------:R-:W-:Y:S01]  /*3750*/  IMAD.WIDE.U32 R92, R13.reuse, c[0x0][0x290], R14 ;  /* 0x0000a4000d5c7a25 */ /* 0x040fe200078e000e */
[----:B------:R-:W-:Y:S02]  /*3760*/  SHF.R.S32.HI R5, RZ, 0x1f, R0 ;  /* 0x0000001fff057819 */ /* 0x000fe40000011400 */
[C---:B------:R-:W-:Y:S01]  /*3770*/  LOP3.LUT R6, R26.reuse, 0x38, R3, 0xf8, !PT ;  /* 0x000000381a067812 */ /* 0x040fe200078ef803 */
[----:B------:R-:W-:Y:S01]  /*3780*/  IMAD R22, R13, c[0x0][0x284], R22 ;  /* 0x0000a1000d167a24 */ /* 0x000fe200078e0216 */
[-C--:B------:R-:W-:Y:S01]  /*3790*/  LEA.HI R2, R5, R0.reuse, RZ, 0x3 ;  /* 0x0000000005027211 */ /* 0x080fe200078f18ff */
[----:B------:R-:W-:Y:S01]  /*37a0*/  IMAD.IADD R101, R23, 0x1, R93 ;  /* 0x0000000117657824 */ /* 0x000fe200078e025d */
[----:B------:R-:W-:Y:S01]  /*37b0*/  LEA.HI R0, R5, R0, RZ, 0x6 ;  /* 0x0000000005007211 */ /* 0x000fe200078f30ff */
[----:B------:R-:W-:Y:S01]  /*37c0*/  IMAD.IADD R106, R99, 0x1, R22 ;  /* 0x00000001636a7824 */ /* 0x000fe200078e0216 */
[----:B------:R-:W-:Y:S01]  /*37d0*/  LOP3.LUT R13, R26, 0x38, R2, 0xf8, !PT ;  /* 0x000000381a0d7812 */ /* 0x000fe200078ef802 */
[----:B------:R-:W-:Y:S01]  /*37e0*/  IMAD.SHL.U32 R26, R145, 0x40, RZ ;  /* 0x00000040911a7824 */ /* 0x000fe200078e00ff */
[----:B------:R-:W-:-:S02]  /*37f0*/  SHF.R.S32.HI R5, RZ, 0x6, R24 ;  /* 0x00000006ff057819 */ /* 0x000fc40000011418 */
[----:B------:R-:W-:Y:S02]  /*3800*/  SHF.R.S32.HI R0, RZ, 0x6, R0 ;  /* 0x00000006ff007819 */ /* 0x000fe40000011400 */
[----:B------:R-:W-:Y:S01]  /*3810*/  LOP3.LUT R26, R26, 0x1c0, RZ, 0xc0, !PT ;  /* 0x000001c01a1a7812 */ /* 0x000fe200078ec0ff */
[----:B------:R-:W-:Y:S01]  /*3820*/  IMAD R19, R5, 0xc00, R7 ;  /* 0x00000c0005137824 */ /* 0x000fe200078e0207 */
[----:B------:R-:W-:Y:S01]  /*3830*/  LOP3.LUT R14, R27, 0x38, R3, 0xf8, !PT ;  /* 0x000000381b0e7812 */ /* 0x000fe200078ef803 */
[----:B------:R-:W-:Y:S01]  /*3840*/  IMAD R18, R5, 0xc00, R12 ;  /* 0x00000c0005127824 */ /* 0x000fe200078e020c */
[----:B------:R-:W-:Y:S01]  /*3850*/  SHF.R.U32.HI R26, RZ, 0x3, R26 ;  /* 0x00000003ff1a7819 */ /* 0x000fe2000001161a */
[C---:B------:R-:W-:Y:S01]  /*3860*/  IMAD R15, R0.reuse, 0xc00, R7 ;  /* 0x00000c00000f7824 */ /* 0x040fe200078e0207 */
[----:B------:R-:W-:Y:S01]  /*3870*/  LOP3.LUT R17, R27, 0x38, R2, 0xf8, !PT ;  /* 0x000000381b117812 */ /* 0x000fe200078ef802 */
[----:B------:R-:W-:Y:S01]  /*3880*/  IMAD R5, R0, 0xc00, R12 ;  /* 0x00000c0000057824 */ /* 0x000fe200078e020c */
[----:B------:R-:W-:-:S02]  /*3890*/  LOP3.LUT R16, R6, R26, RZ, 0x3c, !PT ;  /* 0x0000001a06107212 */ /* 0x000fc400078e3cff */
[----:B------:R-:W-:Y:S02]  /*38a0*/  LOP3.LUT R13, R13, R26, RZ, 0x3c, !PT ;  /* 0x0000001a0d0d7212 */ /* 0x000fe400078e3cff */
[-C--:B------:R-:W-:Y:S02]  /*38b0*/  LOP3.LUT R6, R14, R149.reuse, RZ, 0x3c, !PT ;  /* 0x000000950e067212 */ /* 0x080fe400078e3cff */
[----:B------:R-:W-:Y:S01]  /*38c0*/  SHF.R.S32.HI R72, RZ, 0x3, R2 ;  /* 0x00000003ff487819 */ /* 0x000fe20000011402 */
[----:B------:R-:W-:Y:S01]  /*38d0*/  IMAD.IADD R13, R15, 0x1, R13 ;  /* 0x000000010f0d7824 */ /* 0x000fe200078e020d */
[----:B------:R-:W-:Y:S01]  /*38e0*/  LOP3.LUT R86, R2, 0xfffffff8, RZ, 0xc0, !PT ;  /* 0xfffffff802567812 */ /* 0x000fe200078ec0ff */
[----:B------:R-:W-:Y:S01]  /*38f0*/  IMAD R2, R11, c[0x0][0x2b0], RZ ;  /* 0x0000ac000b027a24 */ /* 0x000fe200078e02ff */
[----:B------:R-:W-:Y:S01]  /*3900*/  LOP3.LUT R0, R17, R149, RZ, 0x3c, !PT ;  /* 0x0000009511007212 */ /* 0x000fe200078e3cff */
[----:B------:R-:W-:Y:S01]  /*3910*/  IMAD.IADD R6, R18, 0x1, R6 ;  /* 0x0000000112067824 */ /* 0x000fe200078e0206 */
[----:B------:R-:W-:Y:S01]  /*3920*/  IADD3 R16, R19, R16, RZ ;  /* 0x0000001013107210 */ /* 0x000fe20007ffe0ff */
[----:B------:R-:W-:Y:S01]  /*3930*/  IMAD R2, R10, c[0x0][0x2b4], R2 ;  /* 0x0000ad000a027a24 */ /* 0x000fe200078e0202 */
[----:B------:R-:W-:Y:S01]  /*3940*/  IADD3 R5, R5, R0, RZ ;  /* 0x0000000005057210 */ /* 0x000fe20007ffe0ff */
[----:B------:R-:W-:Y:S01]  /*3950*/  IMAD R0, R146, 0x20, R145 ;  /* 0x0000002092007824 */ /* 0x000fe200078e0291 */
[----:B------:R-:W-:Y:S01]  /*3960*/  LOP3.LUT R87, R3, 0xfffffff8, RZ, 0xc0, !PT ;  /* 0xfffffff803577812 */ /* 0x000fe200078ec0ff */
[----:B------:R-:W-:Y:S01]  /*3970*/  IMAD.SHL.U32 R123, R13, 0x2, RZ ;  /* 0x000000020d7b7824 */ /* 0x000fe200078e00ff */
[----:B------:R-:W-:Y:S01]  /*3980*/  SHF.R.S32.HI R73, RZ, 0x3, R3 ;  /* 0x00000003ff497819 */ /* 0x000fe20000011403 */
[----:B------:R-:W-:Y:S01]  /*3990*/  IMAD.SHL.U32 R122, R6, 0x2, RZ ;  /* 0x00000002067a7824 */ /* 0x000fe200078e00ff */
[----:B------:R-:W-:Y:S01]  /*39a0*/  IADD3 R104, R22, R95, RZ ;  /* 0x0000005f16687210 */ /* 0x000fe20007ffe0ff */
[----:B------:R-:W-:Y:S01]  /*39b0*/  IMAD.IADD R120, R115, 0x1, R2 ;  /* 0x0000000173787824 */ /* 0x000fe200078e0202 */
[----:B------:R-:W-:-:S02]  /*39c0*/  SHF.R.S32.HI R103, RZ, 0x1f, R87 ;  /* 0x0000001fff677819 */ /* 0x000fc40000011457 */
[----:B------:R-:W-:Y:S02]  /*39d0*/  SHF.R.S32.HI R102, RZ, 0x1f, R86 ;  /* 0x0000001fff667819 */ /* 0x000fe40000011456 */
[----:B------:R-:W-:Y:S02]  /*39e0*/  SHF.L.U32 R124, R16, 0x1, RZ ;  /* 0x00000001107c7819 */ /* 0x000fe400000006ff */
[----:B---3--:R-:W-:Y:S02]  /*39f0*/  SHF.L.U32 R121, R5, 0x1, RZ ;  /* 0x0000000105797819 */ /* 0x008fe400000006ff */
.L_x_2332:
[----:B------:R-:W-:Y:S01]  /*3a00*/  MOV R84, RZ ;  /* 0x000000ff00547202 */ /* 0x000fe20000000f00 */
[----:B--23--:R-:W-:Y:S01]  /*3a10*/  IMAD.MOV.U32 R2, RZ, RZ, c[0x0][0x2b8] ;  /* 0x0000ae00ff027624 */ /* 0x00cfe200078e00ff */
[----:B------:R-:W-:Y:S04]  /*3a20*/  DEPBAR.LE SB0, 0x0 ;  /* 0x000080000000791a */ /* 0x000fe80000000000 */
[----:B------:R-:W-:Y:S01]  /*3a30*/  ISETP.NE.AND P0, PT, R2, 0x1, PT ;  /* 0x000000010200780c */ /* 0x000fe20003f05270 */
[----:B------:R-:W-:Y:S01]  /*3a40*/  IMAD R2, R39, 0x30, R0 ;  /* 0x0000003027027824 */ /* 0x000fe200078e0200 */
[----:B------:R-:W-:Y:S01]  /*3a50*/  WARPSYNC 0xffffffff ;  /* 0xffffffff00007948 */ /* 0x000fe20003800000 */
[----:B------:R-:W-:Y:S02]  /*3a60*/  BSSY B2, `(.L_x_2292) ;  /* 0x0000557000027945 */ /* 0x000fe40003800000 */
[----:B------:R-:W-:Y:S04]  /*3a70*/  IMAD.IADD R5, R127, 0x1, R2 ;  /* 0x000000017f057824 */ /* 0x000fe800078e0202 */
[----:B----4-:R-:W-:Y:S04]  /*3a80*/  IMAD.MOV.U32 R3, RZ, RZ, R5 ;  /* 0x000000ffff037224 */ /* 0x010fe800078e0005 */
[----:B------:R-:W-:Y:S05]  /*3a90*/  @P0 IMAD.HI.U32 R6, R5, c[0x0][0x2bc], RZ ;  /* 0x0000af0005060a27 */ /* 0x000fea00078e00ff */
        /* <DEDUP_REMOVED lines=23> */
[C---:B-1----:R-:W-:Y:S02]  /*3c10*/  LEA R82, P0, R2.reuse, c[0x0][0x1c8], 0x1 ;  /* 0x0000720002527a11 */ /* 0x042fe400078008ff */
        /* <DEDUP_REMOVED lines=44> */
[C---:B------:R-:W-:Y:S02]  /*3ee0*/  LEA R10, P0, R3.reuse, c[0x0][0x288], 0x1 ;  /* 0x0000a200030a7a11 */ /* 0x040fe400078008ff */
[C---:B------:R-:W-:Y:S02]  /*3ef0*/  IADD3 R5, R142.reuse, 0x20, RZ ;  /* 0x000000208e057810 */ /* 0x040fe40007ffe0ff */
[----:B------:R-:W-:Y:S02]  /*3f00*/  LEA.HI.X R11, R3, c[0x0][0x28c], R6, 0x1, P0 ;  /* 0x0000a300030b7a11 */ /* 0x000fe400000f0c06 */
[C---:B------:R-:W-:Y:S01]  /*3f10*/  ISETP.GE.AND P0, PT, R142.reuse, c[0x0][0x27c], PT ;  /* 0x00009f008e007a0c */ /* 0x040fe20003f06270 */
[----:B------:R-:W-:Y:S11]  /*3f20*/  CS2R R2, SRZ ;  /* 0x0000000000027805 */ /* 0x000ff6000001ff00 */
[----:B------:R-:W-:Y:S01]  /*3f30*/  @!UPT UIADD3 URZ, URZ, URZ, URZ ;  /* 0x0000003f3f3ff290 */ /* 0x000fe2000fffe03f */
[----:B------:R1:W5:Y:S04]  /*3f40*/  @!P0 LDG.E.64 R42, [R16.64] ;  /* 0x0000000a102a8981 */ /* 0x000368000c1e1b00 */
[----:B------:R1:W5:Y:S01]  /*3f50*/  @!P0 LDG.E.64 R2, [R10.64] ;  /* 0x0000000a0a028981 */ /* 0x000362000c1e1b00 */
[----:B------:R-:W-:Y:S02]  /*3f60*/  ISETP.GE.AND P0, PT, R5, c[0x0][0x27c], PT ;  /* 0x00009f0005007a0c */ /* 0x000fe40003f06270 */
[C---:B------:R-:W-:Y:S11]  /*3f70*/  IADD3 R5, R142.reuse, 0x40, RZ ;  /* 0x000000408e057810 */ /* 0x040ff60007ffe0ff */
[----:B------:R1:W5:Y:S04]  /*3f80*/  @!P0 LDG.E.64 R44, [R16.64+0x40] ;  /* 0x0000400a102c8981 */ /* 0x000368000c1e1b00 */
[----:B------:R1:W5:Y:S01]  /*3f90*/  @!P0 LDG.E.64 R8, [R10.64+0x40] ;  /* 0x0000400a0a088981 */ /* 0x000362000c1e1b00 */
[----:B------:R-:W-:Y:S02]  /*3fa0*/  ISETP.GE.AND P0, PT, R5, c[0x0][0x27c], PT ;  /* 0x00009f0005007a0c */ /* 0x000fe40003f06270 */
[----:B------:R-:W-:Y:S11]  /*3fb0*/  IADD3 R5, R142, 0x60, RZ ;  /* 0x000000608e057810 */ /* 0x000ff60007ffe0ff */
[----:B------:R1:W5:Y:S04]  /*3fc0*/  @!P0 LDG.E.64 R46, [R16.64+0x80] ;  /* 0x0000800a102e8981 */ /* 0x000368000c1e1b00 */
[----:B------:R1:W5:Y:S01]  /*3fd0*/  @!P0 LDG.E.64 R14, [R10.64+0x80] ;  /* 0x0000800a0a0e8981 */ /* 0x000362000c1e1b00 */
[----:B------:R-:W-:Y:S11]  /*3fe0*/  ISETP.GE.AND P0, PT, R5, c[0x0][0x27c], PT ;  /* 0x00009f0005007a0c */ /* 0x000ff60003f06270 */
[----:B------:R-:W-:Y:S02]  /*3ff0*/  @!UPT UIADD3 URZ, URZ, URZ, URZ ;  /* 0x0000003f3f3ff290 */ /* 0x000fe4000fffe03f */
[----:B------:R1:W5:Y:S04]  /*4000*/  @!P0 LDG.E.64 R48, [R16.64+0xc0] ;  /* 0x0000c00a10308981 */ /* 0x000368000c1e1b00 */
[----:B------:R1:W5:Y:S02]  /*4010*/  @!P0 LDG.E.64 R20, [R10.64+0xc0] ;  /* 0x0000c00a0a148981 */ /* 0x000364000c1e1b00 */
.L_x_2296:
[----:B------:R-:W-:Y:S05]  /*4020*/  BSYNC B0 ;  /* 0x0000000000007941 */ /* 0x000fea0003800000 */
.L_x_2295:
        /* <DEDUP_REMOVED lines=31> */
[----:B------:R-:W-:Y:S01]  /*4220*/  CS2R R30, SRZ ;  /* 0x00000000001e7805 */ /* 0x000fe2000001ff00 */
[----:B------:R-:W-:Y:S01]  /*4230*/  PRMT R27, R10, 0x7610, R27 ;  /* 0x000076100a1b7816 */ /* 0x000fe2000000001b */
[----:B------:R-:W-:Y:S01]  /*4240*/  CS2R R28, SRZ ;  /* 0x00000000001c7805 */ /* 0x000fe2000001ff00 */
[----:B------:R-:W-:Y:S01]  /*4250*/  PRMT R26, R5, 0x5410, R11 ;  /* 0x00005410051a7816 */ /* 0x000fe2000000000b */
[----:B------:R-:W-:Y:S01]  /*4260*/  CS2R R24, SRZ ;  /* 0x0000000000187805 */ /* 0x000fe2000001ff00 */
        /* <DEDUP_REMOVED lines=16> */
[----:B------:R-:W-:Y:S02]  /*4370*/  LEA R10, P0, R6, c[0x0][0x288], 0x1 ;  /* 0x0000a200060a7a11 */ /* 0x000fe400078008ff */
[----:B------:R-:W-:Y:S02]  /*4380*/  IADD3 R5, R142, 0x20, RZ ;  /* 0x000000208e057810 */ /* 0x000fe40007ffe0ff */
[----:B------:R-:W-:Y:S02]  /*4390*/  LEA.HI.X R11, R6, c[0x0][0x28c], R11, 0x1, P0 ;  /* 0x0000a300060b7a11 */ /* 0x000fe400000f0c0b */
[C---:B------:R-:W-:Y:S11]  /*43a0*/  ISETP.GE.AND P0, PT, R142.reuse, c[0x0][0x27c], PT ;  /* 0x00009f008e007a0c */ /* 0x040ff60003f06270 */
[----:B------:R-:W-:Y:S02]  /*43b0*/  @!UPT UIADD3 URZ, URZ, URZ, URZ ;  /* 0x0000003f3f3ff290 */ /* 0x000fe4000fffe03f */
        /* <DEDUP_REMOVED lines=14> */
.L_x_2298:
[----:B------:R-:W-:Y:S05]  /*44a0*/  BSYNC B0 ;  /* 0x0000000000007941 */ /* 0x000fea0003800000 */
.L_x_2297:
[----:B-1---5:R-:W-:Y:S01]  /*44b0*/  MOV R11, R52 ;  /* 0x00000034000b7202 */ /* 0x022fe20000000f00 */
[----:B------:R-:W-:Y:S01]  /*44c0*/  IMAD.MOV.U32 R6, RZ, RZ, R56 ;  /* 0x000000ffff067224 */ /* 0x000fe200078e0038 */
[----:B------:R1:W2:Y:S01]  /*44d0*/  SHFL.IDX PT, R68, R81, RZ, 0x181f ;  /* 0x00181fff51447589 */ /* 0x0002a200000e0000 */
[----:B------:R-:W-:Y:S01]  /*44e0*/  IMAD.MOV.U32 R5, RZ, RZ, R57 ;  /* 0x000000ffff057224 */ /* 0x000fe200078e0039 */
[----:B------:R-:W-:Y:S01]  /*44f0*/  BSSY B1, `(.L_x_2299) ;  /* 0x0000107000017945 */ /* 0x000fe20003800000 */
[----:B------:R-:W-:Y:S03]  /*4500*/  IMAD.MOV.U32 R10, RZ, RZ, R54 ;  /* 0x000000ffff0a7224 */ /* 0x000fe600078e0036 */
[----:B------:R-:W-:Y:S01]  /*4510*/  PRMT R64, R6, 0x5410, R5 ;  /* 0x0000541006407816 */ /* 0x000fe20000000005 */
[----:B------:R-:W-:Y:S01]  /*4520*/  IMAD.MOV.U32 R5, RZ, RZ, R55 ;  /* 0x000000ffff057224 */ /* 0x000fe200078e0037 */
[----:B------:R1:W3:Y:S01]  /*4530*/  SHFL.IDX PT, R65, R82, RZ, 0x181f ;  /* 0x00181fff52417589 */ /* 0x0002e200000e0000 */
[----:B------:R-:W-:Y:S03]  /*4540*/  IMAD.MOV.U32 R6, RZ, RZ, R50 ;  /* 0x000000ffff067224 */ /* 0x000fe600078e0032 */
[----:B------:R-:W-:Y:S01]  /*4550*/  PRMT R63, R10, 0x5410, R5 ;  /* 0x000054100a3f7816 */ /* 0x000fe20000000005 */
[----:B------:R-:W-:Y:S02]  /*4560*/  IMAD.MOV.U32 R10, RZ, RZ, R53 ;  /* 0x000000ffff0a7224 */ /* 0x000fe400078e0035 */
[----:B------:R-:W-:Y:S03]  /*4570*/  IMAD.MOV.U32 R5, RZ, RZ, R51 ;  /* 0x000000ffff057224 */ /* 0x000fe600078e0033 */
[----:B------:R-:W-:Y:S01]  /*4580*/  PRMT R62, R11, 0x5410, R10 ;  /* 0x000054100b3e7816 */ /* 0x000fe2000000000a */
[----:B------:R-:W-:Y:S01]  /*4590*/  IMAD.MOV.U32 R10, RZ, RZ, R31 ;  /* 0x000000ffff0a7224 */ /* 0x000fe200078e001f */
[----:B------:R-:W-:Y:S01]  /*45a0*/  PRMT R61, R6, 0x5410, R5 ;  /* 0x00005410063d7816 */ /* 0x000fe20000000005 */
[----:B------:R-:W-:Y:S01]  /*45b0*/  IMAD.MOV.U32 R6, RZ, RZ, R28 ;  /* 0x000000ffff067224 */ /* 0x000fe200078e001c */
[----:B------:R-:W-:Y:S02]  /*45c0*/  MOV R11, R30 ;  /* 0x0000001e000b7202 */ /* 0x000fe40000000f00 */
[----:B------:R-:W-:Y:S02]  /*45d0*/  MOV R5, R29 ;  /* 0x0000001d00057202 */ /* 0x000fe40000000f00 */
[----:B------:R-:W-:Y:S01]  /*45e0*/  PRMT R37, R10, 0x7610, R37 ;  /* 0x000076100a257816 */ /* 0x000fe20000000025 */
[----:B------:R-:W-:Y:S01]  /*45f0*/  IMAD.MOV.U32 R10, RZ, RZ, R25 ;  /* 0x000000ffff0a7224 */ /* 0x000fe200078e0019 */
[----:B------:R-:W-:Y:S01]  /*4600*/  PRMT R36, R5, 0x5410, R11 ;  /* 0x0000541005247816 */ /* 0x000fe2000000000b */
[----:B------:R-:W-:Y:S01]  /*4610*/  IMAD.MOV.U32 R11, RZ, RZ, R24 ;  /* 0x000000ffff0b7224 */ /* 0x000fe200078e0018 */
[----:B------:R-:W-:Y:S01]  /*4620*/  PRMT R35, R35, 0x5410, R6 ;  /* 0x0000541023237816 */ /* 0x000fe20000000006 */
[----:B------:R-:W-:Y:S01]  /*4630*/  IMAD.MOV.U32 R5, RZ, RZ, R23 ;  /* 0x000000ffff057224 */ /* 0x000fe200078e0017 */
[----:B------:R-:W-:Y:S02]  /*4640*/  MOV R6, R22 ;  /* 0x0000001600067202 */ /* 0x000fe40000000f00 */
[----:B------:R-:W-:Y:S02]  /*4650*/  PRMT R35, R10, 0x7610, R35 ;  /* 0x000076100a237816 */ /* 0x000fe40000000023 */
[----:B------:R-:W-:Y:S02]  /*4660*/  PRMT R34, R5, 0x5410, R11 ;  /* 0x0000541005227816 */ /* 0x000fe4000000000b */
[----:B------:R-:W-:Y:S01]  /*4670*/  PRMT R33, R6, 0x7610, R33 ;  /* 0x0000761006217816 */ /* 0x000fe20000000021 */
[----:B------:R-:W-:-:S05]  /*4680*/  @P4 BRA `(.L_x_2300) ;  /* 0x00000ed000004947 */ /* 0x000fca0003800000 */
[----:B-123--:R-:W-:Y:S01]  /*4690*/  ISETP.GE.AND P0, PT, R140, c[0x0][0x1d4], PT ;  /* 0x000075008c007a0c */ /* 0x00efe20003f06270 */
[----:B------:R-:W-:Y:S01]  /*46a0*/  @!UPT UIADD3 URZ, URZ, URZ, URZ ;  /* 0x0000003f3f3ff290 */ /* 0x000fe2000fffe03f */
[----:B------:R-:W-:Y:S11]  /*46b0*/  BSSY B0, `(.L_x_2301) ;  /* 0x0000038000007945 */ /* 0x000ff60003800000 */
[----:B------:R-:W-:-:S05]  /*46c0*/  @P0 BRA `(.L_x_2302) ;  /* 0x0000036000000947 */ /* 0x000fca0003800000 */
[C---:B------:R-:W-:Y:S01]  /*46d0*/  LEA R66, P0, R140.reuse, R65, 0x1 ;  /* 0x000000418c427211 */ /* 0x040fe200078008ff */
[----:B------:R-:W1:Y:S03]  /*46e0*/  LDS.128 R16, [R223+0xa080] ;  /* 0x00a08000df107984 */ /* 0x000e660000000c00 */
[----:B------:R-:W-:Y:S02]  /*46f0*/  LEA.HI.X R67, R140, R68, R141, 0x1, P0 ;  /* 0x000000448c437211 */ /* 0x000fe400000f0c8d */
[----:B------:R-:W-:Y:S11]  /*4700*/  ISETP.GE.AND P0, PT, R142, c[0x0][0x27c], PT ;  /* 0x00009f008e007a0c */ /* 0x000ff60003f06270 */
[----:B------:R-:W-:Y:S02]  /*4710*/  @!UPT UIADD3 URZ, URZ, URZ, URZ ;  /* 0x0000003f3f3ff290 */ /* 0x000fe4000fffe03f */
[----:B------:R-:W-:Y:S01]  /*4720*/  @!P0 HADD2.F32 R10, -RZ, R13.H0_H0 ;  /* 0x2000000dff0a8230 */ /* 0x000fe20000004100 */
[--C-:B------:R-:W-:Y:S01]  /*4730*/  @!P0 SHF.R.U64 R11, R2, 0x10, R3.reuse ;  /* 0x00000010020b8819 */ /* 0x100fe20000001203 */
[----:B------:R-:W-:Y:S01]  /*4740*/  @!P0 HADD2.F32 R40, -RZ, R40.H0_H0 ;  /* 0x20000028ff288230 */ /* 0x000fe20000004100 */
[----:B------:R-:W-:Y:S02]  /*4750*/  @!P0 SHF.R.U32.HI R13, RZ, 0x10, R3 ;  /* 0x00000010ff0d8819 */ /* 0x000fe40000011603 */
[--C-:B------:R-:W-:Y:S02]  /*4760*/  @!P0 SHF.R.U64 R42, R42, 0x10, R43.reuse ;  /* 0x000000102a2a8819 */ /* 0x100fe4000000122b */
[----:B------:R-:W-:Y:S02]  /*4770*/  @!P0 SHF.R.U32.HI R43, RZ, 0x10, R43 ;  /* 0x00000010ff2b8819 */ /* 0x000fe4000001162b */
        /* <DEDUP_REMOVED lines=8> */
[----:B------:R-:W-:Y:S01]  /*4800*/  @!P0 FFMA.FTZ R71, R3, R40, -R5 ;  /* 0x0000002803478223 */ /* 0x000fe20000010805 */
[----:B------:R-:W-:Y:S01]  /*4810*/  @!P0 MOV R5, R18 ;  /* 0x0000001200058202 */ /* 0x000fe20000000f00 */
[----:B------:R-:W-:Y:S01]  /*4820*/  @!P0 FFMA.FTZ R2, R38, R40, R2 ;  /* 0x0000002826028223 */ /* 0x000fe20000010002 */
[----:B------:R-:W-:Y:S02]  /*4830*/  @!P0 HADD2.F32 R3, -RZ, R11.H0_H0 ;  /* 0x2000000bff038230 */ /* 0x000fe40000004100 */
[----:B------:R-:W-:Y:S02]  /*4840*/  @!P0 HADD2.F32 R38, -RZ, R42.H0_H0 ;  /* 0x2000002aff268230 */ /* 0x000fe40000004100 */
[----:B------:R-:W-:Y:S01]  /*4850*/  @!P0 F2FP.PACK_AB R2, R2, R71 ;  /* 0x000000470202823e */ /* 0x000fe200000000ff */
[CC--:B------:R-:W-:Y:S01]  /*4860*/  @!P0 FMUL.FTZ R10, R41.reuse, R3.reuse ;  /* 0x00000003290a8220 */ /* 0x0c0fe20000410000 */
[--C-:B------:R-:W-:Y:S01]  /*4870*/  @!P0 HADD2.F32 R40, -RZ, R5.reuse.H1_H1 ;  /* 0x30000005ff288230 */ /* 0x100fe20000004100 */
[C---:B------:R-:W-:Y:S01]  /*4880*/  @!P0 FMUL.FTZ R3, R6.reuse, R3 ;  /* 0x0000000306038220 */ /* 0x040fe20000410000 */
[----:B------:R-:W-:Y:S01]  /*4890*/  @!P0 HADD2.F32 R11, -RZ, R26.H0_H0 ;  /* 0x2000001aff0b8230 */ /* 0x000fe20000004100 */
[-C--:B------:R-:W-:Y:S01]  /*48a0*/  @!P0 FFMA.FTZ R70, R6, R38.reuse, -R10 ;  /* 0x0000002606468223 */ /* 0x080fe2000001080a */
[----:B------:R-:W-:Y:S01]  /*48b0*/  @!P0 MOV R10, R19 ;  /* 0x00000013000a8202 */ /* 0x000fe20000000f00 */
[----:B------:R-:W-:Y:S01]  /*48c0*/  @!P0 FFMA.FTZ R3, R41, R38, R3 ;  /* 0x0000002629038223 */ /* 0x000fe20000010003 */
[----:B------:R-:W-:Y:S01]  /*48d0*/  @!P0 HADD2.F32 R6, -RZ, R5.H0_H0 ;  /* 0x20000005ff068230 */ /* 0x000fe20000004100 */
[-C--:B------:R-:W-:Y:S01]  /*48e0*/  @!P0 FMUL.FTZ R69, R40, R11.reuse ;  /* 0x0000000b28458220 */ /* 0x080fe20000410000 */
[----:B------:R-:W-:Y:S01]  /*48f0*/  @!P0 MOV R16, R2 ;  /* 0x0000000200108202 */ /* 0x000fe20000000f00 */
[----:B------:R-:W-:Y:S01]  /*4900*/  @!P0 HADD2.F32 R42, -RZ, R37.H1_H1 ;  /* 0x30000025ff2a8230 */ /* 0x000fe20000004100 */
[----:B------:R-:W-:Y:S01]  /*4910*/  @!P0 F2FP.PACK_AB R3, R3, R70 ;  /* 0x000000460303823e */ /* 0x000fe200000000ff */
[C---:B------:R-:W-:Y:S01]  /*4920*/  @!P0 FMUL.FTZ R5, R6.reuse, R11 ;  /* 0x0000000b06058220 */ /* 0x040fe20000410000 */
[--C-:B------:R-:W-:Y:S02]  /*4930*/  @!P0 HADD2.F32 R11, -RZ, R10.reuse.H1_H1 ;  /* 0x3000000aff0b8230 */ /* 0x100fe40000004100 */
[-C--:B------:R-:W-:Y:S01]  /*4940*/  @!P0 FFMA.FTZ R69, R6, R42.reuse, -R69 ;  /* 0x0000002a06458223 */ /* 0x080fe20000010845 */
[----:B------:R-:W-:Y:S01]  /*4950*/  @!P0 MOV R17, R3 ;  /* 0x0000000300118202 */ /* 0x000fe20000000f00 */
[----:B------:R-:W-:Y:S01]  /*4960*/  @!P0 FFMA.FTZ R5, R40, R42, R5 ;  /* 0x0000002a28058223 */ /* 0x000fe20000010005 */
[----:B------:R-:W-:Y:S02]  /*4970*/  @!P0 HADD2.F32 R10, -RZ, R10.H0_H0 ;  /* 0x2000000aff0a8230 */ /* 0x000fe40000004100 */
[----:B------:R-:W-:Y:S02]  /*4980*/  @!P0 HADD2.F32 R6, -RZ, R13.H0_H0 ;  /* 0x2000000dff068230 */ /* 0x000fe40000004100 */
[----:B------:R-:W-:Y:S01]  /*4990*/  @!P0 HADD2.F32 R13, -RZ, R43.H0_H0 ;  /* 0x2000002bff0d8230 */ /* 0x000fe20000004100 */
[----:B------:R-:W-:Y:S02]  /*49a0*/  @!P0 F2FP.PACK_AB R5, R5, R69 ;  /* 0x000000450505823e */ /* 0x000fe400000000ff */
[CC--:B------:R-:W-:Y:S02]  /*49b0*/  @!P0 FMUL.FTZ R43, R11.reuse, R6.reuse ;  /* 0x000000060b2b8220 */ /* 0x0c0fe40000410000 */
[C---:B------:R-:W-:Y:S01]  /*49c0*/  @!P0 FMUL.FTZ R6, R10.reuse, R6 ;  /* 0x000000060a068220 */ /* 0x040fe20000410000 */
[----:B------:R-:W-:Y:S01]  /*49d0*/  @!P0 MOV R18, R5 ;  /* 0x0000000500128202 */ /* 0x000fe20000000f00 */
[-C--:B------:R-:W-:Y:S02]  /*49e0*/  @!P0 FFMA.FTZ R43, R10, R13.reuse, -R43 ;  /* 0x0000000d0a2b8223 */ /* 0x080fe4000001082b */
[----:B------:R-:W-:Y:S05]  /*49f0*/  @!P0 FFMA.FTZ R6, R11, R13, R6 ;  /* 0x0000000d0b068223 */ /* 0x000fea0000010006 */
[----:B------:R-:W-:Y:S04]  /*4a00*/  @!P0 F2FP.PACK_AB R6, R6, R43 ;  /* 0x0000002b0606823e */ /* 0x000fe800000000ff */
[----:B------:R-:W-:Y:S05]  /*4a10*/  @!P0 MOV R19, R6 ;  /* 0x0000000600138202 */ /* 0x000fea0000000f00 */
[----:B------:R1:W-:Y:S02]  /*4a20*/  ST.E.128 [R66.64], R16 ;  /* 0x0000001042007985 */ /* 0x0003e4000c101d0a */
.L_x_2302:
[----:B------:R-:W-:Y:S05]  /*4a30*/  BSYNC B0 ;  /* 0x0000000000007941 */ /* 0x000fea0003800000 */
.L_x_2301:
[----:B------:R-:W-:Y:S01]  /*4a40*/  ISETP.GE.AND P0, PT, R144, c[0x0][0x1d4], PT ;  /* 0x0000750090007a0c */ /* 0x000fe20003f06270 */
[----:B------:R-:W-:Y:S01]  /*4a50*/  @!UPT UIADD3 URZ, URZ, URZ, URZ ;  /* 0x0000003f3f3ff290 */ /* 0x000fe2000fffe03f */
[----:B------:R-:W-:Y:S11]  /*4a60*/  BSSY B0, `(.L_x_2303) ;  /* 0x0000039000007945 */ /* 0x000ff60003800000 */
[----:B------:R-:W-:-:S05]  /*4a70*/  @P0 BRA `(.L_x_2304) ;  /* 0x0000037000000947 */ /* 0x000fca0003800000 */
[----:B-1----:R-:W1:Y:S01]  /*4a80*/  LDS.128 R16, [R223+0xb880] ;  /* 0x00b88000df107984 */ /* 0x002e620000000c00 */
[----:B------:R-:W-:Y:S02]  /*4a90*/  LEA R42, P0, R238, R65, 0x1 ;  /* 0x00000041ee2a7211 */ /* 0x000fe400078008ff */
[----:B------:R-:W-:Y:S02]  /*4aa0*/  IADD3 R2, R142, 0x20, RZ ;  /* 0x000000208e027810 */ /* 0x000fe40007ffe0ff */
[----:B------:R-:W-:Y:S02]  /*4ab0*/  LEA.HI.X R43, R238, R68, R248, 0x1, P0 ;  /* 0x00000044ee2b7211 */ /* 0x000fe400000f0cf8 */
[----:B------:R-:W-:Y:S11]  /*4ac0*/  ISETP.GE.AND P0, PT, R2, c[0x0][0x27c], PT ;  /* 0x00009f0002007a0c */ /* 0x000ff60003f06270 */
[----:B------:R-:W-:Y:S02]  /*4ad0*/  @!UPT UIADD3 URZ, URZ, URZ, URZ ;  /* 0x0000003f3f3ff290 */ /* 0x000fe4000fffe03f */
[----:B------:R-:W-:Y:S01]  /*4ae0*/  @!P0 SHF.R.U64 R6, R8, 0x10, R9 ;  /* 0x0000001008068819 */ /* 0x000fe20000001209 */
[----:B------:R-:W-:Y:S01]  /*4af0*/  @!P0 HADD2.F32 R2, -RZ, R26.H1_H1 ;  /* 0x3000001aff028230 */ /* 0x000fe20000004100 */
[----:B------:R-:W-:Y:S01]  /*4b00*/  @!P0 SHF.R.U64 R13, R44, 0x10, R45 ;  /* 0x000000102c0d8819 */ /* 0x000fe2000000122d */
[--C-:B------:R-:W-:Y:S01]  /*4b10*/  @!P0 HADD2.F32 R38, -RZ, R58.reuse.H1_H1 ;  /* 0x3000003aff268230 */ /* 0x100fe20000004100 */
[----:B------:R-:W-:Y:S01]  /*4b20*/  @!P0 SHF.R.U32.HI R10, RZ, 0x10, R9 ;  /* 0x00000010ff0a8819 */ /* 0x000fe20000011609 */
[----:B------:R-:W-:Y:S01]  /*4b30*/  @!P0 HADD2.F32 R9, -RZ, R58.H0_H0 ;  /* 0x2000003aff098230 */ /* 0x000fe20000004100 */
[----:B------:R-:W-:Y:S01]  /*4b40*/  @!P0 SHF.R.U32.HI R41, RZ, 0x10, R45 ;  /* 0x00000010ff298819 */ /* 0x000fe2000001162d */
[----:B------:R-:W-:Y:S02]  /*4b50*/  @!P0 HADD2.F32 R6, -RZ, R6.H0_H0 ;  /* 0x20000006ff068230 */ /* 0x000fe40000004100 */
        /* <DEDUP_REMOVED lines=14> */
[-C--:B------:R-:W-:Y:S02]  /*4c40*/  @!P0 FMUL.FTZ R26, R11, R6.reuse ;  /* 0x000000060b1a8220 */ /* 0x080fe40000410000 */
[C---:B------:R-:W-:Y:S01]  /*4c50*/  @!P0 FMUL.FTZ R3, R5.reuse, R6 ;  /* 0x0000000605038220 */ /* 0x040fe20000410000 */
[----:B------:R-:W-:Y:S01]  /*4c60*/  @!P0 F2FP.PACK_AB R2, R2, R66 ;  /* 0x000000420202823e */ /* 0x000fe200000000ff */
[----:B------:R-:W-:Y:S01]  /*4c70*/  @!P0 IMAD.MOV.U32 R6, RZ, RZ, R19 ;  /* 0x000000ffff068224 */ /* 0x000fe200078e0013 */
[--C-:B------:R-:W-:Y:S01]  /*4c80*/  @!P0 HADD2.F32 R9, -RZ, R8.reuse.H0_H0 ;  /* 0x20000008ff098230 */ /* 0x100fe20000004100 */
[-C--:B------:R-:W-:Y:S01]  /*4c90*/  @!P0 FFMA.FTZ R45, R5, R13.reuse, -R26 ;  /* 0x0000000d052d8223 */ /* 0x080fe2000001081a */
[----:B------:R-:W-:Y:S01]  /*4ca0*/  @!P0 HADD2.F32 R26, -RZ, R8.H1_H1 ;  /* 0x30000008ff1a8230 */ /* 0x000fe20000004100 */
[----:B------:R-:W-:Y:S01]  /*4cb0*/  @!P0 FFMA.FTZ R3, R11, R13, R3 ;  /* 0x0000000d0b038223 */ /* 0x000fe20000010003 */
[----:B------:R-:W-:Y:S01]  /*4cc0*/  @!P0 HADD2.F32 R5, -RZ, R27.H0_H0 ;  /* 0x2000001bff058230 */ /* 0x000fe20000004100 */
[----:B------:R-:W-:Y:S01]  /*4cd0*/  @!P0 MOV R16, R2 ;  /* 0x0000000200108202 */ /* 0x000fe20000000f00 */
[--C-:B------:R-:W-:Y:S02]  /*4ce0*/  @!P0 HADD2.F32 R40, -RZ, R6.reuse.H1_H1 ;  /* 0x30000006ff288230 */ /* 0x100fe40000004100 */
[----:B------:R-:W-:Y:S01]  /*4cf0*/  @!P0 HADD2.F32 R8, -RZ, R6.H0_H0 ;  /* 0x20000006ff088230 */ /* 0x000fe20000004100 */
[----:B------:R-:W-:Y:S01]  /*4d00*/  @!P0 FMUL.FTZ R6, R26, R5 ;  /* 0x000000051a068220 */ /* 0x000fe20000410000 */
[----:B------:R-:W-:Y:S01]  /*4d10*/  @!P0 F2FP.PACK_AB R3, R3, R45 ;  /* 0x0000002d0303823e */ /* 0x000fe200000000ff */
[C---:B------:R-:W-:Y:S02]  /*4d20*/  @!P0 FMUL.FTZ R5, R9.reuse, R5 ;  /* 0x0000000509058220 */ /* 0x040fe40000410000 */
[----:B------:R-:W-:Y:S02]  /*4d30*/  @!P0 FMUL.FTZ R44, R40, R10 ;  /* 0x0000000a282c8220 */ /* 0x000fe40000410000 */
[----:B------:R-:W-:Y:S02]  /*4d40*/  @!P0 FFMA.FTZ R9, R9, R38, -R6 ;  /* 0x0000002609098223 */ /* 0x000fe40000010806 */
[----:B------:R-:W-:Y:S02]  /*4d50*/  @!P0 FMUL.FTZ R6, R8, R10 ;  /* 0x0000000a08068220 */ /* 0x000fe40000410000 */
[----:B------:R-:W-:Y:S02]  /*4d60*/  @!P0 FFMA.FTZ R5, R26, R38, R5 ;  /* 0x000000261a058223 */ /* 0x000fe40000010005 */
[-C--:B------:R-:W-:Y:S02]  /*4d70*/  @!P0 FFMA.FTZ R44, R8, R41.reuse, -R44 ;  /* 0x00000029082c8223 */ /* 0x080fe4000001082c */
[----:B------:R-:W-:Y:S01]  /*4d80*/  @!P0 FFMA.FTZ R6, R40, R41, R6 ;  /* 0x0000002928068223 */ /* 0x000fe20000010006 */
[----:B------:R-:W-:Y:S01]  /*4d90*/  @!P0 F2FP.PACK_AB R5, R5, R9 ;  /* 0x000000090505823e */ /* 0x000fe200000000ff */
[----:B------:R-:W-:Y:S03]  /*4da0*/  @!P0 IMAD.MOV.U32 R17, RZ, RZ, R3 ;  /* 0x000000ffff118224 */ /* 0x000fe600078e0003 */
[----:B------:R-:W-:Y:S02]  /*4db0*/  @!P0 F2FP.PACK_AB R6, R6, R44 ;  /* 0x0000002c0606823e */ /* 0x000fe400000000ff */
[----:B------:R-:W-:Y:S02]  /*4dc0*/  @!P0 MOV R18, R5 ;  /* 0x0000000500128202 */ /* 0x000fe40000000f00 */
[----:B------:R-:W-:Y:S05]  /*4dd0*/  @!P0 MOV R19, R6 ;  /* 0x0000000600138202 */ /* 0x000fea0000000f00 */
[----:B------:R1:W-:Y:S02]  /*4de0*/  ST.E.128 [R42.64], R16 ;  /* 0x000000102a007985 */ /* 0x0003e4000c101d0a */
.L_x_2304:
[----:B------:R-:W-:Y:S05]  /*4df0*/  BSYNC B0 ;  /* 0x0000000000007941 */ /* 0x000fea0003800000 */
.L_x_2303:
[----:B------:R-:W-:Y:S01]  /*4e00*/  ISETP.GE.AND P0, PT, R228, c[0x0][0x1d4], PT ;  /* 0x00007500e4007a0c */ /* 0x000fe20003f06270 */
[----:B------:R-:W-:Y:S01]  /*4e10*/  @!UPT UIADD3 URZ, URZ, URZ, URZ ;  /* 0x0000003f3f3ff290 */ /* 0x000fe2000fffe03f */
[----:B------:R-:W-:Y:S11]  /*4e20*/  BSSY B0, `(.L_x_2305) ;  /* 0x0000039000007945 */ /* 0x000ff60003800000 */
[----:B------:R-:W-:-:S05]  /*4e30*/  @P0 BRA `(.L_x_2306) ;  /* 0x0000037000000947 */ /* 0x000fca0003800000 */
[----:B------:R-:W2:Y:S01]  /*4e40*/  LDS.128 R8, [R223+0xd080] ;  /* 0x00d08000df087984 */ /* 0x000ea20000000c00 */
[----:B------:R-:W-:Y:S02]  /*4e50*/  LEA R40, P0, R228, R65, 0x1 ;  /* 0x00000041e4287211 */ /* 0x000fe400078008ff */
[----:B------:R-:W-:Y:S02]  /*4e60*/  IADD3 R2, R142, 0x40, RZ ;  /* 0x000000408e027810 */ /* 0x000fe40007ffe0ff */
[----:B------:R-:W-:Y:S02]  /*4e70*/  LEA.HI.X R41, R228, R68, R250, 0x1, P0 ;  /* 0x00000044e4297211 */ /* 0x000fe400000f0cfa */
[----:B------:R-:W-:Y:S11]  /*4e80*/  ISETP.GE.AND P0, PT, R2, c[0x0][0x27c], PT ;  /* 0x00009f0002007a0c */ /* 0x000ff60003f06270 */
[----:B------:R-:W-:Y:S02]  /*4e90*/  @!UPT UIADD3 URZ, URZ, URZ, URZ ;  /* 0x0000003f3f3ff290 */ /* 0x000fe4000fffe03f */
[----:B------:R-:W-:Y:S01]  /*4ea0*/  @!P0 SHF.R.U64 R6, R14, 0x10, R15 ;  /* 0x000000100e068819 */ /* 0x000fe2000000120f */
[----:B------:R-:W-:Y:S01]  /*4eb0*/  @!P0 HADD2.F32 R2, -RZ, R27.H1_H1 ;  /* 0x3000001bff028230 */ /* 0x000fe20000004100 */
[----:B-1----:R-:W-:Y:S01]  /*4ec0*/  @!P0 SHF.R.U64 R17, R46, 0x10, R47 ;  /* 0x000000102e118819 */ /* 0x002fe2000000122f */
[----:B------:R-:W-:Y:S01]  /*4ed0*/  @!P0 HADD2.F32 R14, -RZ, R59.H0_H0 ;  /* 0x2000003bff0e8230 */ /* 0x000fe20000004100 */
[----:B------:R-:W-:Y:S01]  /*4ee0*/  @!P0 SHF.R.U32.HI R15, RZ, 0x10, R15 ;  /* 0x00000010ff0f8819 */ /* 0x000fe2000001160f */
[----:B------:R-:W-:Y:S01]  /*4ef0*/  @!P0 HADD2.F32 R6, -RZ, R6.H0_H0 ;  /* 0x20000006ff068230 */ /* 0x000fe20000004100 */
[----:B------:R-:W-:Y:S01]  /*4f00*/  @!P0 SHF.R.U32.HI R27, RZ, 0x10, R47 ;  /* 0x00000010ff1b8819 */ /* 0x000fe2000001162f */
[----:B------:R-:W-:Y:S02]  /*4f10*/  @!P0 HADD2.F32 R17, -RZ, R17.H0_H0 ;  /* 0x20000011ff118230 */ /* 0x000fe40000004100 */
[----:B------:R-:W-:Y:S02]  /*4f20*/  @!P0 HADD2.F32 R19, -RZ, R59.H1_H1 ;  /* 0x3000003bff138230 */ /* 0x000fe40000004100 */
[----:B------:R-:W-:Y:S02]  /*4f30*/  @!P0 HADD2.F32 R15, -RZ, R15.H0_H0 ;  /* 0x2000000fff0f8230 */ /* 0x000fe40000004100 */
[----:B------:R-:W-:Y:S01]  /*4f40*/  @!P0 HADD2.F32 R27, -RZ, R27.H0_H0 ;  /* 0x2000001bff1b8230 */ /* 0x000fe20000004100 */
[----:B--2---:R-:W-:Y:S02]  /*4f50*/  @!P0 MOV R3, R8 ;  /* 0x0000000800038202 */ /* 0x004fe40000000f00 */
[----:B------:R-:W-:Y:S03]  /*4f60*/  @!P0 MOV R5, R9 ;  /* 0x0000000900058202 */ /* 0x000fe60000000f00 */
[--C-:B------:R-:W-:Y:S02]  /*4f70*/  @!P0 HADD2.F32 R13, -RZ, R3.reuse.H1_H1 ;  /* 0x30000003ff0d8230 */ /* 0x100fe40000004100 */
[----:B------:R-:W-:Y:S02]  /*4f80*/  @!P0 HADD2.F32 R3, -RZ, R3.H0_H0 ;  /* 0x20000003ff038230 */ /* 0x000fe40000004100 */
[--C-:B------:R-:W-:Y:S01]  /*4f90*/  @!P0 HADD2.F32 R16, -RZ, R5.reuse.H1_H1 ;  /* 0x30000005ff108230 */ /* 0x100fe20000004100 */
[-C--:B------:R-:W-:Y:S01]  /*4fa0*/  @!P0 FMUL.FTZ R18, R13, R2.reuse ;  /* 0x000000020d128220 */ /* 0x080fe20000410000 */
        /* <DEDUP_REMOVED lines=17> */
[-C--:B------:R-:W-:Y:S01]  /*50c0*/  @!P0 FMUL.FTZ R6, R18, R5.reuse ;  /* 0x0000000512068220 */ /* 0x080fe20000410000 */
[----:B------:R-:W-:Y:S01]  /*50d0*/  @!P0 F2FP.PACK_AB R3, R3, R42 ;  /* 0x0000002a0303823e */ /* 0x000fe200000000ff */
[----:B------:R-:W-:Y:S02]  /*50e0*/  @!P0 FMUL.FTZ R5, R14, R5 ;  /* 0x000000050e058220 */ /* 0x000fe40000410000 */
[----:B------:R-:W-:Y:S02]  /*50f0*/  @!P0 FMUL.FTZ R38, R26, R15 ;  /* 0x0000000f1a268220 */ /* 0x000fe40000410000 */
[----:B------:R-:W-:Y:S02]  /*5100*/  @!P0 FFMA.FTZ R14, R14, R19, -R6 ;  /* 0x000000130e0e8223 */ /* 0x000fe40000010806 */
[C---:B------:R-:W-:Y:S02]  /*5110*/  @!P0 FMUL.FTZ R6, R13.reuse, R15 ;  /* 0x0000000f0d068220 */ /* 0x040fe40000410000 */
        /* <DEDUP_REMOVED lines=9> */
.L_x_2306:
[----:B------:R-:W-:Y:S05]  /*51b0*/  BSYNC B0 ;  /* 0x0000000000007941 */ /* 0x000fea0003800000 */
.L_x_2305:
[----:B------:R-:W-:Y:S11]  /*51c0*/  ISETP.GE.AND P0, PT, R229, c[0x0][0x1d4], PT ;  /* 0x00007500e5007a0c */ /* 0x000ff60003f06270 */
[----:B------:R-:W-:Y:S02]  /*51d0*/  @!UPT UIADD3 URZ, URZ, URZ, URZ ;  /* 0x0000003f3f3ff290 */ /* 0x000fe4000fffe03f */
[----:B------:R-:W-:-:S05]  /*51e0*/  @P0 BRA `(.L_x_2300) ;  /* 0x0000037000000947 */ /* 0x000fca0003800000 */
[----:B-1----:R-:W1:Y:S01]  /*51f0*/  LDS.128 R8, [R223+0xe880] ;  /* 0x00e88000df087984 */ /* 0x002e620000000c00 */
[C---:B------:R-:W-:Y:S02]  /*5200*/  LEA R26, P0, R229.reuse, R65, 0x1 ;  /* 0x00000041e51a7211 */ /* 0x040fe400078008ff */
[----:B------:R-:W-:Y:S02]  /*5210*/  IADD3 R2, R142, 0x60, RZ ;  /* 0x000000608e027810 */ /* 0x000fe40007ffe0ff */
[----:B------:R-:W-:Y:S02]  /*5220*/  LEA.HI.X R27, R229, R68, R249, 0x1, P0 ;  /* 0x00000044e51b7211 */ /* 0x000fe400000f0cf9 */
[----:B------:R-:W-:Y:S11]  /*5230*/  ISETP.GE.AND P0, PT, R2, c[0x0][0x27c], PT ;  /* 0x00009f0002007a0c */ /* 0x000ff60003f06270 */
[----:B------:R-:W-:Y:S02]  /*5240*/  @!UPT UIADD3 URZ, URZ, URZ, URZ ;  /* 0x0000003f3f3ff290 */ /* 0x000fe4000fffe03f */
        /* <DEDUP_REMOVED lines=30> */
[----:B------:R-:W-:Y:S01]  /*5430*/  @!P0 HADD2.F32 R5, -RZ, R33.H1_H1 ;  /* 0x30000021ff058230 */ /* 0x000fe20000004100 */
        /* <DEDUP_REMOVED lines=18> */
.L_x_2300:
[----:B-123--:R-:W-:Y:S05]  /*5560*/  BSYNC B1 ;  /* 0x0000000000017941 */ /* 0x00efea0003800000 */
.L_x_2299:
[----:B------:R1:W2:Y:S04]  /*5570*/  SHFL.IDX PT, R38, R81, 0x1, 0x181f ;  /* 0x00381f0051267f89 */ /* 0x0002a800000e0000 */
[----:B------:R1:W3:Y:S01]  /*5580*/  SHFL.IDX PT, R32, R82, 0x1, 0x181f ;  /* 0x00381f0052207f89 */ /* 0x0002e200000e0000 */
[----:B------:R-:W-:-:S05]  /*5590*/  @P5 BRA `(.L_x_2307) ;  /* 0x00003a3000005947 */ /* 0x000fca0003800000 */
[----:B------:R-:W-:Y:S01]  /*55a0*/  ISETP.GE.AND P0, PT, R140, c[0x0][0x1d4], PT ;  /* 0x000075008c007a0c */ /* 0x000fe20003f06270 */
[----:B------:R-:W-:Y:S01]  /*55b0*/  @!UPT UIADD3 URZ, URZ, URZ, URZ ;  /* 0x0000003f3f3ff290 */ /* 0x000fe2000fffe03f */
[----:B------:R-:W-:Y:S11]  /*55c0*/  BSSY B0, `(.L_x_2308) ;  /* 0x0000038000007945 */ /* 0x000ff60003800000 */
[----:B------:R-:W-:-:S05]  /*55d0*/  @P0 BRA `(.L_x_2309) ;  /* 0x0000036000000947 */ /* 0x000fca0003800000 */
[C---:B---3--:R-:W-:Y:S01]  /*55e0*/  LEA R26, P0, R140.reuse, R32, 0x1 ;  /* 0x000000208c1a7211 */ /* 0x048fe200078008ff */
[----:B------:R-:W3:Y:S03]  /*55f0*/  LDS.128 R8, [R223+0xb080] ;  /* 0x00b08000df087984 */ /* 0x000ee60000000c00 */
[----:B--2---:R-:W-:Y:S02]  /*5600*/  LEA.HI.X R27, R140, R38, R141, 0x1, P0 ;  /* 0x000000268c1b7211 */ /* 0x004fe400000f0c8d */
        /* <DEDUP_REMOVED lines=13> */
[----:B---3--:R-:W-:Y:S02]  /*56e0*/  @!P0 MOV R3, R8 ;  /* 0x0000000800038202 */ /* 0x008fe40000000f00 */
        /* <DEDUP_REMOVED lines=16> */
[----:B------:R-:W-:Y:S01]  /*57f0*/  @!P0 F2FP.PACK_AB R2, R2, R33 ;  /* 0x000000210202823e */ /* 0x000fe200000000ff */
[----:B------:R-:W-:Y:S02]  /*5800*/  @!P0 HADD2.F32 R5, -RZ, R34.H0_H0 ;  /* 0x20000022ff058230 */ /* 0x000fe40000004100 */
[----:B------:R-:W-:Y:S01]  /*5810*/  @!P0 HADD2.F32 R14, -RZ, R13.H0_H0 ;  /* 0x2000000dff0e8230 */ /* 0x000fe20000004100 */
[----:B------:R-:W-:Y:S01]  /*5820*/  @!P0 F2FP.PACK_AB R3, R3, R23 ;  /* 0x000000170303823e */ /* 0x000fe200000000ff */
[--C-:B------:R-:W-:Y:S01]  /*5830*/  @!P0 HADD2.F32 R20, -RZ, R6.reuse.H1_H1 ;  /* 0x30000006ff148230 */ /* 0x100fe20000004100 */
[----:B------:R-:W-:Y:S01]  /*5840*/  @!P0 MOV R8, R2 ;  /* 0x0000000200088202 */ /* 0x000fe20000000f00 */
[----:B------:R-:W-:Y:S01]  /*5850*/  @!P0 HADD2.F32 R13, -RZ, R6.H0_H0 ;  /* 0x20000006ff0d8230 */ /* 0x000fe20000004100 */
[----:B------:R-:W-:Y:S01]  /*5860*/  @!P0 FMUL.FTZ R6, R18, R5 ;  /* 0x0000000512068220 */ /* 0x000fe20000410000 */
[----:B------:R-:W-:Y:S01]  /*5870*/  @!P0 MOV R9, R3 ;  /* 0x0000000300098202 */ /* 0x000fe20000000f00 */
[----:B------:R-:W-:Y:S02]  /*5880*/  @!P0 FMUL.FTZ R5, R14, R5 ;  /* 0x000000050e058220 */ /* 0x000fe40000410000 */
[----:B------:R-:W-:Y:S02]  /*5890*/  @!P0 FMUL.FTZ R22, R20, R15 ;  /* 0x0000000f14168220 */ /* 0x000fe40000410000 */
[----:B------:R-:W-:Y:S02]  /*58a0*/  @!P0 FFMA.FTZ R14, R14, R19, -R6 ;  /* 0x000000130e0e8223 */ /* 0x000fe40000010806 */
[C---:B------:R-:W-:Y:S02]  /*58b0*/  @!P0 FMUL.FTZ R6, R13.reuse, R15 ;  /* 0x0000000f0d068220 */ /* 0x040fe40000410000 */
[----:B------:R-:W-:Y:S02]  /*58c0*/  @!P0 FFMA.FTZ R5, R18, R19, R5 ;  /* 0x0000001312058223 */ /* 0x000fe40000010005 */
[-C--:B------:R-:W-:Y:S02]  /*58d0*/  @!P0 FFMA.FTZ R22, R13, R21.reuse, -R22 ;  /* 0x000000150d168223 */ /* 0x080fe40000010816 */
[----:B------:R-:W-:Y:S01]  /*58e0*/  @!P0 FFMA.FTZ R6, R20, R21, R6 ;  /* 0x0000001514068223 */ /* 0x000fe20000010006 */
[----:B------:R-:W-:Y:S04]  /*58f0*/  @!P0 F2FP.PACK_AB R5, R5, R14 ;  /* 0x0000000e0505823e */ /* 0x000fe800000000ff */
[----:B------:R-:W-:Y:S02]  /*5900*/  @!P0 F2FP.PACK_AB R6, R6, R22 ;  /* 0x000000160606823e */ /* 0x000fe400000000ff */
[----:B------:R-:W-:Y:S02]  /*5910*/  @!P0 MOV R10, R5 ;  /* 0x00000005000a8202 */ /* 0x000fe40000000f00 */
[----:B------:R-:W-:Y:S05]  /*5920*/  @!P0 MOV R11, R6 ;  /* 0x00000006000b8202 */ /* 0x000fea0000000f00 */
[----:B------:R2:W-:Y:S02]  /*5930*/  ST.E.128 [R26.64], R8 ;  /* 0x000000081a007985 */ /* 0x0005e4000c101d0a */
.L_x_2309:
[----:B------:R-:W-:Y:S05]  /*5940*/  BSYNC B0 ;  /* 0x0000000000007941 */ /* 0x000fea0003800000 */
.L_x_2308:
[----:B------:R-:W-:Y:S01]  /*5950*/  ISETP.GE.AND P0, PT, R144, c[0x0][0x1d4], PT ;  /* 0x0000750090007a0c */ /* 0x000fe20003f06270 */
[----:B------:R-:W-:Y:S01]  /*5960*/  @!UPT UIADD3 URZ, URZ, URZ, URZ ;  /* 0x0000003f3f3ff290 */ /* 0x000fe2000fffe03f */
[----:B------:R-:W-:Y:S11]  /*5970*/  BSSY B0, `(.L_x_2310) ;  /* 0x0000039000007945 */ /* 0x000ff60003800000 */
[----:B------:R-:W-:-:S05]  /*5980*/  @P0 BRA `(.L_x_2311) ;  /* 0x0000037000000947 */ /* 0x000fca0003800000 */
[----:B--2---:R-:W2:Y:S01]  /*5990*/  LDS.128 R8, [R223+0xc880] ;  /* 0x00c88000df087984 */ /* 0x004ea20000000c00 */
[----:B---3--:R-:W-:Y:S02]  /*59a0*/  LEA R22, P0, R238, R32, 0x1 ;  /* 0x00000020ee167211 */ /* 0x008fe400078008ff */
        /* <DEDUP_REMOVED lines=53> */
.L_x_2311:
[----:B------:R-:W-:Y:S05]  /*5d00*/  BSYNC B0 ;  /* 0x0000000000007941 */ /* 0x000fea0003800000 */
.L_x_2310:
        /* <DEDUP_REMOVED lines=59> */
.L_x_2313:
[----:B------:R-:W-:Y:S05]  /*60c0*/  BSYNC B0 ;  /* 0x0000000000007941 */ /* 0x000fea0003800000 */
.L_x_2312:
[----:B------:R-:W-:Y:S11]  /*60d0*/  ISETP.GE.AND P0, PT, R229, c[0x0][0x1d4], PT ;  /* 0x00007500e5007a0c */ /* 0x000ff60003f06270 */
[----:B------:R-:W-:Y:S02]  /*60e0*/  @!UPT UIADD3 URZ, URZ, URZ, URZ ;  /* 0x0000003f3f3ff290 */ /* 0x000fe4000fffe03f */
[----:B------:R-:W-:-:S05]  /*60f0*/  @P0 BRA `(.L_x_2307) ;  /* 0x00002ed000000947 */ /* 0x000fca0003800000 */
[----:B--2---:R-:W2:Y:S01]  /*6100*/  LDS.128 R8, [R223+0xf880] ;  /* 0x00f88000df087984 */ /* 0x004ea20000000c00 */
[C---:B---3--:R-:W-:Y:S02]  /*6110*/  LEA R24, P0, R229.reuse, R32, 0x1 ;  /* 0x00000020e5187211 */ /* 0x048fe400078008ff */
        /* <DEDUP_REMOVED lines=52> */
[----:B------:R2:W-:Y:S01]  /*6460*/  ST.E.128 [R24.64], R8 ;  /* 0x0000000818007985 */ /* 0x0005e2000c101d0a */
[----:B------:R-:W-:-:S05]  /*6470*/  BRA `(.L_x_2307) ;  /* 0x00002b5000007947 */ /* 0x000fca0003800000 */
.L_x_2294:
        /* <DEDUP_REMOVED lines=36> */
.L_x_2315:
[----:B------:R-:W-:Y:S05]  /*66c0*/  BSYNC B0 ;  /* 0x0000000000007941 */ /* 0x000fea0003800000 */
.L_x_2314:
        /* <DEDUP_REMOVED lines=64> */
.L_x_2317:
[----:B------:R-:W-:Y:S05]  /*6ad0*/  BSYNC B0 ;  /* 0x0000000000007941 */ /* 0x000fea0003800000 */
.L_x_2316:
[----:B------:R-:W-:Y:S01]  /*6ae0*/  IADD3 R74, -R75, c[0x0][0x1d4], RZ ;  /* 0x000075004b4a7a10 */ /* 0x000fe20007ffe1ff */
[----:B-----5:R-:W-:Y:S01]  /*6af0*/  IMAD.MOV.U32 R6, RZ, RZ, R66 ;  /* 0x000000ffff067224 */ /* 0x020fe200078e0042 */
[----:B------:R2:W3:Y:S01]  /*6b00*/  SHFL.IDX PT, R77, R81, RZ, 0x181f ;  /* 0x00181fff514d7589 */ /* 0x0004e200000e0000 */
[----:B------:R-:W-:Y:S01]  /*6b10*/  IMAD.MOV.U32 R5, RZ, RZ, R67 ;  /* 0x000000ffff057224 */ /* 0x000fe200078e0043 */
[----:B------:R-:W-:Y:S01]  /*6b20*/  BSSY B1, `(.L_x_2318) ;  /* 0x0000115000017945 */ /* 0x000fe20003800000 */
[----:B-1----:R-:W-:Y:S01]  /*6b30*/  IMAD.MOV.U32 R3, RZ, RZ, R64 ;  /* 0x000000ffff037224 */ /* 0x002fe200078e0040 */
[----:B------:R-:W-:Y:S01]  /*6b40*/  PRMT R71, R6, 0x7610, R71 ;  /* 0x0000761006477816 */ /* 0x000fe20000000047 */
[----:B------:R-:W-:Y:S02]  /*6b50*/  IMAD.MOV.U32 R2, RZ, RZ, R65 ;  /* 0x000000ffff027224 */ /* 0x000fe400078e0041 */
[----:B------:R-:W-:Y:S01]  /*6b60*/  IMAD.MOV.U32 R6, RZ, RZ, R62 ;  /* 0x000000ffff067224 */ /* 0x000fe200078e003e */
[----:B------:R-:W-:Y:S01]  /*6b70*/  PRMT R70, R3, 0x5410, R5 ;  /* 0x0000541003467816 */ /* 0x000fe20000000005 */
[----:B------:R2:W1:Y:S01]  /*6b80*/  SHFL.IDX PT, R76, R82, RZ, 0x181f ;  /* 0x00181fff524c7589 */ /* 0x00046200000e0000 */
        /* <DEDUP_REMOVED lines=23> */
[C---:B------:R-:W-:Y:S01]  /*6d00*/  IMAD.SHL.U32 R151, R145.reuse, 0x40, RZ ;  /* 0x0000004091977824 */ /* 0x040fe200078e00ff */
[----:B------:R-:W-:Y:S01]  /*6d10*/  BSSY B0, `(.L_x_2320) ;  /* 0x000007c000007945 */ /* 0x000fe20003800000 */
[----:B------:R-:W-:Y:S03]  /*6d20*/  IMAD.SHL.U32 R152, R145, 0x40, RZ ;  /* 0x0000004091987824 */ /* 0x000fe600078e00ff */
[----:B------:R-:W-:Y:S02]  /*6d30*/  LOP3.LUT R151, R151, 0x1c0, RZ, 0xc0, !PT ;  /* 0x000001c097977812 */ /* 0x000fe400078ec0ff */
[----:B------:R-:W-:Y:S02]  /*6d40*/  LOP3.LUT R152, R152, 0x1c0, RZ, 0xc0, !PT ;  /* 0x000001c098987812 */ /* 0x000fe400078ec0ff */
[----:B------:R-:W-:Y:S03]  /*6d50*/  SHF.R.U32.HI R151, RZ, 0x3, R151 ;  /* 0x00000003ff977819 */ /* 0x000fe60000011697 */
[----:B------:R-:W-:-:S05]  /*6d60*/  @P0 BRA `(.L_x_2321) ;  /* 0x0000076000000947 */ /* 0x000fca0003800000 */
[----:B------:R-:W-:Y:S01]  /*6d70*/  SEL R2, R75, R74, !P1 ;  /* 0x0000004a4b027207 */ /* 0x000fe20004800000 */
[----:B------:R-:W1:Y:S01]  /*6d80*/  LDS.128 R20, [R124+0xa080] ;  /* 0x00a080007c147984 */ /* 0x000e620000000c00 */
[----:B------:R-:W-:Y:S02]  /*6d90*/  ISETP.GE.AND P0, PT, R140, c[0x0][0x27c], PT ;  /* 0x00009f008c007a0c */ /* 0x000fe40003f06270 */
[----:B------:R-:W-:Y:S04]  /*6da0*/  SHF.R.S32.HI R3, RZ, 0x1f, R2 ;  /* 0x0000001fff037819 */ /* 0x000fe80000011402 */
[----:B------:R-:W-:Y:S04]  /*6db0*/  LEA.HI R2, R3, R2, RZ, 0x4 ;  /* 0x0000000203027211 */ /* 0x000fe800078f20ff */
[----:B------:R-:W-:Y:S03]  /*6dc0*/  LEA.HI.SX32 R2, R2, R73, 0x1c ;  /* 0x0000004902027211 */ /* 0x000fe600078fe2ff */
[--C-:B------:R-:W-:Y:S01]  /*6dd0*/  @!P0 SHF.R.U32.HI R43, RZ, 0x10, R45.reuse ;  /* 0x00000010ff2b8819 */ /* 0x100fe2000001162d */
[----:B------:R-:W-:Y:S01]  /*6de0*/  @!P0 HADD2.F32 R40, -RZ, R40.H0_H0 ;  /* 0x20000028ff288230 */ /* 0x000fe20000004100 */
[----:B------:R-:W-:Y:S01]  /*6df0*/  SHF.R.S32.HI R3, RZ, 0x1f, R2 ;  /* 0x0000001fff037819 */ /* 0x000fe20000011402 */
[----:B------:R-:W-:Y:S01]  /*6e00*/  @!P0 HADD2.F32 R41, -RZ, R41.H0_H0 ;  /* 0x20000029ff298230 */ /* 0x000fe20000004100 */
[----:B------:R-:W-:Y:S01]  /*6e10*/  SHF.L.U32 R78, R2, 0x3, RZ ;  /* 0x00000003024e7819 */ /* 0x000fe200000006ff */
[----:B------:R-:W-:Y:S01]  /*6e20*/  @!P0 HADD2.F32 R43, -RZ, R43.H0_H0 ;  /* 0x2000002bff2b8230 */ /* 0x000fe20000004100 */
[----:B------:R-:W-:Y:S02]  /*6e30*/  LEA.HI R3, R3, R2, RZ, 0x3 ;  /* 0x0000000203037211 */ /* 0x000fe400078f18ff */
[----:B------:R-:W-:Y:S02]  /*6e40*/  @!P0 SHF.R.U64 R44, R44, 0x10, R45 ;  /* 0x000000102c2c8819 */ /* 0x000fe4000000122d */
[----:B------:R-:W-:Y:S02]  /*6e50*/  SHF.R.S32.HI R2, RZ, 0x3, R3 ;  /* 0x00000003ff027819 */ /* 0x000fe40000011403 */
[----:B------:R-:W-:Y:S02]  /*6e60*/  LOP3.LUT R3, R152, 0x38, R78, 0xf8, !PT ;  /* 0x0000003898037812 */ /* 0x000fe400078ef84e */
[----:B------:R-:W-:Y:S01]  /*6e70*/  @!P0 SHF.R.U64 R8, R8, 0x10, R9 ;  /* 0x0000001008088819 */ /* 0x000fe20000001209 */
[----:B------:R-:W-:Y:S01]  /*6e80*/  IMAD R2, R2, 0xc00, R7 ;  /* 0x00000c0002027824 */ /* 0x000fe200078e0207 */
[----:B------:R-:W-:Y:S02]  /*6e90*/  LOP3.LUT R3, R3, R151, RZ, 0x3c, !PT ;  /* 0x0000009703037212 */ /* 0x000fe400078e3cff */
[----:B------:R-:W-:Y:S01]  /*6ea0*/  @!P0 SHF.R.U64 R46, R46, 0x10, R47 ;  /* 0x000000102e2e8819 */ /* 0x000fe2000000122f */
[----:B------:R-:W-:Y:S02]  /*6eb0*/  @!P0 HADD2.F32 R8, -RZ, R8.H0_H0 ;  /* 0x20000008ff088230 */ /* 0x000fe40000004100 */
        /* <DEDUP_REMOVED lines=8> */
[CC--:B-1----:R-:W-:Y:S02]  /*6f40*/  @!P0 FMUL.FTZ R2, R5.reuse, R3.reuse ;  /* 0x0000000305028220 */ /* 0x0c2fe40000410000 */
        /* <DEDUP_REMOVED lines=12> */
[----:B------:R-:W-:Y:S04]  /*7010*/  @!P0 FMUL.FTZ R45, R40, R3 ;  /* 0x00000003282d8220 */ /* 0x000fe80000410000 */
[C---:B------:R-:W-:Y:S02]  /*7020*/  @!P0 FFMA.FTZ R79, R5.reuse, R41, -R45 ;  /* 0x00000029054f8223 */ /* 0x040fe4000001082d */
[----:B------:R-:W-:Y:S01]  /*7030*/  @!P0 FMUL.FTZ R5, R5, R3 ;  /* 0x0000000305058220 */ /* 0x000fe20000410000 */
[----:B------:R-:W-:Y:S01]  /*7040*/  @!P0 HADD2.F32 R3, -RZ, R6.H1_H1 ;  /* 0x30000006ff038230 */ /* 0x000fe20000004100 */
[----:B------:R-:W-:Y:S04]  /*7050*/  @!P0 FMUL.FTZ R6, R42, R9 ;  /* 0x000000092a068220 */ /* 0x000fe80000410000 */
[C---:B------:R-:W-:Y:S02]  /*7060*/  @!P0 FFMA.FTZ R45, R3.reuse, R43, -R6 ;  /* 0x0000002b032d8223 */ /* 0x040fe40000010806 */
[----:B------:R-:W-:Y:S01]  /*7070*/  @!P0 FMUL.FTZ R6, R3, R9 ;  /* 0x0000000903068220 */ /* 0x000fe20000410000 */
[----:B------:R-:W-:Y:S02]  /*7080*/  @!P0 HADD2.F32 R9, -RZ, R44.H0_H0 ;  /* 0x2000002cff098230 */ /* 0x000fe40000004100 */
[----:B------:R-:W-:Y:S01]  /*7090*/  @!P0 HADD2.F32 R3, -RZ, R13.H1_H1 ;  /* 0x3000000dff038230 */ /* 0x000fe20000004100 */
[----:B------:R-:W-:Y:S01]  /*70a0*/  @!P0 FMUL.FTZ R13, R14, R8 ;  /* 0x000000080e0d8220 */ /* 0x000fe20000410000 */
[----:B------:R-:W-:Y:S01]  /*70b0*/  @!P0 F2FP.PACK_AB R56, R45, R79 ;  /* 0x0000004f2d38823e */ /* 0x000fe200000000ff */
[----:B------:R-:W-:Y:S02]  /*70c0*/  @!P0 IMAD.MOV.U32 R45, RZ, RZ, R54 ;  /* 0x000000ffff2d8224 */ /* 0x000fe400078e0036 */
[CC--:B------:R-:W-:Y:S01]  /*70d0*/  @!P0 FFMA.FTZ R13, R3.reuse, R9.reuse, -R13 ;  /* 0x00000009030d8223 */ /* 0x0c0fe2000001080d */
[----:B------:R-:W-:Y:S01]  /*70e0*/  @!P0 MOV R21, R56 ;  /* 0x0000003800158202 */ /* 0x000fe20000000f00 */
        /* <DEDUP_REMOVED lines=11> */
[----:B------:R-:W-:Y:S01]  /*71a0*/  @!P0 HADD2.F32 R41, -RZ, R38.H1_H1 ;  /* 0x30000026ff298230 */ /* 0x000fe20000004100 */
[----:B------:R-:W-:Y:S01]  /*71b0*/  @!P0 MOV R43, R55 ;  /* 0x00000037002b8202 */ /* 0x000fe20000000f00 */
[----:B------:R-:W-:Y:S01]  /*71c0*/  @!P0 HADD2.F32 R9, -RZ, R13.H0_H0 ;  /* 0x2000000dff098230 */ /* 0x000fe20000004100 */
[-C--:B------:R-:W-:Y:S01]  /*71d0*/  @!P0 FMUL.FTZ R42, R40, R8.reuse ;  /* 0x00000008282a8220 */ /* 0x080fe20000410000 */
[----:B------:R-:W-:Y:S01]  /*71e0*/  @!P0 SHF.R.U32.HI R14, RZ, 0x10, R11 ;  /* 0x00000010ff0e8819 */ /* 0x000fe2000001160b */
[----:B------:R-:W-:Y:S01]  /*71f0*/  @!P0 HADD2.F32 R15, -RZ, R15.H0_H0 ;  /* 0x2000000fff0f8230 */ /* 0x000fe20000004100 */
[----:B------:R-:W-:Y:S01]  /*7200*/  @!P0 MOV R11, R23 ;  /* 0x00000017000b8202 */ /* 0x000fe20000000f00 */
[C---:B------:R-:W-:Y:S01]  /*7210*/  @!P0 FMUL.FTZ R8, R9.reuse, R8 ;  /* 0x0000000809088220 */ /* 0x040fe20000410000 */
[----:B------:R-:W-:Y:S01]  /*7220*/  @!P0 F2FP.PACK_AB R5, R6, R5 ;  /* 0x000000050605823e */ /* 0x000fe200000000ff */
[-C--:B------:R-:W-:Y:S01]  /*7230*/  @!P0 FFMA.FTZ R79, R9, R41.reuse, -R42 ;  /* 0x00000029094f8223 */ /* 0x080fe2000001082a */
[----:B------:R-:W-:Y:S01]  /*7240*/  @!P0 HADD2.F32 R42, -RZ, R57.H0_H0 ;  /* 0x20000039ff2a8230 */ /* 0x000fe20000004100 */
[----:B------:R-:W-:Y:S01]  /*7250*/  @!P0 FFMA.FTZ R8, R40, R41, R8 ;  /* 0x0000002928088223 */ /* 0x000fe20000010008 */
[----:B------:R-:W-:Y:S01]  /*7260*/  @!P0 HADD2.F32 R41, -RZ, R43.H0_H0 ;  /* 0x2000002bff298230 */ /* 0x000fe20000004100 */
[----:B------:R-:W-:Y:S01]  /*7270*/  @!P0 IMAD.MOV.U32 R53, RZ, RZ, R5 ;  /* 0x000000ffff358224 */ /* 0x000fe200078e0005 */
[----:B------:R-:W-:Y:S01]  /*7280*/  @!P0 SHF.R.U32.HI R40, RZ, 0x10, R47 ;  /* 0x00000010ff288819 */ /* 0x000fe2000001162f */
[----:B------:R-:W-:Y:S01]  /*7290*/  @!P0 HADD2.F32 R9, -RZ, R11.H0_H0 ;  /* 0x2000000bff098230 */ /* 0x000fe20000004100 */
[----:B------:R-:W-:Y:S01]  /*72a0*/  @!P0 F2FP.PACK_AB R2, R3, R2 ;  /* 0x000000020302823e */ /* 0x000fe200000000ff */
[-C--:B------:R-:W-:Y:S01]  /*72b0*/  @!P0 FMUL.FTZ R44, R41, R10.reuse ;  /* 0x0000000a292c8220 */ /* 0x080fe20000410000 */
[----:B------:R-:W-:Y:S02]  /*72c0*/  @!P0 HADD2.F32 R14, -RZ, R14.H0_H0 ;  /* 0x2000000eff0e8230 */ /* 0x000fe40000004100 */
[C---:B------:R-:W-:Y:S01]  /*72d0*/  @!P0 FMUL.FTZ R10, R9.reuse, R10 ;  /* 0x0000000a090a8220 */ /* 0x040fe20000410000 */
[----:B------:R-:W-:Y:S01]  /*72e0*/  @!P0 HADD2.F32 R43, -RZ, R43.H1_H1 ;  /* 0x3000002bff2b8230 */ /* 0x000fe20000004100 */
[----:B------:R-:W-:Y:S01]  /*72f0*/  @!P0 FFMA.FTZ R47, R9, R42, -R44 ;  /* 0x0000002a092f8223 */ /* 0x000fe2000001082c */
[----:B------:R-:W-:Y:S01]  /*7300*/  @!P0 HADD2.F32 R44, -RZ, R40.H0_H0 ;  /* 0x20000028ff2c8230 */ /* 0x000fe20000004100 */
[----:B------:R-:W-:Y:S01]  /*7310*/  @!P0 MOV R52, R2 ;  /* 0x0000000200348202 */ /* 0x000fe20000000f00 */
[----:B------:R-:W-:Y:S01]  /*7320*/  @!P0 HADD2.F32 R11, -RZ, R11.H1_H1 ;  /* 0x3000000bff0b8230 */ /* 0x000fe20000004100 */
[----:B------:R-:W-:Y:S01]  /*7330*/  @!P0 FMUL.FTZ R9, R43, R14 ;  /* 0x0000000e2b098220 */ /* 0x000fe20000410000 */
[----:B------:R-:W-:Y:S03]  /*7340*/  @!P0 HADD2.F32 R40, -RZ, R45.H1_H1 ;  /* 0x3000002dff288230 */ /* 0x000fe60000004100 */
[C---:B------:R-:W-:Y:S01]  /*7350*/  @!P0 FFMA.FTZ R45, R11.reuse, R44, -R9 ;  /* 0x0000002c0b2d8223 */ /* 0x040fe20000010809 */
[----:B------:R-:W-:Y:S01]  /*7360*/  @!P0 HADD2.F32 R9, -RZ, R13.H1_H1 ;  /* 0x3000000dff098230 */ /* 0x000fe20000004100 */
[----:B------:R-:W-:Y:S01]  /*7370*/  @!P0 FMUL.FTZ R11, R11, R14 ;  /* 0x0000000e0b0b8220 */ /* 0x000fe20000410000 */
[----:B------:R-:W-:Y:S01]  /*7380*/  @!P0 HADD2.F32 R14, -RZ, R46.H0_H0 ;  /* 0x2000002eff0e8230 */ /* 0x000fe20000004100 */
[CC--:B------:R-:W-:Y:S04]  /*7390*/  @!P0 FMUL.FTZ R13, R40.reuse, R15.reuse ;  /* 0x0000000f280d8220 */ /* 0x0c0fe80000410000 */
[CC--:B------:R-:W-:Y:S02]  /*73a0*/  @!P0 FFMA.FTZ R13, R9.reuse, R14.reuse, -R13 ;  /* 0x0000000e090d8223 */ /* 0x0c0fe4000001080d */
[----:B------:R-:W-:Y:S01]  /*73b0*/  @!P0 FMUL.FTZ R9, R9, R15 ;  /* 0x0000000f09098220 */ /* 0x000fe20000410000 */
[----:B------:R-:W-:Y:S02]  /*73c0*/  @!P0 F2FP.PACK_AB R15, R45, R47 ;  /* 0x0000002f2d0f823e */ /* 0x000fe400000000ff */
[----:B------:R-:W-:Y:S01]  /*73d0*/  @!P0 F2FP.PACK_AB R13, R13, R79 ;  /* 0x0000004f0d0d823e */ /* 0x000fe200000000ff */
[----:B------:R-:W-:Y:S01]  /*73e0*/  @!P0 FFMA.FTZ R9, R40, R14, R9 ;  /* 0x0000000e28098223 */ /* 0x000fe20000010009 */
[----:B------:R-:W-:Y:S01]  /*73f0*/  @!P0 MOV R23, R15 ;  /* 0x0000000f00178202 */ /* 0x000fe20000000f00 */
[----:B------:R-:W-:Y:S02]  /*7400*/  @!P0 FFMA.FTZ R10, R41, R42, R10 ;  /* 0x0000002a290a8223 */ /* 0x000fe4000001000a */
[----:B------:R-:W-:Y:S01]  /*7410*/  @!P0 FFMA.FTZ R11, R43, R44, R11 ;  /* 0x0000002c2b0b8223 */ /* 0x000fe2000001000b */
[----:B------:R-:W-:Y:S01]  /*7420*/  @!P0 F2FP.PACK_AB R8, R9, R8 ;  /* 0x000000080908823e */ /* 0x000fe200000000ff */
[----:B------:R-:W-:Y:S03]  /*7430*/  @!P0 IMAD.MOV.U32 R22, RZ, RZ, R13 ;  /* 0x000000ffff168224 */ /* 0x000fe600078e000d */
        /* <DEDUP_REMOVED lines=9> */
.L_x_2321:
[----:B------:R-:W-:Y:S05]  /*74d0*/  BSYNC B0 ;  /* 0x0000000000007941 */ /* 0x000fea0003800000 */
.L_x_2320:
[----:B------:R-:W-:Y:S11]  /*74e0*/  ISETP.GE.AND P0, PT, R144, c[0x0][0x1d4], PT ;  /* 0x0000750090007a0c */ /* 0x000ff60003f06270 */
[----:B------:R-:W-:Y:S02]  /*74f0*/  @!UPT UIADD3 URZ, URZ, URZ, URZ ;  /* 0x0000003f3f3ff290 */ /* 0x000fe4000fffe03f */
[----:B------:R-:W-:-:S05]  /*7500*/  @P0 BRA `(.L_x_2319) ;  /* 0x0000076000000947 */ /* 0x000fca0003800000 */
[----:B-1----:R-:W-:Y:S01]  /*7510*/  SEL R2, R75, R74, !P2 ;  /* 0x0000004a4b027207 */ /* 0x002fe20005000000 */
[----:B------:R-:W1:Y:S01]  /*7520*/  LDS.128 R20, [R123+0xa080] ;  /* 0x00a080007b147984 */ /* 0x000e620000000c00 */
[----:B------:R-:W-:Y:S02]  /*7530*/  ISETP.GE.AND P0, PT, R144, c[0x0][0x27c], PT ;  /* 0x00009f0090007a0c */ /* 0x000fe40003f06270 */
[----:B------:R-:W-:Y:S04]  /*7540*/  SHF.R.S32.HI R3, RZ, 0x1f, R2 ;  /* 0x0000001fff037819 */ /* 0x000fe80000011402 */
[----:B------:R-:W-:Y:S04]  /*7550*/  LEA.HI R2, R3, R2, RZ, 0x4 ;  /* 0x0000000203027211 */ /* 0x000fe800078f20ff */
[----:B------:R-:W-:Y:S03]  /*7560*/  LEA.HI.SX32 R2, R2, R72, 0x1c ;  /* 0x0000004802027211 */ /* 0x000fe600078fe2ff */
[----:B------:R-:W-:Y:S01]  /*7570*/  @!P0 SHF.R.U64 R5, R16, 0x10, R17 ;  /* 0x0000001010058819 */ /* 0x000fe20000001211 */
[----:B------:R-:W-:Y:S01]  /*7580*/  @!P0 HADD2.F32 R11, -RZ, R57.H1_H1 ;  /* 0x30000039ff0b8230 */ /* 0x000fe20000004100 */
[----:B------:R-:W-:Y:S01]  /*7590*/  SHF.R.S32.HI R3, RZ, 0x1f, R2 ;  /* 0x0000001fff037819 */ /* 0x000fe20000011402 */
[----:B------:R-:W-:Y:S01]  /*75a0*/  @!P0 HADD2.F32 R40, -RZ, R59.H0_H0 ;  /* 0x2000003bff288230 */ /* 0x000fe20000004100 */
[----:B------:R-:W-:Y:S01]  /*75b0*/  SHF.L.U32 R52, R2, 0x3, RZ ;  /* 0x0000000302347819 */ /* 0x000fe200000006ff */
[----:B------:R-:W-:Y:S01]  /*75c0*/  @!P0 HADD2.F32 R8, -RZ, R5.H0_H0 ;  /* 0x20000005ff088230 */ /* 0x000fe20000004100 */
[----:B------:R-:W-:Y:S02]  /*75d0*/  LEA.HI R3, R3, R2, RZ, 0x3 ;  /* 0x0000000203037211 */ /* 0x000fe400078f18ff */
[----:B------:R-:W-:Y:S02]  /*75e0*/  @!P0 SHF.R.U64 R14, R48, 0x10, R49 ;  /* 0x00000010300e8819 */ /* 0x000fe40000001231 */
[----:B------:R-:W-:Y:S02]  /*75f0*/  SHF.R.S32.HI R2, RZ, 0x3, R3 ;  /* 0x00000003ff027819 */ /* 0x000fe40000011403 */
[----:B------:R-:W-:Y:S01]  /*7600*/  LOP3.LUT R3, R152, 0x38, R52, 0xf8, !PT ;  /* 0x0000003898037812 */ /* 0x000fe200078ef834 */
[----:B------:R-:W-:Y:S01]  /*7610*/  @!P0 HADD2.F32 R14, -RZ, R14.H0_H0 ;  /* 0x2000000eff0e8230 */ /* 0x000fe20000004100 */
[----:B------:R-:W-:Y:S01]  /*7620*/  @!P0 SHF.R.U32.HI R10, RZ, 0x10, R17 ;  /* 0x00000010ff0a8819 */ /* 0x000fe20000011611 */
[----:B------:R-:W-:Y:S01]  /*7630*/  IMAD R2, R2, 0xc00, R7 ;  /* 0x00000c0002027824 */ /* 0x000fe200078e0207 */
[----:B------:R-:W-:Y:S02]  /*7640*/  LOP3.LUT R3, R3, R151, RZ, 0x3c, !PT ;  /* 0x0000009703037212 */ /* 0x000fe400078e3cff */
[--C-:B------:R-:W-:Y:S01]  /*7650*/  @!P0 SHF.R.U32.HI R15, RZ, 0x10, R19.reuse ;  /* 0x00000010ff0f8819 */ /* 0x100fe20000011613 */
[----:B------:R-:W-:Y:S01]  /*7660*/  @!P0 HADD2.F32 R10, -RZ, R10.H0_H0 ;  /* 0x2000000aff0a8230 */ /* 0x000fe20000004100 */
[----:B------:R-:W-:Y:S01]  /*7670*/  @!P0 SHF.R.U64 R18, R18, 0x10, R19 ;  /* 0x0000001012128819 */ /* 0x000fe20000001213 */
[----:B------:R-:W-:Y:S01]  /*7680*/  IMAD.IADD R2, R2, 0x1, R3 ;  /* 0x0000000102027824 */ /* 0x000fe200078e0203 */
[----:B------:R-:W-:Y:S01]  /*7690*/  @!P0 HADD2.F32 R3, -RZ, R32.H1_H1 ;  /* 0x30000020ff038230 */ /* 0x000fe20000004100 */
[----:B------:R-:W-:Y:S01]  /*76a0*/  @!P0 SHF.R.U32.HI R17, RZ, 0x10, R49 ;  /* 0x00000010ff118819 */ /* 0x000fe20000011631 */
[----:B------:R-:W-:Y:S01]  /*76b0*/  @!P0 HADD2.F32 R32, -RZ, R58.H1_H1 ;  /* 0x3000003aff208230 */ /* 0x000fe20000004100 */
[--C-:B------:R-:W-:Y:S02]  /*76c0*/  @!P0 SHF.R.U32.HI R42, RZ, 0x10, R51.reuse ;  /* 0x00000010ff2a8819 */ /* 0x100fe40000011633 */
[----:B------:R-:W-:Y:S01]  /*76d0*/  SHF.L.U32 R2, R2, 0x1, RZ ;  /* 0x0000000102027819 */ /* 0x000fe200000006ff */
[----:B------:R-:W-:Y:S01]  /*76e0*/  @!P0 HADD2.F32 R17, -RZ, R17.H0_H0 ;  /* 0x20000011ff118230 */ /* 0x000fe20000004100 */
[----:B------:R-:W-:Y:S01]  /*76f0*/  @!P0 SHF.R.U64 R50, R50, 0x10, R51 ;  /* 0x0000001032328819 */ /* 0x000fe20000001233 */
[----:B------:R-:W-:Y:S02]  /*7700*/  @!P0 HADD2.F32 R42, -RZ, R42.H0_H0 ;  /* 0x2000002aff2a8230 */ /* 0x000fe40000004100 */
[----:B------:R1:W2:Y:S02]  /*7710*/  LDS.128 R44, [R2+0xa080] ;  /* 0x00a08000022c7984 */ /* 0x0002a40000000c00 */
[----:B-1----:R-:W-:Y:S05]  /*7720*/  @!P0 IMAD.MOV.U32 R2, RZ, RZ, R20 ;  /* 0x000000ffff028224 */ /* 0x002fea00078e0014 */
[--C-:B------:R-:W-:Y:S02]  /*7730*/  @!P0 HADD2.F32 R6, -RZ, R2.reuse.H0_H0 ;  /* 0x20000002ff068230 */ /* 0x100fe40000004100 */
[----:B------:R-:W-:Y:S03]  /*7740*/  @!P0 HADD2.F32 R5, -RZ, R2.H1_H1 ;  /* 0x30000002ff058230 */ /* 0x000fe60000004100 */
[C---:B------:R-:W-:Y:S02]  /*7750*/  @!P0 FMUL.FTZ R2, R6.reuse, R3 ;  /* 0x0000000306028220 */ /* 0x040fe40000410000 */
[----:B--2---:R-:W-:Y:S01]  /*7760*/  @!P0 IMAD.MOV.U32 R43, RZ, RZ, R46 ;  /* 0x000000ffff2b8224 */ /* 0x004fe200078e002e */
[----:B------:R-:W-:Y:S02]  /*7770*/  @!P0 MOV R13, R44 ;  /* 0x0000002c000d8202 */ /* 0x000fe40000000f00 */
[----:B------:R-:W-:Y:S03]  /*7780*/  @!P0 MOV R41, R47 ;  /* 0x0000002f00298202 */ /* 0x000fe60000000f00 */
[--C-:B------:R-:W-:Y:S02]  /*7790*/  @!P0 HADD2.F32 R9, -RZ, R13.reuse.H0_H0 ;  /* 0x2000000dff098230 */ /* 0x100fe40000004100 */
[----:B------:R-:W-:Y:S03]  /*77a0*/  @!P0 HADD2.F32 R13, -RZ, R13.H1_H1 ;  /* 0x3000000dff0d8230 */ /* 0x000fe60000004100 */
[----:B------:R-:W-:Y:S02]  /*77b0*/  @!P0 FMUL.FTZ R19, R9, R3 ;  /* 0x0000000309138220 */ /* 0x000fe40000410000 */
[-C--:B------:R-:W-:Y:S02]  /*77c0*/  @!P0 FMUL.FTZ R16, R13, R8.reuse ;  /* 0x000000080d108220 */ /* 0x080fe40000410000 */
[C---:B------:R-:W-:Y:S02]  /*77d0*/  @!P0 FMUL.FTZ R3, R5.reuse, R8 ;  /* 0x0000000805038220 */ /* 0x040fe40000410000 */
[----:B------:R-:W-:Y:S02]  /*77e0*/  @!P0 IMAD.MOV.U32 R8, RZ, RZ, R45 ;  /* 0x000000ffff088224 */ /* 0x000fe400078e002d */
[----:B------:R-:W-:Y:S01]  /*77f0*/  @!P0 FFMA.FTZ R57, R6, R11, -R19 ;  /* 0x0000000b06398223 */ /* 0x000fe20000010813 */
[----:B------:R-:W-:Y:S01]  /*7800*/  @!P0 MOV R6, R21 ;  /* 0x0000001500068202 */ /* 0x000fe20000000f00 */
[-C--:B------:R-:W-:Y:S01]  /*7810*/  @!P0 FFMA.FTZ R56, R5, R14.reuse, -R16 ;  /* 0x0000000e05388223 */ /* 0x080fe20000010810 */
[--C-:B------:R-:W-:Y:S01]  /*7820*/  @!P0 HADD2.F32 R16, -RZ, R8.reuse.H1_H1 ;  /* 0x30000008ff108230 */ /* 0x100fe20000004100 */
[----:B------:R-:W-:Y:S01]  /*7830*/  @!P0 FFMA.FTZ R2, R9, R11, R2 ;  /* 0x0000000b09028223 */ /* 0x000fe20000010002 */
[----:B------:R-:W-:Y:S01]  /*7840*/  @!P0 HADD2.F32 R5, -RZ, R33.H0_H0 ;  /* 0x20000021ff058230 */ /* 0x000fe20000004100 */
[----:B------:R-:W-:Y:S01]  /*7850*/  @!P0 FFMA.FTZ R3, R13, R14, R3 ;  /* 0x0000000e0d038223 */ /* 0x000fe20000010003 */
[----:B------:R-:W-:Y:S01]  /*7860*/  @!P0 HADD2.F32 R11, -RZ, R8.H0_H0 ;  /* 0x20000008ff0b8230 */ /* 0x000fe20000004100 */
[----:B------:R-:W-:Y:S01]  /*7870*/  @!P0 FMUL.FTZ R14, R16, R10 ;  /* 0x0000000a100e8220 */ /* 0x000fe20000410000 */
[----:B------:R-:W-:Y:S02]  /*7880*/  @!P0 HADD2.F32 R8, -RZ, R6.H1_H1 ;  /* 0x30000006ff088230 */ /* 0x000fe40000004100 */
[----:B------:R-:W-:Y:S01]  /*7890*/  @!P0 HADD2.F32 R13, -RZ, R58.H0_H0 ;  /* 0x2000003aff0d8230 */ /* 0x000fe20000004100 */
[----:B------:R-:W-:Y:S01]  /*78a0*/  @!P0 F2FP.PACK_AB R2, R3, R2 ;  /* 0x000000020302823e */ /* 0x000fe200000000ff */
[----:B------:R-:W-:Y:S01]  /*78b0*/  @!P0 HADD2.F32 R9, -RZ, R6.H0_H0 ;  /* 0x20000006ff098230 */ /* 0x000fe20000004100 */
[----:B------:R-:W-:Y:S01]  /*78c0*/  @!P0 FMUL.FTZ R6, R11, R5 ;  /* 0x000000050b068220 */ /* 0x000fe20000410000 */
[----:B------:R-:W-:Y:S01]  /*78d0*/  @!P0 HADD2.F32 R19, -RZ, R43.H0_H0 ;  /* 0x2000002bff138230 */ /* 0x000fe20000004100 */
[C---:B------:R-:W-:Y:S01]  /*78e0*/  @!P0 FFMA.FTZ R54, R8.reuse, R17, -R14 ;  /* 0x0000001108368223 */ /* 0x040fe2000001080e */
[----:B------:R-:W-:Y:S01]  /*78f0*/  @!P0 MOV R14, R22 ;  /* 0x00000016000e8202 */ /* 0x000fe20000000f00 */
[C---:B------:R-:W-:Y:S01]  /*7900*/  @!P0 FMUL.FTZ R5, R9.reuse, R5 ;  /* 0x0000000509058220 */ /* 0x040fe20000410000 */
[----:B------:R-:W-:Y:S01]  /*7910*/  @!P0 MOV R44, R2 ;  /* 0x00000002002c8202 */ /* 0x000fe20000000f00 */
[-C--:B------:R-:W-:Y:S02]  /*7920*/  @!P0 FFMA.FTZ R55, R9, R13.reuse, -R6 ;  /* 0x0000000d09378223 */ /* 0x080fe40000010806 */
[----:B------:R-:W-:Y:S01]  /*7930*/  @!P0 FMUL.FTZ R6, R8, R10 ;  /* 0x0000000a08068220 */ /* 0x000fe20000410000 */
[----:B------:R-:W-:Y:S01]  /*7940*/  @!P0 HADD2.F32 R8, -RZ, R33.H1_H1 ;  /* 0x30000021ff088230 */ /* 0x000fe20000004100 */
[----:B------:R-:W-:Y:S01]  /*7950*/  @!P0 FFMA.FTZ R5, R11, R13, R5 ;  /* 0x0000000d0b058223 */ /* 0x000fe20000010005 */
[----:B------:R-:W-:Y:S01]  /*7960*/  @!P0 HADD2.F32 R9, -RZ, R14.H0_H0 ;  /* 0x2000000eff098230 */ /* 0x000fe20000004100 */
[----:B------:R-:W-:Y:S01]  /*7970*/  @!P0 IMAD.MOV.U32 R13, RZ, RZ, R23 ;  /* 0x000000ffff0d8224 */ /* 0x000fe200078e0017 */
[----:B------:R-:W-:Y:S01]  /*7980*/  @!P0 HADD2.F32 R11, -RZ, R34.H0_H0 ;  /* 0x20000022ff0b8230 */ /* 0x000fe20000004100 */
[-C--:B------:R-:W-:Y:S01]  /*7990*/  @!P0 FMUL.FTZ R10, R19, R8.reuse ;  /* 0x00000008130a8220 */ /* 0x080fe20000410000 */
[--C-:B------:R-:W-:Y:S01]  /*79a0*/  @!P0 HADD2.F32 R33, -RZ, R41.reuse.H0_H0 ;  /* 0x20000029ff218230 */ /* 0x100fe20000004100 */
[C---:B------:R-:W-:Y:S01]  /*79b0*/  @!P0 FMUL.FTZ R8, R9.reuse, R8 ;  /* 0x0000000809088220 */ /* 0x040fe20000410000 */
[----:B------:R-:W-:Y:S01]  /*79c0*/  @!P0 HADD2.F32 R41, -RZ, R41.H1_H1 ;  /* 0x30000029ff298230 */ /* 0x000fe20000004100 */
[----:B------:R-:W-:Y:S01]  /*79d0*/  @!P0 FFMA.FTZ R53, R9, R32, -R10 ;  /* 0x0000002009358223 */ /* 0x000fe2000001080a */
[----:B------:R-:W-:Y:S01]  /*79e0*/  @!P0 HADD2.F32 R10, -RZ, R13.H0_H0 ;  /* 0x2000000dff0a8230 */ /* 0x000fe20000004100 */
[----:B------:R-:W-:Y:S01]  /*79f0*/  @!P0 FMUL.FTZ R48, R33, R11 ;  /* 0x0000000b21308220 */ /* 0x000fe20000410000 */
[----:B------:R-:W-:Y:S01]  /*7a00*/  @!P0 HADD2.F32 R9, -RZ, R15.H0_H0 ;  /* 0x2000000fff098230 */ /* 0x000fe20000004100 */
[----:B------:R-:W-:Y:S01]  /*7a10*/  @!P0 FFMA.FTZ R6, R16, R17, R6 ;  /* 0x0000001110068223 */ /* 0x000fe20000010006 */
[----:B------:R-:W-:Y:S01]  /*7a20*/  @!P0 HADD2.F32 R15, -RZ, R43.H1_H1 ;  /* 0x3000002bff0f8230 */ /* 0x000fe20000004100 */
[----:B------:R-:W-:Y:S01]  /*7a30*/  @!P0 FFMA.FTZ R51, R10, R40, -R48 ;  /* 0x000000280a338223 */ /* 0x000fe20000010830 */
[----:B------:R-:W-:Y:S01]  /*7a40*/  @!P0 F2FP.PACK_AB R43, R56, R57 ;  /* 0x00000039382b823e */ /* 0x000fe200000000ff */
[----:B------:R-:W-:Y:S01]  /*7a50*/  @!P0 FMUL.FTZ R10, R10, R11 ;  /* 0x0000000b0a0a8220 */ /* 0x000fe20000410000 */
[----:B------:R-:W-:Y:S01]  /*7a60*/  @!P0 F2FP.PACK_AB R5, R6, R5 ;  /* 0x000000050605823e */ /* 0x000fe200000000ff */
[----:B------:R-:W-:Y:S01]  /*7a70*/  @!P0 FMUL.FTZ R48, R41, R9 ;  /* 0x0000000929308220 */ /* 0x000fe20000410000 */
[----:B------:R-:W-:Y:S01]  /*7a80*/  @!P0 MOV R20, R43 ;  /* 0x0000002b00148202 */ /* 0x000fe20000000f00 */
[----:B------:R-:W-:Y:S01]  /*7a90*/  @!P0 FFMA.FTZ R8, R19, R32, R8 ;  /* 0x0000002013088223 */ /* 0x000fe20000010008 */
[----:B------:R-:W-:Y:S01]  /*7aa0*/  @!P0 HADD2.F32 R11, -RZ, R13.H1_H1 ;  /* 0x3000000dff0b8230 */ /* 0x000fe20000004100 */
[----:B------:R-:W-:Y:S01]  /*7ab0*/  @!P0 IMAD.MOV.U32 R45, RZ, RZ, R5 ;  /* 0x000000ffff2d8224 */ /* 0x000fe200078e0005 */
[----:B------:R-:W-:Y:S02]  /*7ac0*/  @!P0 HADD2.F32 R13, -RZ, R18.H0_H0 ;  /* 0x20000012ff0d8230 */ /* 0x000fe40000004100 */
[----:B------:R-:W-:Y:S01]  /*7ad0*/  @!P0 HADD2.F32 R18, -RZ, R50.H0_H0 ;  /* 0x20000032ff128230 */ /* 0x000fe20000004100 */
[C---:B------:R-:W-:Y:S01]  /*7ae0*/  @!P0 FFMA.FTZ R49, R11.reuse, R42, -R48 ;  /* 0x0000002a0b318223 */ /* 0x040fe20000010830 */
[----:B------:R-:W-:Y:S01]  /*7af0*/  @!P0 F2FP.PACK_AB R48, R54, R55 ;  /* 0x000000373630823e */ /* 0x000fe200000000ff */
[----:B------:R-:W-:Y:S01]  /*7b00*/  @!P0 FMUL.FTZ R11, R11, R9 ;  /* 0x000000090b0b8220 */ /* 0x000fe20000410000 */
[----:B------:R-:W-:Y:S01]  /*7b10*/  @!P0 HADD2.F32 R9, -RZ, R14.H1_H1 ;  /* 0x3000000eff098230 */ /* 0x000fe20000004100 */
[----:B------:R-:W-:Y:S01]  /*7b20*/  @!P0 FMUL.FTZ R14, R15, R13 ;  /* 0x0000000d0f0e8220 */ /* 0x000fe20000410000 */
[----:B------:R-:W-:Y:S03]  /*7b30*/  @!P0 MOV R21, R48 ;  /* 0x0000003000158202 */ /* 0x000fe60000000f00 */
[-C--:B------:R-:W-:Y:S01]  /*7b40*/  @!P0 FFMA.FTZ R50, R9, R18.reuse, -R14 ;  /* 0x0000001209328223 */ /* 0x080fe2000001080e */
[----:B------:R-:W-:Y:S01]  /*7b50*/  @!P0 F2FP.PACK_AB R14, R49, R51 ;  /* 0x00000033310e823e */ /* 0x000fe200000000ff */
[----:B------:R-:W-:Y:S03]  /*7b60*/  @!P0 FMUL.FTZ R9, R9, R13 ;  /* 0x0000000d09098220 */ /* 0x000fe60000410000 */
        /* <DEDUP_REMOVED lines=16> */
.L_x_2319:
[----:B-123--:R-:W-:Y:S05]  /*7c70*/  BSYNC B1 ;  /* 0x0000000000017941 */ /* 0x00efea0003800000 */
.L_x_2318:
[----:B------:R1:W2:Y:S04]  /*7c80*/  SHFL.IDX PT, R45, R81, 0x1, 0x181f ;  /* 0x00381f00512d7f89 */ /* 0x0002a800000e0000 */
[----:B------:R1:W3:Y:S01]  /*7c90*/  SHFL.IDX PT, R44, R82, 0x1, 0x181f ;  /* 0x00381f00522c7f89 */ /* 0x0002e200000e0000 */
[----:B------:R-:W-:-:S05]  /*7ca0*/  @P5 BRA `(.L_x_2307) ;  /* 0x0000132000005947 */ /* 0x000fca0003800000 */
[----:B------:R-:W-:Y:S01]  /*7cb0*/  ISETP.GE.AND P0, PT, R140, c[0x0][0x1d4], PT ;  /* 0x000075008c007a0c */ /* 0x000fe20003f06270 */
[----:B------:R-:W-:Y:S01]  /*7cc0*/  BSSY B0, `(.L_x_2322) ;  /* 0x000007b000007945 */ /* 0x000fe20003800000 */
[----:B------:R-:W-:Y:S05]  /*7cd0*/  IADD3 R55, R145, 0x20, RZ ;  /* 0x0000002091377810 */ /* 0x000fea0007ffe0ff */
[----:B------:R-:W-:Y:S05]  /*7ce0*/  IMAD.SHL.U32 R55, R55, 0x40, RZ ;  /* 0x0000004037377824 */ /* 0x000fea00078e00ff */
[----:B------:R-:W-:Y:S01]  /*7cf0*/  LOP3.LUT R55, R55, 0x1c0, RZ, 0xc0, !PT ;  /* 0x000001c037377812 */ /* 0x000fe200078ec0ff */
[----:B------:R-:W-:-:S05]  /*7d00*/  @P0 BRA `(.L_x_2323) ;  /* 0x0000076000000947 */ /* 0x000fca0003800000 */
[----:B------:R-:W-:Y:S01]  /*7d10*/  SEL R2, R75, R74, !P1 ;  /* 0x0000004a4b027207 */ /* 0x000fe20004800000 */
[----:B------:R-:W4:Y:S01]  /*7d20*/  LDS.128 R16, [R122+0xa080] ;  /* 0x00a080007a107984 */ /* 0x000f220000000c00 */
[----:B------:R-:W-:Y:S02]  /*7d30*/  ISETP.GE.AND P0, PT, R140, c[0x0][0x27c], PT ;  /* 0x00009f008c007a0c */ /* 0x000fe40003f06270 */
[----:B------:R-:W-:Y:S04]  /*7d40*/  SHF.R.S32.HI R3, RZ, 0x1f, R2 ;  /* 0x0000001fff037819 */ /* 0x000fe80000011402 */
[----:B------:R-:W-:Y:S04]  /*7d50*/  LEA.HI R2, R3, R2, RZ, 0x4 ;  /* 0x0000000203027211 */ /* 0x000fe800078f20ff */
[----:B------:R-:W-:Y:S03]  /*7d60*/  LEA.HI.SX32 R2, R2, R73, 0x1c ;  /* 0x0000004902027211 */ /* 0x000fe600078fe2ff */
[----:B------:R-:W-:Y:S01]  /*7d70*/  @!P0 SHF.R.U64 R5, R24, 0x10, R25 ;  /* 0x0000001018058819 */ /* 0x000fe20000001219 */
        /* <DEDUP_REMOVED lines=12> */
[----:B------:R-:W-:Y:S01]  /*7e40*/  LOP3.LUT R3, R3, R149, RZ, 0x3c, !PT ;  /* 0x0000009503037212 */ /* 0x000fe200078e3cff */
[----:B------:R-:W-:Y:S01]  /*7e50*/  @!P0 HADD2.F32 R25, -RZ, R69.H0_H0 ;  /* 0x20000045ff198230 */ /* 0x000fe20000004100 */
[----:B------:R-:W-:Y:S01]  /*7e60*/  @!P0 SHF.R.U32.HI R23, RZ, 0x10, R61 ;  /* 0x00000010ff178819 */ /* 0x000fe2000001163d */
[----:B------:R-:W-:Y:S01]  /*7e70*/  @!P0 HADD2.F32 R10, -RZ, R10.H0_H0 ;  /* 0x2000000aff0a8230 */ /* 0x000fe20000004100 */
[----:B------:R-:W-:Y:S01]  /*7e80*/  @!P0 SHF.R.U32.HI R11, RZ, 0x10, R27 ;  /* 0x00000010ff0b8819 */ /* 0x000fe2000001161b */
[----:B------:R-:W-:Y:S01]  /*7e90*/  IMAD.IADD R2, R2, 0x1, R3 ;  /* 0x0000000102027824 */ /* 0x000fe200078e0203 */
[----:B------:R-:W-:Y:S01]  /*7ea0*/  @!P0 HADD2.F32 R3, -RZ, R34.H1_H1 ;  /* 0x30000022ff038230 */ /* 0x000fe20000004100 */
[----:B------:R-:W-:Y:S01]  /*7eb0*/  @!P0 SHF.R.U32.HI R24, RZ, 0x10, R63 ;  /* 0x00000010ff188819 */ /* 0x000fe2000001163f */
[----:B------:R-:W-:Y:S01]  /*7ec0*/  @!P0 HADD2.F32 R23, -RZ, R23.H0_H0 ;  /* 0x20000017ff178230 */ /* 0x000fe20000004100 */
[----:B------:R-:W-:Y:S01]  /*7ed0*/  @!P0 SHF.R.U64 R15, R26, 0x10, R27 ;  /* 0x000000101a0f8819 */ /* 0x000fe2000000121b */
[----:B------:R-:W-:Y:S01]  /*7ee0*/  @!P0 HADD2.F32 R11, -RZ, R11.H0_H0 ;  /* 0x2000000bff0b8230 */ /* 0x000fe20000004100 */
[----:B------:R-:W-:Y:S02]  /*7ef0*/  SHF.L.U32 R2, R2, 0x1, RZ ;  /* 0x0000000102027819 */ /* 0x000fe400000006ff */
[----:B------:R-:W-:Y:S01]  /*7f00*/  @!P0 SHF.R.U64 R27, R62, 0x10, R63 ;  /* 0x000000103e1b8819 */ /* 0x000fe2000000123f */
[----:B------:R-:W-:Y:S02]  /*7f10*/  @!P0 HADD2.F32 R15, -RZ, R15.H0_H0 ;  /* 0x2000000fff0f8230 */ /* 0x000fe40000004100 */
[----:B------:R4:W5:Y:S02]  /*7f20*/  LDS.128 R40, [R2+0xa080] ;  /* 0x00a0800002287984 */ /* 0x0009640000000c00 */
[----:B------:R-:W-:Y:S01]  /*7f30*/  @!P0 HADD2.F32 R27, -RZ, R27.H0_H0 ;  /* 0x2000001bff1b8230 */ /* 0x000fe20000004100 */
[----:B----4-:R-:W-:Y:S05]  /*7f40*/  @!P0 IMAD.MOV.U32 R2, RZ, RZ, R16 ;  /* 0x000000ffff028224 */ /* 0x010fea00078e0010 */
[--C-:B------:R-:W-:Y:S02]  /*7f50*/  @!P0 HADD2.F32 R6, -RZ, R2.reuse.H0_H0 ;  /* 0x20000002ff068230 */ /* 0x100fe40000004100 */
[----:B------:R-:W-:Y:S03]  /*7f60*/  @!P0 HADD2.F32 R5, -RZ, R2.H1_H1 ;  /* 0x30000002ff058230 */ /* 0x000fe60000004100 */
[-C--:B------:R-:W-:Y:S01]  /*7f70*/  @!P0 FMUL.FTZ R2, R6, R3.reuse ;  /* 0x0000000306028220 */ /* 0x080fe20000410000 */
[----:B-----5:R-:W-:Y:S05]  /*7f80*/  @!P0 MOV R14, R40 ;  /* 0x00000028000e8202 */ /* 0x020fea0000000f00 */
[--C-:B------:R-:W-:Y:S02]  /*7f90*/  @!P0 HADD2.F32 R9, -RZ, R14.reuse.H0_H0 ;  /* 0x2000000eff098230 */ /* 0x100fe40000004100 */
[----:B------:R-:W-:Y:S03]  /*7fa0*/  @!P0 HADD2.F32 R14, -RZ, R14.H1_H1 ;  /* 0x3000000eff0e8230 */ /* 0x000fe60000004100 */
[----:B------:R-:W-:Y:S02]  /*7fb0*/  @!P0 FMUL.FTZ R22, R9, R3 ;  /* 0x0000000309168220 */ /* 0x000fe40000410000 */
[-C--:B------:R-:W-:Y:S02]  /*7fc0*/  @!P0 FMUL.FTZ R21, R14, R8.reuse ;  /* 0x000000080e158220 */ /* 0x080fe40000410000 */
[----:B------:R-:W-:Y:S02]  /*7fd0*/  @!P0 FMUL.FTZ R3, R5, R8 ;  /* 0x0000000805038220 */ /* 0x000fe40000410000 */
[----:B------:R-:W-:Y:S02]  /*7fe0*/  @!P0 IMAD.MOV.U32 R8, RZ, RZ, R41 ;  /* 0x000000ffff088224 */ /* 0x000fe400078e0029 */
[-C--:B------:R-:W-:Y:S02]  /*7ff0*/  @!P0 FFMA.FTZ R2, R9, R13.reuse, R2 ;  /* 0x0000000d09028223 */ /* 0x080fe40000010002 */
[----:B------:R-:W-:Y:S01]  /*8000*/  @!P0 FFMA.FTZ R54, R6, R13, -R22 ;  /* 0x0000000d06368223 */ /* 0x000fe20000010816 */
[----:B------:R-:W-:Y:S01]  /*8010*/  @!P0 MOV R6, R17 ;  /* 0x0000001100068202 */ /* 0x000fe20000000f00 */
[-C--:B------:R-:W-:Y:S01]  /*8020*/  @!P0 FFMA.FTZ R53, R5, R20.reuse, -R21 ;  /* 0x0000001405358223 */ /* 0x080fe20000010815 */
[----:B------:R-:W-:Y:S01]  /*8030*/  @!P0 HADD2.F32 R5, -RZ, R35.H0_H0 ;  /* 0x20000023ff058230 */ /* 0x000fe20000004100 */
[----:B------:R-:W-:Y:S01]  /*8040*/  @!P0 FFMA.FTZ R3, R14, R20, R3 ;  /* 0x000000140e038223 */ /* 0x000fe20000010003 */
[--C-:B------:R-:W-:Y:S01]  /*8050*/  @!P0 HADD2.F32 R20, -RZ, R8.reuse.H0_H0 ;  /* 0x20000008ff148230 */ /* 0x100fe20000004100 */
[----:B------:R-:W-:Y:S01]  /*8060*/  @!P0 IMAD.MOV.U32 R13, RZ, RZ, R43 ;  /* 0x000000ffff0d8224 */ /* 0x000fe200078e002b */
[----:B------:R-:W-:Y:S02]  /*8070*/  @!P0 HADD2.F32 R22, -RZ, R8.H1_H1 ;  /* 0x30000008ff168230 */ /* 0x000fe40000004100 */
[----:B------:R-:W-:Y:S01]  /*8080*/  @!P0 HADD2.F32 R21, -RZ, R68.H0_H0 ;  /* 0x20000044ff158230 */ /* 0x000fe20000004100 */
[----:B------:R-:W-:Y:S01]  /*8090*/  @!P0 F2FP.PACK_AB R2, R3, R2 ;  /* 0x000000020302823e */ /* 0x000fe200000000ff */
[--C-:B------:R-:W-:Y:S01]  /*80a0*/  @!P0 HADD2.F32 R9, -RZ, R6.reuse.H0_H0 ;  /* 0x20000006ff098230 */ /* 0x100fe20000004100 */
[----:B------:R-:W-:Y:S01]  /*80b0*/  @!P0 FMUL.FTZ R14, R22, R10 ;  /* 0x0000000a160e8220 */ /* 0x000fe20000410000 */
[----:B------:R-:W-:Y:S01]  /*80c0*/  @!P0 HADD2.F32 R8, -RZ, R6.H1_H1 ;  /* 0x30000006ff088230 */ /* 0x000fe20000004100 */
[-C--:B------:R-:W-:Y:S01]  /*80d0*/  @!P0 FMUL.FTZ R6, R20, R5.reuse ;  /* 0x0000000514068220 */ /* 0x080fe20000410000 */
[----:B------:R-:W-:Y:S01]  /*80e0*/  @!P0 MOV R40, R2 ;  /* 0x0000000200288202 */ /* 0x000fe20000000f00 */
[C---:B------:R-:W-:Y:S01]  /*80f0*/  @!P0 FMUL.FTZ R5, R9.reuse, R5 ;  /* 0x0000000509058220 */ /* 0x040fe20000410000 */
[--C-:B------:R-:W-:Y:S01]  /*8100*/  @!P0 HADD2.F32 R32, -RZ, R13.reuse.H0_H0 ;  /* 0x2000000dff208230 */ /* 0x100fe20000004100 */
[----:B------:R-:W-:Y:S01]  /*8110*/  @!P0 FFMA.FTZ R52, R9, R21, -R6 ;  /* 0x0000001509348223 */ /* 0x000fe20000010806 */
[----:B------:R-:W-:Y:S01]  /*8120*/  @!P0 HADD2.F32 R34, -RZ, R13.H1_H1 ;  /* 0x3000000dff228230 */ /* 0x000fe20000004100 */
[C---:B------:R-:W-:Y:S01]  /*8130*/  @!P0 FMUL.FTZ R6, R8.reuse, R10 ;  /* 0x0000000a08068220 */ /* 0x040fe20000410000 */
[----:B------:R-:W-:Y:S01]  /*8140*/  @!P0 HADD2.F32 R10, -RZ, R35.H1_H1 ;  /* 0x30000023ff0a8230 */ /* 0x000fe20000004100 */
[----:B------:R-:W-:Y:S01]  /*8150*/  @!P0 FFMA.FTZ R51, R8, R23, -R14 ;  /* 0x0000001708338223 */ /* 0x000fe2000001080e */
[----:B------:R-:W-:Y:S01]  /*8160*/  @!P0 MOV R8, R19 ;  /* 0x0000001300088202 */ /* 0x000fe20000000f00 */
[----:B------:R-:W-:Y:S01]  /*8170*/  @!P0 FMUL.FTZ R14, R34, R11 ;  /* 0x0000000b220e8220 */ /* 0x000fe20000410000 */
[----:B------:R-:W-:Y:S01]  /*8180*/  @!P0 HADD2.F32 R35, -RZ, R24.H0_H0 ;  /* 0x20000018ff238230 */ /* 0x000fe20000004100 */
[----:B------:R-:W-:Y:S02]  /*8190*/  @!P0 FMUL.FTZ R13, R32, R10 ;  /* 0x0000000a200d8220 */ /* 0x000fe40000410000 */
[----:B------:R-:W-:Y:S01]  /*81a0*/  @!P0 FFMA.FTZ R5, R20, R21, R5 ;  /* 0x0000001514058223 */ /* 0x000fe20000010005 */
[--C-:B------:R-:W-:Y:S01]  /*81b0*/  @!P0 HADD2.F32 R9, -RZ, R8.reuse.H0_H0 ;  /* 0x20000008ff098230 */ /* 0x100fe20000004100 */
[----:B------:R-:W-:Y:S01]  /*81c0*/  @!P0 FFMA.FTZ R6, R22, R23, R6 ;  /* 0x0000001716068223 */ /* 0x000fe20000010006 */
[----:B------:R-:W-:Y:S01]  /*81d0*/  @!P0 HADD2.F32 R8, -RZ, R8.H1_H1 ;  /* 0x30000008ff088230 */ /* 0x000fe20000004100 */
[----:B------:R-:W-:Y:S02]  /*81e0*/  @!P0 F2FP.PACK_AB R20, R51, R52 ;  /* 0x000000343314823e */ /* 0x000fe400000000ff */
[C---:B------:R-:W-:Y:S01]  /*81f0*/  @!P0 FFMA.FTZ R50, R9.reuse, R33, -R13 ;  /* 0x0000002109328223 */ /* 0x040fe2000001080d */
[----:B------:R-:W-:Y:S01]  /*8200*/  @!P0 MOV R13, R42 ;  /* 0x0000002a000d8202 */ /* 0x000fe20000000f00 */
[----:B------:R-:W-:Y:S01]  /*8210*/  @!P0 FMUL.FTZ R10, R9, R10 ;  /* 0x0000000a090a8220 */ /* 0x000fe20000410000 */
[----:B------:R-:W-:Y:S01]  /*8220*/  @!P0 MOV R17, R20 ;  /* 0x0000001400118202 */ /* 0x000fe20000000f00 */
[----:B------:R-:W-:Y:S01]  /*8230*/  @!P0 IMAD.MOV.U32 R9, RZ, RZ, R18 ;  /* 0x000000ffff098224 */ /* 0x000fe200078e0012 */
[----:B------:R-:W-:Y:S01]  /*8240*/  @!P0 F2FP.PACK_AB R5, R6, R5 ;  /* 0x000000050605823e */ /* 0x000fe200000000ff */
[C---:B------:R-:W-:Y:S01]  /*8250*/  @!P0 FMUL.FTZ R11, R8.reuse, R11 ;  /* 0x0000000b080b8220 */ /* 0x040fe20000410000 */
[----:B------:R-:W-:Y:S01]  /*8260*/  @!P0 HADD2.F32 R24, -RZ, R13.H0_H0 ;  /* 0x2000000dff188230 */ /* 0x000fe20000004100 */
[----:B------:R-:W-:Y:S01]  /*8270*/  @!P0 FFMA.FTZ R49, R8, R35, -R14 ;  /* 0x0000002308318223 */ /* 0x000fe2000001080e */
[----:B------:R-:W-:Y:S01]  /*8280*/  @!P0 HADD2.F32 R8, -RZ, R36.H0_H0 ;  /* 0x20000024ff088230 */ /* 0x000fe20000004100 */
[----:B------:R-:W-:Y:S01]  /*8290*/  @!P0 IMAD.MOV.U32 R41, RZ, RZ, R5 ;  /* 0x000000ffff298224 */ /* 0x000fe200078e0005 */
[----:B------:R-:W-:Y:S02]  /*82a0*/  @!P0 HADD2.F32 R14, -RZ, R9.H0_H0 ;  /* 0x20000009ff0e8230 */ /* 0x000fe40000004100 */
[----:B------:R-:W-:Y:S02]  /*82b0*/  @!P0 HADD2.F32 R26, -RZ, R13.H1_H1 ;  /* 0x3000000dff1a8230 */ /* 0x000fe40000004100 */
[----:B------:R-:W-:Y:S01]  /*82c0*/  @!P0 HADD2.F32 R13, -RZ, R9.H1_H1 ;  /* 0x30000009ff0d8230 */ /* 0x000fe20000004100 */
[-C--:B------:R-:W-:Y:S02]  /*82d0*/  @!P0 FMUL.FTZ R9, R24, R8.reuse ;  /* 0x0000000818098220 */ /* 0x080fe40000410000 */
[C---:B------:R-:W-:Y:S02]  /*82e0*/  @!P0 FMUL.FTZ R8, R14.reuse, R8 ;  /* 0x000000080e088220 */ /* 0x040fe40000410000 */
[----:B------:R-:W-:Y:S01]  /*82f0*/  @!P0 FFMA.FTZ R48, R14, R25, -R9 ;  /* 0x000000190e308223 */ /* 0x000fe20000010809 */
[----:B------:R-:W-:Y:S01]  /*8300*/  @!P0 F2FP.PACK_AB R14, R49, R50 ;  /* 0x00000032310e823e */ /* 0x000fe200000000ff */
[----:B------:R-:W-:Y:S02]  /*8310*/  @!P0 FMUL.FTZ R9, R13, R15 ;  /* 0x0000000f0d098220 */ /* 0x000fe40000410000 */
[----:B------:R-:W-:Y:S01]  /*8320*/  @!P0 FFMA.FTZ R8, R24, R25, R8 ;  /* 0x0000001918088223 */ /* 0x000fe20000010008 */
[----:B------:R-:W-:Y:S01]  /*8330*/  @!P0 MOV R19, R14 ;  /* 0x0000000e00138202 */ /* 0x000fe20000000f00 */
[C---:B------:R-:W-:Y:S01]  /*8340*/  @!P0 FMUL.FTZ R46, R26.reuse, R15 ;  /* 0x0000000f1a2e8220 */ /* 0x040fe20000410000 */
[----:B------:R-:W-:Y:S01]  /*8350*/  @!P0 F2FP.PACK_AB R15, R53, R54 ;  /* 0x00000036350f823e */ /* 0x000fe200000000ff */
[----:B------:R-:W-:Y:S02]  /*8360*/  @!P0 FFMA.FTZ R9, R26, R27, R9 ;  /* 0x0000001b1a098223 */ /* 0x000fe40000010009 */
[----:B------:R-:W-:Y:S01]  /*8370*/  @!P0 FFMA.FTZ R10, R32, R33, R10 ;  /* 0x00000021200a8223 */ /* 0x000fe2000001000a */
[----:B------:R-:W-:Y:S01]  /*8380*/  @!P0 MOV R16, R15 ;  /* 0x0000000f00108202 */ /* 0x000fe20000000f00 */
[----:B------:R-:W-:Y:S01]  /*8390*/  @!P0 FFMA.FTZ R46, R13, R27, -R46 ;  /* 0x0000001b0d2e8223 */ /* 0x000fe2000001082e */
[----:B------:R-:W-:Y:S01]  /*83a0*/  @!P0 F2FP.PACK_AB R8, R9, R8 ;  /* 0x000000080908823e */ /* 0x000fe200000000ff */
[----:B------:R-:W-:Y:S03]  /*83b0*/  @!P0 FFMA.FTZ R11, R34, R35, R11 ;  /* 0x00000023220b8223 */ /* 0x000fe6000001000b */
[----:B------:R-:W-:Y:S02]  /*83c0*/  @!P0 F2FP.PACK_AB R13, R46, R48 ;  /* 0x000000302e0d823e */ /* 0x000fe400000000ff */
[----:B------:R-:W-:Y:S02]  /*83d0*/  @!P0 F2FP.PACK_AB R10, R11, R10 ;  /* 0x0000000a0b0a823e */ /* 0x000fe400000000ff */
[----:B------:R-:W-:Y:S01]  /*83e0*/  @!P0 MOV R42, R8 ;  /* 0x00000008002a8202 */ /* 0x000fe20000000f00 */
[----:B------:R-:W-:Y:S01]  /*83f0*/  @!P0 IMAD.MOV.U32 R18, RZ, RZ, R13 ;  /* 0x000000ffff128224 */ /* 0x000fe200078e000d */
[----:B------:R-:W-:Y:S02]  /*8400*/  @!P0 MOV R43, R10 ;  /* 0x0000000a002b8202 */ /* 0x000fe40000000f00 */
[C---:B---3--:R-:W-:Y:S04]  /*8410*/  LEA R2, P0, R87.reuse, R44, 0x1 ;  /* 0x0000002c57027211 */ /* 0x048fe800078008ff */
[----:B--2---:R-:W-:Y:S02]  /*8420*/  LEA.HI.X R3, R87, R45, R103, 0x1, P0 ;  /* 0x0000002d57037211 */ /* 0x004fe400000f0c67 */
[C---:B------:R-:W-:Y:S03]  /*8430*/  ISETP.GE.AND P0, PT, R47.reuse, c[0x0][0x1d4], PT ;  /* 0x000075002f007a0c */ /* 0x040fe60003f06270 */
[----:B------:R2:W-:Y:S10]  /*8440*/  ST.E.128 [R2.64], R16 ;  /* 0x0000001002007985 */ /* 0x0005f4000c101d0a */
[----:B------:R-:W-:Y:S05]  /*8450*/  @!P0 IMAD.WIDE R8, R47, 0x2, R44 ;  /* 0x000000022f088825 */ /* 0x000fea00078e022c */
[----:B------:R2:W-:Y:S02]  /*8460*/  @!P0 ST.E.128 [R8.64], R40 ;  /* 0x0000002808008985 */ /* 0x0005e4000c101d0a */
.L_x_2323:
[----:B------:R-:W-:Y:S05]  /*8470*/  BSYNC B0 ;  /* 0x0000000000007941 */ /* 0x000fea0003800000 */
.L_x_2322:
[----:B------:R-:W-:Y:S11]  /*8480*/  ISETP.GE.AND P0, PT, R144, c[0x0][0x1d4], PT ;  /* 0x0000750090007a0c */ /* 0x000ff60003f06270 */
[----:B------:R-:W-:Y:S02]  /*8490*/  @!UPT UIADD3 URZ, URZ, URZ, URZ ;  /* 0x0000003f3f3ff290 */ /* 0x000fe4000fffe03f */
[----:B------:R-:W-:-:S05]  /*84a0*/  @P0 BRA `(.L_x_2307) ;  /* 0x00000b2000000947 */ /* 0x000fca0003800000 */
[----:B--2---:R-:W-:Y:S01]  /*84b0*/  SEL R2, R75, R74, !P2 ;  /* 0x0000004a4b027207 */ /* 0x004fe20005000000 */
[----:B------:R-:W2:Y:S01]  /*84c0*/  LDS.128 R16, [R121+0xa080] ;  /* 0x00a0800079107984 */ /* 0x000ea20000000c00 */
[C---:B---3--:R-:W-:Y:S02]  /*84d0*/  LEA R48, P0, R86.reuse, R44, 0x1 ;  /* 0x0000002c56307211 */ /* 0x048fe400078008ff */
[----:B------:R-:W-:Y:S02]  /*84e0*/  SHF.R.S32.HI R3, RZ, 0x1f, R2 ;  /* 0x0000001fff037819 */ /* 0x000fe40000011402 */
[----:B------:R-:W-:Y:S02]  /*84f0*/  LEA.HI.X R49, R86, R45, R102, 0x1, P0 ;  /* 0x0000002d56317211 */ /* 0x000fe400000f0c66 */
[----:B------:R-:W-:Y:S02]  /*8500*/  LEA.HI R2, R3, R2, RZ, 0x4 ;  /* 0x0000000203027211 */ /* 0x000fe400078f20ff */
[----:B------:R-:W-:Y:S02]  /*8510*/  ISETP.GE.AND P0, PT, R144, c[0x0][0x27c], PT ;  /* 0x00009f0090007a0c */ /* 0x000fe40003f06270 */
[----:B------:R-:W-:Y:S04]  /*8520*/  LEA.HI.SX32 R2, R2, R72, 0x1c ;  /* 0x0000004802027211 */ /* 0x000fe800078fe2ff */
[----:B------:R-:W-:Y:S02]  /*8530*/  SHF.R.S32.HI R3, RZ, 0x1f, R2 ;  /* 0x0000001fff037819 */ /* 0x000fe40000011402 */
[----:B------:R-:W-:Y:S02]  /*8540*/  SHF.L.U32 R46, R2, 0x3, RZ ;  /* 0x00000003022e7819 */ /* 0x000fe400000006ff */
[----:B------:R-:W-:Y:S03]  /*8550*/  LEA.HI R3, R3, R2, RZ, 0x3 ;  /* 0x0000000203037211 */ /* 0x000fe600078f18ff */
[----:B------:R-:W-:Y:S01]  /*8560*/  @!P0 SHF.R.U32.HI R14, RZ, 0x10, R31 ;  /* 0x00000010ff0e8819 */ /* 0x000fe2000001161f */
[----:B------:R-:W-:Y:S01]  /*8570*/  @!P0 HADD2.F32 R26, -RZ, R69.H1_H1 ;  /* 0x30000045ff1a8230 */ /* 0x000fe20000004100 */
[----:B------:R-:W-:Y:S01]  /*8580*/  SHF.R.S32.HI R2, RZ, 0x3, R3 ;  /* 0x00000003ff027819 */ /* 0x000fe20000011403 */
[--C-:B------:R-:W-:Y:S01]  /*8590*/  @!P0 HADD2.F32 R22, -RZ, R70.reuse.H0_H0 ;  /* 0x20000046ff168230 */ /* 0x100fe20000004100 */
[----:B------:R-:W-:Y:S01]  /*85a0*/  LOP3.LUT R3, R55, 0x38, R46, 0xf8, !PT ;  /* 0x0000003837037812 */ /* 0x000fe200078ef82e */
[----:B------:R-:W-:Y:S01]  /*85b0*/  @!P0 HADD2.F32 R34, -RZ, R70.H1_H1 ;  /* 0x30000046ff228230 */ /* 0x000fe20000004100 */
[----:B------:R-:W-:Y:S01]  /*85c0*/  @!P0 SHF.R.U64 R15, R30, 0x10, R31 ;  /* 0x000000101e0f8819 */ /* 0x000fe2000000121f */
[----:B------:R-:W-:Y:S01]  /*85d0*/  IMAD R2, R2, 0xc00, R12 ;  /* 0x00000c0002027824 */ /* 0x000fe200078e020c */
[----:B------:R-:W-:Y:S01]  /*85e0*/  LOP3.LUT R3, R3, R149, RZ, 0x3c, !PT ;  /* 0x0000009503037212 */ /* 0x000fe200078e3cff */
[----:B------:R-:W-:Y:S01]  /*85f0*/  @!P0 HADD2.F32 R30, -RZ, R71.H0_H0 ;  /* 0x20000047ff1e8230 */ /* 0x000fe20000004100 */
[----:B------:R-:W-:Y:S01]  /*8600*/  @!P0 SHF.R.U32.HI R8, RZ, 0x10, R29 ;  /* 0x00000010ff088819 */ /* 0x000fe2000001161d */
[----:B------:R-:W-:Y:S01]  /*8610*/  @!P0 HADD2.F32 R15, -RZ, R15.H0_H0 ;  /* 0x2000000fff0f8230 */ /* 0x000fe20000004100 */
[----:B------:R-:W-:Y:S01]  /*8620*/  @!P0 SHF.R.U32.HI R21, RZ, 0x10, R65 ;  /* 0x00000010ff158819 */ /* 0x000fe20000011641 */
[----:B------:R-:W-:Y:S01]  /*8630*/  IMAD.IADD R2, R2, 0x1, R3 ;  /* 0x0000000102027824 */ /* 0x000fe200078e0203 */
[----:B------:R-:W-:Y:S01]  /*8640*/  @!P0 SHF.R.U64 R13, R28, 0x10, R29 ;  /* 0x000000101c0d8819 */ /* 0x000fe2000000121d */
[----:B------:R-:W-:Y:S01]  /*8650*/  @!P0 HADD2.F32 R10, -RZ, R8.H0_H0 ;  /* 0x20000008ff0a8230 */ /* 0x000fe20000004100 */
[----:B------:R-:W-:Y:S01]  /*8660*/  @!P0 SHF.R.U64 R24, R64, 0x10, R65 ;  /* 0x0000001040188819 */ /* 0x000fe20000001241 */
[----:B------:R-:W-:Y:S01]  /*8670*/  @!P0 HADD2.F32 R28, -RZ, R21.H0_H0 ;  /* 0x20000015ff1c8230 */ /* 0x000fe20000004100 */
[----:B------:R-:W-:Y:S01]  /*8680*/  SHF.L.U32 R40, R2, 0x1, RZ ;  /* 0x0000000102287819 */ /* 0x000fe200000006ff */
[----:B------:R-:W-:Y:S01]  /*8690*/  @!P0 HADD2.F32 R2, -RZ, R36.H1_H1 ;  /* 0x30000024ff028230 */ /* 0x000fe20000004100 */
[----:B--2---:R-:W-:Y:S01]  /*86a0*/  @!P0 MOV R6, R17 ;  /* 0x0000001100068202 */ /* 0x004fe20000000f00 */
[----:B------:R-:W-:Y:S01]  /*86b0*/  @!P0 HADD2.F32 R24, -RZ, R24.H0_H0 ;  /* 0x20000018ff188230 */ /* 0x000fe20000004100 */
[--C-:B------:R-:W-:Y:S02]  /*86c0*/  @!P0 SHF.R.U64 R32, R66, 0x10, R67.reuse ;  /* 0x0000001042208819 */ /* 0x100fe40000001243 */
[----:B------:R-:W2:Y:S01]  /*86d0*/  LDS.128 R40, [R40+0xa080] ;  /* 0x00a0800028287984 */ /* 0x000ea20000000c00 */
[----:B------:R-:W-:Y:S01]  /*86e0*/  @!P0 HADD2.F32 R3, -RZ, R6.H0_H0 ;  /* 0x20000006ff038230 */ /* 0x000fe20000004100 */
[----:B------:R-:W-:Y:S01]  /*86f0*/  @!P0 SHF.R.U32.HI R36, RZ, 0x10, R67 ;  /* 0x00000010ff248819 */ /* 0x000fe20000011643 */
[----:B------:R-:W-:Y:S03]  /*8700*/  @!P0 HADD2.F32 R32, -RZ, R32.H0_H0 ;  /* 0x20000020ff208230 */ /* 0x000fe60000004100 */
[-C--:B------:R-:W-:Y:S01]  /*8710*/  @!P0 FMUL.FTZ R5, R3, R2.reuse ;  /* 0x0000000203058220 */ /* 0x080fe20000410000 */
[----:B------:R-:W-:Y:S01]  /*8720*/  @!P0 HADD2.F32 R36, -RZ, R36.H0_H0 ;  /* 0x20000024ff248230 */ /* 0x000fe20000004100 */
[----:B--2---:R-:W-:Y:S02]  /*8730*/  @!P0 IMAD.MOV.U32 R11, RZ, RZ, R41 ;  /* 0x000000ffff0b8224 */ /* 0x004fe400078e0029 */
[----:B------:R-:W-:Y:S02]  /*8740*/  @!P0 IMAD.MOV.U32 R20, RZ, RZ, R40 ;  /* 0x000000ffff148224 */ /* 0x000fe400078e0028 */
[----:B------:R-:W-:Y:S01]  /*8750*/  @!P0 IMAD.MOV.U32 R35, RZ, RZ, R43 ;  /* 0x000000ffff238224 */ /* 0x000fe200078e002b */
[--C-:B------:R-:W-:Y:S01]  /*8760*/  @!P0 HADD2.F32 R25, -RZ, R11.reuse.H0_H0 ;  /* 0x2000000bff198230 */ /* 0x100fe20000004100 */
[----:B------:R-:W-:Y:S01]  /*8770*/  @!P0 IMAD.MOV.U32 R31, RZ, RZ, R42 ;  /* 0x000000ffff1f8224 */ /* 0x000fe200078e002a */
[----:B------:R-:W-:Y:S02]  /*8780*/  @!P0 HADD2.F32 R27, -RZ, R11.H1_H1 ;  /* 0x3000000bff1b8230 */ /* 0x000fe40000004100 */
[----:B------:R-:W-:Y:S01]  /*8790*/  @!P0 HADD2.F32 R21, -RZ, R20.H0_H0 ;  /* 0x20000014ff158230 */ /* 0x000fe20000004100 */
[----:B------:R-:W-:Y:S01]  /*87a0*/  @!P0 FMUL.FTZ R9, R25, R2 ;  /* 0x0000000219098220 */ /* 0x000fe20000410000 */
[----:B------:R-:W-:Y:S01]  /*87b0*/  @!P0 HADD2.F32 R2, -RZ, R37.H0_H0 ;  /* 0x20000025ff028230 */ /* 0x000fe20000004100 */
[----:B------:R-:W-:Y:S01]  /*87c0*/  @!P0 FMUL.FTZ R11, R27, R10 ;  /* 0x0000000a1b0b8220 */ /* 0x000fe20000410000 */
[--C-:B------:R-:W-:Y:S01]  /*87d0*/  @!P0 HADD2.F32 R33, -RZ, R35.reuse.H0_H0 ;  /* 0x20000023ff218230 */ /* 0x100fe20000004100 */
[----:B------:R-:W-:Y:S01]  /*87e0*/  @!P0 FFMA.FTZ R54, R3, R26, -R9 ;  /* 0x0000001a03368223 */ /* 0x000fe20000010809 */
[----:B------:R-:W-:Y:S01]  /*87f0*/  @!P0 MOV R9, R16 ;  /* 0x0000001000098202 */ /* 0x000fe20000000f00 */
[----:B------:R-:W-:Y:S01]  /*8800*/  @!P0 FMUL.FTZ R23, R21, R2 ;  /* 0x0000000215178220 */ /* 0x000fe20000410000 */
[----:B------:R-:W-:Y:S02]  /*8810*/  @!P0 HADD2.F32 R3, -RZ, R6.H1_H1 ;  /* 0x30000006ff038230 */ /* 0x000fe40000004100 */
[----:B------:R-:W-:Y:S02]  /*8820*/  @!P0 HADD2.F32 R35, -RZ, R35.H1_H1 ;  /* 0x30000023ff238230 */ /* 0x000fe40000004100 */
[----:B------:R-:W-:Y:S01]  /*8830*/  @!P0 HADD2.F32 R8, -RZ, R9.H0_H0 ;  /* 0x20000009ff088230 */ /* 0x000fe20000004100 */
[C---:B------:R-:W-:Y:S01]  /*8840*/  @!P0 FFMA.FTZ R53, R3.reuse, R28, -R11 ;  /* 0x0000001c03358223 */ /* 0x040fe2000001080b */
[----:B------:R-:W-:Y:S01]  /*8850*/  @!P0 MOV R11, R19 ;  /* 0x00000013000b8202 */ /* 0x000fe20000000f00 */
[----:B------:R-:W-:Y:S01]  /*8860*/  @!P0 FMUL.FTZ R6, R3, R10 ;  /* 0x0000000a03068220 */ /* 0x000fe20000410000 */
[----:B------:R-:W-:Y:S01]  /*8870*/  @!P0 HADD2.F32 R10, -RZ, R37.H1_H1 ;  /* 0x30000025ff0a8230 */ /* 0x000fe20000004100 */
[C---:B------:R-:W-:Y:S01]  /*8880*/  @!P0 FFMA.FTZ R52, R8.reuse, R22, -R23 ;  /* 0x0000001608348223 */ /* 0x040fe20000010817 */
[----:B------:R-:W-:Y:S01]  /*8890*/  @!P0 HADD2.F32 R3, -RZ, R13.H0_H0 ;  /* 0x2000000dff038230 */ /* 0x000fe20000004100 */
[----:B------:R-:W-:Y:S01]  /*88a0*/  @!P0 FMUL.FTZ R2, R8, R2 ;  /* 0x0000000208028220 */ /* 0x000fe20000410000 */
[----:B------:R-:W-:Y:S01]  /*88b0*/  @!P0 HADD2.F32 R23, -RZ, R20.H1_H1 ;  /* 0x30000014ff178230 */ /* 0x000fe20000004100 */
[----:B------:R-:W-:Y:S01]  /*88c0*/  @!P0 FMUL.FTZ R13, R33, R10 ;  /* 0x0000000a210d8220 */ /* 0x000fe20000410000 */
[----:B------:R-:W-:Y:S01]  /*88d0*/  @!P0 HADD2.F32 R8, -RZ, R9.H1_H1 ;  /* 0x30000009ff088230 */ /* 0x000fe20000004100 */
[----:B------:R-:W-:Y:S01]  /*88e0*/  @!P0 FFMA.FTZ R2, R21, R22, R2 ;  /* 0x0000001615028223 */ /* 0x000fe20000010002 */
[--C-:B------:R-:W-:Y:S01]  /*88f0*/  @!P0 HADD2.F32 R9, -RZ, R11.reuse.H0_H0 ;  /* 0x2000000bff098230 */ /* 0x100fe20000004100 */
[-C--:B------:R-:W-:Y:S01]  /*8900*/  @!P0 FMUL.FTZ R20, R23, R3.reuse ;  /* 0x0000000317148220 */ /* 0x080fe20000410000 */
[----:B------:R-:W-:Y:S01]  /*8910*/  @!P0 HADD2.F32 R11, -RZ, R11.H1_H1 ;  /* 0x3000000bff0b8230 */ /* 0x000fe20000004100 */
[C---:B------:R-:W-:Y:S01]  /*8920*/  @!P0 FMUL.FTZ R3, R8.reuse, R3 ;  /* 0x0000000308038220 */ /* 0x040fe20000410000 */
[--C-:B------:R-:W-:Y:S01]  /*8930*/  @!P0 HADD2.F32 R29, -RZ, R31.reuse.H0_H0 ;  /* 0x2000001fff1d8230 */ /* 0x100fe20000004100 */
[C---:B------:R-:W-:Y:S01]  /*8940*/  @!P0 FMUL.FTZ R10, R9.reuse, R10 ;  /* 0x0000000a090a8220 */ /* 0x040fe20000410000 */
[----:B------:R-:W-:Y:S01]  /*8950*/  @!P0 HADD2.F32 R31, -RZ, R31.H1_H1 ;  /* 0x3000001fff1f8230 */ /* 0x000fe20000004100 */
[----:B------:R-:W-:Y:S01]  /*8960*/  @!P0 FFMA.FTZ R50, R9, R34, -R13 ;  /* 0x0000002209328223 */ /* 0x000fe2000001080d */
[----:B------:R-:W-:Y:S01]  /*8970*/  @!P0 MOV R9, R18 ;  /* 0x0000001200098202 */ /* 0x000fe20000000f00 */
[-C--:B------:R-:W-:Y:S01]  /*8980*/  @!P0 FFMA.FTZ R51, R8, R24.reuse, -R20 ;  /* 0x0000001808338223 */ /* 0x080fe20000010814 */
[----:B------:R-:W-:Y:S01]  /*8990*/  @!P0 HADD2.F32 R8, -RZ, R38.H0_H0 ;  /* 0x20000026ff088230 */ /* 0x000fe20000004100 */
[-C--:B------:R-:W-:Y:S01]  /*89a0*/  @!P0 FMUL.FTZ R38, R31, R15.reuse ;  /* 0x0000000f1f268220 */ /* 0x080fe20000410000 */
[----:B------:R-:W-:Y:S01]  /*89b0*/  @!P0 HADD2.F32 R20, -RZ, R14.H0_H0 ;  /* 0x2000000eff148230 */ /* 0x000fe20000004100 */
[----:B------:R-:W-:Y:S01]  /*89c0*/  @!P0 FFMA.FTZ R3, R23, R24, R3 ;  /* 0x0000001817038223 */ /* 0x000fe20000010003 */
[--C-:B------:R-:W-:Y:S01]  /*89d0*/  @!P0 HADD2.F32 R14, -RZ, R9.reuse.H0_H0 ;  /* 0x20000009ff0e8230 */ /* 0x100fe20000004100 */
[----:B------:R-:W-:Y:S01]  /*89e0*/  @!P0 FFMA.FTZ R5, R25, R26, R5 ;  /* 0x0000001a19058223 */ /* 0x000fe20000010005 */
[----:B------:R-:W-:Y:S01]  /*89f0*/  @!P0 HADD2.F32 R13, -RZ, R9.H1_H1 ;  /* 0x30000009ff0d8230 */ /* 0x000fe20000004100 */
[----:B------:R-:W-:Y:S01]  /*8a00*/  @!P0 FMUL.FTZ R9, R29, R8 ;  /* 0x000000081d098220 */ /* 0x000fe20000410000 */
[----:B------:R-:W-:Y:S01]  /*8a10*/  @!P0 F2FP.PACK_AB R2, R3, R2 ;  /* 0x000000020302823e */ /* 0x000fe200000000ff */
[----:B------:R-:W-:Y:S02]  /*8a20*/  @!P0 FMUL.FTZ R37, R35, R20 ;  /* 0x0000001423258220 */ /* 0x000fe40000410000 */
[C---:B------:R-:W-:Y:S01]  /*8a30*/  @!P0 FFMA.FTZ R47, R14.reuse, R30, -R9 ;  /* 0x0000001e0e2f8223 */ /* 0x040fe20000010809 */
[----:B------:R-:W-:Y:S01]  /*8a40*/  @!P0 MOV R40, R2 ;  /* 0x0000000200288202 */ /* 0x000fe20000000f00 */
[----:B------:R-:W-:Y:S01]  /*8a50*/  @!P0 FMUL.FTZ R9, R13, R15 ;  /* 0x0000000f0d098220 */ /* 0x000fe20000410000 */
[----:B------:R-:W-:Y:S01]  /*8a60*/  @!P0 F2FP.PACK_AB R15, R51, R52 ;  /* 0x00000034330f823e */ /* 0x000fe200000000ff */
[----:B------:R-:W-:Y:S02]  /*8a70*/  @!P0 FFMA.FTZ R13, R13, R32, -R38 ;  /* 0x000000200d0d8223 */ /* 0x000fe40000010826 */
[----:B------:R-:W-:Y:S01]  /*8a80*/  @!P0 FMUL.FTZ R8, R14, R8 ;  /* 0x000000080e088220 */ /* 0x000fe20000410000 */
[----:B------:R-:W-:Y:S01]  /*8a90*/  @!P0 MOV R16, R15 ;  /* 0x0000000f00108202 */ /* 0x000fe20000000f00 */
[----:B------:R-:W-:Y:S01]  /*8aa0*/  @!P0 FFMA.FTZ R37, R11, R36, -R37 ;  /* 0x000000240b258223 */ /* 0x000fe20000010825 */
[----:B------:R-:W-:Y:S01]  /*8ab0*/  @!P0 F2FP.PACK_AB R13, R13, R47 ;  /* 0x0000002f0d0d823e */ /* 0x000fe200000000ff */
[----:B------:R-:W-:Y:S02]  /*8ac0*/  @!P0 FFMA.FTZ R6, R27, R28, R6 ;  /* 0x0000001c1b068223 */ /* 0x000fe40000010006 */
[----:B------:R-:W-:Y:S01]  /*8ad0*/  @!P0 FFMA.FTZ R8, R29, R30, R8 ;  /* 0x0000001e1d088223 */ /* 0x000fe20000010008 */
[----:B------:R-:W-:Y:S01]  /*8ae0*/  @!P0 F2FP.PACK_AB R14, R37, R50 ;  /* 0x00000032250e823e */ /* 0x000fe200000000ff */
[----:B------:R-:W-:Y:S01]  /*8af0*/  @!P0 FMUL.FTZ R11, R11, R20 ;  /* 0x000000140b0b8220 */ /* 0x000fe20000410000 */
[----:B------:R-:W-:Y:S01]  /*8b00*/  @!P0 F2FP.PACK_AB R20, R53, R54 ;  /* 0x000000363514823e */ /* 0x000fe200000000ff */
[----:B------:R-:W-:Y:S01]  /*8b10*/  @!P0 FFMA.FTZ R9, R31, R32, R9 ;  /* 0x000000201f098223 */ /* 0x000fe20000010009 */
[----:B------:R-:W-:Y:S01]  /*8b20*/  @!P0 MOV R19, R14 ;  /* 0x0000000e00138202 */ /* 0x000fe20000000f00 */
[----:B------:R-:W-:Y:S01]  /*8b30*/  @!P0 FFMA.FTZ R10, R33, R34, R10 ;  /* 0x00000022210a8223 */ /* 0x000fe2000001000a */
[----:B------:R-:W-:Y:S01]  /*8b40*/  @!P0 MOV R17, R20 ;  /* 0x0000001400118202 */ /* 0x000fe20000000f00 */
[----:B------:R-:W-:Y:S01]  /*8b50*/  @!P0 IMAD.MOV.U32 R18, RZ, RZ, R13 ;  /* 0x000000ffff128224 */ /* 0x000fe200078e000d */
[----:B------:R-:W-:Y:S01]  /*8b60*/  @!P0 F2FP.PACK_AB R5, R6, R5 ;  /* 0x000000050605823e */ /* 0x000fe200000000ff */
[----:B------:R-:W-:Y:S01]  /*8b70*/  @!P0 FFMA.FTZ R11, R35, R36, R11 ;  /* 0x00000024230b8223 */ /* 0x000fe2000001000b */
[----:B------:R-:W-:Y:S02]  /*8b80*/  @!P0 F2FP.PACK_AB R8, R9, R8 ;  /* 0x000000080908823e */ /* 0x000fe400000000ff */
[----:B------:R2:W-:Y:S01]  /*8b90*/  ST.E.128 [R48.64], R16 ;  /* 0x0000001030007985 */ /* 0x0005e2000c101d0a */
[----:B------:R-:W-:Y:S01]  /*8ba0*/  @!P0 IMAD.MOV.U32 R41, RZ, RZ, R5 ;  /* 0x000000ffff298224 */ /* 0x000fe200078e0005 */
        /* <DEDUP_REMOVED lines=10> */
.L_x_2293:
        /* <DEDUP_REMOVED lines=12> */
[C---:B---3--:R-:W-:Y:S04]  /*8d10*/  @!P0 LEA R8, P3, R140.reuse, R3, 0x1 ;  /* 0x000000038c088211 */ /* 0x048fe800078608ff */
[----:B------:R-:W-:Y:S02]  /*8d20*/  @!P0 LEA.HI.X R9, R140, R5, R141, 0x1, P3 ;  /* 0x000000058c098211 */ /* 0x000fe400018f0c8d */
[C---:B------:R-:W-:Y:S04]  /*8d30*/  @!P4 LEA R14, P3, R238.reuse, R3, 0x1 ;  /* 0x00000003ee0ec211 */ /* 0x040fe800078608ff */
[----:B------:R-:W-:Y:S02]  /*8d40*/  @!P4 LEA.HI.X R15, R238, R5, R248, 0x1, P3 ;  /* 0x00000005ee0fc211 */ /* 0x000fe400018f0cf8 */
[C---:B------:R-:W-:Y:S11]  /*8d50*/  ISETP.GE.AND P3, PT, R228.reuse, c[0x0][0x1d4], PT ;  /* 0x00007500e4007a0c */ /* 0x040ff60003f66270 */
[----:B------:R-:W-:Y:S02]  /*8d60*/  @!UPT UIADD3 URZ, URZ, URZ, URZ ;  /* 0x0000003f3f3ff290 */ /* 0x000fe4000fffe03f */
[C---:B------:R-:W-:Y:S04]  /*8d70*/  @!P3 LEA R10, P5, R228.reuse, R3, 0x1 ;  /* 0x00000003e40ab211 */ /* 0x040fe800078a08ff */
[----:B------:R-:W-:Y:S01]  /*8d80*/  @!P3 LEA.HI.X R11, R228, R5, R250, 0x1, P5 ;  /* 0x00000005e40bb211 */ /* 0x000fe200028f0cfa */
        /* <DEDUP_REMOVED lines=10> */
.L_x_2325:
[----:B-12---:R-:W-:Y:S05]  /*8e30*/  BSYNC B0 ;  /* 0x0000000000007941 */ /* 0x006fea0003800000 */
.L_x_2324:
        /* <DEDUP_REMOVED lines=15> */
[----:B----4-:R-:W-:Y:S01]  /*8f30*/  @!P0 ST.E.128 [R8.64], R20 ;  /* 0x0000001408008985 */ /* 0x010fe2000c101d0a */
[C---:B------:R-:W-:Y:S03]  /*8f40*/  ISETP.GE.AND P0, PT, R229.reuse, c[0x0][0x1d4], PT ;  /* 0x00007500e5007a0c */ /* 0x040fe60003f06270 */
[----:B------:R-:W2:Y:S10]  /*8f50*/  @!P4 LDS.128 R16, [R223+0xc880] ;  /* 0x00c88000df10c984 */ /* 0x000eb40000000c00 */
[C---:B------:R-:W-:Y:S04]  /*8f60*/  @!P0 LEA R2, P5, R229.reuse, R2, 0x1 ;  /* 0x00000002e5028211 */ /* 0x040fe800078a08ff */
[----:B------:R-:W-:Y:S01]  /*8f70*/  @!P0 LEA.HI.X R3, R229, R3, R249, 0x1, P5 ;  /* 0x00000003e5038211 */ /* 0x000fe200028f0cf9 */
[----:B--2---:R-:W-:Y:S04]  /*8f80*/  @!P4 ST.E.128 [R14.64], R16 ;  /* 0x000000100e00c985 */ /* 0x004fe8000c101d0a */
[----:B------:R-:W2:Y:S04]  /*8f90*/  @!P3 LDS.128 R16, [R223+0xe080] ;  /* 0x00e08000df10b984 */ /* 0x000ea80000000c00 */
[----:B--2---:R-:W-:Y:S04]  /*8fa0*/  @!P3 ST.E.128 [R10.64], R16 ;  /* 0x000000100a00b985 */ /* 0x004fe8000c101d0a */
[----:B------:R-:W2:Y:S04]  /*8fb0*/  @!P0 LDS.128 R8, [R223+0xf880] ;  /* 0x00f88000df088984 */ /* 0x000ea80000000c00 */
[----:B--2---:R2:W-:Y:S02]  /*8fc0*/  @!P0 ST.E.128 [R2.64], R8 ;  /* 0x0000000802008985 */ /* 0x0045e4000c101d0a */
.L_x_2307:
[----:B------:R-:W-:Y:S05]  /*8fd0*/  BSYNC B2 ;  /* 0x0000000000027941 */ /* 0x000fea0003800000 */
.L_x_2292:
[----:B--23--:R-:W-:Y:S01]  /*8fe0*/  IMAD.IADD R2, R83, 0x1, -R145 ;  /* 0x0000000153027824 */ /* 0x00cfe200078e0a91 */
[----:B------:R-:W-:Y:S01]  /*8ff0*/  P2R R15, PR, RZ, 0x2 ;  /* 0x00000002ff0f7803 */ /* 0x000fe20000000000 */
        /* <DEDUP_REMOVED lines=8> */
[----:B------:R-:W-:Y:S05]  /*9080*/  @P3 IADD3 R13, P0, R8, 0x20, RZ ;  /* 0x00000020080d3810 */ /* 0x000fea0007f1e0ff */
[----:B------:R-:W-:Y:S01]  /*9090*/  @P3 IMAD.X R14, RZ, RZ, R9, P0 ;  /* 0x000000ffff0e3224 */ /* 0x000fe200000e0609 */
[----:B------:R-:W-:Y:S11]  /*90a0*/  ISETP.GE.AND P0, PT, R2, 0x1, PT ;  /* 0x000000010200780c */ /* 0x000ff60003f06270 */
[----:B------:R-:W-:Y:S02]  /*90b0*/  @!UPT UIADD3 URZ, URZ, URZ, URZ ;  /* 0x0000003f3f3ff290 */ /* 0x000fe4000fffe03f */
[----:B------:R-:W-:Y:S01]  /*90c0*/  @P0 MOV R2, R90 ;  /* 0x0000005a00020202 */ /* 0x000fe20000000f00 */
[----:B------:R-:W-:Y:S02]  /*90d0*/  @P0 IMAD.MOV.U32 R3, RZ, RZ, R100 ;  /* 0x000000ffff030224 */ /* 0x000fe400078e0064 */
[----:B------:R-:W-:Y:S02]  /*90e0*/  @P0 IMAD R5, R9, c[0x0][0x258], RZ ;  /* 0x0000960009050a24 */ /* 0x000fe400078e02ff */
[C---:B------:R-:W-:Y:S04]  /*90f0*/  @P0 IMAD.WIDE.U32 R2, R8.reuse, c[0x0][0x258], R2 ;  /* 0x0000960008020a25 */ /* 0x040fe800078e0002 */
[----:B------:R-:W-:Y:S01]  /*9100*/  @P0 IMAD R8, R8, c[0x0][0x25c], R5 ;  /* 0x0000970008080a24 */ /* 0x000fe200078e0205 */
[C---:B------:R-:W-:Y:S01]  /*9110*/  @P0 LEA R10, P4, R2.reuse, c[0x0][0x250], 0x1 ;  /* 0x00009400020a0a11 */ /* 0x040fe200078808ff */
[----:B------:R-:W-:Y:S03]  /*9120*/  @P3 IMAD.MOV.U32 R9, RZ, RZ, R100 ;  /* 0x000000ffff093224 */ /* 0x000fe600078e0064 */
[----:B------:R-:W-:Y:S04]  /*9130*/  @P0 IADD3 R8, R3, R8, RZ ;  /* 0x0000000803080210 */ /* 0x000fe80007ffe0ff */
[----:B------:R-:W-:Y:S01]  /*9140*/  @P0 LEA.HI.X R11, R2, c[0x0][0x254], R8, 0x1, P4 ;  /* 0x00009500020b0a11 */ /* 0x000fe200020f0c08 */
[----:B------:R-:W-:Y:S01]  /*9150*/  IMAD R2, R88, c[0x0][0x208], RZ ;  /* 0x0000820058027a24 */ /* 0x000fe200078e02ff */
[----:B------:R-:W-:Y:S03]  /*9160*/  @P3 MOV R8, R90 ;  /* 0x0000005a00083202 */ /* 0x000fe60000000f00 */
[----:B------:R-:W-:Y:S01]  /*9170*/  @!PT LDS RZ, [RZ] ;  /* 0x00000000fffff984 */ /* 0x000fe20000000800 */
[----:B------:R-:W-:Y:S01]  /*9180*/  @!PT LDS RZ, [RZ] ;  /* 0x00000000fffff984 */ /* 0x000fe20000000800 */
[----:B------:R-:W-:Y:S01]  /*9190*/  @!PT LDS RZ, [RZ] ;  /* 0x00000000fffff984 */ /* 0x000fe20000000800 */
[----:B------:R2:W-:Y:S01]  /*91a0*/  @P0 LDGSTS.E.BYPASS.LTC128B.128 [R223+0x4080], [R10.64], !P1 ;  /* 0x040800000adf0fae */ /* 0x0005e2000c901d4a */
[C---:B------:R-:W-:Y:S02]  /*91b0*/  IMAD R5, R85.reuse, c[0x0][0x20c], R2 ;  /* 0x0000830055057a24 */ /* 0x040fe400078e0202 */
[----:B------:R-:W-:Y:S04]  /*91c0*/  IMAD.WIDE.U32 R2, R85, c[0x0][0x208], RZ ;  /* 0x0000820055027a25 */ /* 0x000fe800078e00ff */
[----:B------:R-:W-:Y:S02]  /*91d0*/  IMAD.IADD R3, R3, 0x1, R5 ;  /* 0x0000000103037824 */ /* 0x000fe400078e0205 */
[----:B------:R-:W-:Y:S04]  /*91e0*/  @P3 IMAD.WIDE.U32 R8, R13, c[0x0][0x258], R8 ;  /* 0x000096000d083a25 */ /* 0x000fe800078e0008 */
[----:B------:R-:W-:Y:S05]  /*91f0*/  IMAD.WIDE.U32 R2, R84, c[0x0][0x218], R2 ;  /* 0x0000860054027a25 */ /* 0x000fea00078e0002 */
[----:B------:R-:W-:Y:S01]  /*9200*/  IADD3 R5, P4, R116, R2, RZ ;  /* 0x0000000274057210 */ /* 0x000fe20007f9e0ff */
[----:B------:R-:W-:Y:S03]  /*9210*/  @P3 IMAD R2, R14, c[0x0][0x258], RZ ;  /* 0x000096000e023a24 */ /* 0x000fe600078e02ff */
[----:B------:R-:W-:Y:S01]  /*9220*/  IADD3.X R6, R125, R3, R6, P4, !PT ;  /* 0x000000037d067210 */ /* 0x000fe200027fe406 */
[----:B------:R-:W-:Y:S05]  /*9230*/  @P3 IMAD R2, R13, c[0x0][0x25c], R2 ;  /* 0x000097000d023a24 */ /* 0x000fea00078e0202 */
[----:B------:R-:W-:Y:S02]  /*9240*/  @P3 IADD3 R3, R9, R2, RZ ;  /* 0x0000000209033210 */ /* 0x000fe40007ffe0ff */
[C---:B------:R-:W-:Y:S04]  /*9250*/  @P3 LEA R2, P4, R8.reuse, c[0x0][0x250], 0x1 ;  /* 0x0000940008023a11 */ /* 0x040fe800078808ff */
[----:B------:R-:W-:Y:S02]  /*9260*/  @P3 LEA.HI.X R3, R8, c[0x0][0x254], R3, 0x1, P4 ;  /* 0x0000950008033a11 */ /* 0x000fe400020f0c03 */
[C---:B------:R-:W-:Y:S04]  /*9270*/  LEA R13, P4, R5.reuse, c[0x0][0x1f8], 0x1 ;  /* 0x00007e00050d7a11 */ /* 0x040fe800078808ff */
[----:B------:R-:W-:Y:S02]  /*9280*/  LEA.HI.X R5, R5, c[0x0][0x1fc], R6, 0x1, P4 ;  /* 0x00007f0005057a11 */ /* 0x000fe400020f0c06 */
        /* <DEDUP_REMOVED lines=11> */
[----:B---3--:R2:W3:Y:S01]  /*9340*/  SHFL.IDX PT, R2, R13, RZ, 0x181f ;  /* 0x00181fff0d027589 */ /* 0x0084e200000e0000 */
[----:B------:R-:W-:Y:S04]  /*9350*/  DEPBAR.LE SB0, 0x0 ;  /* 0x000080000000791a */ /* 0x000fe80000000000 */
[----:B------:R2:W4:Y:S04]  /*9360*/  SHFL.IDX PT, R3, R5, RZ, 0x181f ;  /* 0x00181fff05037589 */ /* 0x00052800000e0000 */
[----:B------:R-:W-:Y:S06]  /*9370*/  BAR.SYNC.DEFER_BLOCKING 0x0 ;  /* 0x0000000000007b1d */ /* 0x000fec0000010000 */
[----:B------:R-:W-:-:S05]  /*9380*/  @!P0 BRA `(.L_x_2327) ;  /* 0x0000015000008947 */ /* 0x000fca0003800000 */
[----:B------:R-:W-:Y:S02]  /*9390*/  ISETP.GE.AND P0, PT, R140, c[0x0][0x1d4], PT ;  /* 0x000075008c007a0c */ /* 0x000fe40003f06270 */
[----:B------:R-:W-:Y:S11]  /*93a0*/  ISETP.GE.AND P5, PT, R144, c[0x0][0x1d4], PT ;  /* 0x0000750090007a0c */ /* 0x000ff60003fa6270 */
[----:B------:R-:W5:Y:S01]  /*93b0*/  @!P0 LDS.128 R20, [R223+0x4080] ;  /* 0x00408000df148984 */ /* 0x000f620000000c00 */
[CC--:B---3--:R-:W-:Y:S04]  /*93c0*/  @!P0 LEA R8, P4, R140.reuse, R2.reuse, 0x1 ;  /* 0x000000028c088211 */ /* 0x0c8fe800078808ff */
[-C--:B----4-:R-:W-:Y:S02]  /*93d0*/  @!P0 LEA.HI.X R9, R140, R3.reuse, R141, 0x1, P4 ;  /* 0x000000038c098211 */ /* 0x090fe400020f0c8d */
[CC--:B------:R-:W-:Y:S04]  /*93e0*/  @!P5 LEA R14, P4, R238.reuse, R2.reuse, 0x1 ;  /* 0x00000002ee0ed211 */ /* 0x0c0fe800078808ff */
[-C--:B------:R-:W-:Y:S02]  /*93f0*/  @!P5 LEA.HI.X R15, R238, R3.reuse, R248, 0x1, P4 ;  /* 0x00000003ee0fd211 */ /* 0x080fe400020f0cf8 */
[C---:B------:R-:W-:Y:S11]  /*9400*/  ISETP.GE.AND P4, PT, R228.reuse, c[0x0][0x1d4], PT ;  /* 0x00007500e4007a0c */ /* 0x040ff60003f86270 */
[----:B------:R-:W-:Y:S02]  /*9410*/  @!UPT UIADD3 URZ, URZ, URZ, URZ ;  /* 0x0000003f3f3ff290 */ /* 0x000fe4000fffe03f */
[CC--:B--2---:R-:W-:Y:S04]  /*9420*/  @!P4 LEA R10, P6, R228.reuse, R2.reuse, 0x1 ;  /* 0x00000002e40ac211 */ /* 0x0c4fe800078c08ff */
[-C--:B------:R-:W-:Y:S01]  /*9430*/  @!P4 LEA.HI.X R11, R228, R3.reuse, R250, 0x1, P6 ;  /* 0x00000003e40bc211 */ /* 0x080fe200030f0cfa */
[----:B-----5:R-:W-:Y:S01]  /*9440*/  @!P0 ST.E.128 [R8.64], R20 ;  /* 0x0000001408008985 */ /* 0x020fe2000c101d0a */
        /* <DEDUP_REMOVED lines=9> */
.L_x_2327:
[----:B------:R-:W-:Y:S05]  /*94e0*/  BSYNC B0 ;  /* 0x0000000000007941 */ /* 0x000fea0003800000 */
.L_x_2326:
[----:B--2-4-:R2:W4:Y:S01]  /*94f0*/  SHFL.IDX PT, R3, R5, 0x1, 0x181f ;  /* 0x00381f0005037f89 */ /* 0x01452200000e0000 */
[----:B------:R-:W-:Y:S03]  /*9500*/  BSSY B0, `(.L_x_2328) ;  /* 0x0000018000007945 */ /* 0x000fe60003800000 */
[----:B---3--:R2:W3:Y:S01]  /*9510*/  SHFL.IDX PT, R2, R13, 0x1, 0x181f ;  /* 0x00381f000d027f89 */ /* 0x0084e200000e0000 */
        /* <DEDUP_REMOVED lines=10> */
[CC--:B------:R-:W-:Y:S04]  /*95c0*/  @!P3 LEA R10, P5, R228.reuse, R2.reuse, 0x1 ;  /* 0x00000002e40ab211 */ /* 0x0c0fe800078a08ff */
[-C--:B------:R-:W-:Y:S01]  /*95d0*/  @!P3 LEA.HI.X R11, R228, R3.reuse, R250, 0x1, P5 ;  /* 0x00000003e40bb211 */ /* 0x080fe200028f0cfa */
[----:B-----5:R-:W-:Y:S01]  /*95e0*/  @!P0 ST.E.128 [R8.64], R20 ;  /* 0x0000001408008985 */ /* 0x020fe2000c101d0a */
[C---:B------:R-:W-:Y:S03]  /*95f0*/  ISETP.GE.AND P0, PT, R229.reuse, c[0x0][0x1d4], PT ;  /* 0x00007500e5007a0c */ /* 0x040fe60003f06270 */
[----:B------:R-:W3:Y:S10]  /*9600*/  @!P4 LDS.128 R16, [R223+0x6880] ;  /* 0x00688000df10c984 */ /* 0x000ef40000000c00 */
[C---:B------:R-:W-:Y:S04]  /*9610*/  @!P0 LEA R2, P5, R229.reuse, R2, 0x1 ;  /* 0x00000002e5028211 */ /* 0x040fe800078a08ff */
[----:B------:R-:W-:Y:S01]  /*9620*/  @!P0 LEA.HI.X R3, R229, R3, R249, 0x1, P5 ;  /* 0x00000003e5038211 */ /* 0x000fe200028f0cf9 */
[----:B---3--:R-:W-:Y:S04]  /*9630*/  @!P4 ST.E.128 [R14.64], R16 ;  /* 0x000000100e00c985 */ /* 0x008fe8000c101d0a */
[----:B------:R-:W3:Y:S04]  /*9640*/  @!P3 LDS.128 R16, [R223+0x8080] ;  /* 0x00808000df10b984 */ /* 0x000ee80000000c00 */
[----:B---3--:R-:W-:Y:S04]  /*9650*/  @!P3 ST.E.128 [R10.64], R16 ;  /* 0x000000100a00b985 */ /* 0x008fe8000c101d0a */
[----:B------:R-:W3:Y:S04]  /*9660*/  @!P0 LDS.128 R8, [R223+0x9880] ;  /* 0x00988000df088984 */ /* 0x000ee80000000c00 */
[----:B---3--:R3:W-:Y:S02]  /*9670*/  @!P0 ST.E.128 [R2.64], R8 ;  /* 0x0000000802008985 */ /* 0x0087e4000c101d0a */
.L_x_2329:
[----:B------:R-:W-:Y:S05]  /*9680*/  BSYNC B0 ;  /* 0x0000000000007941 */ /* 0x000fea0003800000 */
.L_x_2328:
[----:B------:R-:W-:Y:S01]  /*9690*/  ISETP.GT.AND P4, PT, R39, R107, PT ;  /* 0x0000006b2700720c */ /* 0x000fe20003f84270 */
[----:B------:R-:W-:Y:S01]  /*96a0*/  @!UPT UIADD3 URZ, URZ, URZ, URZ ;  /* 0x0000003f3f3ff290 */ /* 0x000fe2000fffe03f */
[----:B------:R-:W-:Y:S11]  /*96b0*/  BSSY B0, `(.L_x_2330) ;  /* 0x000002a000007945 */ /* 0x000ff60003800000 */
[----:B------:R-:W-:-:S05]  /*96c0*/  @!P4 BRA `(.L_x_2331) ;  /* 0x000002800000c947 */ /* 0x000fca0003800000 */
[----:B--2---:R-:W-:Y:S01]  /*96d0*/  IADD3 R5, R39, -0x1, RZ ;  /* 0xffffffff27057810 */ /* 0x004fe20007ffe0ff */
[----:B---3--:R-:W-:Y:S01]  /*96e0*/  IMAD.MOV.U32 R2, RZ, RZ, R112 ;  /* 0x000000ffff027224 */ /* 0x008fe200078e0070 */
[----:B------:R-:W-:Y:S01]  /*96f0*/  P2R R11, PR, RZ, 0x4 ;  /* 0x00000004ff0b7803 */ /* 0x000fe20000000000 */
[----:B----4-:R-:W-:Y:S01]  /*9700*/  IMAD.MOV.U32 R3, RZ, RZ, R111 ;  /* 0x000000ffff037224 */ /* 0x010fe200078e006f */
[----:B------:R-:W-:Y:S01]  /*9710*/  SHF.R.S32.HI R8, RZ, 0x1f, R5 ;  /* 0x0000001fff087819 */ /* 0x000fe20000011405 */
[----:B------:R-:W-:Y:S01]  /*9720*/  IMAD R6, R138, R5, RZ ;  /* 0x000000058a067224 */ /* 0x000fe200078e02ff */
[----:B------:R-:W-:Y:S01]  /*9730*/  LOP3.LUT P2, RZ, R213, 0x8, RZ, 0xc0, !PT ;  /* 0x00000008d5ff7812 */ /* 0x000fe2000784c0ff */
[-C--:B------:R-:W-:Y:S01]  /*9740*/  IMAD.WIDE.U32 R2, R5, R128.reuse, R2 ;  /* 0x0000008005027225 */ /* 0x080fe200078e0002 */
[----:B------:R-:W-:Y:S02]  /*9750*/  P2R R10, PR, RZ, 0x2 ;  /* 0x00000002ff0a7803 */ /* 0x000fe40000000000 */
[----:B------:R-:W-:Y:S01]  /*9760*/  LOP3.LUT P1, RZ, R213, 0x4, RZ, 0xc0, !PT ;  /* 0x00000004d5ff7812 */ /* 0x000fe2000782c0ff */
[----:B------:R-:W-:Y:S01]  /*9770*/  IMAD R5, R8, R128, R6 ;  /* 0x0000008008057224 */ /* 0x000fe200078e0206 */
[----:B------:R-:W-:Y:S02]  /*9780*/  IADD3 R6, -R145, 0x30, RZ ;  /* 0x0000003091067810 */ /* 0x000fe40007ffe1ff */
[----:B------:R-:W-:Y:S01]  /*9790*/  LOP3.LUT P6, RZ, R213, 0x1, RZ, 0xc0, !PT ;  /* 0x00000001d5ff7812 */ /* 0x000fe200078cc0ff */
[----:B------:R-:W-:Y:S01]  /*97a0*/  IMAD.IADD R3, R3, 0x1, R5 ;  /* 0x0000000103037824 */ /* 0x000fe200078e0205 */
[----:B------:R-:W-:Y:S11]  /*97b0*/  ISETP.GE.AND P3, PT, R6, 0x1, PT ;  /* 0x000000010600780c */ /* 0x000ff60003f66270 */
[----:B------:R-:W-:Y:S02]  /*97c0*/  @!UPT UIADD3 URZ, URZ, URZ, URZ ;  /* 0x0000003f3f3ff290 */ /* 0x000fe4000fffe03f */
        /* <DEDUP_REMOVED lines=24> */
.L_x_2331:
[----:B------:R-:W-:Y:S05]  /*9950*/  BSYNC B0 ;  /* 0x0000000000007941 */ /* 0x000fea0003800000 */
.L_x_2330:
[----:B------:R-:W0:Y:S01]  /*9960*/  LDGDEPBAR ;  /* 0x00000000000079af */ /* 0x000e220000000000 */
[----:B------:R-:W-:Y:S01]  /*9970*/  IADD3 R39, R39, -0x1, RZ ;  /* 0xffffffff27277810 */ /* 0x000fe20007ffe0ff */
[----:B------:R-:W-:-:S05]  /*9980*/  @P4 BRA `(.L_x_2332) ;  /* 0xffffa07000004947 */ /* 0x000fca000383ffff */
[----:B--2---:R-:W2:Y:S04]  /*9990*/  LDL R5, [R1+0x64] ;  /* 0x0000640001057983 */ /* 0x004ea80000100800 */
[----:B------:R1:W5:Y:S01]  /*99a0*/  LDL R19, [R1+0x58] ;  /* 0x0000580001137983 */ /* 0x0003620000100800 */
[----:B------:R-:W-:Y:S03]  /*99b0*/  WARPSYNC 0xffffffff ;  /* 0xffffffff00007948 */ /* 0x000fe60003800000 */
[----:B------:R-:W-:Y:S01]  /*99c0*/  BAR.SYNC.DEFER_BLOCKING 0x0 ;  /* 0x0000000000007b1d */ /* 0x000fe20000010000 */
[----:B--2---:R-:W-:-:S05]  /*99d0*/  IADD3 R0, R5, 0x2f, RZ ;  /* 0x0000002f05007810 */ /* 0x004fca0007ffe0ff */
[----:B------:R-:W-:-:S05]  /*99e0*/  IMAD.HI R0, R0, 0x2aaaaaab, RZ ;  /* 0x2aaaaaab00007827 */ /* 0x000fca00078e02ff */
[----:B---3--:R-:W-:-:S04]  /*99f0*/  SHF.R.U32.HI R2, RZ, 0x1f, R0 ;  /* 0x0000001fff027819 */ /* 0x008fc80000011600 */
[----:B------:R-:W-:Y:S02]  /*9a00*/  LEA.HI.SX32 R21, R0, R2, 0x1d ;  /* 0x0000000200157211 */ /* 0x000fe400078feaff */
.L_x_2291:
[----:B-1----:R-:W2:Y:S04]  /*9a10*/  LDL R14, [R1+0xa0] ;  /* 0x0000a000010e7983 */ /* 0x002ea80000100800 */
[----:B----4-:R-:W3:Y:S04]  /*9a20*/  LDL.LU R3, [R1+0x15c] ;  /* 0x00015c0001037983 */ /* 0x010ee80000300800 */
[----:B------:R-:W3:Y:S01]  /*9a30*/  S2R R2, SR_TID.X ;  /* 0x0000000000027919 */ /* 0x000ee20000002100 */
[----:B------:R-:W-:-:S05]  /*9a40*/  IMAD.MOV.U32 R0, RZ, RZ, c[0x0][0x2c4] ;  /* 0x0000b100ff007624 */ /* 0x000fca00078e00ff */
[----:B------:R-:W-:Y:S01]  /*9a50*/  ISETP.NE.AND P3, PT, R0, 0x1, PT ;  /* 0x000000010000780c */ /* 0x000fe20003f65270 */
[----:B------:R-:W-:-:S05]  /*9a60*/  IMAD.MOV.U32 R4, RZ, RZ, c[0x0][0x32c] ;  /* 0x0000cb00ff047624 */ /* 0x000fca00078e00ff */
[----:B------:R-:W-:Y:S02]  /*9a70*/  ISETP.GE.AND P1, PT, R4, 0x1, PT ;  /* 0x000000010400780c */ /* 0x000fe40003f26270 */
[----:B--2---:R-:W-:Y:S01]  /*9a80*/  IADD3 R0, R14, 0x7f, RZ ;  /* 0x0000007f0e007810 */ /* 0x004fe20007ffe0ff */
[----:B---3--:R1:W-:Y:S04]  /*9a90*/  STL.64 [R1], R2 ;  /* 0x0000000201007387 */ /* 0x0083e80000100a00 */
[----:B-1----:R-:W-:-:S05]  /*9aa0*/  @P3 IMAD.HI.U32 R2, R0, c[0x0][0x2c8], RZ ;  /* 0x0000b20000023a27 */ /* 0x002fca00078e00ff */
[----:B------:R-:W-:Y:S01]  /*9ab0*/  @P3 SHF.R.U32.HI R0, RZ, c[0x0][0x2cc], R2 ;  /* 0x0000b300ff003a19 */ /* 0x000fe20000011602 */
[----:B------:R-:W-:-:S03]  /*9ac0*/  IMAD.U32 R2, RZ, RZ, UR7 ;  /* 0x00000007ff027e24 */ /* 0x000fc6000f8e00ff */
[----:B------:R-:W-:Y:S02]  /*9ad0*/  IADD3 R0, R0, 0x1, R5 ;  /* 0x0000000100007810 */ /* 0x000fe40007ffe005 */
[----:B------:R-:W-:-:S03]  /*9ae0*/  IADD3 R26, P0, R2, 0x4, RZ ;  /* 0x00000004021a7810 */ /* 0x000fc60007f1e0ff */
[----:B-----5:R-:W-:Y:S02]  /*9af0*/  IMAD.IADD R3, R0, 0x1, -R19 ;  /* 0x0000000100037824 */ /* 0x020fe400078e0a13 */
[----:B------:R-:W-:-:S03]  /*9b00*/  IMAD.X R27, RZ, RZ, UR6, P0 ;  /* 0x00000006ff1b7e24 */ /* 0x000fc600080e06ff */
        /* <DEDUP_REMOVED lines=12> */
.L_x_2335:
[----:B------:R-:W-:-:S13]  /*9bd0*/  ISETP.NE.AND P0, PT, R4, 0x1, PT ;  /* 0x000000010400780c */ /* 0x000fda0003f05270 */
[----:B------:R-:W-:-:S05]  /*9be0*/  @P0 IMAD.HI.U32 R3, R0, c[0x0][0x330], RZ ;  /* 0x0000cc0000030a27 */ /* 0x000fca00078e00ff */
[----:B------:R-:W-:Y:S02]  /*9bf0*/  @P0 SHF.R.U32.HI R0, RZ, c[0x0][0x334], R3 ;  /* 0x0000cd00ff000a19 */ /* 0x000fe40000011603 */
.L_x_2336:
[----:B------:R-:W-:Y:S05]  /*9c00*/  BSYNC B0 ;  /* 0x0000000000007941 */ /* 0x000fea0003800000 */
.L_x_2334:
[----:B------:R-:W-:-:S05]  /*9c10*/  IMAD R0, R0, R4, c[0x0][0x32c] ;  /* 0x0000cb0000007624 */ /* 0x000fca00078e0204 */
[----:B------:R-:W-:-:S04]  /*9c20*/  IMNMX R2, R2, R0, PT ;  /* 0x0000000002027217 */ /* 0x000fc80003800200 */
.L_x_2333:
        /* <DEDUP_REMOVED lines=20> */
.L_x_2339:
[----:B------:R-:W-:-:S13]  /*9d70*/  ISETP.NE.AND P0, PT, R4, 0x1, PT ;  /* 0x000000010400780c */ /* 0x000fda0003f05270 */
[----:B------:R-:W-:-:S05]  /*9d80*/  @P0 IMAD.HI.U32 R3, R0, c[0x0][0x330], RZ ;  /* 0x0000cc0000030a27 */ /* 0x000fca00078e00ff */
[----:B------:R-:W-:Y:S02]  /*9d90*/  @P0 SHF.R.U32.HI R0, RZ, c[0x0][0x334], R3 ;  /* 0x0000cd00ff000a19 */ /* 0x000fe40000011603 */
.L_x_2340:
[----:B------:R-:W-:Y:S05]  /*9da0*/  BSYNC B0 ;  /* 0x0000000000007941 */ /* 0x000fea0003800000 */
.L_x_2338:
[----:B------:R-:W-:-:S05]  /*9db0*/  IMAD R0, R0, c[0x0][0x32c], RZ ;  /* 0x0000cb0000007a24 */ /* 0x000fca00078e02ff */
[----:B------:R-:W-:-:S05]  /*9dc0*/  IMNMX R2, R2, R0, !PT ;  /* 0x0000000002027217 */ /* 0x000fca0007800200 */
.L_x_2337:
[----:B------:R-:W-:Y:S01]  /*9dd0*/  IMAD.HI R2, R2, 0x2aaaaaab, RZ ;  /* 0x2aaaaaab02027827 */ /* 0x000fe200078e02ff */
[----:B------:R-:W-:Y:S04]  /*9de0*/  BSSY B0, `(.L_x_2341) ;  /* 0x0000027000007945 */ /* 0x000fe80003800000 */
[----:B------:R-:W-:-:S04]  /*9df0*/  SHF.R.U32.HI R6, RZ, 0x1f, R2 ;  /* 0x0000001fff067819 */ /* 0x000fc80000011602 */
[----:B------:R-:W-:Y:S01]  /*9e00*/  LEA.HI.SX32 R6, R2, R6, 0x1d ;  /* 0x0000000602067211 */ /* 0x000fe200078feaff */
[----:B------:R-:W-:-:S03]  /*9e10*/  IMAD.MOV.U32 R2, RZ, RZ, RZ ;  /* 0x000000ffff027224 */ /* 0x000fc600078e00ff */
[----:B------:R-:W-:-:S04]  /*9e20*/  IMNMX R6, RZ, R6, !PT ;  /* 0x00000006ff067217 */ /* 0x000fc80007800200 */
[----:B------:R-:W-:-:S13]  /*9e30*/  ISETP.GT.AND P0, PT, R8, R6, PT ;  /* 0x000000060800720c */ /* 0x000fda0003f04270 */
[----:B------:R-:W-:Y:S05]  /*9e40*/  @!P0 BRA `(.L_x_2342) ;  /* 0x0000020000008947 */ /* 0x000fea0003800000 */
[----:B------:R-:W2:Y:S02]  /*9e50*/  LDL R0, [R1+0xb0] ;  /* 0x0000b00001007983 */ /* 0x000ea40000100800 */
[----:B--2---:R-:W-:-:S04]  /*9e60*/  ISETP.NE.AND P0, PT, R0, RZ, PT ;  /* 0x000000ff0000720c */ /* 0x004fc80003f05270 */
[----:B------:R-:W-:-:S04]  /*9e70*/  SEL R0, R0, c[0x0][0x338], P0 ;  /* 0x0000ce0000007a07 */ /* 0x000fc80000000000 */
[----:B------:R-:W-:Y:S02]  /*9e80*/  IABS R4, R0 ;  /* 0x0000000000047213 */ /* 0x000fe40000000000 */
[----:B------:R-:W-:Y:S02]  /*9e90*/  IADD3 R9, R0, -0x1, R8 ;  /* 0xffffffff00097810 */ /* 0x000fe40007ffe008 */
[----:B------:R-:W1:Y:S03]  /*9ea0*/  I2F.RP R2, R4 ;  /* 0x0000000400027306 */ /* 0x000e660000209400 */
[----:B------:R-:W-:-:S05]  /*9eb0*/  IMAD.IADD R9, R9, 0x1, -R6 ;  /* 0x0000000109097824 */ /* 0x000fca00078e0a06 */
[----:B------:R-:W-:Y:S02]  /*9ec0*/  IABS R13, R9 ;  /* 0x00000009000d7213 */ /* 0x000fe40000000000 */
[----:B------:R-:W-:-:S04]  /*9ed0*/  LOP3.LUT R9, R9, R0, RZ, 0x3c, !PT ;  /* 0x0000000009097212 */ /* 0x000fc800078e3cff */
[----:B------:R-:W-:Y:S01]  /*9ee0*/  ISETP.GE.AND P1, PT, R9, RZ, PT ;  /* 0x000000ff0900720c */ /* 0x000fe20003f26270 */
[----:B-1----:R-:W1:Y:S02]  /*9ef0*/  MUFU.RCP R2, R2 ;  /* 0x0000000200027308 */ /* 0x002e640000001000 */
[----:B-1----:R-:W-:-:S06]  /*9f00*/  IADD3 R2, R2, 0xffffffe, RZ ;  /* 0x0ffffffe02027810 */ /* 0x002fcc0007ffe0ff */
[----:B------:R-:W1:Y:S02]  /*9f10*/  F2I.FTZ.U32.TRUNC.NTZ R3, R2 ;  /* 0x0000000200037305 */ /* 0x000e64000021f000 */
[----:B-1----:R-:W-:-:S04]  /*9f20*/  IMAD.MOV R2, RZ, RZ, -R3 ;  /* 0x000000ffff027224 */ /* 0x002fc800078e0a03 */
[----:B------:R-:W-:Y:S01]  /*9f30*/  IMAD.MOV.U32 R10, RZ, RZ, R2 ;  /* 0x000000ffff0a7224 */ /* 0x000fe200078e0002 */
[----:B------:R-:W-:-:S03]  /*9f40*/  IABS R2, R0 ;  /* 0x0000000000027213 */ /* 0x000fc60000000000 */
[----:B------:R-:W-:Y:S02]  /*9f50*/  IMAD R10, R10, R4, RZ ;  /* 0x000000040a0a7224 */ /* 0x000fe400078e02ff */
[----:B------:R-:W-:Y:S02]  /*9f60*/  IMAD.MOV R11, RZ, RZ, -R2 ;  /* 0x000000ffff0b7224 */ /* 0x000fe400078e0a02 */
[----:B------:R-:W-:-:S04]  /*9f70*/  IMAD.MOV.U32 R2, RZ, RZ, RZ ;  /* 0x000000ffff027224 */ /* 0x000fc800078e00ff */
        /* <DEDUP_REMOVED lines=13> */
.L_x_2342:
[----:B------:R-:W-:Y:S05]  /*a050*/  BSYNC B0 ;  /* 0x0000000000007941 */ /* 0x000fea0003800000 */
.L_x_2341:
[----:B------:R-:W2:Y:S01]  /*a060*/  LDL R3, [R1+0xd8] ;  /* 0x0000d80001037983 */ /* 0x000ea20000100800 */
[----:B------:R-:W-:Y:S01]  /*a070*/  PRMT R0, RZ, 0x7610, R0 ;  /* 0x00007610ff007816 */ /* 0x000fe20000000000 */
        /* <DEDUP_REMOVED lines=65> */
[----:B--2---:R-:W-:-:S04]  /*a490*/  IMAD R246, R3, R2, R6 ;  /* 0x0000000203f67224 */ /* 0x004fc800078e0206 */
[----:B------:R-:W-:-:S05]  /*a4a0*/  IMAD.IADD R2, R246, 0x1, R2 ;  /* 0x00000001f6027824 */ /* 0x000fca00078e0202 */
[----:B------:R-:W-:-:S04]  /*a4b0*/  IMNMX R225, R8, R2, PT ;  /* 0x0000000208e17217 */ /* 0x000fc80003800200 */
[----:B------:R-:W-:-:S13]  /*a4c0*/  ISETP.GT.AND P0, PT, R225, R246, PT ;  /* 0x000000f6e100720c */ /* 0x000fda0003f04270 */
[----:B------:R-:W-:Y:S05]  /*a4d0*/  @!P0 BRA `(.L_x_2343) ;  /* 0x0001079000008947 */ /* 0x000fea0003800000 */
[----:B------:R-:W2:Y:S04]  /*a4e0*/  LDL R10, [R1+0xac] ;  /* 0x0000ac00010a7983 */ /* 0x000ea80000100800 */
[----:B------:R-:W3:Y:S04]  /*a4f0*/  LDL R0, [R1+0x4c] ;  /* 0x00004c0001007983 */ /* 0x000ee80000100800 */
[----:B------:R-:W4:Y:S01]  /*a500*/  LDL R9, [R1+0xa8] ;  /* 0x0000a80001097983 */ /* 0x000f220000100800 */
[----:B------:R-:W-:Y:S01]  /*a510*/  ISETP.NE.U32.AND P0, PT, RZ, c[0x0][0x340], PT ;  /* 0x0000d000ff007a0c */ /* 0x000fe20003f05070 */
[----:B------:R-:W-:-:S03]  /*a520*/  ULDC.64 UR4, c[0x0][0x18] ;  /* 0x0000060000047ab9 */ /* 0x000fc60000000a00 */
[----:B------:R-:W-:-:S13]  /*a530*/  ISETP.NE.AND.EX P2, PT, RZ, c[0x0][0x344], PT, P0 ;  /* 0x0000d100ff007a0c */ /* 0x000fda0003f45300 */
[----:B------:R-:W-:Y:S01]  /*a540*/  @P2 IMAD.MOV.U32 R2, RZ, RZ, 0x4 ;  /* 0x00000004ff022424 */ /* 0x000fe200078e00ff */
[----:B------:R-:W-:-:S04]  /*a550*/  ISETP.NE.U32.AND P0, PT, RZ, c[0x0][0x348], PT ;  /* 0x0000d200ff007a0c */ /* 0x000fc80003f05070 */
[----:B------:R-:W-:Y:S01]  /*a560*/  ISETP.NE.AND.EX P0, PT, RZ, c[0x0][0x34c], PT, P0 ;  /* 0x0000d300ff007a0c */ /* 0x000fe20003f05300 */
[----:B--2---:R-:W-:-:S05]  /*a570*/  @P2 IMAD.WIDE R2, R10, R2, c[0x0][0x340] ;  /* 0x0000d0000a022625 */ /* 0x004fca00078e0202 */
[----:B------:R1:W5:Y:S01]  /*a580*/  @P2 LDG.E R20, [R2.64] ;  /* 0x0000000a02142981 */ /* 0x000362000c1e1900 */
[----:B---3--:R-:W-:-:S05]  /*a590*/  SHF.R.S32.HI R4, RZ, 0x1f, R0 ;  /* 0x0000001fff047819 */ /* 0x008fca0000011400 */
[----:B------:R-:W-:Y:S01]  /*a5a0*/  IMAD R4, R4, c[0x0][0x178], RZ ;  /* 0x00005e0004047a24 */ /* 0x000fe200078e02ff */
[----:B----4-:R-:W-:Y:S02]  /*a5b0*/  LOP3.LUT R252, R9, 0xffff, RZ, 0xc0, !PT ;  /* 0x0000ffff09fc7812 */ /* 0x010fe400078ec0ff */
[----:B------:R-:W-:Y:S01]  /*a5c0*/  SEL R6, R10, RZ, !P0 ;  /* 0x000000ff0a067207 */ /* 0x000fe20004000000 */
[----:B-1----:R-:W-:-:S04]  /*a5d0*/  IMAD.WIDE.U32 R2, R0, c[0x0][0x178], RZ ;  /* 0x00005e0000027a25 */ /* 0x002fc800078e00ff */
[----:B------:R-:W-:Y:S02]  /*a5e0*/  IMAD R0, R0, c[0x0][0x17c], R4 ;  /* 0x00005f0000007a24 */ /* 0x000fe400078e0204 */
[----:B------:R-:W-:-:S03]  /*a5f0*/  IMAD R4, R146, 0x20, R145 ;  /* 0x0000002092047824 */ /* 0x000fc600078e0291 */
[----:B------:R-:W-:Y:S01]  /*a600*/  IADD3 R3, R3, R0, RZ ;  /* 0x0000000003037210 */ /* 0x000fe20007ffe0ff */
[----:B------:R-:W-:Y:S01]  /*a610*/  IMAD.IADD R4, R14, 0x1, R4 ;  /* 0x000000010e047824 */ /* 0x000fe200078e0204 */
[----:B------:R-:W-:-:S03]  /*a620*/  SHF.R.S32.HI R0, RZ, 0x1f, R10 ;  /* 0x0000001fff007819 */ /* 0x000fc6000001140a */
[----:B------:R-:W-:Y:S01]  /*a630*/  @P3 IMAD.HI.U32 R9, R4, c[0x0][0x2c8], RZ ;  /* 0x0000b20004093a27 */ /* 0x000fe200078e00ff */
[----:B------:R-:W-:-:S03]  /*a640*/  SEL R8, R0, RZ, !P0 ;  /* 0x000000ff00087207 */ /* 0x000fc60004000000 */
[----:B------:R-:W-:-:S04]  /*a650*/  IMAD.WIDE.U32 R2, R252, c[0x0][0x1b8], R2 ;  /* 0x00006e00fc027a25 */ /* 0x000fc800078e0002 */
[----:B------:R-:W-:Y:S01]  /*a660*/  IMAD.MOV.U32 R0, RZ, RZ, R4 ;  /* 0x000000ffff007224 */ /* 0x000fe200078e0004 */
[----:B------:R-:W-:Y:S01]  /*a670*/  @P3 SHF.R.U32.HI R0, RZ, c[0x0][0x2cc], R9 ;  /* 0x0000b300ff003a19 */ /* 0x000fe20000011609 */
[----:B------:R-:W-:Y:S02]  /*a680*/  IMAD R8, R8, c[0x0][0x1c0], RZ ;  /* 0x0000700008087a24 */ /* 0x000fe400078e02ff */
[----:B------:R-:W-:Y:S01]  /*a690*/  IMAD R3, R252, c[0x0][0x1bc], R3 ;  /* 0x00006f00fc037a24 */ /* 0x000fe200078e0203 */
[----:B------:R-:W-:Y:S01]  /*a6a0*/  UIADD3 UR4, UP0, UR4, 0x10080, URZ ;  /* 0x0001008004047890 */ /* 0x000fe2000ff1e03f */
[C---:B------:R-:W-:Y:S01]  /*a6b0*/  IMAD R9, R6.reuse, c[0x0][0x1c4], R8 ;  /* 0x0000710006097a24 */ /* 0x040fe200078e0208 */
[----:B------:R-:W-:Y:S01]  /*a6c0*/  SHF.R.S32.HI R8, RZ, 0x1f, R0 ;  /* 0x0000001fff087819 */ /* 0x000fe20000011400 */
[----:B------:R-:W-:Y:S01]  /*a6d0*/  IMAD.WIDE.U32 R2, R6, c[0x0][0x1c0], R2 ;  /* 0x0000700006027a25 */ /* 0x000fe200078e0002 */
[----:B------:R-:W-:Y:S01]  /*a6e0*/  IADD3 R6, -R0, RZ, RZ ;  /* 0x000000ff00067210 */ /* 0x000fe20007ffe1ff */
[----:B------:R-:W-:-:S02]  /*a6f0*/  UIADD3.X UR5, URZ, UR5, URZ, UP0, !UPT ;  /* 0x000000053f057290 */ /* 0x000fc400087fe43f */
[----:B------:R-:W-:Y:S02]  /*a700*/  IMAD R8, R8, c[0x0][0x1b0], RZ ;  /* 0x00006c0008087a24 */ /* 0x000fe400078e02ff */
[----:B------:R-:W-:Y:S02]  /*a710*/  IMAD.IADD R3, R3, 0x1, R9 ;  /* 0x0000000103037824 */ /* 0x000fe400078e0209 */
[----:B------:R-:W-:Y:S02]  /*a720*/  IMAD R4, R6, c[0x0][0x2c4], R4 ;  /* 0x0000b10006047a24 */ /* 0x000fe400078e0204 */
[C---:B------:R-:W-:Y:S01]  /*a730*/  IMAD R6, R0.reuse, c[0x0][0x1b4], R8 ;  /* 0x00006d0000067a24 */ /* 0x040fe200078e0208 */
[----:B------:R-:W-:Y:S01]  /*a740*/  MOV R8, UR4 ;  /* 0x0000000400087c02 */ /* 0x000fe20008000f00 */
[----:B------:R-:W-:Y:S01]  /*a750*/  IMAD.WIDE.U32 R2, R0, c[0x0][0x1b0], R2 ;  /* 0x00006c0000027a25 */ /* 0x000fe200078e0002 */
[----:B------:R-:W-:-:S03]  /*a760*/  SHF.R.S32.HI R0, RZ, 0x1f, R4 ;  /* 0x0000001fff007819 */ /* 0x000fc60000011404 */
[----:B------:R-:W-:Y:S01]  /*a770*/  IMAD.U32 R9, RZ, RZ, UR5 ;  /* 0x00000005ff097e24 */ /* 0x000fe2000f8e00ff */
[----:B------:R1:W-:Y:S01]  /*a780*/  STL [R1+0x10], R19 ;  /* 0x0000101301007387 */ /* 0x0003e20000100800 */
[----:B------:R-:W-:Y:S02]  /*a790*/  IMAD.IADD R3, R3, 0x1, R6 ;  /* 0x0000000103037824 */ /* 0x000fe400078e0206 */
[----:B------:R-:W-:Y:S01]  /*a7a0*/  IMAD R0, R0, c[0x0][0x1a8], RZ ;  /* 0x00006a0000007a24 */ /* 0x000fe200078e02ff */
[----:B------:R1:W-:Y:S01]  /*a7b0*/  STL.64 [R1+0x8], R8 ;  /* 0x0000080801007387 */ /* 0x0003e20000100a00 */
[----:B------:R-:W-:-:S04]  /*a7c0*/  IMAD.WIDE.U32 R2, R4, c[0x0][0x1a8], R2 ;  /* 0x00006a0004027a25 */ /* 0x000fc800078e0002 */
[----:B------:R-:W-:Y:S01]  /*a7d0*/  IMAD R13, R4, c[0x0][0x1ac], R0 ;  /* 0x00006b00040d7a24 */ /* 0x000fe200078e0200 */
[C---:B------:R-:W-:Y:S01]  /*a7e0*/  LEA R17, P0, R2.reuse, c[0x0][0x160], 0x1 ;  /* 0x0000580002117a11 */ /* 0x040fe200078008ff */
[----:B------:R-:W-:Y:S01]  /*a7f0*/  IMAD.U32 R0, RZ, RZ, UR7 ;  /* 0x00000007ff007e24 */ /* 0x000fe2000f8e00ff */
[----:B------:R-:W-:Y:S02]  /*a800*/  MOV R22, UR7 ;  /* 0x0000000700167c02 */ /* 0x000fe40008000f00 */
[----:B------:R-:W-:Y:S02]  /*a810*/  IADD3 R13, R3, R13, RZ ;  /* 0x0000000d030d7210 */ /* 0x000fe40007ffe0ff */
[----:B------:R-:W-:Y:S02]  /*a820*/  ISETP.GE.AND P3, PT, R229, c[0x0][0x198], PT ;  /* 0x00006600e5007a0c */ /* 0x000fe40003f66270 */
[----:B------:R-:W-:Y:S02]  /*a830*/  LEA.HI.X R13, R2, c[0x0][0x164], R13, 0x1, P0 ;  /* 0x00005900020d7a11 */ /* 0x000fe400000f0c0d */
[----:B------:R-:W-:-:S02]  /*a840*/  IADD3 R22, P0, R22, 0x10, RZ ;  /* 0x0000001016167810 */ /* 0x000fc40007f1e0ff */
[----:B------:R-:W-:Y:S01]  /*a850*/  IADD3 R24, P1, R0, 0x8, RZ ;  /* 0x0000000800187810 */ /* 0x000fe20007f3e0ff */
[----:B------:R-:W-:Y:S01]  /*a860*/  IMAD.IADD R6, R145, 0x1, R14 ;  /* 0x0000000191067824 */ /* 0x000fe200078e020e */
[----:B------:R-:W-:Y:S01]  /*a870*/  ISETP.GE.AND P4, PT, R140, c[0x0][0x198], PT ;  /* 0x000066008c007a0c */ /* 0x000fe20003f86270 */
[----:B------:R-:W-:Y:S01]  /*a880*/  IMAD.X R23, RZ, RZ, UR6, P0 ;  /* 0x00000006ff177e24 */ /* 0x000fe200080e06ff */
[----:B------:R-:W-:Y:S02]  /*a890*/  ISETP.GE.AND P5, PT, R144, c[0x0][0x198], PT ;  /* 0x0000660090007a0c */ /* 0x000fe40003fa6270 */
[----:B------:R-:W-:Y:S02]  /*a8a0*/  ISETP.GE.AND P6, PT, R228, c[0x0][0x198], PT ;  /* 0x00006600e4007a0c */ /* 0x000fe40003fc6270 */
[----:B------:R-:W-:Y:S02]  /*a8b0*/  P2R R18, PR, RZ, 0x8 ;  /* 0x00000008ff127803 */ /* 0x000fe40000000000 */
[----:B------:R-:W-:-:S02]  /*a8c0*/  IADD3 R137, R225, -0x1, RZ ;  /* 0xffffffffe1897810 */ /* 0x000fc40007ffe0ff */
[----:B------:R-:W-:Y:S02]  /*a8d0*/  IADD3.X R25, RZ, UR6, RZ, P1, !PT ;  /* 0x00000006ff197c10 */ /* 0x000fe40008ffe4ff */
[----:B------:R-:W-:Y:S01]  /*a8e0*/  @!P2 MOV R20, R10 ;  /* 0x0000000a0014a202 */ /* 0x000fe20000000f00 */
[----:B------:R-:W-:Y:S05]  /*a8f0*/  BRA.DIV ~URZ, `(.L_x_2344) ;  /* 0x00015ba27f007947 */ /* 0x000fea000b800000 */
[----:B-1----:R1:W2:Y:S02]  /*a900*/  SHFL.IDX PT, R4, R13, RZ, 0x181f ;  /* 0x00181fff0d047589 */ /* 0x0022a400000e0000 */
.L_x_2516:
[----:B------:R-:W-:Y:S05]  /*a910*/  BRA.DIV ~URZ, `(.L_x_2345) ;  /* 0x00015bf27f007947 */ /* 0x000fea000b800000 */
[----:B------:R3:W4:Y:S02]  /*a920*/  SHFL.IDX PT, R0, R17, RZ, 0x181f ;  /* 0x00181fff11007589 */ /* 0x00072400000e0000 */
.L_x_2517:
[----:B------:R-:W-:Y:S01]  /*a930*/  IMAD R16, R19, c[0x0][0x2c4], RZ ;  /* 0x0000b10013107a24 */ /* 0x000fe200078e02ff */
[----:B------:R-:W-:Y:S04]  /*a940*/  BSSY B0, `(.L_x_2346) ;  /* 0x0000013000007945 */ /* 0x000fe80003800000 */
[----:B------:R-:W-:-:S13]  /*a950*/  ISETP.GE.AND P0, PT, R6, R16, PT ;  /* 0x000000100600720c */ /* 0x000fda0003f06270 */
[----:B------:R-:W-:Y:S05]  /*a960*/  @P0 BRA `(.L_x_2347) ;  /* 0x0000010000000947 */ /* 0x000fea0003800000 */
[-C--:B----4-:R-:W-:Y:S02]  /*a970*/  LEA R14, P0, R140, R0.reuse, 0x1 ;  /* 0x000000008c0e7211 */ /* 0x090fe400078008ff */
[----:B------:R-:W-:Y:S02]  /*a980*/  ISETP.NE.AND P3, PT, R18, RZ, PT ;  /* 0x000000ff1200720c */ /* 0x000fe40003f65270 */
        /* <DEDUP_REMOVED lines=14> */
.L_x_2347:
[----:B------:R-:W-:Y:S05]  /*aa70*/  BSYNC B0 ;  /* 0x0000000000007941 */ /* 0x000fea0003800000 */
.L_x_2346:
[----:B------:R-:W-:Y:S05]  /*aa80*/  BRA.DIV ~URZ, `(.L_x_2348) ;  /* 0x00015af27f007947 */ /* 0x000fea000b800000 */
[----:B--2---:R2:W1:Y:S04]  /*aa90*/  SHFL.IDX PT, R4, R13, 0x1, 0x181f ;  /* 0x00381f000d047f89 */ /* 0x00446800000e0000 */
[----:B----4-:R2:W4:Y:S02]  /*aaa0*/  SHFL.IDX PT, R0, R17, 0x1, 0x181f ;  /* 0x00381f0011007f89 */ /* 0x01052400000e0000 */
.L_x_2518:
[----:B------:R-:W-:Y:S01]  /*aab0*/  IADD3 R2, R6, 0x20, RZ ;  /* 0x0000002006027810 */ /* 0x000fe20007ffe0ff */
[----:B------:R-:W-:Y:S03]  /*aac0*/  BSSY B0, `(.L_x_2349) ;  /* 0x0000013000007945 */ /* 0x000fe60003800000 */
[----:B------:R-:W-:-:S13]  /*aad0*/  ISETP.GE.AND P0, PT, R2, R16, PT ;  /* 0x000000100200720c */ /* 0x000fda0003f06270 */
[----:B------:R-:W-:Y:S05]  /*aae0*/  @P0 BRA `(.L_x_2350) ;  /* 0x0000010000000947 */ /* 0x000fea0003800000 */
[-C--:B----4-:R-:W-:Y:S02]  /*aaf0*/  LEA R14, P0, R140, R0.reuse, 0x1 ;  /* 0x000000008c0e7211 */ /* 0x090fe400078008ff */
[----:B------:R-:W-:Y:S02]  /*ab00*/  ISETP.NE.AND P3, PT, R18, RZ, PT ;  /* 0x000000ff1200720c */ /* 0x000fe40003f65270 */
[-C--:B------:R-:W-:Y:S02]  /*ab10*/  LEA R10, P2, R238, R0.reuse, 0x1 ;  /* 0x00000000ee0a7211 */ /* 0x080fe400078408ff */
[----:B------:R-:W-:Y:S02]  /*ab20*/  LEA R8, P1, R228, R0, 0x1 ;  /* 0x00000000e4087211 */ /* 0x000fe400078208ff */
[----:B-1----:R-:W-:Y:S02]  /*ab30*/  LEA.HI.X R15, R140, R4, R141, 0x1, P0 ;  /* 0x000000048c0f7211 */ /* 0x002fe400000f0c8d */
        /* <DEDUP_REMOVED lines=11> */
.L_x_2350:
[----:B------:R-:W-:Y:S05]  /*abf0*/  BSYNC B0 ;  /* 0x0000000000007941 */ /* 0x000fea0003800000 */
.L_x_2349:
[----:B------:R-:W-:Y:S05]  /*ac00*/  BRA.DIV ~URZ, `(.L_x_2351) ;  /* 0x00015a427f007947 */ /* 0x000fea000b800000 */
[----:B-1----:R1:W2:Y:S02]  /*ac10*/  SHFL.IDX PT, R4, R13, 0x2, 0x181f ;  /* 0x00581f000d047f89 */ /* 0x0022a400000e0000 */
.L_x_2519:
[----:B------:R-:W-:Y:S05]  /*ac20*/  BRA.DIV ~URZ, `(.L_x_2352) ;  /* 0x00015a927f007947 */ /* 0x000fea000b800000 */
[----:B----4-:R4:W1:Y:S02]  /*ac30*/  SHFL.IDX PT, R0, R17, 0x2, 0x181f ;  /* 0x00581f0011007f89 */ /* 0x01086400000e0000 */
.L_x_2520:
[----:B------:R-:W-:Y:S01]  /*ac40*/  IADD3 R2, R6, 0x40, RZ ;  /* 0x0000004006027810 */ /* 0x000fe20007ffe0ff */
[----:B------:R-:W-:Y:S03]  /*ac50*/  BSSY B0, `(.L_x_2353) ;  /* 0x0000013000007945 */ /* 0x000fe60003800000 */
[----:B------:R-:W-:-:S13]  /*ac60*/  ISETP.GE.AND P0, PT, R2, R16, PT ;  /* 0x000000100200720c */ /* 0x000fda0003f06270 */
[----:B------:R-:W-:Y:S05]  /*ac70*/  @P0 BRA `(.L_x_2354) ;  /* 0x0000010000000947 */ /* 0x000fea0003800000 */
[-C--:B-1----:R-:W-:Y:S02]  /*ac80*/  LEA R14, P0, R140, R0.reuse, 0x1 ;  /* 0x000000008c0e7211 */ /* 0x082fe400078008ff */
        /* <DEDUP_REMOVED lines=15> */
.L_x_2354:
[----:B------:R-:W-:Y:S05]  /*ad80*/  BSYNC B0 ;  /* 0x0000000000007941 */ /* 0x000fea0003800000 */
.L_x_2353:
[----:B------:R-:W-:Y:S05]  /*ad90*/  BRA.DIV ~URZ, `(.L_x_2355) ;  /* 0x000159927f007947 */ /* 0x000fea000b800000 */
[----:B--2---:R2:W3:Y:S04]  /*ada0*/  SHFL.IDX PT, R4, R13, 0x3, 0x181f ;  /* 0x00781f000d047f89 */ /* 0x0044e800000e0000 */
[----:B-1----:R2:W1:Y:S02]  /*adb0*/  SHFL.IDX PT, R0, R17, 0x3, 0x181f ;  /* 0x00781f0011007f89 */ /* 0x00246400000e0000 */
.L_x_2521:
[----:B--2---:R-:W2:Y:S04]  /*adc0*/  LDL R121, [R1] ;  /* 0x0000000001797983 */ /* 0x004ea80000100800 */
[----:B----4-:R-:W4:Y:S04]  /*add0*/  LDL R10, [R1+0x48] ;  /* 0x00004800010a7983 */ /* 0x010f280000100800 */
[----:B---3--:R-:W3:Y:S01]  /*ade0*/  LDL R13, [R1+0x64] ;  /* 0x00006400010d7983 */ /* 0x008ee20000100800 */
[----:B------:R-:W-:Y:S01]  /*adf0*/  IADD3 R6, R6, 0x60, RZ ;  /* 0x0000006006067810 */ /* 0x000fe20007ffe0ff */
[----:B------:R-:W-:Y:S01]  /*ae00*/  IMAD.MOV.U32 R104, RZ, RZ, 0x30 ;  /* 0x00000030ff687424 */ /* 0x000fe200078e00ff */
[----:B------:R-:W-:Y:S01]  /*ae10*/  ULDC.64 UR4, c[0x0][0x40] ;  /* 0x0000100000047ab9 */ /* 0x000fe20000000a00 */
[----:B------:R-:W-:Y:S01]  /*ae20*/  IMAD.MOV.U32 R224, RZ, RZ, RZ ;  /* 0x000000ffffe07224 */ /* 0x000fe200078e00ff */
[----:B------:R-:W-:Y:S01]  /*ae30*/  ISETP.GE.AND P0, PT, R6, R16, PT ;  /* 0x000000100600720c */ /* 0x000fe20003f06270 */
[----:B------:R-:W-:Y:S01]  /*ae40*/  IMAD.MOV.U32 R6, RZ, RZ, c[0x0][0x2b8] ;  /* 0x0000ae00ff067624 */ /* 0x000fe200078e00ff */
[----:B------:R-:W-:Y:S01]  /*ae50*/  UIADD3 UR4, UP0, UR4, 0x160, URZ ;  /* 0x0000016004047890 */ /* 0x000fe2000ff1e03f */
[----:B------:R-:W-:-:S02]  /*ae60*/  IMAD R136, R225, R104, -0x30 ;  /* 0xffffffd0e1887424 */ /* 0x000fc400078e0268 */
[----:B-----5:R-:W-:Y:S01]  /*ae70*/  IMAD.WIDE.U32 R16, R20, c[0x0][0x2b0], RZ ;  /* 0x0000ac0014107a25 */ /* 0x020fe200078e00ff */
[----:B------:R-:W-:Y:S01]  /*ae80*/  ISETP.NE.AND P3, PT, R6, 0x1, PT ;  /* 0x000000010600780c */ /* 0x000fe20003f65270 */
[----:B------:R-:W-:-:S03]  /*ae90*/  UIADD3.X UR5, URZ, UR5, URZ, UP0, !UPT ;  /* 0x000000053f057290 */ /* 0x000fc600087fe43f */
[----:B------:R-:W-:Y:S03]  /*aea0*/  STL.64 [R1+0x88], R16 ;  /* 0x0000881001007387 */ /* 0x000fe60000100a00 */
[----:B-1----:R-:W-:Y:S01]  /*aeb0*/  @!P0 LEA R2, P1, R140, R0, 0x1 ;  /* 0x000000008c028211 */ /* 0x002fe200078208ff */
[----:B------:R-:W-:Y:S01]  /*aec0*/  IMAD.U32 R19, RZ, RZ, UR5 ;  /* 0x00000005ff137e24 */ /* 0x000fe2000f8e00ff */
[----:B--2---:R-:W-:-:S04]  /*aed0*/  SHF.R.S32.HI R14, RZ, 0x1f, R121 ;  /* 0x0000001fff0e7819 */ /* 0x004fc80000011479 */
[----:B------:R-:W-:Y:S01]  /*aee0*/  LEA.HI R3, R14, R121, RZ, 0x3 ;  /* 0x000000790e037211 */ /* 0x000fe200078f18ff */
[----:B----4-:R1:W-:Y:S03]  /*aef0*/  STL [R1+0x78], R10 ;  /* 0x0000780a01007387 */ /* 0x0103e60000100800 */
[----:B------:R-:W-:Y:S02]  /*af00*/  LOP3.LUT R215, R3, 0xfffffff8, RZ, 0xc0, !PT ;  /* 0xfffffff803d77812 */ /* 0x000fe400078ec0ff */
[----:B------:R-:W-:Y:S02]  /*af10*/  SHF.R.S32.HI R241, RZ, 0x3, R3 ;  /* 0x00000003fff17819 */ /* 0x000fe40000011403 */
[----:B------:R-:W-:Y:S01]  /*af20*/  @!P0 LEA.HI.X R3, R140, R4, R141, 0x1, P1 ;  /* 0x000000048c038211 */ /* 0x000fe200008f0c8d */
[----:B------:R-:W-:Y:S01]  /*af30*/  IMAD.IADD R215, R121, 0x1, -R215 ;  /* 0x0000000179d77824 */ /* 0x000fe200078e0ad7 */
[----:B------:R-:W-:-:S03]  /*af40*/  @!P0 LEA R8, P1, R238, R0, 0x1 ;  /* 0x00000000ee088211 */ /* 0x000fc600078208ff */
[----:B------:R-:W-:Y:S01]  /*af50*/  IMAD.SHL.U32 R251, R215, 0x20, RZ ;  /* 0x00000020d7fb7824 */ /* 0x000fe200078e00ff */
[----:B------:R-:W-:Y:S01]  /*af60*/  @!PT LDS RZ, [RZ] ;  /* 0x00000000fffff984 */ /* 0x000fe20000000800 */
[----:B------:R-:W-:Y:S01]  /*af70*/  @!PT LDS RZ, [RZ] ;  /* 0x00000000fffff984 */ /* 0x000fe20000000800 */
[----:B------:R-:W-:Y:S01]  /*af80*/  @!PT LDS RZ, [RZ] ;  /* 0x00000000fffff984 */ /* 0x000fe20000000800 */
[----:B------:R2:W-:Y:S01]  /*af90*/  @!P0 LDGSTS.E.BYPASS.LTC128B.128 [R245+0x13080], [R2.64], !P4 ;  /* 0x1308000002f58fae */ /* 0x0005e2000e101d4a */
[----:B------:R-:W-:Y:S02]  /*afa0*/  @!P0 LEA.HI.X R9, R238, R4, R248, 0x1, P1 ;  /* 0x00000004ee098211 */ /* 0x000fe400008f0cf8 */
[----:B------:R-:W-:Y:S01]  /*afb0*/  IMAD.IADD R21, R251, 0x1, R241 ;  /* 0x00000001fb157824 */ /* 0x000fe200078e02f1 */
[----:B------:R-:W-:Y:S01]  /*afc0*/  ISETP.NE.AND P4, PT, R18, RZ, PT ;  /* 0x000000ff1200720c */ /* 0x000fe20003f85270 */
[----:B------:R-:W-:Y:S01]  /*afd0*/  IMAD.U32 R18, RZ, RZ, UR4 ;  /* 0x00000004ff127e24 */ /* 0x000fe2000f8e00ff */
[----:B------:R4:W-:Y:S01]  /*afe0*/  @!P0 LDGSTS.E.BYPASS.LTC128B.128 [R245+0x17080], [R8.64], !P5 ;  /* 0x1708000008f58fae */ /* 0x0009e2000e901d4a */
[----:B------:R-:W-:-:S05]  /*aff0*/  IMAD.IADD R6, R21, 0x1, R136 ;  /* 0x0000000115067824 */ /* 0x000fca00078e0288 */
[----:B---3--:R-:W-:-:S04]  /*b000*/  ISETP.GE.AND P2, PT, R6, R13, PT ;  /* 0x0000000d0600720c */ /* 0x008fc80003f46270 */
[----:B------:R-:W-:Y:S01]  /*b010*/  ISETP.GT.OR P1, PT, R21, 0x2f, P2 ;  /* 0x0000002f1500780c */ /* 0x000fe20001724670 */
[----:B--2---:R-:W-:Y:S01]  /*b020*/  IMAD.IADD R3, R10, 0x1, R6 ;  /* 0x000000010a037824 */ /* 0x004fe200078e0206 */
[----:B------:R-:W-:-:S03]  /*b030*/  SHF.R.S32.HI R6, RZ, 0x1f, R20 ;  /* 0x0000001fff067819 */ /* 0x000fc60000011414 */
[----:B-1----:R-:W-:Y:S01]  /*b040*/  @P3 IMAD.HI.U32 R10, R3, c[0x0][0x2bc], RZ ;  /* 0x0000af00030a3a27 */ /* 0x002fe200078e00ff */
[----:B----4-:R-:W-:-:S03]  /*b050*/  @!P0 LEA R8, P2, R228, R0, 0x1 ;  /* 0x00000000e4088211 */ /* 0x010fc600078408ff */
[----:B------:R-:W-:Y:S01]  /*b060*/  IMAD.MOV.U32 R2, RZ, RZ, R3 ;  /* 0x000000ffff027224 */ /* 0x000fe200078e0003 */
[----:B------:R-:W-:Y:S01]  /*b070*/  @P3 SHF.R.U32.HI R2, RZ, c[0x0][0x2c0], R10 ;  /* 0x0000b000ff023a19 */ /* 0x000fe2000001160a */
[----:B------:R-:W-:Y:S01]  /*b080*/  IMAD R6, R6, c[0x0][0x2b0], RZ ;  /* 0x0000ac0006067a24 */ /* 0x000fe200078e02ff */
[C---:B------:R-:W-:Y:S02]  /*b090*/  @!P0 LEA R10, P3, R229.reuse, R0, 0x1 ;  /* 0x00000000e50a8211 */ /* 0x040fe400078608ff */
[-C--:B------:R-:W-:Y:S01]  /*b0a0*/  @!P0 LEA.HI.X R9, R228, R4.reuse, R250, 0x1, P2 ;  /* 0x00000004e4098211 */ /* 0x080fe200010f0cfa */
[----:B------:R-:W-:Y:S01]  /*b0b0*/  IMAD R6, R20, c[0x0][0x2b4], R6 ;  /* 0x0000ad0014067a24 */ /* 0x000fe200078e0206 */
[----:B------:R-:W-:Y:S02]  /*b0c0*/  @!P0 LEA.HI.X R11, R229, R4, R249, 0x1, P3 ;  /* 0x00000004e50b8211 */ /* 0x000fe400018f0cf9 */
[----:B------:R-:W-:Y:S01]  /*b0d0*/  @!P1 IADD3 R0, P2, R2, R16, RZ ;  /* 0x0000001002009210 */ /* 0x000fe20007f5e0ff */
[----:B------:R1:W-:Y:S01]  /*b0e0*/  @!P0 LDGSTS.E.BYPASS.LTC128B.128 [R245+0x1b080], [R8.64], !P6 ;  /* 0x1b08000008f58fae */ /* 0x0003e2000f101d4a */
[----:B------:R-:W-:-:S03]  /*b0f0*/  IMAD.IADD R15, R17, 0x1, R6 ;  /* 0x00000001110f7824 */ /* 0x000fc600078e0206 */
[----:B------:R2:W-:Y:S02]  /*b100*/  @!P0 LDGSTS.E.BYPASS.LTC128B.128 [R245+0x1f080], [R10.64], !P4 ;  /* 0x1f0800000af58fae */ /* 0x0005e4000e101d4a */
[----:B------:R-:W-:Y:S02]  /*b110*/  @!P1 LEA.HI.X.SX32 R4, R2, R15, 0x1, P2 ;  /* 0x0000000f02049211 */ /* 0x000fe400010f0eff */
[----:B------:R-:W0:Y:S01]  /*b120*/  LDGDEPBAR ;  /* 0x00000000000079af */ /* 0x000e220000000000 */
[----:B------:R-:W-:Y:S01]  /*b130*/  WARPSYNC 0xffffffff ;  /* 0xffffffff00007948 */ /* 0x000fe20003800000 */
[----:B------:R-:W-:Y:S02]  /*b140*/  IMAD.WIDE.U32 R16, R252, c[0x0][0x1e8], RZ ;  /* 0x00007a00fc107a25 */ /* 0x000fe400078e00ff */
[----:B------:R3:W-:Y:S01]  /*b150*/  STL [R1+0x9c], R15 ;  /* 0x00009c0f01007387 */ /* 0x0007e20000100800 */
[----:B-1----:R-:W-:-:S04]  /*b160*/  @!P1 LEA R8, P2, R0, c[0x0][0x2a0], 0x2 ;  /* 0x0000a80000089a11 */ /* 0x002fc800078410ff */
[----:B------:R-:W-:Y:S01]  /*b170*/  @!P1 LEA.HI.X R9, R0, c[0x0][0x2a4], R4, 0x2, P2 ;  /* 0x0000a90000099a11 */ /* 0x000fe200010f1404 */
[----:B------:R-:W-:Y:S06]  /*b180*/  BAR.SYNC.DEFER_BLOCKING 0x0 ;  /* 0x0000000000007b1d */ /* 0x000fec0000010000 */
[----:B------:R1:W4:Y:S01]  /*b190*/  @!P1 LDG.E R224, [R8.64] ;  /* 0x0000000a08e09981 */ /* 0x000322000c1e1900 */
[----:B------:R-:W-:Y:S01]  /*b1a0*/  IMAD.MOV R0, RZ, RZ, -R2 ;  /* 0x000000ffff007224 */ /* 0x000fe200078e0a02 */
[----:B------:R-:W-:Y:S01]  /*b1b0*/  LOP3.LUT R213, R213, 0xfffffbff, RZ, 0xc0, !PT ;  /* 0xfffffbffd5d57812 */ /* 0x000fe200078ec0ff */
[----:B------:R-:W-:Y:S01]  /*b1c0*/  IMAD.SHL.U32 R6, R241, 0x40, RZ ;  /* 0x00000040f1067824 */ /* 0x000fe200078e00ff */
[----:B------:R2:W-:Y:S01]  /*b1d0*/  STL.64 [R1+0x80], R16 ;  /* 0x0000801001007387 */ /* 0x0005e20000100a00 */
[----:B------:R-:W-:Y:S01]  /*b1e0*/  IMAD R226, R0, c[0x0][0x2b8], R3 ;  /* 0x0000ae0000e27a24 */ /* 0x000fe200078e0203 */
[----:B------:R-:W-:Y:S01]  /*b1f0*/  IADD3 R201, R192, 0x20, RZ ;  /* 0x00000020c0c97810 */ /* 0x000fe20007ffe0ff */
[----:B---3--:R-:W-:Y:S01]  /*b200*/  IMAD R15, R252, c[0x0][0x1ec], R17 ;  /* 0x00007b00fc0f7a24 */ /* 0x008fe200078e0211 */
[----:B------:R-:W-:Y:S01]  /*b210*/  STL.64 [R1+0x28], R22 ;  /* 0x0000281601007387 */ /* 0x000fe20000100a00 */
[C---:B------:R-:W-:Y:S01]  /*b220*/  IMAD.WIDE.U32 R2, R226.reuse, c[0x0][0x1e0], RZ ;  /* 0x00007800e2027a25 */ /* 0x040fe200078e00ff */
[----:B------:R-:W-:Y:S01]  /*b230*/  SHF.R.S32.HI R135, RZ, 0x1f, R226 ;  /* 0x0000001fff877819 */ /* 0x000fe200000114e2 */
[----:B------:R-:W-:Y:S01]  /*b240*/  BSSY B2, `(.L_x_2356) ;  /* 0x000005e000027945 */ /* 0x000fe20003800000 */
[----:B------:R3:W-:Y:S01]  /*b250*/  STL [R1+0x98], R15 ;  /* 0x0000980f01007387 */ /* 0x0007e20000100800 */
[----:B------:R-:W-:Y:S01]  /*b260*/  IMAD.SHL.U32 R215, R215, 0x8, RZ ;  /* 0x00000008d7d77824 */ /* 0x000fe200078e00ff */
[----:B------:R-:W-:Y:S01]  /*b270*/  MOV R138, 0xb820 ;  /* 0x0000b820008a7802 */ /* 0x000fe20000000f00 */
[----:B------:R-:W-:Y:S01]  /*b280*/  IMAD R0, R135, c[0x0][0x1e0], RZ ;  /* 0x0000780087007a24 */ /* 0x000fe200078e02ff */
[----:B------:R-:W-:Y:S01]  /*b290*/  STL.64 [R1+0x30], R172 ;  /* 0x000030ac01007387 */ /* 0x000fe20000100a00 */
[----:B------:R-:W-:Y:S01]  /*b2a0*/  IMAD R104, R225, -0x30, R104 ;  /* 0xffffffd0e1687824 */ /* 0x000fe200078e0268 */
[----:B------:R-:W-:Y:S01]  /*b2b0*/  ISETP.GE.AND P6, PT, R215, c[0x0][0x1d4], PT ;  /* 0x00007500d7007a0c */ /* 0x000fe20003fc6270 */
[----:B------:R-:W-:Y:S01]  /*b2c0*/  IMAD R0, R226, c[0x0][0x1e4], R0 ;  /* 0x00007900e2007a24 */ /* 0x000fe200078e0200 */
[----:B------:R-:W-:Y:S01]  /*b2d0*/  STL.64 [R1+0x38], R26 ;  /* 0x0000381a01007387 */ /* 0x000fe20000100a00 */
[----:B------:R-:W-:-:S02]  /*b2e0*/  IMAD.IADD R133, R13, 0x1, R104 ;  /* 0x000000010d857824 */ /* 0x000fc400078e0268 */
[----:B------:R-:W-:Y:S01]  /*b2f0*/  IMAD.IADD R3, R3, 0x1, R0 ;  /* 0x0000000103037824 */ /* 0x000fe200078e0200 */
[----:B------:R-:W-:Y:S01]  /*b300*/  STL.64 [R1+0x40], R24 ;  /* 0x0000401801007387 */ /* 0x000fe20000100a00 */
[----:B-1----:R-:W-:Y:S02]  /*b310*/  IMAD.U32 R8, RZ, RZ, UR7 ;  /* 0x00000007ff087e24 */ /* 0x002fe4000f8e00ff */
[----:B------:R-:W-:Y:S01]  /*b320*/  IMAD.U32 R9, RZ, RZ, UR6 ;  /* 0x00000006ff097e24 */ /* 0x000fe2000f8e00ff */
[----:B------:R-:W-:Y:S01]  /*b330*/  STL.64 [R1+0x18], R18 ;  /* 0x0000181201007387 */ /* 0x000fe20000100a00 */
[----:B--2---:R-:W-:-:S03]  /*b340*/  IADD3 R17, R215, 0x40, RZ ;  /* 0x00000040d7117810 */ /* 0x004fc60007ffe0ff */
[----:B------:R-:W-:Y:S01]  /*b350*/  STL.64 [R1+0x20], R8 ;  /* 0x0000200801007387 */ /* 0x000fe20000100a00 */
[----:B------:R-:W-:Y:S02]  /*b360*/  @P6 LOP3.LUT R213, R213, 0x400, RZ, 0xfc, !PT ;  /* 0x00000400d5d56812 */ /* 0x000fe400078efcff */
[----:B------:R-:W-:Y:S02]  /*b370*/  ISETP.GE.AND P5, PT, R17, c[0x0][0x1d4], PT ;  /* 0x0000750011007a0c */ /* 0x000fe40003fa6270 */
[----:B------:R-:W-:-:S11]  /*b380*/  LOP3.LUT R213, R213, 0xfffffdff, RZ, 0xc0, !PT ;  /* 0xfffffdffd5d57812 */ /* 0x000fd600078ec0ff */
[----:B------:R-:W-:-:S04]  /*b390*/  @P5 LOP3.LUT R213, R213, 0x200, RZ, 0xfc, !PT ;  /* 0x00000200d5d55812 */ /* 0x000fc800078efcff */
[----:B------:R-:W-:Y:S02]  /*b3a0*/  LOP3.LUT R213, R213, 0xfffffeff, RZ, 0xc0, !PT ;  /* 0xfffffeffd5d57812 */ /* 0x000fe400078ec0ff */
[----:B----4-:R-:W-:Y:S01]  /*b3b0*/  SHF.R.S32.HI R134, RZ, 0x1f, R224 ;  /* 0x0000001fff867819 */ /* 0x010fe200000114e0 */
[----:B------:R-:W-:-:S04]  /*b3c0*/  IMAD.WIDE.U32 R2, R224, c[0x0][0x1f0], R2 ;  /* 0x00007c00e0027a25 */ /* 0x000fc800078e0002 */
[----:B------:R-:W-:Y:S01]  /*b3d0*/  IMAD R0, R134, c[0x0][0x1f0], RZ ;  /* 0x00007c0086007a24 */ /* 0x000fe200078e02ff */
[----:B------:R-:W-:Y:S02]  /*b3e0*/  IADD3 R2, P0, R2, R16, RZ ;  /* 0x0000001002027210 */ /* 0x000fe40007f1e0ff */
[----:B------:R-:W-:Y:S01]  /*b3f0*/  IADD3 R16, R215, 0x80, RZ ;  /* 0x00000080d7107810 */ /* 0x000fe20007ffe0ff */
[----:B------:R-:W-:Y:S01]  /*b400*/  IMAD R4, R224, c[0x0][0x1f4], R0 ;  /* 0x00007d00e0047a24 */ /* 0x000fe200078e0200 */
[----:B------:R-:W-:Y:S02]  /*b410*/  LOP3.LUT R0, R6, 0x1c0, RZ, 0xc0, !PT ;  /* 0x000001c006007812 */ /* 0x000fe400078ec0ff */
[----:B------:R-:W-:Y:S02]  /*b420*/  ISETP.GE.AND P4, PT, R16, c[0x0][0x1d4], PT ;  /* 0x0000750010007a0c */ /* 0x000fe40003f86270 */
[----:B------:R-:W-:Y:S02]  /*b430*/  IADD3.X R6, R15, R3, R4, P0, !PT ;  /* 0x000000030f067210 */ /* 0x000fe400007fe404 */
[----:B------:R-:W-:-:S02]  /*b440*/  LOP3.LUT R3, R0, 0x38, R215, 0xf8, !PT ;  /* 0x0000003800037812 */ /* 0x000fc400078ef8d7 */
[----:B------:R-:W-:Y:S02]  /*b450*/  SHF.R.U32.HI R0, RZ, 0x3, R0 ;  /* 0x00000003ff007819 */ /* 0x000fe40000011600 */
[----:B------:R-:W-:Y:S02]  /*b460*/  LEA R4, P0, R2, c[0x0][0x1c8], 0x1 ;  /* 0x0000720002047a11 */ /* 0x000fe400078008ff */
[----:B------:R-:W-:Y:S02]  /*b470*/  LOP3.LUT R10, R3, R0, RZ, 0x3c, !PT ;  /* 0x00000000030a7212 */ /* 0x000fe400078e3cff */
[----:B------:R-:W-:Y:S01]  /*b480*/  LEA.HI R3, R14, R121, RZ, 0x6 ;  /* 0x000000790e037211 */ /* 0x000fe200078f30ff */
[----:B------:R-:W-:Y:S01]  /*b490*/  SHFL.IDX PT, R8, R4, 0x1, 0x181f ;  /* 0x00381f0004087f89 */ /* 0x000fe200000e0000 */
[----:B------:R-:W-:Y:S02]  /*b4a0*/  LEA.HI.X R11, R2, c[0x0][0x1cc], R6, 0x1, P0 ;  /* 0x00007300020b7a11 */ /* 0x000fe400000f0c06 */
[----:B------:R-:W-:Y:S01]  /*b4b0*/  IMNMX R0, R133, 0x30, PT ;  /* 0x0000003085007817 */ /* 0x000fe20003800200 */
[----:B------:R-:W-:Y:S01]  /*b4c0*/  IMAD.SHL.U32 R6, R3, 0x8, RZ ;  /* 0x0000000803067824 */ /* 0x000fe200078e00ff */
[----:B------:R1:W-:Y:S01]  /*b4d0*/  SHFL.IDX PT, R2, R4, RZ, 0x181f ;  /* 0x00181fff04027589 */ /* 0x0003e200000e0000 */
[----:B---3--:R-:W-:-:S02]  /*b4e0*/  IADD3 R15, R215, 0xc0, RZ ;  /* 0x000000c0d70f7810 */ /* 0x008fc40007ffe0ff */
[----:B------:R-:W-:Y:S01]  /*b4f0*/  IMAD.IADD R0, R0, 0x1, -R241 ;  /* 0x0000000100007824 */ /* 0x000fe200078e0af1 */
[----:B------:R-:W2:Y:S01]  /*b500*/  SHFL.IDX PT, R3, R11, RZ, 0x181f ;  /* 0x00181fff0b037589 */ /* 0x000ea200000e0000 */
[----:B------:R-:W-:Y:S02]  /*b510*/  LOP3.LUT R214, R10, 0xfffffe00, R6, 0xf8, !PT ;  /* 0xfffffe000ad67812 */ /* 0x000fe400078ef806 */
[----:B------:R-:W-:Y:S01]  /*b520*/  SHF.R.S32.HI R6, RZ, 0x1f, R15 ;  /* 0x0000001fff067819 */ /* 0x000fe2000001140f */
[----:B------:R3:W4:Y:S01]  /*b530*/  SHFL.IDX PT, R9, R11, 0x1, 0x181f ;  /* 0x00381f000b097f89 */ /* 0x00072200000e0000 */
[C---:B------:R-:W-:Y:S02]  /*b540*/  ISETP.GE.AND P1, PT, R0.reuse, 0x1, PT ;  /* 0x000000010000780c */ /* 0x040fe40003f26270 */
[----:B------:R-:W-:Y:S02]  /*b550*/  ISETP.GT.AND P0, PT, R0, 0x20, PT ;  /* 0x000000200000780c */ /* 0x000fe40003f04270 */
[----:B------:R-:W-:-:S02]  /*b560*/  SHF.R.S32.HI R0, RZ, 0x1f, R16 ;  /* 0x0000001fff007819 */ /* 0x000fc40000011410 */
[----:B------:R-:W-:Y:S02]  /*b570*/  LEA.HI R6, R6, R15, RZ, 0x3 ;  /* 0x0000000f06067211 */ /* 0x000fe400078f18ff */
[----:B------:R-:W-:Y:S02]  /*b580*/  LEA.HI R0, R0, R16, RZ, 0x3 ;  /* 0x0000001000007211 */ /* 0x000fe400078f18ff */
[----:B------:R-:W-:Y:S02]  /*b590*/  ISETP.GE.AND P3, PT, R15, c[0x0][0x1d4], PT ;  /* 0x000075000f007a0c */ /* 0x000fe40003f66270 */
[----:B------:R-:W-:Y:S02]  /*b5a0*/  LOP3.LUT R231, R0, 0xfffffff8, RZ, 0xc0, !PT ;  /* 0xfffffff800e77812 */ /* 0x000fe400078ec0ff */
[----:B-1----:R-:W-:Y:S01]  /*b5b0*/  SHF.R.S32.HI R4, RZ, 0x1f, R17 ;  /* 0x0000001fff047819 */ /* 0x002fe20000011411 */
[----:B------:R-:W-:Y:S01]  /*b5c0*/  @P0 IMAD.SHL.U32 R0, R214, 0x2, RZ ;  /* 0x00000002d6000824 */ /* 0x000fe200078e00ff */
[----:B------:R-:W-:-:S02]  /*b5d0*/  LOP3.LUT R230, R6, 0xfffffff8, RZ, 0xc0, !PT ;  /* 0xfffffff806e67812 */ /* 0x000fc400078ec0ff */
[----:B------:R-:W-:Y:S01]  /*b5e0*/  LEA.HI R4, R4, R17, RZ, 0x3 ;  /* 0x0000001104047211 */ /* 0x000fe200078f18ff */
[--C-:B--2---:R-:W-:Y:S01]  /*b5f0*/  @P1 IMAD.WIDE R14, R215, 0x2, R2.reuse ;  /* 0x00000002d70e1825 */ /* 0x104fe200078e0202 */
[----:B------:R-:W-:Y:S02]  /*b600*/  @P4 LOP3.LUT R213, R213, 0x100, RZ, 0xfc, !PT ;  /* 0x00000100d5d54812 */ /* 0x000fe400078efcff */
[----:B------:R-:W-:Y:S01]  /*b610*/  LOP3.LUT R232, R4, 0xfffffff8, RZ, 0xc0, !PT ;  /* 0xfffffff804e87812 */ /* 0x000fe200078ec0ff */
[----:B------:R-:W-:Y:S01]  /*b620*/  @P1 IMAD.SHL.U32 R4, R214, 0x2, RZ ;  /* 0x00000002d6041824 */ /* 0x000fe200078e00ff */
[----:B------:R-:W-:Y:S01]  /*b630*/  LOP3.LUT R213, R213, 0xffffff7f, RZ, 0xc0, !PT ;  /* 0xffffff7fd5d57812 */ /* 0x000fe200078ec0ff */
[----:B------:R-:W-:Y:S01]  /*b640*/  @P1 IMAD.WIDE R16, R231, 0x2, R2 ;  /* 0x00000002e7101825 */ /* 0x000fe200078e0202 */
[----:B------:R-:W-:Y:S02]  /*b650*/  SHF.R.S32.HI R244, RZ, 0x1f, R232 ;  /* 0x0000001ffff47819 */ /* 0x000fe400000114e8 */
[----:B------:R4:W-:Y:S01]  /*b660*/  @P1 LDGSTS.E.BYPASS.LTC128B.128 [R4+0xa080], [R14.64], !P6 ;  /* 0x0a0800000e041fae */ /* 0x0009e2000f101d4a */
[----:B---3--:R-:W-:Y:S01]  /*b670*/  @P1 IMAD.WIDE R10, R232, 0x2, R2 ;  /* 0x00000002e80a1825 */ /* 0x008fe200078e0202 */
[----:B------:R-:W-:-:S02]  /*b680*/  @P3 LOP3.LUT R213, R213, 0x80, RZ, 0xfc, !PT ;  /* 0x00000080d5d53812 */ /* 0x000fc400078efcff */
[----:B------:R-:W-:Y:S01]  /*b690*/  SHF.R.S32.HI R243, RZ, 0x1f, R231 ;  /* 0x0000001ffff37819 */ /* 0x000fe200000114e7 */
[----:B------:R-:W-:Y:S01]  /*b6a0*/  @P1 IMAD.WIDE R2, R230, 0x2, R2 ;  /* 0x00000002e6021825 */ /* 0x000fe200078e0202 */
[----:B------:R1:W-:Y:S01]  /*b6b0*/  @P1 LDGSTS.E.BYPASS.LTC128B.128 [R4+0xb880], [R10.64], !P5 ;  /* 0x0b8800000a041fae */ /* 0x0003e2000e901d4a */
[----:B------:R-:W-:Y:S02]  /*b6c0*/  LOP3.LUT R213, R213, 0xffffffbf, RZ, 0xc0, !PT ;  /* 0xffffffbfd5d57812 */ /* 0x000fe400078ec0ff */
[----:B------:R-:W-:Y:S01]  /*b6d0*/  SHF.R.S32.HI R242, RZ, 0x1f, R230 ;  /* 0x0000001ffff27819 */ /* 0x000fe200000114e6 */
[----:B------:R2:W-:Y:S04]  /*b6e0*/  @P1 LDGSTS.E.BYPASS.LTC128B.128 [R4+0xd080], [R16.64], !P4 ;  /* 0x0d08000010041fae */ /* 0x0005e8000e101d4a */
[----:B------:R3:W-:Y:S01]  /*b6f0*/  @P1 LDGSTS.E.BYPASS.LTC128B.128 [R4+0xe880], [R2.64], !P3 ;  /* 0x0e88000002041fae */ /* 0x0007e2000d901d4a */
[----:B------:R-:W-:Y:S01]  /*b700*/  LOP3.LUT P1, RZ, R146, 0x2, RZ, 0xc0, !PT ;  /* 0x0000000292ff7812 */ /* 0x000fe2000782c0ff */
[----:B----4-:R-:W-:-:S12]  /*b710*/  @P0 IMAD.WIDE R14, R215, 0x2, R8 ;  /* 0x00000002d70e0825 */ /* 0x010fd800078e0208 */
[----:B------:R-:W-:Y:S01]  /*b720*/  @P1 IADD3 R201, R192, -0x20, RZ ;  /* 0xffffffe0c0c91810 */ /* 0x000fe20007ffe0ff */
[----:B------:R4:W-:Y:S01]  /*b730*/  @P0 LDGSTS.E.BYPASS.LTC128B.128 [R0+0xb080], [R14.64], !P6 ;  /* 0x0b0800000e000fae */ /* 0x0009e2000f101d4a */
[--C-:B-1----:R-:W-:Y:S02]  /*b740*/  @P0 IMAD.WIDE R10, R232, 0x2, R8.reuse ;  /* 0x00000002e80a0825 */ /* 0x102fe400078e0208 */
[C---:B------:R-:W-:Y:S02]  /*b750*/  IADD3 R212, R201.reuse, 0x1000, RZ ;  /* 0x00001000c9d47810 */ /* 0x040fe40007ffe0ff */
[----:B------:R-:W-:Y:S01]  /*b760*/  IADD3 R211, R201, 0x800, RZ ;  /* 0x00000800c9d37810 */ /* 0x000fe20007ffe0ff */
[----:B------:R4:W-:Y:S01]  /*b770*/  @P0 LDGSTS.E.BYPASS.LTC128B.128 [R0+0xc880], [R10.64], !P5 ;  /* 0x0c8800000a000fae */ /* 0x0009e2000e901d4a */
[----:B---3--:R-:W-:-:S04]  /*b780*/  @P0 IMAD.WIDE R2, R231, 0x2, R8 ;  /* 0x00000002e7020825 */ /* 0x008fc800078e0208 */
[----:B------:R-:W-:Y:S01]  /*b790*/  @P0 IMAD.WIDE R8, R230, 0x2, R8 ;  /* 0x00000002e6080825 */ /* 0x000fe200078e0208 */
[----:B------:R4:W-:Y:S04]  /*b7a0*/  @P0 LDGSTS.E.BYPASS.LTC128B.128 [R0+0xe080], [R2.64], !P4 ;  /* 0x0e08000002000fae */ /* 0x0009e8000e101d4a */
[----:B------:R4:W-:Y:S01]  /*b7b0*/  @P0 LDGSTS.E.BYPASS.LTC128B.128 [R0+0xf880], [R8.64], !P3 ;  /* 0x0f88000008000fae */ /* 0x0009e2000d901d4a */
[----:B------:R-:W-:-:S03]  /*b7c0*/  ISETP.GT.AND P0, PT, R21, 0x2f, PT ;  /* 0x0000002f1500780c */ /* 0x000fc60003f04270 */
[----:B------:R-:W0:Y:S10]  /*b7d0*/  LDGDEPBAR ;  /* 0x00000000000079af */ /* 0x000e340000000000 */
[----:B------:R-:W-:Y:S01]  /*b7e0*/  @P0 LOP3.LUT R213, R213, 0x40, RZ, 0xfc, !PT ;  /* 0x00000040d5d50812 */ /* 0x000fe200078efcff */
[----:B----4-:R-:W-:-:S05]  /*b7f0*/  IMAD.U32 R0, RZ, RZ, UR7 ;  /* 0x00000007ff007e24 */ /* 0x010fca000f8e00ff */
[----:B------:R-:W-:Y:S02]  /*b800*/  IADD3 R92, R0, 0x18, RZ ;  /* 0x00000018005c7810 */ /* 0x000fe40007ffe0ff */
[----:B--2---:R-:W-:Y:S05]  /*b810*/  CALL.REL.NOINC `($_ZN7cutlass13device_kernelIN5flash19enable_sm80_to_sm89INS1_16FlashAttnFwdSm80INS1_25CollectiveMainloopFwdSm80ILi8ELi1ELb0EN4cute5tupleIJNS5_1CILi128EEENS7_ILi48EEENS7_ILi256EEEEEELi256ENS_6half_tEfNS_4arch4Sm80ELb0ELb1ELb1ELb1ELb1ELb1ELb1ELb1EEENS1_21CollectiveEpilogueFwdINS6_IJS8_SA_S9_EEENS6_IJNS7_ILi1EEESI_SI_EEESC_SE_Li256ELb1ELb1ELb1ELb0EEENS1_36VarlenDynamicPersistentTileSchedulerILi128ELi48ELi256ELi256ELb1ELb1ELb0ELb1ELb0ELb1EEEEEEEEEvNT_6ParamsE$_ZZN5flash25CollectiveMainloopFwdSm80ILi8ELi1ELb0EN4cute5tupleIJNS1_1CILi128EEENS3_ILi48EEENS3_ILi256EEEEEELi256EN7cutlass6half_tEfNS8_4arch4Sm80ELb0ELb1ELb1ELb1ELb1ELb1ELb1ELb1EE3mmaINS_16FlashAttnFwdSm80ISC_NS_21CollectiveEpilogueFwdINS2_IJS4_S6_S5_EEENS2_IJNS3_ILi1EEESH_SH_EEES9_SB_Li256ELb1ELb1ELb1ELb0EEENS_36VarlenDynamicPersistentTileSchedulerILi128ELi48ELi256ELi256ELb1ELb1ELb0ELb1ELb0ELb1EEEE13SharedStorageENS1_6TensorINS1_11ArrayEngineIfLm128EEENS1_6LayoutINS2_IJNS2_IJNS3_ILi2EEESS_EEESH_NS3_ILi32EEEEEENS2_IJNS2_IJSH_SS_EEENS3_ILi0EEENS3_ILi4EEEEEEEEEENS_7SoftmaxILi2ELi0EEEEEbRKNSC_6ParamsERT0_RT1_iRKNS_16SeqlenInfoQKNewKILb1ELb1EEENS2_IJiiiiEEERT_ENKUlvE_clEv) ;  /* 0x0001742000007944 */ /* 0x004fea0003c00000 */
[----:B------:R-:W-:Y:S05]  /*b820*/  BSYNC B2 ;  /* 0x0000000000027941 */ /* 0x000fea0003800000 */
.L_x_2356:
[----:B------:R2:W5:Y:S01]  /*b830*/  LDL R96, [R1] ;  /* 0x0000000001607983 */ /* 0x0005620000100800 */
[----:B------:R-:W-:-:S04]  /*b840*/  DEPBAR.LE SB0, 0x0 ;  /* 0x000080000000791a */ /* 0x000fc80000000000 */
[----:B------:R2:W5:Y:S01]  /*b850*/  LDL R240, [R1+0x10] ;  /* 0x0000100001f07983 */ /* 0x0005620000100800 */
[----:B------:R-:W-:Y:S01]  /*b860*/  WARPSYNC 0xffffffff ;  /* 0xffffffff00007948 */ /* 0x000fe20003800000 */
[----:B------:R-:W-:Y:S02]  /*b870*/  IMAD R0, R135, c[0x0][0x208], RZ ;  /* 0x0000820087007a24 */ /* 0x000fe400078e02ff */
[----:B------:R-:W-:Y:S01]  /*b880*/  BAR.SYNC.DEFER_BLOCKING 0x0 ;  /* 0x0000000000007b1d */ /* 0x000fe20000010000 */
[----:B-1----:R-:W-:-:S04]  /*b890*/  IMAD.WIDE.U32 R8, R252, c[0x0][0x210], RZ ;  /* 0x00008400fc087a25 */ /* 0x002fc800078e00ff */
[C---:B------:R-:W-:Y:S01]  /*b8a0*/  IMAD.WIDE.U32 R2, R226.reuse, c[0x0][0x208], RZ ;  /* 0x00008200e2027a25 */ /* 0x040fe200078e00ff */
[----:B------:R2:W-:Y:S03]  /*b8b0*/  STL.64 [R1+0x70], R8 ;  /* 0x0000700801007387 */ /* 0x0005e60000100a00 */
[----:B------:R-:W-:Y:S02]  /*b8c0*/  IMAD R0, R226, c[0x0][0x20c], R0 ;  /* 0x00008300e2007a24 */ /* 0x000fe400078e0200 */
[----:B------:R-:W-:-:S03]  /*b8d0*/  IMAD R252, R252, c[0x0][0x214], R9 ;  /* 0x00008500fcfc7a24 */ /* 0x000fc600078e0209 */
[----:B------:R-:W-:Y:S01]  /*b8e0*/  IADD3 R3, R3, R0, RZ ;  /* 0x0000000003037210 */ /* 0x000fe20007ffe0ff */
[----:B------:R-:W-:-:S04]  /*b8f0*/  IMAD R0, R134, c[0x0][0x218], RZ ;  /* 0x0000860086007a24 */ /* 0x000fc800078e02ff */
[----:B------:R-:W-:-:S04]  /*b900*/  IMAD.WIDE.U32 R2, R224, c[0x0][0x218], R2 ;  /* 0x00008600e0027a25 */ /* 0x000fc800078e0002 */
[----:B------:R-:W-:Y:S01]  /*b910*/  IMAD R4, R224, c[0x0][0x21c], R0 ;  /* 0x00008700e0047a24 */ /* 0x000fe200078e0200 */
[----:B------:R-:W-:Y:S01]  /*b920*/  IADD3 R0, P1, R2, R8, RZ ;  /* 0x0000000802007210 */ /* 0x000fe20007f3e0ff */
[----:B----4-:R2:W1:Y:S03]  /*b930*/  LDSM.16.M88.4 R16, [R197] ;  /* 0x00000000c510783b */ /* 0x0104660000000200 */
[----:B------:R-:W-:Y:S01]  /*b940*/  LEA R6, P0, R0, c[0x0][0x1f8], 0x1 ;  /* 0x00007e0000067a11 */ /* 0x000fe200078008ff */
[----:B-----5:R2:W3:Y:S01]  /*b950*/  LDSM.16.M88.4 R36, [R192] ;  /* 0x00000000c024783b */ /* 0x0204e20000000200 */
[----:B------:R-:W-:-:S03]  /*b960*/  IADD3.X R2, R252, R3, R4, P1, !PT ;  /* 0x00000003fc027210 */ /* 0x000fc60000ffe404 */
[----:B------:R2:W4:Y:S01]  /*b970*/  LDSM.16.M88.4 R40, [R192+0x800] ;  /* 0x00080000c028783b */ /* 0x0005220000000200 */
[----:B------:R-:W-:Y:S02]  /*b980*/  LEA.HI.X R4, R0, c[0x0][0x1fc], R2, 0x1, P0 ;  /* 0x00007f0000047a11 */ /* 0x000fe400000f0c02 */
[----:B------:R-:W-:Y:S01]  /*b990*/  IADD3 R0, -R241, R133, RZ ;  /* 0x00000085f1007210 */ /* 0x000fe20007ffe1ff */
[----:B------:R2:W1:Y:S04]  /*b9a0*/  LDSM.16.M88.4 R28, [R192+0x1000] ;  /* 0x00100000c01c783b */ /* 0x0004680000000200 */
[----:B------:R2:W1:Y:S04]  /*b9b0*/  LDSM.16.M88.4 R20, [R198] ;  /* 0x00000000c614783b */ /* 0x0004680000000200 */
[----:B------:R2:W1:Y:S04]  /*b9c0*/  LDSM.16.M88.4 R56, [R201] ;  /* 0x00000000c938783b */ /* 0x0004680000000200 */
[----:B------:R2:W1:Y:S04]  /*b9d0*/  LDSM.16.M88.4 R64, [R201+0x800] ;  /* 0x00080000c940783b */ /* 0x0004680000000200 */
[----:B------:R2:W1:Y:S01]  /*b9e0*/  LDSM.16.M88.4 R72, [R201+0x1000] ;  /* 0x00100000c948783b */ /* 0x0004620000000200 */
[----:B------:R-:W-:Y:S05]  /*b9f0*/  BRA.DIV ~URZ, `(.L_x_2357) ;  /* 0x00014e027f007947 */ /* 0x000fea000b800000 */
[----:B------:R2:W4:Y:S02]  /*ba00*/  SHFL.IDX PT, R3, R4, RZ, 0x181f ;  /* 0x00181fff04037589 */ /* 0x00052400000e0000 */
.L_x_2522:
[----:B------:R-:W5:Y:S01]  /*ba10*/  SHFL.IDX PT, R2, R6, RZ, 0x181f ;  /* 0x00181fff06027589 */ /* 0x000f6200000e0000 */
[C---:B------:R-:W-:Y:S01]  /*ba20*/  ISETP.GE.AND P1, PT, R215.reuse, c[0x0][0x1d4], PT ;  /* 0x00007500d7007a0c */ /* 0x040fe20003f26270 */
[----:B------:R-:W-:Y:S01]  /*ba30*/  IMAD.SHL.U32 R214, R214, 0x2, RZ ;  /* 0x00000002d6d67824 */ /* 0x000fe200078e00ff */
[----:B------:R-:W-:Y:S01]  /*ba40*/  IADD3 R10, R215, 0x40, RZ ;  /* 0x00000040d70a7810 */ /* 0x000fe20007ffe0ff */
[----:B------:R-:W-:Y:S01]  /*ba50*/  BSSY B0, `(.L_x_2358) ;  /* 0x0000030000007945 */ /* 0x000fe20003800000 */
[----:B------:R-:W-:-:S02]  /*ba60*/  ISETP.LT.OR P0, PT, R0, 0x1, P1 ;  /* 0x000000010000780c */ /* 0x000fc40000f01670 */
[----:B------:R-:W-:Y:S02]  /*ba70*/  ISETP.GE.AND P4, PT, R10, c[0x0][0x1d4], PT ;  /* 0x000075000a007a0c */ /* 0x000fe40003f86270 */
[----:B------:R-:W-:Y:S02]  /*ba80*/  IADD3 R10, R215, 0x80, RZ ;  /* 0x00000080d70a7810 */ /* 0x000fe40007ffe0ff */
[----:B------:R-:W-:Y:S02]  /*ba90*/  ISETP.GT.AND P5, PT, R121, 0x7f, PT ;  /* 0x0000007f7900780c */ /* 0x000fe40003fa4270 */
[----:B------:R-:W-:Y:S02]  /*baa0*/  ISETP.GE.AND P3, PT, R10, c[0x0][0x1d4], PT ;  /* 0x000075000a007a0c */ /* 0x000fe40003f66270 */
[----:B------:R-:W-:Y:S02]  /*bab0*/  IADD3 R10, R215, 0xc0, RZ ;  /* 0x000000c0d70a7810 */ /* 0x000fe40007ffe0ff */
[----:B------:R-:W-:-:S02]  /*bac0*/  LOP3.LUT R213, R213, 0xfffff7ff, RZ, 0xc0, !PT ;  /* 0xfffff7ffd5d57812 */ /* 0x000fc400078ec0ff */
[----:B------:R-:W-:Y:S01]  /*bad0*/  ISETP.GE.AND P2, PT, R10, c[0x0][0x1d4], PT ;  /* 0x000075000a007a0c */ /* 0x000fe20003f46270 */
[----:B--2-45:R-:W-:-:S04]  /*bae0*/  IMAD.WIDE R8, R215, 0x2, R2 ;  /* 0x00000002d7087825 */ /* 0x034fc800078e0202 */
[----:B------:R-:W-:Y:S01]  /*baf0*/  @P5 LOP3.LUT R213, R213, 0x800, RZ, 0xfc, !PT ;  /* 0x00000800d5d55812 */ /* 0x000fe200078efcff */
[----:B------:R-:W-:Y:S01]  /*bb00*/  @!PT LDS RZ, [RZ] ;  /* 0x00000000fffff984 */ /* 0x000fe20000000800 */
[----:B------:R-:W-:Y:S01]  /*bb10*/  @!PT LDS RZ, [RZ] ;  /* 0x00000000fffff984 */ /* 0x000fe20000000800 */
[----:B------:R2:W-:Y:S01]  /*bb20*/  LDGSTS.E.BYPASS.LTC128B.128 [R214+0x4080], [R8.64], !P0 ;  /* 0x0408000008d67fae */ /* 0x0005e2000c101d4a */
[----:B------:R-:W-:Y:S01]  /*bb30*/  ISETP.LT.OR P0, PT, R0, 0x1, P4 ;  /* 0x000000010000780c */ /* 0x000fe20002701670 */
[----:B--2---:R-:W-:-:S12]  /*bb40*/  IMAD.WIDE R8, R232, 0x2, R2 ;  /* 0x00000002e8087825 */ /* 0x004fd800078e0202 */
[----:B------:R2:W-:Y:S01]  /*bb50*/  LDGSTS.E.BYPASS.LTC128B.128 [R214+0x5880], [R8.64], !P0 ;  /* 0x0588000008d67fae */ /* 0x0005e2000c101d4a */
[----:B------:R-:W-:Y:S01]  /*bb60*/  ISETP.LT.OR P0, PT, R0, 0x1, P3 ;  /* 0x000000010000780c */ /* 0x000fe20001f01670 */
[----:B--2---:R-:W-:-:S04]  /*bb70*/  IMAD.WIDE R8, R231, 0x2, R2 ;  /* 0x00000002e7087825 */ /* 0x004fc800078e0202 */
[----:B------:R-:W-:-:S08]  /*bb80*/  IMAD.WIDE R2, R230, 0x2, R2 ;  /* 0x00000002e6027825 */ /* 0x000fd000078e0202 */
[----:B------:R2:W-:Y:S01]  /*bb90*/  LDGSTS.E.BYPASS.LTC128B.128 [R214+0x7080], [R8.64], !P0 ;  /* 0x0708000008d67fae */ /* 0x0005e2000c101d4a */
[----:B------:R-:W-:-:S13]  /*bba0*/  ISETP.LT.OR P0, PT, R0, 0x1, P2 ;  /* 0x000000010000780c */ /* 0x000fda0001701670 */
[----:B------:R4:W-:Y:S02]  /*bbb0*/  LDGSTS.E.BYPASS.LTC128B.128 [R214+0x8880], [R2.64], !P0 ;  /* 0x0888000002d67fae */ /* 0x0009e4000c101d4a */
[----:B----4-:R-:W-:Y:S01]  /*bbc0*/  SHF.R.S32.HI R2, RZ, 0x1f, R215 ;  /* 0x0000001fff027819 */ /* 0x010fe200000114d7 */
[----:B------:R-:W-:Y:S05]  /*bbd0*/  @P5 BRA `(.L_x_2359) ;  /* 0x0000017000005947 */ /* 0x000fea0003800000 */
[----:B--2---:R-:W-:Y:S05]  /*bbe0*/  BRA.DIV ~URZ, `(.L_x_2360) ;  /* 0x00014c827f007947 */ /* 0x004fea000b800000 */
[----:B------:R-:W2:Y:S04]  /*bbf0*/  SHFL.IDX PT, R4, R4, 0x1, 0x181f ;  /* 0x00381f0004047f89 */ /* 0x000ea800000e0000 */
[----:B------:R4:W3:Y:S02]  /*bc00*/  SHFL.IDX PT, R2, R6, 0x1, 0x181f ;  /* 0x00381f0006027f89 */ /* 0x0008e400000e0000 */
.L_x_2523:
[C---:B---3--:R-:W-:Y:S02]  /*bc10*/  LEA R14, P0, R232.reuse, R2, 0x1 ;  /* 0x00000002e80e7211 */ /* 0x048fe400078008ff */
[----:B------:R-:W-:Y:S02]  /*bc20*/  SHF.R.S32.HI R3, RZ, 0x1f, R215 ;  /* 0x0000001fff037819 */ /* 0x000fe400000114d7 */
[----:B--2---:R-:W-:-:S02]  /*bc30*/  LEA.HI.X R15, R232, R4, R244, 0x1, P0 ;  /* 0x00000004e80f7211 */ /* 0x004fc400000f0cf4 */
[----:B------:R-:W-:-:S04]  /*bc40*/  LEA R10, P0, R231, R2, 0x1 ;  /* 0x00000002e70a7211 */ /* 0x000fc800078008ff */
[----:B------:R-:W-:Y:S02]  /*bc50*/  LEA.HI.X R11, R231, R4, R243, 0x1, P0 ;  /* 0x00000004e70b7211 */ /* 0x000fe400000f0cf3 */
[----:B------:R-:W-:-:S04]  /*bc60*/  LEA R8, P0, R215, R2, 0x1 ;  /* 0x00000002d7087211 */ /* 0x000fc800078008ff */
[----:B------:R-:W-:Y:S02]  /*bc70*/  LEA.HI.X R9, R215, R4, R3, 0x1, P0 ;  /* 0x00000004d7097211 */ /* 0x000fe400000f0c03 */
[----:B------:R-:W-:-:S13]  /*bc80*/  ISETP.LT.OR P0, PT, R0, 0x21, P1 ;  /* 0x000000210000780c */ /* 0x000fda0000f01670 */
[----:B------:R-:W-:Y:S01]  /*bc90*/  @!PT LDS RZ, [RZ] ;  /* 0x00000000fffff984 */ /* 0x000fe20000000800 */
[----:B------:R-:W-:Y:S01]  /*bca0*/  @!PT LDS RZ, [RZ] ;  /* 0x00000000fffff984 */ /* 0x000fe20000000800 */
[----:B------:R-:W-:Y:S01]  /*bcb0*/  @!PT LDS RZ, [RZ] ;  /* 0x00000000fffff984 */ /* 0x000fe20000000800 */
[----:B------:R2:W-:Y:S01]  /*bcc0*/  LDGSTS.E.BYPASS.LTC128B.128 [R214+0x5080], [R8.64], !P0 ;  /* 0x0508000008d67fae */ /* 0x0005e2000c101d4a */
[----:B------:R-:W-:-:S04]  /*bcd0*/  LEA R2, P0, R230, R2, 0x1 ;  /* 0x00000002e6027211 */ /* 0x000fc800078008ff */
[----:B------:R-:W-:Y:S02]  /*bce0*/  LEA.HI.X R3, R230, R4, R242, 0x1, P0 ;  /* 0x00000004e6037211 */ /* 0x000fe400000f0cf2 */
[----:B------:R-:W-:-:S13]  /*bcf0*/  ISETP.LT.OR P0, PT, R0, 0x21, P4 ;  /* 0x000000210000780c */ /* 0x000fda0002701670 */
[----:B------:R2:W-:Y:S01]  /*bd00*/  LDGSTS.E.BYPASS.LTC128B.128 [R214+0x6880], [R14.64], !P0 ;  /* 0x068800000ed67fae */ /* 0x0005e2000c101d4a */
[----:B------:R-:W-:-:S13]  /*bd10*/  ISETP.LT.OR P0, PT, R0, 0x21, P3 ;  /* 0x000000210000780c */ /* 0x000fda0001f01670 */
[----:B------:R2:W-:Y:S01]  /*bd20*/  LDGSTS.E.BYPASS.LTC128B.128 [R214+0x8080], [R10.64], !P0 ;  /* 0x080800000ad67fae */ /* 0x0005e2000c101d4a */
[----:B------:R-:W-:-:S13]  /*bd30*/  ISETP.LT.OR P0, PT, R0, 0x21, P2 ;  /* 0x000000210000780c */ /* 0x000fda0001701670 */
[----:B------:R2:W-:Y:S02]  /*bd40*/  LDGSTS.E.BYPASS.LTC128B.128 [R214+0x9880], [R2.64], !P0 ;  /* 0x0988000002d67fae */ /* 0x0005e4000c101d4a */
.L_x_2359:
[----:B--2---:R-:W-:Y:S05]  /*bd50*/  BSYNC B0 ;  /* 0x0000000000007941 */ /* 0x004fea0003800000 */
.L_x_2358:
[----:B------:R-:W-:Y:S01]  /*bd60*/  LOP3.LUT P0, RZ, R146, 0x4, RZ, 0xc0, !PT ;  /* 0x0000000492ff7812 */ /* 0x000fe2000780c0ff */
[----:B------:R-:W0:Y:S01]  /*bd70*/  LDGDEPBAR ;  /* 0x00000000000079af */ /* 0x000e220000000000 */
[----:B------:R-:W-:Y:S01]  /*bd80*/  MOV R0, 0x40 ;  /* 0x0000004000007802 */ /* 0x000fe20000000f00 */
[----:B------:R-:W-:Y:S01]  /*bd90*/  WARPSYNC 0xffffffff ;  /* 0xffffffff00007948 */ /* 0x000fe20003800000 */
[----:B-1-3--:R-:W-:Y:S01]  /*bda0*/  HMMA.16816.F32 R24, R16, R36, RZ ;  /* 0x000000241018723c */ /* 0x00afe200000018ff */
[----:B------:R-:W-:Y:S01]  /*bdb0*/  LDSM.16.M88.4 R8, [R200] ;  /* 0x00000000c808783b */ /* 0x000fe20000000200 */
[----:B------:R-:W-:Y:S01]  /*bdc0*/  SEL R0, R0, 0xffffffc0, !P0 ;  /* 0xffffffc000007807 */ /* 0x000fe20004000000 */
[----:B------:R-:W-:Y:S01]  /*bdd0*/  BSSY B1, `(.L_x_2361) ;  /* 0x0000135000017945 */ /* 0x000fe20003800000 */
[----:B------:R-:W-:Y:S01]  /*bde0*/  ISETP.GT.AND P0, PT, R137, R246, PT ;  /* 0x000000f68900720c */ /* 0x000fe20003f04270 */
[----:B------:R-:W-:Y:S01]  /*bdf0*/  LDSM.16.M88.4 R76, [R201+0x1800] ;  /* 0x00180000c94c783b */ /* 0x000fe20000000200 */
[----:B------:R-:W-:-:S02]  /*be00*/  IADD3 R147, R192, R0, RZ ;  /* 0x00000000c0937210 */ /* 0x000fc40007ffe0ff */
[C---:B------:R-:W-:Y:S01]  /*be10*/  HMMA.16816.F32 R36, R16.reuse, R38, RZ ;  /* 0x000000261024723c */ /* 0x040fe200000018ff */
[C---:B------:R-:W-:Y:S01]  /*be20*/  IADD3 R15, R201.reuse, R0, RZ ;  /* 0x00000000c90f7210 */ /* 0x040fe20007ffe0ff */
[----:B------:R-:W-:Y:S01]  /*be30*/  LDSM.16.M88.4 R80, [R192+0x3000] ;  /* 0x00300000c050783b */ /* 0x000fe20000000200 */
[C---:B------:R-:W-:Y:S02]  /*be40*/  IADD3 R210, R201.reuse, 0x4800, RZ ;  /* 0x00004800c9d27810 */ /* 0x040fe40007ffe0ff */
[C---:B------:R-:W-:Y:S01]  /*be50*/  IADD3 R209, R201.reuse, 0x5800, RZ ;  /* 0x00005800c9d17810 */ /* 0x040fe20007ffe0ff */
[----:B------:R-:W1:Y:S01]  /*be60*/  LDSM.16.M88.4 R48, [R147] ;  /* 0x000000009330783b */ /* 0x000e620000000200 */
[C---:B------:R-:W-:Y:S01]  /*be70*/  IADD3 R208, R201.reuse, 0x5000, RZ ;  /* 0x00005000c9d07810 */ /* 0x040fe20007ffe0ff */
[----:B------:R-:W-:Y:S01]  /*be80*/  HMMA.16816.F32 R32, R16, R40, RZ ;  /* 0x000000281020723c */ /* 0x000fe200000018ff */
[C---:B------:R-:W-:Y:S01]  /*be90*/  IADD3 R207, R201.reuse, 0x3000, RZ ;  /* 0x00003000c9cf7810 */ /* 0x040fe20007ffe0ff */
[----:B------:R-:W2:Y:S01]  /*bea0*/  LDSM.16.M88.4 R52, [R147+0x800] ;  /* 0x000800009334783b */ /* 0x000ea20000000200 */
[----:B------:R-:W-:-:S02]  /*beb0*/  IADD3 R206, R201, 0x4000, RZ ;  /* 0x00004000c9ce7810 */ /* 0x000fc40007ffe0ff */
[C---:B------:R-:W-:Y:S01]  /*bec0*/  IADD3 R205, R201.reuse, 0x3800, RZ ;  /* 0x00003800c9cd7810 */ /* 0x040fe20007ffe0ff */
[----:B------:R-:W3:Y:S01]  /*bed0*/  LDSM.16.M88.4 R60, [R147+0x1000] ;  /* 0x00100000933c783b */ /* 0x000ee20000000200 */
[C---:B------:R-:W-:Y:S01]  /*bee0*/  IADD3 R204, R201.reuse, 0x1800, RZ ;  /* 0x00001800c9cc7810 */ /* 0x040fe20007ffe0ff */
[----:B------:R-:W-:Y:S01]  /*bef0*/  HMMA.16816.F32 R40, R16, R42, RZ ;  /* 0x0000002a1028723c */ /* 0x000fe200000018ff */
[C---:B------:R-:W-:Y:S01]  /*bf00*/  IADD3 R203, R201.reuse, 0x2800, RZ ;  /* 0x00002800c9cb7810 */ /* 0x040fe20007ffe0ff */
[----:B------:R-:W-:Y:S01]  /*bf10*/  LDSM.16.M88.4 R68, [R15] ;  /* 0x000000000f44783b */ /* 0x000fe20000000200 */
[----:B------:R-:W-:-:S03]  /*bf20*/  IADD3 R202, R201, 0x2000, RZ ;  /* 0x00002000c9ca7810 */ /* 0x000fc60007ffe0ff */
[----:B------:R-:W-:Y:S02]  /*bf30*/  LDSM.16.M88.4 R84, [R147+0x1800] ;  /* 0x001800009354783b */ /* 0x000fe40000000200 */
[C---:B------:R-:W-:Y:S08]  /*bf40*/  HMMA.16816.F32 R44, R16.reuse, R28, RZ ;  /* 0x0000001c102c723c */ /* 0x040ff000000018ff */
[----:B------:R-:W-:Y:S01]  /*bf50*/  HMMA.16816.F32 R28, R16, R30, RZ ;  /* 0x0000001e101c723c */ /* 0x000fe200000018ff */
[----:B------:R-:W5:Y:S07]  /*bf60*/  LDSM.16.M88.4 R16, [R199] ;  /* 0x00000000c710783b */ /* 0x000f6e0000000200 */
[C---:B------:R-:W-:Y:S08]  /*bf70*/  HMMA.16816.F32 R24, R20.reuse, R56, R24 ;  /* 0x000000381418723c */ /* 0x040ff00000001818 */
[C---:B------:R-:W-:Y:S01]  /*bf80*/  HMMA.16816.F32 R36, R20.reuse, R58, R36 ;  /* 0x0000003a1424723c */ /* 0x040fe20000001824 */
[----:B------:R-:W4:Y:S07]  /*bf90*/  LDSM.16.M88.4 R56, [R15+0x800] ;  /* 0x000800000f38783b */ /* 0x000f2e0000000200 */
[C---:B------:R-:W-:Y:S08]  /*bfa0*/  HMMA.16816.F32 R32, R20.reuse, R64, R32 ;  /* 0x000000401420723c */ /* 0x040ff00000001820 */
[C---:B------:R-:W-:Y:S01]  /*bfb0*/  HMMA.16816.F32 R40, R20.reuse, R66, R40 ;  /* 0x000000421428723c */ /* 0x040fe20000001828 */
[----:B------:R-:W3:Y:S07]  /*bfc0*/  LDSM.16.M88.4 R64, [R15+0x1000] ;  /* 0x001000000f40783b */ /* 0x000eee0000000200 */
[C---:B------:R-:W-:Y:S08]  /*bfd0*/  HMMA.16816.F32 R44, R20.reuse, R72, R44 ;  /* 0x00000048142c723c */ /* 0x040ff0000000182c */
[----:B------:R-:W-:Y:S01]  /*bfe0*/  HMMA.16816.F32 R28, R20, R74, R28 ;  /* 0x0000004a141c723c */ /* 0x000fe2000000181c */
[----:B------:R-:W-:Y:S07]  /*bff0*/  LDSM.16.M88.4 R72, [R192+0x1800] ;  /* 0x00180000c048783b */ /* 0x000fee0000000200 */
[C---:B-1----:R-:W-:Y:S01]  /*c000*/  HMMA.16816.F32 R20, R8.reuse, R48, R24 ;  /* 0x000000300814723c */ /* 0x042fe20000001818 */
[----:B------:R-:W1:Y:S07]  /*c010*/  LDSM.16.M88.4 R24, [R197+0x4000] ;  /* 0x00400000c518783b */ /* 0x000e6e0000000200 */
[C---:B------:R-:W-:Y:S08]  /*c020*/  HMMA.16816.F32 R48, R8.reuse, R50, R36 ;  /* 0x000000320830723c */ /* 0x040ff00000001824 */
[C---:B--2---:R-:W-:Y:S08]  /*c030*/  HMMA.16816.F32 R32, R8.reuse, R52, R32 ;  /* 0x000000340820723c */ /* 0x044ff00000001820 */
[C---:B------:R-:W-:Y:S01]  /*c040*/  HMMA.16816.F32 R40, R8.reuse, R54, R40 ;  /* 0x000000360828723c */ /* 0x040fe20000001828 */
[----:B------:R-:W2:Y:S07]  /*c050*/  LDSM.16.M88.4 R52, [R192+0x2000] ;  /* 0x00200000c034783b */ /* 0x000eae0000000200 */
[C---:B---3--:R-:W-:Y:S08]  /*c060*/  HMMA.16816.F32 R44, R8.reuse, R60, R44 ;  /* 0x0000003c082c723c */ /* 0x048ff0000000182c */
[----:B------:R-:W-:Y:S01]  /*c070*/  HMMA.16816.F32 R28, R8, R62, R28 ;  /* 0x0000003e081c723c */ /* 0x000fe2000000181c */
[----:B------:R-:W3:Y:S04]  /*c080*/  LDSM.16.M88.4 R60, [R192+0x2800] ;  /* 0x00280000c03c783b */ /* 0x000ee80000000200 */
[----:B------:R-:W1:Y:S03]  /*c090*/  LDSM.16.M88.4 R8, [R198+0x4000] ;  /* 0x00400000c608783b */ /* 0x000e660000000200 */
[C---:B-----5:R-:W-:Y:S08]  /*c0a0*/  HMMA.16816.F32 R20, R16.reuse, R68, R20 ;  /* 0x000000441014723c */ /* 0x060ff00000001814 */
[C---:B------:R-:W-:Y:S01]  /*c0b0*/  HMMA.16816.F32 R48, R16.reuse, R70, R48 ;  /* 0x000000461030723c */ /* 0x040fe20000001830 */
[----:B------:R-:W-:Y:S07]  /*c0c0*/  LDSM.16.M88.4 R68, [R201+0x2800] ;  /* 0x00280000c944783b */ /* 0x000fee0000000200 */
[C---:B----4-:R-:W-:Y:S08]  /*c0d0*/  HMMA.16816.F32 R36, R16.reuse, R56, R32 ;  /* 0x000000381024723c */ /* 0x050ff00000001820 */
[C---:B------:R-:W-:Y:S01]  /*c0e0*/  HMMA.16816.F32 R32, R16.reuse, R58, R40 ;  /* 0x0000003a1020723c */ /* 0x040fe20000001828 */
[----:B------:R-:W4:Y:S07]  /*c0f0*/  LDSM.16.M88.4 R56, [R201+0x2000] ;  /* 0x00200000c938783b */ /* 0x000f2e0000000200 */
[C---:B------:R-:W-:Y:S08]  /*c100*/  HMMA.16816.F32 R44, R16.reuse, R64, R44 ;  /* 0x00000040102c723c */ /* 0x040ff0000000182c */
[----:B------:R-:W-:Y:S01]  /*c110*/  HMMA.16816.F32 R28, R16, R66, R28 ;  /* 0x00000042101c723c */ /* 0x000fe2000000181c */
[----:B------:R-:W-:Y:S07]  /*c120*/  LDSM.16.M88.4 R64, [R147+0x2800] ;  /* 0x002800009340783b */ /* 0x000fee0000000200 */
        /* <DEDUP_REMOVED lines=8> */
[----:B------:R-:W-:Y:S01]  /*c1b0*/  HMMA.16816.F32 R28, R24, R62, R28 ;  /* 0x0000003e181c723c */ /* 0x000fe2000000181c */
[----:B------:R-:W3:Y:S04]  /*c1c0*/  LDSM.16.M88.4 R24, [R199+0x4000] ;  /* 0x00400000c718783b */ /* 0x000ee80000000200 */
[----:B------:R-:W5:Y:S03]  /*c1d0*/  LDSM.16.M88.4 R60, [R15+0x2000] ;  /* 0x002000000f3c783b */ /* 0x000f660000000200 */
[C---:B------:R-:W-:Y:S08]  /*c1e0*/  HMMA.16816.F32 R16, R8.reuse, R76, R16 ;  /* 0x0000004c0810723c */ /* 0x040ff00000001810 */
[C---:B------:R-:W-:Y:S01]  /*c1f0*/  HMMA.16816.F32 R48, R8.reuse, R78, R48 ;  /* 0x0000004e0830723c */ /* 0x040fe20000001830 */
[----:B------:R-:W-:Y:S07]  /*c200*/  LDSM.16.M88.4 R76, [R201+0x3000] ;  /* 0x00300000c94c783b */ /* 0x000fee0000000200 */
[C---:B----4-:R-:W-:Y:S08]  /*c210*/  HMMA.16816.F32 R44, R8.reuse, R56, R40 ;  /* 0x00000038082c723c */ /* 0x050ff00000001828 */
[C---:B------:R-:W-:Y:S08]  /*c220*/  HMMA.16816.F32 R40, R8.reuse, R58, R36 ;  /* 0x0000003a0828723c */ /* 0x040ff00000001824 */
[C---:B------:R-:W-:Y:S08]  /*c230*/  HMMA.16816.F32 R36, R8.reuse, R68, R32 ;  /* 0x000000440824723c */ /* 0x040ff00000001820 */
[----:B------:R-:W-:Y:S01]  /*c240*/  HMMA.16816.F32 R28, R8, R70, R28 ;  /* 0x00000046081c723c */ /* 0x000fe2000000181c */
[----:B------:R-:W4:Y:S07]  /*c250*/  LDSM.16.M88.4 R68, [R15+0x2800] ;  /* 0x002800000f44783b */ /* 0x000f2e0000000200 */
[C---:B-1----:R-:W-:Y:S01]  /*c260*/  HMMA.16816.F32 R8, R20.reuse, R84, R16 ;  /* 0x000000541408723c */ /* 0x042fe20000001810 */
[----:B------:R-:W1:Y:S07]  /*c270*/  LDSM.16.M88.4 R16, [R197+0x8000] ;  /* 0x00800000c510783b */ /* 0x000e6e0000000200 */
[C---:B------:R-:W-:Y:S01]  /*c280*/  HMMA.16816.F32 R32, R20.reuse, R86, R48 ;  /* 0x000000561420723c */ /* 0x040fe20000001830 */
[----:B------:R-:W1:Y:S04]  /*c290*/  LDSM.16.M88.4 R48, [R192+0x3800] ;  /* 0x00380000c030783b */ /* 0x000e680000000200 */
[----:B------:R-:W-:Y:S03]  /*c2a0*/  LDSM.16.M88.4 R84, [R147+0x4000] ;  /* 0x004000009354783b */ /* 0x000fe60000000200 */
[C---:B--2---:R-:W-:Y:S08]  /*c2b0*/  HMMA.16816.F32 R44, R20.reuse, R52, R44 ;  /* 0x00000034142c723c */ /* 0x044ff0000000182c */
[C---:B------:R-:W-:Y:S08]  /*c2c0*/  HMMA.16816.F32 R40, R20.reuse, R54, R40 ;  /* 0x000000361428723c */ /* 0x040ff00000001828 */
[C---:B------:R-:W-:Y:S08]  /*c2d0*/  HMMA.16816.F32 R36, R20.reuse, R64, R36 ;  /* 0x000000401424723c */ /* 0x040ff00000001824 */
[----:B------:R-:W-:Y:S01]  /*c2e0*/  HMMA.16816.F32 R28, R20, R66, R28 ;  /* 0x00000042141c723c */ /* 0x000fe2000000181c */
[----:B------:R-:W2:Y:S07]  /*c2f0*/  LDSM.16.M88.4 R64, [R192+0x4000] ;  /* 0x00400000c040783b */ /* 0x000eae0000000200 */
[C---:B---3--:R-:W-:Y:S01]  /*c300*/  HMMA.16816.F32 R20, R24.reuse, R72, R8 ;  /* 0x000000481814723c */ /* 0x048fe20000001808 */
[----:B------:R-:W3:Y:S07]  /*c310*/  LDSM.16.M88.4 R8, [R198+0x8000] ;  /* 0x00800000c608783b */ /* 0x000eee0000000200 */
[C---:B------:R-:W-:Y:S01]  /*c320*/  HMMA.16816.F32 R32, R24.reuse, R74, R32 ;  /* 0x0000004a1820723c */ /* 0x040fe20000001820 */
[----:B------:R-:W-:Y:S07]  /*c330*/  LDSM.16.M88.4 R72, [R201+0x4000] ;  /* 0x00400000c948783b */ /* 0x000fee0000000200 */
[C---:B-----5:R-:W-:Y:S08]  /*c340*/  HMMA.16816.F32 R56, R24.reuse, R60, R44 ;  /* 0x0000003c1838723c */ /* 0x060ff0000000182c */
[C---:B------:R-:W-:Y:S01]  /*c350*/  HMMA.16816.F32 R40, R24.reuse, R62, R40 ;  /* 0x0000003e1828723c */ /* 0x040fe20000001828 */
[----:B------:R-:W5:Y:S07]  /*c360*/  LDSM.16.M88.4 R60, [R201+0x3800] ;  /* 0x00380000c93c783b */ /* 0x000f6e0000000200 */
[C---:B----4-:R-:W-:Y:S08]  /*c370*/  HMMA.16816.F32 R36, R24.reuse, R68, R36 ;  /* 0x000000441824723c */ /* 0x050ff00000001824 */
[----:B------:R-:W-:Y:S01]  /*c380*/  HMMA.16816.F32 R28, R24, R70, R28 ;  /* 0x00000046181c723c */ /* 0x000fe2000000181c */
[----:B------:R-:W-:Y:S07]  /*c390*/  LDSM.16.M88.4 R68, [R15+0x3000] ;  /* 0x003000000f44783b */ /* 0x000fee0000000200 */
[C---:B-1----:R-:W-:Y:S08]  /*c3a0*/  HMMA.16816.F32 R20, R16.reuse, R80, R20 ;  /* 0x000000501014723c */ /* 0x042ff00000001814 */
[C---:B------:R-:W-:Y:S01]  /*c3b0*/  HMMA.16816.F32 R24, R16.reuse, R82, R32 ;  /* 0x000000521018723c */ /* 0x040fe20000001820 */
[----:B------:R-:W-:Y:S04]  /*c3c0*/  LDSM.16.M88.4 R32, [R200+0x8000] ;  /* 0x00800000c820783b */ /* 0x000fe80000000200 */
[----:B------:R-:W1:Y:S03]  /*c3d0*/  LDSM.16.M88.4 R80, [R147+0x3000] ;  /* 0x003000009350783b */ /* 0x000e660000000200 */
[C---:B------:R-:W-:Y:S08]  /*c3e0*/  HMMA.16816.F32 R56, R16.reuse, R48, R56 ;  /* 0x000000301038723c */ /* 0x040ff00000001838 */
[C---:B------:R-:W-:Y:S08]  /*c3f0*/  HMMA.16816.F32 R48, R16.reuse, R50, R40 ;  /* 0x000000321030723c */ /* 0x040ff00000001828 */
[C---:B--2---:R-:W-:Y:S08]  /*c400*/  HMMA.16816.F32 R52, R16.reuse, R64, R36 ;  /* 0x000000401034723c */ /* 0x044ff00000001824 */
[----:B------:R-:W-:Y:S01]  /*c410*/  HMMA.16816.F32 R44, R16, R66, R28 ;  /* 0x00000042102c723c */ /* 0x000fe2000000181c */
[----:B------:R-:W2:Y:S04]  /*c420*/  LDSM.16.M88.4 R28, [R199+0x8000] ;  /* 0x00800000c71c783b */ /* 0x000ea80000000200 */
[----:B------:R-:W-:Y:S03]  /*c430*/  LDSM.16.M88.4 R64, [R192+0x4800] ;  /* 0x00480000c040783b */ /* 0x000fe60000000200 */
[C---:B---3--:R-:W-:Y:S01]  /*c440*/  HMMA.16816.F32 R16, R8.reuse, R76, R20 ;  /* 0x0000004c0810723c */ /* 0x048fe20000001814 */
[----:B------:R-:W3:Y:S07]  /*c450*/  LDSM.16.M88.4 R20, [R147+0x3800] ;  /* 0x003800009314783b */ /* 0x000eee0000000200 */
[C---:B------:R-:W-:Y:S01]  /*c460*/  HMMA.16816.F32 R36, R8.reuse, R78, R24 ;  /* 0x0000004e0824723c */ /* 0x040fe20000001818 */
[----:B------:R-:W4:Y:S04]  /*c470*/  LDSM.16.M88.4 R24, [R197+0xc000] ;  /* 0x00c00000c518783b */ /* 0x000f280000000200 */
[----:B------:R-:W-:Y:S03]  /*c480*/  LDSM.16.M88.4 R76, [R15+0x4800] ;  /* 0x004800000f4c783b */ /* 0x000fe60000000200 */
[----:B-----5:R-:W-:Y:S01]  /*c490*/  HMMA.16816.F32 R40, R8, R60, R56 ;  /* 0x0000003c0828723c */ /* 0x020fe20000001838 */
[----:B------:R-:W5:Y:S07]  /*c4a0*/  LDSM.16.M88.4 R56, [R15+0x3800] ;  /* 0x003800000f38783b */ /* 0x000f6e0000000200 */
[C---:B-1----:R-:W-:Y:S08]  /*c4b0*/  HMMA.16816.F32 R16, R32.reuse, R80, R16 ;  /* 0x000000502010723c */ /* 0x042ff00000001810 */
[----:B------:R-:W-:Y:S01]  /*c4c0*/  HMMA.16816.F32 R36, R32, R82, R36 ;  /* 0x000000522024723c */ /* 0x000fe20000001824 */
[----:B------:R-:W-:Y:S07]  /*c4d0*/  LDSM.16.M88.4 R80, [R192+0x5800] ;  /* 0x00580000c050783b */ /* 0x000fee0000000200 */
[C---:B------:R-:W-:Y:S08]  /*c4e0*/  HMMA.16816.F32 R48, R8.reuse, R62, R48 ;  /* 0x0000003e0830723c */ /* 0x040ff00000001830 */
[C---:B------:R-:W-:Y:S08]  /*c4f0*/  HMMA.16816.F32 R52, R8.reuse, R72, R52 ;  /* 0x000000480834723c */ /* 0x040ff00000001834 */
[----:B------:R-:W-:Y:S01]  /*c500*/  HMMA.16816.F32 R92, R8, R74, R44 ;  /* 0x0000004a085c723c */ /* 0x000fe2000000182c */
[----:B------:R-:W-:Y:S07]  /*c510*/  LDSM.16.M88.4 R72, [R192+0x5000] ;  /* 0x00500000c048783b */ /* 0x000fee0000000200 */
[----:B--2---:R-:W-:Y:S01]  /*c520*/  HMMA.16816.F32 R8, R28, R68, R16 ;  /* 0x000000441c08723c */ /* 0x004fe20000001810 */
[----:B------:R-:W-:Y:S07]  /*c530*/  LDSM.16.M88.4 R16, [R200+0xc000] ;  /* 0x00c00000c810783b */ /* 0x000fee0000000200 */
[----:B---3--:R-:W-:Y:S08]  /*c540*/  HMMA.16816.F32 R40, R32, R20, R40 ;  /* 0x000000142028723c */ /* 0x008ff00000001828 */
[----:B------:R-:W-:Y:S01]  /*c550*/  HMMA.16816.F32 R36, R28, R70, R36 ;  /* 0x000000461c24723c */ /* 0x000fe20000001824 */
[----:B------:R-:W-:Y:S07]  /*c560*/  LDSM.16.M88.4 R68, [R201+0x5000] ;  /* 0x00500000c944783b */ /* 0x000fee0000000200 */
[C---:B------:R-:W-:Y:S01]  /*c570*/  HMMA.16816.F32 R48, R32.reuse, R22, R48 ;  /* 0x000000162030723c */ /* 0x040fe20000001830 */
[----:B------:R-:W-:Y:S07]  /*c580*/  LDSM.16.M88.4 R20, [R198+0xc000] ;  /* 0x00c00000c614783b */ /* 0x000fee0000000200 */
[----:B------:R-:W-:Y:S01]  /*c590*/  HMMA.16816.F32 R88, R32, R84, R52 ;  /* 0x000000542058723c */ /* 0x000fe20000001834 */
[----:B------:R-:W1:Y:S07]  /*c5a0*/  LDSM.16.M88.4 R52, [R201+0x4800] ;  /* 0x00480000c934783b */ /* 0x000e6e0000000200 */
[----:B----4-:R-:W-:Y:S08]  /*c5b0*/  HMMA.16816.F32 R8, R24, R64, R8 ;  /* 0x000000401808723c */ /* 0x010ff00000001808 */
[----:B-----5:R-:W-:Y:S08]  /*c5c0*/  HMMA.16816.F32 R44, R28, R56, R40 ;  /* 0x000000381c2c723c */ /* 0x020ff00000001828 */
[----:B------:R-:W-:Y:S01]  /*c5d0*/  HMMA.16816.F32 R40, R24, R66, R36 ;  /* 0x000000421828723c */ /* 0x000fe20000001824 */
[----:B------:R-:W2:Y:S07]  /*c5e0*/  LDSM.16.M88.4 R64, [R15+0x4000] ;  /* 0x004000000f40783b */ /* 0x000eae0000000200 */
[----:B------:R-:W-:Y:S01]  /*c5f0*/  HMMA.16816.F32 R60, R28, R58, R48 ;  /* 0x0000003a1c3c723c */ /* 0x000fe20000001830 */
[----:B------:R-:W3:Y:S07]  /*c600*/  LDSM.16.M88.4 R56, [R147+0x4800] ;  /* 0x004800009338783b */ /* 0x000eee0000000200 */
[----:B------:R-:W-:Y:S01]  /*c610*/  HMMA.16816.F32 R32, R32, R86, R92 ;  /* 0x000000562020723c */ /* 0x000fe2000000185c */
[----:B------:R-:W-:Y:S07]  /*c620*/  LDSM.16.M88.4 R84, [R147+0x5000] ;  /* 0x005000009354783b */ /* 0x000fee0000000200 */
[----:B-1----:R-:W-:Y:S01]  /*c630*/  HMMA.16816.F32 R36, R20, R52, R8 ;  /* 0x000000341424723c */ /* 0x002fe20000001808 */
[----:B------:R-:W1:Y:S07]  /*c640*/  LDSM.16.M88.4 R8, [R199+0xc000] ;  /* 0x00c00000c708783b */ /* 0x000e6e0000000200 */
[----:B------:R-:W-:Y:S08]  /*c650*/  HMMA.16816.F32 R48, R24, R72, R44 ;  /* 0x000000481830723c */ /* 0x000ff0000000182c */
[----:B------:R-:W-:Y:S08]  /*c660*/  HMMA.16816.F32 R44, R20, R54, R40 ;  /* 0x00000036142c723c */ /* 0x000ff00000001828 */
[C---:B--2---:R-:W-:Y:S08]  /*c670*/  HMMA.16816.F32 R40, R28.reuse, R64, R88 ;  /* 0x000000401c28723c */ /* 0x044ff00000001858 */
[----:B------:R-:W-:Y:S08]  /*c680*/  HMMA.16816.F32 R28, R28, R66, R32 ;  /* 0x000000421c1c723c */ /* 0x000ff00000001820 */
[----:B---3--:R-:W-:Y:S08]  /*c690*/  HMMA.16816.F32 R36, R16, R56, R36 ;  /* 0x000000381024723c */ /* 0x008ff00000001824 */
[----:B------:R-:W-:Y:S01]  /*c6a0*/  HMMA.16816.F32 R52, R24, R74, R60 ;  /* 0x0000004a1834723c */ /* 0x000fe2000000183c */
[----:B------:R-:W2:Y:S04]  /*c6b0*/  LDSM.16.M88.4 R72, [R201+0x5800] ;  /* 0x00580000c948783b */ /* 0x000ea80000000200 */
[----:B------:R-:W3:Y:S03]  /*c6c0*/  LDSM.16.M88.4 R60, [R15+0x5000] ;  /* 0x005000000f3c783b */ /* 0x000ee60000000200 */
[----:B------:R-:W-:Y:S08]  /*c6d0*/  HMMA.16816.F32 R48, R20, R68, R48 ;  /* 0x000000441430723c */ /* 0x000ff00000001830 */
[C---:B------:R-:W-:Y:S08]  /*c6e0*/  HMMA.16816.F32 R32, R24.reuse, R80, R40 ;  /* 0x000000501820723c */ /* 0x040ff00000001828 */
[----:B------:R-:W-:Y:S08]  /*c6f0*/  HMMA.16816.F32 R24, R24, R82, R28 ;  /* 0x000000521818723c */ /* 0x000ff0000000181c */
[----:B------:R-:W-:Y:S08]  /*c700*/  HMMA.16816.F32 R44, R16, R58, R44 ;  /* 0x0000003a102c723c */ /* 0x000ff0000000182c */
[----:B-1----:R-:W-:Y:S08]  /*c710*/  HMMA.16816.F32 R56, R8, R76, R36 ;  /* 0x0000004c0838723c */ /* 0x002ff00000001824 */
[----:B------:R-:W-:Y:S08]  /*c720*/  HMMA.16816.F32 R36, R20, R70, R52 ;  /* 0x000000461424723c */ /* 0x000ff00000001834 */
[----:B------:R-:W-:Y:S01]  /*c730*/  HMMA.16816.F32 R40, R16, R84, R48 ;  /* 0x000000541028723c */ /* 0x000fe20000001830 */
[----:B------:R-:W1:Y:S07]  /*c740*/  LDSM.16.M88.4 R48, [R147+0x5800] ;  /* 0x005800009330783b */ /* 0x000e6e0000000200 */
[----:B--2---:R-:W-:Y:S01]  /*c750*/  HMMA.16816.F32 R28, R20, R72, R32 ;  /* 0x00000048141c723c */ /* 0x004fe20000001820 */
[----:B------:R-:W-:-:S02]  /*c760*/  FMUL.FTZ R56, R56, c[0x0][0x320] ;  /* 0x0000c80038387a20 */ /* 0x000fc40000410000 */
[----:B------:R-:W-:Y:S02]  /*c770*/  FMUL.FTZ R57, R57, c[0x0][0x320] ;  /* 0x0000c80039397a20 */ /* 0x000fe40000410000 */
[----:B------:R-:W-:Y:S02]  /*c780*/  FMUL.FTZ R58, R58, c[0x0][0x320] ;  /* 0x0000c8003a3a7a20 */ /* 0x000fe40000410000 */
[----:B------:R-:W-:Y:S01]  /*c790*/  FMUL.FTZ R59, R59, c[0x0][0x320] ;  /* 0x0000c8003b3b7a20 */ /* 0x000fe20000410000 */
[----:B------:R-:W-:Y:S01]  /*c7a0*/  HMMA.16816.F32 R20, R20, R74, R24 ;  /* 0x0000004a1414723c */ /* 0x000fe20000001818 */
[----:B------:R-:W2:Y:S07]  /*c7b0*/  MUFU.TANH R56, R56 ;  /* 0x0000003800387308 */ /* 0x000eae0000002400 */
[----:B------:R-:W-:Y:S01]  /*c7c0*/  HMMA.16816.F32 R32, R16, R86, R36 ;  /* 0x000000561020723c */ /* 0x000fe20000001824 */
[----:B------:R-:W4:Y:S07]  /*c7d0*/  MUFU.TANH R57, R57 ;  /* 0x0000003900397308 */ /* 0x000f2e0000002400 */
[----:B---3--:R-:W-:Y:S01]  /*c7e0*/  HMMA.16816.F32 R36, R8, R60, R40 ;  /* 0x0000003c0824723c */ /* 0x008fe20000001828 */
[----:B------:R-:W3:Y:S01]  /*c7f0*/  LDSM.16.M88.4 R40, [R15+0x5800] ;  /* 0x005800000f28783b */ /* 0x000ee20000000200 */
[----:B------:R-:W2:Y:S01]  /*c800*/  MUFU.TANH R58, R58 ;  /* 0x0000003a003a7308 */ /* 0x000ea20000002400 */
[----:B------:R-:W-:-:S05]  /*c810*/  DEPBAR.LE SB0, 0x0 ;  /* 0x000080000000791a */ /* 0x000fca0000000000 */
[----:B------:R-:W-:Y:S02]  /*c820*/  HMMA.16816.F32 R44, R8, R78, R44 ;  /* 0x0000004e082c723c */ /* 0x000fe4000000182c */
[----:B------:R-:W2:Y:S06]  /*c830*/  MUFU.TANH R59, R59 ;  /* 0x0000003b003b7308 */ /* 0x000eac0000002400 */
[C---:B-1----:R-:W-:Y:S08]  /*c840*/  HMMA.16816.F32 R24, R16.reuse, R48, R28 ;  /* 0x000000301018723c */ /* 0x042ff0000000181c */
[----:B------:R-:W-:Y:S01]  /*c850*/  HMMA.16816.F32 R16, R16, R50, R20 ;  /* 0x000000321010723c */ /* 0x000fe20000001814 */
        /* <DEDUP_REMOVED lines=10> */
[C---:B---3--:R-:W-:Y:S02]  /*c900*/  HMMA.16816.F32 R20, R8.reuse, R40, R24 ;  /* 0x000000280814723c */ /* 0x048fe40000001818 */
[----:B------:R3:W1:Y:S06]  /*c910*/  MUFU.TANH R52, R44 ;  /* 0x0000002c00347308 */ /* 0x00066c0000002400 */
[----:B------:R-:W-:Y:S02]  /*c920*/  HMMA.16816.F32 R8, R8, R42, R16 ;  /* 0x0000002a0808723c */ /* 0x000fe40000001810 */
[----:B------:R3:W1:Y:S06]  /*c930*/  MUFU.TANH R44, R36 ;  /* 0x00000024002c7308 */ /* 0x00066c0000002400 */
        /* <DEDUP_REMOVED lines=12> */
[----:B------:R3:W1:Y:S01]  /*ca00*/  MUFU.TANH R28, R29 ;  /* 0x0000001d001c7308 */ /* 0x0006620000002400 */
[----:B------:R-:W-:Y:S02]  /*ca10*/  FMUL.FTZ R10, R10, c[0x0][0x320] ;  /* 0x0000c8000a0a7a20 */ /* 0x000fe40000410000 */
[----:B------:R-:W-:-:S05]  /*ca20*/  FMUL.FTZ R11, R11, c[0x0][0x320] ;  /* 0x0000c8000b0b7a20 */ /* 0x000fca0000410000 */
[----:B------:R3:W1:Y:S08]  /*ca30*/  MUFU.TANH R36, R30 ;  /* 0x0000001e00247308 */ /* 0x0006700000002400 */
[----:B------:R-:W1:Y:S08]  /*ca40*/  MUFU.TANH R46, R46 ;  /* 0x0000002e002e7308 */ /* 0x000e700000002400 */
[----:B------:R-:W1:Y:S08]  /*ca50*/  MUFU.TANH R47, R47 ;  /* 0x0000002f002f7308 */ /* 0x000e700000002400 */
[----:B------:R-:W1:Y:S08]  /*ca60*/  MUFU.TANH R38, R38 ;  /* 0x0000002600267308 */ /* 0x000e700000002400 */
[----:B------:R-:W1:Y:S08]  /*ca70*/  MUFU.TANH R39, R39 ;  /* 0x0000002700277308 */ /* 0x000e700000002400 */
        /* <DEDUP_REMOVED lines=8> */
[----:B------:R3:W1:Y:S01]  /*cb00*/  MUFU.TANH R35, R11 ;  /* 0x0000000b00237308 */ /* 0x0006620000002400 */
[----:B------:R-:W-:Y:S06]  /*cb10*/  BAR.SYNC.DEFER_BLOCKING 0x0 ;  /* 0x0000000000007b1d */ /* 0x000fec0000010000 */
[----:B------:R-:W-:Y:S05]  /*cb20*/  @!P0 BRA `(.L_x_2362) ;  /* 0x000005f000008947 */ /* 0x000fea0003800000 */
[----:B--2-4-:R-:W2:Y:S04]  /*cb30*/  LDL R2, [R1+0x78] ;  /* 0x0000780001027983 */ /* 0x014ea80000100800 */
[----:B------:R-:W4:Y:S04]  /*cb40*/  LDL.64 R100, [R1+0x88] ;  /* 0x0000880001647983 */ /* 0x000f280000100a00 */
[----:B------:R-:W5:Y:S01]  /*cb50*/  LDL R4, [R1+0x9c] ;  /* 0x00009c0001047983 */ /* 0x000f620000100800 */
[----:B------:R-:W-:-:S02]  /*cb60*/  IMAD.MOV.U32 R0, RZ, RZ, 0x1 ;  /* 0x00000001ff007424 */ /* 0x000fc400078e00ff */
[----:B------:R-:W-:Y:S01]  /*cb70*/  IMAD.IADD R3, R251, 0x1, R241 ;  /* 0x00000001fb037824 */ /* 0x000fe200078e02f1 */
[----:B---3--:R-:W3:Y:S02]  /*cb80*/  LDL.64 R98, [R1+0x80] ;  /* 0x0000800001627983 */ /* 0x008ee40000100a00 */
[----:B------:R-:W-:Y:S02]  /*cb90*/  ISETP.NE.AND P0, PT, R0, c[0x0][0x2b8], PT ;  /* 0x0000ae0000007a0c */ /* 0x000fe40003f05270 */
[C---:B------:R-:W-:Y:S01]  /*cba0*/  ISETP.GT.AND P1, PT, R3.reuse, 0x2f, PT ;  /* 0x0000002f0300780c */ /* 0x040fe20003f24270 */
[----:B------:R-:W-:Y:S01]  /*cbb0*/  IMAD.MOV.U32 R224, RZ, RZ, RZ ;  /* 0x000000ffffe07224 */ /* 0x000fe200078e00ff */
[----:B------:R-:W3:Y:S01]  /*cbc0*/  LDL R13, [R1+0x98] ;  /* 0x00009800010d7983 */ /* 0x000ee20000100800 */
[----:B--2---:R-:W-:-:S04]  /*cbd0*/  IADD3 R2, R3, R136, R2 ;  /* 0x0000008803027210 */ /* 0x004fc80007ffe002 */
[----:B------:R-:W-:-:S05]  /*cbe0*/  IADD3 R2, R2, -0x30, RZ ;  /* 0xffffffd002027810 */ /* 0x000fca0007ffe0ff */
[----:B------:R-:W-:-:S04]  /*cbf0*/  @P0 IMAD.HI.U32 R3, R2, c[0x0][0x2bc], RZ ;  /* 0x0000af0002030a27 */ /* 0x000fc800078e00ff */
[----:B------:R-:W-:Y:S01]  /*cc00*/  IMAD.MOV.U32 R0, RZ, RZ, R2 ;  /* 0x000000ffff007224 */ /* 0x000fe200078e0002 */
[----:B------:R-:W-:-:S04]  /*cc10*/  @P0 SHF.R.U32.HI R0, RZ, c[0x0][0x2c0], R3 ;  /* 0x0000b000ff000a19 */ /* 0x000fc80000011603 */
[----:B----4-:R-:W-:-:S04]  /*cc20*/  @!P1 IADD3 R3, P0, R0, R100, RZ ;  /* 0x0000006400039210 */ /* 0x010fc80007f1e0ff */
[----:B-----5:R-:W-:Y:S02]  /*cc30*/  @!P1 LEA.HI.X.SX32 R4, R0, R4, 0x1, P0 ;  /* 0x0000000400049211 */ /* 0x020fe400000f0eff */
[----:B------:R-:W-:-:S04]  /*cc40*/  @!P1 LEA R8, P0, R3, c[0x0][0x2a0], 0x2 ;  /* 0x0000a80003089a11 */ /* 0x000fc800078010ff */
[----:B------:R-:W-:-:S05]  /*cc50*/  @!P1 LEA.HI.X R9, R3, c[0x0][0x2a4], R4, 0x2, P0 ;  /* 0x0000a90003099a11 */ /* 0x000fca00000f1404 */
[----:B------:R-:W2:Y:S01]  /*cc60*/  @!P1 LDG.E R224, [R8.64] ;  /* 0x0000000a08e09981 */ /* 0x000ea2000c1e1900 */
[----:B------:R-:W-:Y:S01]  /*cc70*/  IMAD.MOV R226, RZ, RZ, -R0 ;  /* 0x000000ffffe27224 */ /* 0x000fe200078e0a00 */
[----:B------:R-:W-:-:S03]  /*cc80*/  IADD3 R14, -R241, 0x30, RZ ;  /* 0x00000030f10e7810 */ /* 0x000fc60007ffe1ff */
        /* <DEDUP_REMOVED lines=8> */
[----:B------:R-:W-:-:S04]  /*cd10*/  IMAD R0, R0, c[0x0][0x1f0], RZ ;  /* 0x00007c0000007a24 */ /* 0x000fc800078e02ff */
[----:B------:R-:W-:Y:S01]  /*cd20*/  IMAD R6, R224, c[0x0][0x1f4], R0 ;  /* 0x00007d00e0067a24 */ /* 0x000fe200078e0200 */
[----:B---3--:R-:W-:-:S04]  /*cd30*/  IADD3 R0, P0, R98, R2, RZ ;  /* 0x0000000262007210 */ /* 0x008fc80007f1e0ff */
[----:B------:R-:W-:Y:S02]  /*cd40*/  IADD3.X R6, R13, R3, R6, P0, !PT ;  /* 0x000000030d067210 */ /* 0x000fe400007fe406 */
[----:B------:R-:W-:-:S04]  /*cd50*/  LEA R13, P0, R0, c[0x0][0x1c8], 0x1 ;  /* 0x00007200000d7a11 */ /* 0x000fc800078008ff */
[----:B------:R-:W-:Y:S02]  /*cd60*/  LEA.HI.X R6, R0, c[0x0][0x1cc], R6, 0x1, P0 ;  /* 0x0000730000067a11 */ /* 0x000fe400000f0c06 */
[----:B------:R-:W-:Y:S01]  /*cd70*/  ISETP.GE.AND P0, PT, R14, 0x1, PT ;  /* 0x000000010e00780c */ /* 0x000fe20003f06270 */
[----:B------:R-:W-:Y:S10]  /*cd80*/  BRA.DIV ~URZ, `(.L_x_2363) ;  /* 0x00013bb27f007947 */ /* 0x000ff4000b800000 */
[----:B------:R2:W3:Y:S02]  /*cd90*/  SHFL.IDX PT, R4, R6, RZ, 0x181f ;  /* 0x00181fff06047589 */ /* 0x0004e400000e0000 */
.L_x_2524:
[----:B------:R-:W-:Y:S05]  /*cda0*/  BRA.DIV ~URZ, `(.L_x_2364) ;  /* 0x00013c027f007947 */ /* 0x000fea000b800000 */
[----:B------:R4:W2:Y:S02]  /*cdb0*/  SHFL.IDX PT, R0, R13, RZ, 0x181f ;  /* 0x00181fff0d007589 */ /* 0x0008a400000e0000 */
.L_x_2525:
[----:B------:R-:W-:Y:S01]  /*cdc0*/  BSSY B0, `(.L_x_2365) ;  /* 0x0000019000007945 */ /* 0x000fe20003800000 */
[----:B------:R-:W-:Y:S05]  /*cdd0*/  @!P0 BRA `(.L_x_2366) ;  /* 0x0000017000008947 */ /* 0x000fea0003800000 */
[----:B------:R-:W-:Y:S02]  /*cde0*/  SHF.R.S32.HI R2, RZ, 0x1f, R215 ;  /* 0x0000001fff027819 */ /* 0x000fe400000114d7 */
[C---:B--2---:R-:W-:Y:S02]  /*cdf0*/  LEA R16, P0, R215.reuse, R0, 0x1 ;  /* 0x00000000d7107211 */ /* 0x044fe400078008ff */
[C---:B------:R-:W-:Y:S02]  /*ce00*/  IADD3 R22, R215.reuse, 0x40, RZ ;  /* 0x00000040d7167810 */ /* 0x040fe40007ffe0ff */
[----:B---3--:R-:W-:-:S02]  /*ce10*/  LEA.HI.X R17, R215, R4, R2, 0x1, P0 ;  /* 0x00000004d7117211 */ /* 0x008fc400000f0c02 */
[C---:B------:R-:W-:Y:S02]  /*ce20*/  LEA R10, P0, R232.reuse, R0, 0x1 ;  /* 0x00000000e80a7211 */ /* 0x040fe400078008ff */
[C---:B------:R-:W-:Y:S02]  /*ce30*/  IADD3 R20, R215.reuse, 0x80, RZ ;  /* 0x00000080d7147810 */ /* 0x040fe40007ffe0ff */
[C---:B------:R-:W-:Y:S02]  /*ce40*/  IADD3 R18, R215.reuse, 0xc0, RZ ;  /* 0x000000c0d7127810 */ /* 0x040fe40007ffe0ff */
[----:B------:R-:W-:Y:S02]  /*ce50*/  ISETP.GE.AND P4, PT, R215, c[0x0][0x1d4], PT ;  /* 0x00007500d7007a0c */ /* 0x000fe40003f86270 */
[----:B------:R-:W-:Y:S02]  /*ce60*/  LEA.HI.X R11, R232, R4, R244, 0x1, P0 ;  /* 0x00000004e80b7211 */ /* 0x000fe400000f0cf4 */
[----:B------:R-:W-:-:S02]  /*ce70*/  ISETP.GE.AND P3, PT, R22, c[0x0][0x1d4], PT ;  /* 0x0000750016007a0c */ /* 0x000fc40003f66270 */
[C---:B------:R-:W-:Y:S02]  /*ce80*/  LEA R8, P0, R231.reuse, R0, 0x1 ;  /* 0x00000000e7087211 */ /* 0x040fe400078008ff */
[----:B------:R-:W-:Y:S02]  /*ce90*/  ISETP.GE.AND P2, PT, R20, c[0x0][0x1d4], PT ;  /* 0x0000750014007a0c */ /* 0x000fe40003f46270 */
[----:B------:R-:W-:Y:S02]  /*cea0*/  ISETP.GE.AND P1, PT, R18, c[0x0][0x1d4], PT ;  /* 0x0000750012007a0c */ /* 0x000fe40003f26270 */
[----:B------:R-:W-:Y:S01]  /*ceb0*/  LEA.HI.X R9, R231, R4, R243, 0x1, P0 ;  /* 0x00000004e7097211 */ /* 0x000fe200000f0cf3 */
[----:B------:R-:W-:Y:S01]  /*cec0*/  @!PT LDS RZ, [RZ] ;  /* 0x00000000fffff984 */ /* 0x000fe20000000800 */
[----:B------:R-:W-:Y:S01]  /*ced0*/  @!PT LDS RZ, [RZ] ;  /* 0x00000000fffff984 */ /* 0x000fe20000000800 */
[----:B------:R-:W-:Y:S01]  /*cee0*/  @!PT LDS RZ, [RZ] ;  /* 0x00000000fffff984 */ /* 0x000fe20000000800 */
[----:B------:R2:W-:Y:S01]  /*cef0*/  LDGSTS.E.BYPASS.LTC128B.128 [R214+0xa080], [R16.64], !P4 ;  /* 0x0a08000010d67fae */ /* 0x0005e2000e101d4a */
[----:B------:R-:W-:-:S03]  /*cf00*/  LEA R2, P0, R230, R0, 0x1 ;  /* 0x00000000e6027211 */ /* 0x000fc600078008ff */
[----:B------:R2:W-:Y:S01]  /*cf10*/  LDGSTS.E.BYPASS.LTC128B.128 [R214+0xb880], [R10.64], !P3 ;  /* 0x0b8800000ad67fae */ /* 0x0005e2000d901d4a */
[----:B------:R-:W-:-:S03]  /*cf20*/  LEA.HI.X R3, R230, R4, R242, 0x1, P0 ;  /* 0x00000004e6037211 */ /* 0x000fc600000f0cf2 */
[----:B------:R2:W-:Y:S04]  /*cf30*/  LDGSTS.E.BYPASS.LTC128B.128 [R214+0xd080], [R8.64], !P2 ;  /* 0x0d08000008d67fae */ /* 0x0005e8000d101d4a */
[----:B------:R2:W-:Y:S02]  /*cf40*/  LDGSTS.E.BYPASS.LTC128B.128 [R214+0xe880], [R2.64], !P1 ;  /* 0x0e88000002d67fae */ /* 0x0005e4000c901d4a */
.L_x_2366:
[----:B------:R-:W-:Y:S05]  /*cf50*/  BSYNC B0 ;  /* 0x0000000000007941 */ /* 0x000fea0003800000 */
.L_x_2365:
[----:B------:R-:W-:Y:S05]  /*cf60*/  BRA.DIV ~URZ, `(.L_x_2367) ;  /* 0x00013ab27f007947 */ /* 0x000fea000b800000 */
[----:B---3--:R3:W4:Y:S04]  /*cf70*/  SHFL.IDX PT, R4, R6, 0x1, 0x181f ;  /* 0x00381f0006047f89 */ /* 0x00872800000e0000 */
[----:B--2---:R3:W2:Y:S02]  /*cf80*/  SHFL.IDX PT, R0, R13, 0x1, 0x181f ;  /* 0x00381f000d007f89 */ /* 0x0046a400000e0000 */
.L_x_2526:
[----:B------:R-:W-:-:S13]  /*cf90*/  ISETP.GE.AND P0, PT, R14, 0x21, PT ;  /* 0x000000210e00780c */ /* 0x000fda0003f06270 */
[----:B------:R-:W-:Y:S05]  /*cfa0*/  @!P0 BRA `(.L_x_2362) ;  /* 0x0000017000008947 */ /* 0x000fea0003800000 */
[----:B------:R-:W-:Y:S02]  /*cfb0*/  SHF.R.S32.HI R2, RZ, 0x1f, R215 ;  /* 0x0000001fff027819 */ /* 0x000fe400000114d7 */
[C---:B--2---:R-:W-:Y:S02]  /*cfc0*/  LEA R16, P0, R215.reuse, R0, 0x1 ;  /* 0x00000000d7107211 */ /* 0x044fe400078008ff */
[C---:B------:R-:W-:Y:S02]  /*cfd0*/  IADD3 R18, R215.reuse, 0x40, RZ ;  /* 0x00000040d7127810 */ /* 0x040fe40007ffe0ff */
[C---:B----4-:R-:W-:Y:S02]  /*cfe0*/  LEA.HI.X R17, R215.reuse, R4, R2, 0x1, P0 ;  /* 0x00000004d7117211 */ /* 0x050fe400000f0c02 */
[----:B------:R-:W-:Y:S02]  /*cff0*/  LEA R10, P0, R232, R0, 0x1 ;  /* 0x00000000e80a7211 */ /* 0x000fe400078008ff */
[----:B---3--:R-:W-:-:S02]  /*d000*/  IADD3 R13, R215, 0x80, RZ ;  /* 0x00000080d70d7810 */ /* 0x008fc40007ffe0ff */
[C---:B------:R-:W-:Y:S02]  /*d010*/  IADD3 R6, R215.reuse, 0xc0, RZ ;  /* 0x000000c0d7067810 */ /* 0x040fe40007ffe0ff */
[----:B------:R-:W-:Y:S02]  /*d020*/  ISETP.GE.AND P4, PT, R215, c[0x0][0x1d4], PT ;  /* 0x00007500d7007a0c */ /* 0x000fe40003f86270 */
[----:B------:R-:W-:Y:S02]  /*d030*/  LEA.HI.X R11, R232, R4, R244, 0x1, P0 ;  /* 0x00000004e80b7211 */ /* 0x000fe400000f0cf4 */
[----:B------:R-:W-:Y:S02]  /*d040*/  ISETP.GE.AND P3, PT, R18, c[0x0][0x1d4], PT ;  /* 0x0000750012007a0c */ /* 0x000fe40003f66270 */
[----:B------:R-:W-:Y:S02]  /*d050*/  LEA R8, P0, R231, R0, 0x1 ;  /* 0x00000000e7087211 */ /* 0x000fe400078008ff */
[----:B------:R-:W-:-:S02]  /*d060*/  ISETP.GE.AND P2, PT, R13, c[0x0][0x1d4], PT ;  /* 0x000075000d007a0c */ /* 0x000fc40003f46270 */
        /* <DEDUP_REMOVED lines=11> */
.L_x_2362:
[----:B--2-4-:R-:W-:Y:S05]  /*d120*/  BSYNC B1 ;  /* 0x0000000000017941 */ /* 0x014fea0003800000 */
.L_x_2361:
[----:B---3--:R-:W2:Y:S01]  /*d130*/  LDL R9, [R1+0x4] ;  /* 0x0000040001097983 */ /* 0x008ea20000100800 */
[----:B------:R-:W-:Y:S01]  /*d140*/  SHF.R.S32.HI R0, RZ, 0x1f, R96 ;  /* 0x0000001fff007819 */ /* 0x000fe20000011460 */
[----:B------:R-:W-:Y:S02]  /*d150*/  IMAD.MOV.U32 R11, RZ, RZ, 0x1 ;  /* 0x00000001ff0b7424 */ /* 0x000fe400078e00ff */
[----:B------:R-:W0:Y:S01]  /*d160*/  LDGDEPBAR ;  /* 0x00000000000079af */ /* 0x000e220000000000 */
[CC--:B------:R-:W-:Y:S02]  /*d170*/  LEA.HI R2, R0.reuse, R96.reuse, RZ, 0x2 ;  /* 0x0000006000027211 */ /* 0x0c0fe400078f10ff */
[----:B------:R-:W-:-:S02]  /*d180*/  LEA.HI R0, R0, R96, RZ, 0x5 ;  /* 0x0000006000007211 */ /* 0x000fc400078f28ff */
[----:B------:R-:W-:Y:S02]  /*d190*/  LOP3.LUT R2, R2, 0xfffffffc, RZ, 0xc0, !PT ;  /* 0xfffffffc02027812 */ /* 0x000fe400078ec0ff */
[----:B------:R-:W-:Y:S02]  /*d1a0*/  LOP3.LUT R3, R0, 0xffffffe0, RZ, 0xc0, !PT ;  /* 0xffffffe000037812 */ /* 0x000fe400078ec0ff */
[----:B------:R-:W-:Y:S01]  /*d1b0*/  SHF.R.S32.HI R4, RZ, 0x5, R0 ;  /* 0x00000005ff047819 */ /* 0x000fe20000011400 */
[C---:B------:R-:W-:Y:S01]  /*d1c0*/  IMAD.IADD R2, R96.reuse, 0x1, -R2 ;  /* 0x0000000160027824 */ /* 0x040fe200078e0a02 */
[----:B------:R-:W-:Y:S01]  /*d1d0*/  SHF.R.S32.HI R6, RZ, 0x1f, R0 ;  /* 0x0000001fff067819 */ /* 0x000fe20000011400 */
[----:B------:R-:W-:Y:S01]  /*d1e0*/  IMAD.IADD R0, R96, 0x1, -R3 ;  /* 0x0000000160007824 */ /* 0x000fe200078e0a03 */
[----:B------:R-:W-:Y:S02]  /*d1f0*/  ISETP.NE.AND P0, PT, R11, c[0x0][0x2c4], PT ;  /* 0x0000b1000b007a0c */ /* 0x000fe40003f05270 */
[----:B------:R-:W-:-:S02]  /*d200*/  LEA.HI R6, R6, R4, RZ, 0x3 ;  /* 0x0000000406067211 */ /* 0x000fc400078f18ff */
[----:B------:R-:W-:Y:S02]  /*d210*/  LEA.HI R3, R2, R2, RZ, 0x1 ;  /* 0x0000000202037211 */ /* 0x000fe400078f08ff */
[----:B------:R-:W-:Y:S02]  /*d220*/  LOP3.LUT R8, R6, 0xffffff8, RZ, 0xc0, !PT ;  /* 0x0ffffff806087812 */ /* 0x000fe400078ec0ff */
[----:B------:R-:W-:Y:S02]  /*d230*/  SHF.R.S32.HI R10, RZ, 0x1f, R0 ;  /* 0x0000001fff0a7819 */ /* 0x000fe40000011400 */
[----:B------:R-:W-:Y:S01]  /*d240*/  LOP3.LUT R6, R3, 0x1ffffffe, RZ, 0xc0, !PT ;  /* 0x1ffffffe03067812 */ /* 0x000fe200078ec0ff */
[----:B------:R-:W-:Y:S01]  /*d250*/  IMAD.IADD R4, R4, 0x1, -R8 ;  /* 0x0000000104047824 */ /* 0x000fe200078e0a08 */
[----:B------:R-:W-:Y:S02]  /*d260*/  LEA.HI R3, R10, R0, RZ, 0x2 ;  /* 0x000000000a037211 */ /* 0x000fe400078f10ff */
[----:B------:R-:W-:Y:S01]  /*d270*/  LOP3.LUT R8, RZ, c[0x0][0x324], RZ, 0x33, !PT ;  /* 0x0000c900ff087a12 */ /* 0x000fe200078e33ff */
[----:B------:R-:W-:Y:S01]  /*d280*/  IMAD.SHL.U32 R13, R4, 0x10, RZ ;  /* 0x00000010040d7824 */ /* 0x000fe200078e00ff */
[----:B------:R-:W-:Y:S01]  /*d290*/  SHF.R.S32.HI R14, RZ, 0x2, R3 ;  /* 0x00000002ff0e7819 */ /* 0x000fe20000011403 */
[----:B------:R-:W-:Y:S01]  /*d2a0*/  IMAD.IADD R2, R2, 0x1, -R6 ;  /* 0x0000000102027824 */ /* 0x000fe200078e0a06 */
[----:B------:R-:W-:-:S02]  /*d2b0*/  LOP3.LUT R3, R3, 0x7ffffffc, RZ, 0xc0, !PT ;  /* 0x7ffffffc03037812 */ /* 0x000fc400078ec0ff */
[----:B------:R-:W-:Y:S01]  /*d2c0*/  STL [R1+0x90], R13 ;  /* 0x0000900d01007387 */ /* 0x000fe20000100800 */
[----:B------:R-:W-:Y:S02]  /*d2d0*/  IMAD.SHL.U32 R6, R2, 0x8, RZ ;  /* 0x0000000802067824 */ /* 0x000fe400078e00ff */
[----:B------:R-:W-:Y:S01]  /*d2e0*/  IMAD.IADD R2, R0, 0x1, -R3 ;  /* 0x0000000100027824 */ /* 0x000fe200078e0a03 */
[----:B------:R-:W-:Y:S01]  /*d2f0*/  STL [R1+0x94], R14 ;  /* 0x0000940e01007387 */ /* 0x000fe20000100800 */
[----:B------:R-:W-:Y:S02]  /*d300*/  IMAD.IADD R0, R104, 0x1, R5 ;  /* 0x0000000168007824 */ /* 0x000fe400078e0205 */
[----:B------:R-:W-:Y:S01]  /*d310*/  IMAD.SHL.U32 R247, R2, 0x2, RZ ;  /* 0x0000000202f77824 */ /* 0x000fe200078e00ff */
[----:B------:R3:W-:Y:S03]  /*d320*/  STL [R1+0x7c], R6 ;  /* 0x00007c0601007387 */ /* 0x0007e60000100800 */
[----:B------:R-:W-:Y:S01]  /*d330*/  IMAD.IADD R10, R104, 0x1, -R247 ;  /* 0x00000001680a7824 */ /* 0x000fe200078e0af7 */
[----:B------:R-:W-:-:S05]  /*d340*/  IADD3 R2, -R247, 0x1, R0 ;  /* 0x00000001f7027810 */ /* 0x000fca0007ffe100 */
[----:B------:R-:W-:-:S04]  /*d350*/  IMAD.IADD R2, R2, 0x1, -R240 ;  /* 0x0000000102027824 */ /* 0x000fc800078e0af0 */
[----:B------:R-:W-:Y:S02]  /*d360*/  IMAD.IADD R8, R2, 0x1, R8 ;  /* 0x0000000102087824 */ /* 0x000fe400078e0208 */
[----:B--2---:R-:W-:Y:S02]  /*d370*/  IMAD R4, R9, 0x80, R14 ;  /* 0x0000008009047824 */ /* 0x004fe400078e020e */
[----:B------:R-:W-:-:S03]  /*d380*/  IMAD.IADD R9, R0, 0x1, -R247 ;  /* 0x0000000100097824 */ /* 0x000fc600078e0af7 */
[----:B------:R-:W-:Y:S02]  /*d390*/  IADD3 R4, R6, R4, R13 ;  /* 0x0000000406047210 */ /* 0x000fe40007ffe00d */
[----:B---3--:R-:W-:-:S03]  /*d3a0*/  IADD3 R6, R2, c[0x0][0x328], RZ ;  /* 0x0000ca0002067a10 */ /* 0x008fc60007ffe0ff */
[----:B------:R-:W-:-:S05]  /*d3b0*/  @P0 IMAD.HI.U32 R3, R4, c[0x0][0x2c8], RZ ;  /* 0x0000b20004030a27 */ /* 0x000fca00078e00ff */
[----:B------:R-:W-:Y:S01]  /*d3c0*/  @P0 SHF.R.U32.HI R4, RZ, c[0x0][0x2cc], R3 ;  /* 0x0000b300ff040a19 */ /* 0x000fe20000011603 */
[----:B------:R-:W-:Y:S05]  /*d3d0*/  BRA.DIV ~URZ, `(.L_x_2368) ;  /* 0x000137127f007947 */ /* 0x000fea000b800000 */
[----:B------:R2:W3:Y:S02]  /*d3e0*/  SHFL.IDX PT, R3, R4, RZ, 0x1c1f ;  /* 0x001c1fff04037589 */ /* 0x0004e400000e0000 */
.L_x_2527:
[----:B------:R-:W-:Y:S01]  /*d3f0*/  IMAD.MOV.U32 R13, RZ, RZ, 0x1 ;  /* 0x00000001ff0d7424 */ /* 0x000fe200078e00ff */
[----:B------:R-:W-:Y:S01]  /*d400*/  LOP3.LUT R213, R213, 0xffffefff, RZ, 0xc0, !PT ;  /* 0xffffefffd5d57812 */ /* 0x000fe200078ec0ff */
[--C-:B---3--:R-:W-:Y:S02]  /*d410*/  IMAD.IADD R2, R6, 0x1, R3.reuse ;  /* 0x0000000106027824 */ /* 0x108fe400078e0203 */
[----:B------:R-:W-:Y:S01]  /*d420*/  IMAD.IADD R0, R8, 0x1, R3 ;  /* 0x0000000108007824 */ /* 0x000fe200078e0203 */
[----:B------:R-:W-:Y:S02]  /*d430*/  ISETP.LE.AND P0, PT, R13, c[0x0][0x32c], PT ;  /* 0x0000cb000d007a0c */ /* 0x000fe40003f03270 */
[----:B------:R-:W-:-:S11]  /*d440*/  IMNMX R2, R9, R2, PT ;  /* 0x0000000209027217 */ /* 0x000fd60003800200 */
[----:B------:R-:W-:Y:S01]  /*d450*/  @P0 LOP3.LUT R213, R213, 0x1000, RZ, 0xfc, !PT ;  /* 0x00001000d5d50812 */ /* 0x000fe200078efcff */
[----:B------:R-:W-:Y:S05]  /*d460*/  @!P0 BRA `(.L_x_2369) ;  /* 0x0000012000008947 */ /* 0x000fea0003800000 */
[----:B------:R-:W-:Y:S01]  /*d470*/  IADD3 R3, -R240, R5, R3 ;  /* 0x00000005f0037210 */ /* 0x000fe20007ffe103 */
[----:B------:R-:W-:Y:S03]  /*d480*/  BSSY B0, `(.L_x_2370) ;  /* 0x000000c000007945 */ /* 0x000fe60003800000 */
[----:B------:R-:W-:-:S13]  /*d490*/  ISETP.GT.AND P0, PT, R3, -0x1, PT ;  /* 0xffffffff0300780c */ /* 0x000fda0003f04270 */
[----:B------:R-:W-:Y:S05]  /*d4a0*/  @P0 BRA `(.L_x_2371) ;  /* 0x0000006000000947 */ /* 0x000fea0003800000 */
[----:B------:R-:W-:Y:S02]  /*d4b0*/  ISETP.NE.AND P0, PT, R13, c[0x0][0x32c], PT ;  /* 0x0000cb000d007a0c */ /* 0x000fe40003f05270 */
[----:B------:R-:W-:-:S11]  /*d4c0*/  LOP3.LUT R3, RZ, R3, RZ, 0x33, !PT ;  /* 0x00000003ff037212 */ /* 0x000fd600078e33ff */
[----:B------:R-:W-:-:S05]  /*d4d0*/  @P0 IMAD.HI.U32 R11, R3, c[0x0][0x330], RZ ;  /* 0x0000cc00030b0a27 */ /* 0x000fca00078e00ff */
[----:B------:R-:W-:-:S04]  /*d4e0*/  @P0 SHF.R.U32.HI R3, RZ, c[0x0][0x334], R11 ;  /* 0x0000cd00ff030a19 */ /* 0x000fc8000001160b */
[----:B------:R-:W-:Y:S01]  /*d4f0*/  LOP3.LUT R3, RZ, R3, RZ, 0x33, !PT ;  /* 0x00000003ff037212 */ /* 0x000fe200078e33ff */
[----:B------:R-:W-:Y:S05]  /*d500*/  BRA `(.L_x_2372) ;  /* 0x0000003000007947 */ /* 0x000fea0003800000 */
.L_x_2371:
[----:B------:R-:W-:-:S13]  /*d510*/  ISETP.NE.AND P0, PT, R13, c[0x0][0x32c], PT ;  /* 0x0000cb000d007a0c */ /* 0x000fda0003f05270 */
[----:B------:R-:W-:-:S05]  /*d520*/  @P0 IMAD.HI.U32 R11, R3, c[0x0][0x330], RZ ;  /* 0x0000cc00030b0a27 */ /* 0x000fca00078e00ff */
[----:B------:R-:W-:Y:S02]  /*d530*/  @P0 SHF.R.U32.HI R3, RZ, c[0x0][0x334], R11 ;  /* 0x0000cd00ff030a19 */ /* 0x000fe4000001160b */
.L_x_2372:
[----:B------:R-:W-:Y:S05]  /*d540*/  BSYNC B0 ;  /* 0x0000000000007941 */ /* 0x000fea0003800000 */
.L_x_2370:
[----:B------:R-:W-:-:S05]  /*d550*/  IMAD R3, R3, c[0x0][0x32c], R10 ;  /* 0x0000cb0003037a24 */ /* 0x000fca00078e020a */
[----:B------:R-:W-:Y:S02]  /*d560*/  IADD3 R11, R3, c[0x0][0x32c], RZ ;  /* 0x0000cb00030b7a10 */ /* 0x000fe40007ffe0ff */
[----:B------:R-:W-:Y:S02]  /*d570*/  IMNMX R0, R0, R3, !PT ;  /* 0x0000000300007217 */ /* 0x000fe40007800200 */
[----:B------:R-:W-:Y:S02]  /*d580*/  IMNMX R2, R2, R11, PT ;  /* 0x0000000b02027217 */ /* 0x000fe40003800200 */
.L_x_2369:
[C---:B------:R-:W-:Y:S02]  /*d590*/  ISETP.GE.AND P0, PT, R104.reuse, 0x2, PT ;  /* 0x000000026800780c */ /* 0x040fe40003f06270 */
[----:B------:R-:W-:Y:S02]  /*d5a0*/  LOP3.LUT R213, R213, 0xfffffff7, RZ, 0xc0, !PT ;  /* 0xfffffff7d5d57812 */ /* 0x000fe400078ec0ff */
[C---:B------:R-:W-:Y:S02]  /*d5b0*/  ISETP.GE.AND P1, PT, R104.reuse, 0x9, PT ;  /* 0x000000096800780c */ /* 0x040fe40003f26270 */
[----:B------:R-:W-:-:S02]  /*d5c0*/  ISETP.GE.AND P6, PT, R104, 0x12, PT ;  /* 0x000000126800780c */ /* 0x000fc40003fc6270 */
[C---:B------:R-:W-:Y:S02]  /*d5d0*/  ISETP.GE.AND P5, PT, R104.reuse, 0x19, PT ;  /* 0x000000196800780c */ /* 0x040fe40003fa6270 */
[C---:B------:R-:W-:Y:S02]  /*d5e0*/  ISETP.GE.AND P4, PT, R104.reuse, 0x1a, PT ;  /* 0x0000001a6800780c */ /* 0x040fe40003f86270 */
[----:B------:R-:W-:Y:S02]  /*d5f0*/  ISETP.GE.AND P3, PT, R104, 0x21, PT ;  /* 0x000000216800780c */ /* 0x000fe40003f66270 */
[----:B------:R-:W-:Y:S02]  /*d600*/  @P0 LOP3.LUT R213, R213, 0x8, RZ, 0xfc, !PT ;  /* 0x00000008d5d50812 */ /* 0x000fe400078efcff */
[----:B------:R-:W-:Y:S02]  /*d610*/  ISETP.GT.AND P0, PT, R0, 0x1, !P0 ;  /* 0x000000010000780c */ /* 0x000fe40004704270 */
[----:B------:R-:W-:-:S02]  /*d620*/  LOP3.LUT R213, R213, 0xfffffffb, RZ, 0xc0, !PT ;  /* 0xfffffffbd5d57812 */ /* 0x000fc400078ec0ff */
[----:B------:R-:W-:Y:S02]  /*d630*/  ISETP.LT.OR P0, PT, R2, 0x2, P0 ;  /* 0x000000020200780c */ /* 0x000fe40000701670 */
[----:B------:R-:W-:Y:S02]  /*d640*/  @P1 LOP3.LUT R213, R213, 0x4, RZ, 0xfc, !PT ;  /* 0x00000004d5d51812 */ /* 0x000fe400078efcff */
[----:B------:R-:W-:Y:S02]  /*d650*/  FSEL R20, R57, -INF , !P0 ;  /* 0xff80000039147808 */ /* 0x000fe40004000000 */
[----:B------:R-:W-:Y:S02]  /*d660*/  ISETP.GT.AND P0, PT, R0, 0x8, !P1 ;  /* 0x000000080000780c */ /* 0x000fe40004f04270 */
[----:B------:R-:W-:Y:S02]  /*d670*/  ISETP.GE.AND P1, PT, R104, 0xa, PT ;  /* 0x0000000a6800780c */ /* 0x000fe40003f26270 */
[----:B------:R-:W-:-:S02]  /*d680*/  ISETP.LT.OR P0, PT, R2, 0x9, P0 ;  /* 0x000000090200780c */ /* 0x000fc40000701670 */
[----:B------:R-:W-:Y:S02]  /*d690*/  LOP3.LUT R213, R213, 0xfffffffd, RZ, 0xc0, !PT ;  /* 0xfffffffdd5d57812 */ /* 0x000fe400078ec0ff */
[----:B-1----:R-:W-:Y:S02]  /*d6a0*/  FSEL R22, R52, -INF , !P0 ;  /* 0xff80000034167808 */ /* 0x002fe40004000000 */
[----:B------:R-:W-:Y:S02]  /*d6b0*/  ISETP.GT.AND P0, PT, R0, 0x9, !P1 ;  /* 0x000000090000780c */ /* 0x000fe40004f04270 */
[----:B------:R-:W-:Y:S02]  /*d6c0*/  ISETP.GE.AND P2, PT, R104, 0x22, PT ;  /* 0x000000226800780c */ /* 0x000fe40003f46270 */
[----:B------:R-:W-:Y:S02]  /*d6d0*/  ISETP.LT.OR P0, PT, R2, 0xa, P0 ;  /* 0x0000000a0200780c */ /* 0x000fe40000701670 */
[----:B------:R-:W-:-:S02]  /*d6e0*/  @P1 LOP3.LUT R213, R213, 0x2, RZ, 0xfc, !PT ;  /* 0x00000002d5d51812 */ /* 0x000fc400078efcff */
[----:B------:R-:W-:Y:S02]  /*d6f0*/  ISETP.GE.AND P1, PT, R104, 0x11, PT ;  /* 0x000000116800780c */ /* 0x000fe40003f26270 */
[----:B------:R-:W-:Y:S02]  /*d700*/  FSEL R23, R45, -INF , !P0 ;  /* 0xff8000002d177808 */ /* 0x000fe40004000000 */
[----:B------:R-:W-:Y:S02]  /*d710*/  ISETP.GT.AND P0, PT, R0, 0x10, !P1 ;  /* 0x000000100000780c */ /* 0x000fe40004f04270 */
[----:B------:R-:W-:Y:S02]  /*d720*/  LOP3.LUT R213, R213, 0xfffffffe, RZ, 0xc0, !PT ;  /* 0xfffffffed5d57812 */ /* 0x000fe400078ec0ff */
        /* <DEDUP_REMOVED lines=31> */
[----:B------:R-:W-:-:S04]  /*d920*/  ISETP.GT.AND P0, PT, R0, 0x29, !P0 ;  /* 0x000000290000780c */ /* 0x000fc80004704270 */
[----:B------:R-:W-:-:S04]  /*d930*/  ISETP.LT.OR P0, PT, R2, 0x2a, P0 ;  /* 0x0000002a0200780c */ /* 0x000fc80000701670 */
[----:B------:R-:W-:Y:S01]  /*d940*/  FSEL R32, R32, -INF , !P0 ;  /* 0xff80000020207808 */ /* 0x000fe20004000000 */
[----:B------:R-:W-:Y:S06]  /*d950*/  BRA.DIV ~URZ, `(.L_x_2373) ;  /* 0x000132027f007947 */ /* 0x000fec000b800000 */
[----:B------:R1:W3:Y:S02]  /*d960*/  SHFL.IDX PT, R3, R4, 0x1, 0x1c1f ;  /* 0x003c1f0004037f89 */ /* 0x0002e400000e0000 */
.L_x_2528:
[----:B------:R-:W-:Y:S01]  /*d970*/  ISETP.LE.AND P0, PT, R13, c[0x0][0x32c], PT ;  /* 0x0000cb000d007a0c */ /* 0x000fe20003f03270 */
[--C-:B---3--:R-:W-:Y:S02]  /*d980*/  IMAD.IADD R2, R6, 0x1, R3.reuse ;  /* 0x0000000106027824 */ /* 0x108fe400078e0203 */
[----:B------:R-:W-:-:S03]  /*d990*/  IMAD.IADD R0, R8, 0x1, R3 ;  /* 0x0000000108007824 */ /* 0x000fc600078e0203 */
[----:B------:R-:W-:-:S07]  /*d9a0*/  IMNMX R2, R9, R2, PT ;  /* 0x0000000209027217 */ /* 0x000fce0003800200 */
        /* <DEDUP_REMOVED lines=12> */
.L_x_2376:
[----:B-12---:R-:W-:-:S04]  /*da70*/  MOV R4, 0x1 ;  /* 0x0000000100047802 */ /* 0x006fc80000000f00 */
[----:B------:R-:W-:-:S13]  /*da80*/  ISETP.NE.AND P0, PT, R4, c[0x0][0x32c], PT ;  /* 0x0000cb0004007a0c */ /* 0x000fda0003f05270 */
[----:B------:R-:W-:-:S05]  /*da90*/  @P0 IMAD.HI.U32 R4, R3, c[0x0][0x330], RZ ;  /* 0x0000cc0003040a27 */ /* 0x000fca00078e00ff */
[----:B------:R-:W-:Y:S02]  /*daa0*/  @P0 SHF.R.U32.HI R3, RZ, c[0x0][0x334], R4 ;  /* 0x0000cd00ff030a19 */ /* 0x000fe40000011604 */
.L_x_2377:
[----:B------:R-:W-:Y:S05]  /*dab0*/  BSYNC B0 ;  /* 0x0000000000007941 */ /* 0x000fea0003800000 */
.L_x_2375:
[----:B------:R-:W-:-:S05]  /*dac0*/  IMAD R3, R3, c[0x0][0x32c], R10 ;  /* 0x0000cb0003037a24 */ /* 0x000fca00078e020a */
[----:B------:R-:W-:Y:S02]  /*dad0*/  IADD3 R4, R3, c[0x0][0x32c], RZ ;  /* 0x0000cb0003047a10 */ /* 0x000fe40007ffe0ff */
[----:B------:R-:W-:Y:S02]  /*dae0*/  IMNMX R0, R0, R3, !PT ;  /* 0x0000000300007217 */ /* 0x000fe40007800200 */
[----:B------:R-:W-:Y:S02]  /*daf0*/  IMNMX R2, R2, R4, PT ;  /* 0x0000000402027217 */ /* 0x000fe40003800200 */
.L_x_2374:
[----:B------:R-:W-:Y:S02]  /*db00*/  LOP3.LUT P0, RZ, R213, 0x8, RZ, 0xc0, !PT ;  /* 0x00000008d5ff7812 */ /* 0x000fe4000780c0ff */
[----:B------:R-:W-:Y:S02]  /*db10*/  FMNMX.FTZ R13, R18, R20, !PT ;  /* 0x00000014120d7209 */ /* 0x000fe40007810000 */
[----:B------:R-:W-:Y:S02]  /*db20*/  ISETP.GT.AND P0, PT, R0, 0x1, !P0 ;  /* 0x000000010000780c */ /* 0x000fe40004704270 */
[----:B------:R-:W-:-:S02]  /*db30*/  FMNMX.FTZ R13, R22, R13, !PT ;  /* 0x0000000d160d7209 */ /* 0x000fc40007810000 */
[----:B------:R-:W-:Y:S02]  /*db40*/  ISETP.LT.OR P0, PT, R2, 0x2, P0 ;  /* 0x000000020200780c */ /* 0x000fe40000701670 */
[----:B------:R-:W-:Y:S02]  /*db50*/  FMNMX.FTZ R13, R23, R13, !PT ;  /* 0x0000000d170d7209 */ /* 0x000fe40007810000 */
[----:B------:R-:W-:Y:S02]  /*db60*/  FSEL R8, R59, -INF , !P0 ;  /* 0xff8000003b087808 */ /* 0x000fe40004000000 */
[----:B------:R-:W-:Y:S02]  /*db70*/  LOP3.LUT P0, RZ, R213, 0x4, RZ, 0xc0, !PT ;  /* 0x00000004d5ff7812 */ /* 0x000fe4000780c0ff */
[----:B------:R-:W-:Y:S02]  /*db80*/  FMNMX.FTZ R13, R25, R13, !PT ;  /* 0x0000000d190d7209 */ /* 0x000fe40007810000 */
[----:B------:R-:W-:-:S02]  /*db90*/  ISETP.GT.AND P0, PT, R0, 0x8, !P0 ;  /* 0x000000080000780c */ /* 0x000fc40004704270 */
[----:B------:R-:W-:Y:S02]  /*dba0*/  FMNMX.FTZ R13, R26, R13, !PT ;  /* 0x0000000d1a0d7209 */ /* 0x000fe40007810000 */
[----:B------:R-:W-:Y:S02]  /*dbb0*/  ISETP.LT.OR P0, PT, R2, 0x9, P0 ;  /* 0x000000090200780c */ /* 0x000fe40000701670 */
[----:B------:R-:W-:Y:S02]  /*dbc0*/  FMNMX.FTZ R13, R27, R13, !PT ;  /* 0x0000000d1b0d7209 */ /* 0x000fe40007810000 */
[----:B------:R-:W-:Y:S02]  /*dbd0*/  FSEL R9, R46, -INF , !P0 ;  /* 0xff8000002e097808 */ /* 0x000fe40004000000 */
[----:B------:R-:W-:Y:S02]  /*dbe0*/  LOP3.LUT P0, RZ, R213, 0x2, RZ, 0xc0, !PT ;  /* 0x00000002d5ff7812 */ /* 0x000fe4000780c0ff */
[----:B------:R-:W-:-:S02]  /*dbf0*/  FMNMX.FTZ R13, R28, R13, !PT ;  /* 0x0000000d1c0d7209 */ /* 0x000fc40007810000 */
[----:B------:R-:W-:Y:S02]  /*dc00*/  ISETP.GT.AND P0, PT, R0, 0x9, !P0 ;  /* 0x000000090000780c */ /* 0x000fe40004704270 */
[----:B------:R-:W-:Y:S02]  /*dc10*/  FMNMX.FTZ R13, R29, R13, !PT ;  /* 0x0000000d1d0d7209 */ /* 0x000fe40007810000 */
[----:B------:R-:W-:Y:S02]  /*dc20*/  ISETP.LT.OR P0, PT, R2, 0xa, P0 ;  /* 0x0000000a0200780c */ /* 0x000fe40000701670 */
[----:B------:R-:W-:Y:S02]  /*dc30*/  FMNMX.FTZ R13, R31, R13, !PT ;  /* 0x0000000d1f0d7209 */ /* 0x000fe40007810000 */
[----:B------:R-:W-:Y:S02]  /*dc40*/  FSEL R11, R47, -INF , !P0 ;  /* 0xff8000002f0b7808 */ /* 0x000fe40004000000 */
[----:B------:R-:W-:-:S02]  /*dc50*/  LOP3.LUT P0, RZ, R213, 0x1, RZ, 0xc0, !PT ;  /* 0x00000001d5ff7812 */ /* 0x000fc4000780c0ff */
[----:B------:R-:W-:Y:S02]  /*dc60*/  FMNMX.FTZ R13, R33, R13, !PT ;  /* 0x0000000d210d7209 */ /* 0x000fe40007810000 */
[----:B------:R-:W-:Y:S02]  /*dc70*/  ISETP.GT.AND P0, PT, R0, 0x10, !P0 ;  /* 0x000000100000780c */ /* 0x000fe40004704270 */
[----:B------:R-:W-:Y:S02]  /*dc80*/  FMNMX.FTZ R13, R32, R13, !PT ;  /* 0x0000000d200d7209 */ /* 0x000fe40007810000 */
        /* <DEDUP_REMOVED lines=19> */
[----:B------:R-:W-:-:S04]  /*ddc0*/  ISETP.GT.AND P0, PT, R0, RZ, !P1 ;  /* 0x000000ff0000720c */ /* 0x000fc80004f04270 */
[----:B------:R-:W-:-:S04]  /*ddd0*/  ISETP.LT.OR P0, PT, R2, 0x1, P0 ;  /* 0x000000010200780c */ /* 0x000fc80000701670 */
[----:B-12---:R-:W-:Y:S02]  /*dde0*/  FSEL R4, R58, -INF , !P0 ;  /* 0xff8000003a047808 */ /* 0x006fe40004000000 */
[----:B------:R-:W-:Y:S02]  /*ddf0*/  ISETP.GT.AND P0, PT, R0, 0x28, !P5 ;  /* 0x000000280000780c */ /* 0x000fe40006f04270 */
[----:B------:R-:W-:Y:S02]  /*de00*/  FMNMX.FTZ R6, R4, R8, !PT ;  /* 0x0000000804067209 */ /* 0x000fe40007810000 */
[----:B------:R-:W-:Y:S02]  /*de10*/  ISETP.LT.OR P0, PT, R2, 0x29, P0 ;  /* 0x000000290200780c */ /* 0x000fe40000701670 */
[----:B------:R-:W-:Y:S02]  /*de20*/  FMNMX.FTZ R6, R9, R6, !PT ;  /* 0x0000000609067209 */ /* 0x000fe40007810000 */
[----:B------:R-:W-:-:S02]  /*de30*/  FSEL R30, R30, -INF , !P0 ;  /* 0xff8000001e1e7808 */ /* 0x000fc40004000000 */
[----:B------:R-:W-:Y:S02]  /*de40*/  FMNMX.FTZ R6, R11, R6, !PT ;  /* 0x000000060b067209 */ /* 0x000fe40007810000 */
[----:B------:R-:W-:Y:S02]  /*de50*/  ISETP.GT.AND P0, PT, R0, 0x29, !P6 ;  /* 0x000000290000780c */ /* 0x000fe40007704270 */
[----:B------:R-:W-:Y:S02]  /*de60*/  FMNMX.FTZ R6, R14, R6, !PT ;  /* 0x000000060e067209 */ /* 0x000fe40007810000 */
[----:B------:R-:W-:Y:S02]  /*de70*/  ISETP.LT.OR P0, PT, R2, 0x2a, P0 ;  /* 0x0000002a0200780c */ /* 0x000fe40000701670 */
[----:B------:R-:W-:Y:S02]  /*de80*/  FMNMX.FTZ R6, R16, R6, !PT ;  /* 0x0000000610067209 */ /* 0x000fe40007810000 */
[----:B------:R-:W-:-:S02]  /*de90*/  FSEL R10, R35, -INF , !P0 ;  /* 0xff800000230a7808 */ /* 0x000fc40004000000 */
[----:B------:R-:W-:-:S04]  /*dea0*/  FMNMX.FTZ R6, R17, R6, !PT ;  /* 0x0000000611067209 */ /* 0x000fc80007810000 */
[----:B------:R-:W-:-:S04]  /*deb0*/  FMNMX.FTZ R6, R19, R6, !PT ;  /* 0x0000000613067209 */ /* 0x000fc80007810000 */
[----:B------:R-:W-:-:S04]  /*dec0*/  FMNMX.FTZ R6, R21, R6, !PT ;  /* 0x0000000615067209 */ /* 0x000fc80007810000 */
[----:B------:R-:W-:-:S04]  /*ded0*/  FMNMX.FTZ R6, R24, R6, !PT ;  /* 0x0000000618067209 */ /* 0x000fc80007810000 */
[----:B------:R-:W-:-:S04]  /*dee0*/  FMNMX.FTZ R6, R30, R6, !PT ;  /* 0x000000061e067209 */ /* 0x000fc80007810000 */
[----:B------:R-:W-:Y:S01]  /*def0*/  FMNMX.FTZ R6, R10, R6, !PT ;  /* 0x000000060a067209 */ /* 0x000fe20007810000 */
[----:B------:R-:W-:Y:S05]  /*df00*/  BRA.DIV ~URZ, `(.L_x_2378) ;  /* 0x00012cc27f007947 */ /* 0x000fea000b800000 */
[----:B------:R1:W2:Y:S02]  /*df10*/  SHFL.BFLY PT, R184, R13, 0x2, 0x1f ;  /* 0x0c401f000db87f89 */ /* 0x0002a400000e0000 */
.L_x_2529:
[----:B-12---:R-:W-:Y:S01]  /*df20*/  FMNMX.FTZ R13, R13, R184, !PT ;  /* 0x000000b80d0d7209 */ /* 0x006fe20007810000 */
[----:B------:R-:W-:Y:S05]  /*df30*/  BRA.DIV ~URZ, `(.L_x_2379) ;  /* 0x00012ce27f007947 */ /* 0x000fea000b800000 */
[----:B------:R-:W1:Y:S04]  /*df40*/  SHFL.BFLY PT, R0, R6, 0x2, 0x1f ;  /* 0x0c401f0006007f89 */ /* 0x000e6800000e0000 */
[----:B------:R-:W2:Y:S01]  /*df50*/  SHFL.BFLY PT, R2, R13, 0x1, 0x1f ;  /* 0x0c201f000d027f89 */ /* 0x000ea200000e0000 */
[----:B-1----:R-:W-:Y:S02]  /*df60*/  FMNMX.FTZ R6, R6, R0, !PT ;  /* 0x0000000006067209 */ /* 0x002fe40007810000 */
[----:B--2---:R-:W-:-:S03]  /*df70*/  FMNMX.FTZ R13, R13, R2, !PT ;  /* 0x000000020d0d7209 */ /* 0x004fc60007810000 */
[----:B------:R1:W2:Y:S04]  /*df80*/  SHFL.BFLY PT, R184, R6, 0x1, 0x1f ;  /* 0x0c201f0006b87f89 */ /* 0x0002a800000e0000 */
.L_x_2530:
[C---:B------:R-:W-:Y:S01]  /*df90*/  FMUL.FTZ R0, R13.reuse, c[0x0][0x2d0] ;  /* 0x0000b4000d007a20 */ /* 0x040fe20000410000 */
[----:B------:R-:W-:Y:S01]  /*dfa0*/  FSETP.NEU.FTZ.AND P0, PT, R13, -INF , PT ;  /* 0xff8000000d00780b */ /* 0x000fe20003f1d000 */
[----:B------:R-:W-:Y:S01]  /*dfb0*/  WARPSYNC 0xffffffff ;  /* 0xffffffff00007948 */ /* 0x000fe20003800000 */
[----:B-12---:R-:W-:Y:S02]  /*dfc0*/  FMNMX.FTZ R6, R184, R6, !PT ;  /* 0x00000006b8067209 */ /* 0x006fe40007810000 */
[----:B------:R-:W-:Y:S02]  /*dfd0*/  FSEL R0, R0, RZ, P0 ;  /* 0x000000ff00007208 */ /* 0x000fe40000000000 */
[C---:B------:R-:W-:Y:S01]  /*dfe0*/  FSETP.NEU.FTZ.AND P0, PT, R6.reuse, -INF , PT ;  /* 0xff8000000600780b */ /* 0x040fe20003f1d000 */
[----:B------:R-:W-:Y:S02]  /*dff0*/  FMUL.FTZ R3, R6, c[0x0][0x2d0] ;  /* 0x0000b40006037a20 */ /* 0x000fe40000410000 */
[----:B------:R-:W-:-:S04]  /*e000*/  FFMA.FTZ R2, R18, c[0x0][0x2d0], -R0 ;  /* 0x0000b40012027a23 */ /* 0x000fc80000010800 */
[----:B------:R1:W-:Y:S02]  /*e010*/  MUFU.EX2 R40, R2 ;  /* 0x0000000200287308 */ /* 0x0003e40000000800 */
[----:B-1----:R-:W-:-:S06]  /*e020*/  FFMA.FTZ R2, R20, c[0x0][0x2d0], -R0 ;  /* 0x0000b40014027a23 */ /* 0x002fcc0000010800 */
[----:B------:R1:W2:Y:S02]  /*e030*/  MUFU.EX2 R38, R2 ;  /* 0x0000000200267308 */ /* 0x0002a40000000800 */
[----:B-1----:R-:W-:-:S06]  /*e040*/  FFMA.FTZ R2, R22, c[0x0][0x2d0], -R0 ;  /* 0x0000b40016027a23 */ /* 0x002fcc0000010800 */
[----:B------:R1:W3:Y:S02]  /*e050*/  MUFU.EX2 R39, R2 ;  /* 0x0000000200277308 */ /* 0x0002e40000000800 */
[----:B-1----:R-:W-:-:S06]  /*e060*/  FFMA.FTZ R2, R23, c[0x0][0x2d0], -R0 ;  /* 0x0000b40017027a23 */ /* 0x002fcc0000010800 */
[----:B------:R1:W4:Y:S02]  /*e070*/  MUFU.EX2 R18, R2 ;  /* 0x0000000200127308 */ /* 0x0003240000000800 */
[----:B-1----:R-:W-:-:S06]  /*e080*/  FFMA.FTZ R2, R25, c[0x0][0x2d0], -R0 ;  /* 0x0000b40019027a23 */ /* 0x002fcc0000010800 */
[----:B------:R1:W5:Y:S02]  /*e090*/  MUFU.EX2 R37, R2 ;  /* 0x0000000200257308 */ /* 0x0003640000000800 */
[----:B-1----:R-:W-:-:S06]  /*e0a0*/  FFMA.FTZ R2, R26, c[0x0][0x2d0], -R0 ;  /* 0x0000b4001a027a23 */ /* 0x002fcc0000010800 */
[----:B------:R1:W1:Y:S02]  /*e0b0*/  MUFU.EX2 R35, R2 ;  /* 0x0000000200237308 */ /* 0x0002640000000800 */
[----:B-1----:R-:W-:-:S06]  /*e0c0*/  FFMA.FTZ R2, R27, c[0x0][0x2d0], -R0 ;  /* 0x0000b4001b027a23 */ /* 0x002fcc0000010800 */
[----:B------:R1:W-:Y:S02]  /*e0d0*/  MUFU.EX2 R36, R2 ;  /* 0x0000000200247308 */ /* 0x0003e40000000800 */
        /* <DEDUP_REMOVED lines=8> */
[----:B-1----:R-:W-:Y:S01]  /*e160*/  FFMA.FTZ R2, R32, c[0x0][0x2d0], -R0 ;  /* 0x0000b40020027a23 */ /* 0x002fe20000010800 */
[----:B------:R-:W-:Y:S01]  /*e170*/  FSEL R0, R3, RZ, P0 ;  /* 0x000000ff03007208 */ /* 0x000fe20000000000 */
[----:B--2---:R-:W-:-:S04]  /*e180*/  FADD.FTZ R3, R40, R38 ;  /* 0x0000002628037221 */ /* 0x004fc80000010000 */
[----:B------:R1:W-:Y:S01]  /*e190*/  MUFU.EX2 R138, R2 ;  /* 0x00000002008a7308 */ /* 0x0003e20000000800 */
[----:B---3--:R-:W-:-:S04]  /*e1a0*/  FADD.FTZ R3, R39, R3 ;  /* 0x0000000327037221 */ /* 0x008fc80000010000 */
[C---:B----4-:R-:W-:Y:S01]  /*e1b0*/  FADD.FTZ R3, R18.reuse, R3 ;  /* 0x0000000312037221 */ /* 0x050fe20000010000 */
[----:B------:R-:W-:-:S03]  /*e1c0*/  F2FP.PACK_AB R18, R18, R39 ;  /* 0x000000271212723e */ /* 0x000fc600000000ff */
[----:B-----5:R-:W-:Y:S02]  /*e1d0*/  FADD.FTZ R3, R37, R3 ;  /* 0x0000000325037221 */ /* 0x020fe40000010000 */
[----:B-1----:R-:W-:-:S04]  /*e1e0*/  FFMA.FTZ R2, R4, c[0x0][0x2d0], -R0 ;  /* 0x0000b40004027a23 */ /* 0x002fc80000010800 */
[----:B------:R1:W-:Y:S02]  /*e1f0*/  MUFU.EX2 R27, R2 ;  /* 0x00000002001b7308 */ /* 0x0003e40000000800 */
[----:B-1----:R-:W-:Y:S01]  /*e200*/  FFMA.FTZ R2, R8, c[0x0][0x2d0], -R0 ;  /* 0x0000b40008027a23 */ /* 0x002fe20000010800 */
[----:B------:R-:W-:-:S05]  /*e210*/  F2FP.PACK_AB R8, R35, R37 ;  /* 0x000000252308723e */ /* 0x000fca00000000ff */
[----:B------:R1:W2:Y:S02]  /*e220*/  MUFU.EX2 R26, R2 ;  /* 0x00000002001a7308 */ /* 0x0002a40000000800 */
[----:B-1----:R-:W-:Y:S02]  /*e230*/  FFMA.FTZ R2, R9, c[0x0][0x2d0], -R0 ;  /* 0x0000b40009027a23 */ /* 0x002fe40000010800 */
[----:B--2---:R-:W-:-:S04]  /*e240*/  FADD.FTZ R4, R27, R26 ;  /* 0x0000001a1b047221 */ /* 0x004fc80000010000 */
[----:B------:R1:W2:Y:S02]  /*e250*/  MUFU.EX2 R25, R2 ;  /* 0x0000000200197308 */ /* 0x0002a40000000800 */
[----:B-1----:R-:W-:Y:S02]  /*e260*/  FFMA.FTZ R2, R11, c[0x0][0x2d0], -R0 ;  /* 0x0000b4000b027a23 */ /* 0x002fe40000010800 */
[----:B--2---:R-:W-:-:S04]  /*e270*/  FADD.FTZ R4, R25, R4 ;  /* 0x0000000419047221 */ /* 0x004fc80000010000 */
[----:B------:R1:W2:Y:S02]  /*e280*/  MUFU.EX2 R23, R2 ;  /* 0x0000000200177308 */ /* 0x0002a40000000800 */
[----:B-1----:R-:W-:Y:S02]  /*e290*/  FFMA.FTZ R2, R14, c[0x0][0x2d0], -R0 ;  /* 0x0000b4000e027a23 */ /* 0x002fe40000010800 */
[----:B--2---:R-:W-:-:S04]  /*e2a0*/  FADD.FTZ R4, R23, R4 ;  /* 0x0000000417047221 */ /* 0x004fc80000010000 */
[----:B------:R1:W2:Y:S02]  /*e2b0*/  MUFU.EX2 R22, R2 ;  /* 0x0000000200167308 */ /* 0x0002a40000000800 */
[----:B-1----:R-:W-:Y:S01]  /*e2c0*/  FFMA.FTZ R2, R16, c[0x0][0x2d0], -R0 ;  /* 0x0000b40010027a23 */ /* 0x002fe20000010800 */
[----:B------:R-:W-:Y:S01]  /*e2d0*/  F2FP.PACK_AB R16, R38, R40 ;  /* 0x000000282610723e */ /* 0x000fe200000000ff */
[----:B--2---:R-:W-:-:S04]  /*e2e0*/  FADD.FTZ R4, R22, R4 ;  /* 0x0000000416047221 */ /* 0x004fc80000010000 */
[----:B------:R1:W2:Y:S02]  /*e2f0*/  MUFU.EX2 R9, R2 ;  /* 0x0000000200097308 */ /* 0x0002a40000000800 */
[----:B-1----:R-:W-:Y:S01]  /*e300*/  FFMA.FTZ R2, R17, c[0x0][0x2d0], -R0 ;  /* 0x0000b40011027a23 */ /* 0x002fe20000010800 */
[----:B------:R-:W-:-:S05]  /*e310*/  F2FP.PACK_AB R17, R26, R27 ;  /* 0x0000001b1a11723e */ /* 0x000fca00000000ff */
[----:B------:R1:W3:Y:S02]  /*e320*/  MUFU.EX2 R20, R2 ;  /* 0x0000000200147308 */ /* 0x0002e40000000800 */
[----:B-1----:R-:W-:Y:S01]  /*e330*/  FFMA.FTZ R2, R19, c[0x0][0x2d0], -R0 ;  /* 0x0000b40013027a23 */ /* 0x002fe20000010800 */
[----:B------:R-:W-:-:S05]  /*e340*/  F2FP.PACK_AB R19, R23, R25 ;  /* 0x000000191713723e */ /* 0x000fca00000000ff */
[----:B------:R1:W4:Y:S02]  /*e350*/  MUFU.EX2 R11, R2 ;  /* 0x00000002000b7308 */ /* 0x0003240000000800 */
[----:B-1----:R-:W-:-:S06]  /*e360*/  FFMA.FTZ R2, R21, c[0x0][0x2d0], -R0 ;  /* 0x0000b40015027a23 */ /* 0x002fcc0000010800 */
[----:B------:R1:W5:Y:S02]  /*e370*/  MUFU.EX2 R14, R2 ;  /* 0x00000002000e7308 */ /* 0x0003640000000800 */
[----:B-1----:R-:W-:-:S06]  /*e380*/  FFMA.FTZ R2, R24, c[0x0][0x2d0], -R0 ;  /* 0x0000b40018027a23 */ /* 0x002fcc0000010800 */
[----:B------:R1:W1:Y:S02]  /*e390*/  MUFU.EX2 R137, R2 ;  /* 0x0000000200897308 */ /* 0x0002640000000800 */
[----:B-1----:R-:W-:Y:S02]  /*e3a0*/  FADD.FTZ R2, R35, R3 ;  /* 0x0000000323027221 */ /* 0x002fe40000010000 */
[----:B------:R-:W-:Y:S02]  /*e3b0*/  FFMA.FTZ R3, R30, c[0x0][0x2d0], -R0 ;  /* 0x0000b4001e037a23 */ /* 0x000fe40000010800 */
[----:B------:R-:W-:Y:S02]  /*e3c0*/  FADD.FTZ R2, R36, R2 ;  /* 0x0000000224027221 */ /* 0x000fe40000010000 */
[----:B------:R2:W1:Y:S02]  /*e3d0*/  MUFU.EX2 R139, R3 ;  /* 0x00000003008b7308 */ /* 0x0004640000000800 */
[----:B------:R-:W-:-:S02]  /*e3e0*/  FADD.FTZ R2, R34, R2 ;  /* 0x0000000222027221 */ /* 0x000fc40000010000 */
[C---:B--2---:R-:W-:Y:S01]  /*e3f0*/  FADD.FTZ R3, R9.reuse, R4 ;  /* 0x0000000409037221 */ /* 0x044fe20000010000 */
[----:B------:R-:W-:Y:S01]  /*e400*/  F2FP.PACK_AB R9, R9, R22 ;  /* 0x000000160909723e */ /* 0x000fe200000000ff */
[----:B------:R-:W-:Y:S01]  /*e410*/  FFMA.FTZ R4, R10, c[0x0][0x2d0], -R0 ;  /* 0x0000b4000a047a23 */ /* 0x000fe20000010800 */
[----:B------:R-:W-:Y:S01]  /*e420*/  F2FP.PACK_AB R10, R34, R36 ;  /* 0x00000024220a723e */ /* 0x000fe200000000ff */
[----:B---3--:R-:W-:Y:S02]  /*e430*/  FADD.FTZ R3, R20, R3 ;  /* 0x0000000314037221 */ /* 0x008fe40000010000 */
[----:B------:R-:W-:Y:S02]  /*e440*/  FADD.FTZ R0, R29, R2 ;  /* 0x000000021d007221 */ /* 0x000fe40000010000 */
[----:B------:R-:W2:Y:S01]  /*e450*/  MUFU.EX2 R4, R4 ;  /* 0x0000000400047308 */ /* 0x000ea20000000800 */
[C---:B----4-:R-:W-:Y:S01]  /*e460*/  FADD.FTZ R3, R11.reuse, R3 ;  /* 0x000000030b037221 */ /* 0x050fe20000010000 */
[----:B------:R-:W-:Y:S01]  /*e470*/  F2FP.PACK_AB R11, R11, R20 ;  /* 0x000000140b0b723e */ /* 0x000fe200000000ff */
[C---:B------:R-:W-:Y:S01]  /*e480*/  FADD.FTZ R0, R136.reuse, R0 ;  /* 0x0000000088007221 */ /* 0x040fe20000010000 */
[----:B------:R-:W-:Y:S01]  /*e490*/  F2FP.PACK_AB R136, R136, R29 ;  /* 0x0000001d8888723e */ /* 0x000fe200000000ff */
[----:B-----5:R-:W-:-:S02]  /*e4a0*/  FADD.FTZ R3, R14, R3 ;  /* 0x000000030e037221 */ /* 0x020fc40000010000 */
[----:B------:R-:W-:Y:S02]  /*e4b0*/  FADD.FTZ R0, R28, R0 ;  /* 0x000000001c007221 */ /* 0x000fe40000010000 */
[C---:B------:R-:W-:Y:S01]  /*e4c0*/  FADD.FTZ R3, R137.reuse, R3 ;  /* 0x0000000389037221 */ /* 0x040fe20000010000 */
[----:B------:R-:W-:Y:S01]  /*e4d0*/  F2FP.PACK_AB R137, R137, R14 ;  /* 0x0000000e8989723e */ /* 0x000fe200000000ff */
[C---:B------:R-:W-:Y:S01]  /*e4e0*/  FADD.FTZ R234, R138.reuse, R0 ;  /* 0x000000008aea7221 */ /* 0x040fe20000010000 */
[----:B------:R-:W-:Y:S01]  /*e4f0*/  F2FP.PACK_AB R138, R138, R28 ;  /* 0x0000001c8a8a723e */ /* 0x000fe200000000ff */
[----:B-1----:R-:W-:Y:S01]  /*e500*/  FADD.FTZ R3, R139, R3 ;  /* 0x000000038b037221 */ /* 0x002fe20000010000 */
[----:B--2---:R-:W-:-:S03]  /*e510*/  F2FP.PACK_AB R139, R4, R139 ;  /* 0x0000008b048b723e */ /* 0x004fc600000000ff */
[----:B------:R-:W-:Y:S02]  /*e520*/  FADD.FTZ R233, R4, R3 ;  /* 0x0000000304e97221 */ /* 0x000fe40000010000 */
[----:B------:R-:W1:Y:S04]  /*e530*/  LDSM.16.MT88.4 R20, [R193] ;  /* 0x00000000c114783b */ /* 0x000e680000004200 */
[----:B------:R-:W2:Y:S04]  /*e540*/  LDSM.16.MT88.4 R32, [R194] ;  /* 0x00000000c220783b */ /* 0x000ea80000004200 */
[----:B------:R-:W-:Y:S04]  /*e550*/  LDSM.16.MT88.4 R48, [R194+0x800] ;  /* 0x00080000c230783b */ /* 0x000fe80000004200 */
[----:B------:R-:W3:Y:S04]  /*e560*/  LDSM.16.MT88.4 R36, [R193+0x800] ;  /* 0x00080000c124783b */ /* 0x000ee80000004200 */
[----:B------:R-:W4:Y:S04]  /*e570*/  LDSM.16.MT88.4 R40, [R196] ;  /* 0x00000000c428783b */ /* 0x000f280000004200 */
[----:B------:R-:W5:Y:S04]  /*e580*/  LDSM.16.MT88.4 R52, [R195] ;  /* 0x00000000c334783b */ /* 0x000f680000004200 */
[----:B------:R-:W-:Y:S04]  /*e590*/  LDSM.16.MT88.4 R60, [R195+0x800] ;  /* 0x00080000c33c783b */ /* 0x000fe80000004200 */
[----:B------:R-:W-:Y:S04]  /*e5a0*/  LDSM.16.MT88.4 R44, [R193+0x1800] ;  /* 0x00180000c12c783b */ /* 0x000fe80000004200 */
[----:B------:R-:W-:Y:S04]  /*e5b0*/  LDSM.16.MT88.4 R64, [R194+0x2000] ;  /* 0x00200000c240783b */ /* 0x000fe80000004200 */
[----:B------:R-:W-:Y:S01]  /*e5c0*/  LDSM.16.MT88.4 R72, [R193+0x3000] ;  /* 0x00300000c148783b */ /* 0x000fe20000004200 */
[C---:B-1----:R-:W-:Y:S03]  /*e5d0*/  HMMA.16816.F32 R28, R16.reuse, R20, RZ ;  /* 0x00000014101c723c */ /* 0x042fe600000018ff */
[----:B------:R-:W-:Y:S04]  /*e5e0*/  LDSM.16.MT88.4 R68, [R196+0x2000] ;  /* 0x00200000c444783b */ /* 0x000fe80000004200 */
[----:B------:R-:W-:Y:S01]  /*e5f0*/  LDSM.16.MT88.4 R76, [R194+0x3000] ;  /* 0x00300000c24c783b */ /* 0x000fe20000004200 */
[C---:B------:R-:W-:Y:S03]  /*e600*/  HMMA.16816.F32 R24, R16.reuse, R22, RZ ;  /* 0x000000161018723c */ /* 0x040fe600000018ff */
[----:B------:R-:W-:Y:S04]  /*e610*/  LDSM.16.MT88.4 R80, [R194+0x3800] ;  /* 0x00380000c250783b */ /* 0x000fe80000004200 */
[----:B------:R-:W-:Y:S01]  /*e620*/  LDSM.16.MT88.4 R84, [R195+0x3000] ;  /* 0x00300000c354783b */ /* 0x000fe20000004200 */
[----:B--2---:R-:W-:Y:S03]  /*e630*/  HMMA.16816.F32 R20, R16, R32, RZ ;  /* 0x000000201014723c */ /* 0x004fe600000018ff */
[----:B------:R-:W-:Y:S04]  /*e640*/  LDSM.16.MT88.4 R164, [R193+0x1000] ;  /* 0x00100000c1a4783b */ /* 0x000fe80000004200 */
[----:B------:R-:W-:Y:S01]  /*e650*/  LDSM.16.MT88.4 R156, [R194+0x1000] ;  /* 0x00100000c29c783b */ /* 0x000fe20000004200 */
[C---:B---3--:R-:W-:Y:S08]  /*e660*/  HMMA.16816.F32 R168, R8.reuse, R36, R28 ;  /* 0x0000002408a8723c */ /* 0x048ff0000000181c */
[C---:B------:R-:W-:Y:S01]  /*e670*/  HMMA.16816.F32 R148, R8.reuse, R38, R24 ;  /* 0x000000260894723c */ /* 0x040fe20000001818 */
[----:B------:R-:W1:Y:S07]  /*e680*/  LDSM.16.MT88.4 R36, [R196+0x800] ;  /* 0x00080000c424783b */ /* 0x000e6e0000004200 */
[----:B------:R-:W-:Y:S08]  /*e690*/  HMMA.16816.F32 R160, R8, R48, R20 ;  /* 0x0000003008a0723c */ /* 0x000ff00000001814 */
[C---:B------:R-:W-:Y:S01]  /*e6a0*/  HMMA.16816.F32 R20, R16.reuse, R34, RZ ;  /* 0x000000221014723c */ /* 0x040fe200000018ff */
[----:B------:R-:W-:Y:S07]  /*e6b0*/  LDSM.16.MT88.4 R32, [R196+0x1800] ;  /* 0x00180000c420783b */ /* 0x000fee0000004200 */
[C---:B----4-:R-:W-:Y:S08]  /*e6c0*/  HMMA.16816.F32 R28, R16.reuse, R40, RZ ;  /* 0x00000028101c723c */ /* 0x050ff000000018ff */
[----:B------:R-:W-:Y:S01]  /*e6d0*/  HMMA.16816.F32 R24, R16, R42, RZ ;  /* 0x0000002a1018723c */ /* 0x000fe200000018ff */
[----:B------:R-:W2:Y:S07]  /*e6e0*/  LDSM.16.MT88.4 R40, [R193+0x2000] ;  /* 0x00200000c128783b */ /* 0x000eae0000004200 */
[----:B------:R-:W-:Y:S01]  /*e6f0*/  HMMA.16816.F32 R56, R8, R50, R20 ;  /* 0x000000320838723c */ /* 0x000fe20000001814 */
[----:B------:R-:W-:Y:S07]  /*e700*/  LDSM.16.MT88.4 R48, [R193+0x3800] ;  /* 0x00380000c130783b */ /* 0x000fee0000004200 */
[----:B-----5:R-:W-:Y:S08]  /*e710*/  HMMA.16816.F32 R20, R16, R52, RZ ;  /* 0x000000341014723c */ /* 0x020ff000000018ff */
[----:B-1----:R-:W-:Y:S08]  /*e720*/  HMMA.16816.F32 R152, R8, R36, R28 ;  /* 0x000000240898723c */ /* 0x002ff0000000181c */
[----:B------:R-:W-:Y:S01]  /*e730*/  HMMA.16816.F32 R28, R16, R54, RZ ;  /* 0x00000036101c723c */ /* 0x000fe200000018ff */
[----:B------:R-:W-:Y:S01]  /*e740*/  IMAD.MOV.U32 R4, RZ, RZ, R56 ;  /* 0x000000ffff047224 */ /* 0x000fe200078e0038 */
[----:B------:R-:W-:Y:S01]  /*e750*/  MOV R2, R58 ;  /* 0x0000003a00027202 */ /* 0x000fe20000000f00 */
[----:B------:R-:W-:Y:S01]  /*e760*/  IMAD.MOV.U32 R3, RZ, RZ, R57 ;  /* 0x000000ffff037224 */ /* 0x000fe200078e0039 */
[----:B------:R-:W-:Y:S01]  /*e770*/  LDSM.16.MT88.4 R52, [R195+0x2000] ;  /* 0x00200000c334783b */ /* 0x000fe20000004200 */
[----:B------:R-:W-:-:S03]  /*e780*/  IMAD.MOV.U32 R0, RZ, RZ, R59 ;  /* 0x000000ffff007224 */ /* 0x000fc600078e003b */
[C---:B------:R-:W-:Y:S01]  /*e790*/  HMMA.16816.F32 R20, R8.reuse, R60, R20 ;  /* 0x0000003c0814723c */ /* 0x040fe20000001814 */
[----:B------:R-:W1:Y:S07]  /*e7a0*/  LDSM.16.MT88.4 R56, [R194+0x1800] ;  /* 0x00180000c238783b */ /* 0x000e6e0000004200 */
[----:B------:R-:W-:Y:S08]  /*e7b0*/  HMMA.16816.F32 R24, R8, R38, R24 ;  /* 0x000000260818723c */ /* 0x000ff00000001818 */
[----:B------:R-:W-:Y:S08]  /*e7c0*/  HMMA.16816.F32 R36, R16, R44, RZ ;  /* 0x0000002c1024723c */ /* 0x000ff000000018ff */
[----:B------:R-:W-:Y:S01]  /*e7d0*/  MOV R95, R20 ;  /* 0x00000014005f7202 */ /* 0x000fe20000000f00 */
[----:B------:R-:W-:Y:S01]  /*e7e0*/  IMAD.MOV.U32 R94, RZ, RZ, R21 ;  /* 0x000000ffff5e7224 */ /* 0x000fe200078e0015 */
[----:B------:R-:W-:Y:S01]  /*e7f0*/  MOV R92, R23 ;  /* 0x00000017005c7202 */ /* 0x000fe20000000f00 */
[----:B------:R-:W-:Y:S01]  /*e800*/  IMAD.MOV.U32 R93, RZ, RZ, R22 ;  /* 0x000000ffff5d7224 */ /* 0x000fe200078e0016 */
[----:B------:R-:W-:Y:S04]  /*e810*/  HMMA.16816.F32 R168, R136, R164, R168 ;  /* 0x000000a488a8723c */ /* 0x000fe800000018a8 */
[----:B------:R-:W-:Y:S01]  /*e820*/  IMAD.MOV.U32 R102, RZ, RZ, R24 ;  /* 0x000000ffff667224 */ /* 0x000fe200078e0018 */
[----:B------:R-:W-:Y:S01]  /*e830*/  MOV R101, R25 ;  /* 0x0000001900657202 */ /* 0x000fe20000000f00 */
[----:B------:R-:W-:-:S02]  /*e840*/  IMAD.MOV.U32 R100, RZ, RZ, R26 ;  /* 0x000000ffff647224 */ /* 0x000fc400078e001a */
[----:B------:R-:W-:Y:S01]  /*e850*/  HMMA.16816.F32 R20, R8, R62, R28 ;  /* 0x0000003e0814723c */ /* 0x000fe2000000181c */
[----:B------:R-:W-:Y:S01]  /*e860*/  IMAD.MOV.U32 R14, RZ, RZ, R27 ;  /* 0x000000ffff0e7224 */ /* 0x000fe200078e001b */
[----:B------:R-:W3:Y:S04]  /*e870*/  LDSM.16.MT88.4 R28, [R195+0x1800] ;  /* 0x00180000c31c783b */ /* 0x000ee80000004200 */
[----:B------:R-:W4:Y:S02]  /*e880*/  LDSM.16.MT88.4 R60, [R196+0x3000] ;  /* 0x00300000c43c783b */ /* 0x000f240000004200 */
[----:B------:R-:W-:Y:S08]  /*e890*/  HMMA.16816.F32 R24, R16, R46, RZ ;  /* 0x0000002e1018723c */ /* 0x000ff000000018ff */
[----:B--2---:R-:W-:Y:S08]  /*e8a0*/  HMMA.16816.F32 R216, R8, R40, R36 ;  /* 0x0000002808d8723c */ /* 0x004ff00000001824 */
[----:B------:R-:W-:Y:S01]  /*e8b0*/  IMAD.MOV.U32 R106, RZ, RZ, R20 ;  /* 0x000000ffff6a7224 */ /* 0x000fe200078e0014 */
[----:B------:R-:W-:Y:S01]  /*e8c0*/  MOV R104, R22 ;  /* 0x0000001600687202 */ /* 0x000fe20000000f00 */
[----:B------:R-:W-:Y:S01]  /*e8d0*/  IMAD.MOV.U32 R105, RZ, RZ, R21 ;  /* 0x000000ffff697224 */ /* 0x000fe200078e0015 */
[----:B------:R-:W-:Y:S01]  /*e8e0*/  HMMA.16816.F32 R164, R136, R166, R148 ;  /* 0x000000a688a4723c */ /* 0x000fe20000001894 */
[----:B------:R-:W-:Y:S01]  /*e8f0*/  IMAD.MOV.U32 R103, RZ, RZ, R23 ;  /* 0x000000ffff677224 */ /* 0x000fe200078e0017 */
[----:B------:R-:W-:Y:S06]  /*e900*/  LDSM.16.MT88.4 R148, [R196+0x1000] ;  /* 0x00100000c494783b */ /* 0x000fec0000004200 */
[----:B-1----:R-:W-:Y:S08]  /*e910*/  HMMA.16816.F32 R20, R16, R56, RZ ;  /* 0x000000381014723c */ /* 0x002ff000000018ff */
[----:B------:R-:W-:Y:S08]  /*e920*/  HMMA.16816.F32 R188, R8, R42, R24 ;  /* 0x0000002a08bc723c */ /* 0x000ff00000001818 */
[----:B------:R-:W-:Y:S08]  /*e930*/  HMMA.16816.F32 R40, R16, R34, RZ ;  /* 0x000000221028723c */ /* 0x000ff000000018ff */
[----:B------:R-:W-:Y:S08]  /*e940*/  HMMA.16816.F32 R44, R8, R64, R20 ;  /* 0x00000040082c723c */ /* 0x000ff00000001814 */
[C---:B---3--:R-:W-:Y:S08]  /*e950*/  HMMA.16816.F32 R36, R16.reuse, R28, RZ ;  /* 0x0000001c1024723c */ /* 0x048ff000000018ff */
[C---:B------:R-:W-:Y:S08]  /*e960*/  HMMA.16816.F32 R24, R16.reuse, R74, RZ ;  /* 0x0000004a1018723c */ /* 0x040ff000000018ff */
[----:B------:R-:W-:Y:S01]  /*e970*/  MOV R108, R44 ;  /* 0x0000002c006c7202 */ /* 0x000fe20000000f00 */
[----:B------:R-:W-:Y:S01]  /*e980*/  IMAD.MOV.U32 R107, RZ, RZ, R45 ;  /* 0x000000ffff6b7224 */ /* 0x000fe200078e002d */
[----:B------:R-:W-:Y:S01]  /*e990*/  MOV R65, R46 ;  /* 0x0000002e00417202 */ /* 0x000fe20000000f00 */
[----:B------:R-:W-:Y:S01]  /*e9a0*/  IMAD.MOV.U32 R64, RZ, RZ, R47 ;  /* 0x000000ffff407224 */ /* 0x000fe200078e002f */
[C---:B------:R-:W-:Y:S08]  /*e9b0*/  HMMA.16816.F32 R56, R16.reuse, R58, RZ ;  /* 0x0000003a1038723c */ /* 0x040ff000000018ff */
[C---:B------:R-:W-:Y:S08]  /*e9c0*/  HMMA.16816.F32 R44, R16.reuse, R32, RZ ;  /* 0x00000020102c723c */ /* 0x040ff000000018ff */
[C---:B------:R-:W-:Y:S08]  /*e9d0*/  HMMA.16816.F32 R32, R16.reuse, R30, RZ ;  /* 0x0000001e1020723c */ /* 0x040ff000000018ff */
[----:B------:R-:W-:Y:S08]  /*e9e0*/  HMMA.16816.F32 R28, R16, R72, RZ ;  /* 0x00000048101c723c */ /* 0x000ff000000018ff */
[----:B------:R-:W-:Y:S01]  /*e9f0*/  HMMA.16816.F32 R72, R8, R68, R44 ;  /* 0x000000440848723c */ /* 0x000fe2000000182c */
[----:B------:R-:W1:Y:S07]  /*ea00*/  LDSM.16.MT88.4 R44, [R196+0x3800] ;  /* 0x00380000c42c783b */ /* 0x000e6e0000004200 */
[----:B------:R-:W-:Y:S07]  /*ea10*/  HMMA.16816.F32 R20, R16, R76, RZ ;  /* 0x0000004c1014723c */ /* 0x000fee00000018ff */
[----:B------:R-:W-:Y:S01]  /*ea20*/  IMAD.MOV.U32 R77, RZ, RZ, R107 ;  /* 0x000000ffff4d7224 */ /* 0x000fe200078e006b */
[----:B------:R-:W-:Y:S01]  /*ea30*/  HMMA.16816.F32 R96, R8, R54, R32 ;  /* 0x000000360860723c */ /* 0x000fe20000001820 */
[----:B------:R-:W-:-:S07]  /*ea40*/  MOV R76, R108 ;  /* 0x0000006c004c7202 */ /* 0x000fce0000000f00 */
[----:B------:R-:W-:Y:S07]  /*ea50*/  HMMA.16816.F32 R32, R16, R78, RZ ;  /* 0x0000004e1020723c */ /* 0x000fee00000018ff */
[----:B------:R-:W-:Y:S01]  /*ea60*/  MOV R78, R65 ;  /* 0x00000041004e7202 */ /* 0x000fe20000000f00 */
[----:B------:R-:W-:Y:S01]  /*ea70*/  HMMA.16816.F32 R88, R8, R48, R28 ;  /* 0x000000300858723c */ /* 0x000fe2000000181c */
[----:B------:R-:W-:Y:S01]  /*ea80*/  IMAD.MOV.U32 R79, RZ, RZ, R64 ;  /* 0x000000ffff4f7224 */ /* 0x000fe200078e0040 */
[----:B------:R-:W-:Y:S01]  /*ea90*/  MOV R64, R106 ;  /* 0x0000006a00407202 */ /* 0x000fe20000000f00 */
[----:B------:R-:W-:-:S05]  /*eaa0*/  IMAD.MOV.U32 R65, RZ, RZ, R105 ;  /* 0x000000ffff417224 */ /* 0x000fca00078e0069 */
[----:B------:R-:W-:Y:S01]  /*eab0*/  HMMA.16816.F32 R180, R8, R50, R24 ;  /* 0x0000003208b4723c */ /* 0x000fe20000001818 */
[----:B------:R-:W2:Y:S07]  /*eac0*/  LDSM.16.MT88.4 R48, [R193+0x4800] ;  /* 0x00480000c130783b */ /* 0x000eae0000004200 */
[C---:B----4-:R-:W-:Y:S07]  /*ead0*/  HMMA.16816.F32 R28, R16.reuse, R60, RZ ;  /* 0x0000003c101c723c */ /* 0x050fee00000018ff */
[----:B------:R-:W-:Y:S01]  /*eae0*/  MOV R60, R95 ;  /* 0x0000005f003c7202 */ /* 0x000fe20000000f00 */
[----:B------:R-:W-:Y:S01]  /*eaf0*/  HMMA.16816.F32 R24, R16, R62, RZ ;  /* 0x0000003e1018723c */ /* 0x000fe200000018ff */
[----:B------:R-:W-:-:S06]  /*eb00*/  IMAD.MOV.U32 R61, RZ, RZ, R94 ;  /* 0x000000ffff3d7224 */ /* 0x000fcc00078e005e */
[----:B------:R-:W-:Y:S01]  /*eb10*/  MOV R62, R93 ;  /* 0x0000005d003e7202 */ /* 0x000fe20000000f00 */
[----:B------:R-:W-:Y:S01]  /*eb20*/  HMMA.16816.F32 R172, R8, R66, R56 ;  /* 0x0000004208ac723c */ /* 0x000fe20000001838 */
[----:B------:R-:W3:Y:S01]  /*eb30*/  LDSM.16.MT88.4 R56, [R195+0x3800] ;  /* 0x00380000c338783b */ /* 0x000ee20000004200 */
[----:B------:R-:W-:-:S05]  /*eb40*/  IMAD.MOV.U32 R63, RZ, RZ, R92 ;  /* 0x000000ffff3f7224 */ /* 0x000fca00078e005c */
[----:B------:R-:W-:Y:S01]  /*eb50*/  MOV R66, R104 ;  /* 0x0000006800427202 */ /* 0x000fe20000000f00 */
[----:B------:R-:W-:Y:S01]  /*eb60*/  HMMA.16816.F32 R184, R8, R52, R36 ;  /* 0x0000003408b8723c */ /* 0x000fe20000001824 */
[----:B------:R-:W4:Y:S01]  /*eb70*/  LDSM.16.MT88.4 R52, [R194+0x4800] ;  /* 0x00480000c234783b */ /* 0x000f220000004200 */
[----:B------:R-:W-:-:S06]  /*eb80*/  IMAD.MOV.U32 R67, RZ, RZ, R103 ;  /* 0x000000ffff437224 */ /* 0x000fcc00078e0067 */
[----:B------:R-:W-:Y:S07]  /*eb90*/  HMMA.16816.F32 R176, R8, R80, R20 ;  /* 0x0000005008b0723c */ /* 0x000fee0000001814 */
[----:B------:R-:W-:Y:S01]  /*eba0*/  MOV R80, R102 ;  /* 0x0000006600507202 */ /* 0x000fe20000000f00 */
[----:B------:R-:W-:Y:S01]  /*ebb0*/  HMMA.16816.F32 R20, R16, R84, RZ ;  /* 0x000000541014723c */ /* 0x000fe200000018ff */
[----:B------:R-:W-:-:S06]  /*ebc0*/  IMAD.MOV.U32 R81, RZ, RZ, R101 ;  /* 0x000000ffff517224 */ /* 0x000fcc00078e0065 */
[----:B------:R-:W-:Y:S01]  /*ebd0*/  MOV R84, R4 ;  /* 0x0000000400547202 */ /* 0x000fe20000000f00 */
[----:B------:R-:W-:Y:S01]  /*ebe0*/  HMMA.16816.F32 R92, R8, R82, R32 ;  /* 0x00000052085c723c */ /* 0x000fe20000001820 */
[----:B------:R-:W5:Y:S01]  /*ebf0*/  LDL R4, [R1+0x58] ;  /* 0x0000580001047983 */ /* 0x000f620000100800 */
[----:B------:R-:W-:-:S05]  /*ec00*/  IMAD.MOV.U32 R85, RZ, RZ, R3 ;  /* 0x000000ffff557224 */ /* 0x000fca00078e0003 */
[----:B------:R-:W-:Y:S01]  /*ec10*/  MOV R82, R100 ;  /* 0x0000006400527202 */ /* 0x000fe20000000f00 */
[C---:B-1----:R-:W-:Y:S01]  /*ec20*/  HMMA.16816.F32 R104, R8.reuse, R44, R28 ;  /* 0x0000002c0868723c */ /* 0x042fe2000000181c */
[----:B------:R-:W-:Y:S02]  /*ec30*/  IMAD.MOV.U32 R83, RZ, RZ, R14 ;  /* 0x000000ffff537224 */ /* 0x000fe400078e000e */
[----:B------:R-:W5:Y:S05]  /*ec40*/  LDL R14, [R1+0x64] ;  /* 0x00006400010e7983 */ /* 0x000f6a0000100800 */
[C---:B------:R-:W-:Y:S01]  /*ec50*/  HMMA.16816.F32 R100, R8.reuse, R46, R24 ;  /* 0x0000002e0864723c */ /* 0x040fe20000001818 */
[----:B------:R-:W1:Y:S07]  /*ec60*/  LDSM.16.MT88.4 R44, [R193+0x5000] ;  /* 0x00500000c12c783b */ /* 0x000e6e0000004200 */
[----:B------:R-:W-:Y:S01]  /*ec70*/  HMMA.16816.F32 R68, R8, R70, R40 ;  /* 0x000000460844723c */ /* 0x000fe20000001828 */
[----:B------:R-:W1:Y:S07]  /*ec80*/  LDSM.16.MT88.4 R40, [R194+0x5000] ;  /* 0x00500000c228783b */ /* 0x000e6e0000004200 */
[C---:B--2---:R-:W-:Y:S08]  /*ec90*/  HMMA.16816.F32 R32, R16.reuse, R48, RZ ;  /* 0x000000301020723c */ /* 0x044ff000000018ff */
[----:B------:R-:W-:Y:S01]  /*eca0*/  HMMA.16816.F32 R28, R16, R50, RZ ;  /* 0x00000032101c723c */ /* 0x000fe200000018ff */
[----:B------:R-:W2:Y:S07]  /*ecb0*/  LDSM.16.MT88.4 R48, [R196+0x4800] ;  /* 0x00480000c430783b */ /* 0x000eae0000004200 */
[----:B---3--:R-:W-:Y:S08]  /*ecc0*/  HMMA.16816.F32 R112, R8, R56, R20 ;  /* 0x000000380870723c */ /* 0x008ff00000001814 */
[C---:B----4-:R-:W-:Y:S08]  /*ecd0*/  HMMA.16816.F32 R24, R16.reuse, R52, RZ ;  /* 0x000000341018723c */ /* 0x050ff000000018ff */
[C---:B------:R-:W-:Y:S08]  /*ece0*/  HMMA.16816.F32 R20, R16.reuse, R54, RZ ;  /* 0x000000361014723c */ /* 0x040ff000000018ff */
[----:B------:R-:W-:Y:S07]  /*ecf0*/  HMMA.16816.F32 R36, R16, R86, RZ ;  /* 0x000000561024723c */ /* 0x000fee00000018ff */
[----:B------:R-:W-:Y:S01]  /*ed00*/  IMAD.MOV.U32 R87, RZ, RZ, R0 ;  /* 0x000000ffff577224 */ /* 0x000fe200078e0000 */
[----:B-1----:R-:W-:Y:S01]  /*ed10*/  HMMA.16816.F32 R120, R8, R44, R32 ;  /* 0x0000002c0878723c */ /* 0x002fe20000001820 */
[----:B------:R-:W1:Y:S01]  /*ed20*/  LDSM.16.MT88.4 R32, [R196+0x5000] ;  /* 0x00500000c420783b */ /* 0x000e620000004200 */
[----:B------:R-:W-:-:S03]  /*ed30*/  MOV R86, R2 ;  /* 0x0000000200567202 */ /* 0x000fc60000000f00 */
[----:B------:R-:W3:Y:S03]  /*ed40*/  LDL R0, [R1+0x4] ;  /* 0x0000040001007983 */ /* 0x000ee60000100800 */
[C---:B------:R-:W-:Y:S01]  /*ed50*/  HMMA.16816.F32 R132, R8.reuse, R40, R24 ;  /* 0x000000280884723c */ /* 0x040fe20000001818 */
[----:B------:R-:W-:Y:S07]  /*ed60*/  LDSM.16.MT88.4 R24, [R195+0x4800] ;  /* 0x00480000c318783b */ /* 0x000fee0000004200 */
[C---:B------:R-:W-:Y:S01]  /*ed70*/  HMMA.16816.F32 R128, R8.reuse, R42, R20 ;  /* 0x0000002a0880723c */ /* 0x040fe20000001814 */
[----:B------:R-:W4:Y:S07]  /*ed80*/  LDSM.16.MT88.4 R40, [R195+0x1000] ;  /* 0x00100000c328783b */ /* 0x000f2e0000004200 */
[----:B------:R-:W-:Y:S01]  /*ed90*/  HMMA.16816.F32 R108, R8, R58, R36 ;  /* 0x0000003a086c723c */ /* 0x000fe20000001824 */
[----:B------:R-:W4:Y:S07]  /*eda0*/  LDSM.16.MT88.4 R56, [R194+0x2800] ;  /* 0x00280000c238783b */ /* 0x000f2e0000004200 */
[C---:B--2---:R-:W-:Y:S08]  /*edb0*/  HMMA.16816.F32 R20, R16.reuse, R48, RZ ;  /* 0x000000301014723c */ /* 0x044ff000000018ff */
[----:B------:R-:W-:Y:S01]  /*edc0*/  HMMA.16816.F32 R36, R16, R50, RZ ;  /* 0x000000321024723c */ /* 0x000fe200000018ff */
[----:B------:R-:W-:Y:S07]  /*edd0*/  LDSM.16.MT88.4 R48, [R193+0x2800] ;  /* 0x00280000c130783b */ /* 0x000fee0000004200 */
[----:B------:R-:W-:Y:S08]  /*ede0*/  HMMA.16816.F32 R152, R136, R148, R152 ;  /* 0x000000948898723c */ /* 0x000ff00000001898 */
[C---:B-1----:R-:W-:Y:S01]  /*edf0*/  HMMA.16816.F32 R124, R8.reuse, R32, R20 ;  /* 0x00000020087c723c */ /* 0x042fe20000001814 */
[----:B------:R-:W-:Y:S07]  /*ee00*/  LDSM.16.MT88.4 R20, [R195+0x5000] ;  /* 0x00500000c314783b */ /* 0x000fee0000004200 */
[----:B------:R-:W-:Y:S08]  /*ee10*/  HMMA.16816.F32 R32, R8, R34, R36 ;  /* 0x000000220820723c */ /* 0x000ff00000001824 */
[C---:B----4-:R-:W-:Y:S08]  /*ee20*/  HMMA.16816.F32 R36, R136.reuse, R40, R60 ;  /* 0x000000288824723c */ /* 0x050ff0000000183c */
[C---:B------:R-:W-:Y:S01]  /*ee30*/  HMMA.16816.F32 R40, R136.reuse, R42, R64 ;  /* 0x0000002a8828723c */ /* 0x040fe20000001840 */
[----:B------:R-:W1:Y:S07]  /*ee40*/  LDSM.16.MT88.4 R64, [R196+0x2800] ;  /* 0x00280000c440783b */ /* 0x000e6e0000004200 */
[C---:B------:R-:W-:Y:S01]  /*ee50*/  HMMA.16816.F32 R148, R136.reuse, R150, R80 ;  /* 0x000000968894723c */ /* 0x040fe20000001850 */
[----:B------:R-:W2:Y:S07]  /*ee60*/  LDSM.16.MT88.4 R80, [R193+0x4000] ;  /* 0x00400000c150783b */ /* 0x000eae0000004200 */
[C---:B------:R-:W-:Y:S08]  /*ee70*/  HMMA.16816.F32 R52, R136.reuse, R56, R76 ;  /* 0x000000388834723c */ /* 0x040ff0000000184c */
[C---:B------:R-:W-:Y:S08]  /*ee80*/  HMMA.16816.F32 R160, R136.reuse, R156, R160 ;  /* 0x0000009c88a0723c */ /* 0x040ff000000018a0 */
[----:B------:R-:W-:Y:S08]  /*ee90*/  HMMA.16816.F32 R156, R136, R158, R84 ;  /* 0x0000009e889c723c */ /* 0x000ff00000001854 */
[----:B------:R-:W-:Y:S08]  /*eea0*/  HMMA.16816.F32 R116, R8, R46, R28 ;  /* 0x0000002e0874723c */ /* 0x000ff0000000181c */
[C---:B-1----:R-:W-:Y:S01]  /*eeb0*/  HMMA.16816.F32 R60, R136.reuse, R64, R72 ;  /* 0x00000040883c723c */ /* 0x042fe20000001848 */
[----:B------:R-:W1:Y:S07]  /*eec0*/  LDSM.16.MT88.4 R72, [R195+0x2800] ;  /* 0x00280000c348783b */ /* 0x000e6e0000004200 */
[C---:B------:R-:W-:Y:S08]  /*eed0*/  HMMA.16816.F32 R64, R136.reuse, R66, R68 ;  /* 0x000000428840723c */ /* 0x040ff00000001844 */
[----:B--2---:R-:W-:Y:S01]  /*eee0*/  HMMA.16816.F32 R76, R136, R80, R88 ;  /* 0x00000050884c723c */ /* 0x004fe20000001858 */
[----:B------:R-:W2:Y:S07]  /*eef0*/  LDSM.16.MT88.4 R88, [R194+0x4000] ;  /* 0x00400000c258783b */ /* 0x000eae0000004200 */
[C---:B------:R-:W-:Y:S08]  /*ef00*/  HMMA.16816.F32 R28, R16.reuse, R24, RZ ;  /* 0x00000018101c723c */ /* 0x040ff000000018ff */
[----:B------:R-:W-:Y:S08]  /*ef10*/  HMMA.16816.F32 R16, R16, R26, RZ ;  /* 0x0000001a1010723c */ /* 0x000ff000000018ff */
[C---:B------:R-:W-:Y:S08]  /*ef20*/  HMMA.16816.F32 R44, R136.reuse, R48, R216 ;  /* 0x00000030882c723c */ /* 0x040ff000000018d8 */
[C---:B-1----:R-:W-:Y:S08]  /*ef30*/  HMMA.16816.F32 R68, R136.reuse, R72, R184 ;  /* 0x000000488844723c */ /* 0x042ff000000018b8 */
[C---:B------:R-:W-:Y:S01]  /*ef40*/  HMMA.16816.F32 R72, R136.reuse, R74, R96 ;  /* 0x0000004a8848723c */ /* 0x040fe20000001860 */
[----:B------:R-:W1:Y:S07]  /*ef50*/  LDSM.16.MT88.4 R96, [R196+0x4000] ;  /* 0x00400000c460783b */ /* 0x000e6e0000004200 */
[C---:B--2---:R-:W-:Y:S08]  /*ef60*/  HMMA.16816.F32 R84, R136.reuse, R88, R176 ;  /* 0x000000588854723c */ /* 0x044ff000000018b0 */
[----:B------:R-:W-:Y:S08]  /*ef70*/  HMMA.16816.F32 R88, R136, R90, R92 ;  /* 0x0000005a8858723c */ /* 0x000ff0000000185c */
[C---:B------:R-:W-:Y:S08]  /*ef80*/  HMMA.16816.F32 R28, R8.reuse, R20, R28 ;  /* 0x00000014081c723c */ /* 0x040ff0000000181c */
[----:B------:R-:W-:Y:S01]  /*ef90*/  HMMA.16816.F32 R16, R8, R22, R16 ;  /* 0x000000160810723c */ /* 0x000fe20000001810 */
[----:B------:R-:W-:Y:S01]  /*efa0*/  LDSM.16.MT88.4 R8, [R195+0x5800] ;  /* 0x00580000c308783b */ /* 0x000fe20000004200 */
[----:B------:R-:W-:-:S02]  /*efb0*/  LOP3.LUT R213, R213, 0xffffefff, RZ, 0xc0, !PT ;  /* 0xffffefffd5d57812 */ /* 0x000fc400078ec0ff */
[----:B------:R-:W-:-:S04]  /*efc0*/  IADD3 R225, R225, -0x2, RZ ;  /* 0xfffffffee1e17810 */ /* 0x000fc80007ffe0ff */
[C---:B------:R-:W-:Y:S08]  /*efd0*/  HMMA.16816.F32 R48, R136.reuse, R50, R188 ;  /* 0x000000328830723c */ /* 0x040ff000000018bc */
[C---:B-1----:R-:W-:Y:S01]  /*efe0*/  HMMA.16816.F32 R92, R136.reuse, R96, R104 ;  /* 0x00000060885c723c */ /* 0x042fe20000001868 */
[----:B------:R-:W1:Y:S07]  /*eff0*/  LDSM.16.MT88.4 R104, [R195+0x4000] ;  /* 0x00400000c368783b */ /* 0x000e6e0000004200 */
[C---:B------:R-:W-:Y:S08]  /*f000*/  HMMA.16816.F32 R96, R136.reuse, R98, R100 ;  /* 0x000000628860723c */ /* 0x040ff00000001864 */
[C---:B------:R-:W-:Y:S08]  /*f010*/  HMMA.16816.F32 R56, R136.reuse, R58, R172 ;  /* 0x0000003a8838723c */ /* 0x040ff000000018ac */
[C---:B-1----:R-:W-:Y:S01]  /*f020*/  HMMA.16816.F32 R100, R136.reuse, R104, R112 ;  /* 0x000000688864723c */ /* 0x042fe20000001870 */
[----:B------:R-:W1:Y:S07]  /*f030*/  LDSM.16.MT88.4 R112, [R193+0x5800] ;  /* 0x00580000c170783b */ /* 0x000e6e0000004200 */
[C---:B------:R-:W-:Y:S08]  /*f040*/  HMMA.16816.F32 R104, R136.reuse, R106, R108 ;  /* 0x0000006a8868723c */ /* 0x040ff0000000186c */
[C---:B-1----:R-:W-:Y:S01]  /*f050*/  HMMA.16816.F32 R108, R136.reuse, R112, R120 ;  /* 0x00000070886c723c */ /* 0x042fe20000001878 */
[----:B------:R-:W1:Y:S07]  /*f060*/  LDSM.16.MT88.4 R120, [R194+0x5800] ;  /* 0x00580000c278783b */ /* 0x000e6e0000004200 */
[----:B------:R-:W-:Y:S01]  /*f070*/  HMMA.16816.F32 R112, R136, R114, R116 ;  /* 0x000000728870723c */ /* 0x000fe20000001874 */
[----:B------:R-:W-:-:S04]  /*f080*/  MOV R218, 0x1 ;  /* 0x0000000100da7802 */ /* 0x000fc80000000f00 */
[----:B------:R-:W-:-:S03]  /*f090*/  ISETP.NE.AND P0, PT, R218, c[0x0][0x2c4], PT ;  /* 0x0000b100da007a0c */ /* 0x000fc60003f05270 */
[C---:B-1----:R-:W-:Y:S08]  /*f0a0*/  HMMA.16816.F32 R116, R136.reuse, R120, R132 ;  /* 0x000000788874723c */ /* 0x042ff00000001884 */
[----:B------:R-:W-:Y:S01]  /*f0b0*/  HMMA.16816.F32 R120, R136, R122, R128 ;  /* 0x0000007a8878723c */ /* 0x000fe20000001880 */
[----:B------:R-:W1:Y:S01]  /*f0c0*/  LDSM.16.MT88.4 R128, [R196+0x5800] ;  /* 0x00580000c480783b */ /* 0x000e620000004200 */
[----:B---3--:R-:W-:Y:S01]  /*f0d0*/  IMAD.SHL.U32 R0, R0, 0x80, RZ ;  /* 0x0000008000007824 */ /* 0x008fe200078e00ff */
[----:B------:R-:W-:-:S03]  /*f0e0*/  ISETP.LE.AND P1, PT, R218, c[0x0][0x32c], PT ;  /* 0x0000cb00da007a0c */ /* 0x000fc60003f23270 */
[----:B------:R-:W-:Y:S01]  /*f0f0*/  @P0 IMAD.HI.U32 R3, R0, c[0x0][0x2c8], RZ ;  /* 0x0000b20000030a27 */ /* 0x000fe200078e00ff */
[----:B------:R-:W-:-:S04]  /*f100*/  MOV R2, R0 ;  /* 0x0000000000027202 */ /* 0x000fc80000000f00 */
[----:B------:R-:W-:Y:S01]  /*f110*/  @P0 SHF.R.U32.HI R2, RZ, c[0x0][0x2cc], R3 ;  /* 0x0000b300ff020a19 */ /* 0x000fe20000011603 */
[----:B------:R-:W-:Y:S03]  /*f120*/  HMMA.16816.F32 R80, R136, R82, R180 ;  /* 0x000000528850723c */ /* 0x000fe600000018b4 */
[----:B-----5:R-:W-:-:S05]  /*f130*/  IADD3 R2, -R4, R14, R2 ;  /* 0x0000000e04027210 */ /* 0x020fca0007ffe102 */
[----:B------:R-:W-:Y:S01]  /*f140*/  HMMA.16816.F32 R132, R136, R8, R28 ;  /* 0x000000088884723c */ /* 0x000fe2000000181c */
[----:B------:R-:W-:Y:S02]  /*f150*/  IADD3 R4, R2, c[0x0][0x328], RZ ;  /* 0x0000ca0002047a10 */ /* 0x000fe40007ffe0ff */
[----:B------:R-:W-:-:S05]  /*f160*/  @P1 LOP3.LUT R213, R213, 0x1000, RZ, 0xfc, !PT ;  /* 0x00001000d5d51812 */ /* 0x000fca00078efcff */
[C---:B-1----:R-:W-:Y:S08]  /*f170*/  HMMA.16816.F32 R124, R136.reuse, R128, R124 ;  /* 0x00000080887c723c */ /* 0x042ff0000000187c */
[C---:B------:R-:W-:Y:S08]  /*f180*/  HMMA.16816.F32 R128, R136.reuse, R130, R32 ;  /* 0x000000828880723c */ /* 0x040ff00000001820 */
[----:B------:R-:W-:Y:S01]  /*f190*/  HMMA.16816.F32 R136, R136, R10, R16 ;  /* 0x0000000a8888723c */ /* 0x000fe20000001810 */
[----:B------:R-:W-:Y:S07]  /*f1a0*/  @!P1 BRA `(.L_x_2380) ;  /* 0x0000011000009947 */ /* 0x000fee0003800000 */
[C---:B------:R-:W-:Y:S01]  /*f1b0*/  ISETP.GT.AND P0, PT, R2.reuse, RZ, PT ;  /* 0x000000ff0200720c */ /* 0x040fe20003f04270 */
[----:B------:R-:W-:Y:S01]  /*f1c0*/  BSSY B0, `(.L_x_2381) ;  /* 0x000000c000007945 */ /* 0x000fe20003800000 */
[----:B------:R-:W-:-:S11]  /*f1d0*/  IADD3 R3, R2, -0x1, RZ ;  /* 0xffffffff02037810 */ /* 0x000fd60007ffe0ff */
[----:B------:R-:W-:Y:S05]  /*f1e0*/  @P0 BRA `(.L_x_2382) ;  /* 0x0000006000000947 */ /* 0x000fea0003800000 */
[----:B------:R-:W-:Y:S01]  /*f1f0*/  ISETP.NE.AND P0, PT, R218, c[0x0][0x32c], PT ;  /* 0x0000cb00da007a0c */ /* 0x000fe20003f05270 */
[----:B------:R-:W-:-:S12]  /*f200*/  IMAD.MOV R2, RZ, RZ, -R2 ;  /* 0x000000ffff027224 */ /* 0x000fd800078e0a02 */
[----:B------:R-:W-:-:S05]  /*f210*/  @P0 IMAD.HI.U32 R3, R2, c[0x0][0x330], RZ ;  /* 0x0000cc0002030a27 */ /* 0x000fca00078e00ff */
[----:B------:R-:W-:-:S04]  /*f220*/  @P0 SHF.R.U32.HI R2, RZ, c[0x0][0x334], R3 ;  /* 0x0000cd00ff020a19 */ /* 0x000fc80000011603 */
[----:B------:R-:W-:Y:S01]  /*f230*/  LOP3.LUT R3, RZ, R2, RZ, 0x33, !PT ;  /* 0x00000002ff037212 */ /* 0x000fe200078e33ff */
[----:B------:R-:W-:Y:S05]  /*f240*/  BRA `(.L_x_2383) ;  /* 0x0000003000007947 */ /* 0x000fea0003800000 */
.L_x_2382:
[----:B------:R-:W-:-:S13]  /*f250*/  ISETP.NE.AND P0, PT, R218, c[0x0][0x32c], PT ;  /* 0x0000cb00da007a0c */ /* 0x000fda0003f05270 */
[----:B------:R-:W-:-:S05]  /*f260*/  @P0 IMAD.HI.U32 R2, R3, c[0x0][0x330], RZ ;  /* 0x0000cc0003020a27 */ /* 0x000fca00078e00ff */
[----:B------:R-:W-:Y:S02]  /*f270*/  @P0 SHF.R.U32.HI R3, RZ, c[0x0][0x334], R2 ;  /* 0x0000cd00ff030a19 */ /* 0x000fe40000011602 */
.L_x_2383:
[----:B------:R-:W-:Y:S05]  /*f280*/  BSYNC B0 ;  /* 0x0000000000007941 */ /* 0x000fea0003800000 */
.L_x_2381:
[----:B------:R-:W-:-:S05]  /*f290*/  MOV R2, c[0x0][0x32c] ;  /* 0x0000cb0000027a02 */ /* 0x000fca0000000f00 */
[----:B------:R-:W-:-:S05]  /*f2a0*/  IMAD R3, R3, R2, c[0x0][0x32c] ;  /* 0x0000cb0003037624 */ /* 0x000fca00078e0202 */
[----:B------:R-:W-:-:S05]  /*f2b0*/  IMNMX R4, R4, R3, PT ;  /* 0x0000000304047217 */ /* 0x000fca0003800200 */
.L_x_2380:
[----:B------:R-:W-:-:S05]  /*f2c0*/  IMAD.HI R4, R4, 0x2aaaaaab, RZ ;  /* 0x2aaaaaab04047827 */ /* 0x000fca00078e02ff */
[----:B------:R-:W-:-:S04]  /*f2d0*/  SHF.R.U32.HI R2, RZ, 0x1f, R4 ;  /* 0x0000001fff027819 */ /* 0x000fc80000011604 */
[----:B------:R-:W-:-:S04]  /*f2e0*/  LEA.HI.SX32 R4, R4, R2, 0x1d ;  /* 0x0000000204047211 */ /* 0x000fc800078feaff */
[----:B------:R-:W-:-:S04]  /*f2f0*/  IMNMX R217, R246, R4, !PT ;  /* 0x00000004f6d97217 */ /* 0x000fc80007800200 */
[----:B------:R-:W-:-:S13]  /*f300*/  ISETP.GE.AND P0, PT, R225, R217, PT ;  /* 0x000000d9e100720c */ /* 0x000fda0003f06270 */
[----:B------:R-:W-:Y:S05]  /*f310*/  @!P0 BRA `(.L_x_2384) ;  /* 0x00003db000008947 */ /* 0x000fea0003800000 */
.L_x_2407:
        /* <DEDUP_REMOVED lines=9> */
[----:B------:R1:W1:Y:S04]  /*f3b0*/  LDSM.16.M88.4 R176, [R198] ;  /* 0x00000000c6b0783b */ /* 0x0002680000000200 */
[----:B------:R1:W1:Y:S04]  /*f3c0*/  LDSM.16.M88.4 R180, [R201] ;  /* 0x00000000c9b4783b */ /* 0x0002680000000200 */
[----:B------:R1:W1:Y:S04]  /*f3d0*/  LDSM.16.M88.4 R184, [R211] ;  /* 0x00000000d3b8783b */ /* 0x0002680000000200 */
[----:B------:R1:W1:Y:S01]  /*f3e0*/  LDSM.16.M88.4 R188, [R212] ;  /* 0x00000000d4bc783b */ /* 0x0002620000000200 */
[----:B------:R-:W-:-:S05]  /*f3f0*/  @P0 BRA `(.L_x_2386) ;  /* 0x000004c000000947 */ /* 0x000fca0003800000 */
[----:B------:R-:W-:Y:S01]  /*f400*/  IMAD.WIDE.U32 R2, R226, c[0x0][0x208], RZ ;  /* 0x00008200e2027a25 */ /* 0x000fe200078e00ff */
[----:B------:R-:W-:Y:S01]  /*f410*/  SHF.R.S32.HI R0, RZ, 0x1f, R226 ;  /* 0x0000001fff007819 */ /* 0x000fe200000114e2 */
[----:B------:R-:W5:Y:S04]  /*f420*/  LDL.64 R10, [R1+0x70] ;  /* 0x00007000010a7983 */ /* 0x000f680000100a00 */
[----:B------:R-:W-:Y:S04]  /*f430*/  IMAD R0, R0, c[0x0][0x208], RZ ;  /* 0x0000820000007a24 */ /* 0x000fe800078e02ff */
[----:B------:R-:W-:Y:S05]  /*f440*/  IMAD R0, R226, c[0x0][0x20c], R0 ;  /* 0x00008300e2007a24 */ /* 0x000fea00078e0200 */
[----:B------:R-:W-:Y:S02]  /*f450*/  IADD3 R3, R3, R0, RZ ;  /* 0x0000000003037210 */ /* 0x000fe40007ffe0ff */
[----:B------:R-:W-:Y:S03]  /*f460*/  SHF.R.S32.HI R0, RZ, 0x1f, R224 ;  /* 0x0000001fff007819 */ /* 0x000fe600000114e0 */
[----:B------:R-:W-:Y:S04]  /*f470*/  IMAD.WIDE.U32 R2, R224, c[0x0][0x218], R2 ;  /* 0x00008600e0027a25 */ /* 0x000fe800078e0002 */
[----:B------:R-:W-:Y:S04]  /*f480*/  IMAD R8, R0, c[0x0][0x218], RZ ;  /* 0x0000860000087a24 */ /* 0x000fe800078e02ff */
[----:B------:R-:W-:Y:S01]  /*f490*/  IMAD R8, R224, c[0x0][0x21c], R8 ;  /* 0x00008700e0087a24 */ /* 0x000fe200078e0208 */
[----:B-----5:R-:W-:Y:S04]  /*f4a0*/  IADD3 R0, P0, R10, R2, RZ ;  /* 0x000000020a007210 */ /* 0x020fe80007f1e0ff */
[----:B------:R-:W-:Y:S02]  /*f4b0*/  IADD3.X R8, R252, R3, R8, P0, !PT ;  /* 0x00000003fc087210 */ /* 0x000fe400007fe408 */
[C---:B------:R-:W-:Y:S04]  /*f4c0*/  LEA R9, P0, R0.reuse, c[0x0][0x1f8], 0x1 ;  /* 0x00007e0000097a11 */ /* 0x040fe800078008ff */
[----:B------:R-:W-:Y:S01]  /*f4d0*/  LEA.HI.X R8, R0, c[0x0][0x1fc], R8, 0x1, P0 ;  /* 0x00007f0000087a11 */ /* 0x000fe200000f0c08 */
[----:B------:R-:W-:-:S06]  /*f4e0*/  BRA.DIV ~URZ, `(.L_x_2387) ;  /* 0x000118227f007947 */ /* 0x000fcc000b800000 */
[----:B------:R4:W3:Y:S02]  /*f4f0*/  SHFL.IDX PT, R4, R8, RZ, 0x181f ;  /* 0x00181fff08047589 */ /* 0x0008e400000e0000 */
.L_x_2531:
[----:B------:R-:W-:-:S05]  /*f500*/  BRA.DIV ~URZ, `(.L_x_2388) ;  /* 0x000118727f007947 */ /* 0x000fca000b800000 */
[----:B------:R4:W3:Y:S02]  /*f510*/  SHFL.IDX PT, R0, R9, RZ, 0x181f ;  /* 0x00181fff09007589 */ /* 0x0008e400000e0000 */
.L_x_2532:
[----:B------:R-:W-:Y:S01]  /*f520*/  SHF.R.S32.HI R2, RZ, 0x1f, R215 ;  /* 0x0000001fff027819 */ /* 0x000fe200000114d7 */
[C---:B------:R-:W-:Y:S01]  /*f530*/  IMAD.SHL.U32 R20, R215.reuse, 0x2, RZ ;  /* 0x00000002d7147824 */ /* 0x040fe200078e00ff */
[C---:B------:R-:W-:Y:S01]  /*f540*/  ISETP.GE.AND P3, PT, R215.reuse, c[0x0][0x1d4], PT ;  /* 0x00007500d7007a0c */ /* 0x040fe20003f66270 */
[----:B------:R-:W-:Y:S01]  /*f550*/  IMAD.SHL.U32 R11, R232, 0x2, RZ ;  /* 0x00000002e80b7824 */ /* 0x000fe200078e00ff */
[C---:B------:R-:W-:Y:S01]  /*f560*/  SHF.L.U64.HI R10, R215.reuse, 0x1, R2 ;  /* 0x00000001d70a7819 */ /* 0x040fe20000010202 */
[----:B------:R-:W-:Y:S01]  /*f570*/  IMAD.SHL.U32 R22, R230, 0x2, RZ ;  /* 0x00000002e6167824 */ /* 0x000fe200078e00ff */
[----:B---3--:R-:W-:Y:S02]  /*f580*/  IADD3 R2, P0, R0, R20, RZ ;  /* 0x0000001400027210 */ /* 0x008fe40007f1e0ff */
[----:B------:R-:W-:Y:S02]  /*f590*/  IADD3 R14, R215, 0x40, RZ ;  /* 0x00000040d70e7810 */ /* 0x000fe40007ffe0ff */
[----:B------:R-:W-:Y:S01]  /*f5a0*/  SHF.L.U64.HI R29, R232, 0x1, R244 ;  /* 0x00000001e81d7819 */ /* 0x000fe200000102f4 */
[----:B------:R-:W-:Y:S01]  /*f5b0*/  IMAD.X R3, R4, 0x1, R10, P0 ;  /* 0x0000000104037824 */ /* 0x000fe200000e060a */
[----:B------:R-:W-:Y:S01]  /*f5c0*/  ISETP.GE.AND P2, PT, R14, c[0x0][0x1d4], PT ;  /* 0x000075000e007a0c */ /* 0x000fe20003f46270 */
[----:B------:R-:W-:Y:S01]  /*f5d0*/  IMAD.SHL.U32 R14, R231, 0x2, RZ ;  /* 0x00000002e70e7824 */ /* 0x000fe200078e00ff */
[----:B------:R-:W-:Y:S02]  /*f5e0*/  IADD3 R21, R215, 0x80, RZ ;  /* 0x00000080d7157810 */ /* 0x000fe40007ffe0ff */
[----:B------:R-:W-:Y:S01]  /*f5f0*/  @!PT LDS RZ, [RZ] ;  /* 0x00000000fffff984 */ /* 0x000fe20000000800 */
[----:B------:R-:W-:Y:S01]  /*f600*/  @!PT LDS RZ, [RZ] ;  /* 0x00000000fffff984 */ /* 0x000fe20000000800 */
[----:B------:R-:W-:Y:S01]  /*f610*/  @!PT LDS RZ, [RZ] ;  /* 0x00000000fffff984 */ /* 0x000fe20000000800 */
[----:B------:R3:W-:Y:S01]  /*f620*/  LDGSTS.E.BYPASS.LTC128B.128 [R214+0x4080], [R2.64], !P3 ;  /* 0x0408000002d67fae */ /* 0x0007e2000d901d4a */
[----:B------:R-:W-:Y:S02]  /*f630*/  SHF.L.U64.HI R23, R231, 0x1, R243 ;  /* 0x00000001e7177819 */ /* 0x000fe400000102f3 */
[----:B------:R-:W-:Y:S02]  /*f640*/  SHF.L.U64.HI R28, R230, 0x1, R242 ;  /* 0x00000001e61c7819 */ /* 0x000fe400000102f2 */
[----:B------:R-:W-:Y:S02]  /*f650*/  LOP3.LUT P1, RZ, R213, 0x800, RZ, 0xc0, !PT ;  /* 0x00000800d5ff7812 */ /* 0x000fe4000782c0ff */
[----:B---3--:R-:W-:Y:S05]  /*f660*/  IADD3 R2, P0, R0, R11, RZ ;  /* 0x0000000b00027210 */ /* 0x008fea0007f1e0ff */
[----:B------:R-:W-:Y:S05]  /*f670*/  IMAD.X R3, R4, 0x1, R29, P0 ;  /* 0x0000000104037824 */ /* 0x000fea00000e061d */
[----:B------:R3:W-:Y:S01]  /*f680*/  LDGSTS.E.BYPASS.LTC128B.128 [R214+0x5880], [R2.64], !P2 ;  /* 0x0588000002d67fae */ /* 0x0007e2000d101d4a */
[----:B------:R-:W-:Y:S02]  /*f690*/  ISETP.GE.AND P2, PT, R21, c[0x0][0x1d4], PT ;  /* 0x0000750015007a0c */ /* 0x000fe40003f46270 */
[----:B------:R-:W-:Y:S02]  /*f6a0*/  IADD3 R21, R215, 0xc0, RZ ;  /* 0x000000c0d7157810 */ /* 0x000fe40007ffe0ff */
[----:B---3--:R-:W-:Y:S05]  /*f6b0*/  IADD3 R2, P0, R0, R14, RZ ;  /* 0x0000000e00027210 */ /* 0x008fea0007f1e0ff */
[----:B------:R-:W-:Y:S05]  /*f6c0*/  IMAD.X R3, R4, 0x1, R23, P0 ;  /* 0x0000000104037824 */ /* 0x000fea00000e0617 */
[----:B------:R3:W-:Y:S01]  /*f6d0*/  LDGSTS.E.BYPASS.LTC128B.128 [R214+0x7080], [R2.64], !P2 ;  /* 0x0708000002d67fae */ /* 0x0007e2000d101d4a */
[----:B------:R-:W-:Y:S02]  /*f6e0*/  ISETP.GE.AND P2, PT, R21, c[0x0][0x1d4], PT ;  /* 0x0000750015007a0c */ /* 0x000fe40003f46270 */
[----:B---3--:R-:W-:Y:S05]  /*f6f0*/  IADD3 R2, P0, R0, R22, RZ ;  /* 0x0000001600027210 */ /* 0x008fea0007f1e0ff */
[----:B------:R-:W-:Y:S06]  /*f700*/  IMAD.X R3, R4, 0x1, R28, P0 ;  /* 0x0000000104037824 */ /* 0x000fec00000e061c */
[----:B------:R3:W-:Y:S01]  /*f710*/  LDGSTS.E.BYPASS.LTC128B.128 [R214+0x8880], [R2.64], !P2 ;  /* 0x0888000002d67fae */ /* 0x0007e2000d101d4a */
[----:B------:R-:W-:-:S05]  /*f720*/  @P1 BRA `(.L_x_2386) ;  /* 0x0000019000001947 */ /* 0x000fca0003800000 */
[----:B------:R-:W-:-:S05]  /*f730*/  BRA.DIV ~URZ, `(.L_x_2389) ;  /* 0x000116b27f007947 */ /* 0x000fca000b800000 */
[----:B------:R3:W4:Y:S04]  /*f740*/  SHFL.IDX PT, R4, R8, 0x1, 0x181f ;  /* 0x00381f0008047f89 */ /* 0x00072800000e0000 */
[----:B------:R3:W2:Y:S02]  /*f750*/  SHFL.IDX PT, R0, R9, 0x1, 0x181f ;  /* 0x00381f0009007f89 */ /* 0x0006a400000e0000 */
.L_x_2533:
[----:B--2---:R-:W-:Y:S02]  /*f760*/  IADD3 R20, P0, R0, R20, RZ ;  /* 0x0000001400147210 */ /* 0x004fe40007f1e0ff */
[C---:B------:R-:W-:Y:S02]  /*f770*/  IADD3 R216, R215.reuse, 0x40, RZ ;  /* 0x00000040d7d87810 */ /* 0x040fe40007ffe0ff */
[C---:B------:R-:W-:Y:S01]  /*f780*/  ISETP.GE.AND P4, PT, R215.reuse, c[0x0][0x1d4], PT ;  /* 0x00007500d7007a0c */ /* 0x040fe20003f86270 */
[----:B----4-:R-:W-:Y:S01]  /*f790*/  IMAD.X R21, R4, 0x1, R10, P0 ;  /* 0x0000000104157824 */ /* 0x010fe200000e060a */
[----:B------:R-:W-:Y:S02]  /*f7a0*/  ISETP.GE.AND P3, PT, R216, c[0x0][0x1d4], PT ;  /* 0x00007500d8007a0c */ /* 0x000fe40003f66270 */
[----:B------:R-:W-:Y:S02]  /*f7b0*/  IADD3 R31, R215, 0x80, RZ ;  /* 0x00000080d71f7810 */ /* 0x000fe40007ffe0ff */
[----:B------:R-:W-:Y:S02]  /*f7c0*/  IADD3 R10, P0, R0, R11, RZ ;  /* 0x0000000b000a7210 */ /* 0x000fe40007f1e0ff */
[----:B------:R-:W-:Y:S02]  /*f7d0*/  ISETP.GE.AND P2, PT, R31, c[0x0][0x1d4], PT ;  /* 0x000075001f007a0c */ /* 0x000fe40003f46270 */
[----:B------:R-:W-:Y:S01]  /*f7e0*/  IADD3 R30, R215, 0xc0, RZ ;  /* 0x000000c0d71e7810 */ /* 0x000fe20007ffe0ff */
[----:B------:R-:W-:Y:S01]  /*f7f0*/  IMAD.X R11, R4, 0x1, R29, P0 ;  /* 0x00000001040b7824 */ /* 0x000fe200000e061d */
[----:B---3--:R-:W-:Y:S01]  /*f800*/  IADD3 R8, P0, R0, R14, RZ ;  /* 0x0000000e00087210 */ /* 0x008fe20007f1e0ff */
[----:B------:R-:W-:Y:S01]  /*f810*/  @!PT LDS RZ, [RZ] ;  /* 0x00000000fffff984 */ /* 0x000fe20000000800 */
[----:B------:R-:W-:Y:S01]  /*f820*/  @!PT LDS RZ, [RZ] ;  /* 0x00000000fffff984 */ /* 0x000fe20000000800 */
[----:B------:R-:W-:Y:S01]  /*f830*/  @!PT LDS RZ, [RZ] ;  /* 0x00000000fffff984 */ /* 0x000fe20000000800 */
[----:B------:R2:W-:Y:S01]  /*f840*/  LDGSTS.E.BYPASS.LTC128B.128 [R214+0x5080], [R20.64], !P4 ;  /* 0x0508000014d67fae */ /* 0x0005e2000e101d4a */
[----:B------:R-:W-:Y:S03]  /*f850*/  ISETP.GE.AND P1, PT, R30, c[0x0][0x1d4], PT ;  /* 0x000075001e007a0c */ /* 0x000fe60003f26270 */
[----:B------:R2:W-:Y:S01]  /*f860*/  LDGSTS.E.BYPASS.LTC128B.128 [R214+0x6880], [R10.64], !P3 ;  /* 0x068800000ad67fae */ /* 0x0005e2000d901d4a */
[----:B------:R-:W-:Y:S01]  /*f870*/  IMAD.X R9, R4, 0x1, R23, P0 ;  /* 0x0000000104097824 */ /* 0x000fe200000e0617 */
[----:B------:R-:W-:Y:S04]  /*f880*/  IADD3 R2, P0, R0, R22, RZ ;  /* 0x0000001600027210 */ /* 0x000fe80007f1e0ff */
[----:B------:R2:W-:Y:S01]  /*f890*/  LDGSTS.E.BYPASS.LTC128B.128 [R214+0x8080], [R8.64], !P2 ;  /* 0x0808000008d67fae */ /* 0x0005e2000d101d4a */
[----:B------:R-:W-:Y:S05]  /*f8a0*/  IMAD.X R3, R4, 0x1, R28, P0 ;  /* 0x0000000104037824 */ /* 0x000fea00000e061c */
[----:B------:R2:W-:Y:S03]  /*f8b0*/  LDGSTS.E.BYPASS.LTC128B.128 [R214+0x9880], [R2.64], !P1 ;  /* 0x0988000002d67fae */ /* 0x0005e6000c901d4a */
.L_x_2386:
[----:B------:R-:W-:Y:S05]  /*f8c0*/  BSYNC B0 ;  /* 0x0000000000007941 */ /* 0x000fea0003800000 */
.L_x_2385:
[----:B------:R-:W0:Y:S01]  /*f8d0*/  LDGDEPBAR ;  /* 0x00000000000079af */ /* 0x000e220000000000 */
[----:B------:R-:W-:Y:S01]  /*f8e0*/  WARPSYNC 0xffffffff ;  /* 0xffffffff00007948 */ /* 0x000fe20003800000 */
[C---:B--234-:R-:W-:Y:S01]  /*f8f0*/  HMMA.16816.F32 R8, R32.reuse, R16, RZ ;  /* 0x000000102008723c */ /* 0x05cfe200000018ff */
[----:B------:R-:W-:Y:S02]  /*f900*/  BSSY B0, `(.L_x_2390) ;  /* 0x0000129000007945 */ /* 0x000fe40003800000 */
[----:B------:R-:W-:Y:S05]  /*f910*/  ISETP.GT.AND P0, PT, R225, R246, PT ;  /* 0x000000f6e100720c */ /* 0x000fea0003f04270 */
[C---:B------:R-:W-:Y:S08]  /*f920*/  HMMA.16816.F32 R16, R32.reuse, R18, RZ ;  /* 0x000000122010723c */ /* 0x040ff000000018ff */
[C---:B------:R-:W-:Y:S08]  /*f930*/  HMMA.16816.F32 R20, R32.reuse, R24, RZ ;  /* 0x000000182014723c */ /* 0x040ff000000018ff */
[C---:B------:R-:W-:Y:S08]  /*f940*/  HMMA.16816.F32 R24, R32.reuse, R26, RZ ;  /* 0x0000001a2018723c */ /* 0x040ff000000018ff */
[C---:B-1----:R-:W-:Y:S08]  /*f950*/  HMMA.16816.F32 R28, R32.reuse, R172, RZ ;  /* 0x000000ac201c723c */ /* 0x042ff000000018ff */
        /* <DEDUP_REMOVED lines=33> */
[----:B------:R-:W-:Y:S07]  /*fb70*/  LDSM.16.M88.4 R180, [R204] ;  /* 0x00000000ccb4783b */ /* 0x000fee0000000200 */
[C---:B--2---:R-:W-:Y:S08]  /*fb80*/  HMMA.16816.F32 R20, R172.reuse, R176, R20 ;  /* 0x000000b0ac14723c */ /* 0x044ff00000001814 */
[C---:B------:R-:W-:Y:S01]  /*fb90*/  HMMA.16816.F32 R24, R172.reuse, R178, R24 ;  /* 0x000000b2ac18723c */ /* 0x040fe20000001818 */
[----:B------:R-:W1:Y:S07]  /*fba0*/  LDSM.16.M88.4 R176, [R198+0x4000] ;  /* 0x00400000c6b0783b */ /* 0x000e6e0000000200 */
[C---:B---3--:R-:W-:Y:S08]  /*fbb0*/  HMMA.16816.F32 R28, R172.reuse, R184, R28 ;  /* 0x000000b8ac1c723c */ /* 0x048ff0000000181c */
[----:B------:R-:W-:Y:S01]  /*fbc0*/  HMMA.16816.F32 R32, R172, R186, R32 ;  /* 0x000000baac20723c */ /* 0x000fe20000001820 */
[----:B------:R-:W2:Y:S07]  /*fbd0*/  LDSM.16.M88.4 R172, [R202] ;  /* 0x00000000caac783b */ /* 0x000eae0000000200 */
[----:B------:R-:W3:Y:S01]  /*fbe0*/  LDSM.16.M88.4 R184, [R203] ;  /* 0x00000000cbb8783b */ /* 0x000ee20000000200 */
        /* <DEDUP_REMOVED lines=118> */
[----:B------:R5:W1:Y:S01]  /*10350*/  MUFU.TANH R179, R16 ;  /* 0x0000001000b37308 */ /* 0x000a620000002400 */
[----:B------:R-:W-:Y:S09]  /*10360*/  FMUL.FTZ R27, R27, c[0x0][0x320] ;  /* 0x0000c8001b1b7a20 */ /* 0x000ff20000410000 */
[----:B------:R1:W1:Y:S01]  /*10370*/  MUFU.TANH R176, R17 ;  /* 0x0000001100b07308 */ /* 0x0002620000002400 */
[----:B----4-:R-:W4:Y:S01]  /*10380*/  LDSM.16.M88.4 R8, [R15+0x5800] ;  /* 0x005800000f08783b */ /* 0x010f220000000200 */
[----:B------:R-:W-:Y:S08]  /*10390*/  DEPBAR.LE SB0, 0x0 ;  /* 0x000080000000791a */ /* 0x000ff00000000000 */
[----:B------:R2:W2:Y:S01]  /*103a0*/  MUFU.TANH R188, R18 ;  /* 0x0000001200bc7308 */ /* 0x0004a20000002400 */
[----:B------:R-:W-:Y:S01]  /*103b0*/  BAR.SYNC.DEFER_BLOCKING 0x0 ;  /* 0x0000000000007b1d */ /* 0x000fe20000010000 */
[----:B-----5:R-:W-:Y:S08]  /*103c0*/  FMUL.FTZ R16, R25, c[0x0][0x320] ;  /* 0x0000c80019107a20 */ /* 0x020ff00000410000 */
[----:B------:R5:W3:Y:S01]  /*103d0*/  MUFU.TANH R183, R19 ;  /* 0x0000001300b77308 */ /* 0x000ae20000002400 */
[----:B-1----:R-:W-:Y:S09]  /*103e0*/  FMUL.FTZ R17, R24, c[0x0][0x320] ;  /* 0x0000c80018117a20 */ /* 0x002ff20000410000 */
[----:B------:R-:W1:Y:S01]  /*103f0*/  MUFU.TANH R178, R26 ;  /* 0x0000001a00b27308 */ /* 0x000e620000002400 */
[----:B--2---:R-:W-:Y:S09]  /*10400*/  FMUL.FTZ R18, R21, c[0x0][0x320] ;  /* 0x0000c80015127a20 */ /* 0x004ff20000410000 */
[----:B------:R2:W1:Y:S01]  /*10410*/  MUFU.TANH R177, R27 ;  /* 0x0000001b00b17308 */ /* 0x0004620000002400 */
[C---:B----4-:R-:W-:Y:S05]  /*10420*/  HMMA.16816.F32 R28, R184.reuse, R8, R28 ;  /* 0x00000008b81c723c */ /* 0x050fea000000181c */
[----:B-----5:R-:W-:Y:S04]  /*10430*/  FMUL.FTZ R19, R20, c[0x0][0x320] ;  /* 0x0000c80014137a20 */ /* 0x020fe80000410000 */
[----:B------:R-:W4:Y:S03]  /*10440*/  MUFU.TANH R18, R18 ;  /* 0x0000001200127308 */ /* 0x000f260000002400 */
[----:B------:R-:W-:Y:S01]  /*10450*/  FMUL.FTZ R20, R22, c[0x0][0x320] ;  /* 0x0000c80016147a20 */ /* 0x000fe20000410000 */
[----:B------:R-:W-:Y:S06]  /*10460*/  HMMA.16816.F32 R32, R184, R10, R32 ;  /* 0x0000000ab820723c */ /* 0x000fec0000001820 */
[----:B------:R-:W1:Y:S06]  /*10470*/  MUFU.TANH R19, R19 ;  /* 0x0000001300137308 */ /* 0x000e6c0000002400 */
[----:B------:R-:W-:Y:S04]  /*10480*/  FMUL.FTZ R28, R28, c[0x0][0x320] ;  /* 0x0000c8001c1c7a20 */ /* 0x000fe80000410000 */
[----:B------:R-:W1:Y:S01]  /*10490*/  MUFU.TANH R20, R20 ;  /* 0x0000001400147308 */ /* 0x000e620000002400 */
[----:B--2---:R-:W-:Y:S02]  /*104a0*/  FMUL.FTZ R27, R29, c[0x0][0x320] ;  /* 0x0000c8001d1b7a20 */ /* 0x004fe40000410000 */
[----:B------:R-:W-:Y:S02]  /*104b0*/  FMUL.FTZ R30, R30, c[0x0][0x320] ;  /* 0x0000c8001e1e7a20 */ /* 0x000fe40000410000 */
[----:B------:R-:W-:Y:S03]  /*104c0*/  FMUL.FTZ R31, R31, c[0x0][0x320] ;  /* 0x0000c8001f1f7a20 */ /* 0x000fe60000410000 */
[----:B------:R-:W-:Y:S02]  /*104d0*/  FMUL.FTZ R26, R32, c[0x0][0x320] ;  /* 0x0000c800201a7a20 */ /* 0x000fe40000410000 */
[----:B------:R-:W-:Y:S01]  /*104e0*/  FMUL.FTZ R25, R33, c[0x0][0x320] ;  /* 0x0000c80021197a20 */ /* 0x000fe20000410000 */
[----:B------:R2:W1:Y:S01]  /*104f0*/  MUFU.TANH R181, R23 ;  /* 0x0000001700b57308 */ /* 0x0004620000002400 */
[----:B------:R-:W-:Y:S02]  /*10500*/  FMUL.FTZ R34, R34, c[0x0][0x320] ;  /* 0x0000c80022227a20 */ /* 0x000fe40000410000 */
[----:B------:R-:W-:Y:S07]  /*10510*/  FMUL.FTZ R35, R35, c[0x0][0x320] ;  /* 0x0000c80023237a20 */ /* 0x000fee0000410000 */
[----:B------:R-:W1:Y:S10]  /*10520*/  MUFU.TANH R17, R17 ;  /* 0x0000001100117308 */ /* 0x000e740000002400 */
[----:B------:R-:W1:Y:S10]  /*10530*/  MUFU.TANH R16, R16 ;  /* 0x0000001000107308 */ /* 0x000e740000002400 */
[----:B------:R-:W1:Y:S10]  /*10540*/  MUFU.TANH R28, R28 ;  /* 0x0000001c001c7308 */ /* 0x000e740000002400 */
[----:B------:R-:W1:Y:S10]  /*10550*/  MUFU.TANH R27, R27 ;  /* 0x0000001b001b7308 */ /* 0x000e740000002400 */
[----:B------:R2:W1:Y:S10]  /*10560*/  MUFU.TANH R175, R30 ;  /* 0x0000001e00af7308 */ /* 0x0004740000002400 */
[----:B------:R2:W1:Y:S10]  /*10570*/  MUFU.TANH R174, R31 ;  /* 0x0000001f00ae7308 */ /* 0x0004740000002400 */
[----:B------:R-:W1:Y:S10]  /*10580*/  MUFU.TANH R26, R26 ;  /* 0x0000001a001a7308 */ /* 0x000e740000002400 */
[----:B------:R-:W1:Y:S10]  /*10590*/  MUFU.TANH R25, R25 ;  /* 0x0000001900197308 */ /* 0x000e740000002400 */
[----:B------:R2:W1:Y:S10]  /*105a0*/  MUFU.TANH R173, R34 ;  /* 0x0000002200ad7308 */ /* 0x0004740000002400 */
[----:B------:R2:W1:Y:S01]  /*105b0*/  MUFU.TANH R172, R35 ;  /* 0x0000002300ac7308 */ /* 0x0004620000002400 */
[----:B------:R-:W-:-:S05]  /*105c0*/  @!P0 BRA `(.L_x_2391) ;  /* 0x000005c000008947 */ /* 0x000fca0003800000 */
[--C-:B---34-:R-:W-:Y:S01]  /*105d0*/  IMAD.IADD R3, R251, 0x1, R241.reuse ;  /* 0x00000001fb037824 */ /* 0x118fe200078e02f1 */
[----:B------:R-:W3:Y:S01]  /*105e0*/  LDL R0, [R1+0x78] ;  /* 0x0000780001007983 */ /* 0x000ee20000100800 */
[----:B------:R-:W-:Y:S03]  /*105f0*/  IMAD.MOV.U32 R224, RZ, RZ, RZ ;  /* 0x000000ffffe07224 */ /* 0x000fe600078e00ff */
[----:B------:R-:W-:Y:S01]  /*10600*/  ISETP.GT.AND P1, PT, R3, 0x2f, PT ;  /* 0x0000002f0300780c */ /* 0x000fe20003f24270 */
[----:B--2---:R-:W2:Y:S06]  /*10610*/  LDL.64 R22, [R1+0x88] ;  /* 0x0000880001167983 */ /* 0x004eac0000100a00 */
[----:B------:R-:W4:Y:S04]  /*10620*/  LDL R4, [R1+0x9c] ;  /* 0x00009c0001047983 */ /* 0x000f280000100800 */
[----:B------:R-:W5:Y:S06]  /*10630*/  LDL.64 R220, [R1+0x80] ;  /* 0x0000800001dc7983 */ /* 0x000f6c0000100a00 */
[----:B------:R-:W2:Y:S01]  /*10640*/  LDL R14, [R1+0x98] ;  /* 0x00009800010e7983 */ /* 0x000ea20000100800 */
[----:B---3--:R-:W-:Y:S02]  /*10650*/  IMAD R2, R225, 0x30, R0 ;  /* 0x00000030e1027824 */ /* 0x008fe400078e0200 */
[----:B------:R-:W-:Y:S03]  /*10660*/  IMAD.MOV.U32 R0, RZ, RZ, 0x1 ;  /* 0x00000001ff007424 */ /* 0x000fe600078e00ff */
[----:B------:R-:W-:Y:S02]  /*10670*/  IADD3 R2, R2, R251, R241 ;  /* 0x000000fb02027210 */ /* 0x000fe40007ffe0f1 */
[----:B------:R-:W-:Y:S02]  /*10680*/  ISETP.NE.AND P0, PT, R0, c[0x0][0x2b8], PT ;  /* 0x0000ae0000007a0c */ /* 0x000fe40003f05270 */
[----:B------:R-:W-:Y:S05]  /*10690*/  IADD3 R2, R2, -0x30, RZ ;  /* 0xffffffd002027810 */ /* 0x000fea0007ffe0ff */
[----:B------:R-:W-:Y:S06]  /*106a0*/  IMAD.MOV.U32 R0, RZ, RZ, R2 ;  /* 0x000000ffff007224 */ /* 0x000fec00078e0002 */
[----:B------:R-:W-:Y:S05]  /*106b0*/  @P0 IMAD.HI.U32 R3, R2, c[0x0][0x2bc], RZ ;  /* 0x0000af0002030a27 */ /* 0x000fea00078e00ff */
[----:B------:R-:W-:Y:S04]  /*106c0*/  @P0 SHF.R.U32.HI R0, RZ, c[0x0][0x2c0], R3 ;  /* 0x0000b000ff000a19 */ /* 0x000fe80000011603 */
[C---:B--2---:R-:W-:Y:S04]  /*106d0*/  @!P1 IADD3 R3, P0, R0.reuse, R22, RZ ;  /* 0x0000001600039210 */ /* 0x044fe80007f1e0ff */
[----:B----4-:R-:W-:Y:S01]  /*106e0*/  @!P1 LEA.HI.X.SX32 R4, R0, R4, 0x1, P0 ;  /* 0x0000000400049211 */ /* 0x010fe200000f0eff */
[----:B------:R-:W-:Y:S01]  /*106f0*/  IMAD.MOV R0, RZ, RZ, -R0 ;  /* 0x000000ffff007224 */ /* 0x000fe200078e0a00 */
[C---:B------:R-:W-:Y:S03]  /*10700*/  @!P1 LEA R8, P0, R3.reuse, c[0x0][0x2a0], 0x2 ;  /* 0x0000a80003089a11 */ /* 0x040fe600078010ff */
[----:B------:R-:W-:Y:S01]  /*10710*/  IMAD R226, R0, c[0x0][0x2b8], R2 ;  /* 0x0000ae0000e27a24 */ /* 0x000fe200078e0202 */
[----:B------:R-:W-:Y:S03]  /*10720*/  @!P1 LEA.HI.X R9, R3, c[0x0][0x2a4], R4, 0x2, P0 ;  /* 0x0000a90003099a11 */ /* 0x000fe600000f1404 */
[----:B------:R-:W-:Y:S01]  /*10730*/  IMAD.WIDE.U32 R2, R226, c[0x0][0x1e0], RZ ;  /* 0x00007800e2027a25 */ /* 0x000fe200078e00ff */
[----:B------:R-:W-:Y:S01]  /*10740*/  SHF.R.S32.HI R0, RZ, 0x1f, R226 ;  /* 0x0000001fff007819 */ /* 0x000fe200000114e2 */
[----:B------:R2:W3:Y:S04]  /*10750*/  @!P1 LDG.E R224, [R8.64] ;  /* 0x0000000a08e09981 */ /* 0x0004e8000c1e1900 */
[----:B------:R-:W-:Y:S04]  /*10760*/  IMAD R0, R0, c[0x0][0x1e0], RZ ;  /* 0x0000780000007a24 */ /* 0x000fe800078e02ff */
[----:B------:R-:W-:Y:S04]  /*10770*/  IMAD R0, R226, c[0x0][0x1e4], R0 ;  /* 0x00007900e2007a24 */ /* 0x000fe800078e0200 */
[----:B------:R-:W-:Y:S01]  /*10780*/  IMAD.IADD R3, R3, 0x1, R0 ;  /* 0x0000000103037824 */ /* 0x000fe200078e0200 */
[----:B--2---:R-:W-:Y:S02]  /*10790*/  IADD3 R8, -R241, 0x30, RZ ;  /* 0x00000030f1087810 */ /* 0x004fe40007ffe1ff */
[----:B---3--:R-:W-:Y:S01]  /*107a0*/  SHF.R.S32.HI R0, RZ, 0x1f, R224 ;  /* 0x0000001fff007819 */ /* 0x008fe200000114e0 */
[----:B------:R-:W-:Y:S04]  /*107b0*/  IMAD.WIDE.U32 R2, R224, c[0x0][0x1f0], R2 ;  /* 0x00007c00e0027a25 */ /* 0x000fe800078e0002 */
[----:B------:R-:W-:Y:S01]  /*107c0*/  IMAD R9, R0, c[0x0][0x1f0], RZ ;  /* 0x00007c0000097a24 */ /* 0x000fe200078e02ff */
[----:B-----5:R-:W-:Y:S03]  /*107d0*/  IADD3 R0, P0, R220, R2, RZ ;  /* 0x00000002dc007210 */ /* 0x020fe60007f1e0ff */
[----:B------:R-:W-:Y:S05]  /*107e0*/  IMAD R9, R224, c[0x0][0x1f4], R9 ;  /* 0x00007d00e0097a24 */ /* 0x000fea00078e0209 */
[----:B------:R-:W-:Y:S02]  /*107f0*/  IADD3.X R9, R14, R3, R9, P0, !PT ;  /* 0x000000030e097210 */ /* 0x000fe400007fe409 */
[C---:B------:R-:W-:Y:S04]  /*10800*/  LEA R14, P0, R0.reuse, c[0x0][0x1c8], 0x1 ;  /* 0x00007200000e7a11 */ /* 0x040fe800078008ff */
[----:B------:R-:W-:Y:S02]  /*10810*/  LEA.HI.X R9, R0, c[0x0][0x1cc], R9, 0x1, P0 ;  /* 0x0000730000097a11 */ /* 0x000fe400000f0c09 */
[----:B------:R-:W-:Y:S01]  /*10820*/  ISETP.GE.AND P0, PT, R8, 0x1, PT ;  /* 0x000000010800780c */ /* 0x000fe20003f06270 */
[----:B------:R-:W-:-:S10]  /*10830*/  BRA.DIV ~URZ, `(.L_x_2392) ;  /* 0x000106827f007947 */ /* 0x000fd4000b800000 */
[----:B------:R2:W3:Y:S02]  /*10840*/  SHFL.IDX PT, R4, R9, RZ, 0x181f ;  /* 0x00181fff09047589 */ /* 0x0004e400000e0000 */
.L_x_2534:
[----:B------:R-:W-:-:S05]  /*10850*/  BRA.DIV ~URZ, `(.L_x_2393) ;  /* 0x000106d27f007947 */ /* 0x000fca000b800000 */
[----:B------:R4:W2:Y:S02]  /*10860*/  SHFL.IDX PT, R0, R14, RZ, 0x181f ;  /* 0x00181fff0e007589 */ /* 0x0008a400000e0000 */
.L_x_2535:
[C---:B------:R-:W-:Y:S02]  /*10870*/  IADD3 R2, R215.reuse, 0x40, RZ ;  /* 0x00000040d7027810 */ /* 0x040fe40007ffe0ff */
[C---:B------:R-:W-:Y:S02]  /*10880*/  ISETP.GE.AND P3, PT, R215.reuse, c[0x0][0x1d4], PT ;  /* 0x00007500d7007a0c */ /* 0x040fe40003f66270 */
[----:B------:R-:W-:Y:S02]  /*10890*/  SHF.R.S32.HI R3, RZ, 0x1f, R215 ;  /* 0x0000001fff037819 */ /* 0x000fe400000114d7 */
[C---:B--2---:R-:W-:Y:S02]  /*108a0*/  @P0 LEA R10, P1, R215.reuse, R0, 0x1 ;  /* 0x00000000d70a0211 */ /* 0x044fe400078208ff */
[----:B------:R-:W-:Y:S02]  /*108b0*/  ISETP.GE.AND P2, PT, R2, c[0x0][0x1d4], PT ;  /* 0x0000750002007a0c */ /* 0x000fe40003f46270 */
[C---:B---3--:R-:W-:Y:S02]  /*108c0*/  @P0 LEA.HI.X R11, R215.reuse, R4, R3, 0x1, P1 ;  /* 0x00000004d70b0211 */ /* 0x048fe400008f0c03 */
[C---:B------:R-:W-:Y:S02]  /*108d0*/  @P0 LEA R2, P1, R232.reuse, R0, 0x1 ;  /* 0x00000000e8020211 */ /* 0x040fe400078208ff */
[C---:B------:R-:W-:Y:S01]  /*108e0*/  IADD3 R22, R215.reuse, 0x80, RZ ;  /* 0x00000080d7167810 */ /* 0x040fe20007ffe0ff */
[----:B------:R-:W-:Y:S01]  /*108f0*/  @!PT LDS RZ, [RZ] ;  /* 0x00000000fffff984 */ /* 0x000fe20000000800 */
[----:B------:R-:W-:Y:S01]  /*10900*/  @!PT LDS RZ, [RZ] ;  /* 0x00000000fffff984 */ /* 0x000fe20000000800 */
[----:B------:R-:W-:Y:S01]  /*10910*/  @!PT LDS RZ, [RZ] ;  /* 0x00000000fffff984 */ /* 0x000fe20000000800 */
[----:B------:R2:W-:Y:S01]  /*10920*/  @P0 LDGSTS.E.BYPASS.LTC128B.128 [R214+0xa080], [R10.64], !P3 ;  /* 0x0a0800000ad60fae */ /* 0x0005e2000d901d4a */
[----:B------:R-:W-:Y:S02]  /*10930*/  @P0 LEA.HI.X R3, R232, R4, R244, 0x1, P1 ;  /* 0x00000004e8030211 */ /* 0x000fe400008f0cf4 */
[----:B------:R-:W-:Y:S02]  /*10940*/  ISETP.GE.AND P3, PT, R22, c[0x0][0x1d4], PT ;  /* 0x0000750016007a0c */ /* 0x000fe40003f66270 */
[----:B------:R-:W-:Y:S01]  /*10950*/  IADD3 R21, R215, 0xc0, RZ ;  /* 0x000000c0d7157810 */ /* 0x000fe20007ffe0ff */
[----:B------:R3:W-:Y:S03]  /*10960*/  @P0 LDGSTS.E.BYPASS.LTC128B.128 [R214+0xb880], [R2.64], !P2 ;  /* 0x0b88000002d60fae */ /* 0x0007e6000d101d4a */
[----:B------:R-:W-:Y:S02]  /*10970*/  ISETP.GE.AND P2, PT, R21, c[0x0][0x1d4], PT ;  /* 0x0000750015007a0c */ /* 0x000fe40003f46270 */
[C---:B---3--:R-:W-:Y:S04]  /*10980*/  @P0 LEA R2, P1, R231.reuse, R0, 0x1 ;  /* 0x00000000e7020211 */ /* 0x048fe800078208ff */
[----:B------:R-:W-:Y:S05]  /*10990*/  @P0 LEA.HI.X R3, R231, R4, R243, 0x1, P1 ;  /* 0x00000004e7030211 */ /* 0x000fea00008f0cf3 */
[----:B------:R3:W-:Y:S02]  /*109a0*/  @P0 LDGSTS.E.BYPASS.LTC128B.128 [R214+0xd080], [R2.64], !P3 ;  /* 0x0d08000002d60fae */ /* 0x0007e4000d901d4a */
[C---:B---3--:R-:W-:Y:S04]  /*109b0*/  @P0 LEA R2, P1, R230.reuse, R0, 0x1 ;  /* 0x00000000e6020211 */ /* 0x048fe800078208ff */
[----:B------:R-:W-:Y:S05]  /*109c0*/  @P0 LEA.HI.X R3, R230, R4, R242, 0x1, P1 ;  /* 0x00000004e6030211 */ /* 0x000fea00008f0cf2 */
[----:B------:R2:W-:Y:S01]  /*109d0*/  @P0 LDGSTS.E.BYPASS.LTC128B.128 [R214+0xe880], [R2.64], !P2 ;  /* 0x0e88000002d60fae */ /* 0x0005e2000d101d4a */
[----:B------:R-:W-:Y:S01]  /*109e0*/  ISETP.GE.AND P0, PT, R8, 0x21, PT ;  /* 0x000000210800780c */ /* 0x000fe20003f06270 */
[----:B------:R-:W-:-:S06]  /*109f0*/  BRA.DIV ~URZ, `(.L_x_2394) ;  /* 0x000105a27f007947 */ /* 0x000fcc000b800000 */
[----:B------:R3:W2:Y:S04]  /*10a00*/  SHFL.IDX PT, R4, R9, 0x1, 0x181f ;  /* 0x00381f0009047f89 */ /* 0x0006a800000e0000 */
[----:B------:R3:W4:Y:S02]  /*10a10*/  SHFL.IDX PT, R0, R14, 0x1, 0x181f ;  /* 0x00381f000e007f89 */ /* 0x00072400000e0000 */
.L_x_2536:
[C---:B--2---:R-:W-:Y:S02]  /*10a20*/  IADD3 R2, R215.reuse, 0x40, RZ ;  /* 0x00000040d7027810 */ /* 0x044fe40007ffe0ff */
[C---:B------:R-:W-:Y:S02]  /*10a30*/  ISETP.GE.AND P3, PT, R215.reuse, c[0x0][0x1d4], PT ;  /* 0x00007500d7007a0c */ /* 0x040fe40003f66270 */
[----:B------:R-:W-:Y:S02]  /*10a40*/  SHF.R.S32.HI R3, RZ, 0x1f, R215 ;  /* 0x0000001fff037819 */ /* 0x000fe400000114d7 */
[C---:B----4-:R-:W-:Y:S02]  /*10a50*/  @P0 LEA R8, P1, R215.reuse, R0, 0x1 ;  /* 0x00000000d7080211 */ /* 0x050fe400078208ff */
[----:B------:R-:W-:Y:S02]  /*10a60*/  ISETP.GE.AND P2, PT, R2, c[0x0][0x1d4], PT ;  /* 0x0000750002007a0c */ /* 0x000fe40003f46270 */
[C---:B---3--:R-:W-:Y:S02]  /*10a70*/  @P0 LEA.HI.X R9, R215.reuse, R4, R3, 0x1, P1 ;  /* 0x00000004d7090211 */ /* 0x048fe400008f0c03 */
[C---:B------:R-:W-:Y:S02]  /*10a80*/  @P0 LEA R2, P1, R232.reuse, R0, 0x1 ;  /* 0x00000000e8020211 */ /* 0x040fe400078208ff */
[----:B------:R-:W-:Y:S01]  /*10a90*/  IADD3 R11, R215, 0x80, RZ ;  /* 0x00000080d70b7810 */ /* 0x000fe20007ffe0ff */
        /* <DEDUP_REMOVED lines=14> */
[----:B------:R2:W-:Y:S04]  /*10b80*/  @P0 LDGSTS.E.BYPASS.LTC128B.128 [R214+0xf880], [R2.64], !P2 ;  /* 0x0f88000002d60fae */ /* 0x0005e8000d101d4a */
.L_x_2391:
[----:B---34-:R-:W-:Y:S05]  /*10b90*/  BSYNC B0 ;  /* 0x0000000000007941 */ /* 0x018fea0003800000 */
.L_x_2390:
[----:B------:R-:W3:Y:S01]  /*10ba0*/  LDL R0, [R1+0x94] ;  /* 0x0000940001007983 */ /* 0x000ee20000100800 */
[----:B------:R-:W-:Y:S03]  /*10bb0*/  IMAD R4, R225, -0x30, RZ ;  /* 0xffffffd0e1047824 */ /* 0x000fe600078e02ff */
[----:B--2---:R-:W3:Y:S01]  /*10bc0*/  LDL R8, [R1+0x4] ;  /* 0x0000040001087983 */ /* 0x004ee20000100800 */
[----:B------:R-:W-:Y:S03]  /*10bd0*/  IMAD.IADD R11, R4, 0x1, -R247 ;  /* 0x00000001040b7824 */ /* 0x000fe600078e0af7 */
[----:B------:R-:W2:Y:S04]  /*10be0*/  LDL R3, [R1+0x90] ;  /* 0x0000900001037983 */ /* 0x000ea80000100800 */
[----:B------:R-:W2:Y:S04]  /*10bf0*/  LDL R2, [R1+0x7c] ;  /* 0x00007c0001027983 */ /* 0x000ea80000100800 */
[----:B------:R-:W0:Y:S01]  /*10c00*/  LDGDEPBAR ;  /* 0x00000000000079af */ /* 0x000e220000000000 */
[----:B---3--:R-:W-:Y:S02]  /*10c10*/  IMAD R8, R8, 0x80, R0 ;  /* 0x0000008008087824 */ /* 0x008fe400078e0200 */
[----:B------:R-:W-:Y:S05]  /*10c20*/  IMAD.MOV.U32 R0, RZ, RZ, 0x1 ;  /* 0x00000001ff007424 */ /* 0x000fea00078e00ff */
[----:B------:R-:W-:Y:S02]  /*10c30*/  ISETP.NE.AND P0, PT, R0, c[0x0][0x2c4], PT ;  /* 0x0000b10000007a0c */ /* 0x000fe40003f05270 */
[----:B--2---:R-:W-:Y:S02]  /*10c40*/  IADD3 R8, R2, R8, R3 ;  /* 0x0000000802087210 */ /* 0x004fe40007ffe003 */
[----:B------:R-:W-:Y:S09]  /*10c50*/  LOP3.LUT R2, RZ, c[0x0][0x324], RZ, 0x33, !PT ;  /* 0x0000c900ff027a12 */ /* 0x000ff200078e33ff */
[----:B------:R-:W-:Y:S05]  /*10c60*/  @P0 IMAD.HI.U32 R0, R8, c[0x0][0x2c8], RZ ;  /* 0x0000b20008000a27 */ /* 0x000fea00078e00ff */
[----:B------:R-:W-:Y:S02]  /*10c70*/  @P0 SHF.R.U32.HI R8, RZ, c[0x0][0x2cc], R0 ;  /* 0x0000b300ff080a19 */ /* 0x000fe40000011600 */
[----:B------:R-:W-:Y:S04]  /*10c80*/  IADD3 R0, -R247, 0x1, R4 ;  /* 0x00000001f7007810 */ /* 0x000fe80007ffe104 */
[----:B------:R-:W-:Y:S04]  /*10c90*/  IADD3 R0, -R240, R0, R5 ;  /* 0x00000000f0007210 */ /* 0x000fe80007ffe105 */
[----:B------:R-:W-:Y:S01]  /*10ca0*/  IADD3 R10, R0, c[0x0][0x328], RZ ;  /* 0x0000ca00000a7a10 */ /* 0x000fe20007ffe0ff */
[----:B------:R-:W-:Y:S01]  /*10cb0*/  IMAD.IADD R9, R2, 0x1, R0 ;  /* 0x0000000102097824 */ /* 0x000fe200078e0200 */
[----:B------:R-:W-:-:S05]  /*10cc0*/  BRA.DIV ~URZ, `(.L_x_2395) ;  /* 0x000103a27f007947 */ /* 0x000fca000b800000 */
[----:B------:R2:W3:Y:S02]  /*10cd0*/  SHFL.IDX PT, R3, R8, RZ, 0x1c1f ;  /* 0x001c1fff08037589 */ /* 0x0004e400000e0000 */
.L_x_2537:
[----:B------:R-:W-:Y:S01]  /*10ce0*/  ISETP.LE.AND P0, PT, R218, c[0x0][0x32c], PT ;  /* 0x0000cb00da007a0c */ /* 0x000fe20003f03270 */
[----:B---3--:R-:W-:Y:S01]  /*10cf0*/  IMAD.IADD R2, R10, 0x1, R3 ;  /* 0x000000010a027824 */ /* 0x008fe200078e0203 */
        /* <DEDUP_REMOVED lines=15> */
.L_x_2398:
[----:B------:R-:W-:Y:S04]  /*10df0*/  MOV R14, 0x1 ;  /* 0x00000001000e7802 */ /* 0x000fe80000000f00 */
[----:B------:R-:W-:Y:S11]  /*10e00*/  ISETP.NE.AND P0, PT, R14, c[0x0][0x32c], PT ;  /* 0x0000cb000e007a0c */ /* 0x000ff60003f05270 */
[----:B------:R-:W-:Y:S02]  /*10e10*/  @!UPT UIADD3 URZ, URZ, URZ, URZ ;  /* 0x0000003f3f3ff290 */ /* 0x000fe4000fffe03f */
[----:B------:R-:W-:Y:S05]  /*10e20*/  @P0 IMAD.HI.U32 R14, R3, c[0x0][0x330], RZ ;  /* 0x0000cc00030e0a27 */ /* 0x000fea00078e00ff */
[----:B------:R-:W-:Y:S02]  /*10e30*/  @P0 SHF.R.U32.HI R3, RZ, c[0x0][0x334], R14 ;  /* 0x0000cd00ff030a19 */ /* 0x000fe4000001160e */
.L_x_2399:
[----:B------:R-:W-:Y:S05]  /*10e40*/  BSYNC B0 ;  /* 0x0000000000007941 */ /* 0x000fea0003800000 */
.L_x_2397:
[----:B------:R-:W-:Y:S05]  /*10e50*/  IMAD R3, R3, c[0x0][0x32c], R11 ;  /* 0x0000cb0003037a24 */ /* 0x000fea00078e020b */
[----:B------:R-:W-:Y:S02]  /*10e60*/  IMNMX R0, R0, R3, !PT ;  /* 0x0000000300007217 */ /* 0x000fe40007800200 */
[----:B------:R-:W-:Y:S04]  /*10e70*/  IADD3 R3, R3, c[0x0][0x32c], RZ ;  /* 0x0000cb0003037a10 */ /* 0x000fe80007ffe0ff */
[----:B------:R-:W-:Y:S02]  /*10e80*/  IMNMX R2, R2, R3, PT ;  /* 0x0000000302027217 */ /* 0x000fe40003800200 */
.L_x_2396:
[C---:B------:R-:W-:Y:S02]  /*10e90*/  ISETP.GE.AND P0, PT, R4.reuse, 0x2, PT ;  /* 0x000000020400780c */ /* 0x040fe40003f06270 */
[C---:B------:R-:W-:Y:S02]  /*10ea0*/  ISETP.GE.AND P1, PT, R4.reuse, 0x9, PT ;  /* 0x000000090400780c */ /* 0x040fe40003f26270 */
[----:B------:R-:W-:Y:S02]  /*10eb0*/  LOP3.LUT R213, R213, 0xffffffef, RZ, 0xc0, !PT ;  /* 0xffffffefd5d57812 */ /* 0x000fe400078ec0ff */
[C---:B------:R-:W-:Y:S02]  /*10ec0*/  ISETP.GE.AND P6, PT, R4.reuse, 0x19, PT ;  /* 0x000000190400780c */ /* 0x040fe40003fc6270 */
[C---:B------:R-:W-:Y:S02]  /*10ed0*/  ISETP.GE.AND P5, PT, R4.reuse, 0x1a, PT ;  /* 0x0000001a0400780c */ /* 0x040fe40003fa6270 */
[C---:B------:R-:W-:Y:S02]  /*10ee0*/  ISETP.GE.AND P4, PT, R4.reuse, 0x21, PT ;  /* 0x000000210400780c */ /* 0x040fe40003f86270 */
[----:B------:R-:W-:Y:S02]  /*10ef0*/  ISETP.GE.AND P3, PT, R4, 0x22, PT ;  /* 0x000000220400780c */ /* 0x000fe40003f66270 */
[----:B------:R-:W-:Y:S02]  /*10f00*/  @P0 LOP3.LUT R213, R213, 0x10, RZ, 0xfc, !PT ;  /* 0x00000010d5d50812 */ /* 0x000fe400078efcff */
[----:B------:R-:W-:Y:S02]  /*10f10*/  ISETP.GT.AND P0, PT, R0, 0x1, !P0 ;  /* 0x000000010000780c */ /* 0x000fe40004704270 */
[----:B------:R-:W-:Y:S02]  /*10f20*/  LOP3.LUT R213, R213, 0xfffffff7, RZ, 0xc0, !PT ;  /* 0xfffffff7d5d57812 */ /* 0x000fe400078ec0ff */
[----:B------:R-:W-:Y:S02]  /*10f30*/  ISETP.LT.OR P0, PT, R2, 0x2, P0 ;  /* 0x000000020200780c */ /* 0x000fe40000701670 */
[----:B------:R-:W-:Y:S02]  /*10f40*/  @P1 LOP3.LUT R213, R213, 0x8, RZ, 0xfc, !PT ;  /* 0x00000008d5d51812 */ /* 0x000fe400078efcff */
[----:B------:R-:W-:Y:S02]  /*10f50*/  FSEL R35, R180, -INF , !P0 ;  /* 0xff800000b4237808 */ /* 0x000fe40004000000 */
[----:B------:R-:W-:Y:S02]  /*10f60*/  ISETP.GT.AND P0, PT, R0, 0x8, !P1 ;  /* 0x000000080000780c */ /* 0x000fe40004f04270 */
[----:B------:R-:W-:Y:S02]  /*10f70*/  ISETP.GE.AND P1, PT, R4, 0xa, PT ;  /* 0x0000000a0400780c */ /* 0x000fe40003f26270 */
[----:B------:R-:W-:Y:S02]  /*10f80*/  ISETP.LT.OR P0, PT, R2, 0x9, P0 ;  /* 0x000000090200780c */ /* 0x000fe40000701670 */
[----:B------:R-:W-:Y:S02]  /*10f90*/  LOP3.LUT R213, R213, 0xfffffffb, RZ, 0xc0, !PT ;  /* 0xfffffffbd5d57812 */ /* 0x000fe400078ec0ff */
[----:B------:R-:W-:Y:S02]  /*10fa0*/  FSEL R34, R179, -INF , !P0 ;  /* 0xff800000b3227808 */ /* 0x000fe40004000000 */
[----:B------:R-:W-:Y:S02]  /*10fb0*/  ISETP.GT.AND P0, PT, R0, 0x9, !P1 ;  /* 0x000000090000780c */ /* 0x000fe40004f04270 */
[----:B------:R-:W-:Y:S02]  /*10fc0*/  ISETP.GE.AND P2, PT, R4, 0x29, PT ;  /* 0x000000290400780c */ /* 0x000fe40003f46270 */
[----:B------:R-:W-:Y:S02]  /*10fd0*/  ISETP.LT.OR P0, PT, R2, 0xa, P0 ;  /* 0x0000000a0200780c */ /* 0x000fe40000701670 */
[----:B------:R-:W-:Y:S02]  /*10fe0*/  @P1 LOP3.LUT R213, R213, 0x4, RZ, 0xfc, !PT ;  /* 0x00000004d5d51812 */ /* 0x000fe400078efcff */
[----:B------:R-:W-:Y:S02]  /*10ff0*/  ISETP.GE.AND P1, PT, R4, 0x11, PT ;  /* 0x000000110400780c */ /* 0x000fe40003f26270 */
[----:B------:R-:W-:Y:S02]  /*11000*/  FSEL R33, R176, -INF , !P0 ;  /* 0xff800000b0217808 */ /* 0x000fe40004000000 */
[----:B------:R-:W-:Y:S02]  /*11010*/  LOP3.LUT R213, R213, 0xfffffffd, RZ, 0xc0, !PT ;  /* 0xfffffffdd5d57812 */ /* 0x000fe400078ec0ff */
[----:B------:R-:W-:Y:S04]  /*11020*/  ISETP.GT.AND P0, PT, R0, 0x10, !P1 ;  /* 0x000000100000780c */ /* 0x000fe80004f04270 */
[----:B------:R-:W-:Y:S03]  /*11030*/  ISETP.LT.OR P0, PT, R2, 0x11, P0 ;  /* 0x000000110200780c */ /* 0x000fe60000701670 */
[----:B------:R-:W-:Y:S02]  /*11040*/  @P1 LOP3.LUT R213, R213, 0x2, RZ, 0xfc, !PT ;  /* 0x00000002d5d51812 */ /* 0x000fe400078efcff */
[----:B------:R-:W-:Y:S02]  /*11050*/  ISETP.GE.AND P1, PT, R4, 0x12, PT ;  /* 0x000000120400780c */ /* 0x000fe40003f26270 */
[----:B-1----:R-:W-:Y:S02]  /*11060*/  FSEL R32, R19, -INF , !P0 ;  /* 0xff80000013207808 */ /* 0x002fe40004000000 */
        /* <DEDUP_REMOVED lines=22> */
[----:B------:R-:W-:Y:S04]  /*111d0*/  ISETP.GT.AND P0, PT, R0, RZ, !P1 ;  /* 0x000000ff0000720c */ /* 0x000fe80004f04270 */
[----:B------:R-:W-:Y:S04]  /*111e0*/  ISETP.LT.OR P0, PT, R2, 0x1, P0 ;  /* 0x000000010200780c */ /* 0x000fe80000701670 */
[----:B------:R-:W-:Y:S02]  /*111f0*/  FSEL R24, R182, -INF , !P0 ;  /* 0xff800000b6187808 */ /* 0x000fe40004000000 */
[----:B------:R-:W-:Y:S11]  /*11200*/  ISETP.GE.AND P0, PT, R4, 0x2a, PT ;  /* 0x0000002a0400780c */ /* 0x000ff60003f06270 */
[----:B------:R-:W-:Y:S02]  /*11210*/  @!UPT UIADD3 URZ, URZ, URZ, URZ ;  /* 0x0000003f3f3ff290 */ /* 0x000fe4000fffe03f */
[----:B------:R-:W-:Y:S02]  /*11220*/  @P0 LOP3.LUT R213, R213, 0x20, RZ, 0xfc, !PT ;  /* 0x00000020d5d50812 */ /* 0x000fe400078efcff */
[----:B------:R-:W-:Y:S04]  /*11230*/  ISETP.GT.AND P0, PT, R0, 0x29, !P0 ;  /* 0x000000290000780c */ /* 0x000fe80004704270 */
[----:B------:R-:W-:Y:S04]  /*11240*/  ISETP.LT.OR P0, PT, R2, 0x2a, P0 ;  /* 0x0000002a0200780c */ /* 0x000fe80000701670 */
[----:B------:R-:W-:Y:S01]  /*11250*/  FSEL R25, R25, -INF , !P0 ;  /* 0xff80000019197808 */ /* 0x000fe20004000000 */
[----:B------:R-:W-:-:S06]  /*11260*/  BRA.DIV ~URZ, `(.L_x_2400) ;  /* 0x0000fe727f007947 */ /* 0x000fcc000b800000 */
[----:B------:R1:W3:Y:S02]  /*11270*/  SHFL.IDX PT, R3, R8, 0x1, 0x1c1f ;  /* 0x003c1f0008037f89 */ /* 0x0002e400000e0000 */
.L_x_2538:
        /* <DEDUP_REMOVED lines=17> */
.L_x_2403:
[----:B------:R-:W-:Y:S04]  /*11390*/  MOV R4, 0x1 ;  /* 0x0000000100047802 */ /* 0x000fe80000000f00 */
[----:B------:R-:W-:Y:S11]  /*113a0*/  ISETP.NE.AND P0, PT, R4, c[0x0][0x32c], PT ;  /* 0x0000cb0004007a0c */ /* 0x000ff60003f05270 */
[----:B------:R-:W-:Y:S02]  /*113b0*/  @!UPT UIADD3 URZ, URZ, URZ, URZ ;  /* 0x0000003f3f3ff290 */ /* 0x000fe4000fffe03f */
[----:B------:R-:W-:Y:S05]  /*113c0*/  @P0 IMAD.HI.U32 R4, R3, c[0x0][0x330], RZ ;  /* 0x0000cc0003040a27 */ /* 0x000fea00078e00ff */
[----:B------:R-:W-:Y:S02]  /*113d0*/  @P0 SHF.R.U32.HI R3, RZ, c[0x0][0x334], R4 ;  /* 0x0000cd00ff030a19 */ /* 0x000fe40000011604 */
.L_x_2404:
[----:B------:R-:W-:Y:S05]  /*113e0*/  BSYNC B0 ;  /* 0x0000000000007941 */ /* 0x000fea0003800000 */
.L_x_2402:
[----:B------:R-:W-:Y:S05]  /*113f0*/  IMAD R3, R3, c[0x0][0x32c], R11 ;  /* 0x0000cb0003037a24 */ /* 0x000fea00078e020b */
[----:B------:R-:W-:Y:S02]  /*11400*/  IMNMX R0, R0, R3, !PT ;  /* 0x0000000300007217 */ /* 0x000fe40007800200 */
[----:B------:R-:W-:Y:S04]  /*11410*/  IADD3 R3, R3, c[0x0][0x32c], RZ ;  /* 0x0000cb0003037a10 */ /* 0x000fe80007ffe0ff */
[----:B------:R-:W-:Y:S02]  /*11420*/  IMNMX R2, R2, R3, PT ;  /* 0x0000000302027217 */ /* 0x000fe40003800200 */
.L_x_2401:
[----:B------:R-:W-:Y:S02]  /*11430*/  ISETP.GT.AND P0, PT, R0, RZ, !P1 ;  /* 0x000000ff0000720c */ /* 0x000fe40004f04270 */
[C---:B------:R-:W-:Y:S02]  /*11440*/  LOP3.LUT P1, RZ, R213.reuse, 0x1, RZ, 0xc0, !PT ;  /* 0x00000001d5ff7812 */ /* 0x040fe4000782c0ff */
[----:B------:R-:W-:Y:S04]  /*11450*/  ISETP.LT.OR P0, PT, R2, 0x1, P0 ;  /* 0x000000010200780c */ /* 0x000fe80000701670 */
[----:B------:R-:W-:Y:S02]  /*11460*/  FSEL R9, R190, -INF , !P0 ;  /* 0xff800000be097808 */ /* 0x000fe40004000000 */
[----:B------:R-:W-:Y:S02]  /*11470*/  LOP3.LUT P0, RZ, R213, 0x10, RZ, 0xc0, !PT ;  /* 0x00000010d5ff7812 */ /* 0x000fe4000780c0ff */
[----:B-12---:R-:W-:Y:S02]  /*11480*/  FMNMX.FTZ R8, R9, R6, !PT ;  /* 0x0000000609087209 */ /* 0x006fe40007810000 */
[----:B------:R-:W-:Y:S04]  /*11490*/  ISETP.GT.AND P0, PT, R0, 0x1, !P0 ;  /* 0x000000010000780c */ /* 0x000fe80004704270 */
[----:B------:R-:W-:Y:S04]  /*114a0*/  ISETP.LT.OR P0, PT, R2, 0x2, P0 ;  /* 0x000000020200780c */ /* 0x000fe80000701670 */
[----:B------:R-:W-:Y:S02]  /*114b0*/  FSEL R23, R189, -INF , !P0 ;  /* 0xff800000bd177808 */ /* 0x000fe40004000000 */
[----:B------:R-:W-:Y:S02]  /*114c0*/  LOP3.LUT P0, RZ, R213, 0x8, RZ, 0xc0, !PT ;  /* 0x00000008d5ff7812 */ /* 0x000fe4000780c0ff */
[----:B------:R-:W-:Y:S02]  /*114d0*/  FMNMX.FTZ R8, R23, R8, !PT ;  /* 0x0000000817087209 */ /* 0x000fe40007810000 */
        /* <DEDUP_REMOVED lines=13> */
[----:B------:R-:W-:Y:S02]  /*115b0*/  ISETP.GT.AND P0, PT, R0, 0x11, !P1 ;  /* 0x000000110000780c */ /* 0x000fe40004f04270 */
[----:B------:R-:W-:Y:S02]  /*115c0*/  LOP3.LUT P1, RZ, R213, 0x20, RZ, 0xc0, !PT ;  /* 0x00000020d5ff7812 */ /* 0x000fe4000782c0ff */
[----:B------:R-:W-:Y:S02]  /*115d0*/  ISETP.LT.OR P0, PT, R2, 0x12, P0 ;  /* 0x000000120200780c */ /* 0x000fe40000701670 */
[----:B------:R-:W-:Y:S02]  /*115e0*/  FMNMX.FTZ R8, R20, R8, !PT ;  /* 0x0000000814087209 */ /* 0x000fe40007810000 */
[----:B------:R-:W-:Y:S02]  /*115f0*/  FSEL R19, R181, -INF , !P0 ;  /* 0xff800000b5137808 */ /* 0x000fe40004000000 */
[----:B------:R-:W-:Y:S02]  /*11600*/  ISETP.GT.AND P0, PT, R0, 0x18, !P6 ;  /* 0x000000180000780c */ /* 0x000fe40007704270 */
[----:B------:R-:W-:Y:S02]  /*11610*/  FMNMX.FTZ R8, R19, R8, !PT ;  /* 0x0000000813087209 */ /* 0x000fe40007810000 */
[----:B------:R-:W-:Y:S04]  /*11620*/  ISETP.LT.OR P0, PT, R2, 0x19, P0 ;  /* 0x000000190200780c */ /* 0x000fe80000701670 */
        /* <DEDUP_REMOVED lines=19> */
[----:B------:R-:W-:Y:S02]  /*11760*/  ISETP.LT.OR P0, PT, R2, 0x2a, P0 ;  /* 0x0000002a0200780c */ /* 0x000fe40000701670 */
[----:B------:R-:W-:Y:S02]  /*11770*/  FMNMX.FTZ R0, R35, R0, !PT ;  /* 0x0000000023007209 */ /* 0x000fe40007810000 */
[----:B------:R-:W-:Y:S02]  /*11780*/  FSEL R10, R172, -INF , !P0 ;  /* 0xff800000ac0a7808 */ /* 0x000fe40004000000 */
        /* <DEDUP_REMOVED lines=11> */
[----:B------:R-:W-:Y:S01]  /*11840*/  FMNMX.FTZ R0, R25, R0, !PT ;  /* 0x0000000019007209 */ /* 0x000fe20007810000 */
[----:B------:R-:W-:-:S05]  /*11850*/  BRA.DIV ~URZ, `(.L_x_2405) ;  /* 0x0000f8f27f007947 */ /* 0x000fca000b800000 */
[----:B------:R1:W2:Y:S02]  /*11860*/  SHFL.BFLY PT, R2, R0, 0x2, 0x1f ;  /* 0x0c401f0000027f89 */ /* 0x0002a400000e0000 */
.L_x_2539:
[----:B-12---:R-:W-:Y:S01]  /*11870*/  FMNMX.FTZ R0, R0, R2, !PT ;  /* 0x0000000200007209 */ /* 0x006fe20007810000 */
[----:B------:R-:W-:-:S05]  /*11880*/  BRA.DIV ~URZ, `(.L_x_2406) ;  /* 0x0000f9127f007947 */ /* 0x000fca000b800000 */
[----:B------:R-:W1:Y:S02]  /*11890*/  SHFL.BFLY PT, R4, R0, 0x1, 0x1f ;  /* 0x0c201f0000047f89 */ /* 0x000e6400000e0000 */
[----:B-1----:R-:W-:Y:S02]  /*118a0*/  FMNMX.FTZ R4, R0, R4, !PT ;  /* 0x0000000400047209 */ /* 0x002fe40007810000 */
[----:B------:R-:W1:Y:S02]  /*118b0*/  SHFL.BFLY PT, R0, R8, 0x2, 0x1f ;  /* 0x0c401f0008007f89 */ /* 0x000e6400000e0000 */
[----:B-1----:R-:W-:Y:S05]  /*118c0*/  FMNMX.FTZ R0, R8, R0, !PT ;  /* 0x0000000008007209 */ /* 0x002fea0007810000 */
[----:B------:R1:W2:Y:S02]  /*118d0*/  SHFL.BFLY PT, R2, R0, 0x1, 0x1f ;  /* 0x0c201f0000027f89 */ /* 0x0002a400000e0000 */
.L_x_2540:
[----:B------:R-:W-:Y:S01]  /*118e0*/  FSETP.NEU.FTZ.AND P0, PT, R4, -INF , PT ;  /* 0xff8000000400780b */ /* 0x000fe20003f1d000 */
[----:B------:R-:W-:Y:S01]  /*118f0*/  WARPSYNC 0xffffffff ;  /* 0xffffffff00007948 */ /* 0x000fe20003800000 */
[----:B--2---:R-:W-:Y:S01]  /*11900*/  FMNMX.FTZ R3, R2, R0, !PT ;  /* 0x0000000002037209 */ /* 0x004fe20007810000 */
[C---:B------:R-:W-:Y:S01]  /*11910*/  FMUL.FTZ R2, R4.reuse, c[0x0][0x2d0] ;  /* 0x0000b40004027a20 */ /* 0x040fe20000410000 */
[----:B-1----:R-:W-:Y:S04]  /*11920*/  FSEL R0, R4, RZ, P0 ;  /* 0x000000ff04007208 */ /* 0x002fe80000000000 */
[----:B------:R-:W-:Y:S01]  /*11930*/  FSEL R2, R2, RZ, P0 ;  /* 0x000000ff02027208 */ /* 0x000fe20000000000 */
[----:B------:R-:W-:Y:S01]  /*11940*/  FADD.FTZ R0, -R0, R13 ;  /* 0x0000000d00007221 */ /* 0x000fe20000010100 */
[----:B------:R-:W-:Y:S03]  /*11950*/  FSETP.NEU.FTZ.AND P0, PT, R3, -INF , PT ;  /* 0xff8000000300780b */ /* 0x000fe60003f1d000 */
[----:B------:R-:W-:Y:S02]  /*11960*/  FMUL.FTZ R0, R0, c[0x0][0x2d0] ;  /* 0x0000b40000007a20 */ /* 0x000fe40000410000 */
[--C-:B------:R-:W-:Y:S02]  /*11970*/  FFMA.FTZ R24, R24, c[0x0][0x2d0], -R2.reuse ;  /* 0x0000b40018187a23 */ /* 0x100fe40000010802 */
[--C-:B------:R-:W-:Y:S02]  /*11980*/  FFMA.FTZ R35, R35, c[0x0][0x2d0], -R2.reuse ;  /* 0x0000b40023237a23 */ /* 0x100fe40000010802 */
        /* <DEDUP_REMOVED lines=11> */
[----:B------:R-:W-:Y:S01]  /*11a40*/  FFMA.FTZ R33, R33, c[0x0][0x2d0], -R2 ;  /* 0x0000b40021217a23 */ /* 0x000fe20000010802 */
[----:B------:R-:W-:Y:S10]  /*11a50*/  MUFU.EX2 R35, R35 ;  /* 0x0000002300237308 */ /* 0x000ff40000000800 */
[----:B------:R-:W-:Y:S10]  /*11a60*/  MUFU.EX2 R34, R34 ;  /* 0x0000002200227308 */ /* 0x000ff40000000800 */
[----:B------:R-:W1:Y:S02]  /*11a70*/  MUFU.EX2 R33, R33 ;  /* 0x0000002100217308 */ /* 0x000e640000000800 */
[----:B-1----:R-:W-:Y:S01]  /*11a80*/  F2FP.PACK_AB R174, R33, R34 ;  /* 0x0000002221ae723e */ /* 0x002fe200000000ff */
[C---:B------:R-:W-:Y:S01]  /*11a90*/  FFMA.FTZ R2, R0.reuse, R234, R24 ;  /* 0x000000ea00027223 */ /* 0x040fe20000010018 */
[C---:B------:R-:W-:Y:S01]  /*11aa0*/  F2FP.PACK_AB R172, R35.reuse, R24 ;  /* 0x0000001823ac723e */ /* 0x040fe200000000ff */
[C---:B------:R-:W-:Y:S02]  /*11ab0*/  FMUL.FTZ R32, R0.reuse, R148 ;  /* 0x0000009400207220 */ /* 0x040fe40000410000 */
[----:B------:R-:W-:Y:S01]  /*11ac0*/  FADD.FTZ R8, R35, R2 ;  /* 0x0000000223087221 */ /* 0x000fe20000010000 */
[C---:B------:R-:W-:Y:S01]  /*11ad0*/  FSEL R2, R3.reuse, RZ, P0 ;  /* 0x000000ff03027208 */ /* 0x040fe20000000000 */
[----:B------:R-:W-:Y:S02]  /*11ae0*/  FMUL.FTZ R25, R0, R157 ;  /* 0x0000009d00197220 */ /* 0x000fe40000410000 */
[----:B------:R-:W-:Y:S02]  /*11af0*/  FADD.FTZ R8, R34, R8 ;  /* 0x0000000822087221 */ /* 0x000fe40000010000 */
[----:B------:R-:W-:Y:S02]  /*11b00*/  FADD.FTZ R2, -R2, R6 ;  /* 0x0000000602027221 */ /* 0x000fe40000010100 */
[----:B------:R-:W-:Y:S02]  /*11b10*/  FMUL.FTZ R6, R3, c[0x0][0x2d0] ;  /* 0x0000b40003067a20 */ /* 0x000fe40000410000 */
[----:B------:R-:W-:Y:S02]  /*11b20*/  FMUL.FTZ R2, R2, c[0x0][0x2d0] ;  /* 0x0000b40002027a20 */ /* 0x000fe40000410000 */
[----:B------:R-:W-:Y:S01]  /*11b30*/  FADD.FTZ R177, R33, R8 ;  /* 0x0000000821b17221 */ /* 0x000fe20000010000 */
[----:B------:R-:W-:Y:S01]  /*11b40*/  FSEL R6, R6, RZ, P0 ;  /* 0x000000ff06067208 */ /* 0x000fe20000000000 */
[C---:B------:R-:W-:Y:S01]  /*11b50*/  FMUL.FTZ R33, R0.reuse, R149 ;  /* 0x0000009500217220 */ /* 0x040fe20000410000 */
[----:B------:R-:W-:Y:S01]  /*11b60*/  ISETP.GT.AND P0, PT, R225, R217, PT ;  /* 0x000000d9e100720c */ /* 0x000fe20003f04270 */
[----:B------:R-:W1:Y:S01]  /*11b70*/  MUFU.EX2 R2, R2 ;  /* 0x0000000200027308 */ /* 0x000e620000000800 */
[----:B------:R-:W-:Y:S02]  /*11b80*/  FMUL.FTZ R8, R0, R168 ;  /* 0x000000a800087220 */ /* 0x000fe40000410000 */
[--C-:B------:R-:W-:Y:S02]  /*11b90*/  FFMA.FTZ R9, R9, c[0x0][0x2d0], -R6.reuse ;  /* 0x0000b40009097a23 */ /* 0x100fe40000010806 */
[--C-:B------:R-:W-:Y:S02]  /*11ba0*/  FFMA.FTZ R23, R23, c[0x0][0x2d0], -R6.reuse ;  /* 0x0000b40017177a23 */ /* 0x100fe40000010806 */
[--C-:B------:R-:W-:Y:S02]  /*11bb0*/  FFMA.FTZ R13, R22, c[0x0][0x2d0], -R6.reuse ;  /* 0x0000b400160d7a23 */ /* 0x100fe40000010806 */
[--C-:B------:R-:W-:Y:S01]  /*11bc0*/  FFMA.FTZ R173, R21, c[0x0][0x2d0], -R6.reuse ;  /* 0x0000b40015ad7a23 */ /* 0x100fe20000010806 */
[----:B------:R2:W-:Y:S01]  /*11bd0*/  MUFU.EX2 R168, R23 ;  /* 0x0000001700a87308 */ /* 0x0005e20000000800 */
[----:B------:R-:W-:Y:S02]  /*11be0*/  FMUL.FTZ R21, R0, R161 ;  /* 0x000000a100157220 */ /* 0x000fe40000410000 */
[--C-:B------:R-:W-:Y:S02]  /*11bf0*/  FFMA.FTZ R185, R14, c[0x0][0x2d0], -R6.reuse ;  /* 0x0000b4000eb97a23 */ /* 0x100fe40000010806 */
[--C-:B------:R-:W-:Y:S02]  /*11c00*/  FFMA.FTZ R176, R19, c[0x0][0x2d0], -R6.reuse ;  /* 0x0000b40013b07a23 */ /* 0x100fe40000010806 */
[--C-:B------:R-:W-:Y:S02]  /*11c10*/  FFMA.FTZ R179, R18, c[0x0][0x2d0], -R6.reuse ;  /* 0x0000b40012b37a23 */ /* 0x100fe40000010806 */
[--C-:B------:R-:W-:Y:S01]  /*11c20*/  FFMA.FTZ R180, R17, c[0x0][0x2d0], -R6.reuse ;  /* 0x0000b40011b47a23 */ /* 0x100fe20000010806 */
[----:B------:R-:W-:Y:S01]  /*11c30*/  MUFU.EX2 R161, R13 ;  /* 0x0000000d00a17308 */ /* 0x000fe20000000800 */
[--C-:B------:R-:W-:Y:S02]  /*11c40*/  FFMA.FTZ R186, R16, c[0x0][0x2d0], -R6.reuse ;  /* 0x0000b40010ba7a23 */ /* 0x100fe40000010806 */
[--C-:B------:R-:W-:Y:S02]  /*11c50*/  FFMA.FTZ R178, R20, c[0x0][0x2d0], -R6.reuse ;  /* 0x0000b40014b27a23 */ /* 0x100fe40000010806 */
[C---:B-1----:R-:W-:Y:S02]  /*11c60*/  FMUL.FTZ R34, R2.reuse, R150 ;  /* 0x0000009602227220 */ /* 0x042fe40000410000 */
[C---:B------:R-:W-:Y:S02]  /*11c70*/  FMUL.FTZ R35, R2.reuse, R151 ;  /* 0x0000009702237220 */ /* 0x040fe40000410000 */
[----:B------:R-:W1:Y:S01]  /*11c80*/  LDSM.16.MT88.4 R148, [R193] ;  /* 0x00000000c194783b */ /* 0x000e620000004200 */
[----:B------:R3:W4:Y:S01]  /*11c90*/  MUFU.EX2 R14, R9 ;  /* 0x00000009000e7308 */ /* 0x0007220000000800 */
[--C-:B------:R-:W-:Y:S02]  /*11ca0*/  FFMA.FTZ R187, R11, c[0x0][0x2d0], -R6.reuse ;  /* 0x0000b4000bbb7a23 */ /* 0x100fe40000010806 */
[----:B------:R-:W-:Y:S02]  /*11cb0*/  FMUL.FTZ R11, R2, R171 ;  /* 0x000000ab020b7220 */ /* 0x000fe40000410000 */
[----:B------:R-:W-:Y:S02]  /*11cc0*/  FFMA.FTZ R6, R10, c[0x0][0x2d0], -R6 ;  /* 0x0000b4000a067a23 */ /* 0x000fe40000010806 */
[----:B------:R-:W-:Y:S02]  /*11cd0*/  FMUL.FTZ R10, R2, R170 ;  /* 0x000000aa020a7220 */ /* 0x000fe40000410000 */
[C---:B------:R-:W-:Y:S01]  /*11ce0*/  FMUL.FTZ R16, R0.reuse, R164 ;  /* 0x000000a400107220 */ /* 0x040fe20000410000 */
[----:B------:R4:W5:Y:S01]  /*11cf0*/  MUFU.EX2 R216, R173 ;  /* 0x000000ad00d87308 */ /* 0x0009620000000800 */
[----:B------:R-:W-:Y:S02]  /*11d00*/  FMUL.FTZ R17, R0, R165 ;  /* 0x000000a500117220 */ /* 0x000fe40000410000 */
[C---:B------:R-:W-:Y:S02]  /*11d10*/  FMUL.FTZ R18, R2.reuse, R166 ;  /* 0x000000a602127220 */ /* 0x040fe40000410000 */
[----:B------:R-:W-:Y:S02]  /*11d20*/  FMUL.FTZ R19, R2, R167 ;  /* 0x000000a702137220 */ /* 0x000fe40000410000 */
[----:B------:R-:W-:Y:S01]  /*11d30*/  FMUL.FTZ R20, R0, R160 ;  /* 0x000000a000147220 */ /* 0x000fe20000410000 */
[----:B------:R-:W-:Y:S01]  /*11d40*/  LDSM.16.MT88.4 R164, [R193+0x1000] ;  /* 0x00100000c1a4783b */ /* 0x000fe20000004200 */
[C---:B------:R-:W-:Y:S01]  /*11d50*/  FMUL.FTZ R22, R2.reuse, R162 ;  /* 0x000000a202167220 */ /* 0x040fe20000410000 */
[----:B------:R-:W1:Y:S01]  /*11d60*/  MUFU.EX2 R13, R184 ;  /* 0x000000b8000d7308 */ /* 0x000e620000000800 */
[C---:B--2---:R-:W-:Y:S02]  /*11d70*/  FMUL.FTZ R23, R2.reuse, R163 ;  /* 0x000000a302177220 */ /* 0x044fe40000410000 */
[----:B------:R-:W-:Y:S02]  /*11d80*/  FMUL.FTZ R26, R2, R158 ;  /* 0x0000009e021a7220 */ /* 0x000fe40000410000 */
[----:B---3--:R-:W-:Y:S02]  /*11d90*/  FMUL.FTZ R9, R0, R169 ;  /* 0x000000a900097220 */ /* 0x008fe40000410000 */
[----:B------:R-:W-:Y:S02]  /*11da0*/  FMUL.FTZ R27, R2, R159 ;  /* 0x0000009f021b7220 */ /* 0x000fe40000410000 */
[C---:B------:R-:W-:Y:S01]  /*11db0*/  FMUL.FTZ R24, R0.reuse, R156 ;  /* 0x0000009c00187220 */ /* 0x040fe20000410000 */
[----:B------:R-:W-:Y:S01]  /*11dc0*/  MUFU.EX2 R178, R178 ;  /* 0x000000b200b27308 */ /* 0x000fe20000000800 */
[C---:B------:R-:W-:Y:S02]  /*11dd0*/  FMUL.FTZ R28, R0.reuse, R152 ;  /* 0x00000098001c7220 */ /* 0x040fe40000410000 */
[----:B------:R-:W-:Y:S01]  /*11de0*/  FMUL.FTZ R29, R0, R153 ;  /* 0x00000099001d7220 */ /* 0x000fe20000410000 */
[----:B----4-:R-:W-:Y:S01]  /*11df0*/  F2FP.PACK_AB R173, R168, R14 ;  /* 0x0000000ea8ad723e */ /* 0x010fe200000000ff */
[----:B------:R-:W-:Y:S01]  /*11e00*/  FMUL.FTZ R30, R2, R154 ;  /* 0x0000009a021e7220 */ /* 0x000fe20000410000 */
[----:B-----5:R-:W-:Y:S01]  /*11e10*/  F2FP.PACK_AB R175, R216, R161 ;  /* 0x000000a1d8af723e */ /* 0x020fe200000000ff */
[----:B------:R-:W-:Y:S02]  /*11e20*/  FMUL.FTZ R31, R2, R155 ;  /* 0x0000009b021f7220 */ /* 0x000fe40000410000 */
[----:B------:R-:W-:Y:S01]  /*11e30*/  LDSM.16.MT88.4 R152, [R193+0x800] ;  /* 0x00080000c198783b */ /* 0x000fe20000004200 */
[----:B------:R-:W-:Y:S01]  /*11e40*/  MUFU.EX2 R156, R182 ;  /* 0x000000b6009c7308 */ /* 0x000fe20000000800 */
[C---:B------:R-:W-:Y:S02]  /*11e50*/  FMUL.FTZ R36, R0.reuse, R36 ;  /* 0x0000002400247220 */ /* 0x040fe40000410000 */
        /* <DEDUP_REMOVED lines=113> */
[C---:B------:R-:W-:Y:S02]  /*12570*/  FFMA.FTZ R160, R2.reuse, R233, R14 ;  /* 0x000000e902a07223 */ /* 0x040fe4000001000e */
[----:B------:R-:W-:Y:S01]  /*12580*/  MUFU.EX2 R14, R181 ;  /* 0x000000b5000e7308 */ /* 0x000fe20000000800 */
[C---:B------:R-:W-:Y:S02]  /*12590*/  FMUL.FTZ R134, R2.reuse, R134 ;  /* 0x0000008602867220 */ /* 0x040fe40000410000 */
[C---:B------:R-:W-:Y:S02]  /*125a0*/  FMUL.FTZ R135, R2.reuse, R135 ;  /* 0x0000008702877220 */ /* 0x040fe40000410000 */
[C---:B------:R-:W-:Y:S02]  /*125b0*/  FMUL.FTZ R138, R2.reuse, R138 ;  /* 0x0000008a028a7220 */ /* 0x040fe40000410000 */
[----:B------:R-:W-:Y:S02]  /*125c0*/  FMUL.FTZ R139, R2, R139 ;  /* 0x0000008b028b7220 */ /* 0x000fe40000410000 */
[C---:B------:R-:W-:Y:S01]  /*125d0*/  FMUL.FTZ R132, R0.reuse, R132 ;  /* 0x0000008400847220 */ /* 0x040fe20000410000 */
[----:B------:R-:W2:Y:S01]  /*125e0*/  MUFU.EX2 R2, R183 ;  /* 0x000000b700027308 */ /* 0x000ea20000000800 */
[C---:B------:R-:W-:Y:S02]  /*125f0*/  FMUL.FTZ R133, R0.reuse, R133 ;  /* 0x0000008500857220 */ /* 0x040fe40000410000 */
[C---:B------:R-:W-:Y:S01]  /*12600*/  FMUL.FTZ R136, R0.reuse, R136 ;  /* 0x0000008800887220 */ /* 0x040fe20000410000 */
[C---:B-1----:R-:W-:Y:S03]  /*12610*/  HMMA.16816.F32 R52, R172.reuse, R148, R52 ;  /* 0x00000094ac34723c */ /* 0x042fe60000001834 */
[----:B------:R-:W-:Y:S03]  /*12620*/  FMUL.FTZ R137, R0, R137 ;  /* 0x0000008900897220 */ /* 0x000fe60000410000 */
[----:B------:R-:W1:Y:S01]  /*12630*/  MUFU.EX2 R181, R176 ;  /* 0x000000b000b57308 */ /* 0x000e620000000800 */
[----:B------:R-:W-:Y:S01]  /*12640*/  FADD.FTZ R0, R13, R177 ;  /* 0x000000b10d007221 */ /* 0x000fe20000010000 */
[C---:B------:R-:W-:Y:S01]  /*12650*/  HMMA.16816.F32 R56, R172.reuse, R150, R56 ;  /* 0x00000096ac38723c */ /* 0x040fe20000001838 */
[----:B------:R-:W3:Y:S07]  /*12660*/  LDSM.16.MT88.4 R148, [R196+0x1800] ;  /* 0x00180000c494783b */ /* 0x000eee0000004200 */
[----:B------:R-:W-:Y:S01]  /*12670*/  MUFU.EX2 R176, R186 ;  /* 0x000000ba00b07308 */ /* 0x000fe20000000800 */
[----:B--2---:R-:W-:Y:S04]  /*12680*/  FADD.FTZ R0, R2, R0 ;  /* 0x0000000002007221 */ /* 0x004fe80000010000 */
[----:B------:R-:W-:Y:S05]  /*12690*/  FADD.FTZ R0, R156, R0 ;  /* 0x000000009c007221 */ /* 0x000fea0000010000 */
[----:B------:R-:W2:Y:S01]  /*126a0*/  MUFU.EX2 R177, R185 ;  /* 0x000000b900b17308 */ /* 0x000ea20000000800 */
[----:B------:R-:W-:Y:S01]  /*126b0*/  FADD.FTZ R0, R14, R0 ;  /* 0x000000000e007221 */ /* 0x000fe20000010000 */
        /* <DEDUP_REMOVED lines=36> */
[----:B--2---:R-:W-:Y:S05]  /*12900*/  F2FP.PACK_AB R173, R177, R176 ;  /* 0x000000b0b1ad723e */ /* 0x004fea00000000ff */
[C---:B------:R-:W-:Y:S02]  /*12910*/  HMMA.16816.F32 R8, R148.reuse, R152, R8 ;  /* 0x000000989408723c */ /* 0x040fe40000001808 */
[----:B------:R-:W2:Y:S03]  /*12920*/  MUFU.EX2 R13, R189 ;  /* 0x000000bd000d7308 */ /* 0x000ea60000000800 */
[----:B---3--:R-:W-:Y:S03]  /*12930*/  FADD.FTZ R0, R2, R0 ;  /* 0x0000000002007221 */ /* 0x008fe60000010000 */
[C---:B------:R-:W-:Y:S01]  /*12940*/  HMMA.16816.F32 R16, R148.reuse, R154, R16 ;  /* 0x0000009a9410723c */ /* 0x040fe20000001810 */
[----:B------:R-:W3:Y:S03]  /*12950*/  LDSM.16.MT88.4 R152, [R196+0x800] ;  /* 0x00080000c498783b */ /* 0x000ee60000004200 */
[----:B------:R-:W5:Y:S01]  /*12960*/  MUFU.EX2 R174, R188 ;  /* 0x000000bc00ae7308 */ /* 0x000f620000000800 */
[C---:B----4-:R-:W-:Y:S01]  /*12970*/  FADD.FTZ R0, R172.reuse, R0 ;  /* 0x00000000ac007221 */ /* 0x050fe20000010000 */
[----:B------:R-:W-:Y:S01]  /*12980*/  F2FP.PACK_AB R172, R172, R2 ;  /* 0x00000002acac723e */ /* 0x000fe200000000ff */
[----:B------:R-:W-:Y:S07]  /*12990*/  FADD.FTZ R2, R168, R160 ;  /* 0x000000a0a8027221 */ /* 0x000fee0000010000 */
[----:B------:R-:W4:Y:S01]  /*129a0*/  MUFU.EX2 R14, R187 ;  /* 0x000000bb000e7308 */ /* 0x000f220000000800 */
[----:B--2---:R-:W-:Y:S01]  /*129b0*/  FADD.FTZ R0, R13, R0 ;  /* 0x000000000d007221 */ /* 0x004fe20000010000 */
[C---:B-1----:R-:W-:Y:S03]  /*129c0*/  HMMA.16816.F32 R20, R148.reuse, R156, R20 ;  /* 0x0000009c9414723c */ /* 0x042fe60000001814 */
[C---:B-----5:R-:W-:Y:S01]  /*129d0*/  FADD.FTZ R234, R174.reuse, R0 ;  /* 0x00000000aeea7221 */ /* 0x060fe20000010000 */
[----:B------:R-:W-:Y:S04]  /*129e0*/  F2FP.PACK_AB R174, R174, R13 ;  /* 0x0000000daeae723e */ /* 0x000fe800000000ff */
[C---:B------:R-:W-:Y:S01]  /*129f0*/  HMMA.16816.F32 R24, R148.reuse, R158, R24 ;  /* 0x0000009e9418723c */ /* 0x040fe20000001818 */
[----:B------:R-:W1:Y:S03]  /*12a00*/  LDSM.16.MT88.4 R156, [R195+0x800] ;  /* 0x00080000c39c783b */ /* 0x000e660000004200 */
[----:B------:R-:W-:Y:S01]  /*12a10*/  FADD.FTZ R0, R161, R2 ;  /* 0x00000002a1007221 */ /* 0x000fe20000010000 */
[----:B------:R-:W-:Y:S02]  /*12a20*/  MOV R13, R4 ;  /* 0x00000004000d7202 */ /* 0x000fe40000000f00 */
[----:B----4-:R-:W-:Y:S01]  /*12a30*/  F2FP.PACK_AB R175, R6, R14 ;  /* 0x0000000e06af723e */ /* 0x010fe200000000ff */
[----:B------:R-:W-:Y:S01]  /*12a40*/  FADD.FTZ R0, R216, R0 ;  /* 0x00000000d8007221 */ /* 0x000fe20000010000 */
[C---:B---3--:R-:W-:Y:S03]  /*12a50*/  HMMA.16816.F32 R28, R148.reuse, R152, R28 ;  /* 0x00000098941c723c */ /* 0x048fe6000000181c */
[----:B------:R-:W-:Y:S04]  /*12a60*/  FADD.FTZ R0, R178, R0 ;  /* 0x00000000b2007221 */ /* 0x000fe80000010000 */
[----:B------:R-:W-:Y:S01]  /*12a70*/  FADD.FTZ R0, R181, R0 ;  /* 0x00000000b5007221 */ /* 0x000fe20000010000 */
[C---:B------:R-:W-:Y:S01]  /*12a80*/  HMMA.16816.F32 R32, R148.reuse, R154, R32 ;  /* 0x0000009a9420723c */ /* 0x040fe20000001820 */
[----:B------:R-:W2:Y:S03]  /*12a90*/  LDSM.16.MT88.4 R152, [R193+0x2000] ;  /* 0x00200000c198783b */ /* 0x000ea60000004200 */
[----:B------:R-:W-:Y:S04]  /*12aa0*/  FADD.FTZ R0, R179, R0 ;  /* 0x00000000b3007221 */ /* 0x000fe80000010000 */
[----:B------:R-:W-:Y:S04]  /*12ab0*/  FADD.FTZ R0, R180, R0 ;  /* 0x00000000b4007221 */ /* 0x000fe80000010000 */
[----:B------:R-:W-:Y:S04]  /*12ac0*/  FADD.FTZ R0, R176, R0 ;  /* 0x00000000b0007221 */ /* 0x000fe80000010000 */
[----:B------:R-:W-:Y:S04]  /*12ad0*/  FADD.FTZ R0, R177, R0 ;  /* 0x00000000b1007221 */ /* 0x000fe80000010000 */
[----:B------:R-:W-:Y:S01]  /*12ae0*/  FADD.FTZ R0, R14, R0 ;  /* 0x000000000e007221 */ /* 0x000fe20000010000 */
[C---:B-1----:R-:W-:Y:S03]  /*12af0*/  HMMA.16816.F32 R36, R148.reuse, R156, R36 ;  /* 0x0000009c9424723c */ /* 0x042fe60000001824 */
[----:B------:R-:W-:Y:S01]  /*12b00*/  FADD.FTZ R233, R6, R0 ;  /* 0x0000000006e97221 */ /* 0x000fe20000010000 */
[----:B------:R-:W-:Y:S02]  /*12b10*/  IADD3 R0, R225, -0x1, RZ ;  /* 0xffffffffe1007810 */ /* 0x000fe40007ffe0ff */
[----:B------:R-:W-:Y:S02]  /*12b20*/  MOV R6, R3 ;  /* 0x0000000300067202 */ /* 0x000fe40000000f00 */
[C---:B------:R-:W-:Y:S01]  /*12b30*/  HMMA.16816.F32 R40, R148.reuse, R158, R40 ;  /* 0x0000009e9428723c */ /* 0x040fe20000001828 */
[----:B------:R-:W1:Y:S03]  /*12b40*/  LDSM.16.MT88.4 R156, [R194+0x2000] ;  /* 0x00200000c29c783b */ /* 0x000e660000004200 */
[----:B------:R-:W-:Y:S04]  /*12b50*/  MOV R225, R0 ;  /* 0x0000000000e17202 */ /* 0x000fe80000000f00 */
        /* <DEDUP_REMOVED lines=31> */
[C---:B------:R-:W-:Y:S08]  /*12d50*/  HMMA.16816.F32 R128, R148.reuse, R154, R128 ;  /* 0x0000009a9480723c */ /* 0x040ff00000001880 */
        /* <DEDUP_REMOVED lines=49> */
[----:B------:R-:W-:-:S11]  /*13070*/  @P0 BRA `(.L_x_2407) ;  /* 0xffffc2a000000947 */ /* 0x000fd6000383ffff */
[----:B------:R-:W2:Y:S01]  /*13080*/  LDL R2, [R1+0x4] ;  /* 0x0000040001027983 */ /* 0x000ea20000100800 */
[----:B------:R-:W-:Y:S01]  /*13090*/  MOV R225, R0 ;  /* 0x0000000000e17202 */ /* 0x000fe20000000f00 */
[----:B------:R-:W-:-:S02]  /*130a0*/  IMAD.MOV.U32 R6, RZ, RZ, R3 ;  /* 0x000000ffff067224 */ /* 0x000fc400078e0003 */
[----:B------:R-:W-:Y:S01]  /*130b0*/  IMAD.MOV.U32 R13, RZ, RZ, R4 ;  /* 0x000000ffff0d7224 */ /* 0x000fe200078e0004 */
[----:B--2---:R-:W-:-:S07]  /*130c0*/  SHF.L.U32 R0, R2, 0x7, RZ ;  /* 0x0000000702007819 */ /* 0x004fce00000006ff */
.L_x_2384:
[----:B------:R-:W-:Y:S01]  /*130d0*/  IMAD.MOV.U32 R4, RZ, RZ, 0x1 ;  /* 0x00000001ff047424 */ /* 0x000fe200078e00ff */
[----:B------:R-:W-:-:S04]  /*130e0*/  IADD3 R0, R0, 0x7f, RZ ;  /* 0x0000007f00007810 */ /* 0x000fc80007ffe0ff */
[----:B------:R-:W-:-:S13]  /*130f0*/  ISETP.NE.AND P0, PT, R4, c[0x0][0x2c4], PT ;  /* 0x0000b10004007a0c */ /* 0x000fda0003f05270 */
[----:B------:R-:W-:-:S05]  /*13100*/  @P0 IMAD.HI.U32 R2, R0, c[0x0][0x2c8], RZ ;  /* 0x0000b20000020a27 */ /* 0x000fca00078e00ff */
[----:B------:R-:W-:Y:S02]  /*13110*/  @P0 SHF.R.U32.HI R0, RZ, c[0x0][0x2cc], R2 ;  /* 0x0000b300ff000a19 */ /* 0x000fe40000011602 */
[----:B------:R-:W2:Y:S01]  /*13120*/  LDL R2, [R1+0x64] ;  /* 0x0000640001027983 */ /* 0x000ea20000100800 */
[----:B------:R-:W-:Y:S02]  /*13130*/  ISETP.LE.AND P1, PT, R4, c[0x0][0x32c], PT ;  /* 0x0000cb0004007a0c */ /* 0x000fe40003f23270 */
[----:B--2---:R-:W-:Y:S02]  /*13140*/  IADD3 R2, R0, 0x1, R2 ;  /* 0x0000000100027810 */ /* 0x004fe40007ffe002 */
[----:B------:R-:W2:Y:S01]  /*13150*/  LDL R0, [R1+0x58] ;  /* 0x0000580001007983 */ /* 0x000ea20000100800 */
[----:B------:R-:W-:-:S08]  /*13160*/  LOP3.LUT R213, R213, 0xffffefff, RZ, 0xc0, !PT ;  /* 0xffffefffd5d57812 */ /* 0x000fd000078ec0ff */
[----:B------:R-:W-:Y:S01]  /*13170*/  @P1 LOP3.LUT R213, R213, 0x1000, RZ, 0xfc, !PT ;  /* 0x00001000d5d51812 */ /* 0x000fe200078efcff */
[----:B--2---:R-:W-:-:S05]  /*13180*/  IMAD.IADD R0, R2, 0x1, -R0 ;  /* 0x0000000102007824 */ /* 0x004fca00078e0a00 */
[----:B------:R-:W-:Y:S01]  /*13190*/  IADD3 R2, R0, -c[0x0][0x324], RZ ;  /* 0x8000c90000027a10 */ /* 0x000fe20007ffe0ff */
[----:B------:R-:W-:Y:S05]  /*131a0*/  @!P1 BRA `(.L_x_2408) ;  /* 0x000000f000009947 */ /* 0x000fea0003800000 */
[----:B------:R-:W-:Y:S01]  /*131b0*/  ISETP.GT.AND P0, PT, R0, -0x1, PT ;  /* 0xffffffff0000780c */ /* 0x000fe20003f04270 */
[----:B------:R-:W-:-:S12]  /*131c0*/  BSSY B0, `(.L_x_2409) ;  /* 0x000000b000007945 */ /* 0x000fd80003800000 */
[----:B------:R-:W-:Y:S05]  /*131d0*/  @P0 BRA `(.L_x_2410) ;  /* 0x0000006000000947 */ /* 0x000fea0003800000 */
[----:B------:R-:W-:Y:S02]  /*131e0*/  ISETP.NE.AND P0, PT, R4, c[0x0][0x32c], PT ;  /* 0x0000cb0004007a0c */ /* 0x000fe40003f05270 */
[----:B------:R-:W-:-:S11]  /*131f0*/  LOP3.LUT R0, RZ, R0, RZ, 0x33, !PT ;  /* 0x00000000ff007212 */ /* 0x000fd600078e33ff */
[----:B------:R-:W-:-:S05]  /*13200*/  @P0 IMAD.HI.U32 R3, R0, c[0x0][0x330], RZ ;  /* 0x0000cc0000030a27 */ /* 0x000fca00078e00ff */
[----:B------:R-:W-:-:S04]  /*13210*/  @P0 SHF.R.U32.HI R0, RZ, c[0x0][0x334], R3 ;  /* 0x0000cd00ff000a19 */ /* 0x000fc80000011603 */
[----:B------:R-:W-:Y:S01]  /*13220*/  LOP3.LUT R0, RZ, R0, RZ, 0x33, !PT ;  /* 0x00000000ff007212 */ /* 0x000fe200078e33ff */
[----:B------:R-:W-:Y:S05]  /*13230*/  BRA `(.L_x_2411) ;  /* 0x0000003000007947 */ /* 0x000fea0003800000 */
.L_x_2410:
[----:B------:R-:W-:-:S13]  /*13240*/  ISETP.NE.AND P0, PT, R4, c[0x0][0x32c], PT ;  /* 0x0000cb0004007a0c */ /* 0x000fda0003f05270 */
[----:B------:R-:W-:-:S05]  /*13250*/  @P0 IMAD.HI.U32 R3, R0, c[0x0][0x330], RZ ;  /* 0x0000cc0000030a27 */ /* 0x000fca00078e00ff */
[----:B------:R-:W-:Y:S02]  /*13260*/  @P0 SHF.R.U32.HI R0, RZ, c[0x0][0x334], R3 ;  /* 0x0000cd00ff000a19 */ /* 0x000fe40000011603 */
.L_x_2411:
[----:B------:R-:W-:Y:S05]  /*13270*/  BSYNC B0 ;  /* 0x0000000000007941 */ /* 0x000fea0003800000 */
.L_x_2409:
[----:B------:R-:W-:-:S05]  /*13280*/  IMAD R0, R0, c[0x0][0x32c], RZ ;  /* 0x0000cb0000007a24 */ /* 0x000fca00078e02ff */
[----:B------:R-:W-:-:S04]  /*13290*/  IMNMX R2, R2, R0, !PT ;  /* 0x0000000002027217 */ /* 0x000fc80007800200 */
.L_x_2408:
[----:B------:R-:W-:-:S05]  /*132a0*/  IADD3 R2, R2, 0x2f, RZ ;  /* 0x0000002f02027810 */ /* 0x000fca0007ffe0ff */
[----:B------:R-:W-:-:S05]  /*132b0*/  IMAD.HI R2, R2, 0x2aaaaaab, RZ ;  /* 0x2aaaaaab02027827 */ /* 0x000fca00078e02ff */
[----:B------:R-:W-:-:S04]  /*132c0*/  SHF.R.U32.HI R219, RZ, 0x1f, R2 ;  /* 0x0000001fffdb7819 */ /* 0x000fc80000011602 */
[----:B------:R-:W-:-:S04]  /*132d0*/  LEA.HI.SX32 R219, R2, R219, 0x1d ;  /* 0x000000db02db7211 */ /* 0x000fc800078feaff */
[----:B------:R-:W-:-:S04]  /*132e0*/  IMNMX R219, R246, R219, !PT ;  /* 0x000000dbf6db7217 */ /* 0x000fc80007800200 */
[----:B------:R-:W-:-:S13]  /*132f0*/  ISETP.GE.AND P0, PT, R225, R219, PT ;  /* 0x000000dbe100720c */ /* 0x000fda0003f06270 */
[----:B------:R-:W-:Y:S05]  /*13300*/  @!P0 BRA `(.L_x_2412) ;  /* 0x000031e000008947 */ /* 0x000fea0003800000 */
.L_x_2425:
[----:B------:R-:W-:Y:S04]  /*13310*/  DEPBAR.LE SB0, 0x0 ;  /* 0x000080000000791a */ /* 0x000fe80000000000 */
[----:B------:R-:W-:Y:S01]  /*13320*/  WARPSYNC 0xffffffff ;  /* 0xffffffff00007948 */ /* 0x000fe20003800000 */
[----:B------:R-:W-:Y:S01]  /*13330*/  BAR.SYNC.DEFER_BLOCKING 0x0 ;  /* 0x0000000000007b1d */ /* 0x000fe20000010000 */
[----:B------:R-:W-:Y:S02]  /*13340*/  ISETP.GT.AND P0, PT, R246, R225, PT ;  /* 0x000000e1f600720c */ /* 0x000fe40003f04270 */
[----:B------:R-:W-:Y:S03]  /*13350*/  MOV R4, R13 ;  /* 0x0000000d00047202 */ /* 0x000fe60000000f00 */
        /* <DEDUP_REMOVED lines=26> */
.L_x_2541:
[----:B------:R-:W-:-:S05]  /*13500*/  BRA.DIV ~URZ, `(.L_x_2416) ;  /* 0x0000dde27f007947 */ /* 0x000fca000b800000 */
[----:B------:R4:W3:Y:S02]  /*13510*/  SHFL.IDX PT, R0, R10, RZ, 0x181f ;  /* 0x00181fff0a007589 */ /* 0x0008e400000e0000 */
.L_x_2542:
[----:B------:R-:W-:Y:S01]  /*13520*/  SHF.R.S32.HI R2, RZ, 0x1f, R215 ;  /* 0x0000001fff027819 */ /* 0x000fe200000114d7 */
[C---:B------:R-:W-:Y:S01]  /*13530*/  IMAD.SHL.U32 R22, R215.reuse, 0x2, RZ ;  /* 0x00000002d7167824 */ /* 0x040fe200078e00ff */
[C---:B------:R-:W-:Y:S01]  /*13540*/  ISETP.GE.AND P3, PT, R215.reuse, c[0x0][0x1d4], PT ;  /* 0x00007500d7007a0c */ /* 0x040fe20003f66270 */
[----:B------:R-:W-:Y:S01]  /*13550*/  IMAD.SHL.U32 R20, R232, 0x2, RZ ;  /* 0x00000002e8147824 */ /* 0x000fe200078e00ff */
[C---:B------:R-:W-:Y:S02]  /*13560*/  SHF.L.U64.HI R21, R215.reuse, 0x1, R2 ;  /* 0x00000001d7157819 */ /* 0x040fe40000010202 */
        /* <DEDUP_REMOVED lines=12> */
[----:B------:R-:W-:Y:S02]  /*13630*/  IADD3 R23, R215, 0xc0, RZ ;  /* 0x000000c0d7177810 */ /* 0x000fe40007ffe0ff */
[----:B------:R-:W-:Y:S02]  /*13640*/  SHF.L.U64.HI R28, R230, 0x1, R242 ;  /* 0x00000001e61c7819 */ /* 0x000fe400000102f2 */
[----:B------:R-:W-:Y:S02]  /*13650*/  LOP3.LUT P1, RZ, R213, 0x800, RZ, 0xc0, !PT ;  /* 0x00000800d5ff7812 */ /* 0x000fe4000782c0ff */
[----:B---3--:R-:W-:Y:S05]  /*13660*/  IADD3 R2, P0, R0, R20, RZ ;  /* 0x0000001400027210 */ /* 0x008fea0007f1e0ff */
[----:B------:R-:W-:Y:S05]  /*13670*/  IMAD.X R3, R8, 0x1, R30, P0 ;  /* 0x0000000108037824 */ /* 0x000fea00000e061e */
[----:B------:R3:W-:Y:S01]  /*13680*/  LDGSTS.E.BYPASS.LTC128B.128 [R214+0x5880], [R2.64], !P2 ;  /* 0x0588000002d67fae */ /* 0x0007e2000d101d4a */
[----:B------:R-:W-:Y:S01]  /*13690*/  ISETP.GE.AND P2, PT, R14, c[0x0][0x1d4], PT ;  /* 0x000075000e007a0c */ /* 0x000fe20003f46270 */
[----:B------:R-:W-:Y:S01]  /*136a0*/  IMAD.SHL.U32 R14, R230, 0x2, RZ ;  /* 0x00000002e60e7824 */ /* 0x000fe200078e00ff */
[----:B---3--:R-:W-:Y:S05]  /*136b0*/  IADD3 R2, P0, R0, R11, RZ ;  /* 0x0000000b00027210 */ /* 0x008fea0007f1e0ff */
[----:B------:R-:W-:Y:S06]  /*136c0*/  IMAD.X R3, R8, 0x1, R29, P0 ;  /* 0x0000000108037824 */ /* 0x000fec00000e061d */
        /* <DEDUP_REMOVED lines=9> */
.L_x_2543:
        /* <DEDUP_REMOVED lines=8> */
[----:B---3--:R-:W-:Y:S01]  /*137e0*/  IADD3 R9, R215, 0xc0, RZ ;  /* 0x000000c0d7097810 */ /* 0x008fe20007ffe0ff */
[----:B------:R-:W-:Y:S01]  /*137f0*/  IMAD.X R21, R8, 0x1, R30, P0 ;  /* 0x0000000108157824 */ /* 0x000fe200000e061e */
[----:B------:R-:W-:Y:S01]  /*13800*/  IADD3 R10, P0, R0, R11, RZ ;  /* 0x0000000b000a7210 */ /* 0x000fe20007f1e0ff */
        /* <DEDUP_REMOVED lines=11> */
.L_x_2414:
[----:B------:R-:W-:Y:S05]  /*138c0*/  BSYNC B0 ;  /* 0x0000000000007941 */ /* 0x000fea0003800000 */
.L_x_2413:
        /* <DEDUP_REMOVED lines=174> */
[----:B------:R-:W1:Y:S01]  /*143b0*/  MUFU.TANH R181, R18 ;  /* 0x0000001200b57308 */ /* 0x000e620000002400 */
[----:B----4-:R-:W4:Y:S01]  /*143c0*/  LDSM.16.M88.4 R8, [R15+0x5800] ;  /* 0x005800000f08783b */ /* 0x010f220000000200 */
[----:B------:R-:W-:Y:S08]  /*143d0*/  DEPBAR.LE SB0, 0x0 ;  /* 0x000080000000791a */ /* 0x000ff00000000000 */
[----:B------:R-:W1:Y:S01]  /*143e0*/  MUFU.TANH R179, R19 ;  /* 0x0000001300b37308 */ /* 0x000e620000002400 */
[----:B------:R-:W-:Y:S09]  /*143f0*/  BAR.SYNC.DEFER_BLOCKING 0x0 ;  /* 0x0000000000007b1d */ /* 0x000ff20000010000 */
[----:B------:R-:W1:Y:S10]  /*14400*/  MUFU.TANH R175, R20 ;  /* 0x0000001400af7308 */ /* 0x000e740000002400 */
[----:B------:R5:W1:Y:S10]  /*14410*/  MUFU.TANH R174, R21 ;  /* 0x0000001500ae7308 */ /* 0x000a740000002400 */
[----:B------:R-:W1:Y:S01]  /*14420*/  MUFU.TANH R177, R22 ;  /* 0x0000001600b17308 */ /* 0x000e620000002400 */
[C---:B----4-:R-:W-:Y:S09]  /*14430*/  HMMA.16816.F32 R28, R184.reuse, R8, R28 ;  /* 0x00000008b81c723c */ /* 0x050ff2000000181c */
[----:B------:R4:W1:Y:S01]  /*14440*/  MUFU.TANH R176, R23 ;  /* 0x0000001700b07308 */ /* 0x0008620000002400 */
[----:B------:R-:W-:Y:S09]  /*14450*/  HMMA.16816.F32 R32, R184, R10, R32 ;  /* 0x0000000ab820723c */ /* 0x000ff20000001820 */
[----:B------:R1:W1:Y:S05]  /*14460*/  MUFU.TANH R172, R24 ;  /* 0x0000001800ac7308 */ /* 0x00026a0000002400 */
[----:B-----5:R-:W-:Y:S05]  /*14470*/  FMUL.FTZ R21, R28, c[0x0][0x320] ;  /* 0x0000c8001c157a20 */ /* 0x020fea0000410000 */
[----:B------:R5:W2:Y:S01]  /*14480*/  MUFU.TANH R173, R26 ;  /* 0x0000001a00ad7308 */ /* 0x000aa20000002400 */
[----:B------:R-:W-:Y:S02]  /*14490*/  FMUL.FTZ R19, R29, c[0x0][0x320] ;  /* 0x0000c8001d137a20 */ /* 0x000fe40000410000 */
[----:B----4-:R-:W-:Y:S02]  /*144a0*/  FMUL.FTZ R23, R31, c[0x0][0x320] ;  /* 0x0000c8001f177a20 */ /* 0x010fe40000410000 */
[----:B------:R-:W-:Y:S02]  /*144b0*/  FMUL.FTZ R18, R32, c[0x0][0x320] ;  /* 0x0000c80020127a20 */ /* 0x000fe40000410000 */
[----:B------:R-:W-:Y:S03]  /*144c0*/  FMUL.FTZ R17, R33, c[0x0][0x320] ;  /* 0x0000c80021117a20 */ /* 0x000fe60000410000 */
[----:B------:R4:W2:Y:S01]  /*144d0*/  MUFU.TANH R180, R16 ;  /* 0x0000001000b47308 */ /* 0x0008a20000002400 */
[----:B------:R-:W-:Y:S02]  /*144e0*/  FMUL.FTZ R22, R34, c[0x0][0x320] ;  /* 0x0000c80022167a20 */ /* 0x000fe40000410000 */
[----:B------:R-:W-:Y:S02]  /*144f0*/  FMUL.FTZ R20, R35, c[0x0][0x320] ;  /* 0x0000c80023147a20 */ /* 0x000fe40000410000 */
[----:B-1----:R-:W-:Y:S05]  /*14500*/  FMUL.FTZ R24, R30, c[0x0][0x320] ;  /* 0x0000c8001e187a20 */ /* 0x002fea0000410000 */
[----:B------:R-:W1:Y:S01]  /*14510*/  MUFU.TANH R25, R25 ;  /* 0x0000001900197308 */ /* 0x000e620000002400 */
[----:B-----5:R-:W-:Y:S09]  /*14520*/  FMUL.FTZ R26, R27, c[0x0][0x320] ;  /* 0x0000c8001b1a7a20 */ /* 0x020ff20000410000 */
        /* <DEDUP_REMOVED lines=9> */
[----:B------:R-:W-:-:S05]  /*145c0*/  @!P0 BRA `(.L_x_2419) ;  /* 0x000005c000008947 */ /* 0x000fca0003800000 */
[--C-:B--234-:R-:W-:Y:S01]  /*145d0*/  IMAD.IADD R3, R251, 0x1, R241.reuse ;  /* 0x00000001fb037824 */ /* 0x11cfe200078e02f1 */
[----:B------:R-:W2:Y:S01]  /*145e0*/  LDL R0, [R1+0x78] ;  /* 0x0000780001007983 */ /* 0x000ea20000100800 */
[----:B------:R-:W-:Y:S03]  /*145f0*/  IMAD.MOV.U32 R224, RZ, RZ, RZ ;  /* 0x000000ffffe07224 */ /* 0x000fe600078e00ff */
[----:B------:R-:W-:Y:S01]  /*14600*/  ISETP.GT.AND P1, PT, R3, 0x2f, PT ;  /* 0x0000002f0300780c */ /* 0x000fe20003f24270 */
[----:B------:R-:W3:Y:S06]  /*14610*/  LDL.64 R190, [R1+0x88] ;  /* 0x0000880001be7983 */ /* 0x000eec0000100a00 */
[----:B------:R-:W4:Y:S04]  /*14620*/  LDL R14, [R1+0x9c] ;  /* 0x00009c00010e7983 */ /* 0x000f280000100800 */
[----:B------:R-:W5:Y:S06]  /*14630*/  LDL.64 R220, [R1+0x80] ;  /* 0x0000800001dc7983 */ /* 0x000f6c0000100a00 */
[----:B------:R-:W3:Y:S01]  /*14640*/  LDL R216, [R1+0x98] ;  /* 0x0000980001d87983 */ /* 0x000ee20000100800 */
[----:B--2---:R-:W-:Y:S02]  /*14650*/  IMAD R2, R225, 0x30, R0 ;  /* 0x00000030e1027824 */ /* 0x004fe400078e0200 */
[----:B------:R-:W-:Y:S03]  /*14660*/  IMAD.MOV.U32 R0, RZ, RZ, 0x1 ;  /* 0x00000001ff007424 */ /* 0x000fe600078e00ff */
[----:B------:R-:W-:Y:S02]  /*14670*/  IADD3 R2, R2, R251, R241 ;  /* 0x000000fb02027210 */ /* 0x000fe40007ffe0f1 */
[----:B------:R-:W-:Y:S02]  /*14680*/  ISETP.NE.AND P0, PT, R0, c[0x0][0x2b8], PT ;  /* 0x0000ae0000007a0c */ /* 0x000fe40003f05270 */
[----:B------:R-:W-:Y:S05]  /*14690*/  IADD3 R2, R2, -0x30, RZ ;  /* 0xffffffd002027810 */ /* 0x000fea0007ffe0ff */
[----:B------:R-:W-:Y:S06]  /*146a0*/  IMAD.MOV.U32 R0, RZ, RZ, R2 ;  /* 0x000000ffff007224 */ /* 0x000fec00078e0002 */
[----:B------:R-:W-:Y:S05]  /*146b0*/  @P0 IMAD.HI.U32 R3, R2, c[0x0][0x2bc], RZ ;  /* 0x0000af0002030a27 */ /* 0x000fea00078e00ff */
[----:B------:R-:W-:Y:S04]  /*146c0*/  @P0 SHF.R.U32.HI R0, RZ, c[0x0][0x2c0], R3 ;  /* 0x0000b000ff000a19 */ /* 0x000fe80000011603 */
[C---:B---3--:R-:W-:Y:S04]  /*146d0*/  @!P1 IADD3 R3, P0, R0.reuse, R190, RZ ;  /* 0x000000be00039210 */ /* 0x048fe80007f1e0ff */
        /* <DEDUP_REMOVED lines=23> */
.L_x_2544:
[----:B------:R-:W-:-:S05]  /*14850*/  BRA.DIV ~URZ, `(.L_x_2421) ;  /* 0x0000cc427f007947 */ /* 0x000fca000b800000 */
[----:B------:R4:W2:Y:S02]  /*14860*/  SHFL.IDX PT, R0, R16, RZ, 0x181f ;  /* 0x00181fff10007589 */ /* 0x0008a400000e0000 */
.L_x_2545:
        /* <DEDUP_REMOVED lines=27> */
.L_x_2546:
[C---:B--2---:R-:W-:Y:S02]  /*14a20*/  IADD3 R2, R215.reuse, 0x40, RZ ;  /* 0x00000040d7027810 */ /* 0x044fe40007ffe0ff */
[C---:B------:R-:W-:Y:S02]  /*14a30*/  ISETP.GE.AND P3, PT, R215.reuse, c[0x0][0x1d4], PT ;  /* 0x00007500d7007a0c */ /* 0x040fe40003f66270 */
[----:B------:R-:W-:Y:S02]  /*14a40*/  SHF.R.S32.HI R3, RZ, 0x1f, R215 ;  /* 0x0000001fff037819 */ /* 0x000fe400000114d7 */
[C---:B----4-:R-:W-:Y:S02]  /*14a50*/  @P0 LEA R10, P1, R215.reuse, R0, 0x1 ;  /* 0x00000000d70a0211 */ /* 0x050fe400078208ff */
[----:B------:R-:W-:Y:S02]  /*14a60*/  ISETP.GE.AND P2, PT, R2, c[0x0][0x1d4], PT ;  /* 0x0000750002007a0c */ /* 0x000fe40003f46270 */
[C---:B------:R-:W-:Y:S02]  /*14a70*/  @P0 LEA.HI.X R11, R215.reuse, R8, R3, 0x1, P1 ;  /* 0x00000008d70b0211 */ /* 0x040fe400008f0c03 */
[C---:B------:R-:W-:Y:S02]  /*14a80*/  @P0 LEA R2, P1, R232.reuse, R0, 0x1 ;  /* 0x00000000e8020211 */ /* 0x040fe400078208ff */
[C---:B---3--:R-:W-:Y:S01]  /*14a90*/  IADD3 R14, R215.reuse, 0x80, RZ ;  /* 0x00000080d70e7810 */ /* 0x048fe20007ffe0ff */
        /* <DEDUP_REMOVED lines=15> */
.L_x_2419:
[----:B--234-:R-:W-:Y:S05]  /*14b90*/  BSYNC B0 ;  /* 0x0000000000007941 */ /* 0x01cfea0003800000 */
.L_x_2418:
[----:B------:R-:W-:Y:S01]  /*14ba0*/  FMNMX.FTZ R2, R183, R13, !PT ;  /* 0x0000000db7027209 */ /* 0x000fe20007810000 */
        /* <DEDUP_REMOVED lines=26> */
.L_x_2547:
[----:B-12---:R-:W-:Y:S01]  /*14d50*/  FMNMX.FTZ R0, R0, R2, !PT ;  /* 0x0000000200007209 */ /* 0x006fe20007810000 */
[----:B------:R-:W-:-:S05]  /*14d60*/  BRA.DIV ~URZ, `(.L_x_2424) ;  /* 0x0000c8c27f007947 */ /* 0x000fca000b800000 */
[----:B------:R-:W1:Y:S02]  /*14d70*/  SHFL.BFLY PT, R13, R0, 0x1, 0x1f ;  /* 0x0c201f00000d7f89 */ /* 0x000e6400000e0000 */
[----:B-1----:R-:W-:Y:S02]  /*14d80*/  FMNMX.FTZ R13, R0, R13, !PT ;  /* 0x0000000d000d7209 */ /* 0x002fe40007810000 */
[----:B------:R-:W1:Y:S02]  /*14d90*/  SHFL.BFLY PT, R0, R8, 0x2, 0x1f ;  /* 0x0c401f0008007f89 */ /* 0x000e6400000e0000 */
[----:B-1----:R-:W-:Y:S05]  /*14da0*/  FMNMX.FTZ R0, R8, R0, !PT ;  /* 0x0000000008007209 */ /* 0x002fea0007810000 */
[----:B------:R1:W2:Y:S02]  /*14db0*/  SHFL.BFLY PT, R2, R0, 0x1, 0x1f ;  /* 0x0c201f0000027f89 */ /* 0x0002a400000e0000 */
.L_x_2548:
[----:B--2---:R-:W-:Y:S01]  /*14dc0*/  FMNMX.FTZ R3, R2, R0, !PT ;  /* 0x0000000002037209 */ /* 0x004fe20007810000 */
[C---:B-1----:R-:W-:Y:S01]  /*14dd0*/  FADD.FTZ R0, -R13.reuse, R4 ;  /* 0x000000040d007221 */ /* 0x042fe20000010100 */
[----:B------:R-:W-:Y:S01]  /*14de0*/  WARPSYNC 0xffffffff ;  /* 0xffffffff00007948 */ /* 0x000fe20003800000 */
[----:B------:R-:W-:Y:S01]  /*14df0*/  FMUL.FTZ R4, R13, c[0x0][0x2d0] ;  /* 0x0000b4000d047a20 */ /* 0x000fe20000410000 */
        /* <DEDUP_REMOVED lines=16> */
[----:B------:R-:W2:Y:S10]  /*14f00*/  MUFU.EX2 R10, R10 ;  /* 0x0000000a000a7308 */ /* 0x000eb40000000800 */
[----:B------:R3:W4:Y:S10]  /*14f10*/  MUFU.EX2 R14, R9 ;  /* 0x00000009000e7308 */ /* 0x0007340000000800 */
[----:B------:R5:W-:Y:S10]  /*14f20*/  MUFU.EX2 R174, R8 ;  /* 0x0000000800ae7308 */ /* 0x000bf40000000800 */
[----:B------:R-:W-:Y:S01]  /*14f30*/  MUFU.EX2 R4, R4 ;  /* 0x0000000400047308 */ /* 0x000fe20000000800 */
[----:B-1----:R-:W-:Y:S01]  /*14f40*/  FFMA.FTZ R0, R2, R234, R11 ;  /* 0x000000ea02007223 */ /* 0x002fe2000001000b */
[----:B--2---:R-:W-:Y:S01]  /*14f50*/  F2FP.PACK_AB R172, R10, R11 ;  /* 0x0000000b0aac723e */ /* 0x004fe200000000ff */
[----:B------:R-:W-:Y:S02]  /*14f60*/  FMUL.FTZ R32, R2, R148 ;  /* 0x0000009402207220 */ /* 0x000fe40000410000 */
[----:B---3--:R-:W-:Y:S02]  /*14f70*/  FADD.FTZ R9, R10, R0 ;  /* 0x000000000a097221 */ /* 0x008fe40000010000 */
[C---:B------:R-:W-:Y:S02]  /*14f80*/  FADD.FTZ R0, -R3.reuse, R6 ;  /* 0x0000000603007221 */ /* 0x040fe40000010100 */
[----:B------:R-:W-:Y:S02]  /*14f90*/  FMUL.FTZ R33, R2, R149 ;  /* 0x0000009502217220 */ /* 0x000fe40000410000 */
[----:B------:R-:W-:Y:S02]  /*14fa0*/  FMUL.FTZ R0, R0, c[0x0][0x2d0] ;  /* 0x0000b40000007a20 */ /* 0x000fe40000410000 */
[----:B------:R-:W-:Y:S02]  /*14fb0*/  FMUL.FTZ R6, R3, c[0x0][0x2d0] ;  /* 0x0000b40003067a20 */ /* 0x000fe40000410000 */
[----:B------:R-:W-:Y:S02]  /*14fc0*/  FMUL.FTZ R21, R2, R161 ;  /* 0x000000a102157220 */ /* 0x000fe40000410000 */
[----:B------:R-:W1:Y:S01]  /*14fd0*/  MUFU.EX2 R0, R0 ;  /* 0x0000000000007308 */ /* 0x000e620000000800 */
[--C-:B------:R-:W-:Y:S02]  /*14fe0*/  FFMA.FTZ R189, R189, c[0x0][0x2d0], -R6.reuse ;  /* 0x0000b400bdbd7a23 */ /* 0x100fe40000010806 */
[--C-:B-----5:R-:W-:Y:S02]  /*14ff0*/  FFMA.FTZ R8, R188, c[0x0][0x2d0], -R6.reuse ;  /* 0x0000b400bc087a23 */ /* 0x120fe40000010806 */
[--C-:B------:R-:W-:Y:S02]  /*15000*/  FFMA.FTZ R181, R181, c[0x0][0x2d0], -R6.reuse ;  /* 0x0000b400b5b57a23 */ /* 0x100fe40000010806 */
[--C-:B------:R-:W-:Y:S02]  /*15010*/  FFMA.FTZ R179, R179, c[0x0][0x2d0], -R6.reuse ;  /* 0x0000b400b3b37a23 */ /* 0x100fe40000010806 */
[--C-:B------:R-:W-:Y:S01]  /*15020*/  FFMA.FTZ R178, R173, c[0x0][0x2d0], -R6.reuse ;  /* 0x0000b400adb27a23 */ /* 0x100fe20000010806 */
[----:B------:R-:W-:Y:S01]  /*15030*/  MUFU.EX2 R161, R181 ;  /* 0x000000b500a17308 */ /* 0x000fe20000000800 */
[----:B----4-:R-:W-:Y:S02]  /*15040*/  FADD.FTZ R9, R14, R9 ;  /* 0x000000090e097221 */ /* 0x010fe40000010000 */
[--C-:B------:R-:W-:Y:S02]  /*15050*/  FFMA.FTZ R180, R26, c[0x0][0x2d0], -R6.reuse ;  /* 0x0000b4001ab47a23 */ /* 0x100fe40000010806 */
[--C-:B------:R-:W-:Y:S02]  /*15060*/  FFMA.FTZ R177, R177, c[0x0][0x2d0], -R6.reuse ;  /* 0x0000b400b1b17a23 */ /* 0x100fe40000010806 */
[--C-:B------:R-:W-:Y:S02]  /*15070*/  FFMA.FTZ R176, R176, c[0x0][0x2d0], -R6.reuse ;  /* 0x0000b400b0b07a23 */ /* 0x100fe40000010806 */
[--C-:B------:R-:W-:Y:S01]  /*15080*/  FFMA.FTZ R188, R24, c[0x0][0x2d0], -R6.reuse ;  /* 0x0000b40018bc7a23 */ /* 0x100fe20000010806 */
[----:B------:R2:W3:Y:S01]  /*15090*/  MUFU.EX2 R173, R8 ;  /* 0x0000000800ad7308 */ /* 0x0004e20000000800 */
[--C-:B------:R-:W-:Y:S02]  /*150a0*/  FFMA.FTZ R187, R23, c[0x0][0x2d0], -R6.reuse ;  /* 0x0000b40017bb7a23 */ /* 0x100fe40000010806 */
[--C-:B------:R-:W-:Y:S02]  /*150b0*/  FFMA.FTZ R190, R22, c[0x0][0x2d0], -R6.reuse ;  /* 0x0000b40016be7a23 */ /* 0x100fe40000010806 */
[C---:B-1----:R-:W-:Y:S02]  /*150c0*/  FMUL.FTZ R34, R0.reuse, R150 ;  /* 0x0000009600227220 */ /* 0x042fe40000410000 */
[C---:B------:R-:W-:Y:S02]  /*150d0*/  FMUL.FTZ R35, R0.reuse, R151 ;  /* 0x0000009700237220 */ /* 0x040fe40000410000 */
[----:B------:R-:W1:Y:S01]  /*150e0*/  LDSM.16.MT88.4 R148, [R193] ;  /* 0x00000000c194783b */ /* 0x000e620000004200 */
[----:B------:R-:W4:Y:S01]  /*150f0*/  MUFU.EX2 R189, R189 ;  /* 0x000000bd00bd7308 */ /* 0x000f220000000800 */
[C---:B------:R-:W-:Y:S02]  /*15100*/  FMUL.FTZ R10, R0.reuse, R170 ;  /* 0x000000aa000a7220 */ /* 0x040fe40000410000 */
[----:B------:R-:W-:Y:S02]  /*15110*/  FMUL.FTZ R11, R0, R171 ;  /* 0x000000ab000b7220 */ /* 0x000fe40000410000 */
[----:B------:R-:W-:Y:S02]  /*15120*/  FFMA.FTZ R6, R20, c[0x0][0x2d0], -R6 ;  /* 0x0000b40014067a23 */ /* 0x000fe40000010806 */
[----:B------:R-:W-:Y:S02]  /*15130*/  FMUL.FTZ R20, R2, R160 ;  /* 0x000000a002147220 */ /* 0x000fe40000410000 */
[C---:B------:R-:W-:Y:S01]  /*15140*/  FADD.FTZ R186, R174.reuse, R9 ;  /* 0x00000009aeba7221 */ /* 0x040fe20000010000 */
[----:B------:R-:W5:Y:S01]  /*15150*/  MUFU.EX2 R218, R179 ;  /* 0x000000b300da7308 */ /* 0x000f620000000800 */
[----:B------:R-:W-:Y:S01]  /*15160*/  F2FP.PACK_AB R174, R174, R14 ;  /* 0x0000000eaeae723e */ /* 0x000fe200000000ff */
[C---:B------:R-:W-:Y:S02]  /*15170*/  FMUL.FTZ R9, R2.reuse, R169 ;  /* 0x000000a902097220 */ /* 0x040fe40000410000 */
[----:B--2---:R-:W-:Y:S02]  /*15180*/  FMUL.FTZ R8, R2, R168 ;  /* 0x000000a802087220 */ /* 0x004fe40000410000 */
[----:B---3--:R-:W-:Y:S02]  /*15190*/  FFMA.FTZ R160, R0, R233, R173 ;  /* 0x000000e900a07223 */ /* 0x008fe400000100ad */
[C---:B------:R-:W-:Y:S02]  /*151a0*/  FMUL.FTZ R16, R2.reuse, R164 ;  /* 0x000000a402107220 */ /* 0x040fe40000410000 */
[----:B------:R-:W-:Y:S01]  /*151b0*/  FMUL.FTZ R17, R2, R165 ;  /* 0x000000a502117220 */ /* 0x000fe20000410000 */
[----:B------:R-:W2:Y:S01]  /*151c0*/  MUFU.EX2 R14, R185 ;  /* 0x000000b9000e7308 */ /* 0x000ea20000000800 */
[C---:B------:R-:W-:Y:S01]  /*151d0*/  FMUL.FTZ R18, R0.reuse, R166 ;  /* 0x000000a600127220 */ /* 0x040fe20000410000 */
[----:B----4-:R-:W-:Y:S01]  /*151e0*/  F2FP.PACK_AB R173, R189, R173 ;  /* 0x000000adbdad723e */ /* 0x010fe200000000ff */
[C---:B------:R-:W-:Y:S02]  /*151f0*/  FMUL.FTZ R19, R0.reuse, R167 ;  /* 0x000000a700137220 */ /* 0x040fe40000410000 */
[C---:B------:R-:W-:Y:S01]  /*15200*/  FMUL.FTZ R22, R0.reuse, R162 ;  /* 0x000000a200167220 */ /* 0x040fe20000410000 */
[----:B------:R-:W-:Y:S01]  /*15210*/  LDSM.16.MT88.4 R164, [R193+0x1000] ;  /* 0x00100000c1a4783b */ /* 0x000fe20000004200 */
[C---:B------:R-:W-:Y:S02]  /*15220*/  FMUL.FTZ R23, R0.reuse, R163 ;  /* 0x000000a300177220 */ /* 0x040fe40000410000 */
[C---:B------:R-:W-:Y:S01]  /*15230*/  FMUL.FTZ R26, R0.reuse, R158 ;  /* 0x0000009e001a7220 */ /* 0x040fe20000410000 */
[----:B------:R-:W-:Y:S01]  /*15240*/  MUFU.EX2 R179, R177 ;  /* 0x000000b100b37308 */ /* 0x000fe20000000800 */
[----:B------:R-:W-:Y:S01]  /*15250*/  FMUL.FTZ R27, R0, R159 ;  /* 0x0000009f001b7220 */ /* 0x000fe20000410000 */
[----:B-----5:R-:W-:Y:S01]  /*15260*/  F2FP.PACK_AB R175, R218, R161 ;  /* 0x000000a1daaf723e */ /* 0x020fe200000000ff */
[C---:B------:R-:W-:Y:S02]  /*15270*/  FMUL.FTZ R28, R2.reuse, R152 ;  /* 0x00000098021c7220 */ /* 0x040fe40000410000 */
[----:B------:R-:W-:Y:S02]  /*15280*/  FMUL.FTZ R29, R2, R153 ;  /* 0x00000099021d7220 */ /* 0x000fe40000410000 */
[C---:B------:R-:W-:Y:S02]  /*15290*/  FMUL.FTZ R30, R0.reuse, R154 ;  /* 0x0000009a001e7220 */ /* 0x040fe40000410000 */
[C---:B-1----:R-:W-:Y:S01]  /*152a0*/  HMMA.16816.F32 R8, R172.reuse, R148, R8 ;  /* 0x00000094ac08723c */ /* 0x042fe20000001808 */
[----:B------:R-:W-:Y:S04]  /*152b0*/  MUFU.EX2 R181, R176 ;  /* 0x000000b000b57308 */ /* 0x000fe80000000800 */
[----:B------:R-:W-:Y:S02]  /*152c0*/  FMUL.FTZ R31, R0, R155 ;  /* 0x0000009b001f7220 */ /* 0x000fe40000410000 */
[----:B------:R-:W-:Y:S01]  /*152d0*/  LDSM.16.MT88.4 R152, [R193+0x800] ;  /* 0x00080000c198783b */ /* 0x000fe20000004200 */
[C---:B------:R-:W-:Y:S03]  /*152e0*/  HMMA.16816.F32 R16, R172.reuse, R150, R16 ;  /* 0x00000096ac10723c */ /* 0x040fe60000001810 */
[----:B------:R-:W-:Y:S01]  /*152f0*/  MUFU.EX2 R178, R178 ;  /* 0x000000b200b27308 */ /* 0x000fe20000000800 */
[C---:B------:R-:W-:Y:S02]  /*15300*/  FMUL.FTZ R24, R2.reuse, R156 ;  /* 0x0000009c02187220 */ /* 0x040fe40000410000 */
[C---:B------:R-:W-:Y:S01]  /*15310*/  FMUL.FTZ R25, R2.reuse, R157 ;  /* 0x0000009d02197220 */ /* 0x040fe20000410000 */
[----:B------:R-:W1:Y:S01]  /*15320*/  LDSM.16.MT88.4 R148, [R194] ;  /* 0x00000000c294783b */ /* 0x000e620000004200 */
[C---:B------:R-:W-:Y:S04]  /*15330*/  FMUL.FTZ R36, R2.reuse, R36 ;  /* 0x0000002402247220 */ /* 0x040fe80000410000 */
        /* <DEDUP_REMOVED lines=21> */
[C---:B------:R-:W-:Y:S01]  /*15490*/  FMUL.FTZ R54, R0.reuse, R54 ;  /* 0x0000003600367220 */ /* 0x040fe20000410000 */
[C---:B-1----:R-:W-:Y:S03]  /*154a0*/  HMMA.16816.F32 R20, R172.reuse, R148, R20 ;  /* 0x00000094ac14723c */ /* 0x042fe60000001814 */
[----:B------:R-:W-:Y:S02]  /*154b0*/  FMUL.FTZ R55, R0, R55 ;  /* 0x0000003700377220 */ /* 0x000fe40000410000 */
[C---:B------:R-:W-:Y:S01]  /*154c0*/  FMUL.FTZ R56, R2.reuse, R56 ;  /* 0x0000003802387220 */ /* 0x040fe20000410000 */
[----:B------:R-:W-:Y:S01]  /*154d0*/  MUFU.EX2 R177, R187 ;  /* 0x000000bb00b17308 */ /* 0x000fe20000000800 */
[----:B------:R-:W-:Y:S01]  /*154e0*/  FMUL.FTZ R57, R2, R57 ;  /* 0x0000003902397220 */ /* 0x000fe20000410000 */
[C---:B------:R-:W-:Y:S01]  /*154f0*/  HMMA.16816.F32 R24, R172.reuse, R150, R24 ;  /* 0x00000096ac18723c */ /* 0x040fe20000001818 */
[----:B------:R-:W1:Y:S03]  /*15500*/  LDSM.16.MT88.4 R148, [R196] ;  /* 0x00000000c494783b */ /* 0x000e660000004200 */
[C---:B------:R-:W-:Y:S02]  /*15510*/  FMUL.FTZ R58, R0.reuse, R58 ;  /* 0x0000003a003a7220 */ /* 0x040fe40000410000 */
[----:B------:R-:W-:Y:S02]  /*15520*/  FMUL.FTZ R59, R0, R59 ;  /* 0x0000003b003b7220 */ /* 0x000fe40000410000 */
[C---:B------:R-:W-:Y:S01]  /*15530*/  FMUL.FTZ R60, R2.reuse, R60 ;  /* 0x0000003c023c7220 */ /* 0x040fe20000410000 */
[----:B------:R-:W-:Y:S03]  /*15540*/  MUFU.EX2 R6, R6 ;  /* 0x0000000600067308 */ /* 0x000fe60000000800 */
        /* <DEDUP_REMOVED lines=86> */
[C---:B------:R-:W-:Y:S01]  /*15ab0*/  FMUL.FTZ R135, R0.reuse, R135 ;  /* 0x0000008700877220 */ /* 0x040fe20000410000 */
[C---:B-1----:R-:W-:Y:S03]  /*15ac0*/  HMMA.16816.F32 R52, R172.reuse, R148, R52 ;  /* 0x00000094ac34723c */ /* 0x042fe60000001834 */
[C---:B------:R-:W-:Y:S02]  /*15ad0*/  FMUL.FTZ R138, R0.reuse, R138 ;  /* 0x0000008a008a7220 */ /* 0x040fe40000410000 */
[----:B------:R-:W-:Y:S02]  /*15ae0*/  FMUL.FTZ R139, R0, R139 ;  /* 0x0000008b008b7220 */ /* 0x000fe40000410000 */
[----:B--2---:R-:W-:Y:S01]  /*15af0*/  FADD.FTZ R0, R14, R186 ;  /* 0x000000ba0e007221 */ /* 0x004fe20000010000 */
[C---:B------:R-:W-:Y:S01]  /*15b00*/  HMMA.16816.F32 R56, R172.reuse, R150, R56 ;  /* 0x00000096ac38723c */ /* 0x040fe20000001838 */
[----:B------:R-:W1:Y:S03]  /*15b10*/  LDSM.16.MT88.4 R148, [R196+0x1800] ;  /* 0x00180000c494783b */ /* 0x000e660000004200 */
[----:B---3--:R-:W-:Y:S04]  /*15b20*/  FADD.FTZ R0, R2, R0 ;  /* 0x0000000002007221 */ /* 0x008fe80000010000 */
        /* <DEDUP_REMOVED lines=44> */
[----:B------:R-:W5:Y:S01]  /*15df0*/  MUFU.EX2 R14, R190 ;  /* 0x000000be000e7308 */ /* 0x000f620000000800 */
[C---:B---3--:R-:W-:Y:S01]  /*15e00*/  FADD.FTZ R0, R172.reuse, R0 ;  /* 0x00000000ac007221 */ /* 0x048fe20000010000 */
[----:B------:R-:W-:Y:S01]  /*15e10*/  F2FP.PACK_AB R172, R172, R2 ;  /* 0x00000002acac723e */ /* 0x000fe200000000ff */
[----:B------:R-:W-:Y:S02]  /*15e20*/  FADD.FTZ R2, R189, R160 ;  /* 0x000000a0bd027221 */ /* 0x000fe40000010000 */
[----:B----4-:R-:W-:Y:S03]  /*15e30*/  FADD.FTZ R0, R174, R0 ;  /* 0x00000000ae007221 */ /* 0x010fe60000010000 */
[C---:B------:R-:W-:Y:S01]  /*15e40*/  F2FP.PACK_AB R174, R4.reuse, R174 ;  /* 0x000000ae04ae723e */ /* 0x040fe200000000ff */
[C---:B--2---:R-:W-:Y:S03]  /*15e50*/  HMMA.16816.F32 R20, R148.reuse, R156, R20 ;  /* 0x0000009c9414723c */ /* 0x044fe60000001814 */
[----:B------:R-:W-:Y:S02]  /*15e60*/  FADD.FTZ R234, R4, R0 ;  /* 0x0000000004ea7221 */ /* 0x000fe40000010000 */
[----:B------:R-:W-:Y:S01]  /*15e70*/  FADD.FTZ R0, R161, R2 ;  /* 0x00000002a1007221 */ /* 0x000fe20000010000 */
[----:B-----5:R-:W-:Y:S02]  /*15e80*/  F2FP.PACK_AB R175, R6, R14 ;  /* 0x0000000e06af723e */ /* 0x020fe400000000ff */
[C---:B------:R-:W-:Y:S01]  /*15e90*/  HMMA.16816.F32 R24, R148.reuse, R158, R24 ;  /* 0x0000009e9418723c */ /* 0x040fe20000001818 */
[----:B------:R-:W2:Y:S03]  /*15ea0*/  LDSM.16.MT88.4 R156, [R195+0x800] ;  /* 0x00080000c39c783b */ /* 0x000ea60000004200 */
[----:B------:R-:W-:Y:S04]  /*15eb0*/  FADD.FTZ R0, R218, R0 ;  /* 0x00000000da007221 */ /* 0x000fe80000010000 */
[----:B------:R-:W-:Y:S01]  /*15ec0*/  FADD.FTZ R0, R179, R0 ;  /* 0x00000000b3007221 */ /* 0x000fe20000010000 */
[C---:B-1----:R-:W-:Y:S03]  /*15ed0*/  HMMA.16816.F32 R28, R148.reuse, R152, R28 ;  /* 0x00000098941c723c */ /* 0x042fe6000000181c */
[----:B------:R-:W-:Y:S04]  /*15ee0*/  FADD.FTZ R0, R181, R0 ;  /* 0x00000000b5007221 */ /* 0x000fe80000010000 */
[----:B------:R-:W-:Y:S01]  /*15ef0*/  FADD.FTZ R0, R178, R0 ;  /* 0x00000000b2007221 */ /* 0x000fe20000010000 */
[C---:B------:R-:W-:Y:S01]  /*15f00*/  HMMA.16816.F32 R32, R148.reuse, R154, R32 ;  /* 0x0000009a9420723c */ /* 0x040fe20000001820 */
[----:B------:R-:W1:Y:S03]  /*15f10*/  LDSM.16.MT88.4 R152, [R193+0x2000] ;  /* 0x00200000c198783b */ /* 0x000e660000004200 */
[----:B------:R-:W-:Y:S04]  /*15f20*/  FADD.FTZ R0, R180, R0 ;  /* 0x00000000b4007221 */ /* 0x000fe80000010000 */
[----:B------:R-:W-:Y:S04]  /*15f30*/  FADD.FTZ R0, R176, R0 ;  /* 0x00000000b0007221 */ /* 0x000fe80000010000 */
[----:B------:R-:W-:Y:S04]  /*15f40*/  FADD.FTZ R0, R177, R0 ;  /* 0x00000000b1007221 */ /* 0x000fe80000010000 */
[----:B------:R-:W-:Y:S04]  /*15f50*/  FADD.FTZ R0, R14, R0 ;  /* 0x000000000e007221 */ /* 0x000fe80000010000 */
[----:B------:R-:W-:Y:S01]  /*15f60*/  FADD.FTZ R233, R6, R0 ;  /* 0x0000000006e97221 */ /* 0x000fe20000010000 */
[----:B------:R-:W-:Y:S01]  /*15f70*/  IADD3 R0, R225, -0x1, RZ ;  /* 0xffffffffe1007810 */ /* 0x000fe20007ffe0ff */
[C---:B--2---:R-:W-:Y:S03]  /*15f80*/  HMMA.16816.F32 R36, R148.reuse, R156, R36 ;  /* 0x0000009c9424723c */ /* 0x044fe60000001824 */
[----:B------:R-:W-:Y:S02]  /*15f90*/  MOV R225, R0 ;  /* 0x0000000000e17202 */ /* 0x000fe40000000f00 */
[----:B------:R-:W-:Y:S03]  /*15fa0*/  MOV R6, R3 ;  /* 0x0000000300067202 */ /* 0x000fe60000000f00 */
        /* <DEDUP_REMOVED lines=84> */
.L_x_2412:
[----:B------:R-:W-:-:S13]  /*164f0*/  ISETP.GE.AND P0, PT, R225, R246, PT ;  /* 0x000000f6e100720c */ /* 0x000fda0003f06270 */
[----:B------:R-:W-:Y:S05]  /*16500*/  @!P0 BRA `(.L_x_2426) ;  /* 0x00003d9000008947 */ /* 0x000fea0003800000 */
[----:B------:R-:W-:Y:S01]  /*16510*/  IMAD.MOV.U32 R14, RZ, RZ, R6 ;  /* 0x000000ffff0e7224 */ /* 0x000fe200078e0006 */
[----:B------:R-:W-:Y:S02]  /*16520*/  MOV R4, R13 ;  /* 0x0000000d00047202 */ /* 0x000fe40000000f00 */
[----:B------:R-:W-:Y:S02]  /*16530*/  IADD3 R227, -R241, 0x30, RZ ;  /* 0x00000030f1e37810 */ /* 0x000fe40007ffe1ff */
.L_x_2448:
[----:B------:R-:W2:Y:S01]  /*16540*/  LDL.64 R8, [R1+0x70] ;  /* 0x0000700001087983 */ /* 0x000ea20000100a00 */
        /* <DEDUP_REMOVED lines=9> */
[C---:B------:R-:W-:Y:S03]  /*165e0*/  IMAD R6, R224.reuse, c[0x0][0x21c], R6 ;  /* 0x00008700e0067a24 */ /* 0x040fe600078e0206 */
[----:B------:R-:W-:Y:S05]  /*165f0*/  IADD3 R3, R3, R0, RZ ;  /* 0x0000000003037210 */ /* 0x000fea0007ffe0ff */
[----:B------:R-:W-:Y:S01]  /*16600*/  IMAD.WIDE.U32 R2, R224, c[0x0][0x218], R2 ;  /* 0x00008600e0027a25 */ /* 0x000fe200078e0002 */
[----:B------:R1:W3:Y:S04]  /*16610*/  LDSM.16.M88.4 R32, [R197] ;  /* 0x00000000c520783b */ /* 0x0002e80000000200 */
[----:B------:R1:W4:Y:S04]  /*16620*/  LDSM.16.M88.4 R16, [R192] ;  /* 0x00000000c010783b */ /* 0x0003280000000200 */
[----:B------:R1:W1:Y:S04]  /*16630*/  LDSM.16.M88.4 R24, [R192+0x800] ;  /* 0x00080000c018783b */ /* 0x0002680000000200 */
[----:B------:R1:W1:Y:S04]  /*16640*/  LDSM.16.M88.4 R172, [R192+0x1000] ;  /* 0x00100000c0ac783b */ /* 0x0002680000000200 */
[----:B------:R1:W1:Y:S04]  /*16650*/  LDSM.16.M88.4 R176, [R198] ;  /* 0x00000000c6b0783b */ /* 0x0002680000000200 */
[----:B------:R1:W1:Y:S04]  /*16660*/  LDSM.16.M88.4 R180, [R201] ;  /* 0x00000000c9b4783b */ /* 0x0002680000000200 */
[----:B------:R1:W1:Y:S04]  /*16670*/  LDSM.16.M88.4 R184, [R211] ;  /* 0x00000000d3b8783b */ /* 0x0002680000000200 */
[----:B------:R1:W1:Y:S01]  /*16680*/  LDSM.16.M88.4 R188, [R212] ;  /* 0x00000000d4bc783b */ /* 0x0002620000000200 */
[----:B--2---:R-:W-:Y:S04]  /*16690*/  IADD3 R0, P0, R8, R2, RZ ;  /* 0x0000000208007210 */ /* 0x004fe80007f1e0ff */
[----:B------:R-:W-:Y:S02]  /*166a0*/  IADD3.X R6, R252, R3, R6, P0, !PT ;  /* 0x00000003fc067210 */ /* 0x000fe400007fe406 */
[C---:B------:R-:W-:Y:S04]  /*166b0*/  LEA R10, P0, R0.reuse, c[0x0][0x1f8], 0x1 ;  /* 0x00007e00000a7a11 */ /* 0x040fe800078008ff */
[----:B------:R-:W-:Y:S01]  /*166c0*/  LEA.HI.X R6, R0, c[0x0][0x1fc], R6, 0x1, P0 ;  /* 0x00007f0000067a11 */ /* 0x000fe200000f0c06 */
[----:B------:R-:W-:-:S06]  /*166d0*/  BRA.DIV ~URZ, `(.L_x_2427) ;  /* 0x0000b0327f007947 */ /* 0x000fcc000b800000 */
[----:B-1-34-:R1:W2:Y:S02]  /*166e0*/  SHFL.IDX PT, R0, R6, RZ, 0x181f ;  /* 0x00181fff06007589 */ /* 0x01a2a400000e0000 */
.L_x_2549:
[----:B------:R-:W-:Y:S01]  /*166f0*/  SHF.R.S32.HI R3, RZ, 0x1f, R215 ;  /* 0x0000001fff037819 */ /* 0x000fe200000114d7 */
[----:B------:R-:W3:Y:S01]  /*16700*/  SHFL.IDX PT, R2, R10, RZ, 0x181f ;  /* 0x00181fff0a027589 */ /* 0x000ee200000e0000 */
[C---:B------:R-:W-:Y:S01]  /*16710*/  ISETP.GE.AND P3, PT, R215.reuse, c[0x0][0x1d4], PT ;  /* 0x00007500d7007a0c */ /* 0x040fe20003f66270 */
[C---:B------:R-:W-:Y:S01]  /*16720*/  IMAD.SHL.U32 R239, R215.reuse, 0x2, RZ ;  /* 0x00000002d7ef7824 */ /* 0x040fe200078e00ff */
[C---:B------:R-:W-:Y:S01]  /*16730*/  SHF.L.U64.HI R221, R215.reuse, 0x1, R3 ;  /* 0x00000001d7dd7819 */ /* 0x040fe20000010203 */
[C---:B------:R-:W-:Y:S01]  /*16740*/  IMAD.SHL.U32 R220, R232.reuse, 0x2, RZ ;  /* 0x00000002e8dc7824 */ /* 0x040fe200078e00ff */
[----:B------:R-:W-:Y:S01]  /*16750*/  IADD3 R3, R215, 0x40, RZ ;  /* 0x00000040d7037810 */ /* 0x000fe20007ffe0ff */
[----:B------:R-:W-:Y:S01]  /*16760*/  IMAD.SHL.U32 R217, R231, 0x2, RZ ;  /* 0x00000002e7d97824 */ /* 0x000fe200078e00ff */
[----:B------:R-:W-:Y:S01]  /*16770*/  SHF.L.U64.HI R222, R232, 0x1, R244 ;  /* 0x00000001e8de7819 */ /* 0x000fe200000102f4 */
[C---:B------:R-:W-:Y:S01]  /*16780*/  IMAD.SHL.U32 R13, R230.reuse, 0x2, RZ ;  /* 0x00000002e60d7824 */ /* 0x040fe200078e00ff */
[----:B------:R-:W-:Y:S01]  /*16790*/  ISETP.GE.AND P2, PT, R3, c[0x0][0x1d4], PT ;  /* 0x0000750003007a0c */ /* 0x000fe20003f46270 */
[----:B------:R-:W-:Y:S01]  /*167a0*/  BSSY B0, `(.L_x_2428) ;  /* 0x0000031000007945 */ /* 0x000fe20003800000 */
[----:B------:R-:W-:Y:S02]  /*167b0*/  IADD3 R3, R215, 0x80, RZ ;  /* 0x00000080d7037810 */ /* 0x000fe40007ffe0ff */
[----:B------:R-:W-:Y:S02]  /*167c0*/  SHF.L.U64.HI R219, R231, 0x1, R243 ;  /* 0x00000001e7db7819 */ /* 0x000fe400000102f3 */
[----:B------:R-:W-:Y:S02]  /*167d0*/  SHF.L.U64.HI R218, R230, 0x1, R242 ;  /* 0x00000001e6da7819 */ /* 0x000fe400000102f2 */
[----:B------:R-:W-:Y:S02]  /*167e0*/  LOP3.LUT P1, RZ, R213, 0x800, RZ, 0xc0, !PT ;  /* 0x00000800d5ff7812 */ /* 0x000fe4000782c0ff */
[----:B---3--:R-:W-:Y:S05]  /*167f0*/  IADD3 R8, P0, R2, R239, RZ ;  /* 0x000000ef02087210 */ /* 0x008fea0007f1e0ff */
[----:B--2---:R-:W-:Y:S05]  /*16800*/  IMAD.X R9, R0, 0x1, R221, P0 ;  /* 0x0000000100097824 */ /* 0x004fea00000e06dd */
[----:B------:R-:W-:Y:S01]  /*16810*/  @!PT LDS RZ, [RZ] ;  /* 0x00000000fffff984 */ /* 0x000fe20000000800 */
[----:B------:R-:W-:Y:S01]  /*16820*/  @!PT LDS RZ, [RZ] ;  /* 0x00000000fffff984 */ /* 0x000fe20000000800 */
[----:B------:R2:W-:Y:S02]  /*16830*/  LDGSTS.E.BYPASS.LTC128B.128 [R214+0x4080], [R8.64], !P3 ;  /* 0x0408000008d67fae */ /* 0x0005e4000d901d4a */
[----:B--2---:R-:W-:Y:S05]  /*16840*/  IADD3 R8, P0, R2, R220, RZ ;  /* 0x000000dc02087210 */ /* 0x004fea0007f1e0ff */
[----:B------:R-:W-:Y:S05]  /*16850*/  IMAD.X R9, R0, 0x1, R222, P0 ;  /* 0x0000000100097824 */ /* 0x000fea00000e06de */
[----:B------:R2:W-:Y:S01]  /*16860*/  LDGSTS.E.BYPASS.LTC128B.128 [R214+0x5880], [R8.64], !P2 ;  /* 0x0588000008d67fae */ /* 0x0005e2000d101d4a */
[----:B------:R-:W-:Y:S02]  /*16870*/  ISETP.GE.AND P2, PT, R3, c[0x0][0x1d4], PT ;  /* 0x0000750003007a0c */ /* 0x000fe40003f46270 */
[----:B------:R-:W-:Y:S02]  /*16880*/  IADD3 R3, R215, 0xc0, RZ ;  /* 0x000000c0d7037810 */ /* 0x000fe40007ffe0ff */
[----:B--2---:R-:W-:Y:S05]  /*16890*/  IADD3 R8, P0, R2, R217, RZ ;  /* 0x000000d902087210 */ /* 0x004fea0007f1e0ff */
[----:B------:R-:W-:Y:S01]  /*168a0*/  IMAD.X R9, R0, 0x1, R219, P0 ;  /* 0x0000000100097824 */ /* 0x000fe200000e06db */
[----:B------:R-:W-:Y:S04]  /*168b0*/  IADD3 R2, P0, R2, R13, RZ ;  /* 0x0000000d02027210 */ /* 0x000fe80007f1e0ff */
[----:B------:R2:W-:Y:S01]  /*168c0*/  LDGSTS.E.BYPASS.LTC128B.128 [R214+0x7080], [R8.64], !P2 ;  /* 0x0708000008d67fae */ /* 0x0005e2000d101d4a */
[----:B------:R-:W-:Y:S01]  /*168d0*/  ISETP.GE.AND P2, PT, R3, c[0x0][0x1d4], PT ;  /* 0x0000750003007a0c */ /* 0x000fe20003f46270 */
[----:B------:R-:W-:Y:S11]  /*168e0*/  IMAD.X R3, R0, 0x1, R218, P0 ;  /* 0x0000000100037824 */ /* 0x000ff600000e06da */
[----:B------:R-:W-:Y:S01]  /*168f0*/  @!UPT UIADD3 URZ, URZ, URZ, URZ ;  /* 0x0000003f3f3ff290 */ /* 0x000fe2000fffe03f */
[----:B------:R2:W-:Y:S01]  /*16900*/  LDGSTS.E.BYPASS.LTC128B.128 [R214+0x8880], [R2.64], !P2 ;  /* 0x0888000002d67fae */ /* 0x0005e2000d101d4a */
[----:B------:R-:W-:-:S05]  /*16910*/  @P1 BRA `(.L_x_2429) ;  /* 0x0000019000001947 */ /* 0x000fca0003800000 */
[----:B------:R-:W-:-:S05]  /*16920*/  BRA.DIV ~URZ, `(.L_x_2430) ;  /* 0x0000ae527f007947 */ /* 0x000fca000b800000 */
[----:B-1----:R-:W1:Y:S04]  /*16930*/  SHFL.IDX PT, R6, R6, 0x1, 0x181f ;  /* 0x00381f0006067f89 */ /* 0x002e6800000e0000 */
[----:B------:R3:W4:Y:S02]  /*16940*/  SHFL.IDX PT, R0, R10, 0x1, 0x181f ;  /* 0x00381f000a007f89 */ /* 0x00072400000e0000 */
.L_x_2550:
[C---:B--2---:R-:W-:Y:S02]  /*16950*/  IADD3 R2, R215.reuse, 0x40, RZ ;  /* 0x00000040d7027810 */ /* 0x044fe40007ffe0ff */
[C---:B------:R-:W-:Y:S02]  /*16960*/  ISETP.GE.AND P2, PT, R215.reuse, c[0x0][0x1d4], PT ;  /* 0x00007500d7007a0c */ /* 0x040fe40003f46270 */
[----:B----4-:R-:W-:Y:S02]  /*16970*/  IADD3 R8, P0, R0, R239, RZ ;  /* 0x000000ef00087210 */ /* 0x010fe40007f1e0ff */
[----:B------:R-:W-:Y:S02]  /*16980*/  ISETP.GE.AND P1, PT, R2, c[0x0][0x1d4], PT ;  /* 0x0000750002007a0c */ /* 0x000fe40003f26270 */
[C---:B------:R-:W-:Y:S01]  /*16990*/  IADD3 R11, R215.reuse, 0x80, RZ ;  /* 0x00000080d70b7810 */ /* 0x040fe20007ffe0ff */
[----:B-1----:R-:W-:Y:S01]  /*169a0*/  IMAD.X R9, R6, 0x1, R221, P0 ;  /* 0x0000000106097824 */ /* 0x002fe200000e06dd */
[----:B------:R-:W-:Y:S02]  /*169b0*/  IADD3 R2, P0, R0, R220, RZ ;  /* 0x000000dc00027210 */ /* 0x000fe40007f1e0ff */
[----:B---3--:R-:W-:Y:S03]  /*169c0*/  IADD3 R10, R215, 0xc0, RZ ;  /* 0x000000c0d70a7810 */ /* 0x008fe60007ffe0ff */
[----:B------:R-:W-:Y:S01]  /*169d0*/  @!PT LDS RZ, [RZ] ;  /* 0x00000000fffff984 */ /* 0x000fe20000000800 */
[----:B------:R-:W-:Y:S01]  /*169e0*/  @!PT LDS RZ, [RZ] ;  /* 0x00000000fffff984 */ /* 0x000fe20000000800 */
[----:B------:R-:W-:Y:S01]  /*169f0*/  @!PT LDS RZ, [RZ] ;  /* 0x00000000fffff984 */ /* 0x000fe20000000800 */
[----:B------:R1:W-:Y:S01]  /*16a00*/  LDGSTS.E.BYPASS.LTC128B.128 [R214+0x5080], [R8.64], !P2 ;  /* 0x0508000008d67fae */ /* 0x0003e2000d101d4a */
[----:B------:R-:W-:Y:S01]  /*16a10*/  IMAD.X R3, R6, 0x1, R222, P0 ;  /* 0x0000000106037824 */ /* 0x000fe200000e06de */
[----:B------:R-:W-:Y:S04]  /*16a20*/  ISETP.GE.AND P2, PT, R11, c[0x0][0x1d4], PT ;  /* 0x000075000b007a0c */ /* 0x000fe80003f46270 */
[----:B------:R2:W-:Y:S01]  /*16a30*/  LDGSTS.E.BYPASS.LTC128B.128 [R214+0x6880], [R2.64], !P1 ;  /* 0x0688000002d67fae */ /* 0x0005e2000c901d4a */
[----:B------:R-:W-:Y:S02]  /*16a40*/  ISETP.GE.AND P1, PT, R10, c[0x0][0x1d4], PT ;  /* 0x000075000a007a0c */ /* 0x000fe40003f26270 */
[----:B--2---:R-:W-:Y:S05]  /*16a50*/  IADD3 R2, P0, R0, R217, RZ ;  /* 0x000000d900027210 */ /* 0x004fea0007f1e0ff */
[----:B------:R-:W-:Y:S05]  /*16a60*/  IMAD.X R3, R6, 0x1, R219, P0 ;  /* 0x0000000106037824 */ /* 0x000fea00000e06db */
[----:B------:R2:W-:Y:S02]  /*16a70*/  LDGSTS.E.BYPASS.LTC128B.128 [R214+0x8080], [R2.64], !P2 ;  /* 0x0808000002d67fae */ /* 0x0005e4000d101d4a */
[----:B--2---:R-:W-:Y:S05]  /*16a80*/  IADD3 R2, P0, R0, R13, RZ ;  /* 0x0000000d00027210 */ /* 0x004fea0007f1e0ff */
[----:B------:R-:W-:Y:S05]  /*16a90*/  IMAD.X R3, R6, 0x1, R218, P0 ;  /* 0x0000000106037824 */ /* 0x000fea00000e06da */
[----:B------:R1:W-:Y:S03]  /*16aa0*/  LDGSTS.E.BYPASS.LTC128B.128 [R214+0x9880], [R2.64], !P1 ;  /* 0x0988000002d67fae */ /* 0x0003e6000c901d4a */
.L_x_2429:
[----:B------:R-:W-:Y:S05]  /*16ab0*/  BSYNC B0 ;  /* 0x0000000000007941 */ /* 0x000fea0003800000 */
.L_x_2428:
[----:B------:R-:W0:Y:S01]  /*16ac0*/  LDGDEPBAR ;  /* 0x00000000000079af */ /* 0x000e220000000000 */
[----:B------:R-:W-:Y:S01]  /*16ad0*/  WARPSYNC 0xffffffff ;  /* 0xffffffff00007948 */ /* 0x000fe20003800000 */
[C---:B-12---:R-:W-:Y:S01]  /*16ae0*/  HMMA.16816.F32 R8, R32.reuse, R16, RZ ;  /* 0x000000102008723c */ /* 0x046fe200000018ff */
[----:B------:R-:W-:Y:S02]  /*16af0*/  BSSY B0, `(.L_x_2431) ;  /* 0x0000126000007945 */ /* 0x000fe40003800000 */
[----:B------:R-:W-:Y:S05]  /*16b00*/  ISETP.GT.AND P0, PT, R225, R246, PT ;  /* 0x000000f6e100720c */ /* 0x000fea0003f04270 */
[C---:B------:R-:W-:Y:S08]  /*16b10*/  HMMA.16816.F32 R16, R32.reuse, R18, RZ ;  /* 0x000000122010723c */ /* 0x040ff000000018ff */
[C---:B------:R-:W-:Y:S08]  /*16b20*/  HMMA.16816.F32 R20, R32.reuse, R24, RZ ;  /* 0x000000182014723c */ /* 0x040ff000000018ff */
        /* <DEDUP_REMOVED lines=161> */
[----:B------:R-:W-:Y:S03]  /*17540*/  FMUL.FTZ R23, R23, c[0x0][0x320] ;  /* 0x0000c80017177a20 */ /* 0x000fe60000410000 */
        /* <DEDUP_REMOVED lines=9> */
[----:B------:R-:W3:Y:S01]  /*175e0*/  MUFU.TANH R179, R26 ;  /* 0x0000001a00b37308 */ /* 0x000ee20000002400 */
[----:B-1----:R-:W-:Y:S09]  /*175f0*/  FMUL.FTZ R19, R24, c[0x0][0x320] ;  /* 0x0000c80018137a20 */ /* 0x002ff20000410000 */
[----:B------:R1:W1:Y:S01]  /*17600*/  MUFU.TANH R178, R27 ;  /* 0x0000001b00b27308 */ /* 0x0002620000002400 */
[----:B--2---:R-:W-:Y:S09]  /*17610*/  FMUL.FTZ R20, R21, c[0x0][0x320] ;  /* 0x0000c80015147a20 */ /* 0x004ff20000410000 */
[----:B------:R2:W1:Y:S01]  /*17620*/  MUFU.TANH R180, R16 ;  /* 0x0000001000b47308 */ /* 0x0004620000002400 */
[C---:B----4-:R-:W-:Y:S09]  /*17630*/  HMMA.16816.F32 R28, R184.reuse, R8, R28 ;  /* 0x00000008b81c723c */ /* 0x050ff2000000181c */
[----:B------:R2:W4:Y:S01]  /*17640*/  MUFU.TANH R177, R17 ;  /* 0x0000001100b17308 */ /* 0x0005220000002400 */
[----:B------:R-:W-:Y:S09]  /*17650*/  HMMA.16816.F32 R32, R184, R10, R32 ;  /* 0x0000000ab820723c */ /* 0x000ff20000001820 */
[----:B------:R-:W2:Y:S05]  /*17660*/  MUFU.TANH R20, R20 ;  /* 0x0000001400147308 */ /* 0x000eaa0000002400 */
[----:B------:R-:W-:Y:S05]  /*17670*/  FMUL.FTZ R28, R28, c[0x0][0x320] ;  /* 0x0000c8001c1c7a20 */ /* 0x000fea0000410000 */
[----:B------:R2:W2:Y:S01]  /*17680*/  MUFU.TANH R183, R22 ;  /* 0x0000001600b77308 */ /* 0x0004a20000002400 */
[----:B-1----:R-:W-:Y:S02]  /*17690*/  FMUL.FTZ R27, R29, c[0x0][0x320] ;  /* 0x0000c8001d1b7a20 */ /* 0x002fe40000410000 */
        /* <DEDUP_REMOVED lines=18> */
[--C-:B--234-:R-:W-:Y:S01]  /*177c0*/  IMAD.IADD R3, R251, 0x1, R241.reuse ;  /* 0x00000001fb037824 */ /* 0x11cfe200078e02f1 */
[----:B------:R-:W2:Y:S01]  /*177d0*/  LDL R0, [R1+0x78] ;  /* 0x0000780001007983 */ /* 0x000ea20000100800 */
[----:B------:R-:W-:Y:S03]  /*177e0*/  IMAD.MOV.U32 R224, RZ, RZ, RZ ;  /* 0x000000ffffe07224 */ /* 0x000fe600078e00ff */
[----:B-1----:R-:W3:Y:S01]  /*177f0*/  LDL.64 R22, [R1+0x88] ;  /* 0x0000880001167983 */ /* 0x002ee20000100a00 */
[----:B------:R-:W-:Y:S05]  /*17800*/  ISETP.GT.AND P1, PT, R3, 0x2f, PT ;  /* 0x0000002f0300780c */ /* 0x000fea0003f24270 */
        /* <DEDUP_REMOVED lines=26> */
[----:B-----5:R-:W-:Y:S03]  /*179b0*/  IADD3 R0, P0, R16, R2, RZ ;  /* 0x0000000210007210 */ /* 0x020fe60007f1e0ff */
[----:B------:R-:W-:Y:S05]  /*179c0*/  IMAD R10, R224, c[0x0][0x1f4], R10 ;  /* 0x00007d00e00a7a24 */ /* 0x000fea00078e020a */
[----:B------:R-:W-:Y:S02]  /*179d0*/  IADD3.X R10, R235, R3, R10, P0, !PT ;  /* 0x00000003eb0a7210 */ /* 0x000fe400007fe40a */
[C---:B------:R-:W-:Y:S04]  /*179e0*/  LEA R11, P0, R0.reuse, c[0x0][0x1c8], 0x1 ;  /* 0x00007200000b7a11 */ /* 0x040fe800078008ff */
[----:B------:R-:W-:Y:S01]  /*179f0*/  LEA.HI.X R10, R0, c[0x0][0x1cc], R10, 0x1, P0 ;  /* 0x00007300000a7a11 */ /* 0x000fe200000f0c0a */
[----:B------:R-:W-:-:S06]  /*17a00*/  BRA.DIV ~URZ, `(.L_x_2433) ;  /* 0x00009e427f007947 */ /* 0x000fcc000b800000 */
[----:B------:R1:W2:Y:S02]  /*17a10*/  SHFL.IDX PT, R6, R10, RZ, 0x181f ;  /* 0x00181fff0a067589 */ /* 0x0002a400000e0000 */
.L_x_2551:
[----:B------:R-:W-:-:S05]  /*17a20*/  BRA.DIV ~URZ, `(.L_x_2434) ;  /* 0x00009e927f007947 */ /* 0x000fca000b800000 */
[----:B------:R3:W4:Y:S02]  /*17a30*/  SHFL.IDX PT, R0, R11, RZ, 0x181f ;  /* 0x00181fff0b007589 */ /* 0x00072400000e0000 */
.L_x_2552:
[----:B------:R-:W-:Y:S02]  /*17a40*/  ISETP.GE.AND P0, PT, R227, 0x1, PT ;  /* 0x00000001e300780c */ /* 0x000fe40003f06270 */
[C---:B------:R-:W-:Y:S02]  /*17a50*/  IADD3 R2, R215.reuse, 0x40, RZ ;  /* 0x00000040d7027810 */ /* 0x040fe40007ffe0ff */
[C---:B------:R-:W-:Y:S02]  /*17a60*/  ISETP.GE.AND P3, PT, R215.reuse, c[0x0][0x1d4], PT ;  /* 0x00007500d7007a0c */ /* 0x040fe40003f66270 */
[----:B------:R-:W-:Y:S02]  /*17a70*/  ISETP.GE.AND P2, PT, R2, c[0x0][0x1d4], PT ;  /* 0x0000750002007a0c */ /* 0x000fe40003f46270 */
[C---:B------:R-:W-:Y:S02]  /*17a80*/  IADD3 R17, R215.reuse, 0x80, RZ ;  /* 0x00000080d7117810 */ /* 0x040fe40007ffe0ff */
[----:B------:R-:W-:Y:S03]  /*17a90*/  IADD3 R16, R215, 0xc0, RZ ;  /* 0x000000c0d7107810 */ /* 0x000fe60007ffe0ff */
[----:B----4-:R-:W-:Y:S05]  /*17aa0*/  @P0 IADD3 R8, P1, R0, R239, RZ ;  /* 0x000000ef00080210 */ /* 0x010fea0007f3e0ff */
[----:B--2---:R-:W-:Y:S01]  /*17ab0*/  @P0 IMAD.X R9, R6, 0x1, R221, P1 ;  /* 0x0000000106090824 */ /* 0x004fe200008e06dd */
[----:B------:R-:W-:Y:S04]  /*17ac0*/  @P0 IADD3 R2, P1, R0, R220, RZ ;  /* 0x000000dc00020210 */ /* 0x000fe80007f3e0ff */
[----:B------:R-:W-:Y:S01]  /*17ad0*/  @!PT LDS RZ, [RZ] ;  /* 0x00000000fffff984 */ /* 0x000fe20000000800 */
[----:B------:R-:W-:Y:S01]  /*17ae0*/  @!PT LDS RZ, [RZ] ;  /* 0x00000000fffff984 */ /* 0x000fe20000000800 */
[----:B------:R-:W-:Y:S01]  /*17af0*/  @!PT LDS RZ, [RZ] ;  /* 0x00000000fffff984 */ /* 0x000fe20000000800 */
[----:B------:R2:W-:Y:S01]  /*17b00*/  @P0 LDGSTS.E.BYPASS.LTC128B.128 [R214+0xa080], [R8.64], !P3 ;  /* 0x0a08000008d60fae */ /* 0x0005e2000d901d4a */
[----:B------:R-:W-:Y:S01]  /*17b10*/  @P0 IMAD.X R3, R6, 0x1, R222, P1 ;  /* 0x0000000106030824 */ /* 0x000fe200008e06de */
[----:B------:R-:W-:Y:S04]  /*17b20*/  ISETP.GE.AND P3, PT, R17, c[0x0][0x1d4], PT ;  /* 0x0000750011007a0c */ /* 0x000fe80003f66270 */
[----:B------:R4:W-:Y:S01]  /*17b30*/  @P0 LDGSTS.E.BYPASS.LTC128B.128 [R214+0xb880], [R2.64], !P2 ;  /* 0x0b88000002d60fae */ /* 0x0009e2000d101d4a */
[----:B------:R-:W-:Y:S02]  /*17b40*/  ISETP.GE.AND P2, PT, R16, c[0x0][0x1d4], PT ;  /* 0x0000750010007a0c */ /* 0x000fe40003f46270 */
[----:B----4-:R-:W-:Y:S05]  /*17b50*/  @P0 IADD3 R2, P1, R0, R217, RZ ;  /* 0x000000d900020210 */ /* 0x010fea0007f3e0ff */
[----:B------:R-:W-:Y:S05]  /*17b60*/  @P0 IMAD.X R3, R6, 0x1, R219, P1 ;  /* 0x0000000106030824 */ /* 0x000fea00008e06db */
[----:B------:R4:W-:Y:S02]  /*17b70*/  @P0 LDGSTS.E.BYPASS.LTC128B.128 [R214+0xd080], [R2.64], !P3 ;  /* 0x0d08000002d60fae */ /* 0x0009e4000d901d4a */
[----:B----4-:R-:W-:Y:S05]  /*17b80*/  @P0 IADD3 R2, P1, R0, R13, RZ ;  /* 0x0000000d00020210 */ /* 0x010fea0007f3e0ff */
[----:B------:R-:W-:Y:S05]  /*17b90*/  @P0 IMAD.X R3, R6, 0x1, R218, P1 ;  /* 0x0000000106030824 */ /* 0x000fea00008e06da */
[----:B------:R2:W-:Y:S01]  /*17ba0*/  @P0 LDGSTS.E.BYPASS.LTC128B.128 [R214+0xe880], [R2.64], !P2 ;  /* 0x0e88000002d60fae */ /* 0x0005e2000d101d4a */
[----:B------:R-:W-:-:S05]  /*17bb0*/  BRA.DIV ~URZ, `(.L_x_2435) ;  /* 0x00009d727f007947 */ /* 0x000fca000b800000 */
[----:B------:R4:W1:Y:S04]  /*17bc0*/  SHFL.IDX PT, R6, R10, 0x1, 0x181f ;  /* 0x00381f000a067f89 */ /* 0x00086800000e0000 */
[----:B------:R4:W2:Y:S02]  /*17bd0*/  SHFL.IDX PT, R0, R11, 0x1, 0x181f ;  /* 0x00381f000b007f89 */ /* 0x0008a400000e0000 */
.L_x_2553:
[----:B------:R-:W-:Y:S02]  /*17be0*/  ISETP.GE.AND P0, PT, R227, 0x21, PT ;  /* 0x00000021e300780c */ /* 0x000fe40003f06270 */
[C---:B------:R-:W-:Y:S02]  /*17bf0*/  IADD3 R23, R215.reuse, 0x40, RZ ;  /* 0x00000040d7177810 */ /* 0x040fe40007ffe0ff */
[C---:B------:R-:W-:Y:S02]  /*17c00*/  ISETP.GE.AND P5, PT, R215.reuse, c[0x0][0x1d4], PT ;  /* 0x00007500d7007a0c */ /* 0x040fe40003fa6270 */
[----:B------:R-:W-:Y:S02]  /*17c10*/  IADD3 R22, R215, 0x80, RZ ;  /* 0x00000080d7167810 */ /* 0x000fe40007ffe0ff */
[----:B------:R-:W-:Y:S02]  /*17c20*/  ISETP.GE.AND P4, PT, R23, c[0x0][0x1d4], PT ;  /* 0x0000750017007a0c */ /* 0x000fe40003f86270 */
[----:B------:R-:W-:Y:S02]  /*17c30*/  ISETP.GE.AND P3, PT, R22, c[0x0][0x1d4], PT ;  /* 0x0000750016007a0c */ /* 0x000fe40003f66270 */
[----:B------:R-:W-:Y:S02]  /*17c40*/  IADD3 R21, R215, 0xc0, RZ ;  /* 0x000000c0d7157810 */ /* 0x000fe40007ffe0ff */
[----:B--2---:R-:W-:Y:S02]  /*17c50*/  @P0 IADD3 R16, P1, R0, R239, RZ ;  /* 0x000000ef00100210 */ /* 0x004fe40007f3e0ff */
[----:B------:R-:W-:Y:S03]  /*17c60*/  ISETP.GE.AND P2, PT, R21, c[0x0][0x1d4], PT ;  /* 0x0000750015007a0c */ /* 0x000fe60003f46270 */
[----:B-1----:R-:W-:Y:S01]  /*17c70*/  @P0 IMAD.X R17, R6, 0x1, R221, P1 ;  /* 0x0000000106110824 */ /* 0x002fe200008e06dd */
[----:B----4-:R-:W-:Y:S04]  /*17c80*/  @P0 IADD3 R10, P1, R0, R220, RZ ;  /* 0x000000dc000a0210 */ /* 0x010fe80007f3e0ff */
[----:B------:R-:W-:Y:S01]  /*17c90*/  @!PT LDS RZ, [RZ] ;  /* 0x00000000fffff984 */ /* 0x000fe20000000800 */
[----:B------:R-:W-:Y:S01]  /*17ca0*/  @!PT LDS RZ, [RZ] ;  /* 0x00000000fffff984 */ /* 0x000fe20000000800 */
[----:B------:R-:W-:Y:S01]  /*17cb0*/  @!PT LDS RZ, [RZ] ;  /* 0x00000000fffff984 */ /* 0x000fe20000000800 */
[----:B------:R1:W-:Y:S01]  /*17cc0*/  @P0 LDGSTS.E.BYPASS.LTC128B.128 [R214+0xb080], [R16.64], !P5 ;  /* 0x0b08000010d60fae */ /* 0x0003e2000e901d4a */
[----:B---3--:R-:W-:Y:S01]  /*17cd0*/  @P0 IMAD.X R11, R6, 0x1, R222, P1 ;  /* 0x00000001060b0824 */ /* 0x008fe200008e06de */
[----:B------:R-:W-:Y:S04]  /*17ce0*/  @P0 IADD3 R8, P1, R0, R217, RZ ;  /* 0x000000d900080210 */ /* 0x000fe80007f3e0ff */
[----:B------:R1:W-:Y:S01]  /*17cf0*/  @P0 LDGSTS.E.BYPASS.LTC128B.128 [R214+0xc880], [R10.64], !P4 ;  /* 0x0c8800000ad60fae */ /* 0x0003e2000e101d4a */
[----:B------:R-:W-:Y:S01]  /*17d00*/  @P0 IMAD.X R9, R6, 0x1, R219, P1 ;  /* 0x0000000106090824 */ /* 0x000fe200008e06db */
[----:B------:R-:W-:Y:S04]  /*17d10*/  @P0 IADD3 R2, P1, R0, R13, RZ ;  /* 0x0000000d00020210 */ /* 0x000fe80007f3e0ff */
[----:B------:R1:W-:Y:S01]  /*17d20*/  @P0 LDGSTS.E.BYPASS.LTC128B.128 [R214+0xe080], [R8.64], !P3 ;  /* 0x0e08000008d60fae */ /* 0x0003e2000d901d4a */
[----:B------:R-:W-:Y:S05]  /*17d30*/  @P0 IMAD.X R3, R6, 0x1, R218, P1 ;  /* 0x0000000106030824 */ /* 0x000fea00008e06da */
[----:B------:R1:W-:Y:S03]  /*17d40*/  @P0 LDGSTS.E.BYPASS.LTC128B.128 [R214+0xf880], [R2.64], !P2 ;  /* 0x0f88000002d60fae */ /* 0x0003e6000d101d4a */
.L_x_2432:
[----:B--234-:R-:W-:Y:S05]  /*17d50*/  BSYNC B0 ;  /* 0x0000000000007941 */ /* 0x01cfea0003800000 */
.L_x_2431:
[----:B------:R-:W2:Y:S01]  /*17d60*/  LDL R0, [R1+0x94] ;  /* 0x0000940001007983 */ /* 0x000ea20000100800 */
[----:B------:R-:W-:Y:S03]  /*17d70*/  IMAD R6, R225, -0x30, RZ ;  /* 0xffffffd0e1067824 */ /* 0x000fe600078e02ff */
[----:B-1----:R-:W2:Y:S01]  /*17d80*/  LDL R8, [R1+0x4] ;  /* 0x0000040001087983 */ /* 0x002ea20000100800 */
[----:B------:R-:W-:Y:S03]  /*17d90*/  IMAD.IADD R11, R6, 0x1, -R247 ;  /* 0x00000001060b7824 */ /* 0x000fe600078e0af7 */
[----:B------:R-:W3:Y:S04]  /*17da0*/  LDL R3, [R1+0x90] ;  /* 0x0000900001037983 */ /* 0x000ee80000100800 */
[----:B------:R-:W3:Y:S04]  /*17db0*/  LDL R2, [R1+0x7c] ;  /* 0x00007c0001027983 */ /* 0x000ee80000100800 */
[----:B------:R-:W0:Y:S01]  /*17dc0*/  LDGDEPBAR ;  /* 0x00000000000079af */ /* 0x000e220000000000 */
[----:B--2---:R-:W-:Y:S02]  /*17dd0*/  IMAD R8, R8, 0x80, R0 ;  /* 0x0000008008087824 */ /* 0x004fe400078e0200 */
[----:B------:R-:W-:Y:S05]  /*17de0*/  IMAD.MOV.U32 R0, RZ, RZ, 0x1 ;  /* 0x00000001ff007424 */ /* 0x000fea00078e00ff */
[----:B------:R-:W-:Y:S02]  /*17df0*/  ISETP.NE.AND P0, PT, R0, c[0x0][0x2c4], PT ;  /* 0x0000b10000007a0c */ /* 0x000fe40003f05270 */
[----:B---3--:R-:W-:Y:S02]  /*17e00*/  IADD3 R8, R2, R8, R3 ;  /* 0x0000000802087210 */ /* 0x008fe40007ffe003 */
        /* <DEDUP_REMOVED lines=8> */
[----:B------:R1:W2:Y:S02]  /*17e90*/  SHFL.IDX PT, R3, R8, RZ, 0x1c1f ;  /* 0x001c1fff08037589 */ /* 0x0002a400000e0000 */
.L_x_2554:
[----:B--2---:R-:W-:Y:S01]  /*17ea0*/  IADD3 R2, R10, R3, RZ ;  /* 0x000000030a027210 */ /* 0x004fe20007ffe0ff */
[----:B------:R-:W-:Y:S05]  /*17eb0*/  IMAD.MOV.U32 R0, RZ, RZ, 0x1 ;  /* 0x00000001ff007424 */ /* 0x000fea00078e00ff */
[----:B------:R-:W-:Y:S01]  /*17ec0*/  ISETP.LE.AND P0, PT, R0, c[0x0][0x32c], PT ;  /* 0x0000cb0000007a0c */ /* 0x000fe20003f03270 */
        /* <DEDUP_REMOVED lines=16> */
.L_x_2439:
[----:B------:R-:W-:Y:S04]  /*17fd0*/  MOV R13, 0x1 ;  /* 0x00000001000d7802 */ /* 0x000fe80000000f00 */
[----:B------:R-:W-:Y:S11]  /*17fe0*/  ISETP.NE.AND P0, PT, R13, c[0x0][0x32c], PT ;  /* 0x0000cb000d007a0c */ /* 0x000ff60003f05270 */
[----:B------:R-:W-:Y:S02]  /*17ff0*/  @!UPT UIADD3 URZ, URZ, URZ, URZ ;  /* 0x0000003f3f3ff290 */ /* 0x000fe4000fffe03f */
[----:B------:R-:W-:Y:S05]  /*18000*/  @P0 IMAD.HI.U32 R13, R3, c[0x0][0x330], RZ ;  /* 0x0000cc00030d0a27 */ /* 0x000fea00078e00ff */
[----:B------:R-:W-:Y:S02]  /*18010*/  @P0 SHF.R.U32.HI R3, RZ, c[0x0][0x334], R13 ;  /* 0x0000cd00ff030a19 */ /* 0x000fe4000001160d */
.L_x_2440:
[----:B------:R-:W-:Y:S05]  /*18020*/  BSYNC B0 ;  /* 0x0000000000007941 */ /* 0x000fea0003800000 */
.L_x_2438:
[----:B------:R-:W-:Y:S05]  /*18030*/  IMAD R3, R3, c[0x0][0x32c], R11 ;  /* 0x0000cb0003037a24 */ /* 0x000fea00078e020b */
[----:B------:R-:W-:Y:S02]  /*18040*/  IMNMX R0, R0, R3, !PT ;  /* 0x0000000300007217 */ /* 0x000fe40007800200 */
[----:B------:R-:W-:Y:S04]  /*18050*/  IADD3 R3, R3, c[0x0][0x32c], RZ ;  /* 0x0000cb0003037a10 */ /* 0x000fe80007ffe0ff */
[----:B------:R-:W-:Y:S02]  /*18060*/  IMNMX R2, R2, R3, PT ;  /* 0x0000000302027217 */ /* 0x000fe40003800200 */
.L_x_2437:
        /* <DEDUP_REMOVED lines=63> */
.L_x_2555:
[----:B---3--:R-:W-:Y:S01]  /*18460*/  IADD3 R2, R10, R3, RZ ;  /* 0x000000030a027210 */ /* 0x008fe20007ffe0ff */
        /* <DEDUP_REMOVED lines=18> */
.L_x_2444:
[----:B------:R-:W-:Y:S04]  /*18590*/  MOV R6, 0x1 ;  /* 0x0000000100067802 */ /* 0x000fe80000000f00 */
[----:B------:R-:W-:Y:S11]  /*185a0*/  ISETP.NE.AND P0, PT, R6, c[0x0][0x32c], PT ;  /* 0x0000cb0006007a0c */ /* 0x000ff60003f05270 */
[----:B------:R-:W-:Y:S02]  /*185b0*/  @!UPT UIADD3 URZ, URZ, URZ, URZ ;  /* 0x0000003f3f3ff290 */ /* 0x000fe4000fffe03f */
[----:B------:R-:W-:Y:S05]  /*185c0*/  @P0 IMAD.HI.U32 R6, R3, c[0x0][0x330], RZ ;  /* 0x0000cc0003060a27 */ /* 0x000fea00078e00ff */
[----:B------:R-:W-:Y:S02]  /*185d0*/  @P0 SHF.R.U32.HI R3, RZ, c[0x0][0x334], R6 ;  /* 0x0000cd00ff030a19 */ /* 0x000fe40000011606 */
.L_x_2445:
[----:B------:R-:W-:Y:S05]  /*185e0*/  BSYNC B0 ;  /* 0x0000000000007941 */ /* 0x000fea0003800000 */
.L_x_2443:
[----:B------:R-:W-:Y:S05]  /*185f0*/  IMAD R3, R3, c[0x0][0x32c], R11 ;  /* 0x0000cb0003037a24 */ /* 0x000fea00078e020b */
[----:B------:R-:W-:Y:S02]  /*18600*/  IMNMX R0, R0, R3, !PT ;  /* 0x0000000300007217 */ /* 0x000fe40007800200 */
[----:B------:R-:W-:Y:S04]  /*18610*/  IADD3 R3, R3, c[0x0][0x32c], RZ ;  /* 0x0000cb0003037a10 */ /* 0x000fe80007ffe0ff */
[----:B------:R-:W-:Y:S02]  /*18620*/  IMNMX R2, R2, R3, PT ;  /* 0x0000000302027217 */ /* 0x000fe40003800200 */
.L_x_2442:
[----:B------:R-:W-:Y:S02]  /*18630*/  ISETP.GT.AND P0, PT, R0, RZ, !P1 ;  /* 0x000000ff0000720c */ /* 0x000fe40004f04270 */
[C---:B------:R-:W-:Y:S02]  /*18640*/  LOP3.LUT P1, RZ, R213.reuse, 0x1, RZ, 0xc0, !PT ;  /* 0x00000001d5ff7812 */ /* 0x040fe4000782c0ff */
[----:B------:R-:W-:Y:S04]  /*18650*/  ISETP.LT.OR P0, PT, R2, 0x1, P0 ;  /* 0x000000010200780c */ /* 0x000fe80000701670 */
[----:B-12---:R-:W-:Y:S02]  /*18660*/  FSEL R8, R216, -INF , !P0 ;  /* 0xff800000d8087808 */ /* 0x006fe40004000000 */
        /* <DEDUP_REMOVED lines=64> */
.L_x_2556:
[----:B-12---:R-:W-:Y:S01]  /*18a70*/  FMNMX.FTZ R0, R0, R2, !PT ;  /* 0x0000000200007209 */ /* 0x006fe20007810000 */
[----:B------:R-:W-:-:S05]  /*18a80*/  BRA.DIV ~URZ, `(.L_x_2447) ;  /* 0x000090a27f007947 */ /* 0x000fca000b800000 */
[----:B------:R-:W1:Y:S02]  /*18a90*/  SHFL.BFLY PT, R13, R0, 0x1, 0x1f ;  /* 0x0c201f00000d7f89 */ /* 0x000e6400000e0000 */
[----:B-1----:R-:W-:Y:S02]  /*18aa0*/  FMNMX.FTZ R13, R0, R13, !PT ;  /* 0x0000000d000d7209 */ /* 0x002fe40007810000 */
[----:B------:R-:W1:Y:S02]  /*18ab0*/  SHFL.BFLY PT, R0, R6, 0x2, 0x1f ;  /* 0x0c401f0006007f89 */ /* 0x000e6400000e0000 */
[----:B-1----:R-:W-:Y:S05]  /*18ac0*/  FMNMX.FTZ R0, R6, R0, !PT ;  /* 0x0000000006007209 */ /* 0x002fea0007810000 */
[----:B------:R1:W2:Y:S02]  /*18ad0*/  SHFL.BFLY PT, R2, R0, 0x1, 0x1f ;  /* 0x0c201f0000027f89 */ /* 0x0002a400000e0000 */
.L_x_2557:
[C---:B------:R-:W-:Y:S01]  /*18ae0*/  FSETP.NEU.FTZ.AND P0, PT, R13.reuse, -INF , PT ;  /* 0xff8000000d00780b */ /* 0x040fe20003f1d000 */
[----:B------:R-:W-:Y:S01]  /*18af0*/  WARPSYNC 0xffffffff ;  /* 0xffffffff00007948 */ /* 0x000fe20003800000 */
[----:B--2---:R-:W-:Y:S01]  /*18b00*/  FMNMX.FTZ R3, R2, R0, !PT ;  /* 0x0000000002037209 */ /* 0x004fe20007810000 */
[C---:B------:R-:W-:Y:S01]  /*18b10*/  FMUL.FTZ R2, R13.reuse, c[0x0][0x2d0] ;  /* 0x0000b4000d027a20 */ /* 0x040fe20000410000 */
[----:B-1----:R-:W-:Y:S04]  /*18b20*/  FSEL R0, R13, RZ, P0 ;  /* 0x000000ff0d007208 */ /* 0x002fe80000000000 */
[----:B------:R-:W-:Y:S01]  /*18b30*/  FSEL R2, R2, RZ, P0 ;  /* 0x000000ff02027208 */ /* 0x000fe20000000000 */
[----:B------:R-:W-:Y:S01]  /*18b40*/  FADD.FTZ R0, -R0, R4 ;  /* 0x0000000400007221 */ /* 0x000fe20000010100 */
[C---:B------:R-:W-:Y:S01]  /*18b50*/  FSETP.NEU.FTZ.AND P0, PT, R3.reuse, -INF , PT ;  /* 0xff8000000300780b */ /* 0x040fe20003f1d000 */
[----:B------:R-:W-:Y:S02]  /*18b60*/  FMUL.FTZ R4, R3, c[0x0][0x2d0] ;  /* 0x0000b40003047a20 */ /* 0x000fe40000410000 */
[----:B------:R-:W-:Y:S02]  /*18b70*/  FMUL.FTZ R0, R0, c[0x0][0x2d0] ;  /* 0x0000b40000007a20 */ /* 0x000fe40000410000 */
[--C-:B------:R-:W-:Y:S01]  /*18b80*/  FFMA.FTZ R24, R24, c[0x0][0x2d0], -R2.reuse ;  /* 0x0000b40018187a23 */ /* 0x100fe20000010802 */
[----:B------:R-:W-:Y:S01]  /*18b90*/  FSEL R4, R4, RZ, P0 ;  /* 0x000000ff04047208 */ /* 0x000fe20000000000 */
        /* <DEDUP_REMOVED lines=13> */
[----:B------:R-:W2:Y:S01]  /*18c70*/  MUFU.EX2 R35, R35 ;  /* 0x0000002300237308 */ /* 0x000ea20000000800 */
        /* <DEDUP_REMOVED lines=11> */
[----:B------:R-:W3:Y:S10]  /*18d30*/  MUFU.EX2 R33, R33 ;  /* 0x0000002100217308 */ /* 0x000ef40000000800 */
[----:B------:R4:W-:Y:S10]  /*18d40*/  MUFU.EX2 R175, R8 ;  /* 0x0000000800af7308 */ /* 0x0009f40000000800 */
[----:B------:R-:W-:Y:S10]  /*18d50*/  MUFU.EX2 R216, R173 ;  /* 0x000000ad00d87308 */ /* 0x000ff40000000800 */
[----:B------:R-:W-:Y:S10]  /*18d60*/  MUFU.EX2 R178, R178 ;  /* 0x000000b200b27308 */ /* 0x000ff40000000800 */
[----:B------:R-:W-:Y:S10]  /*18d70*/  MUFU.EX2 R179, R179 ;  /* 0x000000b300b37308 */ /* 0x000ff40000000800 */
[----:B------:R-:W-:Y:S01]  /*18d80*/  MUFU.EX2 R180, R180 ;  /* 0x000000b400b47308 */ /* 0x000fe20000000800 */
[C---:B-1----:R-:W-:Y:S01]  /*18d90*/  FFMA.FTZ R2, R0.reuse, R234, R24 ;  /* 0x000000ea00027223 */ /* 0x042fe20000010018 */
[----:B--2---:R-:W-:Y:S01]  /*18da0*/  F2FP.PACK_AB R172, R35, R24 ;  /* 0x0000001823ac723e */ /* 0x004fe200000000ff */
[C---:B------:R-:W-:Y:S01]  /*18db0*/  FMUL.FTZ R32, R0.reuse, R148 ;  /* 0x0000009400207220 */ /* 0x040fe20000410000 */
[----:B---3--:R-:W-:Y:S01]  /*18dc0*/  F2FP.PACK_AB R174, R33, R34 ;  /* 0x0000002221ae723e */ /* 0x008fe200000000ff */
[----:B------:R-:W-:Y:S01]  /*18dd0*/  FADD.FTZ R6, R35, R2 ;  /* 0x0000000223067221 */ /* 0x000fe20000010000 */
[----:B------:R-:W-:Y:S01]  /*18de0*/  FSEL R2, R3, RZ, P0 ;  /* 0x000000ff03027208 */ /* 0x000fe20000000000 */
[----:B----4-:R-:W-:Y:S01]  /*18df0*/  FMUL.FTZ R8, R0, R168 ;  /* 0x000000a800087220 */ /* 0x010fe20000410000 */
[----:B------:R-:W-:Y:S01]  /*18e00*/  ISETP.GT.AND P0, PT, R225, R246, PT ;  /* 0x000000f6e100720c */ /* 0x000fe20003f04270 */
[----:B------:R-:W-:Y:S01]  /*18e10*/  FADD.FTZ R6, R34, R6 ;  /* 0x0000000622067221 */ /* 0x000fe20000010000 */
[----:B------:R-:W1:Y:S01]  /*18e20*/  MUFU.EX2 R168, R23 ;  /* 0x0000001700a87308 */ /* 0x000e620000000800 */
[----:B------:R-:W-:Y:S02]  /*18e30*/  FADD.FTZ R2, -R2, R14 ;  /* 0x0000000e02027221 */ /* 0x000fe40000010100 */
[----:B------:R-:W-:Y:S02]  /*18e40*/  FADD.FTZ R177, R33, R6 ;  /* 0x0000000621b17221 */ /* 0x000fe40000010000 */
[----:B------:R-:W-:Y:S02]  /*18e50*/  FMUL.FTZ R2, R2, c[0x0][0x2d0] ;  /* 0x0000b40002027a20 */ /* 0x000fe40000410000 */
[----:B------:R-:W-:Y:S02]  /*18e60*/  FMUL.FTZ R33, R0, R149 ;  /* 0x0000009500217220 */ /* 0x000fe40000410000 */
[--C-:B------:R-:W-:Y:S01]  /*18e70*/  FFMA.FTZ R14, R22, c[0x0][0x2d0], -R4.reuse ;  /* 0x0000b400160e7a23 */ /* 0x100fe20000010804 */
[----:B------:R-:W-:Y:S01]  /*18e80*/  MUFU.EX2 R6, R184 ;  /* 0x000000b800067308 */ /* 0x000fe20000000800 */
[C---:B------:R-:W-:Y:S02]  /*18e90*/  FMUL.FTZ R21, R0.reuse, R161 ;  /* 0x000000a100157220 */ /* 0x040fe40000410000 */
[C---:B------:R-:W-:Y:S02]  /*18ea0*/  FMUL.FTZ R20, R0.reuse, R160 ;  /* 0x000000a000147220 */ /* 0x040fe40000410000 */
[----:B------:R-:W-:Y:S02]  /*18eb0*/  FFMA.FTZ R4, R9, c[0x0][0x2d0], -R4 ;  /* 0x0000b40009047a23 */ /* 0x000fe40000010804 */
        /* <DEDUP_REMOVED lines=18> */
[C---:B--2---:R-:W-:Y:S02]  /*18fe0*/  FMUL.FTZ R34, R2.reuse, R150 ;  /* 0x0000009602227220 */ /* 0x044fe40000410000 */
[C---:B------:R-:W-:Y:S02]  /*18ff0*/  FMUL.FTZ R35, R2.reuse, R151 ;  /* 0x0000009702237220 */ /* 0x040fe40000410000 */
[----:B------:R-:W2:Y:S01]  /*19000*/  LDSM.16.MT88.4 R148, [R193] ;  /* 0x00000000c194783b */ /* 0x000ea20000004200 */
[C---:B------:R-:W-:Y:S01]  /*19010*/  FMUL.FTZ R10, R2.reuse, R170 ;  /* 0x000000aa020a7220 */ /* 0x040fe20000410000 */
[----:B------:R-:W-:Y:S01]  /*19020*/  MUFU.EX2 R14, R181 ;  /* 0x000000b5000e7308 */ /* 0x000fe20000000800 */
[C---:B------:R-:W-:Y:S02]  /*19030*/  FMUL.FTZ R11, R2.reuse, R171 ;  /* 0x000000ab020b7220 */ /* 0x040fe40000410000 */
[----:B------:R-:W-:Y:S01]  /*19040*/  FFMA.FTZ R160, R2, R233, R175 ;  /* 0x000000e902a07223 */ /* 0x000fe200000100af */
[----:B-1----:R-:W-:Y:S01]  /*19050*/  F2FP.PACK_AB R175, R216, R161 ;  /* 0x000000a1d8af723e */ /* 0x002fe200000000ff */
[C---:B------:R-:W-:Y:S02]  /*19060*/  FMUL.FTZ R18, R2.reuse, R166 ;  /* 0x000000a602127220 */ /* 0x040fe40000410000 */
[C---:B------:R-:W-:Y:S02]  /*19070*/  FMUL.FTZ R19, R2.reuse, R167 ;  /* 0x000000a702137220 */ /* 0x040fe40000410000 */
[----:B------:R-:W-:Y:S01]  /*19080*/  LDSM.16.MT88.4 R164, [R193+0x1000] ;  /* 0x00100000c1a4783b */ /* 0x000fe20000004200 */
[C---:B------:R-:W-:Y:S01]  /*19090*/  FMUL.FTZ R26, R2.reuse, R158 ;  /* 0x0000009e021a7220 */ /* 0x040fe20000410000 */
[----:B------:R-:W-:Y:S01]  /*190a0*/  MUFU.EX2 R181, R176 ;  /* 0x000000b000b57308 */ /* 0x000fe20000000800 */
[C---:B------:R-:W-:Y:S02]  /*190b0*/  FMUL.FTZ R27, R2.reuse, R159 ;  /* 0x0000009f021b7220 */ /* 0x040fe40000410000 */
[C---:B------:R-:W-:Y:S02]  /*190c0*/  FMUL.FTZ R30, R2.reuse, R154 ;  /* 0x0000009a021e7220 */ /* 0x040fe40000410000 */
[C---:B------:R-:W-:Y:S02]  /*190d0*/  FMUL.FTZ R31, R2.reuse, R155 ;  /* 0x0000009b021f7220 */ /* 0x040fe40000410000 */
[----:B------:R-:W-:Y:S01]  /*190e0*/  LDSM.16.MT88.4 R152, [R193+0x800] ;  /* 0x00080000c198783b */ /* 0x000fe20000004200 */
        /* <DEDUP_REMOVED lines=10> */
[----:B------:R-:W-:Y:S02]  /*19190*/  FMUL.FTZ R49, R0, R49 ;  /* 0x0000003100317220 */ /* 0x000fe40000410000 */
[C---:B------:R-:W-:Y:S01]  /*191a0*/  FMUL.FTZ R50, R2.reuse, R50 ;  /* 0x0000003202327220 */ /* 0x040fe20000410000 */
[C---:B--2---:R-:W-:Y:S05]  /*191b0*/  HMMA.16816.F32 R8, R172.reuse, R148, R8 ;  /* 0x00000094ac08723c */ /* 0x044fea0000001808 */
        /* <DEDUP_REMOVED lines=93> */
[C---:B------:R-:W-:Y:S01]  /*19790*/  FMUL.FTZ R135, R2.reuse, R135 ;  /* 0x0000008702877220 */ /* 0x040fe20000410000 */
[C---:B-1----:R-:W-:Y:S03]  /*197a0*/  HMMA.16816.F32 R44, R172.reuse, R148, R44 ;  /* 0x00000094ac2c723c */ /* 0x042fe6000000182c */
[C---:B------:R-:W-:Y:S02]  /*197b0*/  FMUL.FTZ R138, R2.reuse, R138 ;  /* 0x0000008a028a7220 */ /* 0x040fe40000410000 */
[----:B------:R-:W-:Y:S02]  /*197c0*/  FMUL.FTZ R139, R2, R139 ;  /* 0x0000008b028b7220 */ /* 0x000fe40000410000 */
[----:B------:R-:W1:Y:S01]  /*197d0*/  MUFU.EX2 R2, R183 ;  /* 0x000000b700027308 */ /* 0x000e620000000800 */
[C---:B------:R-:W-:Y:S01]  /*197e0*/  HMMA.16816.F32 R48, R172.reuse, R150, R48 ;  /* 0x00000096ac30723c */ /* 0x040fe20000001830 */
[----:B------:R-:W2:Y:S03]  /*197f0*/  LDSM.16.MT88.4 R148, [R194+0x1800] ;  /* 0x00180000c294783b */ /* 0x000ea60000004200 */
[C---:B------:R-:W-:Y:S02]  /*19800*/  FMUL.FTZ R132, R0.reuse, R132 ;  /* 0x0000008400847220 */ /* 0x040fe40000410000 */
[C---:B------:R-:W-:Y:S02]  /*19810*/  FMUL.FTZ R133, R0.reuse, R133 ;  /* 0x0000008500857220 */ /* 0x040fe40000410000 */
[C---:B------:R-:W-:Y:S04]  /*19820*/  FMUL.FTZ R136, R0.reuse, R136 ;  /* 0x0000008800887220 */ /* 0x040fe80000410000 */
[----:B------:R-:W-:Y:S02]  /*19830*/  FMUL.FTZ R137, R0, R137 ;  /* 0x0000008900897220 */ /* 0x000fe40000410000 */
[----:B------:R-:W-:Y:S02]  /*19840*/  FADD.FTZ R0, R6, R177 ;  /* 0x000000b106007221 */ /* 0x000fe40000010000 */
[----:B------:R-:W3:Y:S02]  /*19850*/  MUFU.EX2 R177, R185 ;  /* 0x000000b900b17308 */ /* 0x000ee40000000800 */
        /* <DEDUP_REMOVED lines=42> */
[----:B---3--:R-:W-:Y:S05]  /*19b00*/  F2FP.PACK_AB R173, R177, R176 ;  /* 0x000000b0b1ad723e */ /* 0x008fea00000000ff */
[C---:B------:R-:W-:Y:S02]  /*19b10*/  HMMA.16816.F32 R8, R148.reuse, R152, R8 ;  /* 0x000000989408723c */ /* 0x040fe40000001808 */
[----:B------:R-:W3:Y:S03]  /*19b20*/  MUFU.EX2 R6, R189 ;  /* 0x000000bd00067308 */ /* 0x000ee60000000800 */
[----:B-1----:R-:W-:Y:S03]  /*19b30*/  FADD.FTZ R0, R2, R0 ;  /* 0x0000000002007221 */ /* 0x002fe60000010000 */
[C---:B------:R-:W-:Y:S01]  /*19b40*/  HMMA.16816.F32 R16, R148.reuse, R154, R16 ;  /* 0x0000009a9410723c */ /* 0x040fe20000001810 */
[----:B------:R-:W1:Y:S03]  /*19b50*/  LDSM.16.MT88.4 R152, [R196+0x800] ;  /* 0x00080000c498783b */ /* 0x000e660000004200 */
[----:B------:R-:W5:Y:S01]  /*19b60*/  MUFU.EX2 R174, R188 ;  /* 0x000000bc00ae7308 */ /* 0x000f620000000800 */
[C---:B----4-:R-:W-:Y:S01]  /*19b70*/  FADD.FTZ R0, R172.reuse, R0 ;  /* 0x00000000ac007221 */ /* 0x050fe20000010000 */
[----:B------:R-:W-:Y:S01]  /*19b80*/  F2FP.PACK_AB R172, R172, R2 ;  /* 0x00000002acac723e */ /* 0x000fe200000000ff */
[----:B------:R-:W-:Y:S07]  /*19b90*/  FADD.FTZ R2, R168, R160 ;  /* 0x000000a0a8027221 */ /* 0x000fee0000010000 */
[----:B------:R-:W4:Y:S01]  /*19ba0*/  MUFU.EX2 R14, R187 ;  /* 0x000000bb000e7308 */ /* 0x000f220000000800 */
[----:B---3--:R-:W-:Y:S01]  /*19bb0*/  FADD.FTZ R0, R6, R0 ;  /* 0x0000000006007221 */ /* 0x008fe20000010000 */
[C---:B--2---:R-:W-:Y:S03]  /*19bc0*/  HMMA.16816.F32 R20, R148.reuse, R156, R20 ;  /* 0x0000009c9414723c */ /* 0x044fe60000001814 */
[C---:B-----5:R-:W-:Y:S01]  /*19bd0*/  FADD.FTZ R234, R174.reuse, R0 ;  /* 0x00000000aeea7221 */ /* 0x060fe20000010000 */
[----:B------:R-:W-:Y:S04]  /*19be0*/  F2FP.PACK_AB R174, R174, R6 ;  /* 0x00000006aeae723e */ /* 0x000fe800000000ff */
[C---:B------:R-:W-:Y:S01]  /*19bf0*/  HMMA.16816.F32 R24, R148.reuse, R158, R24 ;  /* 0x0000009e9418723c */ /* 0x040fe20000001818 */
[----:B------:R-:W2:Y:S03]  /*19c00*/  LDSM.16.MT88.4 R156, [R195+0x800] ;  /* 0x00080000c39c783b */ /* 0x000ea60000004200 */
[----:B------:R-:W-:Y:S01]  /*19c10*/  FADD.FTZ R0, R161, R2 ;  /* 0x00000002a1007221 */ /* 0x000fe20000010000 */
[-C--:B------:R-:W-:Y:S02]  /*19c20*/  MOV R6, R3.reuse ;  /* 0x0000000300067202 */ /* 0x080fe40000000f00 */
[----:B----4-:R-:W-:Y:S01]  /*19c30*/  F2FP.PACK_AB R175, R4, R14 ;  /* 0x0000000e04af723e */ /* 0x010fe200000000ff */
        /* <DEDUP_REMOVED lines=11> */
[----:B------:R-:W-:Y:S01]  /*19cf0*/  MOV R14, R3 ;  /* 0x00000003000e7202 */ /* 0x000fe20000000f00 */
[C---:B--2---:R-:W-:Y:S03]  /*19d00*/  HMMA.16816.F32 R36, R148.reuse, R156, R36 ;  /* 0x0000009c9424723c */ /* 0x044fe60000001824 */
[----:B------:R-:W-:Y:S01]  /*19d10*/  FADD.FTZ R233, R4, R0 ;  /* 0x0000000004e97221 */ /* 0x000fe20000010000 */
[----:B------:R-:W-:Y:S02]  /*19d20*/  IADD3 R0, R225, -0x1, RZ ;  /* 0xffffffffe1007810 */ /* 0x000fe40007ffe0ff */
[----:B------:R-:W-:Y:S02]  /*19d30*/  MOV R4, R13 ;  /* 0x0000000d00047202 */ /* 0x000fe40000000f00 */
[C---:B------:R-:W-:Y:S01]  /*19d40*/  HMMA.16816.F32 R40, R148.reuse, R158, R40 ;  /* 0x0000009e9428723c */ /* 0x040fe20000001828 */
[----:B------:R-:W2:Y:S03]  /*19d50*/  LDSM.16.MT88.4 R156, [R194+0x2000] ;  /* 0x00200000c29c783b */ /* 0x000ea60000004200 */
[----:B------:R-:W-:Y:S04]  /*19d60*/  MOV R225, R0 ;  /* 0x0000000000e17202 */ /* 0x000fe80000000f00 */
        /* <DEDUP_REMOVED lines=83> */
.L_x_2426:
[----:B------:R-:W-:Y:S05]  /*1a2a0*/  BRA.DIV ~URZ, `(.L_x_2449) ;  /* 0x000079627f007947 */ /* 0x000fea000b800000 */
[----:B------:R1:W2:Y:S02]  /*1a2b0*/  SHFL.BFLY PT, R4, R234, 0x2, 0x1f ;  /* 0x0c401f00ea047f89 */ /* 0x0002a400000e0000 */
.L_x_2558:
[----:B--2---:R-:W-:Y:S01]  /*1a2c0*/  FADD.FTZ R4, R4, R234 ;  /* 0x000000ea04047221 */ /* 0x004fe20000010000 */
[----:B------:R-:W-:Y:S05]  /*1a2d0*/  BRA.DIV ~URZ, `(.L_x_2450) ;  /* 0x000079927f007947 */ /* 0x000fea000b800000 */
[----:B------:R-:W2:Y:S02]  /*1a2e0*/  SHFL.BFLY PT, R0, R233, 0x2, 0x1f ;  /* 0x0c401f00e9007f89 */ /* 0x000ea400000e0000 */
[----:B--2---:R-:W-:-:S02]  /*1a2f0*/  FADD.FTZ R233, R0, R233 ;  /* 0x000000e900e97221 */ /* 0x004fc40000010000 */
[----:B------:R-:W2:Y:S04]  /*1a300*/  SHFL.BFLY PT, R0, R4, 0x1, 0x1f ;  /* 0x0c201f0004007f89 */ /* 0x000ea800000e0000 */
[----:B------:R3:W4:Y:S01]  /*1a310*/  SHFL.BFLY PT, R3, R233, 0x1, 0x1f ;  /* 0x0c201f00e9037f89 */ /* 0x00072200000e0000 */
[----:B--2---:R-:W-:-:S05]  /*1a320*/  FADD.FTZ R4, R4, R0 ;  /* 0x0000000004047221 */ /* 0x004fca0000010000 */
.L_x_2559:
[----:B------:R-:W-:Y:S01]  /*1a330*/  FSETP.NE.FTZ.AND P1, PT, R4, RZ, PT ;  /* 0x000000ff0400720b */ /* 0x000fe20003f35000 */
[----:B----4-:R-:W-:Y:S01]  /*1a340*/  FADD.FTZ R3, R3, R233 ;  /* 0x000000e903037221 */ /* 0x010fe20000010000 */
[----:B------:R-:W-:Y:S02]  /*1a350*/  MOV R2, RZ ;  /* 0x000000ff00027202 */ /* 0x000fe40000000f00 */
[----:B------:R-:W-:Y:S02]  /*1a360*/  MOV R20, 0xff800000 ;  /* 0xff80000000147802 */ /* 0x000fe40000000f00 */
[----:B------:R-:W-:-:S02]  /*1a370*/  FSETP.NE.FTZ.AND P0, PT, R3, RZ, PT ;  /* 0x000000ff0300720b */ /* 0x000fc40003f15000 */
[----:B------:R-:W-:-:S05]  /*1a380*/  MOV R21, 0xff800000 ;  /* 0xff80000000157802 */ /* 0x000fca0000000f00 */
[----:B------:R-:W2:Y:S01]  /*1a390*/  @P1 MUFU.LG2 R0, R4 ;  /* 0x0000000400001308 */ /* 0x000ea20000000c00 */
[----:B------:R-:W-:-:S07]  /*1a3a0*/  @P1 MOV R5, 0x3f317218 ;  /* 0x3f31721800051802 */ /* 0x000fce0000000f00 */
[----:B------:R2:W4:Y:S02]  /*1a3b0*/  @P1 MUFU.RCP R2, R4 ;  /* 0x0000000400021308 */ /* 0x0005240000001000 */
[----:B--2---:R-:W-:Y:S02]  /*1a3c0*/  @P1 FMUL.FTZ R4, R0, 0.69314718246459960938 ;  /* 0x3f31721800041820 */ /* 0x004fe40000410000 */
[----:B------:R-:W-:Y:S01]  /*1a3d0*/  @P1 FMUL.FTZ R0, R5, c[0x0][0x2d0] ;  /* 0x0000b40005001a20 */ /* 0x000fe20000410000 */
[----:B------:R-:W-:Y:S01]  /*1a3e0*/  @P0 MOV R5, 0x3f317218 ;  /* 0x3f31721800050802 */ /* 0x000fe20000000f00 */
[----:B----4-:R-:W-:Y:S02]  /*1a3f0*/  FMUL.FTZ R168, R2, R168 ;  /* 0x000000a802a87220 */ /* 0x010fe40000410000 */
[----:B------:R-:W-:Y:S01]  /*1a400*/  @P1 FFMA.FTZ R20, R0, R13, R4 ;  /* 0x0000000d00141223 */ /* 0x000fe20000010004 */
[----:B------:R-:W-:Y:S01]  /*1a410*/  MOV R0, RZ ;  /* 0x000000ff00007202 */ /* 0x000fe20000000f00 */
[----:B------:R-:W2:Y:S01]  /*1a420*/  @P0 MUFU.LG2 R4, R3 ;  /* 0x0000000300040308 */ /* 0x000ea20000000c00 */
[----:B------:R-:W-:-:S02]  /*1a430*/  FMUL.FTZ R169, R2, R169 ;  /* 0x000000a902a97220 */ /* 0x000fc40000410000 */
[C---:B------:R-:W-:Y:S02]  /*1a440*/  FMUL.FTZ R164, R2.reuse, R164 ;  /* 0x000000a402a47220 */ /* 0x040fe40000410000 */
[C---:B------:R-:W-:Y:S02]  /*1a450*/  FMUL.FTZ R165, R2.reuse, R165 ;  /* 0x000000a502a57220 */ /* 0x040fe40000410000 */
[C---:B------:R-:W-:Y:S01]  /*1a460*/  FMUL.FTZ R160, R2.reuse, R160 ;  /* 0x000000a002a07220 */ /* 0x040fe20000410000 */
[----:B------:R2:W4:Y:S01]  /*1a470*/  @P0 MUFU.RCP R0, R3 ;  /* 0x0000000300000308 */ /* 0x0005220000001000 */
        /* <DEDUP_REMOVED lines=8> */
[----:B--2---:R-:W-:-:S02]  /*1a500*/  @P0 FMUL.FTZ R3, R4, 0.69314718246459960938 ;  /* 0x3f31721804030820 */ /* 0x004fc40000410000 */
[----:B------:R-:W-:Y:S02]  /*1a510*/  @P0 FMUL.FTZ R4, R5, c[0x0][0x2d0] ;  /* 0x0000b40005040a20 */ /* 0x000fe40000410000 */
[C---:B----4-:R-:W-:Y:S02]  /*1a520*/  FMUL.FTZ R170, R0.reuse, R170 ;  /* 0x000000aa00aa7220 */ /* 0x050fe40000410000 */
        /* <DEDUP_REMOVED lines=62> */
[----:B------:R-:W-:Y:S01]  /*1a910*/  FMUL.FTZ R139, R0, R139 ;  /* 0x0000008b008b7220 */ /* 0x000fe20000410000 */
[----:B------:R-:W-:Y:S01]  /*1a920*/  MOV R0, 0x1 ;  /* 0x0000000100007802 */ /* 0x000fe20000000f00 */
[----:B------:R-:W-:-:S02]  /*1a930*/  @P0 FFMA.FTZ R21, R4, R6, R3 ;  /* 0x0000000604150223 */ /* 0x000fc40000010003 */
        /* <DEDUP_REMOVED lines=51> */
.L_x_2343:
[----:B------:R2:W5:Y:S04]  /*1ac70*/  LDL R6, [R1+0xd4] ;  /* 0x0000d40001067983 */ /* 0x0005680000100800 */
[----:B------:R-:W4:Y:S01]  /*1ac80*/  S2R R2, SR_TID.X ;  /* 0x0000000000027919 */ /* 0x000f220000002100 */
[----:B------:R-:W-:Y:S01]  /*1ac90*/  BSSY B0, `(.L_x_2451) ;  /* 0x0000011000007945 */ /* 0x000fe20003800000 */
[----:B----4-:R-:W-:-:S13]  /*1aca0*/  LOP3.LUT P0, RZ, R2, 0xff, RZ, 0xc0, !PT ;  /* 0x000000ff02ff7812 */ /* 0x010fda000780c0ff */
        /* <DEDUP_REMOVED lines=8> */
[----:B--2---:R2:W4:Y:S04]  /*1ad30*/  @P0 ATOMG.E.ADD.STRONG.GPU PT, R2, [R4.64], R2 ;  /* 0x00000002040209a8 */ /* 0x00452800081ee1ca */
[----:B--2---:R-:W2:Y:S04]  /*1ad40*/  S2R R4, SR_LTMASK ;  /* 0x0000000000047919 */ /* 0x004ea80000003900 */
[----:B----4-:R2:W4:Y:S02]  /*1ad50*/  SHFL.IDX PT, R3, R2, R3, 0x1f ;  /* 0x00001f0302037589 */ /* 0x01052400000e0000 */
[----:B--2---:R-:W-:-:S06]  /*1ad60*/  LOP3.LUT R2, R4, UR4, RZ, 0xc0, !PT ;  /* 0x0000000404027c12 */ /* 0x004fcc000f8ec0ff */
[----:B------:R-:W4:Y:S02]  /*1ad70*/  POPC R2, R2 ;  /* 0x0000000200027309 */ /* 0x000f240000000000 */
[----:B----45:R-:W-:-:S05]  /*1ad80*/  IADD3 R6, R3, c[0x0][0xc], R2 ;  /* 0x0000030003067a10 */ /* 0x030fca0007ffe002 */
[----:B------:R2:W-:Y:S02]  /*1ad90*/  STL [R1+0xd4], R6 ;  /* 0x0000d40601007387 */ /* 0x0005e40000100800 */
.L_x_2452:
[----:B--2---:R-:W-:Y:S05]  /*1ada0*/  BSYNC B0 ;  /* 0x0000000000007941 */ /* 0x004fea0003800000 */
.L_x_2451:
[----:B------:R-:W-:Y:S01]  /*1adb0*/  PRMT R0, R0, 0x9910, RZ ;  /* 0x0000991000007816 */ /* 0x000fe200000000ff */
[----:B------:R-:W-:Y:S01]  /*1adc0*/  BSSY B1, `(.L_x_2453) ;  /* 0x000041a000017945 */ /* 0x000fe20003800000 */
[----:B-----5:R-:W-:Y:S02]  /*1add0*/  IMAD.MOV.U32 R147, RZ, RZ, R6 ;  /* 0x000000ffff937224 */ /* 0x020fe400078e0006 */
[----:B------:R-:W-:-:S13]  /*1ade0*/  ISETP.NE.AND P0, PT, R0, RZ, PT ;  /* 0x000000ff0000720c */ /* 0x000fda0003f05270 */
[----:B------:R-:W-:Y:S05]  /*1adf0*/  @!P0 BRA `(.L_x_2454) ;  /* 0x0000343000008947 */ /* 0x000fea0003800000 */
[----:B------:R-:W2:Y:S04]  /*1ae00*/  LDL R11, [R1+0xb4] ;  /* 0x0000b400010b7983 */ /* 0x000ea80000100800 */
[----:B------:R-:W4:Y:S04]  /*1ae10*/  LDL R6, [R1+0xb8] ;  /* 0x0000b80001067983 */ /* 0x000f280000100800 */
[----:B---3--:R-:W3:Y:S04]  /*1ae20*/  LDL R8, [R1+0xc0] ;  /* 0x0000c00001087983 */ /* 0x008ee80000100800 */
        /* <DEDUP_REMOVED lines=11> */
[----:B--2---:R-:W-:Y:S02]  /*1aee0*/  F2FP.PACK_AB R2, R165, R164 ;  /* 0x000000a4a502723e */ /* 0x004fe400000000ff */
[----:B-1----:R-:W-:-:S03]  /*1aef0*/  F2FP.PACK_AB R0, R167, R166 ;  /* 0x000000a6a700723e */ /* 0x002fc600000000ff */
[----:B----4-:R1:W-:Y:S04]  /*1af00*/  STS [R6], R2 ;  /* 0x0000000206007388 */ /* 0x0103e80000000800 */
[----:B------:R2:W-:Y:S01]  /*1af10*/  STS [R6+0x400], R0 ;  /* 0x0004000006007388 */ /* 0x0005e20000000800 */
[----:B-1----:R-:W-:Y:S02]  /*1af20*/  F2FP.PACK_AB R2, R161, R160 ;  /* 0x000000a0a102723e */ /* 0x002fe400000000ff */
[----:B--2---:R-:W-:-:S03]  /*1af30*/  F2FP.PACK_AB R0, R163, R162 ;  /* 0x000000a2a300723e */ /* 0x004fc600000000ff */
[----:B---3--:R1:W-:Y:S04]  /*1af40*/  STS [R8+0x80], R2 ;  /* 0x0000800208007388 */ /* 0x0083e80000000800 */
        /* <DEDUP_REMOVED lines=138> */
.L_x_2455:
[----:B-1----:R-:W2:Y:S04]  /*1b7f0*/  LDL.LU R4, [R1+0xa8] ;  /* 0x0000a80001047983 */ /* 0x002ea80000300800 */
[----:B------:R-:W3:Y:S04]  /*1b800*/  LDL R23, [R1+0x1e4] ;  /* 0x0001e40001177983 */ /* 0x000ee80000100800 */
[----:B------:R-:W3:Y:S04]  /*1b810*/  LDL R19, [R1+0xa0] ;  /* 0x0000a00001137983 */ /* 0x000ee80000100800 */
[----:B------:R-:W4:Y:S04]  /*1b820*/  LDL R13, [R1+0xd8] ;  /* 0x0000d800010d7983 */ /* 0x000f280000100800 */
[----:B------:R-:W3:Y:S01]  /*1b830*/  LDL R22, [R1+0x1e0] ;  /* 0x0001e00001167983 */ /* 0x000ee20000100800 */
[----:B------:R-:W-:Y:S01]  /*1b840*/  IMAD.MOV.U32 R18, RZ, RZ, 0x368 ;  /* 0x00000368ff127424 */ /* 0x000fe200078e00ff */
[----:B------:R-:W-:-:S04]  /*1b850*/  ISETP.GT.AND P2, PT, R3, 0x1, PT ;  /* 0x000000010300780c */ /* 0x000fc80003f44270 */
[----:B------:R-:W-:-:S04]  /*1b860*/  SEL R18, R18, 0x328, P2 ;  /* 0x0000032812127807 */ /* 0x000fc80001000000 */
[----:B------:R-:W1:Y:S08]  /*1b870*/  LDC.64 R8, c[0x0][R18+0x170] ;  /* 0x00005c0012087b82 */ /* 0x000e700000000a00 */
[----:B------:R-:W2:Y:S01]  /*1b880*/  LDC.64 R14, c[0x0][R18+0x168] ;  /* 0x00005a00120e7b82 */ /* 0x000ea20000000a00 */
[----:B------:R-:W-:-:S04]  /*1b890*/  ISETP.NE.U32.AND P0, PT, RZ, c[0x0][0x500], PT ;  /* 0x00014000ff007a0c */ /* 0x000fc80003f05070 */
[----:B------:R-:W-:Y:S02]  /*1b8a0*/  ISETP.NE.AND.EX P0, PT, RZ, c[0x0][0x504], PT, P0 ;  /* 0x00014100ff007a0c */ /* 0x000fe40003f05300 */
[----:B------:R-:W-:Y:S02]  /*1b8b0*/  SHF.R.S32.HI R3, RZ, 0x1f, R6 ;  /* 0x0000001fff037819 */ /* 0x000fe40000011406 */
[----:B------:R-:W-:Y:S02]  /*1b8c0*/  SEL R0, R6, RZ, !P0 ;  /* 0x000000ff06007207 */ /* 0x000fe40004000000 */
[----:B------:R-:W-:-:S03]  /*1b8d0*/  SEL R5, R3, RZ, !P0 ;  /* 0x000000ff03057207 */ /* 0x000fc60004000000 */
[----:B-1----:R-:W-:-:S04]  /*1b8e0*/  IMAD R3, R9, R0, RZ ;  /* 0x0000000009037224 */ /* 0x002fc800078e02ff */
[C---:B------:R-:W-:Y:S02]  /*1b8f0*/  IMAD R5, R8.reuse, R5, R3 ;  /* 0x0000000508057224 */ /* 0x040fe400078e0203 */
[----:B------:R-:W-:Y:S01]  /*1b900*/  IMAD.WIDE.U32 R8, R8, R0, RZ ;  /* 0x0000000008087225 */ /* 0x000fe200078e00ff */
[----:B-----5:R-:W-:-:S03]  /*1b910*/  SHF.R.S32.HI R6, RZ, 0x1f, R2 ;  /* 0x0000001fff067819 */ /* 0x020fc60000011402 */
[----:B------:R-:W-:Y:S01]  /*1b920*/  IMAD.IADD R5, R9, 0x1, R5 ;  /* 0x0000000109057824 */ /* 0x000fe200078e0205 */
[----:B------:R-:W1:Y:S01]  /*1b930*/  S2R R24, SR_TID.X ;  /* 0x0000000000187919 */ /* 0x000e620000002100 */
[----:B--2---:R-:W-:-:S05]  /*1b940*/  LOP3.LUT R4, R4, 0xffff, RZ, 0xc0, !PT ;  /* 0x0000ffff04047812 */ /* 0x004fca00078ec0ff */
[----:B------:R-:W-:-:S04]  /*1b950*/  IMAD.WIDE.U32 R10, R14, R4, RZ ;  /* 0x000000040e0a7225 */ /* 0x000fc800078e00ff */
[----:B------:R-:W-:Y:S02]  /*1b960*/  IMAD R3, R15, R4, RZ ;  /* 0x000000040f037224 */ /* 0x000fe400078e02ff */
[----:B------:R-:W2:Y:S01]  /*1b970*/  LDC.64 R14, c[0x0][R18+0x178] ;  /* 0x00005e00120e7b82 */ /* 0x000ea20000000a00 */
[----:B------:R-:W-:Y:S01]  /*1b980*/  IADD3 R16, P1, P0, R8, R10, R2 ;  /* 0x0000000a08107210 */ /* 0x000fe2000783e002 */
[----:B------:R-:W-:Y:S02]  /*1b990*/  IMAD.IADD R10, R11, 0x1, R3 ;  /* 0x000000010b0a7824 */ /* 0x000fe400078e0203 */
[----:B------:R-:W-:-:S05]  /*1b9a0*/  IMAD.MOV.U32 R3, RZ, RZ, c[0x0][0x4e8] ;  /* 0x00013a00ff037624 */ /* 0x000fca00078e00ff */
[----:B------:R-:W-:Y:S01]  /*1b9b0*/  ISETP.NE.AND P3, PT, R3, 0x1, PT ;  /* 0x000000010300780c */ /* 0x000fe20003f65270 */
[----:B---3--:R-:W-:Y:S01]  /*1b9c0*/  IMAD.IADD R3, R23, 0x1, R19 ;  /* 0x0000000117037824 */ /* 0x008fe200078e0213 */
[----:B----4-:R-:W-:Y:S02]  /*1b9d0*/  SEL R8, R13, RZ, P2 ;  /* 0x000000ff0d087207 */ /* 0x010fe40001000000 */
[----:B------:R-:W-:Y:S01]  /*1b9e0*/  IADD3.X R13, R5, R10, R6, P1, P0 ;  /* 0x0000000a050d7210 */ /* 0x000fe20000fe0406 */
[----:B------:R-:W-:-:S08]  /*1b9f0*/  IMAD.MOV.U32 R5, RZ, RZ, R3 ;  /* 0x000000ffff057224 */ /* 0x000fd000078e0003 */
[----:B------:R-:W-:-:S05]  /*1ba00*/  @P3 IMAD.HI.U32 R10, R3, c[0x0][0x4ec], RZ ;  /* 0x00013b00030a3a27 */ /* 0x000fca00078e00ff */
[----:B------:R-:W-:Y:S01]  /*1ba10*/  @P3 SHF.R.U32.HI R5, RZ, c[0x0][0x4f0], R10 ;  /* 0x00013c00ff053a19 */ /* 0x000fe2000001160a */
[-C--:B--2---:R-:W-:Y:S02]  /*1ba20*/  IMAD R11, R15, R8.reuse, RZ ;  /* 0x000000080f0b7224 */ /* 0x084fe400078e02ff */
[----:B------:R-:W-:-:S04]  /*1ba30*/  IMAD.WIDE.U32 R8, R14, R8, RZ ;  /* 0x000000080e087225 */ /* 0x000fc800078e00ff */
[----:B------:R-:W-:Y:S01]  /*1ba40*/  IMAD.IADD R11, R9, 0x1, R11 ;  /* 0x00000001090b7824 */ /* 0x000fe200078e020b */
[----:B------:R-:W-:Y:S02]  /*1ba50*/  IADD3 R8, P1, P0, R5, R16, R8 ;  /* 0x0000001005087210 */ /* 0x000fe4000783e008 */
[----:B------:R-:W-:-:S04]  /*1ba60*/  SHF.R.S32.HI R9, RZ, 0x1f, R5 ;  /* 0x0000001fff097819 */ /* 0x000fc80000011405 */
[----:B------:R-:W-:Y:S02]  /*1ba70*/  IADD3.X R9, R9, R13, R11, P1, P0 ;  /* 0x0000000d09097210 */ /* 0x000fe40000fe040b */
[----:B------:R-:W2:Y:S01]  /*1ba80*/  LDC.64 R10, c[0x0][R18+0x160] ;  /* 0x00005800120a7b82 */ /* 0x000ea20000000a00 */
[----:B------:R-:W-:-:S04]  /*1ba90*/  IMAD.MOV R5, RZ, RZ, -R5 ;  /* 0x000000ffff057224 */ /* 0x000fc800078e0a05 */
[----:B------:R-:W-:-:S05]  /*1baa0*/  IMAD R5, R5, c[0x0][0x4e8], R3 ;  /* 0x00013a0005057a24 */ /* 0x000fca00078e0203 */
[----:B------:R-:W-:Y:S02]  /*1bab0*/  SHF.R.S32.HI R13, RZ, 0x1f, R5 ;  /* 0x0000001fff0d7819 */ /* 0x000fe40000011405 */
[----:B-1----:R-:W-:-:S04]  /*1bac0*/  SHF.R.S32.HI R23, RZ, 0x1f, R24 ;  /* 0x0000001fff177819 */ /* 0x002fc80000011418 */
[----:B------:R-:W-:-:S04]  /*1bad0*/  LEA.HI R23, R23, R24, RZ, 0x5 ;  /* 0x0000001817177211 */ /* 0x000fc800078f28ff */
[----:B------:R-:W-:-:S05]  /*1bae0*/  LOP3.LUT R23, R23, 0xffffffe0, RZ, 0xc0, !PT ;  /* 0xffffffe017177812 */ /* 0x000fca00078ec0ff */
[----:B------:R-:W-:Y:S02]  /*1baf0*/  IMAD.IADD R23, R24, 0x1, -R23 ;  /* 0x0000000118177824 */ /* 0x000fe400078e0a17 */
[----:B--2---:R-:W-:-:S04]  /*1bb00*/  IMAD.WIDE.U32 R8, R10, R5, R8 ;  /* 0x000000050a087225 */ /* 0x004fc800078e0008 */
[----:B------:R-:W-:Y:S02]  /*1bb10*/  IMAD R5, R11, R5, RZ ;  /* 0x000000050b057224 */ /* 0x000fe400078e02ff */
[----:B------:R-:W-:Y:S02]  /*1bb20*/  IMAD.MOV.U32 R11, RZ, RZ, c[0x0][0x4a8] ;  /* 0x00012a00ff0b7624 */ /* 0x000fe400078e00ff */
[----:B------:R-:W-:Y:S02]  /*1bb30*/  IMAD R5, R10, R13, R5 ;  /* 0x0000000d0a057224 */ /* 0x000fe400078e0205 */
[----:B------:R-:W-:Y:S01]  /*1bb40*/  IMAD.MOV.U32 R10, RZ, RZ, c[0x0][0x4ac] ;  /* 0x00012b00ff0a7624 */ /* 0x000fe200078e00ff */
[----:B------:R-:W-:Y:S01]  /*1bb50*/  SEL R11, R11, c[0x0][0x450], P2 ;  /* 0x000114000b0b7a07 */ /* 0x000fe20001000000 */
[----:B------:R-:W-:-:S03]  /*1bb60*/  IMAD.IADD R5, R9, 0x1, R5 ;  /* 0x0000000109057824 */ /* 0x000fc600078e0205 */
[----:B------:R-:W-:Y:S02]  /*1bb70*/  SEL R10, R10, c[0x0][0x454], P2 ;  /* 0x000115000a0a7a07 */ /* 0x000fe40001000000 */
[----:B------:R-:W-:-:S04]  /*1bb80*/  LEA R11, P0, R8, R11, 0x2 ;  /* 0x0000000b080b7211 */ /* 0x000fc800078010ff */
[----:B------:R-:W-:Y:S02]  /*1bb90*/  LEA.HI.X R9, R8, R10, R5, 0x2, P0 ;  /* 0x0000000a08097211 */ /* 0x000fe400000f1405 */
[----:B------:R-:W-:Y:S04]  /*1bba0*/  SHFL.IDX PT, R10, R11, RZ, 0x1c1f ;  /* 0x001c1fff0b0a7589 */ /* 0x000fe800000e0000 */
[----:B------:R-:W-:Y:S01]  /*1bbb0*/  SHFL.IDX PT, R8, R11, 0x1, 0x1c1f ;  /* 0x003c1f000b087f89 */ /* 0x000fe200000e0000 */
[----:B------:R-:W-:-:S03]  /*1bbc0*/  IMAD.IADD R13, R22, 0x1, R19 ;  /* 0x00000001160d7824 */ /* 0x000fc600078e0213 */
[----:B------:R-:W1:Y:S04]  /*1bbd0*/  SHFL.IDX PT, R11, R9, RZ, 0x1c1f ;  /* 0x001c1fff090b7589 */ /* 0x000e6800000e0000 */
[----:B------:R-:W2:Y:S01]  /*1bbe0*/  SHFL.IDX PT, R9, R9, 0x1, 0x1c1f ;  /* 0x003c1f0009097f89 */ /* 0x000ea200000e0000 */
[----:B------:R-:W-:Y:S01]  /*1bbf0*/  IMAD R5, R17, c[0x0][0x4e8], RZ ;  /* 0x00013a0011057a24 */ /* 0x000fe200078e02ff */
[----:B------:R-:W-:Y:S02]  /*1bc00*/  LOP3.LUT P0, RZ, R23, 0x3, RZ, 0xc0, !PT ;  /* 0x0000000317ff7812 */ /* 0x000fe4000780c0ff */
[C---:B------:R-:W-:Y:S02]  /*1bc10*/  IADD3 R16, R13.reuse, 0x8, RZ ;  /* 0x000000080d107810 */ /* 0x040fe40007ffe0ff */
[----:B------:R-:W-:-:S02]  /*1bc20*/  ISETP.GE.OR P1, PT, R13, R5, P0 ;  /* 0x000000050d00720c */ /* 0x000fc40000726670 */
[----:B------:R-:W-:-:S11]  /*1bc30*/  ISETP.GE.OR P0, PT, R16, R5, P0 ;  /* 0x000000051000720c */ /* 0x000fd60000706670 */
[----:B-1----:R1:W-:Y:S04]  /*1bc40*/  @!P1 ST.E [R10.64], R20 ;  /* 0x000000140a009985 */ /* 0x0023e8000c10190a */
[----:B--2---:R1:W-:Y:S01]  /*1bc50*/  @!P0 ST.E [R8.64], R21 ;  /* 0x0000001508008985 */ /* 0x0043e2000c10190a */
[----:B------:R-:W-:Y:S05]  /*1bc60*/  @P2 BRA `(.L_x_2456) ;  /* 0x0000093000002947 */ /* 0x000fea0003800000 */
[----:B------:R-:W-:Y:S01]  /*1bc70*/  IMAD R6, R6, c[0x0][0x3a0], RZ ;  /* 0x0000e80006067a24 */ /* 0x000fe200078e02ff */
[----:B------:R-:W-:Y:S01]  /*1bc80*/  SHF.R.S32.HI R5, RZ, 0x1f, R0 ;  /* 0x0000001fff057819 */ /* 0x000fe20000011400 */
[C---:B-1----:R-:W-:Y:S01]  /*1bc90*/  IMAD.WIDE.U32 R8, R2.reuse, c[0x0][0x3a0], RZ ;  /* 0x0000e80002087a25 */ /* 0x042fe200078e00ff */
[----:B------:R1:W2:Y:S03]  /*1bca0*/  LDS.128 R32, [R223+0x80] ;  /* 0x00008000df207984 */ /* 0x0002a60000000c00 */
[----:B------:R-:W-:Y:S01]  /*1bcb0*/  IMAD R2, R2, c[0x0][0x3a4], R6 ;  /* 0x0000e90002027a24 */ /* 0x000fe200078e0206 */
[----:B------:R-:W-:Y:S01]  /*1bcc0*/  LEA R6, R146, R145, 0x5 ;  /* 0x0000009192067211 */ /* 0x000fe200078e28ff */
[----:B------:R1:W3:Y:S03]  /*1bcd0*/  LDS.128 R48, [R223+0x1080] ;  /* 0x00108000df307984 */ /* 0x0002e60000000c00 */
[----:B------:R-:W-:Y:S01]  /*1bce0*/  IADD3 R3, R9, R2, RZ ;  /* 0x0000000209037210 */ /* 0x000fe20007ffe0ff */
[----:B------:R1:W4:Y:S01]  /*1bcf0*/  LDS.128 R64, [R223+0x2080] ;  /* 0x00208000df407984 */ /* 0x0003220000000c00 */
[----:B------:R-:W-:-:S02]  /*1bd00*/  MOV R2, R8 ;  /* 0x0000000800027202 */ /* 0x000fc40000000f00 */
[----:B------:R-:W-:Y:S01]  /*1bd10*/  IADD3 R6, R19, R6, RZ ;  /* 0x0000000613067210 */ /* 0x000fe20007ffe0ff */
[----:B------:R1:W1:Y:S02]  /*1bd20*/  LDS.128 R80, [R223+0x3080] ;  /* 0x00308000df507984 */ /* 0x0002640000000c00 */
[----:B------:R-:W-:Y:S01]  /*1bd30*/  IMAD.WIDE.U32 R8, R4, c[0x0][0x3e8], R2 ;  /* 0x0000fa0004087a25 */ /* 0x000fe200078e0002 */
[----:B------:R-:W-:Y:S01]  /*1bd40*/  MOV R2, R6 ;  /* 0x0000000600027202 */ /* 0x000fe20000000f00 */
[----:B------:R1:W1:Y:S02]  /*1bd50*/  LDS.128 R28, [R223+0x4080] ;  /* 0x00408000df1c7984 */ /* 0x0002640000000c00 */
[----:B------:R-:W-:Y:S02]  /*1bd60*/  @P3 IMAD.HI.U32 R10, R6, c[0x0][0x4ec], RZ ;  /* 0x00013b00060a3a27 */ /* 0x000fe400078e00ff */
[----:B------:R1:W1:Y:S02]  /*1bd70*/  LDS.128 R44, [R223+0x5080] ;  /* 0x00508000df2c7984 */ /* 0x0002640000000c00 */
[----:B------:R-:W-:Y:S01]  /*1bd80*/  IMAD R3, R5, c[0x0][0x3f0], RZ ;  /* 0x0000fc0005037a24 */ /* 0x000fe200078e02ff */
[----:B------:R-:W-:Y:S01]  /*1bd90*/  @P3 SHF.R.U32.HI R2, RZ, c[0x0][0x4f0], R10 ;  /* 0x00013c00ff023a19 */ /* 0x000fe2000001160a */
[----:B------:R-:W-:Y:S01]  /*1bda0*/  IMAD R5, R4, c[0x0][0x3ec], R9 ;  /* 0x0000fb0004057a24 */ /* 0x000fe200078e0209 */
[----:B------:R1:W1:Y:S01]  /*1bdb0*/  LDS.128 R60, [R223+0x6080] ;  /* 0x00608000df3c7984 */ /* 0x0002620000000c00 */
[----:B------:R-:W-:Y:S01]  /*1bdc0*/  MOV R4, R8 ;  /* 0x0000000800047202 */ /* 0x000fe20000000f00 */
[C---:B------:R-:W-:Y:S01]  /*1bdd0*/  IMAD R9, R0.reuse, c[0x0][0x3f4], R3 ;  /* 0x0000fd0000097a24 */ /* 0x040fe200078e0203 */
[----:B------:R-:W-:Y:S01]  /*1bde0*/  SHF.R.S32.HI R3, RZ, 0x1f, R2 ;  /* 0x0000001fff037819 */ /* 0x000fe20000011402 */
[----:B------:R1:W1:Y:S02]  /*1bdf0*/  LDS.128 R76, [R223+0x7080] ;  /* 0x00708000df4c7984 */ /* 0x0002640000000c00 */
[----:B------:R-:W-:Y:S01]  /*1be00*/  IMAD.WIDE.U32 R4, R0, c[0x0][0x3f0], R4 ;  /* 0x0000fc0000047a25 */ /* 0x000fe200078e0004 */
[----:B------:R-:W-:Y:S01]  /*1be10*/  IADD3 R0, -R2, RZ, RZ ;  /* 0x000000ff02007210 */ /* 0x000fe20007ffe1ff */
[----:B------:R1:W1:Y:S02]  /*1be20*/  LDS.128 R24, [R223+0x8080] ;  /* 0x00808000df187984 */ /* 0x0002640000000c00 */
[----:B------:R-:W-:Y:S01]  /*1be30*/  IMAD R3, R3, c[0x0][0x3e0], RZ ;  /* 0x0000f80003037a24 */ /* 0x000fe200078e02ff */
[----:B------:R-:W-:Y:S01]  /*1be40*/  IADD3 R5, R5, R9, RZ ;  /* 0x0000000905057210 */ /* 0x000fe20007ffe0ff */
[----:B------:R1:W1:Y:S01]  /*1be50*/  LDS.128 R40, [R223+0x9080] ;  /* 0x00908000df287984 */ /* 0x0002620000000c00 */
[----:B------:R-:W-:-:S02]  /*1be60*/  IMAD R0, R0, c[0x0][0x4e8], R6 ;  /* 0x00013a0000007a24 */ /* 0x000fc400078e0206 */
[C---:B------:R-:W-:Y:S01]  /*1be70*/  IMAD R6, R2.reuse, c[0x0][0x3e4], R3 ;  /* 0x0000f90002067a24 */ /* 0x040fe200078e0203 */
[----:B------:R1:W1:Y:S01]  /*1be80*/  LDS.128 R56, [R223+0xa080] ;  /* 0x00a08000df387984 */ /* 0x0002620000000c00 */
[----:B------:R-:W-:Y:S01]  /*1be90*/  IMAD.WIDE.U32 R2, R2, c[0x0][0x3e0], R4 ;  /* 0x0000f80002027a25 */ /* 0x000fe200078e0004 */
[----:B------:R-:W-:Y:S02]  /*1bea0*/  SHF.R.S32.HI R4, RZ, 0x1f, R0 ;  /* 0x0000001fff047819 */ /* 0x000fe40000011400 */
        /* <DEDUP_REMOVED lines=9> */
[----:B------:R-:W-:Y:S02]  /*1bf40*/  LEA R16, P0, R2, c[0x0][0x380], 0x1 ;  /* 0x0000e00002107a11 */ /* 0x000fe400078008ff */
[----:B------:R1:W1:Y:S02]  /*1bf50*/  LDS.128 R68, [R223+0xf080] ;  /* 0x00f08000df447984 */ /* 0x0002640000000c00 */
[----:B------:R-:W-:-:S04]  /*1bf60*/  IADD3 R0, R3, R0, RZ ;  /* 0x0000000003007210 */ /* 0x000fc80007ffe0ff */
[----:B------:R-:W-:Y:S01]  /*1bf70*/  LEA.HI.X R6, R2, c[0x0][0x384], R0, 0x1, P0 ;  /* 0x0000e10002067a11 */ /* 0x000fe200000f0c00 */
[----:B------:R-:W-:Y:S05]  /*1bf80*/  BRA.DIV ~URZ, `(.L_x_2457) ;  /* 0x00005de27f007947 */ /* 0x000fea000b800000 */
[----:B--234-:R2:W3:Y:S02]  /*1bf90*/  SHFL.IDX PT, R4, R6, RZ, 0x181f ;  /* 0x00181fff06047589 */ /* 0x01c4e400000e0000 */
.L_x_2560:
[----:B------:R-:W-:Y:S05]  /*1bfa0*/  BRA.DIV ~URZ, `(.L_x_2458) ;  /* 0x00005e327f007947 */ /* 0x000fea000b800000 */
[----:B------:R4:W2:Y:S02]  /*1bfb0*/  SHFL.IDX PT, R0, R16, RZ, 0x181f ;  /* 0x00181fff10007589 */ /* 0x0008a400000e0000 */
.L_x_2561:
        /* <DEDUP_REMOVED lines=20> */
.L_x_2460:
[----:B------:R-:W-:Y:S05]  /*1c100*/  BSYNC B0 ;  /* 0x0000000000007941 */ /* 0x000fea0003800000 */
.L_x_2459:
[----:B------:R-:W-:Y:S05]  /*1c110*/  BRA.DIV ~URZ, `(.L_x_2461) ;  /* 0x00005d327f007947 */ /* 0x000fea000b800000 */
[----:B---3--:R3:W4:Y:S04]  /*1c120*/  SHFL.IDX PT, R4, R6, 0x1, 0x181f ;  /* 0x00381f0006047f89 */ /* 0x00872800000e0000 */
[----:B--2---:R3:W2:Y:S02]  /*1c130*/  SHFL.IDX PT, R0, R16, 0x1, 0x181f ;  /* 0x00381f0010007f89 */ /* 0x0046a400000e0000 */
.L_x_2562:
        /* <DEDUP_REMOVED lines=20> */
.L_x_2463:
[----:B------:R-:W-:Y:S05]  /*1c280*/  BSYNC B0 ;  /* 0x0000000000007941 */ /* 0x000fea0003800000 */
.L_x_2462:
[----:B------:R-:W-:Y:S05]  /*1c290*/  BRA.DIV ~URZ, `(.L_x_2464) ;  /* 0x00005c827f007947 */ /* 0x000fea000b800000 */
[----:B----4-:R4:W3:Y:S02]  /*1c2a0*/  SHFL.IDX PT, R4, R6, 0x2, 0x181f ;  /* 0x00581f0006047f89 */ /* 0x0108e400000e0000 */
.L_x_2563:
[----:B------:R-:W-:Y:S05]  /*1c2b0*/  BRA.DIV ~URZ, `(.L_x_2465) ;  /* 0x00005cd27f007947 */ /* 0x000fea000b800000 */
[----:B--2---:R2:W4:Y:S02]  /*1c2c0*/  SHFL.IDX PT, R0, R16, 0x2, 0x181f ;  /* 0x00581f0010007f89 */ /* 0x00452400000e0000 */
.L_x_2564:
        /* <DEDUP_REMOVED lines=20> */
.L_x_2467:
[----:B------:R-:W-:Y:S05]  /*1c410*/  BSYNC B0 ;  /* 0x0000000000007941 */ /* 0x000fea0003800000 */
.L_x_2466:
[----:B------:R-:W-:Y:S05]  /*1c420*/  BRA.DIV ~URZ, `(.L_x_2468) ;  /* 0x00005bd27f007947 */ /* 0x000fea000b800000 */
[----:B---3--:R3:W2:Y:S04]  /*1c430*/  SHFL.IDX PT, R4, R6, 0x3, 0x181f ;  /* 0x00781f0006047f89 */ /* 0x0086a800000e0000 */
[----:B----4-:R3:W4:Y:S02]  /*1c440*/  SHFL.IDX PT, R0, R16, 0x3, 0x181f ;  /* 0x00781f0010007f89 */ /* 0x01072400000e0000 */
.L_x_2565:
        /* <DEDUP_REMOVED lines=21> */
.L_x_2456:
        /* <DEDUP_REMOVED lines=9> */
[----:B------:R-:W-:Y:S01]  /*1c630*/  MOV R4, R8 ;  /* 0x0000000800047202 */ /* 0x000fe20000000f00 */
        /* <DEDUP_REMOVED lines=12> */
[----:B------:R-:W-:-:S05]  /*1c700*/  IADD3 R0, -R0, RZ, RZ ;  /* 0x000000ff00007210 */ /* 0x000fca0007ffe1ff */
[----:B------:R-:W-:Y:S01]  /*1c710*/  IMAD R0, R0, c[0x0][0x4e8], R3 ;  /* 0x00013a0000007a24 */ /* 0x000fe200078e0203 */
        /* <DEDUP_REMOVED lines=11> */
.L_x_2566:
[----:B------:R-:W-:Y:S05]  /*1c7d0*/  BRA.DIV ~URZ, `(.L_x_2471) ;  /* 0x000059627f007947 */ /* 0x000fea000b800000 */
[----:B------:R3:W4:Y:S02]  /*1c7e0*/  SHFL.IDX PT, R0, R6, RZ, 0x1c1f ;  /* 0x001c1fff06007589 */ /* 0x00072400000e0000 */
.L_x_2567:
[----:B------:R-:W-:Y:S01]  /*1c7f0*/  IMAD R17, R17, c[0x0][0x4e8], RZ ;  /* 0x00013a0011117a24 */ /* 0x000fe200078e02ff */
[----:B------:R-:W-:Y:S04]  /*1c800*/  BSSY B0, `(.L_x_2472) ;  /* 0x00000cb000007945 */ /* 0x000fe80003800000 */
        /* <DEDUP_REMOVED lines=27> */
[----:B------:R-:W-:Y:S01]  /*1c9c0*/  @!P0 IMAD.MOV.U32 R3, RZ, RZ, R4 ;  /* 0x000000ffff038224 */ /* 0x000fe200078e0004 */
[----:B----4-:R-:W-:-:S03]  /*1c9d0*/  ISETP.GE.AND P2, PT, R11, c[0x0][0x3c8], PT ;  /* 0x0000f2000b007a0c */ /* 0x010fc60003f46270 */
[----:B------:R-:W-:Y:S02]  /*1c9e0*/  @!P0 IMAD.WIDE R2, R9, 0x4, R2 ;  /* 0x0000000409028825 */ /* 0x000fe400078e0202 */
[----:B------:R-:W3:Y:S04]  /*1c9f0*/  LDL R9, [R1+0x1c8] ;  /* 0x0001c80001097983 */ /* 0x000ee80000100800 */
[----:B------:R4:W-:Y:S02]  /*1ca00*/  @!P0 ST.E.64 [R2.64], R168 ;  /* 0x000000a802008985 */ /* 0x0009e4000c101b0a */
[----:B----4-:R-:W-:-:S04]  /*1ca10*/  @!P1 LEA R2, P0, R19, R0, 0x2 ;  /* 0x0000000013029211 */ /* 0x010fc800078010ff */
[----:B--2---:R-:W-:Y:S02]  /*1ca20*/  @!P1 LEA.HI.X R3, R19, R4, R21, 0x2, P0 ;  /* 0x0000000413039211 */ /* 0x004fe400000f1415 */
[----:B------:R-:W2:Y:S04]  /*1ca30*/  LDL R21, [R1+0x1c4] ;  /* 0x0001c40001157983 */ /* 0x000ea80000100800 */
[----:B------:R4:W-:Y:S04]  /*1ca40*/  @!P1 ST.E.64 [R2.64], R164 ;  /* 0x000000a402009985 */ /* 0x0009e8000c101b0a */
[----:B------:R-:W5:Y:S01]  /*1ca50*/  LDL R19, [R1+0x13c] ;  /* 0x00013c0001137983 */ /* 0x000f620000100800 */
[----:B----4-:R-:W-:-:S04]  /*1ca60*/  @!P2 LEA R2, P0, R11, R0, 0x2 ;  /* 0x000000000b02a211 */ /* 0x010fc800078010ff */
[----:B------:R-:W-:Y:S02]  /*1ca70*/  @!P2 LEA.HI.X R3, R11, R4, R23, 0x2, P0 ;  /* 0x000000040b03a211 */ /* 0x000fe400000f1417 */
[----:B------:R-:W4:Y:S01]  /*1ca80*/  LDL R11, [R1+0x1c0] ;  /* 0x0001c000010b7983 */ /* 0x000f220000100800 */
[----:B------:R-:W-:-:S03]  /*1ca90*/  ISETP.GE.AND P1, PT, R14, c[0x0][0x3c8], PT ;  /* 0x0000f2000e007a0c */ /* 0x000fc60003f26270 */
[----:B------:R1:W-:Y:S01]  /*1caa0*/  @!P2 ST.E.64 [R2.64], R160 ;  /* 0x000000a00200a985 */ /* 0x0003e2000c101b0a */
[----:B------:R-:W-:Y:S02]  /*1cab0*/  ISETP.GE.AND P2, PT, R15, c[0x0][0x3c8], PT ;  /* 0x0000f2000f007a0c */ /* 0x000fe40003f46270 */
[----:B------:R-:W-:Y:S01]  /*1cac0*/  ISETP.GE.AND P4, PT, R20, c[0x0][0x3c8], PT ;  /* 0x0000f20014007a0c */ /* 0x000fe20003f86270 */
[----:B------:R-:W4:Y:S01]  /*1cad0*/  LDL R23, [R1+0x120] ;  /* 0x0001200001177983 */ /* 0x000f220000100800 */
[----:B------:R-:W-:-:S05]  /*1cae0*/  ISETP.GE.AND P3, PT, R10, c[0x0][0x3c8], PT ;  /* 0x0000f2000a007a0c */ /* 0x000fca0003f66270 */
[----:B-1----:R-:W-:-:S04]  /*1caf0*/  @!P1 LEA R2, P0, R14, R0, 0x2 ;  /* 0x000000000e029211 */ /* 0x002fc800078010ff */
[----:B------:R-:W-:Y:S02]  /*1cb00*/  @!P1 LEA.HI.X R3, R14, R4, R22, 0x2, P0 ;  /* 0x000000040e039211 */ /* 0x000fe400000f1416 */
[----:B------:R-:W4:Y:S04]  /*1cb10*/  LDL R14, [R1+0x130] ;  /* 0x00013000010e7983 */ /* 0x000f280000100800 */
[----:B------:R1:W-:Y:S01]  /*1cb20*/  @!P1 ST.E.64 [R2.64], R156 ;  /* 0x0000009c02009985 */ /* 0x0003e2000c101b0a */
[----:B------:R-:W-:-:S03]  /*1cb30*/  ISETP.GE.AND P1, PT, R8, c[0x0][0x3c8], PT ;  /* 0x0000f20008007a0c */ /* 0x000fc60003f26270 */
[----:B------:R-:W4:Y:S01]  /*1cb40*/  LDL R22, [R1+0x12c] ;  /* 0x00012c0001167983 */ /* 0x000f220000100800 */
[----:B-1----:R-:W-:-:S04]  /*1cb50*/  @!P2 LEA R2, P0, R15, R0, 0x2 ;  /* 0x000000000f02a211 */ /* 0x002fc800078010ff */
[----:B------:R-:W-:Y:S02]  /*1cb60*/  @!P2 LEA.HI.X R3, R15, R4, R18, 0x2, P0 ;  /* 0x000000040f03a211 */ /* 0x000fe400000f1412 */
[----:B------:R-:W4:Y:S04]  /*1cb70*/  LDL R18, [R1+0xe0] ;  /* 0x0000e00001127983 */ /* 0x000f280000100800 */
[----:B------:R1:W-:Y:S01]  /*1cb80*/  @!P2 ST.E.64 [R2.64], R152 ;  /* 0x000000980200a985 */ /* 0x0003e2000c101b0a */
[----:B------:R-:W-:-:S03]  /*1cb90*/  ISETP.GE.AND P2, PT, R28, c[0x0][0x3c8], PT ;  /* 0x0000f2001c007a0c */ /* 0x000fc60003f46270 */
[----:B------:R-:W4:Y:S01]  /*1cba0*/  LDL R15, [R1+0x1b0] ;  /* 0x0001b000010f7983 */ /* 0x000f220000100800 */
[----:B-1----:R-:W-:-:S04]  /*1cbb0*/  @!P1 LEA R2, P0, R8, R0, 0x2 ;  /* 0x0000000008029211 */ /* 0x002fc800078010ff */
[----:B---3--:R-:W-:Y:S02]  /*1cbc0*/  @!P1 LEA.HI.X R3, R8, R4, R9, 0x2, P0 ;  /* 0x0000000408039211 */ /* 0x008fe400000f1409 */
[----:B------:R-:W-:-:S03]  /*1cbd0*/  @!P4 LEA R8, P0, R20, R0, 0x2 ;  /* 0x000000001408c211 */ /* 0x000fc600078010ff */
[----:B------:R1:W-:Y:S02]  /*1cbe0*/  @!P1 ST.E.64 [R2.64], R148 ;  /* 0x0000009402009985 */ /* 0x0003e4000c101b0a */
[----:B-1----:R-:W-:Y:S02]  /*1cbf0*/  @!P3 LEA R2, P5, R10, R0, 0x2 ;  /* 0x000000000a02b211 */ /* 0x002fe400078a10ff */
[----:B--2---:R-:W-:Y:S02]  /*1cc00*/  @!P4 LEA.HI.X R9, R20, R4, R21, 0x2, P0 ;  /* 0x000000041409c211 */ /* 0x004fe400000f1415 */
[----:B------:R-:W2:Y:S04]  /*1cc10*/  LDL R20, [R1+0x124] ;  /* 0x0001240001147983 */ /* 0x000ea80000100800 */
[----:B------:R1:W-:Y:S04]  /*1cc20*/  @!P4 ST.E.64 [R8.64], R36 ;  /* 0x000000240800c985 */ /* 0x0003e8000c101b0a */
[----:B------:R-:W3:Y:S01]  /*1cc30*/  LDL R21, [R1+0x1a8] ;  /* 0x0001a80001157983 */ /* 0x000ee20000100800 */
[----:B-----5:R-:W-:-:S02]  /*1cc40*/  ISETP.GE.AND P1, PT, R19, c[0x0][0x3c8], PT ;  /* 0x0000f20013007a0c */ /* 0x020fc40003f26270 */
[----:B------:R-:W-:Y:S02]  /*1cc50*/  ISETP.GE.AND P0, PT, R13, c[0x0][0x3c8], PT ;  /* 0x0000f2000d007a0c */ /* 0x000fe40003f06270 */
[----:B----4-:R-:W-:-:S05]  /*1cc60*/  @!P3 LEA.HI.X R3, R10, R4, R11, 0x2, P5 ;  /* 0x000000040a03b211 */ /* 0x010fca00028f140b */
[----:B------:R4:W-:Y:S01]  /*1cc70*/  @!P3 ST.E.64 [R2.64], R40 ;  /* 0x000000280200b985 */ /* 0x0009e2000c101b0a */
[----:B------:R-:W-:-:S04]  /*1cc80*/  @!P2 LEA R10, P3, R28, R0, 0x2 ;  /* 0x000000001c0aa211 */ /* 0x000fc800078610ff */
[----:B------:R-:W-:Y:S02]  /*1cc90*/  @!P2 LEA.HI.X R11, R28, R4, R30, 0x2, P3 ;  /* 0x000000041c0ba211 */ /* 0x000fe400018f141e */
[----:B------:R-:W5:Y:S01]  /*1cca0*/  LDL R28, [R1+0x1a4] ;  /* 0x0001a400011c7983 */ /* 0x000f620000100800 */
[----:B-1----:R-:W-:Y:S02]  /*1ccb0*/  @!P1 LEA R8, P4, R19, R0, 0x2 ;  /* 0x0000000013089211 */ /* 0x002fe400078810ff */
[----:B------:R-:W-:Y:S01]  /*1ccc0*/  ISETP.GE.AND P6, PT, R25, c[0x0][0x3c8], PT ;  /* 0x0000f20019007a0c */ /* 0x000fe20003fc6270 */
[----:B------:R-:W5:Y:S01]  /*1ccd0*/  LDL R30, [R1+0x17c] ;  /* 0x00017c00011e7983 */ /* 0x000f620000100800 */
[----:B------:R-:W-:-:S03]  /*1cce0*/  @!P1 LEA.HI.X R9, R19, R4, R27, 0x2, P4 ;  /* 0x0000000413099211 */ /* 0x000fc600020f141b */
[----:B------:R-:W5:Y:S01]  /*1ccf0*/  LDL R27, [R1+0x1a0] ;  /* 0x0001a000011b7983 */ /* 0x000f620000100800 */
[----:B----4-:R-:W-:-:S03]  /*1cd00*/  @!P0 LEA R2, P3, R13, R0, 0x2 ;  /* 0x000000000d028211 */ /* 0x010fc600078610ff */
[----:B------:R-:W-:Y:S01]  /*1cd10*/  @!P2 ST.E.64 [R10.64], R44 ;  /* 0x0000002c0a00a985 */ /* 0x000fe2000c101b0a */
[----:B------:R-:W-:-:S03]  /*1cd20*/  @!P0 LEA.HI.X R3, R13, R4, R24, 0x2, P3 ;  /* 0x000000040d038211 */ /* 0x000fc600018f1418 */
[----:B------:R-:W4:Y:S04]  /*1cd30*/  LDL R19, [R1+0x11c] ;  /* 0x00011c0001137983 */ /* 0x000f280000100800 */
[----:B------:R-:W4:Y:S01]  /*1cd40*/  LDL R24, [R1+0x19c] ;  /* 0x00019c0001187983 */ /* 0x000f220000100800 */
[----:B------:R-:W-:-:S03]  /*1cd50*/  ISETP.GE.AND P5, PT, R14, c[0x0][0x3c8], PT ;  /* 0x0000f2000e007a0c */ /* 0x000fc60003fa6270 */
[----:B------:R1:W-:Y:S01]  /*1cd60*/  @!P1 ST.E.64 [R8.64], R48 ;  /* 0x0000003008009985 */ /* 0x0003e2000c101b0a */
[----:B------:R-:W-:-:S03]  /*1cd70*/  ISETP.GE.AND P4, PT, R22, c[0x0][0x3c8], PT ;  /* 0x0000f20016007a0c */ /* 0x000fc60003f86270 */
[----:B------:R1:W-:Y:S04]  /*1cd80*/  @!P0 ST.E.64 [R2.64], R52 ;  /* 0x0000003402008985 */ /* 0x0003e8000c101b0a */
[----:B------:R-:W4:Y:S01]  /*1cd90*/  LDL R13, [R1+0x118] ;  /* 0x00011800010d7983 */ /* 0x000f220000100800 */
[----:B------:R-:W-:Y:S02]  /*1cda0*/  ISETP.GE.AND P2, PT, R18, c[0x0][0x3c8], PT ;  /* 0x0000f20012007a0c */ /* 0x000fe40003f46270 */
[----:B-1----:R-:W-:-:S04]  /*1cdb0*/  @!P6 LEA R8, P1, R25, R0, 0x2 ;  /* 0x000000001908e211 */ /* 0x002fc800078210ff */
[----:B------:R-:W-:Y:S02]  /*1cdc0*/  @!P6 LEA.HI.X R9, R25, R4, R29, 0x2, P1 ;  /* 0x000000041909e211 */ /* 0x000fe400008f141d */
[C---:B------:R-:W-:Y:S01]  /*1cdd0*/  ISETP.GE.AND P1, PT, R18.reuse, c[0x0][0x3c8], PT ;  /* 0x0000f20012007a0c */ /* 0x040fe20003f26270 */
[----:B------:R-:W4:Y:S04]  /*1cde0*/  LDL R25, [R1+0x198] ;  /* 0x0001980001197983 */ /* 0x000f280000100800 */
[C---:B------:R-:W-:Y:S01]  /*1cdf0*/  @!P2 LEA R10, P0, R18.reuse, R0, 0x2 ;  /* 0x00000000120aa211 */ /* 0x040fe200078010ff */
[----:B------:R-:W4:Y:S03]  /*1ce00*/  LDL R29, [R1+0x108] ;  /* 0x00010800011d7983 */ /* 0x000f260000100800 */
[----:B------:R-:W-:-:S02]  /*1ce10*/  @!P2 LEA.HI.X R11, R18, R4, R15, 0x2, P0 ;  /* 0x00000004120ba211 */ /* 0x000fc400000f140f */
[----:B------:R-:W-:Y:S01]  /*1ce20*/  @!P5 LEA R2, P0, R14, R0, 0x2 ;  /* 0x000000000e02d211 */ /* 0x000fe200078010ff */
[----:B------:R-:W4:Y:S04]  /*1ce30*/  LDL R15, [R1+0x114] ;  /* 0x00011400010f7983 */ /* 0x000f280000100800 */
[----:B------:R-:W-:Y:S01]  /*1ce40*/  @!P1 ST.E.64 [R10.64], R56 ;  /* 0x000000380a009985 */ /* 0x000fe2000c101b0a */
[----:B------:R-:W-:-:S03]  /*1ce50*/  ISETP.GE.AND P3, PT, R26, c[0x0][0x3c8], PT ;  /* 0x0000f2001a007a0c */ /* 0x000fc60003f66270 */
[----:B------:R1:W-:Y:S04]  /*1ce60*/  @!P6 ST.E.64 [R8.64], R60 ;  /* 0x0000003c0800e985 */ /* 0x0003e8000c101b0a */
[----:B------:R-:W4:Y:S06]  /*1ce70*/  LDL R18, [R1+0x110] ;  /* 0x0001100001127983 */ /* 0x000f2c0000100800 */
[----:B-1----:R-:W-:-:S02]  /*1ce80*/  @!P3 LEA R8, P6, R26, R0, 0x2 ;  /* 0x000000001a08b211 */ /* 0x002fc400078c10ff */
[----:B--2---:R-:W-:Y:S02]  /*1ce90*/  ISETP.GE.AND P2, PT, R20, c[0x0][0x3c8], PT ;  /* 0x0000f20014007a0c */ /* 0x004fe40003f46270 */
[----:B---3--:R-:W-:Y:S02]  /*1cea0*/  @!P5 LEA.HI.X R3, R14, R4, R21, 0x2, P0 ;  /* 0x000000040e03d211 */ /* 0x008fe400000f1415 */
[-C--:B------:R-:W-:Y:S01]  /*1ceb0*/  @!P4 LEA R10, P0, R22, R0.reuse, 0x2 ;  /* 0x00000000160ac211 */ /* 0x080fe200078010ff */
[----:B------:R-:W2:Y:S04]  /*1cec0*/  LDL R21, [R1+0x194] ;  /* 0x0001940001157983 */ /* 0x000ea80000100800 */
[----:B------:R1:W-:Y:S04]  /*1ced0*/  @!P5 ST.E.64 [R2.64], R64 ;  /* 0x000000400200d985 */ /* 0x0003e8000c101b0a */
[----:B------:R-:W3:Y:S01]  /*1cee0*/  LDL R14, [R1+0x190] ;  /* 0x00019000010e7983 */ /* 0x000ee20000100800 */
[----:B-1----:R-:W-:-:S02]  /*1cef0*/  @!P2 LEA R2, P1, R20, R0, 0x2 ;  /* 0x000000001402a211 */ /* 0x002fc400078210ff */
[----:B-----5:R-:W-:Y:S02]  /*1cf00*/  @!P4 LEA.HI.X R11, R22, R4, R28, 0x2, P0 ;  /* 0x00000004160bc211 */ /* 0x020fe400000f141c */
[----:B------:R-:W5:Y:S09]  /*1cf10*/  LDL R22, [R1+0xdc] ;  /* 0x0000dc0001167983 */ /* 0x000f720000100800 */
[----:B------:R-:W-:-:S02]  /*1cf20*/  P2R R3, PR, RZ, 0x2 ;  /* 0x00000002ff037803 */ /* 0x000fc40000000000 */
[----:B------:R-:W-:Y:S01]  /*1cf30*/  @!P3 LEA.HI.X R9, R26, R4, R27, 0x2, P6 ;  /* 0x000000041a09b211 */ /* 0x000fe200030f141b */
[----:B------:R-:W5:Y:S01]  /*1cf40*/  LDL R28, [R1+0x178] ;  /* 0x00017800011c7983 */ /* 0x000f620000100800 */
[----:B------:R-:W-:-:S03]  /*1cf50*/  ISETP.NE.AND P6, PT, R3, RZ, PT ;  /* 0x000000ff0300720c */ /* 0x000fc60003fc5270 */
[----:B------:R-:W5:Y:S01]  /*1cf60*/  LDL R26, [R1+0x18c] ;  /* 0x00018c00011a7983 */ /* 0x000f620000100800 */
[----:B------:R-:W-:-:S03]  /*1cf70*/  ISETP.GE.AND P5, PT, R23, c[0x0][0x3c8], PT ;  /* 0x0000f20017007a0c */ /* 0x000fc60003fa6270 */
[----:B------:R-:W5:Y:S01]  /*1cf80*/  LDL R27, [R1+0x104] ;  /* 0x00010400011b7983 */ /* 0x000f620000100800 */
[----:B----4-:R-:W-:-:S03]  /*1cf90*/  @!P2 LEA.HI.X R3, R20, R4, R24, 0x2, P6 ;  /* 0x000000041403a211 */ /* 0x010fc600030f1418 */
[----:B------:R-:W4:Y:S04]  /*1cfa0*/  LDL R24, [R1+0x188] ;  /* 0x0001880001187983 */ /* 0x000f280000100800 */
[----:B------:R-:W4:Y:S01]  /*1cfb0*/  LDL R20, [R1+0x184] ;  /* 0x0001840001147983 */ /* 0x000f220000100800 */
[----:B------:R-:W-:Y:S02]  /*1cfc0*/  ISETP.GE.AND P1, PT, R19, c[0x0][0x3c8], PT ;  /* 0x0000f20013007a0c */ /* 0x000fe40003f26270 */
[----:B------:R-:W-:Y:S01]  /*1cfd0*/  ISETP.GE.AND P0, PT, R13, c[0x0][0x3c8], PT ;  /* 0x0000f2000d007a0c */ /* 0x000fe20003f06270 */
[----:B------:R1:W-:Y:S04]  /*1cfe0*/  @!P4 ST.E.64 [R10.64], R68 ;  /* 0x000000440a00c985 */ /* 0x0003e8000c101b0a */
[----:B------:R1:W-:Y:S04]  /*1cff0*/  @!P3 ST.E.64 [R8.64], R72 ;  /* 0x000000480800b985 */ /* 0x0003e8000c101b0a */
[----:B------:R1:W-:Y:S02]  /*1d000*/  @!P2 ST.E.64 [R2.64], R76 ;  /* 0x0000004c0200a985 */ /* 0x0003e4000c101b0a */
[----:B-1----:R-:W-:-:S02]  /*1d010*/  @!P5 LEA R10, P2, R23, R0, 0x2 ;  /* 0x00000000170ad211 */ /* 0x002fc400078410ff */
[----:B------:R-:W-:Y:S02]  /*1d020*/  @!P1 LEA R8, P3, R19, R0, 0x2 ;  /* 0x0000000013089211 */ /* 0x000fe400078610ff */
[----:B------:R-:W-:Y:S02]  /*1d030*/  @!P5 LEA.HI.X R11, R23, R4, R25, 0x2, P2 ;  /* 0x00000004170bd211 */ /* 0x000fe400010f1419 */
[----:B------:R-:W-:Y:S01]  /*1d040*/  @!P0 LEA R2, P2, R13, R0, 0x2 ;  /* 0x000000000d028211 */ /* 0x000fe200078410ff */
[----:B------:R-:W4:Y:S01]  /*1d050*/  LDL R25, [R1+0x100] ;  /* 0x0001000001197983 */ /* 0x000f220000100800 */
[----:B------:R-:W-:-:S03]  /*1d060*/  ISETP.GE.AND P6, PT, R15, c[0x0][0x3c8], PT ;  /* 0x0000f2000f007a0c */ /* 0x000fc60003fc6270 */
[----:B------:R-:W-:Y:S04]  /*1d070*/  @!P5 ST.E.64 [R10.64], R80 ;  /* 0x000000500a00d985 */ /* 0x000fe8000c101b0a */
[----:B------:R-:W4:Y:S01]  /*1d080*/  LDL R23, [R1+0xf8] ;  /* 0x0000f80001177983 */ /* 0x000f220000100800 */
[----:B------:R-:W-:Y:S02]  /*1d090*/  ISETP.GE.AND P4, PT, R18, c[0x0][0x3c8], PT ;  /* 0x0000f20012007a0c */ /* 0x000fe40003f86270 */
[-C--:B--2---:R-:W-:Y:S02]  /*1d0a0*/  @!P1 LEA.HI.X R9, R19, R4.reuse, R21, 0x2, P3 ;  /* 0x0000000413099211 */ /* 0x084fe400018f1415 */
[----:B------:R-:W2:Y:S01]  /*1d0b0*/  LDL R21, [R1+0xf4] ;  /* 0x0000f40001157983 */ /* 0x000ea20000100800 */
[----:B---3--:R-:W-:-:S03]  /*1d0c0*/  @!P0 LEA.HI.X R3, R13, R4, R14, 0x2, P2 ;  /* 0x000000040d038211 */ /* 0x008fc600010f140e */
[----:B------:R-:W3:Y:S04]  /*1d0d0*/  LDL R19, [R1+0xf0] ;  /* 0x0000f00001137983 */ /* 0x000ee80000100800 */
[----:B------:R-:W2:Y:S04]  /*1d0e0*/  LDL R14, [R1+0xfc] ;  /* 0x0000fc00010e7983 */ /* 0x000ea80000100800 */
[----:B------:R1:W-:Y:S04]  /*1d0f0*/  @!P1 ST.E.64 [R8.64], R84 ;  /* 0x0000005408009985 */ /* 0x0003e8000c101b0a */
[----:B------:R4:W-:Y:S04]  /*1d100*/  @!P0 ST.E.64 [R2.64], R88 ;  /* 0x0000005802008985 */ /* 0x0009e8000c101b0a */
[----:B------:R-:W3:Y:S01]  /*1d110*/  LDL R13, [R1+0xec] ;  /* 0x0000ec00010d7983 */ /* 0x000ee20000100800 */
[----:B-----5:R-:W-:-:S02]  /*1d120*/  ISETP.GE.AND P3, PT, R22, c[0x0][0x3c8], PT ;  /* 0x0000f20016007a0c */ /* 0x020fc40003f66270 */
[----:B-1----:R-:W-:-:S11]  /*1d130*/  @!P6 LEA R8, P5, R15, R0, 0x2 ;  /* 0x000000000f08e211 */ /* 0x002fd600078a10ff */
[----:B------:R-:W-:-:S04]  /*1d140*/  @!P3 LEA R10, P0, R22, R0, 0x2 ;  /* 0x00000000160ab211 */ /* 0x000fc800078010ff */
[-C--:B------:R-:W-:Y:S02]  /*1d150*/  @!P3 LEA.HI.X R11, R22, R4.reuse, R26, 0x2, P0 ;  /* 0x00000004160bb211 */ /* 0x080fe400000f141a */
[----:B------:R-:W5:Y:S01]  /*1d160*/  LDL R26, [R1+0x174] ;  /* 0x00017400011a7983 */ /* 0x000f620000100800 */
[----:B----4-:R-:W-:-:S03]  /*1d170*/  @!P6 LEA.HI.X R9, R15, R4, R24, 0x2, P5 ;  /* 0x000000040f09e211 */ /* 0x010fc600028f1418 */
[----:B------:R-:W4:Y:S01]  /*1d180*/  LDL R15, [R1+0x170] ;  /* 0x00017000010f7983 */ /* 0x000f220000100800 */
[----:B------:R-:W-:-:S03]  /*1d190*/  @!P4 LEA R2, P3, R18, R0, 0x2 ;  /* 0x000000001202c211 */ /* 0x000fc600078610ff */
[----:B------:R-:W4:Y:S01]  /*1d1a0*/  LDL R24, [R1+0x16c] ;  /* 0x00016c0001187983 */ /* 0x000f220000100800 */
[----:B------:R-:W-:Y:S02]  /*1d1b0*/  ISETP.GE.AND P5, PT, R22, c[0x0][0x3c8], PT ;  /* 0x0000f20016007a0c */ /* 0x000fe40003fa6270 */
[----:B------:R-:W-:Y:S01]  /*1d1c0*/  @!P4 LEA.HI.X R3, R18, R4, R20, 0x2, P3 ;  /* 0x000000041203c211 */ /* 0x000fe200018f1414 */
[----:B------:R-:W4:Y:S04]  /*1d1d0*/  LDL R22, [R1+0x168] ;  /* 0x0001680001167983 */ /* 0x000f280000100800 */
[----:B------:R-:W4:Y:S04]  /*1d1e0*/  LDL R20, [R1+0x164] ;  /* 0x0001640001147983 */ /* 0x000f280000100800 */
[----:B------:R-:W4:Y:S01]  /*1d1f0*/  LDL R18, [R1+0x160] ;  /* 0x0001600001127983 */ /* 0x000f220000100800 */
[----:B------:R-:W-:-:S03]  /*1d200*/  ISETP.GE.AND P1, PT, R29, c[0x0][0x3c8], PT ;  /* 0x0000f2001d007a0c */ /* 0x000fc60003f26270 */
[----:B------:R-:W-:Y:S01]  /*1d210*/  @!P5 ST.E.64 [R10.64], R92 ;  /* 0x0000005c0a00d985 */ /* 0x000fe2000c101b0a */
[----:B------:R-:W-:-:S03]  /*1d220*/  ISETP.GE.AND P2, PT, R31, c[0x0][0x3c8], PT ;  /* 0x0000f2001f007a0c */ /* 0x000fc60003f46270 */
[----:B------:R1:W-:Y:S04]  /*1d230*/  @!P6 ST.E.64 [R8.64], R96 ;  /* 0x000000600800e985 */ /* 0x0003e8000c101b0a */
[----:B------:R1:W-:Y:S01]  /*1d240*/  @!P4 ST.E.64 [R2.64], R100 ;  /* 0x000000640200c985 */ /* 0x0003e2000c101b0a */
[----:B------:R-:W-:Y:S02]  /*1d250*/  ISETP.GE.AND P0, PT, R27, c[0x0][0x3c8], PT ;  /* 0x0000f2001b007a0c */ /* 0x000fe40003f06270 */
[----:B-1----:R-:W-:-:S03]  /*1d260*/  @!P1 LEA R8, P4, R29, R0, 0x2 ;  /* 0x000000001d089211 */ /* 0x002fc600078810ff */
[----:B------:R-:W-:Y:S02]  /*1d270*/  @!P2 LEA R10, P3, R31, R0, 0x2 ;  /* 0x000000001f0aa211 */ /* 0x000fe400078610ff */
[----:B------:R-:W-:Y:S02]  /*1d280*/  ISETP.GE.AND P5, PT, R25, c[0x0][0x3c8], PT ;  /* 0x0000f20019007a0c */ /* 0x000fe40003fa6270 */
[----:B------:R-:W-:-:S04]  /*1d290*/  @!P2 LEA.HI.X R11, R31, R4, R32, 0x2, P3 ;  /* 0x000000041f0ba211 */ /* 0x000fc800018f1420 */
[----:B------:R-:W-:Y:S02]  /*1d2a0*/  @!P0 LEA R2, P6, R27, R0, 0x2 ;  /* 0x000000001b028211 */ /* 0x000fe400078c10ff */
[----:B------:R-:W-:-:S04]  /*1d2b0*/  P2R R3, PR, RZ, 0x10 ;  /* 0x00000010ff037803 */ /* 0x000fc80000000000 */
[----:B------:R-:W-:Y:S02]  /*1d2c0*/  ISETP.NE.AND P3, PT, R3, RZ, PT ;  /* 0x000000ff0300720c */ /* 0x000fe40003f65270 */
[-C--:B------:R-:W-:Y:S02]  /*1d2d0*/  @!P0 LEA.HI.X R3, R27, R4.reuse, R28, 0x2, P6 ;  /* 0x000000041b038211 */ /* 0x080fe400030f141c */
[----:B------:R-:W-:Y:S01]  /*1d2e0*/  @!P1 LEA.HI.X R9, R29, R4, R30, 0x2, P3 ;  /* 0x000000041d099211 */ /* 0x000fe200018f141e */
[----:B------:R-:W-:Y:S01]  /*1d2f0*/  @!P2 ST.E.64 [R10.64], R104 ;  /* 0x000000680a00a985 */ /* 0x000fe2000c101b0a */
[----:B------:R-:W-:-:S03]  /*1d300*/  ISETP.GE.AND P3, PT, R23, c[0x0][0x3c8], PT ;  /* 0x0000f20017007a0c */ /* 0x000fc60003f66270 */
[----:B------:R1:W-:Y:S04]  /*1d310*/  @!P1 ST.E.64 [R8.64], R108 ;  /* 0x0000006c08009985 */ /* 0x0003e8000c101b0a */
[----:B------:R2:W-:Y:S01]  /*1d320*/  @!P0 ST.E.64 [R2.64], R112 ;  /* 0x0000007002008985 */ /* 0x0005e2000c101b0a */
[----:B-1----:R-:W-:Y:S02]  /*1d330*/  @!P5 LEA R8, P0, R25, R0, 0x2 ;  /* 0x000000001908d211 */ /* 0x002fe400078010ff */
[----:B--2---:R-:W-:-:S13]  /*1d340*/  ISETP.GE.AND P4, PT, R14, c[0x0][0x3c8], PT ;  /* 0x0000f2000e007a0c */ /* 0x004fda0003f86270 */
[----:B------:R-:W-:Y:S02]  /*1d350*/  @!P4 LEA R2, P6, R14, R0, 0x2 ;  /* 0x000000000e02c211 */ /* 0x000fe400078c10ff */
[----:B------:R-:W-:Y:S02]  /*1d360*/  ISETP.GE.AND P2, PT, R21, c[0x0][0x3c8], PT ;  /* 0x0000f20015007a0c */ /* 0x000fe40003f46270 */
[----:B---3--:R-:W-:Y:S02]  /*1d370*/  ISETP.GE.AND P1, PT, R19, c[0x0][0x3c8], PT ;  /* 0x0000f20013007a0c */ /* 0x008fe40003f26270 */
[----:B-----5:R-:W-:-:S05]  /*1d380*/  @!P5 LEA.HI.X R9, R25, R4, R26, 0x2, P0 ;  /* 0x000000041909d211 */ /* 0x020fca00000f141a */
[----:B------:R-:W-:Y:S01]  /*1d390*/  @!P5 ST.E.64 [R8.64], R116 ;  /* 0x000000740800d985 */ /* 0x000fe2000c101b0a */
[----:B----4-:R-:W-:Y:S02]  /*1d3a0*/  @!P4 LEA.HI.X R3, R14, R4, R15, 0x2, P6 ;  /* 0x000000040e03c211 */ /* 0x010fe400030f140f */
[-C--:B------:R-:W-:Y:S02]  /*1d3b0*/  @!P3 LEA R14, P5, R23, R0.reuse, 0x2 ;  /* 0x00000000170eb211 */ /* 0x080fe400078a10ff */
[----:B------:R-:W-:Y:S01]  /*1d3c0*/  ISETP.GE.AND P0, PT, R13, c[0x0][0x3c8], PT ;  /* 0x0000f2000d007a0c */ /* 0x000fe20003f06270 */
[----:B------:R1:W-:Y:S01]  /*1d3d0*/  @!P4 ST.E.64 [R2.64], R120 ;  /* 0x000000780200c985 */ /* 0x0003e2000c101b0a */
[----:B------:R-:W-:-:S04]  /*1d3e0*/  @!P2 LEA R10, P6, R21, R0, 0x2 ;  /* 0x00000000150aa211 */ /* 0x000fc800078c10ff */
[----:B------:R-:W-:-:S05]  /*1d3f0*/  @!P2 LEA.HI.X R11, R21, R4, R22, 0x2, P6 ;  /* 0x00000004150ba211 */ /* 0x000fca00030f1416 */
[----:B-1----:R-:W-:-:S04]  /*1d400*/  P2R R2, PR, RZ, 0x20 ;  /* 0x00000020ff027803 */ /* 0x002fc80000000000 */
[----:B------:R-:W-:Y:S02]  /*1d410*/  ISETP.NE.AND P4, PT, R2, RZ, PT ;  /* 0x000000ff0200720c */ /* 0x000fe40003f85270 */
[----:B------:R-:W-:Y:S02]  /*1d420*/  @!P1 LEA R8, P5, R19, R0, 0x2 ;  /* 0x0000000013089211 */ /* 0x000fe400078a10ff */
[----:B------:R-:W-:Y:S02]  /*1d430*/  @!P3 LEA.HI.X R15, R23, R4, R24, 0x2, P4 ;  /* 0x00000004170fb211 */ /* 0x000fe400020f1418 */
[----:B------:R-:W-:Y:S02]  /*1d440*/  @!P0 LEA R2, P4, R13, R0, 0x2 ;  /* 0x000000000d028211 */ /* 0x000fe400078810ff */
[-C--:B------:R-:W-:Y:S02]  /*1d450*/  @!P1 LEA.HI.X R9, R19, R4.reuse, R20, 0x2, P5 ;  /* 0x0000000413099211 */ /* 0x080fe400028f1414 */
[----:B------:R-:W-:Y:S01]  /*1d460*/  @!P0 LEA.HI.X R3, R13, R4, R18, 0x2, P4 ;  /* 0x000000040d038211 */ /* 0x000fe200020f1412 */
[----:B------:R1:W-:Y:S04]  /*1d470*/  @!P3 ST.E.64 [R14.64], R124 ;  /* 0x0000007c0e00b985 */ /* 0x0003e8000c101b0a */
[----:B------:R1:W-:Y:S04]  /*1d480*/  @!P2 ST.E.64 [R10.64], R128 ;  /* 0x000000800a00a985 */ /* 0x0003e8000c101b0a */
[----:B------:R1:W-:Y:S04]  /*1d490*/  @!P1 ST.E.64 [R8.64], R132 ;  /* 0x0000008408009985 */ /* 0x0003e8000c101b0a */
[----:B------:R1:W-:Y:S02]  /*1d4a0*/  @!P0 ST.E.64 [R2.64], R136 ;  /* 0x0000008802008985 */ /* 0x0003e4000c101b0a */
.L_x_2473:
[----:B------:R-:W-:Y:S05]  /*1d4b0*/  BSYNC B0 ;  /* 0x0000000000007941 */ /* 0x000fea0003800000 */
.L_x_2472:
[----:B------:R-:W-:Y:S05]  /*1d4c0*/  BRA.DIV ~URZ, `(.L_x_2474) ;  /* 0x00004ce27f007947 */ /* 0x000fea000b800000 */
[----:B--2---:R2:W1:Y:S04]  /*1d4d0*/  SHFL.IDX PT, R4, R5, 0x1, 0x1c1f ;  /* 0x003c1f0005047f89 */ /* 0x00446800000e0000 */
[----:B----4-:R2:W4:Y:S02]  /*1d4e0*/  SHFL.IDX PT, R0, R6, 0x1, 0x1c1f ;  /* 0x003c1f0006007f89 */ /* 0x01052400000e0000 */
.L_x_2568:
[----:B------:R-:W-:-:S13]  /*1d4f0*/  ISETP.GE.AND P0, PT, R16, R17, PT ;  /* 0x000000111000720c */ /* 0x000fda0003f06270 */
[----:B------:R-:W-:Y:S05]  /*1d500*/  @P0 BRA `(.L_x_2469) ;  /* 0x00001a5000000947 */ /* 0x000fea0003800000 */
[----:B-1----:R-:W5:Y:S04]  /*1d510*/  LDL R8, [R1+0x158] ;  /* 0x0001580001087983 */ /* 0x002f680000100800 */
[----:B--23--:R-:W2:Y:S04]  /*1d520*/  LDL R6, [R1+0x154] ;  /* 0x0001540001067983 */ /* 0x00cea80000100800 */
[----:B------:R-:W3:Y:S04]  /*1d530*/  LDL R23, [R1+0x150] ;  /* 0x0001500001177983 */ /* 0x000ee80000100800 */
        /* <DEDUP_REMOVED lines=25> */
[C---:B------:R-:W-:Y:S02]  /*1d6d0*/  @!P2 LEA R10, P3, R6.reuse, R0, 0x2 ;  /* 0x00000000060aa211 */ /* 0x040fe400078610ff */
        /* <DEDUP_REMOVED lines=181> */
.L_x_2454:
[----:B------:R-:W2:Y:S01]  /*1e230*/  LDL R8, [R1+0xac] ;  /* 0x0000ac0001087983 */ /* 0x000ea20000100800 */
[----:B------:R-:W-:Y:S02]  /*1e240*/  ISETP.NE.U32.AND P0, PT, RZ, c[0x0][0x508], PT ;  /* 0x00014200ff007a0c */ /* 0x000fe40003f05070 */
[----:B------:R-:W-:Y:S01]  /*1e250*/  ISETP.NE.U32.AND P2, PT, RZ, c[0x0][0x500], PT ;  /* 0x00014000ff007a0c */ /* 0x000fe20003f45070 */
[----:B------:R-:W4:Y:S01]  /*1e260*/  LDL.LU R6, [R1+0xb0] ;  /* 0x0000b00001067983 */ /* 0x000f220000300800 */
[----:B------:R-:W-:Y:S02]  /*1e270*/  ISETP.NE.AND.EX P0, PT, RZ, c[0x0][0x50c], PT, P0 ;  /* 0x00014300ff007a0c */ /* 0x000fe40003f05300 */
[----:B------:R-:W-:Y:S01]  /*1e280*/  ISETP.NE.AND.EX P2, PT, RZ, c[0x0][0x504], PT, P2 ;  /* 0x00014100ff007a0c */ /* 0x000fe20003f45320 */
[----:B------:R-:W-:Y:S02]  /*1e290*/  IMAD.MOV.U32 R4, RZ, RZ, 0x4 ;  /* 0x00000004ff047424 */ /* 0x000fe400078e00ff */
[----:B------:R-:W-:-:S02]  /*1e2a0*/  IMAD.MOV.U32 R21, RZ, RZ, c[0x0][0x388] ;  /* 0x0000e200ff157624 */ /* 0x000fc400078e00ff */
[----:B------:R-:W-:Y:S02]  /*1e2b0*/  IMAD.MOV.U32 R0, RZ, RZ, RZ ;  /* 0x000000ffff007224 */ /* 0x000fe400078e00ff */
[----:B--2---:R-:W-:-:S04]  /*1e2c0*/  IMAD.WIDE R2, R8, R4, c[0x0][0x500] ;  /* 0x0001400008027625 */ /* 0x004fc800078e0204 */
[----:B------:R-:W-:Y:S02]  /*1e2d0*/  @P0 IMAD.WIDE R4, R8, R4, c[0x0][0x508] ;  /* 0x0001420008040625 */ /* 0x000fe400078e0204 */
[----:B------:R2:W5:Y:S04]  /*1e2e0*/  @P2 LDG.E R0, [R2.64] ;  /* 0x0000000a02002981 */ /* 0x000568000c1e1900 */
[----:B------:R2:W5:Y:S01]  /*1e2f0*/  @P0 LDG.E R21, [R4.64] ;  /* 0x0000000a04150981 */ /* 0x000562000c1e1900 */
[----:B----4-:R-:W-:-:S04]  /*1e300*/  ISETP.NE.AND P1, PT, R6, RZ, PT ;  /* 0x000000ff0600720c */ /* 0x010fc80003f25270 */
[----:B------:R-:W-:Y:S01]  /*1e310*/  SEL R22, R6, c[0x0][0x3d4], P1 ;  /* 0x0000f50006167a07 */ /* 0x000fe20000800000 */
[----:B------:R-:W-:Y:S05]  /*1e320*/  @P0 BRA `(.L_x_2475) ;  /* 0x0000004000000947 */ /* 0x000fea0003800000 */
[----:B------:R-:W-:Y:S05]  /*1e330*/  @!P2 BRA `(.L_x_2475) ;  /* 0x000000300000a947 */ /* 0x000fea0003800000 */
[----:B--2---:R2:W4:Y:S04]  /*1e340*/  LDG.E R4, [R2.64] ;  /* 0x0000000a02047981 */ /* 0x004528000c1e1900 */
[----:B--2---:R-:W4:Y:S02]  /*1e350*/  LDG.E R2, [R2.64+0x4] ;  /* 0x0000040a02027981 */ /* 0x004f24000c1e1900 */
[----:B----45:R-:W-:Y:S02]  /*1e360*/  IADD3 R21, -R4, R2, RZ ;  /* 0x0000000204157210 */ /* 0x030fe40007ffe1ff */
.L_x_2475:
[----:B--2---:R-:W2:Y:S01]  /*1e370*/  LDL.LU R3, [R1+0xa8] ;  /* 0x0000a80001037983 */ /* 0x004ea20000300800 */
[----:B------:R-:W-:Y:S01]  /*1e380*/  SHF.R.S32.HI R2, RZ, 0x1f, R8 ;  /* 0x0000001fff027819 */ /* 0x000fe20000011408 */
[----:B------:R-:W-:Y:S01]  /*1e390*/  BSSY B0, `(.L_x_2476) ;  /* 0x0000039000007945 */ /* 0x000fe20003800000 */
[----:B-----5:R-:W-:Y:S01]  /*1e3a0*/  SHF.R.S32.HI R20, RZ, 0x1f, R0 ;  /* 0x0000001fff147819 */ /* 0x020fe20000011400 */
[----:B------:R-:W4:Y:S01]  /*1e3b0*/  S2R R4, SR_TID.X ;  /* 0x0000000000047919 */ /* 0x000f220000002100 */
[----:B------:R-:W-:-:S02]  /*1e3c0*/  SEL R13, R8, RZ, !P2 ;  /* 0x000000ff080d7207 */ /* 0x000fc40005000000 */
[----:B------:R-:W-:Y:S02]  /*1e3d0*/  SEL R23, R2, RZ, !P2 ;  /* 0x000000ff02177207 */ /* 0x000fe40005000000 */
[----:B----4-:R-:W-:Y:S02]  /*1e3e0*/  ISETP.GT.AND P0, PT, R4, 0x7f, PT ;  /* 0x0000007f0400780c */ /* 0x010fe40003f04270 */
        /* <DEDUP_REMOVED lines=11> */
[----:B------:R4:W5:Y:S08]  /*1e4a0*/  LDC.64 R10, c[0x0][R2+0x170] ;  /* 0x00005c00020a7b82 */ /* 0x0009700000000a00 */
[----:B------:R4:W1:Y:S08]  /*1e4b0*/  LDC.64 R8, c[0x0][R2+0x168] ;  /* 0x00005a0002087b82 */ /* 0x0008700000000a00 */
[----:B------:R4:W3:Y:S08]  /*1e4c0*/  LDC.64 R16, c[0x0][R2+0x178] ;  /* 0x00005e0002107b82 */ /* 0x0008f00000000a00 */
[----:B------:R4:W2:Y:S02]  /*1e4d0*/  LDC.64 R14, c[0x0][R2+0x160] ;  /* 0x00005800020e7b82 */ /* 0x0008a40000000a00 */
[----:B----4-:R-:W-:-:S02]  /*1e4e0*/  IMAD.MOV.U32 R2, RZ, RZ, c[0x0][0x4e8] ;  /* 0x00013a00ff027624 */ /* 0x010fc400078e00ff */
[-C--:B-----5:R-:W-:Y:S02]  /*1e4f0*/  IMAD R3, R11, R13.reuse, RZ ;  /* 0x0000000d0b037224 */ /* 0x0a0fe400078e02ff */
[----:B------:R-:W-:Y:S01]  /*1e500*/  IMAD.WIDE.U32 R4, R10, R13, RZ ;  /* 0x0000000d0a047225 */ /* 0x000fe200078e00ff */
[----:B------:R-:W-:Y:S02]  /*1e510*/  ISETP.NE.AND P0, PT, R2, 0x1, PT ;  /* 0x000000010200780c */ /* 0x000fe40003f05270 */
[----:B------:R-:W-:Y:S01]  /*1e520*/  MOV R2, R18 ;  /* 0x0000001200027202 */ /* 0x000fe20000000f00 */
[----:B------:R-:W-:Y:S02]  /*1e530*/  IMAD R10, R10, R23, R3 ;  /* 0x000000170a0a7224 */ /* 0x000fe400078e0203 */
[-C--:B-1----:R-:W-:Y:S02]  /*1e540*/  IMAD R11, R9, R6.reuse, RZ ;  /* 0x00000006090b7224 */ /* 0x082fe400078e02ff */
[----:B------:R-:W-:-:S04]  /*1e550*/  IMAD.WIDE.U32 R8, R8, R6, RZ ;  /* 0x0000000608087225 */ /* 0x000fc800078e00ff */
[----:B------:R-:W-:Y:S01]  /*1e560*/  IMAD.IADD R11, R9, 0x1, R11 ;  /* 0x00000001090b7824 */ /* 0x000fe200078e020b */
[----:B------:R-:W-:Y:S01]  /*1e570*/  IADD3 R9, R5, R10, RZ ;  /* 0x0000000a05097210 */ /* 0x000fe20007ffe0ff */
[----:B------:R-:W-:-:S05]  /*1e580*/  @P0 IMAD.HI.U32 R19, R18, c[0x0][0x4ec], RZ ;  /* 0x00013b0012130a27 */ /* 0x000fca00078e00ff */
[----:B------:R-:W-:Y:S02]  /*1e590*/  @P0 SHF.R.U32.HI R2, RZ, c[0x0][0x4f0], R19 ;  /* 0x00013c00ff020a19 */ /* 0x000fe40000011613 */
[----:B------:R-:W-:-:S03]  /*1e5a0*/  IADD3 R19, P1, P0, R4, R8, R0 ;  /* 0x0000000804137210 */ /* 0x000fc6000783e000 */
[----:B------:R-:W-:Y:S01]  /*1e5b0*/  IMAD.MOV R8, RZ, RZ, -R2 ;  /* 0x000000ffff087224 */ /* 0x000fe200078e0a02 */
[----:B------:R-:W-:Y:S02]  /*1e5c0*/  IADD3.X R11, R9, R11, R20, P1, P0 ;  /* 0x0000000b090b7210 */ /* 0x000fe40000fe0414 */
[----:B--2---:R-:W-:-:S05]  /*1e5d0*/  SEL R3, R24, RZ, P2 ;  /* 0x000000ff18037207 */ /* 0x004fca0001000000 */
[-C--:B---3--:R-:W-:Y:S02]  /*1e5e0*/  IMAD R10, R17, R3.reuse, RZ ;  /* 0x00000003110a7224 */ /* 0x088fe400078e02ff */
[----:B------:R-:W-:-:S04]  /*1e5f0*/  IMAD.WIDE.U32 R4, R16, R3, RZ ;  /* 0x0000000310047225 */ /* 0x000fc800078e00ff */
[----:B------:R-:W-:Y:S01]  /*1e600*/  IMAD R3, R8, c[0x0][0x4e8], R18 ;  /* 0x00013a0008037a24 */ /* 0x000fe200078e0212 */
[----:B------:R-:W-:Y:S02]  /*1e610*/  IADD3 R9, R5, R10, RZ ;  /* 0x0000000a05097210 */ /* 0x000fe40007ffe0ff */
[----:B------:R-:W-:Y:S02]  /*1e620*/  IADD3 R4, P1, P0, R2, R19, R4 ;  /* 0x0000001302047210 */ /* 0x000fe4000783e004 */
[----:B------:R-:W-:Y:S01]  /*1e630*/  SHF.R.S32.HI R5, RZ, 0x1f, R2 ;  /* 0x0000001fff057819 */ /* 0x000fe20000011402 */
[----:B------:R-:W-:Y:S01]  /*1e640*/  IMAD R2, R15, R3, RZ ;  /* 0x000000030f027224 */ /* 0x000fe200078e02ff */
[----:B------:R-:W-:Y:S02]  /*1e650*/  SHF.R.S32.HI R8, RZ, 0x1f, R3 ;  /* 0x0000001fff087819 */ /* 0x000fe40000011403 */
[----:B------:R-:W-:Y:S01]  /*1e660*/  IADD3.X R5, R5, R11, R9, P1, P0 ;  /* 0x0000000b05057210 */ /* 0x000fe20000fe0409 */
[----:B------:R-:W-:-:S02]  /*1e670*/  IMAD.MOV.U32 R9, RZ, RZ, c[0x0][0x4a8] ;  /* 0x00012a00ff097624 */ /* 0x000fc400078e00ff */
        /* <DEDUP_REMOVED lines=10> */
.L_x_2477:
[----:B------:R-:W-:Y:S05]  /*1e720*/  BSYNC B0 ;  /* 0x0000000000007941 */ /* 0x000fea0003800000 */
.L_x_2476:
[----:B------:R-:W-:-:S13]  /*1e730*/  ISETP.GT.AND P0, PT, R22, 0x1, PT ;  /* 0x000000011600780c */ /* 0x000fda0003f04270 */
[----:B------:R-:W-:Y:S05]  /*1e740*/  @P0 BRA `(.L_x_2469) ;  /* 0x0000081000000947 */ /* 0x000fea0003800000 */
[----:B------:R-:W2:Y:S01]  /*1e750*/  LDL.LU R9, [R1+0xa0] ;  /* 0x0000a00001097983 */ /* 0x000ea20000300800 */
[----:B-1----:R-:W-:Y:S01]  /*1e760*/  MOV R2, c[0x0][0x4e8] ;  /* 0x00013a0000027a02 */ /* 0x002fe20000000f00 */
[----:B------:R-:W-:Y:S02]  /*1e770*/  IMAD R4, R20, c[0x0][0x3a0], RZ ;  /* 0x0000e80014047a24 */ /* 0x000fe400078e02ff */
[----:B------:R-:W-:Y:S01]  /*1e780*/  IMAD R5, R23, c[0x0][0x3f0], RZ ;  /* 0x0000fc0017057a24 */ /* 0x000fe200078e02ff */
[----:B------:R-:W-:Y:S01]  /*1e790*/  ISETP.NE.AND P0, PT, R2, 0x1, PT ;  /* 0x000000010200780c */ /* 0x000fe20003f05270 */
[----:B------:R-:W-:-:S04]  /*1e7a0*/  IMAD.WIDE.U32 R2, R0, c[0x0][0x3a0], RZ ;  /* 0x0000e80000027a25 */ /* 0x000fc800078e00ff */
[----:B------:R-:W-:Y:S01]  /*1e7b0*/  IMAD R0, R0, c[0x0][0x3a4], R4 ;  /* 0x0000e90000007a24 */ /* 0x000fe200078e0204 */
[----:B------:R-:W-:-:S04]  /*1e7c0*/  LEA R4, R146, R145, 0x5 ;  /* 0x0000009192047211 */ /* 0x000fc800078e28ff */
[----:B------:R-:W-:-:S05]  /*1e7d0*/  IADD3 R3, R3, R0, RZ ;  /* 0x0000000003037210 */ /* 0x000fca0007ffe0ff */
[----:B------:R-:W-:-:S04]  /*1e7e0*/  IMAD.WIDE.U32 R2, R6, c[0x0][0x3e8], R2 ;  /* 0x0000fa0006027a25 */ /* 0x000fc800078e0002 */
[----:B------:R-:W-:-:S04]  /*1e7f0*/  IMAD R3, R6, c[0x0][0x3ec], R3 ;  /* 0x0000fb0006037a24 */ /* 0x000fc800078e0203 */
[----:B------:R-:W-:Y:S01]  /*1e800*/  IMAD.WIDE.U32 R2, R13, c[0x0][0x3f0], R2 ;  /* 0x0000fc000d027a25 */ /* 0x000fe200078e0002 */
[----:B--2---:R-:W-:-:S04]  /*1e810*/  IADD3 R4, R9, R4, RZ ;  /* 0x0000000409047210 */ /* 0x004fc80007ffe0ff */
[----:B------:R-:W-:Y:S01]  /*1e820*/  MOV R0, R4 ;  /* 0x0000000400007202 */ /* 0x000fe20000000f00 */
[----:B------:R-:W-:-:S05]  /*1e830*/  @P0 IMAD.HI.U32 R8, R4, c[0x0][0x4ec], RZ ;  /* 0x00013b0004080a27 */ /* 0x000fca00078e00ff */
[----:B------:R-:W-:Y:S01]  /*1e840*/  @P0 SHF.R.U32.HI R0, RZ, c[0x0][0x4f0], R8 ;  /* 0x00013c00ff000a19 */ /* 0x000fe20000011608 */
[----:B------:R-:W-:Y:S01]  /*1e850*/  IMAD R8, R13, c[0x0][0x3f4], R5 ;  /* 0x0000fd000d087a24 */ /* 0x000fe200078e0205 */
[----:B------:R-:W-:Y:S02]  /*1e860*/  IADD3 R13, R145, R9, RZ ;  /* 0x00000009910d7210 */ /* 0x000fe40007ffe0ff */
[----:B------:R-:W-:Y:S02]  /*1e870*/  SHF.R.S32.HI R6, RZ, 0x1f, R0 ;  /* 0x0000001fff067819 */ /* 0x000fe40000011400 */
[----:B------:R-:W-:Y:S02]  /*1e880*/  IADD3 R5, -R0, RZ, RZ ;  /* 0x000000ff00057210 */ /* 0x000fe40007ffe1ff */
[----:B------:R-:W-:Y:S01]  /*1e890*/  IADD3 R3, R3, R8, RZ ;  /* 0x0000000803037210 */ /* 0x000fe20007ffe0ff */
[----:B------:R-:W-:Y:S02]  /*1e8a0*/  IMAD R6, R6, c[0x0][0x3e0], RZ ;  /* 0x0000f80006067a24 */ /* 0x000fe400078e02ff */
[----:B------:R-:W-:-:S02]  /*1e8b0*/  IMAD R4, R5, c[0x0][0x4e8], R4 ;  /* 0x00013a0005047a24 */ /* 0x000fc400078e0204 */
        /* <DEDUP_REMOVED lines=12> */
.L_x_2569:
[----:B------:R-:W-:Y:S05]  /*1e980*/  BRA.DIV ~URZ, `(.L_x_2479) ;  /* 0x000039627f007947 */ /* 0x000fea000b800000 */
[----:B------:R4:W1:Y:S02]  /*1e990*/  SHFL.IDX PT, R0, R16, RZ, 0x181f ;  /* 0x00181fff10007589 */ /* 0x00086400000e0000 */
.L_x_2570:
        /* <DEDUP_REMOVED lines=20> */
.L_x_2481:
[----:B------:R-:W-:Y:S05]  /*1eae0*/  BSYNC B0 ;  /* 0x0000000000007941 */ /* 0x000fea0003800000 */
.L_x_2480:
[----:B------:R-:W-:Y:S05]  /*1eaf0*/  BRA.DIV ~URZ, `(.L_x_2482) ;  /* 0x000038627f007947 */ /* 0x000fea000b800000 */
[----:B--2---:R2:W3:Y:S04]  /*1eb00*/  SHFL.IDX PT, R4, R5, 0x1, 0x181f ;  /* 0x00381f0005047f89 */ /* 0x0044e800000e0000 */
[----:B-1----:R2:W1:Y:S02]  /*1eb10*/  SHFL.IDX PT, R0, R16, 0x1, 0x181f ;  /* 0x00381f0010007f89 */ /* 0x00246400000e0000 */
.L_x_2571:
        /* <DEDUP_REMOVED lines=20> */
.L_x_2484:
[----:B------:R-:W-:Y:S05]  /*1ec60*/  BSYNC B0 ;  /* 0x0000000000007941 */ /* 0x000fea0003800000 */
.L_x_2483:
[----:B------:R-:W-:Y:S05]  /*1ec70*/  BRA.DIV ~URZ, `(.L_x_2485) ;  /* 0x000037b27f007947 */ /* 0x000fea000b800000 */
[----:B---3--:R3:W2:Y:S02]  /*1ec80*/  SHFL.IDX PT, R4, R5, 0x2, 0x181f ;  /* 0x00581f0005047f89 */ /* 0x0086a400000e0000 */
.L_x_2572:
[----:B------:R-:W-:Y:S05]  /*1ec90*/  BRA.DIV ~URZ, `(.L_x_2486) ;  /* 0x000038027f007947 */ /* 0x000fea000b800000 */
[----:B-1----:R1:W3:Y:S02]  /*1eca0*/  SHFL.IDX PT, R0, R16, 0x2, 0x181f ;  /* 0x00581f0010007f89 */ /* 0x0022e400000e0000 */
.L_x_2573:
        /* <DEDUP_REMOVED lines=8> */
[-C--:B---3--:R-:W-:Y:S02]  /*1ed30*/  @!P3 LEA R14, P4, R140, R0.reuse, 0x1 ;  /* 0x000000008c0eb211 */ /* 0x088fe400078808ff */
        /* <DEDUP_REMOVED lines=11> */
.L_x_2488:
[----:B------:R-:W-:Y:S05]  /*1edf0*/  BSYNC B0 ;  /* 0x0000000000007941 */ /* 0x000fea0003800000 */
.L_x_2487:
[----:B------:R-:W-:Y:S05]  /*1ee00*/  BRA.DIV ~URZ, `(.L_x_2489) ;  /* 0x000037027f007947 */ /* 0x000fea000b800000 */
[----:B--2---:R2:W1:Y:S04]  /*1ee10*/  SHFL.IDX PT, R4, R5, 0x3, 0x181f ;  /* 0x00781f0005047f89 */ /* 0x00446800000e0000 */
[----:B---3--:R2:W3:Y:S02]  /*1ee20*/  SHFL.IDX PT, R0, R16, 0x3, 0x181f ;  /* 0x00781f0010007f89 */ /* 0x0084e400000e0000 */
.L_x_2574:
[----:B------:R-:W-:-:S04]  /*1ee30*/  IADD3 R13, R13, 0x60, RZ ;  /* 0x000000600d0d7810 */ /* 0x000fc80007ffe0ff */
        /* <DEDUP_REMOVED lines=18> */
.L_x_2469:
[----:B------:R-:W-:Y:S05]  /*1ef60*/  BSYNC B1 ;  /* 0x0000000000017941 */ /* 0x000fea0003800000 */
.L_x_2453:
[----:B-1----:R1:W5:Y:S01]  /*1ef70*/  LDL R11, [R1+0xac] ;  /* 0x0000ac00010b7983 */ /* 0x0023620000100800 */
[----:B------:R-:W-:-:S13]  /*1ef80*/  ISETP.NE.AND P0, PT, RZ, UR8, PT ;  /* 0x00000008ff007c0c */ /* 0x000fda000bf05270 */
[----:B------:R-:W-:Y:S01]  /*1ef90*/  @P0 WARPSYNC 0xffffffff ;  /* 0xffffffff00000948 */ /* 0x000fe20003800000 */
[----:B------:R-:W-:Y:S06]  /*1efa0*/  @P0 BAR.SYNC.DEFER_BLOCKING 0x5, 0x100 ;  /* 0x0144000000000b1d */ /* 0x000fec0000010000 */
[----:B-----5:R-:W5:Y:S02]  /*1efb0*/  @P0 LDS.128 R8, [0x20080] ;  /* 0x02008000ff080984 */ /* 0x020f640000000c00 */
[----:B-----5:R-:W-:Y:S01]  /*1efc0*/  IMAD.MOV.U32 R2, RZ, RZ, R8 ;  /* 0x000000ffff027224 */ /* 0x020fe200078e0008 */
[----:B---34-:R-:W-:Y:S01]  /*1efd0*/  MOV R0, R9 ;  /* 0x0000000900007202 */ /* 0x018fe20000000f00 */
[----:B------:R1:W-:Y:S04]  /*1efe0*/  @P0 STL.64 [R1+0xa8], R10 ;  /* 0x0000a80a01000387 */ /* 0x0003e80000100a00 */
[----:B------:R1:W-:Y:S04]  /*1eff0*/  @P0 STL [R1+0x15c], R0 ;  /* 0x00015c0001000387 */ /* 0x0003e80000100800 */
[----:B------:R1:W-:Y:S04]  /*1f000*/  @P0 STL [R1+0xd4], R2 ;  /* 0x0000d40201000387 */ /* 0x0003e80000100800 */
[----:B------:R-:W-:Y:S06]  /*1f010*/  @P0 BAR.ARV 0x4, 0x100 ;  /* 0x0104000000000b1d */ /* 0x000fec0000002000 */
[----:B------:R-:W-:Y:S05]  /*1f020*/  @P0 BRA `(.L_x_2490) ;  /* 0x0000106000000947 */ /* 0x000fea0003800000 */
[----:B-1----:R-:W1:Y:S01]  /*1f030*/  S2R R0, SR_TID.X ;  /* 0x0000000000007919 */ /* 0x002e620000002100 */
[----:B------:R-:W-:Y:S01]  /*1f040*/  IMAD.MOV.U32 R8, RZ, RZ, RZ ;  /* 0x000000ffff087224 */ /* 0x000fe200078e00ff */
[----:B-1----:R-:W-:-:S04]  /*1f050*/  LOP3.LUT R14, R0, 0x1f, RZ, 0xc0, !PT ;  /* 0x0000001f000e7812 */ /* 0x002fc800078ec0ff */
[----:B------:R-:W-:Y:S01]  /*1f060*/  ISETP.NE.AND P6, PT, R14, 0x1f, PT ;  /* 0x0000001f0e00780c */ /* 0x000fe20003fc5270 */
[----:B------:R-:W-:Y:S10]  /*1f070*/  BRA.DIV ~URZ, `(.L_x_2491) ;  /* 0x000035627f007947 */ /* 0x000ff4000b800000 */
[----:B------:R1:W3:Y:S02]  /*1f080*/  SHFL.IDX PT, R10, R147, RZ, 0x1f ;  /* 0x00001fff930a7589 */ /* 0x0002e400000e0000 */
.L_x_2575:
[----:B------:R-:W-:Y:S05]  /*1f090*/  BRA.DIV ~URZ, `(.L_x_2492) ;  /* 0x000035b27f007947 */ /* 0x000fea000b800000 */
[----:B------:R4:W1:Y:S02]  /*1f0a0*/  SHFL.IDX PT, R9, R147, 0x1, 0x1f ;  /* 0x00201f0093097f89 */ /* 0x00086400000e0000 */
.L_x_2576:
[----:B------:R-:W5:Y:S01]  /*1f0b0*/  LDL R0, [R1+0xac] ;  /* 0x0000ac0001007983 */ /* 0x000f620000100800 */
[----:B--2---:R-:W-:Y:S02]  /*1f0c0*/  IMAD.MOV.U32 R6, RZ, RZ, RZ ;  /* 0x000000ffff067224 */ /* 0x004fe400078e00ff */
[----:B-----5:R-:W-:-:S05]  /*1f0d0*/  IMAD.IADD R0, R0, 0x1, R14 ;  /* 0x0000000100007824 */ /* 0x020fca00078e020e */
[----:B------:R-:W-:-:S13]  /*1f0e0*/  ISETP.GE.OR P0, PT, R0, c[0x0][0x53c], !P6 ;  /* 0x00014f0000007a0c */ /* 0x000fda0007706670 */
[----:B------:R-:W-:Y:S01]  /*1f0f0*/  @!P0 MOV R2, 0x4 ;  /* 0x0000000400028802 */ /* 0x000fe20000000f00 */
[----:B------:R-:W-:-:S04]  /*1f100*/  @!P0 IMAD.MOV.U32 R4, RZ, RZ, 0x4 ;  /* 0x00000004ff048424 */ /* 0x000fc800078e00ff */
        /* <DEDUP_REMOVED lines=12> */
[----:B------:R2:W4:Y:S02]  /*1f1d0*/  SHFL.UP PT, R4, R0, 0x1, RZ ;  /* 0x0420000000047989 */ /* 0x00052400000e00ff */
.L_x_2577:
[----:B----4-:R-:W-:-:S04]  /*1f1e0*/  SEL R4, R4, RZ, P5 ;  /* 0x000000ff04047207 */ /* 0x010fc80002800000 */
[----:B--2---:R-:W-:Y:S01]  /*1f1f0*/  IADD3 R0, R0, R4, RZ ;  /* 0x0000000400007210 */ /* 0x004fe20007ffe0ff */
[----:B------:R-:W-:Y:S05]  /*1f200*/  BRA.DIV ~URZ, `(.L_x_2494) ;  /* 0x000034f27f007947 */ /* 0x000fea000b800000 */
        /* <DEDUP_REMOVED lines=12> */
[----:B------:R2:W4:Y:S02]  /*1f2d0*/  SHFL.IDX PT, R0, R4, 0x1f, 0x1f ;  /* 0x03e01f0004007f89 */ /* 0x00052400000e0000 */
.L_x_2578:
[----:B----4-:R-:W-:Y:S01]  /*1f2e0*/  IMAD R0, R0, c[0x0][0x538], RZ ;  /* 0x00014e0000007a24 */ /* 0x010fe200078e02ff */
[----:B------:R-:W-:Y:S04]  /*1f2f0*/  BSSY B1, `(.L_x_2495) ;  /* 0x00000cc000017945 */ /* 0x000fe80003800000 */
[----:B-1----:R-:W-:-:S04]  /*1f300*/  IADD3 R9, R0, R9, RZ ;  /* 0x0000000900097210 */ /* 0x002fc80007ffe0ff */
[----:B---3--:R-:W-:-:S13]  /*1f310*/  ISETP.GT.AND P0, PT, R9, R10, PT ;  /* 0x0000000a0900720c */ /* 0x008fda0003f04270 */
[----:B------:R-:W-:Y:S05]  /*1f320*/  @P0 BRA `(.L_x_2496) ;  /* 0x0000026000000947 */ /* 0x000fea0003800000 */
.L_x_2500:
[----:B------:R-:W3:Y:S02]  /*1f330*/  LDL.LU R0, [R1+0xac] ;  /* 0x0000ac0001007983 */ /* 0x000ee40000300800 */
[----:B---3--:R-:W-:-:S04]  /*1f340*/  IADD3 R0, R0, 0x1f, RZ ;  /* 0x0000001f00007810 */ /* 0x008fc80007ffe0ff */
[----:B------:R-:W-:-:S13]  /*1f350*/  ISETP.GE.AND P0, PT, R0, c[0x0][0x53c], PT ;  /* 0x00014f0000007a0c */ /* 0x000fda0003f06270 */
[----:B------:R-:W-:Y:S05]  /*1f360*/  @P0 BRA `(.L_x_2497) ;  /* 0x00000bf000000947 */ /* 0x000fea0003800000 */
[----:B------:R1:W-:Y:S01]  /*1f370*/  STL [R1+0xac], R0 ;  /* 0x0000ac0001007387 */ /* 0x0003e20000100800 */
[----:B------:R-:W-:Y:S02]  /*1f380*/  MOV R6, RZ ;  /* 0x000000ff00067202 */ /* 0x000fe40000000f00 */
[----:B------:R-:W-:Y:S02]  /*1f390*/  MOV R8, RZ ;  /* 0x000000ff00087202 */ /* 0x000fe40000000f00 */
[----:B-1----:R-:W-:-:S04]  /*1f3a0*/  IADD3 R0, R0, R14, RZ ;  /* 0x0000000e00007210 */ /* 0x002fc80007ffe0ff */
[----:B------:R-:W-:-:S13]  /*1f3b0*/  ISETP.GE.OR P0, PT, R0, c[0x0][0x53c], !P6 ;  /* 0x00014f0000007a0c */ /* 0x000fda0007706670 */
[----:B--2---:R-:W-:Y:S02]  /*1f3c0*/  @!P0 MOV R4, 0x4 ;  /* 0x0000000400048802 */ /* 0x004fe40000000f00 */
        /* <DEDUP_REMOVED lines=8> */
.L_x_2579:
        /* <DEDUP_REMOVED lines=16> */
.L_x_2580:
[----:B--2---:R-:W-:-:S05]  /*1f550*/  IMAD R0, R0, c[0x0][0x538], RZ ;  /* 0x00014e0000007a24 */ /* 0x004fca00078e02ff */
[----:B------:R-:W-:-:S04]  /*1f560*/  IADD3 R9, R0, R9, RZ ;  /* 0x0000000900097210 */ /* 0x000fc80007ffe0ff */
[----:B------:R-:W-:-:S13]  /*1f570*/  ISETP.GT.AND P0, PT, R9, R10, PT ;  /* 0x0000000a0900720c */ /* 0x000fda0003f04270 */
[----:B-1----:R-:W-:Y:S05]  /*1f580*/  @!P0 BRA `(.L_x_2500) ;  /* 0xfffffda000008947 */ /* 0x002fea000383ffff */
.L_x_2496:
[----:B------:R-:W-:-:S05]  /*1f590*/  IADD3 R9, -R0, R9, RZ ;  /* 0x0000000900097210 */ /* 0x000fca0007ffe1ff */
[----:B------:R-:W-:-:S05]  /*1f5a0*/  IMAD R0, R4, c[0x0][0x538], R9 ;  /* 0x00014e0004007a24 */ /* 0x000fca00078e0209 */
[----:B------:R-:W-:Y:S01]  /*1f5b0*/  ISETP.GT.AND P0, PT, R0, R10, PT ;  /* 0x0000000a0000720c */ /* 0x000fe20003f04270 */
[----:B------:R-:W-:-:S12]  /*1f5c0*/  BRA.DIV ~URZ, `(.L_x_2501) ;  /* 0x000034e27f007947 */ /* 0x000fd8000b800000 */
[----:B------:R-:W-:-:S03]  /*1f5d0*/  VOTE.ANY R5, PT, !P0 ;  /* 0x0000000000057806 */ /* 0x000fc600040e0100 */
.L_x_2581:
[----:B------:R-:W3:Y:S01]  /*1f5e0*/  LDL.LU R2, [R1+0xac] ;  /* 0x0000ac0001027983 */ /* 0x000ee20000300800 */
[----:B------:R-:W3:Y:S02]  /*1f5f0*/  POPC R0, R5 ;  /* 0x0000000500007309 */ /* 0x000ee40000000000 */
[----:B---3--:R-:W-:-:S05]  /*1f600*/  IADD3 R2, R0, R2, RZ ;  /* 0x0000000200027210 */ /* 0x008fca0007ffe0ff */
[----:B------:R1:W-:Y:S01]  /*1f610*/  STL [R1+0xac], R2 ;  /* 0x0000ac0201007387 */ /* 0x0003e20000100800 */
[----:B------:R-:W-:Y:S05]  /*1f620*/  BRA.DIV ~URZ, `(.L_x_2502) ;  /* 0x000034d27f007947 */ /* 0x000fea000b800000 */
[----:B------:R3:W4:Y:S04]  /*1f630*/  SHFL.IDX PT, R6, R6, R0, 0x1f ;  /* 0x00001f0006067589 */ /* 0x00072800000e0000 */
[----:B------:R3:W1:Y:S02]  /*1f640*/  SHFL.IDX PT, R8, R8, R0, 0x1f ;  /* 0x00001f0008087589 */ /* 0x00066400000e0000 */
.L_x_2582:
[----:B------:R-:W-:Y:S01]  /*1f650*/  ISETP.NE.AND P0, PT, R5, RZ, PT ;  /* 0x000000ff0500720c */ /* 0x000fe20003f05270 */
[----:B------:R-:W-:-:S12]  /*1f660*/  BSSY B0, `(.L_x_2503) ;  /* 0x0000005000007945 */ /* 0x000fd80003800000 */
[----:B------:R-:W-:Y:S05]  /*1f670*/  @!P0 BRA `(.L_x_2504) ;  /* 0x0000003000008947 */ /* 0x000fea0003800000 */
[----:B---3--:R-:W-:Y:S01]  /*1f680*/  IADD3 R0, R0, -0x1, RZ ;  /* 0xffffffff00007810 */ /* 0x008fe20007ffe0ff */
[----:B------:R-:W-:Y:S05]  /*1f690*/  BRA.DIV ~URZ, `(.L_x_2505) ;  /* 0x000035327f007947 */ /* 0x000fea000b800000 */
[----:B------:R3:W2:Y:S02]  /*1f6a0*/  SHFL.IDX PT, R11, R4, R0, 0x1f ;  /* 0x00001f00040b7589 */ /* 0x0006a400000e0000 */
.L_x_2504:
[----:B------:R-:W-:Y:S05]  /*1f6b0*/  BSYNC B0 ;  /* 0x0000000000007941 */ /* 0x000fea0003800000 */
.L_x_2503:
[----:B--23--:R-:W-:Y:S01]  /*1f6c0*/  IMAD R0, R11, c[0x0][0x538], R9 ;  /* 0x00014e000b007a24 */ /* 0x00cfe200078e0209 */
[----:B-1----:R-:W-:Y:S01]  /*1f6d0*/  ISETP.NE.AND P0, PT, R8, 0x1, PT ;  /* 0x000000010800780c */ /* 0x002fe20003f05270 */
[----:B------:R-:W-:Y:S03]  /*1f6e0*/  BSSY B0, `(.L_x_2506) ;  /* 0x0000083000007945 */ /* 0x000fe60003800000 */
[----:B------:R1:W-:Y:S01]  /*1f6f0*/  STL [R1+0xd4], R0 ;  /* 0x0000d40001007387 */ /* 0x0003e20000100800 */
[----:B------:R-:W-:-:S08]  /*1f700*/  IADD3 R9, -R0, R10, RZ ;  /* 0x0000000a00097210 */ /* 0x000fd00007ffe1ff */
[----:B------:R-:W-:Y:S05]  /*1f710*/  @!P0 BRA `(.L_x_2507) ;  /* 0x000003e000008947 */ /* 0x000fea0003800000 */
[----:B----4-:R-:W-:Y:S02]  /*1f720*/  IABS R4, R6 ;  /* 0x0000000600047213 */ /* 0x010fe40000000000 */
[----:B------:R-:W-:Y:S02]  /*1f730*/  IABS R5, R8 ;  /* 0x0000000800057213 */ /* 0x000fe40000000000 */
[----:B------:R-:W2:Y:S01]  /*1f740*/  I2F.RP R2, R4 ;  /* 0x0000000400027306 */ /* 0x000ea20000209400 */
[----:B------:R-:W-:-:S07]  /*1f750*/  IABS R11, R6 ;  /* 0x00000006000b7213 */ /* 0x000fce0000000000 */
[----:B------:R-:W-:Y:S08]  /*1f760*/  I2F.RP R13, R5 ;  /* 0x00000005000d7306 */ /* 0x000ff00000209400 */
[----:B--2---:R-:W2:Y:S02]  /*1f770*/  MUFU.RCP R2, R2 ;  /* 0x0000000200027308 */ /* 0x004ea40000001000 */
[----:B--2---:R-:W-:-:S06]  /*1f780*/  IADD3 R2, R2, 0xffffffe, RZ ;  /* 0x0ffffffe02027810 */ /* 0x004fcc0007ffe0ff */
[----:B------:R-:W2:Y:S02]  /*1f790*/  F2I.FTZ.U32.TRUNC.NTZ R3, R2 ;  /* 0x0000000200037305 */ /* 0x000ea4000021f000 */
[----:B-12---:R-:W-:Y:S02]  /*1f7a0*/  IMAD.MOV R0, RZ, RZ, -R3 ;  /* 0x000000ffff007224 */ /* 0x006fe400078e0a03 */
[----:B------:R-:W-:Y:S02]  /*1f7b0*/  IMAD.MOV.U32 R2, RZ, RZ, RZ ;  /* 0x000000ffff027224 */ /* 0x000fe400078e00ff */
[----:B------:R-:W-:Y:S01]  /*1f7c0*/  IMAD.MOV.U32 R10, RZ, RZ, R0 ;  /* 0x000000ffff0a7224 */ /* 0x000fe200078e0000 */
[----:B------:R-:W-:-:S03]  /*1f7d0*/  IABS R0, R9 ;  /* 0x0000000900007213 */ /* 0x000fc60000000000 */
[----:B------:R-:W-:-:S04]  /*1f7e0*/  IMAD R10, R10, R4, RZ ;  /* 0x000000040a0a7224 */ /* 0x000fc800078e02ff */
[----:B------:R-:W-:-:S04]  /*1f7f0*/  IMAD.HI.U32 R10, R3, R10, R2 ;  /* 0x0000000a030a7227 */ /* 0x000fc800078e0002 */
[----:B------:R-:W-:Y:S02]  /*1f800*/  IMAD.MOV.U32 R2, RZ, RZ, R0 ;  /* 0x000000ffff027224 */ /* 0x000fe400078e0000 */
[----:B------:R-:W-:-:S05]  /*1f810*/  IMAD.MOV R0, RZ, RZ, -R11 ;  /* 0x000000ffff007224 */ /* 0x000fca00078e0a0b */
[----:B------:R-:W-:Y:S01]  /*1f820*/  MOV R3, R0 ;  /* 0x0000000000037202 */ /* 0x000fe20000000f00 */
        /* <DEDUP_REMOVED lines=45> */
.L_x_2507:
[----:B-1----:R-:W2:Y:S01]  /*1fb00*/  LDL R0, [R1+0xac] ;  /* 0x0000ac0001007983 */ /* 0x002ea20000100800 */
[----:B------:R-:W-:-:S04]  /*1fb10*/  IMAD.MOV.U32 R4, RZ, RZ, 0x4 ;  /* 0x00000004ff047424 */ /* 0x000fc800078e00ff */
[----:B--2---:R-:W-:-:S06]  /*1fb20*/  IMAD.WIDE R4, R0, R4, c[0x0][0x590] ;  /* 0x0001640000047625 */ /* 0x004fcc00078e0204 */
[----:B------:R-:W2:Y:S01]  /*1fb30*/  LDG.E R4, [R4.64] ;  /* 0x0000000a04047981 */ /* 0x000ea2000c1e1900 */
[----:B------:R-:W-:Y:S01]  /*1fb40*/  IABS R8, R9 ;  /* 0x0000000900087213 */ /* 0x000fe20000000000 */
[----:B--2-4-:R-:W-:-:S05]  /*1fb50*/  IMAD R10, R4, R6, RZ ;  /* 0x00000006040a7224 */ /* 0x014fca00078e02ff */
[-C--:B------:R-:W-:Y:S02]  /*1fb60*/  IABS R5, R10.reuse ;  /* 0x0000000a00057213 */ /* 0x080fe40000000000 */
[----:B------:R-:W-:Y:S02]  /*1fb70*/  IABS R11, R10 ;  /* 0x0000000a000b7213 */ /* 0x000fe40000000000 */
[----:B------:R-:W1:Y:S08]  /*1fb80*/  I2F.RP R2, R5 ;  /* 0x0000000500027306 */ /* 0x000e700000209400 */
[----:B-1----:R-:W1:Y:S02]  /*1fb90*/  MUFU.RCP R2, R2 ;  /* 0x0000000200027308 */ /* 0x002e640000001000 */
[----:B-1----:R-:W-:-:S06]  /*1fba0*/  IADD3 R2, R2, 0xffffffe, RZ ;  /* 0x0ffffffe02027810 */ /* 0x002fcc0007ffe0ff */
[----:B------:R-:W1:Y:S02]  /*1fbb0*/  F2I.FTZ.U32.TRUNC.NTZ R3, R2 ;  /* 0x0000000200037305 */ /* 0x000e64000021f000 */
[----:B-1----:R-:W-:Y:S02]  /*1fbc0*/  IMAD.MOV R0, RZ, RZ, -R3 ;  /* 0x000000ffff007224 */ /* 0x002fe400078e0a03 */
[----:B------:R-:W-:Y:S02]  /*1fbd0*/  IMAD.MOV.U32 R2, RZ, RZ, RZ ;  /* 0x000000ffff027224 */ /* 0x000fe400078e00ff */
[----:B------:R-:W-:-:S04]  /*1fbe0*/  IMAD R0, R0, R5, RZ ;  /* 0x0000000500007224 */ /* 0x000fc800078e02ff */
        /* <DEDUP_REMOVED lines=12> */
[----:B------:R-:W-:-:S04]  /*1fcb0*/  IMAD.MOV.U32 R2, RZ, RZ, R0 ;  /* 0x000000ffff027224 */ /* 0x000fc800078e0000 */
[----:B------:R-:W-:Y:S01]  /*1fcc0*/  @!P1 IMAD.MOV R2, RZ, RZ, -R2 ;  /* 0x000000ffff029224 */ /* 0x000fe200078e0a02 */
[----:B------:R-:W-:-:S05]  /*1fcd0*/  @!P0 LOP3.LUT R2, RZ, R10, RZ, 0x33, !PT ;  /* 0x0000000aff028212 */ /* 0x000fca00078e33ff */
[----:B------:R-:W-:Y:S02]  /*1fce0*/  IMAD R11, R4, R2, RZ ;  /* 0x00000002040b7224 */ /* 0x000fe400078e02ff */
[----:B------:R-:W-:-:S03]  /*1fcf0*/  IMAD.MOV R2, RZ, RZ, -R2 ;  /* 0x000000ffff027224 */ /* 0x000fc600078e0a02 */
[----:B------:R-:W-:Y:S01]  /*1fd00*/  IADD3 R0, -R11, c[0x0][0x538], RZ ;  /* 0x00014e000b007a10 */ /* 0x000fe20007ffe1ff */
[----:B------:R-:W-:Y:S02]  /*1fd10*/  IMAD R9, R10, R2, R9 ;  /* 0x000000020a097224 */ /* 0x000fe400078e0209 */
[----:B------:R-:W-:Y:S01]  /*1fd20*/  IMAD.MOV.U32 R2, RZ, RZ, RZ ;  /* 0x000000ffff027224 */ /* 0x000fe200078e00ff */
[----:B------:R-:W-:-:S04]  /*1fd30*/  IMNMX R0, R4, R0, PT ;  /* 0x0000000004007217 */ /* 0x000fc80003800200 */
[-C--:B------:R-:W-:Y:S02]  /*1fd40*/  IABS R4, R0.reuse ;  /* 0x0000000000047213 */ /* 0x080fe40000000000 */
[----:B------:R-:W-:Y:S02]  /*1fd50*/  IABS R10, R0 ;  /* 0x00000000000a7213 */ /* 0x000fe40000000000 */
[----:B------:R-:W1:Y:S08]  /*1fd60*/  I2F.RP R3, R4 ;  /* 0x0000000400037306 */ /* 0x000e700000209400 */
[----:B-1----:R-:W1:Y:S02]  /*1fd70*/  MUFU.RCP R3, R3 ;  /* 0x0000000300037308 */ /* 0x002e640000001000 */
[----:B-1----:R-:W-:-:S06]  /*1fd80*/  IADD3 R3, R3, 0xffffffe, RZ ;  /* 0x0ffffffe03037810 */ /* 0x002fcc0007ffe0ff */
[----:B------:R-:W1:Y:S02]  /*1fd90*/  F2I.FTZ.U32.TRUNC.NTZ R3, R3 ;  /* 0x0000000300037305 */ /* 0x000e64000021f000 */
[----:B-1----:R-:W-:-:S05]  /*1fda0*/  IADD3 R5, RZ, -R3, RZ ;  /* 0x80000003ff057210 */ /* 0x002fca0007ffe0ff */
[----:B------:R-:W-:Y:S01]  /*1fdb0*/  IMAD.MOV.U32 R8, RZ, RZ, R5 ;  /* 0x000000ffff087224 */ /* 0x000fe200078e0005 */
        /* <DEDUP_REMOVED lines=21> */
.L_x_2508:
[----:B------:R-:W-:Y:S05]  /*1ff10*/  BSYNC B0 ;  /* 0x0000000000007941 */ /* 0x000fea0003800000 */
.L_x_2506:
[----:B------:R-:W-:-:S04]  /*1ff20*/  LOP3.LUT R2, RZ, R2, RZ, 0x33, !PT ;  /* 0x00000002ff027212 */ /* 0x000fc800078e33ff */
[----:B-1----:R-:W-:-:S05]  /*1ff30*/  IADD3 R0, R2, R6, RZ ;  /* 0x0000000602007210 */ /* 0x002fca0007ffe0ff */
[----:B------:R1:W-:Y:S01]  /*1ff40*/  STL [R1+0x15c], R0 ;  /* 0x00015c0001007387 */ /* 0x0003e20000100800 */
[----:B------:R-:W-:Y:S05]  /*1ff50*/  BRA `(.L_x_2509) ;  /* 0x0000005000007947 */ /* 0x000fea0003800000 */
.L_x_2497:
[----:B------:R-:W-:Y:S01]  /*1ff60*/  MOV R0, c[0x0][0x53c] ;  /* 0x00014f0000007a02 */ /* 0x000fe20000000f00 */
[----:B------:R1:W-:Y:S04]  /*1ff70*/  STL [R1+0xd4], R10 ;  /* 0x0000d40a01007387 */ /* 0x0003e80000100800 */
[----:B------:R1:W-:Y:S04]  /*1ff80*/  STL [R1+0x15c], RZ ;  /* 0x00015cff01007387 */ /* 0x0003e80000100800 */
[----:B------:R1:W-:Y:S04]  /*1ff90*/  STL [R1+0xa8], RZ ;  /* 0x0000a8ff01007387 */ /* 0x0003e80000100800 */
[----:B------:R1:W-:Y:S02]  /*1ffa0*/  STL [R1+0xac], R0 ;  /* 0x0000ac0001007387 */ /* 0x0003e40000100800 */
.L_x_2509:
[----:B------:R-:W-:Y:S05]  /*1ffb0*/  BSYNC B1 ;  /* 0x0000000000017941 */ /* 0x000fea0003800000 */
.L_x_2495:
[----:B-1----:R-:W3:Y:S04]  /*1ffc0*/  LDL R0, [R1+0xd4] ;  /* 0x0000d40001007983 */ /* 0x002ee80000100800 */
[----:B--2---:R-:W2:Y:S04]  /*1ffd0*/  LDL R4, [R1+0x15c] ;  /* 0x00015c0001047983 */ /* 0x004ea80000100800 */
[----:B------:R-:W4:Y:S04]  /*1ffe0*/  LDL R3, [R1+0xa8] ;  /* 0x0000a80001037983 */ /* 0x000f280000100800 */
[----:B------:R-:W5:Y:S01]  /*1fff0*/  LDL R2, [R1+0xac] ;  /* 0x0000ac0001027983 */ /* 0x000f620000100800 */
[----:B------:R-:W-:Y:S03]  /*20000*/  WARPSYNC 0xffffffff ;  /* 0xffffffff00007948 */ /* 0x000fe60003800000 */
[----:B------:R-:W-:Y:S01]  /*20010*/  BAR.SYNC.DEFER_BLOCKING 0x4, 0x100 ;  /* 0x0104000000007b1d */ /* 0x000fe20000010000 */
[----:B------:R-:W-:-:S02]  /*20020*/  ISETP.NE.AND P0, PT, R14, RZ, PT ;  /* 0x000000ff0e00720c */ /* 0x000fc40003f05270 */
[----:B---3--:R-:W-:Y:S01]  /*20030*/  MOV R8, R0 ;  /* 0x0000000000087202 */ /* 0x008fe20000000f00 */
[----:B--2---:R-:W-:Y:S02]  /*20040*/  IMAD.MOV.U32 R9, RZ, RZ, R4 ;  /* 0x000000ffff097224 */ /* 0x004fe400078e0004 */
[----:B----4-:R-:W-:Y:S01]  /*20050*/  IMAD.MOV.U32 R10, RZ, RZ, R3 ;  /* 0x000000ffff0a7224 */ /* 0x010fe200078e0003 */
[----:B-----5:R-:W-:-:S07]  /*20060*/  MOV R11, R2 ;  /* 0x00000002000b7202 */ /* 0x020fce0000000f00 */
[----:B------:R1:W-:Y:S04]  /*20070*/  @!P0 STS.128 [0x20080], R8 ;  /* 0x02008008ff008388 */ /* 0x0003e80000000c00 */
[----:B------:R-:W-:Y:S06]  /*20080*/  BAR.ARV 0x5, 0x100 ;  /* 0x0144000000007b1d */ /* 0x000fec0000002000 */
.L_x_2490:
[----:B-1----:R-:W3:Y:S02]  /*20090*/  LDL R0, [R1+0xac] ;  /* 0x0000ac0001007983 */ /* 0x002ee40000100800 */
[----:B---3--:R-:W-:-:S13]  /*200a0*/  ISETP.GE.AND P0, PT, R0, c[0x0][0x53c], PT ;  /* 0x00014f0000007a0c */ /* 0x008fda0003f06270 */
[----:B--2---:R-:W-:Y:S01]  /*200b0*/  @P0 CALL.REL.NOINC `(.L_x_2510) ;  /* 0x0000001000000944 */ /* 0x004fe20003c00000 */
[----:B------:R-:W-:Y:S05]  /*200c0*/  BRA `(.L_x_2511) ;  /* 0xfffe214000007947 */ /* 0x000fea000383ffff */
.L_x_2510:
[----:B------:R-:W-:Y:S05]  /*200d0*/  EXIT ;  /* 0x000000000000794d */ /* 0x000fea0003800000 */
.L_x_2266:
[----:B------:R-:W-:Y:S01]  /*200e0*/  IMAD.MOV.U32 R0, RZ, RZ, R5 ;  /* 0x000000ffff007224 */ /* 0x000fe200078e0005 */
[----:B------:R-:W-:Y:S02]  /*200f0*/  MOV R3, 0x1 ;  /* 0x0000000100037802 */ /* 0x000fe40000000f00 */
[----:B------:R-:W-:Y:S02]  /*20100*/  MOV R2, 0x20120 ;  /* 0x0002012000027802 */ /* 0x000fe40000000f00 */
[----:B------:R-:W-:Y:S05]  /*20110*/  CALL.REL.NOINC `($__internal_41_$__cuda_sm70_shflsync_up_p) ;  /* 0x0000d1c000007944 */ /* 0x000fea0003c00000 */
[----:B------:R-:W-:Y:S01]  /*20120*/  MOV R0, R4 ;  /* 0x0000000400007202 */ /* 0x000fe20000000f00 */
[----:B------:R-:W-:Y:S05]  /*20130*/  BRA `(.L_x_2512) ;  /* 0xfffe03a000007947 */ /* 0x000fea000383ffff */
.L_x_2267:
[----:B------:R-:W-:Y:S01]  /*20140*/  IMAD.MOV.U32 R0, RZ, RZ, R5 ;  /* 0x000000ffff007224 */ /* 0x000fe200078e0005 */
[----:B------:R-:W-:Y:S02]  /*20150*/  MOV R3, 0x2 ;  /* 0x0000000200037802 */ /* 0x000fe40000000f00 */
[----:B------:R-:W-:Y:S02]  /*20160*/  MOV R2, 0x20180 ;  /* 0x0002018000027802 */ /* 0x000fe40000000f00 */
[----:B------:R-:W-:Y:S05]  /*20170*/  CALL.REL.NOINC `($__internal_41_$__cuda_sm70_shflsync_up_p) ;  /* 0x0000d16000007944 */ /* 0x000fea0003c00000 */
[----:B------:R-:W-:Y:S01]  /*20180*/  SEL R4, R4, RZ, P4 ;  /* 0x000000ff04047207 */ /* 0x000fe20002000000 */
[----:B------:R-:W-:Y:S01]  /*20190*/  IMAD.MOV.U32 R3, RZ, RZ, 0x4 ;  /* 0x00000004ff037424 */ /* 0x000fe200078e00ff */
[----:B------:R-:W-:-:S03]  /*201a0*/  MOV R2, 0x201d0 ;  /* 0x000201d000027802 */ /* 0x000fc60000000f00 */
[----:B------:R-:W-:Y:S02]  /*201b0*/  IMAD.IADD R0, R5, 0x1, R4 ;  /* 0x0000000105007824 */ /* 0x000fe400078e0204 */
        /* <DEDUP_REMOVED lines=13> */
[----:B------:R-:W-:Y:S02]  /*20290*/  MOV R236, 0x1f ;  /* 0x0000001f00ec7802 */ /* 0x000fe40000000f00 */
[----:B------:R-:W-:Y:S01]  /*202a0*/  MOV R3, 0x202e0 ;  /* 0x000202e000037802 */ /* 0x000fe20000000f00 */
[----:B------:R-:W-:-:S04]  /*202b0*/  IMAD.IADD R4, R0, 0x1, R4 ;  /* 0x0000000100047824 */ /* 0x000fc800078e0204 */
[----:B------:R-:W-:Y:S02]  /*202c0*/  IMAD.MOV.U32 R235, RZ, RZ, R4 ;  /* 0x000000ffffeb7224 */ /* 0x000fe400078e0004 */
[----:B------:R-:W-:Y:S05]  /*202d0*/  CALL.REL.NOINC `($__internal_40_$__cuda_sm70_shflsync_idx_p) ;  /* 0x0000cfa000007944 */ /* 0x000fea0003c00000 */
[----:B------:R-:W-:Y:S01]  /*202e0*/  MOV R0, R237 ;  /* 0x000000ed00007202 */ /* 0x000fe20000000f00 */
[----:B------:R-:W-:Y:S05]  /*202f0*/  BRA `(.L_x_2513) ;  /* 0xfffe02e000007947 */ /* 0x000fea000383ffff */
.L_x_2269:
[----:B------:R-:W-:Y:S02]  /*20300*/  SEL R0, RZ, 0x1, P0 ;  /* 0x00000001ff007807 */ /* 0x000fe40000000000 */
[----:B------:R-:W-:Y:S02]  /*20310*/  MOV R2, 0x20330 ;  /* 0x0002033000027802 */ /* 0x000fe40000000f00 */
[----:B------:R-:W-:Y:S05]  /*20320*/  CALL.REL.NOINC `($__internal_42_$__cuda_sm70_votesync_ballot) ;  /* 0x0000d01000007944 */ /* 0x000fea0003c00000 */
[----:B------:R-:W-:Y:S01]  /*20330*/  MOV R7, R0 ;  /* 0x0000000000077202 */ /* 0x000fe20000000f00 */
[----:B------:R-:W-:Y:S05]  /*20340*/  BRA `(.L_x_2514) ;  /* 0xfffe032000007947 */ /* 0x000fea000383ffff */
.L_x_2270:
[----:B------:R-:W-:Y:S01]  /*20350*/  IMAD.MOV.U32 R235, RZ, RZ, R9 ;  /* 0x000000ffffeb7224 */ /* 0x000fe200078e0009 */
[----:B-1----:R-:W-:Y:S01]  /*20360*/  MOV R2, R0 ;  /* 0x0000000000027202 */ /* 0x002fe20000000f00 */
[----:B------:R-:W-:Y:S01]  /*20370*/  IMAD.MOV.U32 R236, RZ, RZ, 0x1f ;  /* 0x0000001fffec7424 */ /* 0x000fe200078e00ff */
[----:B------:R-:W-:Y:S02]  /*20380*/  MOV R3, 0x203a0 ;  /* 0x000203a000037802 */ /* 0x000fe40000000f00 */
[----:B------:R-:W-:Y:S05]  /*20390*/  CALL.REL.NOINC `($__internal_40_$__cuda_sm70_shflsync_idx_p) ;  /* 0x0000cee000007944 */ /* 0x000fea0003c00000 */
[----:B------:R-:W-:Y:S01]  /*203a0*/  IMAD.MOV.U32 R12, RZ, RZ, R237 ;  /* 0x000000ffff0c7224 */ /* 0x000fe200078e00ed */
[----:B------:R-:W-:Y:S01]  /*203b0*/  MOV R235, R8 ;  /* 0x0000000800eb7202 */ /* 0x000fe20000000f00 */
[----:B------:R-:W-:Y:S01]  /*203c0*/  IMAD.MOV.U32 R5, RZ, RZ, RZ ;  /* 0x000000ffff057224 */ /* 0x000fe200078e00ff */
[----:B------:R-:W-:Y:S01]  /*203d0*/  MOV R2, R0 ;  /* 0x0000000000027202 */ /* 0x000fe20000000f00 */
[----:B------:R-:W-:Y:S01]  /*203e0*/  IMAD.MOV.U32 R236, RZ, RZ, 0x1f ;  /* 0x0000001fffec7424 */ /* 0x000fe200078e00ff */
[----:B------:R-:W-:-:S02]  /*203f0*/  MOV R3, 0x20410 ;  /* 0x0002041000037802 */ /* 0x000fc40000000f00 */
[----:B------:R-:W-:Y:S05]  /*20400*/  CALL.REL.NOINC `($__internal_40_$__cuda_sm70_shflsync_idx_p) ;  /* 0x0000ce7000007944 */ /* 0x000fea0003c00000 */
[----:B------:R-:W-:Y:S01]  /*20410*/  MOV R9, R237 ;  /* 0x000000ed00097202 */ /* 0x000fe20000000f00 */
[----:B------:R-:W-:Y:S05]  /*20420*/  BRA `(.L_x_2515) ;  /* 0xfffe02b000007947 */ /* 0x000fea000383ffff */
.L_x_2273:
[----:B------:R-:W-:Y:S01]  /*20430*/  IMAD.MOV.U32 R235, RZ, RZ, R4 ;  /* 0x000000ffffeb7224 */ /* 0x000fe200078e0004 */
[----:B-1----:R-:W-:Y:S01]  /*20440*/  MOV R2, R0 ;  /* 0x0000000000027202 */ /* 0x002fe20000000f00 */
[----:B------:R-:W-:Y:S01]  /*20450*/  IMAD.MOV.U32 R236, RZ, RZ, 0x1f ;  /* 0x0000001fffec7424 */ /* 0x000fe200078e00ff */
[----:B------:R-:W-:-:S02]  /*20460*/  MOV R3, 0x20480 ;  /* 0x0002048000037802 */ /* 0x000fc40000000f00 */
[----:B---34-:R-:W-:Y:S05]  /*20470*/  CALL.REL.NOINC `($__internal_40_$__cuda_sm70_shflsync_idx_p) ;  /* 0x0000ce0000007944 */ /* 0x018fea0003c00000 */
[----:B------:R-:W-:Y:S01]  /*20480*/  MOV R5, R237 ;  /* 0x000000ed00057202 */ /* 0x000fe20000000f00 */
[----:B------:R-:W-:Y:S05]  /*20490*/  BRA `(.L_x_2272) ;  /* 0xfffe02a000007947 */ /* 0x000fea000383ffff */
.L_x_2344:
[----:B-1----:R-:W-:Y:S01]  /*204a0*/  IMAD.MOV.U32 R235, RZ, RZ, R13 ;  /* 0x000000ffffeb7224 */ /* 0x002fe200078e000d */
[----:B------:R-:W-:Y:S01]  /*204b0*/  MOV R2, RZ ;  /* 0x000000ff00027202 */ /* 0x000fe20000000f00 */
[----:B------:R-:W-:Y:S01]  /*204c0*/  IMAD.MOV.U32 R236, RZ, RZ, 0x181f ;  /* 0x0000181fffec7424 */ /* 0x000fe200078e00ff */
[----:B------:R-:W-:-:S02]  /*204d0*/  MOV R3, 0x204f0 ;  /* 0x000204f000037802 */ /* 0x000fc40000000f00 */
[----:B-----5:R-:W-:Y:S05]  /*204e0*/  CALL.REL.NOINC `($__internal_40_$__cuda_sm70_shflsync_idx_p) ;  /* 0x0000cd9000007944 */ /* 0x020fea0003c00000 */
[----:B------:R-:W-:Y:S01]  /*204f0*/  MOV R4, R237 ;  /* 0x000000ed00047202 */ /* 0x000fe20000000f00 */
[----:B------:R-:W-:Y:S05]  /*20500*/  BRA `(.L_x_2516) ;  /* 0xfffea40000007947 */ /* 0x000fea000383ffff */
.L_x_2345:
[----:B------:R-:W-:Y:S01]  /*20510*/  IMAD.MOV.U32 R235, RZ, RZ, R17 ;  /* 0x000000ffffeb7224 */ /* 0x000fe200078e0011 */
[----:B------:R-:W-:Y:S01]  /*20520*/  MOV R2, RZ ;  /* 0x000000ff00027202 */ /* 0x000fe20000000f00 */
[----:B------:R-:W-:Y:S01]  /*20530*/  IMAD.MOV.U32 R236, RZ, RZ, 0x181f ;  /* 0x0000181fffec7424 */ /* 0x000fe200078e00ff */
[----:B------:R-:W-:-:S02]  /*20540*/  MOV R3, 0x20560 ;  /* 0x0002056000037802 */ /* 0x000fc40000000f00 */
[----:B-12--5:R-:W-:Y:S05]  /*20550*/  CALL.REL.NOINC `($__internal_40_$__cuda_sm70_shflsync_idx_p) ;  /* 0x0000cd2000007944 */ /* 0x026fea0003c00000 */
[----:B------:R-:W-:Y:S01]  /*20560*/  MOV R0, R237 ;  /* 0x000000ed00007202 */ /* 0x000fe20000000f00 */
[----:B------:R-:W-:Y:S05]  /*20570*/  BRA `(.L_x_2517) ;  /* 0xfffea3b000007947 */ /* 0x000fea000383ffff */
.L_x_2348:
[----:B------:R-:W-:Y:S01]  /*20580*/  IMAD.MOV.U32 R235, RZ, RZ, R13 ;  /* 0x000000ffffeb7224 */ /* 0x000fe200078e000d */
[----:B--2---:R-:W-:Y:S01]  /*20590*/  MOV R2, 0x1 ;  /* 0x0000000100027802 */ /* 0x004fe20000000f00 */
[----:B------:R-:W-:Y:S01]  /*205a0*/  IMAD.MOV.U32 R236, RZ, RZ, 0x181f ;  /* 0x0000181fffec7424 */ /* 0x000fe200078e00ff */
[----:B------:R-:W-:-:S02]  /*205b0*/  MOV R3, 0x205d0 ;  /* 0x000205d000037802 */ /* 0x000fc40000000f00 */
[----:B-1-345:R-:W-:Y:S05]  /*205c0*/  CALL.REL.NOINC `($__internal_40_$__cuda_sm70_shflsync_idx_p) ;  /* 0x0000ccb000007944 */ /* 0x03afea0003c00000 */
[----:B------:R-:W-:Y:S01]  /*205d0*/  IMAD.MOV.U32 R4, RZ, RZ, R237 ;  /* 0x000000ffff047224 */ /* 0x000fe200078e00ed */
[----:B------:R-:W-:Y:S01]  /*205e0*/  MOV R2, 0x1 ;  /* 0x0000000100027802 */ /* 0x000fe20000000f00 */
[----:B------:R-:W-:Y:S01]  /*205f0*/  IMAD.MOV.U32 R235, RZ, RZ, R17 ;  /* 0x000000ffffeb7224 */ /* 0x000fe200078e0011 */
[----:B------:R-:W-:-:S02]  /*20600*/  MOV R236, 0x181f ;  /* 0x0000181f00ec7802 */ /* 0x000fc40000000f00 */
[----:B------:R-:W-:Y:S02]  /*20610*/  MOV R3, 0x20630 ;  /* 0x0002063000037802 */ /* 0x000fe40000000f00 */
[----:B------:R-:W-:Y:S05]  /*20620*/  CALL.REL.NOINC `($__internal_40_$__cuda_sm70_shflsync_idx_p) ;  /* 0x0000cc5000007944 */ /* 0x000fea0003c00000 */
[----:B------:R-:W-:Y:S01]  /*20630*/  MOV R0, R237 ;  /* 0x000000ed00007202 */ /* 0x000fe20000000f00 */
[----:B------:R-:W-:Y:S05]  /*20640*/  BRA `(.L_x_2518) ;  /* 0xfffea46000007947 */ /* 0x000fea000383ffff */
.L_x_2351:
[----:B------:R-:W-:Y:S01]  /*20650*/  IMAD.MOV.U32 R235, RZ, RZ, R13 ;  /* 0x000000ffffeb7224 */ /* 0x000fe200078e000d */
[----:B-1----:R-:W-:Y:S01]  /*20660*/  MOV R2, 0x2 ;  /* 0x0000000200027802 */ /* 0x002fe20000000f00 */
[----:B------:R-:W-:Y:S01]  /*20670*/  IMAD.MOV.U32 R236, RZ, RZ, 0x181f ;  /* 0x0000181fffec7424 */ /* 0x000fe200078e00ff */
[----:B------:R-:W-:Y:S02]  /*20680*/  MOV R3, 0x206a0 ;  /* 0x000206a000037802 */ /* 0x000fe40000000f00 */
[----:B--2345:R-:W-:Y:S05]  /*20690*/  CALL.REL.NOINC `($__internal_40_$__cuda_sm70_shflsync_idx_p) ;  /* 0x0000cbe000007944 */ /* 0x03cfea0003c00000 */
[----:B------:R-:W-:Y:S01]  /*206a0*/  MOV R4, R237 ;  /* 0x000000ed00047202 */ /* 0x000fe20000000f00 */
[----:B------:R-:W-:Y:S05]  /*206b0*/  BRA `(.L_x_2519) ;  /* 0xfffea56000007947 */ /* 0x000fea000383ffff */
.L_x_2352:
[----:B------:R-:W-:Y:S01]  /*206c0*/  IMAD.MOV.U32 R235, RZ, RZ, R17 ;  /* 0x000000ffffeb7224 */ /* 0x000fe200078e0011 */
[----:B------:R-:W-:Y:S01]  /*206d0*/  MOV R2, 0x2 ;  /* 0x0000000200027802 */ /* 0x000fe20000000f00 */
[----:B------:R-:W-:Y:S01]  /*206e0*/  IMAD.MOV.U32 R236, RZ, RZ, 0x181f ;  /* 0x0000181fffec7424 */ /* 0x000fe200078e00ff */
[----:B------:R-:W-:Y:S02]  /*206f0*/  MOV R3, 0x20710 ;  /* 0x0002071000037802 */ /* 0x000fe40000000f00 */
[----:B-12345:R-:W-:Y:S05]  /*20700*/  CALL.REL.NOINC `($__internal_40_$__cuda_sm70_shflsync_idx_p) ;  /* 0x0000cb7000007944 */ /* 0x03efea0003c00000 */
[----:B------:R-:W-:Y:S01]  /*20710*/  MOV R0, R237 ;  /* 0x000000ed00007202 */ /* 0x000fe20000000f00 */
[----:B------:R-:W-:Y:S05]  /*20720*/  BRA `(.L_x_2520) ;  /* 0xfffea51000007947 */ /* 0x000fea000383ffff */
.L_x_2355:
[----:B------:R-:W-:Y:S01]  /*20730*/  IMAD.MOV.U32 R235, RZ, RZ, R13 ;  /* 0x000000ffffeb7224 */ /* 0x000fe200078e000d */
[----:B-1----:R-:W-:Y:S01]  /*20740*/  MOV R2, 0x3 ;  /* 0x0000000300027802 */ /* 0x002fe20000000f00 */
[----:B------:R-:W-:Y:S01]  /*20750*/  IMAD.MOV.U32 R236, RZ, RZ, 0x181f ;  /* 0x0000181fffec7424 */ /* 0x000fe200078e00ff */
[----:B------:R-:W-:-:S02]  /*20760*/  MOV R3, 0x20780 ;  /* 0x0002078000037802 */ /* 0x000fc40000000f00 */
[----:B--2345:R-:W-:Y:S05]  /*20770*/  CALL.REL.NOINC `($__internal_40_$__cuda_sm70_shflsync_idx_p) ;  /* 0x0000cb0000007944 */ /* 0x03cfea0003c00000 */
        /* <DEDUP_REMOVED lines=8> */
.L_x_2357:
[----:B------:R-:W-:Y:S01]  /*20800*/  IMAD.MOV.U32 R235, RZ, RZ, R4 ;  /* 0x000000ffffeb7224 */ /* 0x000fe200078e0004 */
[----:B------:R-:W-:Y:S01]  /*20810*/  MOV R2, RZ ;  /* 0x000000ff00027202 */ /* 0x000fe20000000f00 */
[----:B------:R-:W-:Y:S01]  /*20820*/  IMAD.MOV.U32 R236, RZ, RZ, 0x181f ;  /* 0x0000181fffec7424 */ /* 0x000fe200078e00ff */
[----:B------:R-:W-:Y:S02]  /*20830*/  MOV R3, 0x20850 ;  /* 0x0002085000037802 */ /* 0x000fe40000000f00 */
[----:B-1234-:R-:W-:Y:S05]  /*20840*/  CALL.REL.NOINC `($__internal_40_$__cuda_sm70_shflsync_idx_p) ;  /* 0x0000ca3000007944 */ /* 0x01efea0003c00000 */
[----:B------:R-:W-:Y:S01]  /*20850*/  MOV R3, R237 ;  /* 0x000000ed00037202 */ /* 0x000fe20000000f00 */
[----:B------:R-:W-:Y:S05]  /*20860*/  BRA `(.L_x_2522) ;  /* 0xfffeb1a000007947 */ /* 0x000fea000383ffff */
.L_x_2360:
[----:B------:R-:W-:Y:S01]  /*20870*/  IMAD.MOV.U32 R235, RZ, RZ, R4 ;  /* 0x000000ffffeb7224 */ /* 0x000fe200078e0004 */
[----:B------:R-:W-:Y:S01]  /*20880*/  MOV R2, 0x1 ;  /* 0x0000000100027802 */ /* 0x000fe20000000f00 */
[----:B------:R-:W-:Y:S01]  /*20890*/  IMAD.MOV.U32 R236, RZ, RZ, 0x181f ;  /* 0x0000181fffec7424 */ /* 0x000fe200078e00ff */
[----:B------:R-:W-:Y:S02]  /*208a0*/  MOV R3, 0x208c0 ;  /* 0x000208c000037802 */ /* 0x000fe40000000f00 */
[----:B-1-3--:R-:W-:Y:S05]  /*208b0*/  CALL.REL.NOINC `($__internal_40_$__cuda_sm70_shflsync_idx_p) ;  /* 0x0000c9c000007944 */ /* 0x00afea0003c00000 */
        /* <DEDUP_REMOVED lines=8> */
.L_x_2363:
[----:B------:R-:W-:Y:S01]  /*20940*/  IMAD.MOV.U32 R235, RZ, RZ, R6 ;  /* 0x000000ffffeb7224 */ /* 0x000fe200078e0006 */
[----:B------:R-:W-:Y:S01]  /*20950*/  MOV R2, RZ ;  /* 0x000000ff00027202 */ /* 0x000fe20000000f00 */
[----:B------:R-:W-:Y:S01]  /*20960*/  IMAD.MOV.U32 R236, RZ, RZ, 0x181f ;  /* 0x0000181fffec7424 */ /* 0x000fe200078e00ff */
[----:B------:R-:W-:Y:S02]  /*20970*/  MOV R3, 0x20990 ;  /* 0x0002099000037802 */ /* 0x000fe40000000f00 */
[----:B-1----:R-:W-:Y:S05]  /*20980*/  CALL.REL.NOINC `($__internal_40_$__cuda_sm70_shflsync_idx_p) ;  /* 0x0000c8f000007944 */ /* 0x002fea0003c00000 */
[----:B------:R-:W-:Y:S01]  /*20990*/  MOV R4, R237 ;  /* 0x000000ed00047202 */ /* 0x000fe20000000f00 */
[----:B------:R-:W-:Y:S05]  /*209a0*/  BRA `(.L_x_2524) ;  /* 0xfffec3f000007947 */ /* 0x000fea000383ffff */
.L_x_2364:
[----:B------:R-:W-:Y:S01]  /*209b0*/  IMAD.MOV.U32 R235, RZ, RZ, R13 ;  /* 0x000000ffffeb7224 */ /* 0x000fe200078e000d */
[----:B------:R-:W-:Y:S01]  /*209c0*/  MOV R2, RZ ;  /* 0x000000ff00027202 */ /* 0x000fe20000000f00 */
[----:B------:R-:W-:Y:S01]  /*209d0*/  IMAD.MOV.U32 R236, RZ, RZ, 0x181f ;  /* 0x0000181fffec7424 */ /* 0x000fe200078e00ff */
[----:B------:R-:W-:Y:S02]  /*209e0*/  MOV R3, 0x20a00 ;  /* 0x00020a0000037802 */ /* 0x000fe40000000f00 */
[----:B-123--:R-:W-:Y:S05]  /*209f0*/  CALL.REL.NOINC `($__internal_40_$__cuda_sm70_shflsync_idx_p) ;  /* 0x0000c88000007944 */ /* 0x00efea0003c00000 */
[----:B------:R-:W-:Y:S01]  /*20a00*/  MOV R0, R237 ;  /* 0x000000ed00007202 */ /* 0x000fe20000000f00 */
[----:B------:R-:W-:Y:S05]  /*20a10*/  BRA `(.L_x_2525) ;  /* 0xfffec3a000007947 */ /* 0x000fea000383ffff */
.L_x_2367:
[----:B------:R-:W-:Y:S01]  /*20a20*/  IMAD.MOV.U32 R235, RZ, RZ, R6 ;  /* 0x000000ffffeb7224 */ /* 0x000fe200078e0006 */
[----:B--2---:R-:W-:Y:S01]  /*20a30*/  MOV R2, 0x1 ;  /* 0x0000000100027802 */ /* 0x004fe20000000f00 */
[----:B------:R-:W-:Y:S01]  /*20a40*/  IMAD.MOV.U32 R236, RZ, RZ, 0x181f ;  /* 0x0000181fffec7424 */ /* 0x000fe200078e00ff */
[----:B------:R-:W-:-:S02]  /*20a50*/  MOV R3, 0x20a70 ;  /* 0x00020a7000037802 */ /* 0x000fc40000000f00 */
[----:B-1-34-:R-:W-:Y:S05]  /*20a60*/  CALL.REL.NOINC `($__internal_40_$__cuda_sm70_shflsync_idx_p) ;  /* 0x0000c81000007944 */ /* 0x01afea0003c00000 */
        /* <DEDUP_REMOVED lines=8> */
.L_x_2368:
[----:B------:R-:W-:Y:S01]  /*20af0*/  IMAD.MOV.U32 R235, RZ, RZ, R4 ;  /* 0x000000ffffeb7224 */ /* 0x000fe200078e0004 */
[----:B------:R-:W-:Y:S01]  /*20b00*/  MOV R2, RZ ;  /* 0x000000ff00027202 */ /* 0x000fe20000000f00 */
[----:B------:R-:W-:Y:S01]  /*20b10*/  IMAD.MOV.U32 R236, RZ, RZ, 0x1c1f ;  /* 0x00001c1fffec7424 */ /* 0x000fe200078e00ff */
[----:B------:R-:W-:Y:S02]  /*20b20*/  MOV R3, 0x20b40 ;  /* 0x00020b4000037802 */ /* 0x000fe40000000f00 */
[----:B-1----:R-:W-:Y:S05]  /*20b30*/  CALL.REL.NOINC `($__internal_40_$__cuda_sm70_shflsync_idx_p) ;  /* 0x0000c74000007944 */ /* 0x002fea0003c00000 */
[----:B------:R-:W-:Y:S01]  /*20b40*/  MOV R3, R237 ;  /* 0x000000ed00037202 */ /* 0x000fe20000000f00 */
[----:B------:R-:W-:Y:S05]  /*20b50*/  BRA `(.L_x_2527) ;  /* 0xfffec89000007947 */ /* 0x000fea000383ffff */
.L_x_2373:
[----:B------:R-:W-:Y:S01]  /*20b60*/  IMAD.MOV.U32 R235, RZ, RZ, R4 ;  /* 0x000000ffffeb7224 */ /* 0x000fe200078e0004 */
[----:B------:R-:W-:Y:S01]  /*20b70*/  MOV R2, 0x1 ;  /* 0x0000000100027802 */ /* 0x000fe20000000f00 */
[----:B------:R-:W-:Y:S01]  /*20b80*/  IMAD.MOV.U32 R236, RZ, RZ, 0x1c1f ;  /* 0x00001c1fffec7424 */ /* 0x000fe200078e00ff */
[----:B------:R-:W-:Y:S02]  /*20b90*/  MOV R3, 0x20bb0 ;  /* 0x00020bb000037802 */ /* 0x000fe40000000f00 */
[----:B--2---:R-:W-:Y:S05]  /*20ba0*/  CALL.REL.NOINC `($__internal_40_$__cuda_sm70_shflsync_idx_p) ;  /* 0x0000c6d000007944 */ /* 0x004fea0003c00000 */
[----:B------:R-:W-:Y:S01]  /*20bb0*/  MOV R3, R237 ;  /* 0x000000ed00037202 */ /* 0x000fe20000000f00 */
[----:B------:R-:W-:Y:S05]  /*20bc0*/  BRA `(.L_x_2528) ;  /* 0xfffecda000007947 */ /* 0x000fea000383ffff */
.L_x_2378:
[----:B------:R-:W-:Y:S01]  /*20bd0*/  IMAD.MOV.U32 R0, RZ, RZ, R13 ;  /* 0x000000ffff007224 */ /* 0x000fe200078e000d */
[----:B------:R-:W-:-:S02]  /*20be0*/  MOV R3, 0x2 ;  /* 0x0000000200037802 */ /* 0x000fc40000000f00 */
[----:B------:R-:W-:Y:S02]  /*20bf0*/  MOV R2, 0x20c10 ;  /* 0x00020c1000027802 */ /* 0x000fe40000000f00 */
[----:B------:R-:W-:Y:S05]  /*20c00*/  CALL.REL.NOINC `($__internal_39_$__cuda_sm70_shflsync_bfly_p) ;  /* 0x0000c61000007944 */ /* 0x000fea0003c00000 */
[----:B------:R-:W-:Y:S05]  /*20c10*/  BRA `(.L_x_2529) ;  /* 0xfffed30000007947 */ /* 0x000fea000383ffff */
.L_x_2379:
[----:B------:R-:W-:Y:S01]  /*20c20*/  IMAD.MOV.U32 R0, RZ, RZ, R13 ;  /* 0x000000ffff007224 */ /* 0x000fe200078e000d */
[----:B------:R-:W-:Y:S02]  /*20c30*/  MOV R3, 0x1 ;  /* 0x0000000100037802 */ /* 0x000fe40000000f00 */
[----:B------:R-:W-:Y:S02]  /*20c40*/  MOV R2, 0x20c60 ;  /* 0x00020c6000027802 */ /* 0x000fe40000000f00 */
[----:B------:R-:W-:Y:S05]  /*20c50*/  CALL.REL.NOINC `($__internal_39_$__cuda_sm70_shflsync_bfly_p) ;  /* 0x0000c5c000007944 */ /* 0x000fea0003c00000 */
[----:B------:R-:W-:Y:S01]  /*20c60*/  FMNMX.FTZ R13, R13, R184, !PT ;  /* 0x000000b80d0d7209 */ /* 0x000fe20007810000 */
[----:B------:R-:W-:Y:S01]  /*20c70*/  IMAD.MOV.U32 R0, RZ, RZ, R6 ;  /* 0x000000ffff007224 */ /* 0x000fe200078e0006 */
[----:B------:R-:W-:Y:S01]  /*20c80*/  MOV R2, 0x20cb0 ;  /* 0x00020cb000027802 */ /* 0x000fe20000000f00 */
[----:B------:R-:W-:Y:S02]  /*20c90*/  IMAD.MOV.U32 R3, RZ, RZ, 0x2 ;  /* 0x00000002ff037424 */ /* 0x000fe400078e00ff */
[----:B------:R-:W-:Y:S05]  /*20ca0*/  CALL.REL.NOINC `($__internal_39_$__cuda_sm70_shflsync_bfly_p) ;  /* 0x0000c57000007944 */ /* 0x000fea0003c00000 */
[----:B------:R-:W-:Y:S01]  /*20cb0*/  FMNMX.FTZ R6, R6, R184, !PT ;  /* 0x000000b806067209 */ /* 0x000fe20007810000 */
[----:B------:R-:W-:Y:S01]  /*20cc0*/  IMAD.MOV.U32 R3, RZ, RZ, 0x1 ;  /* 0x00000001ff037424 */ /* 0x000fe200078e00ff */
[----:B------:R-:W-:-:S03]  /*20cd0*/  MOV R2, 0x20d00 ;  /* 0x00020d0000027802 */ /* 0x000fc60000000f00 */
[----:B------:R-:W-:Y:S02]  /*20ce0*/  IMAD.MOV.U32 R0, RZ, RZ, R6 ;  /* 0x000000ffff007224 */ /* 0x000fe400078e0006 */
[----:B------:R-:W-:Y:S05]  /*20cf0*/  CALL.REL.NOINC `($__internal_39_$__cuda_sm70_shflsync_bfly_p) ;  /* 0x0000c52000007944 */ /* 0x000fea0003c00000 */
[----:B------:R-:W-:Y:S05]  /*20d00*/  BRA `(.L_x_2530) ;  /* 0xfffed28000007947 */ /* 0x000fea000383ffff */
.L_x_2387:
[----:B------:R-:W-:Y:S01]  /*20d10*/  MOV R2, RZ ;  /* 0x000000ff00027202 */ /* 0x000fe20000000f00 */
[----:B------:R-:W-:Y:S01]  /*20d20*/  IMAD.MOV.U32 R235, RZ, RZ, R8 ;  /* 0x000000ffffeb7224 */ /* 0x000fe200078e0008 */
[----:B------:R-:W-:Y:S01]  /*20d30*/  MOV R3, 0x20d60 ;  /* 0x00020d6000037802 */ /* 0x000fe20000000f00 */
[----:B------:R-:W-:Y:S02]  /*20d40*/  IMAD.MOV.U32 R236, RZ, RZ, 0x181f ;  /* 0x0000181fffec7424 */ /* 0x000fe400078e00ff */
[----:B-1234-:R-:W-:Y:S05]  /*20d50*/  CALL.REL.NOINC `($__internal_40_$__cuda_sm70_shflsync_idx_p) ;  /* 0x0000c52000007944 */ /* 0x01efea0003c00000 */
[----:B------:R-:W-:Y:S01]  /*20d60*/  MOV R4, R237 ;  /* 0x000000ed00047202 */ /* 0x000fe20000000f00 */
[----:B------:R-:W-:-:S05]  /*20d70*/  BRA `(.L_x_2531) ;  /* 0xfffee78000007947 */ /* 0x000fca000383ffff */
.L_x_2388:
[----:B------:R-:W-:Y:S01]  /*20d80*/  MOV R2, RZ ;  /* 0x000000ff00027202 */ /* 0x000fe20000000f00 */
[----:B------:R-:W-:Y:S01]  /*20d90*/  IMAD.MOV.U32 R235, RZ, RZ, R9 ;  /* 0x000000ffffeb7224 */ /* 0x000fe200078e0009 */
[----:B------:R-:W-:Y:S01]  /*20da0*/  MOV R3, 0x20dd0 ;  /* 0x00020dd000037802 */ /* 0x000fe20000000f00 */
[----:B------:R-:W-:Y:S02]  /*20db0*/  IMAD.MOV.U32 R236, RZ, RZ, 0x181f ;  /* 0x0000181fffec7424 */ /* 0x000fe400078e00ff */
[----:B-1234-:R-:W-:Y:S05]  /*20dc0*/  CALL.REL.NOINC `($__internal_40_$__cuda_sm70_shflsync_idx_p) ;  /* 0x0000c4b000007944 */ /* 0x01efea0003c00000 */
[----:B------:R-:W-:Y:S01]  /*20dd0*/  MOV R0, R237 ;  /* 0x000000ed00007202 */ /* 0x000fe20000000f00 */
[----:B------:R-:W-:-:S05]  /*20de0*/  BRA `(.L_x_2532) ;  /* 0xfffee73000007947 */ /* 0x000fca000383ffff */
.L_x_2389:
[----:B---3--:R-:W-:Y:S01]  /*20df0*/  MOV R2, 0x1 ;  /* 0x0000000100027802 */ /* 0x008fe20000000f00 */
[----:B------:R-:W-:Y:S01]  /*20e00*/  IMAD.MOV.U32 R235, RZ, RZ, R8 ;  /* 0x000000ffffeb7224 */ /* 0x000fe200078e0008 */
[----:B------:R-:W-:Y:S01]  /*20e10*/  MOV R3, 0x20e40 ;  /* 0x00020e4000037802 */ /* 0x000fe20000000f00 */
[----:B------:R-:W-:Y:S02]  /*20e20*/  IMAD.MOV.U32 R236, RZ, RZ, 0x181f ;  /* 0x0000181fffec7424 */ /* 0x000fe400078e00ff */
[----:B-12-4-:R-:W-:Y:S05]  /*20e30*/  CALL.REL.NOINC `($__internal_40_$__cuda_sm70_shflsync_idx_p) ;  /* 0x0000c44000007944 */ /* 0x016fea0003c00000 */
[----:B------:R-:W-:Y:S01]  /*20e40*/  MOV R2, 0x1 ;  /* 0x0000000100027802 */ /* 0x000fe20000000f00 */
[----:B------:R-:W-:Y:S01]  /*20e50*/  IMAD.MOV.U32 R4, RZ, RZ, R237 ;  /* 0x000000ffff047224 */ /* 0x000fe200078e00ed */
[----:B------:R-:W-:Y:S01]  /*20e60*/  MOV R236, 0x181f ;  /* 0x0000181f00ec7802 */ /* 0x000fe20000000f00 */
[----:B------:R-:W-:Y:S01]  /*20e70*/  IMAD.MOV.U32 R235, RZ, RZ, R9 ;  /* 0x000000ffffeb7224 */ /* 0x000fe200078e0009 */
[----:B------:R-:W-:Y:S02]  /*20e80*/  MOV R3, 0x20ea0 ;  /* 0x00020ea000037802 */ /* 0x000fe40000000f00 */
[----:B------:R-:W-:Y:S05]  /*20e90*/  CALL.REL.NOINC `($__internal_40_$__cuda_sm70_shflsync_idx_p) ;  /* 0x0000c3e000007944 */ /* 0x000fea0003c00000 */
[----:B------:R-:W-:Y:S01]  /*20ea0*/  MOV R0, R237 ;  /* 0x000000ed00007202 */ /* 0x000fe20000000f00 */
[----:B------:R-:W-:-:S05]  /*20eb0*/  BRA `(.L_x_2533) ;  /* 0xfffee8a000007947 */ /* 0x000fca000383ffff */
.L_x_2392:
[----:B------:R-:W-:Y:S01]  /*20ec0*/  MOV R2, RZ ;  /* 0x000000ff00027202 */ /* 0x000fe20000000f00 */
[----:B------:R-:W-:Y:S01]  /*20ed0*/  IMAD.MOV.U32 R235, RZ, RZ, R9 ;  /* 0x000000ffffeb7224 */ /* 0x000fe200078e0009 */
[----:B------:R-:W-:Y:S01]  /*20ee0*/  MOV R3, 0x20f10 ;  /* 0x00020f1000037802 */ /* 0x000fe20000000f00 */
[----:B------:R-:W-:Y:S02]  /*20ef0*/  IMAD.MOV.U32 R236, RZ, RZ, 0x181f ;  /* 0x0000181fffec7424 */ /* 0x000fe400078e00ff */
[----:B-1----:R-:W-:Y:S05]  /*20f00*/  CALL.REL.NOINC `($__internal_40_$__cuda_sm70_shflsync_idx_p) ;  /* 0x0000c37000007944 */ /* 0x002fea0003c00000 */
[----:B------:R-:W-:Y:S01]  /*20f10*/  MOV R4, R237 ;  /* 0x000000ed00047202 */ /* 0x000fe20000000f00 */
[----:B------:R-:W-:-:S05]  /*20f20*/  BRA `(.L_x_2534) ;  /* 0xfffef92000007947 */ /* 0x000fca000383ffff */
.L_x_2393:
[----:B------:R-:W-:Y:S01]  /*20f30*/  MOV R2, RZ ;  /* 0x000000ff00027202 */ /* 0x000fe20000000f00 */
[----:B------:R-:W-:Y:S01]  /*20f40*/  IMAD.MOV.U32 R235, RZ, RZ, R14 ;  /* 0x000000ffffeb7224 */ /* 0x000fe200078e000e */
[----:B------:R-:W-:Y:S01]  /*20f50*/  MOV R3, 0x20f80 ;  /* 0x00020f8000037802 */ /* 0x000fe20000000f00 */
[----:B------:R-:W-:Y:S02]  /*20f60*/  IMAD.MOV.U32 R236, RZ, RZ, 0x181f ;  /* 0x0000181fffec7424 */ /* 0x000fe400078e00ff */
[----:B-123--:R-:W-:Y:S05]  /*20f70*/  CALL.REL.NOINC `($__internal_40_$__cuda_sm70_shflsync_idx_p) ;  /* 0x0000c30000007944 */ /* 0x00efea0003c00000 */
[----:B------:R-:W-:Y:S01]  /*20f80*/  MOV R0, R237 ;  /* 0x000000ed00007202 */ /* 0x000fe20000000f00 */
[----:B------:R-:W-:-:S05]  /*20f90*/  BRA `(.L_x_2535) ;  /* 0xfffef8d000007947 */ /* 0x000fca000383ffff */
.L_x_2394:
[----:B--2---:R-:W-:Y:S01]  /*20fa0*/  MOV R2, 0x1 ;  /* 0x0000000100027802 */ /* 0x004fe20000000f00 */
[----:B------:R-:W-:Y:S01]  /*20fb0*/  IMAD.MOV.U32 R235, RZ, RZ, R9 ;  /* 0x000000ffffeb7224 */ /* 0x000fe200078e0009 */
[----:B------:R-:W-:Y:S01]  /*20fc0*/  MOV R3, 0x20ff0 ;  /* 0x00020ff000037802 */ /* 0x000fe20000000f00 */
[----:B------:R-:W-:Y:S03]  /*20fd0*/  IMAD.MOV.U32 R236, RZ, RZ, 0x181f ;  /* 0x0000181fffec7424 */ /* 0x000fe600078e00ff */
[----:B-1--4-:R-:W-:Y:S05]  /*20fe0*/  CALL.REL.NOINC `($__internal_40_$__cuda_sm70_shflsync_idx_p) ;  /* 0x0000c29000007944 */ /* 0x012fea0003c00000 */
        /* <DEDUP_REMOVED lines=8> */
.L_x_2395:
[----:B------:R-:W-:Y:S01]  /*21070*/  MOV R2, RZ ;  /* 0x000000ff00027202 */ /* 0x000fe20000000f00 */
[----:B------:R-:W-:Y:S01]  /*21080*/  IMAD.MOV.U32 R235, RZ, RZ, R8 ;  /* 0x000000ffffeb7224 */ /* 0x000fe200078e0008 */
[----:B------:R-:W-:Y:S01]  /*21090*/  MOV R3, 0x210c0 ;  /* 0x000210c000037802 */ /* 0x000fe20000000f00 */
[----:B------:R-:W-:Y:S02]  /*210a0*/  IMAD.MOV.U32 R236, RZ, RZ, 0x1c1f ;  /* 0x00001c1fffec7424 */ /* 0x000fe400078e00ff */
[----:B-1----:R-:W-:Y:S05]  /*210b0*/  CALL.REL.NOINC `($__internal_40_$__cuda_sm70_shflsync_idx_p) ;  /* 0x0000c1c000007944 */ /* 0x002fea0003c00000 */
[----:B------:R-:W-:Y:S01]  /*210c0*/  MOV R3, R237 ;  /* 0x000000ed00037202 */ /* 0x000fe20000000f00 */
[----:B------:R-:W-:-:S05]  /*210d0*/  BRA `(.L_x_2537) ;  /* 0xfffefc0000007947 */ /* 0x000fca000383ffff */
.L_x_2400:
[----:B------:R-:W-:Y:S01]  /*210e0*/  MOV R2, 0x1 ;  /* 0x0000000100027802 */ /* 0x000fe20000000f00 */
[----:B------:R-:W-:Y:S01]  /*210f0*/  IMAD.MOV.U32 R235, RZ, RZ, R8 ;  /* 0x000000ffffeb7224 */ /* 0x000fe200078e0008 */
[----:B------:R-:W-:Y:S01]  /*21100*/  MOV R3, 0x21130 ;  /* 0x0002113000037802 */ /* 0x000fe20000000f00 */
[----:B------:R-:W-:Y:S02]  /*21110*/  IMAD.MOV.U32 R236, RZ, RZ, 0x1c1f ;  /* 0x00001c1fffec7424 */ /* 0x000fe400078e00ff */
[----:B--2---:R-:W-:Y:S05]  /*21120*/  CALL.REL.NOINC `($__internal_40_$__cuda_sm70_shflsync_idx_p) ;  /* 0x0000c15000007944 */ /* 0x004fea0003c00000 */
[----:B------:R-:W-:Y:S01]  /*21130*/  MOV R3, R237 ;  /* 0x000000ed00037202 */ /* 0x000fe20000000f00 */
[----:B------:R-:W-:-:S05]  /*21140*/  BRA `(.L_x_2538) ;  /* 0xffff013000007947 */ /* 0x000fca000383ffff */
.L_x_2405:
[----:B------:R-:W-:Y:S02]  /*21150*/  MOV R3, 0x2 ;  /* 0x0000000200037802 */ /* 0x000fe40000000f00 */
[----:B------:R-:W-:Y:S02]  /*21160*/  MOV R2, 0x21180 ;  /* 0x0002118000027802 */ /* 0x000fe40000000f00 */
[----:B------:R-:W-:Y:S05]  /*21170*/  CALL.REL.NOINC `($__internal_39_$__cuda_sm70_shflsync_bfly_p) ;  /* 0x0000c0a000007944 */ /* 0x000fea0003c00000 */
[----:B------:R-:W-:Y:S01]  /*21180*/  MOV R2, R184 ;  /* 0x000000b800027202 */ /* 0x000fe20000000f00 */
[----:B------:R-:W-:-:S05]  /*21190*/  BRA `(.L_x_2539) ;  /* 0xffff06d000007947 */ /* 0x000fca000383ffff */
.L_x_2406:
[----:B------:R-:W-:Y:S02]  /*211a0*/  MOV R3, 0x1 ;  /* 0x0000000100037802 */ /* 0x000fe40000000f00 */
[----:B------:R-:W-:Y:S02]  /*211b0*/  MOV R2, 0x211d0 ;  /* 0x000211d000027802 */ /* 0x000fe40000000f00 */
[----:B------:R-:W-:Y:S05]  /*211c0*/  CALL.REL.NOINC `($__internal_39_$__cuda_sm70_shflsync_bfly_p) ;  /* 0x0000c05000007944 */ /* 0x000fea0003c00000 */
[----:B------:R-:W-:Y:S01]  /*211d0*/  IMAD.MOV.U32 R3, RZ, RZ, 0x2 ;  /* 0x00000002ff037424 */ /* 0x000fe200078e00ff */
[----:B------:R-:W-:Y:S01]  /*211e0*/  FMNMX.FTZ R4, R0, R184, !PT ;  /* 0x000000b800047209 */ /* 0x000fe20007810000 */
[----:B------:R-:W-:Y:S01]  /*211f0*/  IMAD.MOV.U32 R0, RZ, RZ, R8 ;  /* 0x000000ffff007224 */ /* 0x000fe200078e0008 */
[----:B------:R-:W-:Y:S02]  /*21200*/  MOV R2, 0x21220 ;  /* 0x0002122000027802 */ /* 0x000fe40000000f00 */
[----:B------:R-:W-:Y:S05]  /*21210*/  CALL.REL.NOINC `($__internal_39_$__cuda_sm70_shflsync_bfly_p) ;  /* 0x0000c00000007944 */ /* 0x000fea0003c00000 */
[----:B------:R-:W-:Y:S01]  /*21220*/  FMNMX.FTZ R0, R8, R184, !PT ;  /* 0x000000b808007209 */ /* 0x000fe20007810000 */
[----:B------:R-:W-:Y:S01]  /*21230*/  IMAD.MOV.U32 R3, RZ, RZ, 0x1 ;  /* 0x00000001ff037424 */ /* 0x000fe200078e00ff */
[----:B------:R-:W-:Y:S02]  /*21240*/  MOV R2, 0x21260 ;  /* 0x0002126000027802 */ /* 0x000fe40000000f00 */
[----:B------:R-:W-:Y:S05]  /*21250*/  CALL.REL.NOINC `($__internal_39_$__cuda_sm70_shflsync_bfly_p) ;  /* 0x0000bfc000007944 */ /* 0x000fea0003c00000 */
[----:B------:R-:W-:Y:S01]  /*21260*/  MOV R2, R184 ;  /* 0x000000b800027202 */ /* 0x000fe20000000f00 */
[----:B------:R-:W-:-:S05]  /*21270*/  BRA `(.L_x_2540) ;  /* 0xffff066000007947 */ /* 0x000fca000383ffff */
.L_x_2415:
[----:B------:R-:W-:Y:S01]  /*21280*/  MOV R2, RZ ;  /* 0x000000ff00027202 */ /* 0x000fe20000000f00 */
[----:B------:R-:W-:Y:S01]  /*21290*/  IMAD.MOV.U32 R235, RZ, RZ, R9 ;  /* 0x000000ffffeb7224 */ /* 0x000fe200078e0009 */
[----:B------:R-:W-:Y:S01]  /*212a0*/  MOV R3, 0x212d0 ;  /* 0x000212d000037802 */ /* 0x000fe20000000f00 */
[----:B------:R-:W-:Y:S02]  /*212b0*/  IMAD.MOV.U32 R236, RZ, RZ, 0x181f ;  /* 0x0000181fffec7424 */ /* 0x000fe400078e00ff */
[----:B-1234-:R-:W-:Y:S05]  /*212c0*/  CALL.REL.NOINC `($__internal_40_$__cuda_sm70_shflsync_idx_p) ;  /* 0x0000bfb000007944 */ /* 0x01efea0003c00000 */
[----:B------:R-:W-:Y:S01]  /*212d0*/  MOV R8, R237 ;  /* 0x000000ed00087202 */ /* 0x000fe20000000f00 */
[----:B------:R-:W-:-:S05]  /*212e0*/  BRA `(.L_x_2541) ;  /* 0xffff221000007947 */ /* 0x000fca000383ffff */
.L_x_2416:
[----:B------:R-:W-:Y:S01]  /*212f0*/  MOV R2, RZ ;  /* 0x000000ff00027202 */ /* 0x000fe20000000f00 */
[----:B------:R-:W-:Y:S01]  /*21300*/  IMAD.MOV.U32 R235, RZ, RZ, R10 ;  /* 0x000000ffffeb7224 */ /* 0x000fe200078e000a */
[----:B------:R-:W-:Y:S01]  /*21310*/  MOV R3, 0x21340 ;  /* 0x0002134000037802 */ /* 0x000fe20000000f00 */
[----:B------:R-:W-:Y:S02]  /*21320*/  IMAD.MOV.U32 R236, RZ, RZ, 0x181f ;  /* 0x0000181fffec7424 */ /* 0x000fe400078e00ff */
[----:B-1234-:R-:W-:Y:S05]  /*21330*/  CALL.REL.NOINC `($__internal_40_$__cuda_sm70_shflsync_idx_p) ;  /* 0x0000bf4000007944 */ /* 0x01efea0003c00000 */
[----:B------:R-:W-:Y:S01]  /*21340*/  MOV R0, R237 ;  /* 0x000000ed00007202 */ /* 0x000fe20000000f00 */
[----:B------:R-:W-:-:S05]  /*21350*/  BRA `(.L_x_2542) ;  /* 0xffff21c000007947 */ /* 0x000fca000383ffff */
.L_x_2417:
        /* <DEDUP_REMOVED lines=13> */
.L_x_2420:
[----:B------:R-:W-:Y:S01]  /*21430*/  MOV R2, RZ ;  /* 0x000000ff00027202 */ /* 0x000fe20000000f00 */
[----:B------:R-:W-:Y:S01]  /*21440*/  IMAD.MOV.U32 R235, RZ, RZ, R14 ;  /* 0x000000ffffeb7224 */ /* 0x000fe200078e000e */
[----:B------:R-:W-:Y:S01]  /*21450*/  MOV R3, 0x21480 ;  /* 0x0002148000037802 */ /* 0x000fe20000000f00 */
[----:B------:R-:W-:Y:S02]  /*21460*/  IMAD.MOV.U32 R236, RZ, RZ, 0x181f ;  /* 0x0000181fffec7424 */ /* 0x000fe400078e00ff */
[----:B-1----:R-:W-:Y:S05]  /*21470*/  CALL.REL.NOINC `($__internal_40_$__cuda_sm70_shflsync_idx_p) ;  /* 0x0000be0000007944 */ /* 0x002fea0003c00000 */
[----:B------:R-:W-:Y:S01]  /*21480*/  MOV R8, R237 ;  /* 0x000000ed00087202 */ /* 0x000fe20000000f00 */
[----:B------:R-:W-:-:S05]  /*21490*/  BRA `(.L_x_2544) ;  /* 0xffff33b000007947 */ /* 0x000fca000383ffff */
.L_x_2421:
[----:B------:R-:W-:Y:S01]  /*214a0*/  MOV R2, RZ ;  /* 0x000000ff00027202 */ /* 0x000fe20000000f00 */
[----:B------:R-:W-:Y:S01]  /*214b0*/  IMAD.MOV.U32 R235, RZ, RZ, R16 ;  /* 0x000000ffffeb7224 */ /* 0x000fe200078e0010 */
[----:B------:R-:W-:Y:S01]  /*214c0*/  MOV R3, 0x214f0 ;  /* 0x000214f000037802 */ /* 0x000fe20000000f00 */
[----:B------:R-:W-:Y:S02]  /*214d0*/  IMAD.MOV.U32 R236, RZ, RZ, 0x181f ;  /* 0x0000181fffec7424 */ /* 0x000fe400078e00ff */
[----:B-123--:R-:W-:Y:S05]  /*214e0*/  CALL.REL.NOINC `($__internal_40_$__cuda_sm70_shflsync_idx_p) ;  /* 0x0000bd9000007944 */ /* 0x00efea0003c00000 */
[----:B------:R-:W-:Y:S01]  /*214f0*/  MOV R0, R237 ;  /* 0x000000ed00007202 */ /* 0x000fe20000000f00 */
[----:B------:R-:W-:-:S05]  /*21500*/  BRA `(.L_x_2545) ;  /* 0xffff336000007947 */ /* 0x000fca000383ffff */
.L_x_2422:
        /* <DEDUP_REMOVED lines=13> */
.L_x_2423:
[----:B------:R-:W-:Y:S02]  /*215e0*/  MOV R3, 0x2 ;  /* 0x0000000200037802 */ /* 0x000fe40000000f00 */
[----:B------:R-:W-:Y:S02]  /*215f0*/  MOV R2, 0x21610 ;  /* 0x0002161000027802 */ /* 0x000fe40000000f00 */
[----:B------:R-:W-:Y:S05]  /*21600*/  CALL.REL.NOINC `($__internal_39_$__cuda_sm70_shflsync_bfly_p) ;  /* 0x0000bc1000007944 */ /* 0x000fea0003c00000 */
[----:B------:R-:W-:Y:S01]  /*21610*/  MOV R2, R184 ;  /* 0x000000b800027202 */ /* 0x000fe20000000f00 */
[----:B------:R-:W-:-:S05]  /*21620*/  BRA `(.L_x_2547) ;  /* 0xffff372000007947 */ /* 0x000fca000383ffff */
.L_x_2424:
        /* <DEDUP_REMOVED lines=14> */
.L_x_2427:
[----:B-1-34-:R-:W-:Y:S01]  /*21710*/  MOV R2, RZ ;  /* 0x000000ff00027202 */ /* 0x01afe20000000f00 */
[----:B------:R-:W-:Y:S01]  /*21720*/  IMAD.MOV.U32 R235, RZ, RZ, R6 ;  /* 0x000000ffffeb7224 */ /* 0x000fe200078e0006 */
[----:B------:R-:W-:Y:S01]  /*21730*/  MOV R3, 0x21760 ;  /* 0x0002176000037802 */ /* 0x000fe20000000f00 */
[----:B------:R-:W-:Y:S02]  /*21740*/  IMAD.MOV.U32 R236, RZ, RZ, 0x181f ;  /* 0x0000181fffec7424 */ /* 0x000fe400078e00ff */
[----:B------:R-:W-:Y:S05]  /*21750*/  CALL.REL.NOINC `($__internal_40_$__cuda_sm70_shflsync_idx_p) ;  /* 0x0000bb2000007944 */ /* 0x000fea0003c00000 */
[----:B------:R-:W-:Y:S01]  /*21760*/  MOV R0, R237 ;  /* 0x000000ed00007202 */ /* 0x000fe20000000f00 */
[----:B------:R-:W-:-:S05]  /*21770*/  BRA `(.L_x_2549) ;  /* 0xffff4f7000007947 */ /* 0x000fca000383ffff */
.L_x_2430:
[----:B--2---:R-:W-:Y:S01]  /*21780*/  MOV R2, 0x1 ;  /* 0x0000000100027802 */ /* 0x004fe20000000f00 */
[----:B------:R-:W-:Y:S01]  /*21790*/  IMAD.MOV.U32 R235, RZ, RZ, R6 ;  /* 0x000000ffffeb7224 */ /* 0x000fe200078e0006 */
[----:B------:R-:W-:Y:S01]  /*217a0*/  MOV R3, 0x217d0 ;  /* 0x000217d000037802 */ /* 0x000fe20000000f00 */
[----:B------:R-:W-:Y:S02]  /*217b0*/  IMAD.MOV.U32 R236, RZ, RZ, 0x181f ;  /* 0x0000181fffec7424 */ /* 0x000fe400078e00ff */
[----:B-1----:R-:W-:Y:S05]  /*217c0*/  CALL.REL.NOINC `($__internal_40_$__cuda_sm70_shflsync_idx_p) ;  /* 0x0000bab000007944 */ /* 0x002fea0003c00000 */
        /* <DEDUP_REMOVED lines=8> */
.L_x_2433:
[----:B------:R-:W-:Y:S01]  /*21850*/  MOV R2, RZ ;  /* 0x000000ff00027202 */ /* 0x000fe20000000f00 */
[----:B------:R-:W-:Y:S01]  /*21860*/  IMAD.MOV.U32 R235, RZ, RZ, R10 ;  /* 0x000000ffffeb7224 */ /* 0x000fe200078e000a */
[----:B------:R-:W-:Y:S01]  /*21870*/  MOV R3, 0x218a0 ;  /* 0x000218a000037802 */ /* 0x000fe20000000f00 */
[----:B------:R-:W-:Y:S02]  /*21880*/  IMAD.MOV.U32 R236, RZ, RZ, 0x181f ;  /* 0x0000181fffec7424 */ /* 0x000fe400078e00ff */
[----:B------:R-:W-:Y:S05]  /*21890*/  CALL.REL.NOINC `($__internal_40_$__cuda_sm70_shflsync_idx_p) ;  /* 0x0000b9e000007944 */ /* 0x000fea0003c00000 */
[----:B------:R-:W-:Y:S01]  /*218a0*/  MOV R6, R237 ;  /* 0x000000ed00067202 */ /* 0x000fe20000000f00 */
[----:B------:R-:W-:-:S05]  /*218b0*/  BRA `(.L_x_2551) ;  /* 0xffff616000007947 */ /* 0x000fca000383ffff */
.L_x_2434:
[----:B------:R-:W-:Y:S01]  /*218c0*/  MOV R2, RZ ;  /* 0x000000ff00027202 */ /* 0x000fe20000000f00 */
[----:B------:R-:W-:Y:S01]  /*218d0*/  IMAD.MOV.U32 R235, RZ, RZ, R11 ;  /* 0x000000ffffeb7224 */ /* 0x000fe200078e000b */
[----:B------:R-:W-:Y:S01]  /*218e0*/  MOV R3, 0x21910 ;  /* 0x0002191000037802 */ /* 0x000fe20000000f00 */
[----:B------:R-:W-:Y:S02]  /*218f0*/  IMAD.MOV.U32 R236, RZ, RZ, 0x181f ;  /* 0x0000181fffec7424 */ /* 0x000fe400078e00ff */
[----:B-12---:R-:W-:Y:S05]  /*21900*/  CALL.REL.NOINC `($__internal_40_$__cuda_sm70_shflsync_idx_p) ;  /* 0x0000b97000007944 */ /* 0x006fea0003c00000 */
[----:B------:R-:W-:Y:S01]  /*21910*/  MOV R0, R237 ;  /* 0x000000ed00007202 */ /* 0x000fe20000000f00 */
[----:B------:R-:W-:-:S05]  /*21920*/  BRA `(.L_x_2552) ;  /* 0xffff611000007947 */ /* 0x000fca000383ffff */
.L_x_2435:
[----:B--2---:R-:W-:Y:S01]  /*21930*/  MOV R2, 0x1 ;  /* 0x0000000100027802 */ /* 0x004fe20000000f00 */
[----:B------:R-:W-:Y:S01]  /*21940*/  IMAD.MOV.U32 R235, RZ, RZ, R10 ;  /* 0x000000ffffeb7224 */ /* 0x000fe200078e000a */
[----:B------:R-:W-:Y:S01]  /*21950*/  MOV R3, 0x21980 ;  /* 0x0002198000037802 */ /* 0x000fe20000000f00 */
[----:B------:R-:W-:Y:S02]  /*21960*/  IMAD.MOV.U32 R236, RZ, RZ, 0x181f ;  /* 0x0000181fffec7424 */ /* 0x000fe400078e00ff */
[----:B-1-3--:R-:W-:Y:S05]  /*21970*/  CALL.REL.NOINC `($__internal_40_$__cuda_sm70_shflsync_idx_p) ;  /* 0x0000b90000007944 */ /* 0x00afea0003c00000 */
        /* <DEDUP_REMOVED lines=8> */
.L_x_2436:
[----:B------:R-:W-:Y:S01]  /*21a00*/  MOV R2, RZ ;  /* 0x000000ff00027202 */ /* 0x000fe20000000f00 */
[----:B------:R-:W-:Y:S01]  /*21a10*/  IMAD.MOV.U32 R235, RZ, RZ, R8 ;  /* 0x000000ffffeb7224 */ /* 0x000fe200078e0008 */
[----:B------:R-:W-:Y:S01]  /*21a20*/  MOV R3, 0x21a50 ;  /* 0x00021a5000037802 */ /* 0x000fe20000000f00 */
[----:B------:R-:W-:Y:S02]  /*21a30*/  IMAD.MOV.U32 R236, RZ, RZ, 0x1c1f ;  /* 0x00001c1fffec7424 */ /* 0x000fe400078e00ff */
[----:B------:R-:W-:Y:S05]  /*21a40*/  CALL.REL.NOINC `($__internal_40_$__cuda_sm70_shflsync_idx_p) ;  /* 0x0000b83000007944 */ /* 0x000fea0003c00000 */
[----:B------:R-:W-:Y:S01]  /*21a50*/  MOV R3, R237 ;  /* 0x000000ed00037202 */ /* 0x000fe20000000f00 */
[----:B------:R-:W-:-:S05]  /*21a60*/  BRA `(.L_x_2554) ;  /* 0xffff643000007947 */ /* 0x000fca000383ffff */
.L_x_2441:
[----:B------:R-:W-:Y:S01]  /*21a70*/  MOV R2, 0x1 ;  /* 0x0000000100027802 */ /* 0x000fe20000000f00 */
[----:B------:R-:W-:Y:S01]  /*21a80*/  IMAD.MOV.U32 R235, RZ, RZ, R8 ;  /* 0x000000ffffeb7224 */ /* 0x000fe200078e0008 */
[----:B------:R-:W-:Y:S01]  /*21a90*/  MOV R3, 0x21ac0 ;  /* 0x00021ac000037802 */ /* 0x000fe20000000f00 */
[----:B------:R-:W-:Y:S02]  /*21aa0*/  IMAD.MOV.U32 R236, RZ, RZ, 0x1c1f ;  /* 0x00001c1fffec7424 */ /* 0x000fe400078e00ff */
[----:B-1----:R-:W-:Y:S05]  /*21ab0*/  CALL.REL.NOINC `($__internal_40_$__cuda_sm70_shflsync_idx_p) ;  /* 0x0000b7c000007944 */ /* 0x002fea0003c00000 */
[----:B------:R-:W-:Y:S01]  /*21ac0*/  MOV R3, R237 ;  /* 0x000000ed00037202 */ /* 0x000fe20000000f00 */
[----:B------:R-:W-:-:S05]  /*21ad0*/  BRA `(.L_x_2555) ;  /* 0xffff698000007947 */ /* 0x000fca000383ffff */
.L_x_2446:
[----:B------:R-:W-:Y:S02]  /*21ae0*/  MOV R3, 0x2 ;  /* 0x0000000200037802 */ /* 0x000fe40000000f00 */
[----:B------:R-:W-:Y:S02]  /*21af0*/  MOV R2, 0x21b10 ;  /* 0x00021b1000027802 */ /* 0x000fe40000000f00 */
[----:B------:R-:W-:Y:S05]  /*21b00*/  CALL.REL.NOINC `($__internal_39_$__cuda_sm70_shflsync_bfly_p) ;  /* 0x0000b71000007944 */ /* 0x000fea0003c00000 */
[----:B------:R-:W-:Y:S01]  /*21b10*/  MOV R2, R184 ;  /* 0x000000b800027202 */ /* 0x000fe20000000f00 */
[----:B------:R-:W-:-:S05]  /*21b20*/  BRA `(.L_x_2556) ;  /* 0xffff6f4000007947 */ /* 0x000fca000383ffff */
.L_x_2447:
        /* <DEDUP_REMOVED lines=14> */
.L_x_2449:
[----:B------:R-:W-:Y:S01]  /*21c10*/  IMAD.MOV.U32 R0, RZ, RZ, R234 ;  /* 0x000000ffff007224 */ /* 0x000fe200078e00ea */
[----:B------:R-:W-:-:S02]  /*21c20*/  MOV R3, 0x2 ;  /* 0x0000000200037802 */ /* 0x000fc40000000f00 */
[----:B------:R-:W-:Y:S02]  /*21c30*/  MOV R2, 0x21c50 ;  /* 0x00021c5000027802 */ /* 0x000fe40000000f00 */
[----:B------:R-:W-:Y:S05]  /*21c40*/  CALL.REL.NOINC `($__internal_39_$__cuda_sm70_shflsync_bfly_p) ;  /* 0x0000b5d000007944 */ /* 0x000fea0003c00000 */
[----:B------:R-:W-:Y:S01]  /*21c50*/  MOV R4, R184 ;  /* 0x000000b800047202 */ /* 0x000fe20000000f00 */
[----:B------:R-:W-:Y:S05]  /*21c60*/  BRA `(.L_x_2558) ;  /* 0xffff865000007947 */ /* 0x000fea000383ffff */
.L_x_2450:
[----:B------:R-:W-:Y:S01]  /*21c70*/  IMAD.MOV.U32 R0, RZ, RZ, R4 ;  /* 0x000000ffff007224 */ /* 0x000fe200078e0004 */
[----:B------:R-:W-:Y:S02]  /*21c80*/  MOV R3, 0x1 ;  /* 0x0000000100037802 */ /* 0x000fe40000000f00 */
[----:B------:R-:W-:Y:S02]  /*21c90*/  MOV R2, 0x21cb0 ;  /* 0x00021cb000027802 */ /* 0x000fe40000000f00 */
[----:B-1----:R-:W-:Y:S05]  /*21ca0*/  CALL.REL.NOINC `($__internal_39_$__cuda_sm70_shflsync_bfly_p) ;  /* 0x0000b57000007944 */ /* 0x002fea0003c00000 */
[----:B------:R-:W-:Y:S01]  /*21cb0*/  FADD.FTZ R4, R4, R184 ;  /* 0x000000b804047221 */ /* 0x000fe20000010000 */
[----:B------:R-:W-:Y:S02]  /*21cc0*/  MOV R0, R233 ;  /* 0x000000e900007202 */ /* 0x000fe40000000f00 */
[----:B------:R-:W-:Y:S02]  /*21cd0*/  MOV R3, 0x2 ;  /* 0x0000000200037802 */ /* 0x000fe40000000f00 */
[----:B------:R-:W-:Y:S02]  /*21ce0*/  MOV R2, 0x21d00 ;  /* 0x00021d0000027802 */ /* 0x000fe40000000f00 */
[----:B------:R-:W-:Y:S05]  /*21cf0*/  CALL.REL.NOINC `($__internal_39_$__cuda_sm70_shflsync_bfly_p) ;  /* 0x0000b52000007944 */ /* 0x000fea0003c00000 */
[----:B------:R-:W-:Y:S01]  /*21d00*/  FADD.FTZ R233, R233, R184 ;  /* 0x000000b8e9e97221 */ /* 0x000fe20000010000 */
[----:B------:R-:W-:-:S02]  /*21d10*/  MOV R3, 0x1 ;  /* 0x0000000100037802 */ /* 0x000fc40000000f00 */
[----:B------:R-:W-:Y:S02]  /*21d20*/  MOV R2, 0x21d50 ;  /* 0x00021d5000027802 */ /* 0x000fe40000000f00 */
[----:B------:R-:W-:Y:S02]  /*21d30*/  MOV R0, R233 ;  /* 0x000000e900007202 */ /* 0x000fe40000000f00 */
[----:B------:R-:W-:Y:S05]  /*21d40*/  CALL.REL.NOINC `($__internal_39_$__cuda_sm70_shflsync_bfly_p) ;  /* 0x0000b4d000007944 */ /* 0x000fea0003c00000 */
[----:B------:R-:W-:Y:S01]  /*21d50*/  MOV R3, R184 ;  /* 0x000000b800037202 */ /* 0x000fe20000000f00 */
[----:B------:R-:W-:Y:S05]  /*21d60*/  BRA `(.L_x_2559) ;  /* 0xffff85c000007947 */ /* 0x000fea000383ffff */
.L_x_2457:
[----:B--234-:R-:W-:Y:S01]  /*21d70*/  IMAD.MOV.U32 R235, RZ, RZ, R6 ;  /* 0x000000ffffeb7224 */ /* 0x01cfe200078e0006 */
[----:B------:R-:W-:Y:S01]  /*21d80*/  MOV R2, RZ ;  /* 0x000000ff00027202 */ /* 0x000fe20000000f00 */
[----:B------:R-:W-:Y:S01]  /*21d90*/  IMAD.MOV.U32 R236, RZ, RZ, 0x181f ;  /* 0x0000181fffec7424 */ /* 0x000fe200078e00ff */
[----:B------:R-:W-:Y:S02]  /*21da0*/  MOV R3, 0x21dc0 ;  /* 0x00021dc000037802 */ /* 0x000fe40000000f00 */
[----:B-1----:R-:W-:Y:S05]  /*21db0*/  CALL.REL.NOINC `($__internal_40_$__cuda_sm70_shflsync_idx_p) ;  /* 0x0000b4c000007944 */ /* 0x002fea0003c00000 */
[----:B------:R-:W-:Y:S01]  /*21dc0*/  MOV R4, R237 ;  /* 0x000000ed00047202 */ /* 0x000fe20000000f00 */
[----:B------:R-:W-:Y:S05]  /*21dd0*/  BRA `(.L_x_2560) ;  /* 0xffffa1c000007947 */ /* 0x000fea000383ffff */
.L_x_2458:
[----:B------:R-:W-:Y:S01]  /*21de0*/  IMAD.MOV.U32 R235, RZ, RZ, R16 ;  /* 0x000000ffffeb7224 */ /* 0x000fe200078e0010 */
[----:B------:R-:W-:Y:S01]  /*21df0*/  MOV R2, RZ ;  /* 0x000000ff00027202 */ /* 0x000fe20000000f00 */
[----:B------:R-:W-:Y:S01]  /*21e00*/  IMAD.MOV.U32 R236, RZ, RZ, 0x181f ;  /* 0x0000181fffec7424 */ /* 0x000fe200078e00ff */
[----:B------:R-:W-:-:S02]  /*21e10*/  MOV R3, 0x21e30 ;  /* 0x00021e3000037802 */ /* 0x000fc40000000f00 */
[----:B-123--:R-:W-:Y:S05]  /*21e20*/  CALL.REL.NOINC `($__internal_40_$__cuda_sm70_shflsync_idx_p) ;  /* 0x0000b45000007944 */ /* 0x00efea0003c00000 */
[----:B------:R-:W-:Y:S01]  /*21e30*/  MOV R0, R237 ;  /* 0x000000ed00007202 */ /* 0x000fe20000000f00 */
[----:B------:R-:W-:Y:S05]  /*21e40*/  BRA `(.L_x_2561) ;  /* 0xffffa17000007947 */ /* 0x000fea000383ffff */
.L_x_2461:
        /* <DEDUP_REMOVED lines=13> */
.L_x_2464:
[----:B------:R-:W-:Y:S01]  /*21f20*/  IMAD.MOV.U32 R235, RZ, RZ, R6 ;  /* 0x000000ffffeb7224 */ /* 0x000fe200078e0006 */
[----:B--2---:R-:W-:Y:S01]  /*21f30*/  MOV R2, 0x2 ;  /* 0x0000000200027802 */ /* 0x004fe20000000f00 */
[----:B------:R-:W-:Y:S01]  /*21f40*/  IMAD.MOV.U32 R236, RZ, RZ, 0x181f ;  /* 0x0000181fffec7424 */ /* 0x000fe200078e00ff */
[----:B------:R-:W-:Y:S02]  /*21f50*/  MOV R3, 0x21f70 ;  /* 0x00021f7000037802 */ /* 0x000fe40000000f00 */
[----:B-1-34-:R-:W-:Y:S05]  /*21f60*/  CALL.REL.NOINC `($__internal_40_$__cuda_sm70_shflsync_idx_p) ;  /* 0x0000b31000007944 */ /* 0x01afea0003c00000 */
[----:B------:R-:W-:Y:S01]  /*21f70*/  MOV R4, R237 ;  /* 0x000000ed00047202 */ /* 0x000fe20000000f00 */
[----:B------:R-:W-:Y:S05]  /*21f80*/  BRA `(.L_x_2563) ;  /* 0xffffa32000007947 */ /* 0x000fea000383ffff */
.L_x_2465:
[----:B------:R-:W-:Y:S01]  /*21f90*/  IMAD.MOV.U32 R235, RZ, RZ, R16 ;  /* 0x000000ffffeb7224 */ /* 0x000fe200078e0010 */
[----:B--2---:R-:W-:Y:S01]  /*21fa0*/  MOV R2, 0x2 ;  /* 0x0000000200027802 */ /* 0x004fe20000000f00 */
[----:B------:R-:W-:Y:S01]  /*21fb0*/  IMAD.MOV.U32 R236, RZ, RZ, 0x181f ;  /* 0x0000181fffec7424 */ /* 0x000fe200078e00ff */
[----:B------:R-:W-:Y:S02]  /*21fc0*/  MOV R3, 0x21fe0 ;  /* 0x00021fe000037802 */ /* 0x000fe40000000f00 */
[----:B-1-34-:R-:W-:Y:S05]  /*21fd0*/  CALL.REL.NOINC `($__internal_40_$__cuda_sm70_shflsync_idx_p) ;  /* 0x0000b2a000007944 */ /* 0x01afea0003c00000 */
[----:B------:R-:W-:Y:S01]  /*21fe0*/  MOV R0, R237 ;  /* 0x000000ed00007202 */ /* 0x000fe20000000f00 */
[----:B------:R-:W-:Y:S05]  /*21ff0*/  BRA `(.L_x_2564) ;  /* 0xffffa2d000007947 */ /* 0x000fea000383ffff */
.L_x_2468:
[----:B------:R-:W-:Y:S01]  /*22000*/  IMAD.MOV.U32 R235, RZ, RZ, R6 ;  /* 0x000000ffffeb7224 */ /* 0x000fe200078e0006 */
[----:B---3--:R-:W-:Y:S01]  /*22010*/  MOV R2, 0x3 ;  /* 0x0000000300027802 */ /* 0x008fe20000000f00 */
        /* <DEDUP_REMOVED lines=11> */
.L_x_2470:
[----:B------:R-:W-:Y:S01]  /*220d0*/  IMAD.MOV.U32 R235, RZ, RZ, R5 ;  /* 0x000000ffffeb7224 */ /* 0x000fe200078e0005 */
[----:B------:R-:W-:Y:S01]  /*220e0*/  MOV R2, RZ ;  /* 0x000000ff00027202 */ /* 0x000fe20000000f00 */
[----:B------:R-:W-:Y:S01]  /*220f0*/  IMAD.MOV.U32 R236, RZ, RZ, 0x1c1f ;  /* 0x00001c1fffec7424 */ /* 0x000fe200078e00ff */
[----:B------:R-:W-:Y:S02]  /*22100*/  MOV R3, 0x22120 ;  /* 0x0002212000037802 */ /* 0x000fe40000000f00 */
[----:B------:R-:W-:Y:S05]  /*22110*/  CALL.REL.NOINC `($__internal_40_$__cuda_sm70_shflsync_idx_p) ;  /* 0x0000b16000007944 */ /* 0x000fea0003c00000 */
[----:B------:R-:W-:Y:S01]  /*22120*/  MOV R4, R237 ;  /* 0x000000ed00047202 */ /* 0x000fe20000000f00 */
[----:B------:R-:W-:Y:S05]  /*22130*/  BRA `(.L_x_2566) ;  /* 0xffffa69000007947 */ /* 0x000fea000383ffff */
.L_x_2471:
[----:B------:R-:W-:Y:S01]  /*22140*/  IMAD.MOV.U32 R235, RZ, RZ, R6 ;  /* 0x000000ffffeb7224 */ /* 0x000fe200078e0006 */
[----:B------:R-:W-:Y:S01]  /*22150*/  MOV R2, RZ ;  /* 0x000000ff00027202 */ /* 0x000fe20000000f00 */
[----:B------:R-:W-:Y:S01]  /*22160*/  IMAD.MOV.U32 R236, RZ, RZ, 0x1c1f ;  /* 0x00001c1fffec7424 */ /* 0x000fe200078e00ff */
[----:B------:R-:W-:Y:S02]  /*22170*/  MOV R3, 0x22190 ;  /* 0x0002219000037802 */ /* 0x000fe40000000f00 */
[----:B-12---:R-:W-:Y:S05]  /*22180*/  CALL.REL.NOINC `($__internal_40_$__cuda_sm70_shflsync_idx_p) ;  /* 0x0000b0f000007944 */ /* 0x006fea0003c00000 */
[----:B------:R-:W-:Y:S01]  /*22190*/  MOV R0, R237 ;  /* 0x000000ed00007202 */ /* 0x000fe20000000f00 */
[----:B------:R-:W-:Y:S05]  /*221a0*/  BRA `(.L_x_2567) ;  /* 0xffffa64000007947 */ /* 0x000fea000383ffff */
.L_x_2474:
[----:B------:R-:W-:Y:S01]  /*221b0*/  IMAD.MOV.U32 R235, RZ, RZ, R5 ;  /* 0x000000ffffeb7224 */ /* 0x000fe200078e0005 */
[----:B-1----:R-:W-:Y:S01]  /*221c0*/  MOV R2, 0x1 ;  /* 0x0000000100027802 */ /* 0x002fe20000000f00 */
[----:B------:R-:W-:Y:S01]  /*221d0*/  IMAD.MOV.U32 R236, RZ, RZ, 0x1c1f ;  /* 0x00001c1fffec7424 */ /* 0x000fe200078e00ff */
[----:B------:R-:W-:-:S02]  /*221e0*/  MOV R3, 0x22200 ;  /* 0x0002220000037802 */ /* 0x000fc40000000f00 */
[----:B--234-:R-:W-:Y:S05]  /*221f0*/  CALL.REL.NOINC `($__internal_40_$__cuda_sm70_shflsync_idx_p) ;  /* 0x0000b08000007944 */ /* 0x01cfea0003c00000 */
        /* <DEDUP_REMOVED lines=8> */
.L_x_2478:
[----:B------:R-:W-:Y:S01]  /*22280*/  IMAD.MOV.U32 R235, RZ, RZ, R5 ;  /* 0x000000ffffeb7224 */ /* 0x000fe200078e0005 */
[----:B------:R-:W-:Y:S01]  /*22290*/  MOV R2, RZ ;  /* 0x000000ff00027202 */ /* 0x000fe20000000f00 */
[----:B------:R-:W-:Y:S01]  /*222a0*/  IMAD.MOV.U32 R236, RZ, RZ, 0x181f ;  /* 0x0000181fffec7424 */ /* 0x000fe200078e00ff */
[----:B------:R-:W-:Y:S02]  /*222b0*/  MOV R3, 0x222d0 ;  /* 0x000222d000037802 */ /* 0x000fe40000000f00 */
[----:B---3--:R-:W-:Y:S05]  /*222c0*/  CALL.REL.NOINC `($__internal_40_$__cuda_sm70_shflsync_idx_p) ;  /* 0x0000afb000007944 */ /* 0x008fea0003c00000 */
[----:B------:R-:W-:Y:S01]  /*222d0*/  MOV R4, R237 ;  /* 0x000000ed00047202 */ /* 0x000fe20000000f00 */
[----:B------:R-:W-:Y:S05]  /*222e0*/  BRA `(.L_x_2569) ;  /* 0xffffc69000007947 */ /* 0x000fea000383ffff */
.L_x_2479:
[----:B------:R-:W-:Y:S01]  /*222f0*/  IMAD.MOV.U32 R235, RZ, RZ, R16 ;  /* 0x000000ffffeb7224 */ /* 0x000fe200078e0010 */
[----:B------:R-:W-:Y:S01]  /*22300*/  MOV R2, RZ ;  /* 0x000000ff00027202 */ /* 0x000fe20000000f00 */
[----:B------:R-:W-:Y:S01]  /*22310*/  IMAD.MOV.U32 R236, RZ, RZ, 0x181f ;  /* 0x0000181fffec7424 */ /* 0x000fe200078e00ff */
[----:B------:R-:W-:Y:S02]  /*22320*/  MOV R3, 0x22340 ;  /* 0x0002234000037802 */ /* 0x000fe40000000f00 */
[----:B-123--:R-:W-:Y:S05]  /*22330*/  CALL.REL.NOINC `($__internal_40_$__cuda_sm70_shflsync_idx_p) ;  /* 0x0000af4000007944 */ /* 0x00efea0003c00000 */
[----:B------:R-:W-:Y:S01]  /*22340*/  MOV R0, R237 ;  /* 0x000000ed00007202 */ /* 0x000fe20000000f00 */
[----:B------:R-:W-:Y:S05]  /*22350*/  BRA `(.L_x_2570) ;  /* 0xffffc64000007947 */ /* 0x000fea000383ffff */
.L_x_2482:
        /* <DEDUP_REMOVED lines=13> */
.L_x_2485:
[----:B------:R-:W-:Y:S01]  /*22430*/  IMAD.MOV.U32 R235, RZ, RZ, R5 ;  /* 0x000000ffffeb7224 */ /* 0x000fe200078e0005 */
[----:B-1----:R-:W-:Y:S01]  /*22440*/  MOV R2, 0x2 ;  /* 0x0000000200027802 */ /* 0x002fe20000000f00 */
[----:B------:R-:W-:Y:S01]  /*22450*/  IMAD.MOV.U32 R236, RZ, RZ, 0x181f ;  /* 0x0000181fffec7424 */ /* 0x000fe200078e00ff */
[----:B------:R-:W-:Y:S02]  /*22460*/  MOV R3, 0x22480 ;  /* 0x0002248000037802 */ /* 0x000fe40000000f00 */
[----:B--234-:R-:W-:Y:S05]  /*22470*/  CALL.REL.NOINC `($__internal_40_$__cuda_sm70_shflsync_idx_p) ;  /* 0x0000ae0000007944 */ /* 0x01cfea0003c00000 */
[----:B------:R-:W-:Y:S01]  /*22480*/  MOV R4, R237 ;  /* 0x000000ed00047202 */ /* 0x000fe20000000f00 */
[----:B------:R-:W-:Y:S05]  /*22490*/  BRA `(.L_x_2572) ;  /* 0xffffc7f000007947 */ /* 0x000fea000383ffff */
.L_x_2486:
[----:B------:R-:W-:Y:S01]  /*224a0*/  IMAD.MOV.U32 R235, RZ, RZ, R16 ;  /* 0x000000ffffeb7224 */ /* 0x000fe200078e0010 */
[----:B-1----:R-:W-:Y:S01]  /*224b0*/  MOV R2, 0x2 ;  /* 0x0000000200027802 */ /* 0x002fe20000000f00 */
[----:B------:R-:W-:Y:S01]  /*224c0*/  IMAD.MOV.U32 R236, RZ, RZ, 0x181f ;  /* 0x0000181fffec7424 */ /* 0x000fe200078e00ff */
[----:B------:R-:W-:Y:S02]  /*224d0*/  MOV R3, 0x224f0 ;  /* 0x000224f000037802 */ /* 0x000fe40000000f00 */
[----:B--234-:R-:W-:Y:S05]  /*224e0*/  CALL.REL.NOINC `($__internal_40_$__cuda_sm70_shflsync_idx_p) ;  /* 0x0000ad9000007944 */ /* 0x01cfea0003c00000 */
[----:B------:R-:W-:Y:S01]  /*224f0*/  MOV R0, R237 ;  /* 0x000000ed00007202 */ /* 0x000fe20000000f00 */
[----:B------:R-:W-:Y:S05]  /*22500*/  BRA `(.L_x_2573) ;  /* 0xffffc7a000007947 */ /* 0x000fea000383ffff */
.L_x_2489:
        /* <DEDUP_REMOVED lines=13> */
.L_x_2491:
[----:B------:R-:W-:Y:S01]  /*225e0*/  IMAD.MOV.U32 R235, RZ, RZ, R147 ;  /* 0x000000ffffeb7224 */ /* 0x000fe200078e0093 */
[----:B------:R-:W-:Y:S01]  /*225f0*/  MOV R2, RZ ;  /* 0x000000ff00027202 */ /* 0x000fe20000000f00 */
[----:B------:R-:W-:Y:S01]  /*22600*/  IMAD.MOV.U32 R236, RZ, RZ, 0x1f ;  /* 0x0000001fffec7424 */ /* 0x000fe200078e00ff */
[----:B------:R-:W-:Y:S02]  /*22610*/  MOV R3, 0x22630 ;  /* 0x0002263000037802 */ /* 0x000fe40000000f00 */
[----:B--2---:R-:W-:Y:S05]  /*22620*/  CALL.REL.NOINC `($__internal_40_$__cuda_sm70_shflsync_idx_p) ;  /* 0x0000ac5000007944 */ /* 0x004fea0003c00000 */
[----:B------:R-:W-:Y:S01]  /*22630*/  MOV R10, R237 ;  /* 0x000000ed000a7202 */ /* 0x000fe20000000f00 */
[----:B------:R-:W-:Y:S05]  /*22640*/  BRA `(.L_x_2575) ;  /* 0xffffca4000007947 */ /* 0x000fea000383ffff */
.L_x_2492:
[----:B------:R-:W-:Y:S01]  /*22650*/  IMAD.MOV.U32 R235, RZ, RZ, R147 ;  /* 0x000000ffffeb7224 */ /* 0x000fe200078e0093 */
[----:B------:R-:W-:Y:S01]  /*22660*/  MOV R2, 0x1 ;  /* 0x0000000100027802 */ /* 0x000fe20000000f00 */
[----:B------:R-:W-:Y:S01]  /*22670*/  IMAD.MOV.U32 R236, RZ, RZ, 0x1f ;  /* 0x0000001fffec7424 */ /* 0x000fe200078e00ff */
[----:B------:R-:W-:Y:S02]  /*22680*/  MOV R3, 0x226a0 ;  /* 0x000226a000037802 */ /* 0x000fe40000000f00 */
[----:B-123--:R-:W-:Y:S05]  /*22690*/  CALL.REL.NOINC `($__internal_40_$__cuda_sm70_shflsync_idx_p) ;  /* 0x0000abe000007944 */ /* 0x00efea0003c00000 */
[----:B------:R-:W-:Y:S01]  /*226a0*/  MOV R9, R237 ;  /* 0x000000ed00097202 */ /* 0x000fe20000000f00 */
[----:B------:R-:W-:Y:S05]  /*226b0*/  BRA `(.L_x_2576) ;  /* 0xffffc9f000007947 */ /* 0x000fea000383ffff */
.L_x_2493:
[----:B------:R-:W-:Y:S02]  /*226c0*/  MOV R3, 0x1 ;  /* 0x0000000100037802 */ /* 0x000fe40000000f00 */
[----:B------:R-:W-:-:S02]  /*226d0*/  MOV R2, 0x226f0 ;  /* 0x000226f000027802 */ /* 0x000fc40000000f00 */
[----:B-1-34-:R-:W-:Y:S05]  /*226e0*/  CALL.REL.NOINC `($__internal_41_$__cuda_sm70_shflsync_up_p) ;  /* 0x0000abf000007944 */ /* 0x01afea0003c00000 */
[----:B------:R-:W-:Y:S05]  /*226f0*/  BRA `(.L_x_2577) ;  /* 0xffffcae000007947 */ /* 0x000fea000383ffff */
.L_x_2494:
[----:B------:R-:W-:Y:S02]  /*22700*/  MOV R3, 0x2 ;  /* 0x0000000200037802 */ /* 0x000fe40000000f00 */
[----:B------:R-:W-:-:S02]  /*22710*/  MOV R2, 0x22730 ;  /* 0x0002273000027802 */ /* 0x000fc40000000f00 */
[----:B-1-3--:R-:W-:Y:S05]  /*22720*/  CALL.REL.NOINC `($__internal_41_$__cuda_sm70_shflsync_up_p) ;  /* 0x0000abb000007944 */ /* 0x00afea0003c00000 */
        /* <DEDUP_REMOVED lines=24> */
.L_x_2498:
[----:B------:R-:W-:Y:S02]  /*228b0*/  MOV R3, 0x1 ;  /* 0x0000000100037802 */ /* 0x000fe40000000f00 */
[----:B------:R-:W-:Y:S02]  /*228c0*/  MOV R2, 0x228e0 ;  /* 0x000228e000027802 */ /* 0x000fe40000000f00 */
[----:B------:R-:W-:Y:S05]  /*228d0*/  CALL.REL.NOINC `($__internal_41_$__cuda_sm70_shflsync_up_p) ;  /* 0x0000aa0000007944 */ /* 0x000fea0003c00000 */
[----:B------:R-:W-:Y:S01]  /*228e0*/  MOV R2, R4 ;  /* 0x0000000400027202 */ /* 0x000fe20000000f00 */
[----:B------:R-:W-:Y:S05]  /*228f0*/  BRA `(.L_x_2579) ;  /* 0xffffcb5000007947 */ /* 0x000fea000383ffff */
.L_x_2499:
        /* <DEDUP_REMOVED lines=27> */
.L_x_2501:
[----:B------:R-:W-:Y:S02]  /*22ab0*/  SEL R0, RZ, 0x1, P0 ;  /* 0x00000001ff007807 */ /* 0x000fe40000000000 */
[----:B------:R-:W-:Y:S02]  /*22ac0*/  MOV R2, 0x22ae0 ;  /* 0x00022ae000027802 */ /* 0x000fe40000000f00 */
[----:B--2---:R-:W-:Y:S05]  /*22ad0*/  CALL.REL.NOINC `($__internal_42_$__cuda_sm70_votesync_ballot) ;  /* 0x0000a86000007944 */ /* 0x004fea0003c00000 */
[----:B------:R-:W-:Y:S01]  /*22ae0*/  MOV R5, R0 ;  /* 0x0000000000057202 */ /* 0x000fe20000000f00 */
[----:B------:R-:W-:Y:S05]  /*22af0*/  BRA `(.L_x_2581) ;  /* 0xffffcae000007947 */ /* 0x000fea000383ffff */
.L_x_2502:
[----:B------:R-:W-:Y:S01]  /*22b00*/  IMAD.MOV.U32 R235, RZ, RZ, R6 ;  /* 0x000000ffffeb7224 */ /* 0x000fe200078e0006 */
[----:B-1----:R-:W-:Y:S01]  /*22b10*/  MOV R2, R0 ;  /* 0x0000000000027202 */ /* 0x002fe20000000f00 */
[----:B------:R-:W-:Y:S01]  /*22b20*/  IMAD.MOV.U32 R236, RZ, RZ, 0x1f ;  /* 0x0000001fffec7424 */ /* 0x000fe200078e00ff */
[----:B------:R-:W-:Y:S02]  /*22b30*/  MOV R3, 0x22b50 ;  /* 0x00022b5000037802 */ /* 0x000fe40000000f00 */
[----:B--2---:R-:W-:Y:S05]  /*22b40*/  CALL.REL.NOINC `($__internal_40_$__cuda_sm70_shflsync_idx_p) ;  /* 0x0000a73000007944 */ /* 0x004fea0003c00000 */
[----:B------:R-:W-:Y:S01]  /*22b50*/  IMAD.MOV.U32 R6, RZ, RZ, R237 ;  /* 0x000000ffff067224 */ /* 0x000fe200078e00ed */
[----:B------:R-:W-:Y:S01]  /*22b60*/  MOV R2, R0 ;  /* 0x0000000000027202 */ /* 0x000fe20000000f00 */
[----:B------:R-:W-:Y:S01]  /*22b70*/  IMAD.MOV.U32 R235, RZ, RZ, R8 ;  /* 0x000000ffffeb7224 */ /* 0x000fe200078e0008 */
[----:B------:R-:W-:-:S02]  /*22b80*/  MOV R236, 0x1f ;  /* 0x0000001f00ec7802 */ /* 0x000fc40000000f00 */
[----:B------:R-:W-:Y:S02]  /*22b90*/  MOV R3, 0x22bb0 ;  /* 0x00022bb000037802 */ /* 0x000fe40000000f00 */
[----:B------:R-:W-:Y:S05]  /*22ba0*/  CALL.REL.NOINC `($__internal_40_$__cuda_sm70_shflsync_idx_p) ;  /* 0x0000a6d000007944 */ /* 0x000fea0003c00000 */
[----:B------:R-:W-:Y:S01]  /*22bb0*/  MOV R8, R237 ;  /* 0x000000ed00087202 */ /* 0x000fe20000000f00 */
[----:B------:R-:W-:Y:S05]  /*22bc0*/  BRA `(.L_x_2582) ;  /* 0xffffca8000007947 */ /* 0x000fea000383ffff */
.L_x_2505:
[----:B------:R-:W-:Y:S01]  /*22bd0*/  IMAD.MOV.U32 R235, RZ, RZ, R4 ;  /* 0x000000ffffeb7224 */ /* 0x000fe200078e0004 */
[----:B-1----:R-:W-:Y:S01]  /*22be0*/  MOV R2, R0 ;  /* 0x0000000000027202 */ /* 0x002fe20000000f00 */
[----:B------:R-:W-:Y:S01]  /*22bf0*/  IMAD.MOV.U32 R236, RZ, RZ, 0x1f ;  /* 0x0000001fffec7424 */ /* 0x000fe200078e00ff */
[----:B------:R-:W-:Y:S02]  /*22c00*/  MOV R3, 0x22c20 ;  /* 0x00022c2000037802 */ /* 0x000fe40000000f00 */
[----:B--2-4-:R-:W-:Y:S05]  /*22c10*/  CALL.REL.NOINC `($__internal_40_$__cuda_sm70_shflsync_idx_p) ;  /* 0x0000a66000007944 */ /* 0x014fea0003c00000 */
[----:B------:R-:W-:Y:S01]  /*22c20*/  MOV R11, R237 ;  /* 0x000000ed000b7202 */ /* 0x000fe20000000f00 */
[----:B------:R-:W-:Y:S05]  /*22c30*/  BRA `(.L_x_2504) ;  /* 0xffffca7000007947 */ /* 0x000fea000383ffff */
        .type           $_ZN7cutlass13device_kernelIN5flash19enable_sm80_to_sm89INS1_16FlashAttnFwdSm80INS1_25CollectiveMainloopFwdSm80ILi8ELi1ELb0EN4cute5tupleIJNS5_1CILi128EEENS7_ILi48EEENS7_ILi256EEEEEELi256ENS_6half_tEfNS_4arch4Sm80ELb0ELb1ELb1ELb1ELb1ELb1ELb1ELb1EEENS1_21CollectiveEpilogueFwdINS6_IJS8_SA_S9_EEENS6_IJNS7_ILi1EEESI_SI_EEESC_SE_Li256ELb1ELb1ELb1ELb0EEENS1_36VarlenDynamicPersistentTileSchedulerILi128ELi48ELi256ELi256ELb1ELb1ELb0ELb1ELb0ELb1EEEEEEEEEvNT_6ParamsE$_ZZN5flash25CollectiveMainloopFwdSm80ILi8ELi1ELb0EN4cute5tupleIJNS1_1CILi128EEENS3_ILi48EEENS3_ILi256EEEEEELi256EN7cutlass6half_tEfNS8_4arch4Sm80ELb0ELb1ELb1ELb1ELb1ELb1ELb1ELb1EE3mmaINS_16FlashAttnFwdSm80ISC_NS_21CollectiveEpilogueFwdINS2_IJS4_S6_S5_EEENS2_IJNS3_ILi1EEESH_SH_EEES9_SB_Li256ELb1ELb1ELb1ELb0EEENS_36VarlenDynamicPersistentTileSchedulerILi128ELi48ELi256ELi256ELb1ELb1ELb0ELb1ELb0ELb1EEEE13SharedStorageENS1_6TensorINS1_11ArrayEngineIfLm128EEENS1_6LayoutINS2_IJNS2_IJNS3_ILi2EEESS_EEESH_NS3_ILi32EEEEEENS2_IJNS2_IJSH_SS_EEENS3_ILi0EEENS3_ILi4EEEEEEEEEENS_7SoftmaxILi2ELi0EEEEEbRKNSC_6ParamsERT0_RT1_iRKNS_16SeqlenInfoQKNewKILb1ELb1EEENS2_IJiiiiEEERT_ENKUlvE_clEv,@function
        .size           $_ZN7cutlass13device_kernelIN5flash19enable_sm80_to_sm89INS1_16FlashAttnFwdSm80INS1_25CollectiveMainloopFwdSm80ILi8ELi1ELb0EN4cute5tupleIJNS5_1CILi128EEENS7_ILi48EEENS7_ILi256EEEEEELi256ENS_6half_tEfNS_4arch4Sm80ELb0ELb1ELb1ELb1ELb1ELb1ELb1ELb1EEENS1_21CollectiveEpilogueFwdINS6_IJS8_SA_S9_EEENS6_IJNS7_ILi1EEESI_SI_EEESC_SE_Li256ELb1ELb1ELb1ELb0EEENS1_36VarlenDynamicPersistentTileSchedulerILi128ELi48ELi256ELi256ELb1ELb1ELb0ELb1ELb0ELb1EEEEEEEEEvNT_6ParamsE$_ZZN5flash25CollectiveMainloopFwdSm80ILi8ELi1ELb0EN4cute5tupleIJNS1_1CILi128EEENS3_ILi48EEENS3_ILi256EEEEEELi256EN7cutlass6half_tEfNS8_4arch4Sm80ELb0ELb1ELb1ELb1ELb1ELb1ELb1ELb1EE3mmaINS_16FlashAttnFwdSm80ISC_NS_21CollectiveEpilogueFwdINS2_IJS4_S6_S5_EEENS2_IJNS3_ILi1EEESH_SH_EEES9_SB_Li256ELb1ELb1ELb1ELb0EEENS_36VarlenDynamicPersistentTileSchedulerILi128ELi48ELi256ELi256ELb1ELb1ELb0ELb1ELb0ELb1EEEE13SharedStorageENS1_6TensorINS1_11ArrayEngineIfLm128EEENS1_6LayoutINS2_IJNS2_IJNS3_ILi2EEESS_EEESH_NS3_ILi32EEEEEENS2_IJNS2_IJSH_SS_EEENS3_ILi0EEENS3_ILi4EEEEEEEEEENS_7SoftmaxILi2ELi0EEEEEbRKNSC_6ParamsERT0_RT1_iRKNS_16SeqlenInfoQKNewKILb1ELb1EEENS2_IJiiiiEEERT_ENKUlvE_clEv,($__internal_39_$__cuda_sm70_shflsync_bfly_p - $_ZN7cutlass13device_kernelIN5flash19enable_sm80_to_sm89INS1_16FlashAttnFwdSm80INS1_25CollectiveMainloopFwdSm80ILi8ELi1ELb0EN4cute5tupleIJNS5_1CILi128EEENS7_ILi48EEENS7_ILi256EEEEEELi256ENS_6half_tEfNS_4arch4Sm80ELb0ELb1ELb1ELb1ELb1ELb1ELb1ELb1EEENS1_21CollectiveEpilogueFwdINS6_IJS8_SA_S9_EEENS6_IJNS7_ILi1EEESI_SI_EEESC_SE_Li256ELb1ELb1ELb1ELb0EEENS1_36VarlenDynamicPersistentTileSchedulerILi128ELi48ELi256ELi256ELb1ELb1ELb0ELb1ELb0ELb1EEEEEEEEEvNT_6ParamsE$_ZZN5flash25CollectiveMainloopFwdSm80ILi8ELi1ELb0EN4cute5tupleIJNS1_1CILi128EEENS3_ILi48EEENS3_ILi256EEEEEELi256EN7cutlass6half_tEfNS8_4arch4Sm80ELb0ELb1ELb1ELb1ELb1ELb1ELb1ELb1EE3mmaINS_16FlashAttnFwdSm80ISC_NS_21CollectiveEpilogueFwdINS2_IJS4_S6_S5_EEENS2_IJNS3_ILi1EEESH_SH_EEES9_SB_Li256ELb1ELb1ELb1ELb0EEENS_36VarlenDynamicPersistentTileSchedulerILi128ELi48ELi256ELi256ELb1ELb1ELb0ELb1ELb0ELb1EEEE13SharedStorageENS1_6TensorINS1_11ArrayEngineIfLm128EEENS1_6LayoutINS2_IJNS2_IJNS3_ILi2EEESS_EEESH_NS3_ILi32EEEEEENS2_IJNS2_IJSH_SS_EEENS3_ILi0EEENS3_ILi4EEEEEEEEEENS_7SoftmaxILi2ELi0EEEEEbRKNSC_6ParamsERT0_RT1_iRKNS_16SeqlenInfoQKNewKILb1ELb1EEENS2_IJiiiiEEERT_ENKUlvE_clEv)
$_ZN7cutlass13device_kernelIN5flash19enable_sm80_to_sm89INS1_16FlashAttnFwdSm80INS1_25CollectiveMainloopFwdSm80ILi8ELi1ELb0EN4cute5tupleIJNS5_1CILi128EEENS7_ILi48EEENS7_ILi256EEEEEELi256ENS_6half_tEfNS_4arch4Sm80ELb0ELb1ELb1ELb1ELb1ELb1ELb1ELb1EEENS1_21CollectiveEpilogueFwdINS6_IJS8_SA_S9_EEENS6_IJNS7_ILi1EEESI_SI_EEESC_SE_Li256ELb1ELb1ELb1ELb0EEENS1_36VarlenDynamicPersistentTileSchedulerILi128ELi48ELi256ELi256ELb1ELb1ELb0ELb1ELb0ELb1EEEEEEEEEvNT_6ParamsE$_ZZN5flash25CollectiveMainloopFwdSm80ILi8ELi1ELb0EN4cute5tupleIJNS1_1CILi128EEENS3_ILi48EEENS3_ILi256EEEEEELi256EN7cutlass6half_tEfNS8_4arch4Sm80ELb0ELb1ELb1ELb1ELb1ELb1ELb1ELb1EE3mmaINS_16FlashAttnFwdSm80ISC_NS_21CollectiveEpilogueFwdINS2_IJS4_S6_S5_EEENS2_IJNS3_ILi1EEESH_SH_EEES9_SB_Li256ELb1ELb1ELb1ELb0EEENS_36VarlenDynamicPersistentTileSchedulerILi128ELi48ELi256ELi256ELb1ELb1ELb0ELb1ELb0ELb1EEEE13SharedStorageENS1_6TensorINS1_11ArrayEngineIfLm128EEENS1_6LayoutINS2_IJNS2_IJNS3_ILi2EEESS_EEESH_NS3_ILi32EEEEEENS2_IJNS2_IJSH_SS_EEENS3_ILi0EEENS3_ILi4EEEEEEEEEENS_7SoftmaxILi2ELi0EEEEEbRKNSC_6ParamsERT0_RT1_iRKNS_16SeqlenInfoQKNewKILb1ELb1EEENS2_IJiiiiEEERT_ENKUlvE_clEv:
[----:B------:R-:W-:-:S05]  /*22c40*/  IADD3 R16, R92, -c[0x0][0x20], RZ ;  /* 0x800008005c107a10 */ /* 0x000fca0007ffe0ff */
[----:B------:R-:W2:Y:S01]  /*22c50*/  LDL.64 R10, [R16] ;  /* 0x00000000100a7983 */ /* 0x000ea20000100a00 */
[----:B------:R-:W-:-:S03]  /*22c60*/  ULDC.64 UR4, c[0x0][0x118] ;  /* 0x0000460000047ab9 */ /* 0x000fc60000000a00 */
[----:B--2---:R-:W2:Y:S02]  /*22c70*/  LD.E R0, [R10.64+0x11c] ;  /* 0x00011c040a007980 */ /* 0x004ea4000c101900 */
[----:B--2---:R-:W-:-:S13]  /*22c80*/  ISETP.GT.AND P0, PT, R0, RZ, PT ;  /* 0x000000ff0000720c */ /* 0x004fda0003f04270 */
[----:B------:R-:W-:Y:S05]  /*22c90*/  @P0 BRA `(.L_x_2583) ;  /* 0x0000004000000947 */ /* 0x000fea0003800000 */
[----:B------:R-:W-:Y:S01]  /*22ca0*/  MOV R2, R138 ;  /* 0x0000008a00027202 */ /* 0x000fe20000000f00 */
[----:B------:R-:W-:-:S04]  /*22cb0*/  DEPBAR.LE SB0, 0x1 ;  /* 0x000080400000791a */ /* 0x000fc80000000000 */
[----:B------:R-:W-:-:S04]  /*22cc0*/  MOV R3, 0x0 ;  /* 0x0000000000037802 */ /* 0x000fc80000000f00 */
[----:B------:R-:W-:Y:S05]  /*22cd0*/  RET.REL.NODEC R2 `(_ZN7cutlass13device_kernelIN5flash19enable_sm80_to_sm89INS1_16FlashAttnFwdSm80INS1_25CollectiveMainloopFwdSm80ILi8ELi1ELb0EN4cute5tupleIJNS5_1CILi128EEENS7_ILi48EEENS7_ILi256EEEEEELi256ENS_6half_tEfNS_4arch4Sm80ELb0ELb1ELb1ELb1ELb1ELb1ELb1ELb1EEENS1_21CollectiveEpilogueFwdINS6_IJS8_SA_S9_EEENS6_IJNS7_ILi1EEESI_SI_EEESC_SE_Li256ELb1ELb1ELb1ELb0EEENS1_36VarlenDynamicPersistentTileSchedulerILi128ELi48ELi256ELi256ELb1ELb1ELb0ELb1ELb0ELb1EEEEEEEEEvNT_6ParamsE) ;  /* 0xfffdd32002007950 */ /* 0x000fea0003c3ffff */
.L_x_2583:
[----:B------:R1:W2:Y:S04]  /*22ce0*/  LDL.64 R8, [R16+0x8] ;  /* 0x0000080010087983 */ /* 0x0002a80000100a00 */
[----:B------:R1:W3:Y:S04]  /*22cf0*/  LDL.64 R2, [R16+0x20] ;  /* 0x0000200010027983 */ /* 0x0002e80000100a00 */
[----:B------:R1:W4:Y:S04]  /*22d00*/  LDL.64 R14, [R16+0x18] ;  /* 0x00001800100e7983 */ /* 0x0003280000100a00 */
[----:B------:R-:W4:Y:S04]  /*22d10*/  LD.E.U8 R19, [R10.64+0x138] ;  /* 0x000138040a137980 */ /* 0x000f28000c101100 */
[----:B------:R2:W5:Y:S04]  /*22d20*/  LD.E R13, [R10.64+0x164] ;  /* 0x000164040a0d7980 */ /* 0x000568000c101900 */
[----:B-1----:R-:W4:Y:S04]  /*22d30*/  LDL.64 R16, [R16+0x10] ;  /* 0x0000100010107983 */ /* 0x002f280000100a00 */
[----:B--2---:R1:W2:Y:S04]  /*22d40*/  LD.E R22, [R8.64] ;  /* 0x0000000408167980 */ /* 0x0042a8000c101900 */
[----:B---3--:R3:W2:Y:S04]  /*22d50*/  LD.E R76, [R2.64] ;  /* 0x00000004024c7980 */ /* 0x0086a8000c101900 */
[----:B----4-:R4:W2:Y:S04]  /*22d60*/  LD.E R6, [R14.64+0x20] ;  /* 0x000020040e067980 */ /* 0x0108a8000c101900 */
[----:B-1----:R1:W5:Y:S04]  /*22d70*/  LD.E.64 R8, [R10.64+0x120] ;  /* 0x000120040a087980 */ /* 0x002368000c101b00 */
[----:B---3--:R1:W5:Y:S04]  /*22d80*/  LD.E.64 R2, [R10.64+0x130] ;  /* 0x000130040a027980 */ /* 0x008368000c101b00 */
[----:B------:R3:W5:Y:S04]  /*22d90*/  LD.E R23, [R16.64] ;  /* 0x0000000410177980 */ /* 0x000768000c101900 */
[----:B----4-:R1:W5:Y:S04]  /*22da0*/  LD.E.64 R14, [R10.64+0x110] ;  /* 0x000110040a0e7980 */ /* 0x010368000c101b00 */
[----:B---3--:R1:W5:Y:S01]  /*22db0*/  LD.E.64 R16, [R10.64+0x128] ;  /* 0x000128040a107980 */ /* 0x008362000c101b00 */
[----:B------:R-:W-:-:S02]  /*22dc0*/  ISETP.NE.AND P0, PT, R19, RZ, PT ;  /* 0x000000ff1300720c */ /* 0x000fc40003f05270 */
[----:B--2---:R-:W-:-:S04]  /*22dd0*/  SHF.R.S32.HI R4, RZ, 0x1f, R22 ;  /* 0x0000001fff047819 */ /* 0x004fc80000011416 */
[----:B------:R-:W-:-:S04]  /*22de0*/  LEA.HI R4, R4, R22, RZ, 0x3 ;  /* 0x0000001604047211 */ /* 0x000fc800078f18ff */
[----:B------:R-:W-:Y:S02]  /*22df0*/  LOP3.LUT R18, R4, 0xfffffff8, RZ, 0xc0, !PT ;  /* 0xfffffff804127812 */ /* 0x000fe400078ec0ff */
[----:B------:R-:W-:-:S03]  /*22e00*/  SHF.R.S32.HI R93, RZ, 0x3, R4 ;  /* 0x00000003ff5d7819 */ /* 0x000fc60000011404 */
[----:B------:R-:W-:Y:S02]  /*22e10*/  IMAD.IADD R39, R22, 0x1, -R18 ;  /* 0x0000000116277824 */ /* 0x000fe400078e0a12 */
[----:B------:R-:W-:Y:S01]  /*22e20*/  IMAD R57, R76, 0x80, R93 ;  /* 0x000000804c397824 */ /* 0x000fe200078e025d */
[----:B------:R-:W-:Y:S01]  /*22e30*/  SHF.R.S32.HI R24, RZ, 0x1f, R6 ;  /* 0x0000001fff187819 */ /* 0x000fe20000011406 */
[C---:B------:R-:W-:Y:S02]  /*22e40*/  IMAD.SHL.U32 R56, R39.reuse, 0x8, RZ ;  /* 0x0000000827387824 */ /* 0x040fe400078e00ff */
[----:B------:R-:W-:Y:S01]  /*22e50*/  IMAD R4, R39, 0x20, R57 ;  /* 0x0000002027047824 */ /* 0x000fe200078e0239 */
[----:B------:R-:W-:Y:S05]  /*22e60*/  @!P0 BRA `(.L_x_2584) ;  /* 0x00004a1000008947 */ /* 0x000fea0003800000 */
[----:B-1---5:R-:W-:-:S13]  /*22e70*/  ISETP.NE.AND P0, PT, R13, 0x1, PT ;  /* 0x000000010d00780c */ /* 0x022fda0003f05270 */
[----:B------:R1:W2:Y:S04]  /*22e80*/  @P0 LD.E R18, [R10.64+0x168] ;  /* 0x000168040a120980 */ /* 0x0002a8000c101900 */
[----:B-1----:R2:W3:Y:S02]  /*22e90*/  @P0 LD.E R10, [R10.64+0x16c] ;  /* 0x00016c040a0a0980 */ /* 0x0024e4000c101900 */
[----:B--2---:R-:W-:-:S05]  /*22ea0*/  @P0 IMAD.HI.U32 R11, R4, R18, RZ ;  /* 0x00000012040b0227 */ /* 0x004fca00078e00ff */
[----:B---3--:R-:W-:-:S04]  /*22eb0*/  @P0 SHF.R.U32.HI R4, RZ, R10, R11 ;  /* 0x0000000aff040219 */ /* 0x008fc8000001160b */
[----:B------:R-:W-:Y:S01]  /*22ec0*/  SHF.R.S32.HI R18, RZ, 0x1f, R4 ;  /* 0x0000001fff127819 */ /* 0x000fe20000011404 */
[-C--:B------:R-:W-:Y:S02]  /*22ed0*/  IMAD R20, R9, R4.reuse, RZ ;  /* 0x0000000409147224 */ /* 0x080fe400078e02ff */
[-C--:B------:R-:W-:Y:S02]  /*22ee0*/  IMAD R19, R3, R4.reuse, RZ ;  /* 0x0000000403137224 */ /* 0x080fe400078e02ff */
[----:B------:R-:W-:-:S04]  /*22ef0*/  IMAD.WIDE.U32 R10, R8, R4, RZ ;  /* 0x00000004080a7225 */ /* 0x000fc800078e00ff */
[-C--:B------:R-:W-:Y:S02]  /*22f00*/  IMAD R21, R8, R18.reuse, R20 ;  /* 0x0000001208157224 */ /* 0x080fe400078e0214 */
[C---:B------:R-:W-:Y:S02]  /*22f10*/  IMAD R20, R2.reuse, R18, R19 ;  /* 0x0000001202147224 */ /* 0x040fe400078e0213 */
[----:B------:R-:W-:Y:S01]  /*22f20*/  IMAD.WIDE.U32 R18, R2, R4, RZ ;  /* 0x0000000402127225 */ /* 0x000fe200078e00ff */
[----:B------:R-:W-:-:S03]  /*22f30*/  IADD3 R11, R11, R21, RZ ;  /* 0x000000150b0b7210 */ /* 0x000fc60007ffe0ff */
[----:B------:R-:W-:Y:S01]  /*22f40*/  IMAD R4, R9, R6, RZ ;  /* 0x0000000609047224 */ /* 0x000fe200078e02ff */
[----:B------:R-:W-:Y:S01]  /*22f50*/  IADD3 R9, R19, R20, RZ ;  /* 0x0000001413097210 */ /* 0x000fe20007ffe0ff */
[----:B------:R-:W-:-:S04]  /*22f60*/  IMAD.WIDE.U32 R10, R6, R8, R10 ;  /* 0x00000008060a7225 */ /* 0x000fc800078e000a */
[----:B------:R-:W-:Y:S01]  /*22f70*/  IMAD R4, R8, R24, R4 ;  /* 0x0000001808047224 */ /* 0x000fe200078e0204 */
[----:B------:R-:W-:Y:S01]  /*22f80*/  MOV R8, R18 ;  /* 0x0000001200087202 */ /* 0x000fe20000000f00 */
[----:B------:R-:W-:Y:S01]  /*22f90*/  IMAD R3, R3, R6, RZ ;  /* 0x0000000603037224 */ /* 0x000fe200078e02ff */
[----:B------:R-:W-:-:S03]  /*22fa0*/  LEA R34, P1, R10, R14, 0x1 ;  /* 0x0000000e0a227211 */ /* 0x000fc600078208ff */
[----:B------:R-:W-:-:S04]  /*22fb0*/  IMAD.WIDE.U32 R8, R6, R2, R8 ;  /* 0x0000000206087225 */ /* 0x000fc800078e0008 */
[----:B------:R-:W-:Y:S01]  /*22fc0*/  IMAD R2, R2, R24, R3 ;  /* 0x0000001802027224 */ /* 0x000fe200078e0203 */
[----:B------:R-:W-:Y:S02]  /*22fd0*/  IADD3 R3, R11, R4, RZ ;  /* 0x000000040b037210 */ /* 0x000fe40007ffe0ff */
[----:B------:R-:W-:Y:S02]  /*22fe0*/  LEA R35, P0, R8, R16, 0x1 ;  /* 0x0000001008237211 */ /* 0x000fe400078008ff */
[----:B------:R-:W-:Y:S02]  /*22ff0*/  IADD3 R2, R9, R2, RZ ;  /* 0x0000000209027210 */ /* 0x000fe40007ffe0ff */
[----:B------:R-:W-:Y:S02]  /*23000*/  LEA.HI.X R29, R10, R15, R3, 0x1, P1 ;  /* 0x0000000f0a1d7211 */ /* 0x000fe400008f0c03 */
[----:B------:R-:W-:Y:S02]  /*23010*/  SHF.L.U32 R4, R39, 0x2, RZ ;  /* 0x0000000227047819 */ /* 0x000fe400000006ff */
[----:B------:R-:W-:Y:S01]  /*23020*/  LEA.HI.X R28, R8, R17, R2, 0x1, P0 ;  /* 0x00000011081c7211 */ /* 0x000fe200000f0c02 */
[----:B------:R-:W-:Y:S05]  /*23030*/  BRA.DIV ~URZ, `(.L_x_2585) ;  /* 0x000094a27f007947 */ /* 0x000fea000b800000 */
[----:B------:R1:W2:Y:S02]  /*23040*/  SHFL.IDX PT, R6, R29, RZ, 0x181f ;  /* 0x00181fff1d067589 */ /* 0x0002a400000e0000 */
.L_x_2659:
[----:B------:R-:W-:Y:S05]  /*23050*/  BRA.DIV ~URZ, `(.L_x_2586) ;  /* 0x000094f27f007947 */ /* 0x000fea000b800000 */
[----:B------:R3:W4:Y:S01]  /*23060*/  SHFL.IDX PT, R8, R34, RZ, 0x181f ;  /* 0x00181fff22087589 */ /* 0x00072200000e0000 */
[----:B--2---:R-:W-:-:S03]  /*23070*/  MOV R9, R6 ;  /* 0x0000000600097202 */ /* 0x004fc60000000f00 */
[----:B------:R3:W2:Y:S04]  /*23080*/  SHFL.IDX PT, R10, R28, RZ, 0x181f ;  /* 0x00181fff1c0a7589 */ /* 0x0006a800000e0000 */
[----:B------:R3:W1:Y:S02]  /*23090*/  SHFL.IDX PT, R2, R35, RZ, 0x181f ;  /* 0x00181fff23027589 */ /* 0x00066400000e0000 */
.L_x_2660:
[----:B------:R-:W-:Y:S01]  /*230a0*/  IMAD R23, R23, R13, RZ ;  /* 0x0000000d17177224 */ /* 0x000fe200078e02ff */
[----:B------:R-:W-:Y:S01]  /*230b0*/  BSSY B0, `(.L_x_2587) ;  /* 0x0000035000007945 */ /* 0x000fe20003800000 */
[----:B------:R-:W-:Y:S01]  /*230c0*/  CS2R R58, SRZ ;  /* 0x00000000003a7805 */ /* 0x000fe2000001ff00 */
[----:B------:R-:W-:Y:S01]  /*230d0*/  CS2R R36, SRZ ;  /* 0x0000000000247805 */ /* 0x000fe2000001ff00 */
[----:B------:R-:W-:Y:S01]  /*230e0*/  CS2R R30, SRZ ;  /* 0x00000000001e7805 */ /* 0x000fe2000001ff00 */
[----:B------:R-:W-:Y:S01]  /*230f0*/  ISETP.GE.AND P0, PT, R57, R23, PT ;  /* 0x000000173900720c */ /* 0x000fe20003f06270 */
[----:B------:R-:W-:Y:S01]  /*23100*/  CS2R R24, SRZ ;  /* 0x0000000000187805 */ /* 0x000fe2000001ff00 */
[----:B------:R-:W-:Y:S01]  /*23110*/  CS2R R20, SRZ ;  /* 0x0000000000147805 */ /* 0x000fe2000001ff00 */
[----:B------:R-:W-:Y:S01]  /*23120*/  CS2R R38, SRZ ;  /* 0x0000000000267805 */ /* 0x000fe2000001ff00 */
[----:B------:R-:W-:Y:S01]  /*23130*/  CS2R R32, SRZ ;  /* 0x0000000000207805 */ /* 0x000fe2000001ff00 */
[----:B------:R-:W-:Y:S01]  /*23140*/  CS2R R26, SRZ ;  /* 0x00000000001a7805 */ /* 0x000fe2000001ff00 */
[----:B------:R-:W-:Y:S01]  /*23150*/  CS2R R18, SRZ ;  /* 0x0000000000127805 */ /* 0x000fe2000001ff00 */
[----:B--2---:R-:W-:-:S06]  /*23160*/  MOV R3, R10 ;  /* 0x0000000a00037202 */ /* 0x004fcc0000000f00 */
[----:B------:R-:W-:Y:S05]  /*23170*/  @P0 BRA `(.L_x_2588) ;  /* 0x0000028000000947 */ /* 0x000fea0003800000 */
[C---:B------:R-:W-:Y:S01]  /*23180*/  IADD3 R13, R4.reuse, 0x20, RZ ;  /* 0x00000020040d7810 */ /* 0x040fe20007ffe0ff */
[----:B------:R-:W-:Y:S01]  /*23190*/  CS2R R20, SRZ ;  /* 0x0000000000147805 */ /* 0x000fe2000001ff00 */
[-C--:B------:R-:W-:Y:S01]  /*231a0*/  ISETP.GE.AND P1, PT, R4, R0.reuse, PT ;  /* 0x000000000400720c */ /* 0x080fe20003f26270 */
[----:B------:R-:W-:Y:S01]  /*231b0*/  CS2R R18, SRZ ;  /* 0x0000000000127805 */ /* 0x000fe2000001ff00 */
[----:B------:R-:W-:Y:S01]  /*231c0*/  ISETP.GE.AND P0, PT, R13, R0, PT ;  /* 0x000000000d00720c */ /* 0x000fe20003f06270 */
[----:B------:R-:W-:Y:S01]  /*231d0*/  CS2R R24, SRZ ;  /* 0x0000000000187805 */ /* 0x000fe2000001ff00 */
[----:B------:R-:W-:-:S09]  /*231e0*/  CS2R R26, SRZ ;  /* 0x00000000001a7805 */ /* 0x000fd2000001ff00 */
[C---:B----4-:R-:W-:Y:S02]  /*231f0*/  @!P1 IMAD.WIDE R10, R4.reuse, 0x2, R8 ;  /* 0x00000002040a9825 */ /* 0x050fe400078e0208 */
[----:B------:R-:W-:Y:S02]  /*23200*/  @!P0 SHF.R.S32.HI R6, RZ, 0x1f, R13 ;  /* 0x0000001fff068819 */ /* 0x000fe4000001140d */
[----:B-1----:R-:W-:Y:S01]  /*23210*/  @!P1 IMAD.WIDE R16, R4, 0x2, R2 ;  /* 0x0000000204109825 */ /* 0x002fe200078e0202 */
[----:B------:R1:W5:Y:S01]  /*23220*/  @!P1 LD.E.64 R20, [R10.64] ;  /* 0x000000040a149980 */ /* 0x000362000c101b00 */
[----:B------:R-:W-:-:S03]  /*23230*/  @!P0 LEA.HI R6, R6, R13, RZ, 0x2 ;  /* 0x0000000d06068211 */ /* 0x000fc600078f10ff */
[----:B------:R2:W5:Y:S01]  /*23240*/  @!P1 LD.E.64 R18, [R16.64] ;  /* 0x0000000410129980 */ /* 0x000562000c101b00 */
[----:B------:R-:W-:Y:S02]  /*23250*/  @!P0 LOP3.LUT R6, R6, 0xfffffffc, RZ, 0xc0, !PT ;  /* 0xfffffffc06068812 */ /* 0x000fe400078ec0ff */
[----:B------:R-:W-:-:S03]  /*23260*/  IADD3 R13, R4, 0x40, RZ ;  /* 0x00000040040d7810 */ /* 0x000fc60007ffe0ff */
[----:B------:R-:W-:Y:S01]  /*23270*/  @!P0 IMAD.WIDE R14, R6, 0x2, R8 ;  /* 0x00000002060e8825 */ /* 0x000fe200078e0208 */
[----:B------:R-:W-:-:S04]  /*23280*/  ISETP.GE.AND P1, PT, R13, R0, PT ;  /* 0x000000000d00720c */ /* 0x000fc80003f26270 */
[----:B------:R4:W5:Y:S01]  /*23290*/  @!P0 LD.E.64 R24, [R14.64] ;  /* 0x000000040e188980 */ /* 0x000962000c101b00 */
[----:B-1----:R-:W-:Y:S01]  /*232a0*/  @!P0 IMAD.WIDE R10, R6, 0x2, R2 ;  /* 0x00000002060a8825 */ /* 0x002fe200078e0202 */
[----:B--2---:R-:W-:-:S04]  /*232b0*/  IADD3 R16, R4, 0x60, RZ ;  /* 0x0000006004107810 */ /* 0x004fc80007ffe0ff */
[----:B------:R1:W5:Y:S01]  /*232c0*/  @!P0 LD.E.64 R26, [R10.64] ;  /* 0x000000040a1a8980 */ /* 0x000362000c101b00 */
[----:B------:R-:W-:Y:S01]  /*232d0*/  ISETP.GE.AND P0, PT, R16, R0, PT ;  /* 0x000000001000720c */ /* 0x000fe20003f06270 */
[----:B------:R-:W-:-:S12]  /*232e0*/  CS2R R30, SRZ ;  /* 0x00000000001e7805 */ /* 0x000fd8000001ff00 */
[----:B------:R-:W-:Y:S02]  /*232f0*/  @!P0 SHF.R.S32.HI R6, RZ, 0x1f, R16 ;  /* 0x0000001fff068819 */ /* 0x000fe40000011410 */
[----:B-1----:R-:W-:Y:S02]  /*23300*/  @!P1 SHF.R.S32.HI R10, RZ, 0x1f, R13 ;  /* 0x0000001fff0a9819 */ /* 0x002fe4000001140d */
[----:B------:R-:W-:Y:S02]  /*23310*/  @!P0 LEA.HI R6, R6, R16, RZ, 0x2 ;  /* 0x0000001006068211 */ /* 0x000fe400078f10ff */
[----:B------:R-:W-:Y:S02]  /*23320*/  @!P1 LEA.HI R10, R10, R13, RZ, 0x2 ;  /* 0x0000000d0a0a9211 */ /* 0x000fe400078f10ff */
[----:B------:R-:W-:Y:S02]  /*23330*/  @!P0 LOP3.LUT R6, R6, 0xfffffffc, RZ, 0xc0, !PT ;  /* 0xfffffffc06068812 */ /* 0x000fe400078ec0ff */
[----:B------:R-:W-:Y:S01]  /*23340*/  @!P1 LOP3.LUT R10, R10, 0xfffffffc, RZ, 0xc0, !PT ;  /* 0xfffffffc0a0a9812 */ /* 0x000fe200078ec0ff */
[----:B------:R-:W-:Y:S01]  /*23350*/  CS2R R36, SRZ ;  /* 0x0000000000247805 */ /* 0x000fe2000001ff00 */
[----:B------:R-:W-:Y:S01]  /*23360*/  CS2R R32, SRZ ;  /* 0x0000000000207805 */ /* 0x000fe2000001ff00 */
[----:B------:R-:W-:-:S02]  /*23370*/  CS2R R38, SRZ ;  /* 0x0000000000267805 */ /* 0x000fc4000001ff00 */
[----:B----4-:R-:W-:-:S04]  /*23380*/  @!P1 IMAD.WIDE R14, R10, 0x2, R8 ;  /* 0x000000020a0e9825 */ /* 0x010fc800078e0208 */
[----:B------:R-:W-:Y:S01]  /*23390*/  @!P1 IMAD.WIDE R10, R10, 0x2, R2 ;  /* 0x000000020a0a9825 */ /* 0x000fe200078e0202 */
[----:B------:R1:W5:Y:S03]  /*233a0*/  @!P1 LD.E.64 R30, [R14.64] ;  /* 0x000000040e1e9980 */ /* 0x000366000c101b00 */
[C---:B------:R-:W-:Y:S01]  /*233b0*/  @!P0 IMAD.WIDE R8, R6.reuse, 0x2, R8 ;  /* 0x0000000206088825 */ /* 0x040fe200078e0208 */
[----:B------:R1:W5:Y:S03]  /*233c0*/  @!P1 LD.E.64 R32, [R10.64] ;  /* 0x000000040a209980 */ /* 0x000366000c101b00 */
[----:B------:R-:W-:Y:S01]  /*233d0*/  @!P0 IMAD.WIDE R2, R6, 0x2, R2 ;  /* 0x0000000206028825 */ /* 0x000fe200078e0202 */
[----:B------:R1:W5:Y:S04]  /*233e0*/  @!P0 LD.E.64 R36, [R8.64] ;  /* 0x0000000408248980 */ /* 0x000368000c101b00 */
[----:B------:R1:W5:Y:S02]  /*233f0*/  @!P0 LD.E.64 R38, [R2.64] ;  /* 0x0000000402268980 */ /* 0x000364000c101b00 */
.L_x_2588:
[----:B------:R-:W-:Y:S05]  /*23400*/  BSYNC B0 ;  /* 0x0000000000007941 */ /* 0x000fea0003800000 */
.L_x_2587:
[----:B-1--45:R-:W-:Y:S02]  /*23410*/  IMAD.MOV.U32 R8, RZ, RZ, R36 ;  /* 0x000000ffff087224 */ /* 0x032fe400078e0024 */
[----:B------:R-:W-:-:S02]  /*23420*/  IMAD.MOV.U32 R3, RZ, RZ, R30 ;  /* 0x000000ffff037224 */ /* 0x000fc400078e001e */
        /* <DEDUP_REMOVED lines=9> */
[----:B------:R-:W-:-:S04]  /*234c0*/  MOV R6, R25 ;  /* 0x0000001900067202 */ /* 0x000fc80000000f00 */
        /* <DEDUP_REMOVED lines=12> */
[----:B------:R-:W-:-:S02]  /*23590*/  PRMT R96, R6, 0x7610, R96 ;  /* 0x0000761006607816 */ /* 0x000fc40000000060 */
[----:B------:R-:W-:Y:S02]  /*235a0*/  MOV R6, R27 ;  /* 0x0000001b00067202 */ /* 0x000fe40000000f00 */
[----:B------:R-:W-:Y:S02]  /*235b0*/  PRMT R85, R3, 0x5410, R2 ;  /* 0x0000541003557816 */ /* 0x000fe40000000002 */
[----:B------:R-:W-:Y:S01]  /*235c0*/  PRMT R87, R8, 0x5410, R6 ;  /* 0x0000541008577816 */ /* 0x000fe20000000006 */
[----:B------:R-:W-:Y:S05]  /*235d0*/  BRA.DIV ~URZ, `(.L_x_2589) ;  /* 0x000090b27f007947 */ /* 0x000fea000b800000 */
[----:B------:R1:W2:Y:S04]  /*235e0*/  SHFL.IDX PT, R9, R29, 0x1, 0x181f ;  /* 0x00381f001d097f89 */ /* 0x0002a800000e0000 */
[----:B------:R1:W4:Y:S04]  /*235f0*/  SHFL.IDX PT, R8, R34, 0x1, 0x181f ;  /* 0x00381f0022087f89 */ /* 0x00032800000e0000 */
[----:B------:R1:W3:Y:S04]  /*23600*/  SHFL.IDX PT, R6, R28, 0x1, 0x181f ;  /* 0x00381f001c067f89 */ /* 0x0002e800000e0000 */
[----:B------:R1:W1:Y:S02]  /*23610*/  SHFL.IDX PT, R2, R35, 0x1, 0x181f ;  /* 0x00381f0023027f89 */ /* 0x00026400000e0000 */
.L_x_2661:
[----:B------:R-:W-:Y:S01]  /*23620*/  IADD3 R3, R57, 0x20, RZ ;  /* 0x0000002039037810 */ /* 0x000fe20007ffe0ff */
[----:B------:R-:W-:Y:S01]  /*23630*/  BSSY B0, `(.L_x_2590) ;  /* 0x0000033000007945 */ /* 0x000fe20003800000 */
        /* <DEDUP_REMOVED lines=8> */
[----:B---3--:R-:W-:-:S07]  /*236c0*/  IMAD.MOV.U32 R3, RZ, RZ, R6 ;  /* 0x000000ffff037224 */ /* 0x008fce00078e0006 */
        /* <DEDUP_REMOVED lines=8> */
[C---:B--2-4-:R-:W-:Y:S02]  /*23750*/  @!P1 IMAD.WIDE R10, R4.reuse, 0x2, R8 ;  /* 0x00000002040a9825 */ /* 0x054fe400078e0208 */
        /* <DEDUP_REMOVED lines=24> */
[----:B---3--:R-:W-:-:S04]  /*238e0*/  @!P1 IMAD.WIDE R14, R10, 0x2, R8 ;  /* 0x000000020a0e9825 */ /* 0x008fc800078e0208 */
[----:B------:R-:W-:Y:S01]  /*238f0*/  @!P1 IMAD.WIDE R10, R10, 0x2, R2 ;  /* 0x000000020a0a9825 */ /* 0x000fe200078e0202 */
[----:B------:R1:W5:Y:S03]  /*23900*/  @!P1 LD.E.64 R48, [R14.64] ;  /* 0x000000040e309980 */ /* 0x000366000c101b00 */
[C---:B------:R-:W-:Y:S01]  /*23910*/  @!P0 IMAD.WIDE R8, R6.reuse, 0x2, R8 ;  /* 0x0000000206088825 */ /* 0x040fe200078e0208 */
[----:B------:R1:W5:Y:S03]  /*23920*/  @!P1 LD.E.64 R50, [R10.64] ;  /* 0x000000040a329980 */ /* 0x000366000c101b00 */
[----:B------:R-:W-:Y:S01]  /*23930*/  @!P0 IMAD.WIDE R2, R6, 0x2, R2 ;  /* 0x0000000206028825 */ /* 0x000fe200078e0202 */
[----:B------:R1:W5:Y:S04]  /*23940*/  @!P0 LD.E.64 R58, [R8.64] ;  /* 0x00000004083a8980 */ /* 0x000368000c101b00 */
[----:B------:R1:W5:Y:S02]  /*23950*/  @!P0 LD.E.64 R52, [R2.64] ;  /* 0x0000000402348980 */ /* 0x000364000c101b00 */
.L_x_2591:
[----:B------:R-:W-:Y:S05]  /*23960*/  BSYNC B0 ;  /* 0x0000000000007941 */ /* 0x000fea0003800000 */
.L_x_2590:
        /* <DEDUP_REMOVED lines=30> */
[----:B------:R-:W-:Y:S02]  /*23b50*/  PRMT R91, R3, 0x7610, R91 ;  /* 0x00007610035b7816 */ /* 0x000fe4000000005b */
[----:B------:R-:W-:Y:S01]  /*23b60*/  PRMT R94, R2, 0x7610, R94 ;  /* 0x00007610025e7816 */ /* 0x000fe2000000005e */
[----:B------:R-:W-:Y:S05]  /*23b70*/  BRA.DIV ~URZ, `(.L_x_2592) ;  /* 0x00008cb27f007947 */ /* 0x000fea000b800000 */
[----:B------:R1:W3:Y:S02]  /*23b80*/  SHFL.IDX PT, R6, R29, 0x2, 0x181f ;  /* 0x00581f001d067f89 */ /* 0x0002e400000e0000 */
.L_x_2662:
[----:B------:R-:W-:Y:S05]  /*23b90*/  BRA.DIV ~URZ, `(.L_x_2593) ;  /* 0x00008d027f007947 */ /* 0x000fea000b800000 */
[----:B------:R4:W1:Y:S01]  /*23ba0*/  SHFL.IDX PT, R8, R34, 0x2, 0x181f ;  /* 0x00581f0022087f89 */ /* 0x00086200000e0000 */
[----:B--23--:R-:W-:-:S03]  /*23bb0*/  MOV R9, R6 ;  /* 0x0000000600097202 */ /* 0x00cfc60000000f00 */
[----:B------:R4:W2:Y:S04]  /*23bc0*/  SHFL.IDX PT, R10, R28, 0x2, 0x181f ;  /* 0x00581f001c0a7f89 */ /* 0x0008a800000e0000 */
[----:B------:R4:W3:Y:S02]  /*23bd0*/  SHFL.IDX PT, R2, R35, 0x2, 0x181f ;  /* 0x00581f0023027f89 */ /* 0x0008e400000e0000 */
.L_x_2663:
        /* <DEDUP_REMOVED lines=11> */
[----:B--2---:R-:W-:-:S06]  /*23c90*/  IMAD.MOV.U32 R3, RZ, RZ, R10 ;  /* 0x000000ffff037224 */ /* 0x004fcc00078e000a */
        /* <DEDUP_REMOVED lines=8> */
[C---:B-1----:R-:W-:Y:S02]  /*23d20*/  @!P1 IMAD.WIDE R10, R4.reuse, 0x2, R8 ;  /* 0x00000002040a9825 */ /* 0x042fe400078e0208 */
[----:B------:R-:W-:Y:S02]  /*23d30*/  @!P0 SHF.R.S32.HI R6, RZ, 0x1f, R13 ;  /* 0x0000001fff068819 */ /* 0x000fe4000001140d */
[----:B---3--:R-:W-:Y:S01]  /*23d40*/  @!P1 IMAD.WIDE R16, R4, 0x2, R2 ;  /* 0x0000000204109825 */ /* 0x008fe200078e0202 */
        /* <DEDUP_REMOVED lines=30> */
.L_x_2595:
[----:B------:R-:W-:Y:S05]  /*23f30*/  BSYNC B0 ;  /* 0x0000000000007941 */ /* 0x000fea0003800000 */
.L_x_2594:
[----:B-1---5:R-:W-:Y:S01]  /*23f40*/  IMAD.MOV.U32 R3, RZ, RZ, R68 ;  /* 0x000000ffff037224 */ /* 0x022fe200078e0044 */
[----:B------:R-:W-:Y:S01]  /*23f50*/  CS2R R82, SRZ ;  /* 0x0000000000527805 */ /* 0x000fe2000001ff00 */
[----:B---3--:R-:W-:-:S02]  /*23f60*/  IMAD.MOV.U32 R2, RZ, RZ, R69 ;  /* 0x000000ffff027224 */ /* 0x008fc400078e0045 */
        /* <DEDUP_REMOVED lines=23> */
[----:B------:R-:W-:Y:S01]  /*240e0*/  SHF.R.S32.HI R6, RZ, 0x1f, R22 ;  /* 0x0000001fff067819 */ /* 0x000fe20000011416 */
[----:B------:R-:W-:Y:S01]  /*240f0*/  IMAD.SHL.U32 R76, R76, 0x80, RZ ;  /* 0x000000804c4c7824 */ /* 0x000fe200078e00ff */
[----:B------:R-:W-:Y:S01]  /*24100*/  PRMT R106, R3, 0x7610, R106 ;  /* 0x00007610036a7816 */ /* 0x000fe2000000006a */
[----:B------:R-:W-:Y:S01]  /*24110*/  IMAD.MOV.U32 R3, RZ, RZ, R54 ;  /* 0x000000ffff037224 */ /* 0x000fe200078e0036 */
[----:B------:R-:W-:Y:S01]  /*24120*/  PRMT R107, R2, 0x7610, R107 ;  /* 0x00007610026b7816 */ /* 0x000fe2000000006b */
[----:B------:R-:W-:Y:S01]  /*24130*/  IMAD.MOV.U32 R2, RZ, RZ, R55 ;  /* 0x000000ffff027224 */ /* 0x000fe200078e0037 */
[----:B------:R-:W-:-:S02]  /*24140*/  PRMT R101, R101, 0x5410, R8 ;  /* 0x0000541065657816 */ /* 0x000fc40000000008 */
[----:B------:R-:W-:Y:S02]  /*24150*/  LEA.HI R6, R6, R22, RZ, 0x3 ;  /* 0x0000001606067211 */ /* 0x000fe400078f18ff */
[----:B------:R-:W-:Y:S02]  /*24160*/  PRMT R101, R3, 0x7610, R101 ;  /* 0x0000761003657816 */ /* 0x000fe40000000065 */
[----:B------:R-:W-:Y:S02]  /*24170*/  LEA.HI.SX32 R6, R6, R76, 0x1d ;  /* 0x0000004c06067211 */ /* 0x000fe400078feaff */
[----:B------:R-:W-:Y:S01]  /*24180*/  PRMT R102, R2, 0x7610, R102 ;  /* 0x0000761002667816 */ /* 0x000fe20000000066 */
[----:B------:R-:W-:Y:S05]  /*24190*/  BRA.DIV ~URZ, `(.L_x_2596) ;  /* 0x000088427f007947 */ /* 0x000fea000b800000 */
[----:B------:R1:W2:Y:S02]  /*241a0*/  SHFL.IDX PT, R9, R29, 0x3, 0x181f ;  /* 0x00781f001d097f89 */ /* 0x0002a400000e0000 */
.L_x_2664:
[----:B------:R-:W-:Y:S05]  /*241b0*/  BRA.DIV ~URZ, `(.L_x_2597) ;  /* 0x000088927f007947 */ /* 0x000fea000b800000 */
[----:B------:R3:W1:Y:S04]  /*241c0*/  SHFL.IDX PT, R8, R34, 0x3, 0x181f ;  /* 0x00781f0022087f89 */ /* 0x00066800000e0000 */
[----:B------:R3:W4:Y:S04]  /*241d0*/  SHFL.IDX PT, R10, R28, 0x3, 0x181f ;  /* 0x00781f001c0a7f89 */ /* 0x00072800000e0000 */
[----:B------:R3:W2:Y:S02]  /*241e0*/  SHFL.IDX PT, R2, R35, 0x3, 0x181f ;  /* 0x00781f0023027f89 */ /* 0x0006a400000e0000 */
.L_x_2665:
[----:B------:R-:W-:Y:S01]  /*241f0*/  IADD3 R6, R6, 0x60, RZ ;  /* 0x0000006006067810 */ /* 0x000fe20007ffe0ff */
[----:B------:R-:W-:Y:S01]  /*24200*/  BSSY B0, `(.L_x_2598) ;  /* 0x0000033000007945 */ /* 0x000fe20003800000 */
[----:B----4-:R-:W-:Y:S01]  /*24210*/  IMAD.MOV.U32 R3, RZ, RZ, R10 ;  /* 0x000000ffff037224 */ /* 0x010fe200078e000a */
[----:B------:R-:W-:Y:S01]  /*24220*/  CS2R R78, SRZ ;  /* 0x00000000004e7805 */ /* 0x000fe2000001ff00 */
[----:B------:R-:W-:Y:S01]  /*24230*/  ISETP.GE.AND P0, PT, R6, R23, PT ;  /* 0x000000170600720c */ /* 0x000fe20003f06270 */
[----:B------:R-:W-:Y:S01]  /*24240*/  CS2R R74, SRZ ;  /* 0x00000000004a7805 */ /* 0x000fe2000001ff00 */
[----:B---3--:R-:W-:Y:S01]  /*24250*/  CS2R R34, SRZ ;  /* 0x0000000000227805 */ /* 0x008fe2000001ff00 */
[----:B------:R-:W-:Y:S01]  /*24260*/  CS2R R80, SRZ ;  /* 0x0000000000507805 */ /* 0x000fe2000001ff00 */
[----:B------:R-:W-:Y:S01]  /*24270*/  CS2R R76, SRZ ;  /* 0x00000000004c7805 */ /* 0x000fe2000001ff00 */
[----:B------:R-:W-:Y:S01]  /*24280*/  CS2R R72, SRZ ;  /* 0x0000000000487805 */ /* 0x000fe2000001ff00 */
[----:B-1----:R-:W-:-:S07]  /*24290*/  CS2R R28, SRZ ;  /* 0x00000000001c7805 */ /* 0x002fce000001ff00 */
[----:B------:R-:W-:Y:S05]  /*242a0*/  @P0 BRA `(.L_x_2599) ;  /* 0x0000028000000947 */ /* 0x000fea0003800000 */
[C---:B------:R-:W-:Y:S01]  /*242b0*/  IADD3 R13, R4.reuse, 0x20, RZ ;  /* 0x00000020040d7810 */ /* 0x040fe20007ffe0ff */
[----:B------:R-:W-:Y:S01]  /*242c0*/  CS2R R34, SRZ ;  /* 0x0000000000227805 */ /* 0x000fe2000001ff00 */
[-C--:B------:R-:W-:Y:S02]  /*242d0*/  ISETP.GE.AND P0, PT, R4, R0.reuse, PT ;  /* 0x000000000400720c */ /* 0x080fe40003f06270 */
[----:B------:R-:W-:Y:S01]  /*242e0*/  ISETP.GE.AND P2, PT, R13, R0, PT ;  /* 0x000000000d00720c */ /* 0x000fe20003f46270 */
[----:B------:R-:W-:-:S10]  /*242f0*/  CS2R R28, SRZ ;  /* 0x00000000001c7805 */ /* 0x000fd4000001ff00 */
[----:B--2---:R-:W-:Y:S02]  /*24300*/  @!P0 IMAD.WIDE R10, R4, 0x2, R8 ;  /* 0x00000002040a8825 */ /* 0x004fe400078e0208 */
[----:B------:R-:W-:-:S03]  /*24310*/  @!P2 SHF.R.S32.HI R6, RZ, 0x1f, R13 ;  /* 0x0000001fff06a819 */ /* 0x000fc6000001140d */
[----:B------:R1:W5:Y:S01]  /*24320*/  @!P0 LD.E.64 R34, [R10.64] ;  /* 0x000000040a228980 */ /* 0x000362000c101b00 */
[----:B------:R-:W-:Y:S02]  /*24330*/  @!P2 LEA.HI R6, R6, R13, RZ, 0x2 ;  /* 0x0000000d0606a211 */ /* 0x000fe400078f10ff */
[----:B------:R-:W-:Y:S02]  /*24340*/  IADD3 R13, R4, 0x40, RZ ;  /* 0x00000040040d7810 */ /* 0x000fe40007ffe0ff */
[----:B------:R-:W-:Y:S02]  /*24350*/  @!P2 LOP3.LUT R6, R6, 0xfffffffc, RZ, 0xc0, !PT ;  /* 0xfffffffc0606a812 */ /* 0x000fe400078ec0ff */
[----:B------:R-:W-:Y:S01]  /*24360*/  ISETP.GE.AND P1, PT, R13, R0, PT ;  /* 0x000000000d00720c */ /* 0x000fe20003f26270 */
[----:B------:R-:W-:Y:S01]  /*24370*/  CS2R R74, SRZ ;  /* 0x00000000004a7805 */ /* 0x000fe2000001ff00 */
[----:B-1----:R-:W-:-:S05]  /*24380*/  @!P0 IMAD.WIDE R10, R4, 0x2, R2 ;  /* 0x00000002040a8825 */ /* 0x002fca00078e0202 */
[----:B------:R1:W5:Y:S01]  /*24390*/  @!P0 LD.E.64 R28, [R10.64] ;  /* 0x000000040a1c8980 */ /* 0x000362000c101b00 */
[----:B------:R-:W-:Y:S01]  /*243a0*/  CS2R R72, SRZ ;  /* 0x0000000000487805 */ /* 0x000fe2000001ff00 */
[----:B------:R-:W-:Y:S01]  /*243b0*/  CS2R R78, SRZ ;  /* 0x00000000004e7805 */ /* 0x000fe2000001ff00 */
[----:B-1----:R-:W-:-:S05]  /*243c0*/  @!P2 IMAD.WIDE R10, R6, 0x2, R8 ;  /* 0x00000002060aa825 */ /* 0x002fca00078e0208 */
[----:B------:R1:W5:Y:S02]  /*243d0*/  @!P2 LD.E.64 R74, [R10.64] ;  /* 0x000000040a4aa980 */ /* 0x000364000c101b00 */
[----:B-1----:R-:W-:Y:S01]  /*243e0*/  @!P2 IMAD.WIDE R10, R6, 0x2, R2 ;  /* 0x00000002060aa825 */ /* 0x002fe200078e0202 */
[----:B------:R-:W-:-:S04]  /*243f0*/  @!P1 SHF.R.S32.HI R6, RZ, 0x1f, R13 ;  /* 0x0000001fff069819 */ /* 0x000fc8000001140d */
[----:B------:R-:W-:Y:S01]  /*24400*/  @!P1 LEA.HI R6, R6, R13, RZ, 0x2 ;  /* 0x0000000d06069211 */ /* 0x000fe200078f10ff */
[----:B------:R1:W5:Y:S01]  /*24410*/  @!P2 LD.E.64 R72, [R10.64] ;  /* 0x000000040a48a980 */ /* 0x000362000c101b00 */
[----:B------:R-:W-:Y:S02]  /*24420*/  IADD3 R13, R4, 0x60, RZ ;  /* 0x00000060040d7810 */ /* 0x000fe40007ffe0ff */
[----:B------:R-:W-:Y:S02]  /*24430*/  @!P1 LOP3.LUT R6, R6, 0xfffffffc, RZ, 0xc0, !PT ;  /* 0xfffffffc06069812 */ /* 0x000fe400078ec0ff */
[----:B------:R-:W-:Y:S01]  /*24440*/  ISETP.GE.AND P0, PT, R13, R0, PT ;  /* 0x000000000d00720c */ /* 0x000fe20003f06270 */
[----:B------:R-:W-:Y:S01]  /*24450*/  CS2R R76, SRZ ;  /* 0x00000000004c7805 */ /* 0x000fe2000001ff00 */
[----:B------:R-:W-:Y:S01]  /*24460*/  CS2R R82, SRZ ;  /* 0x0000000000527805 */ /* 0x000fe2000001ff00 */
[----:B-1----:R-:W-:-:S05]  /*24470*/  @!P1 IMAD.WIDE R10, R6, 0x2, R8 ;  /* 0x00000002060a9825 */ /* 0x002fca00078e0208 */
[----:B------:R1:W5:Y:S01]  /*24480*/  @!P1 LD.E.64 R78, [R10.64] ;  /* 0x000000040a4e9980 */ /* 0x000362000c101b00 */
[----:B------:R-:W-:-:S04]  /*24490*/  CS2R R80, SRZ ;  /* 0x0000000000507805 */ /* 0x000fc8000001ff00 */
[----:B-1----:R-:W-:-:S04]  /*244a0*/  @!P0 SHF.R.S32.HI R10, RZ, 0x1f, R13 ;  /* 0x0000001fff0a8819 */ /* 0x002fc8000001140d */
[----:B------:R-:W-:Y:S01]  /*244b0*/  @!P0 LEA.HI R13, R10, R13, RZ, 0x2 ;  /* 0x0000000d0a0d8211 */ /* 0x000fe200078f10ff */
[----:B------:R-:W-:-:S03]  /*244c0*/  @!P1 IMAD.WIDE R10, R6, 0x2, R2 ;  /* 0x00000002060a9825 */ /* 0x000fc600078e0202 */
[----:B------:R-:W-:Y:S02]  /*244d0*/  @!P0 LOP3.LUT R6, R13, 0xfffffffc, RZ, 0xc0, !PT ;  /* 0xfffffffc0d068812 */ /* 0x000fe400078ec0ff */
[----:B------:R1:W5:Y:S03]  /*244e0*/  @!P1 LD.E.64 R76, [R10.64] ;  /* 0x000000040a4c9980 */ /* 0x000366000c101b00 */
[----:B------:R-:W-:-:S04]  /*244f0*/  @!P0 IMAD.WIDE R8, R6, 0x2, R8 ;  /* 0x0000000206088825 */ /* 0x000fc800078e0208 */
[----:B------:R-:W-:Y:S01]  /*24500*/  @!P0 IMAD.WIDE R2, R6, 0x2, R2 ;  /* 0x0000000206028825 */ /* 0x000fe200078e0202 */
[----:B------:R1:W5:Y:S04]  /*24510*/  @!P0 LD.E.64 R82, [R8.64] ;  /* 0x0000000408528980 */ /* 0x000368000c101b00 */
[----:B------:R1:W5:Y:S02]  /*24520*/  @!P0 LD.E.64 R80, [R2.64] ;  /* 0x0000000402508980 */ /* 0x000364000c101b00 */
.L_x_2599:
[----:B------:R-:W-:Y:S05]  /*24530*/  BSYNC B0 ;  /* 0x0000000000007941 */ /* 0x000fea0003800000 */
.L_x_2598:
[----:B-1----:R-:W-:Y:S01]  /*24540*/  IADD3 R8, R92, -c[0x0][0x20], RZ ;  /* 0x800008005c087a10 */ /* 0x002fe20007ffe0ff */
[----:B------:R-:W-:-:S04]  /*24550*/  DEPBAR.LE SB0, 0x1 ;  /* 0x000080400000791a */ /* 0x000fc80000000000 */
[----:B--2---:R1:W2:Y:S04]  /*24560*/  LDL.64 R2, [R8+0x20] ;  /* 0x0000200008027983 */ /* 0x0042a80000100a00 */
[----:B-1----:R-:W3:Y:S01]  /*24570*/  LDL.64 R8, [R8+0x28] ;  /* 0x0000280008087983 */ /* 0x002ee20000100a00 */
[----:B------:R-:W-:Y:S03]  /*24580*/  WARPSYNC 0xffffffff ;  /* 0xffffffff00007948 */ /* 0x000fe60003800000 */
[----:B------:R-:W-:Y:S01]  /*24590*/  BAR.SYNC.DEFER_BLOCKING 0x0 ;  /* 0x0000000000007b1d */ /* 0x000fe20000010000 */
[----:B------:R-:W-:-:S05]  /*245a0*/  SHF.R.S32.HI R6, RZ, 0x1f, R22 ;  /* 0x0000001fff067819 */ /* 0x000fca0000011416 */
[----:B--2---:R1:W2:Y:S04]  /*245b0*/  LD.E R13, [R2.64] ;  /* 0x00000004020d7980 */ /* 0x0042a8000c101900 */
[----:B---3--:R3:W4:Y:S01]  /*245c0*/  LD.E.64 R10, [R8.64] ;  /* 0x00000004080a7980 */ /* 0x008722000c101b00 */
[----:B------:R-:W-:Y:S01]  /*245d0*/  BSSY B1, `(.L_x_2600) ;  /* 0x00000eb000017945 */ /* 0x000fe20003800000 */
[CC--:B-1----:R-:W-:Y:S02]  /*245e0*/  LEA.HI R2, R6.reuse, R22.reuse, RZ, 0x3 ;  /* 0x0000001606027211 */ /* 0x0c2fe400078f18ff */
[----:B------:R-:W-:Y:S02]  /*245f0*/  LEA.HI R6, R6, R22, RZ, 0x6 ;  /* 0x0000001606067211 */ /* 0x000fe400078f30ff */
[----:B------:R-:W-:-:S05]  /*24600*/  LOP3.LUT R2, R2, 0xfffffff8, RZ, 0xc0, !PT ;  /* 0xfffffff802027812 */ /* 0x000fca00078ec0ff */
[----:B------:R-:W-:Y:S02]  /*24610*/  IMAD.IADD R3, R22, 0x1, -R2 ;  /* 0x0000000116037824 */ /* 0x000fe400078e0a02 */
[----:B------:R-:W-:Y:S02]  /*24620*/  IMAD.SHL.U32 R2, R93, 0x40, RZ ;  /* 0x000000405d027824 */ /* 0x000fe400078e00ff */
[----:B------:R-:W-:-:S03]  /*24630*/  IMAD.SHL.U32 R3, R3, 0x8, RZ ;  /* 0x0000000803037824 */ /* 0x000fc600078e00ff */
[----:B------:R-:W-:-:S04]  /*24640*/  LOP3.LUT R2, R2, 0x1c0, RZ, 0xc0, !PT ;  /* 0x000001c002027812 */ /* 0x000fc800078ec0ff */
[----:B------:R-:W-:Y:S02]  /*24650*/  LOP3.LUT R3, R2, 0x38, R3, 0xf8, !PT ;  /* 0x0000003802037812 */ /* 0x000fe400078ef803 */
[----:B---3--:R-:W-:Y:S01]  /*24660*/  SHF.R.U32.HI R8, RZ, 0x3, R2 ;  /* 0x00000003ff087819 */ /* 0x008fe20000011602 */
[----:B------:R-:W-:-:S03]  /*24670*/  IMAD.SHL.U32 R2, R6, 0x8, RZ ;  /* 0x0000000806027824 */ /* 0x000fc600078e00ff */
[----:B------:R-:W-:Y:S01]  /*24680*/  LOP3.LUT R8, R3, R8, RZ, 0x3c, !PT ;  /* 0x0000000803087212 */ /* 0x000fe200078e3cff */
[----:B-----5:R-:W-:-:S03]  /*24690*/  IMAD.MOV.U32 R3, RZ, RZ, R82 ;  /* 0x000000ffff037224 */ /* 0x020fc600078e0052 */
[----:B------:R-:W-:Y:S01]  /*246a0*/  LOP3.LUT R8, R8, 0xfffffe00, R2, 0xf8, !PT ;  /* 0xfffffe0008087812 */ /* 0x000fe200078ef802 */
[----:B------:R-:W-:Y:S01]  /*246b0*/  IMAD.MOV.U32 R2, RZ, RZ, R83 ;  /* 0x000000ffff027224 */ /* 0x000fe200078e0053 */
[----:B------:R-:W-:Y:S01]  /*246c0*/  PRMT R117, R117, 0x5410, R3 ;  /* 0x0000541075757816 */ /* 0x000fe20000000003 */
[----:B------:R-:W-:-:S03]  /*246d0*/  IMAD.MOV.U32 R3, RZ, RZ, R78 ;  /* 0x000000ffff037224 */ /* 0x000fc600078e004e */
[----:B------:R-:W-:Y:S01]  /*246e0*/  PRMT R118, R118, 0x5410, R2 ;  /* 0x0000541076767816 */ /* 0x000fe20000000002 */
        /* <DEDUP_REMOVED lines=13> */
[----:B------:R-:W-:-:S04]  /*247c0*/  PRMT R117, R3, 0x7610, R117 ;  /* 0x0000761003757816 */ /* 0x000fc80000000075 */
[----:B------:R-:W-:Y:S01]  /*247d0*/  PRMT R118, R2, 0x7610, R118 ;  /* 0x0000761002767816 */ /* 0x000fe20000000076 */
[----:B------:R-:W-:-:S05]  /*247e0*/  IMAD.MOV.U32 R2, RZ, RZ, R76 ;  /* 0x000000ffff027224 */ /* 0x000fca00078e004c */
        /* <DEDUP_REMOVED lines=11> */
[----:B--2---:R-:W-:-:S05]  /*248a0*/  IMAD R13, R13, -0x80, R23 ;  /* 0xffffff800d0d7824 */ /* 0x004fca00078e0217 */
[----:B------:R-:W-:-:S04]  /*248b0*/  IMNMX R84, R13, 0x80, PT ;  /* 0x000000800d547817 */ /* 0x000fc80003800200 */
[----:B------:R-:W-:Y:S01]  /*248c0*/  ISETP.GE.AND P0, PT, R93, R84, PT ;  /* 0x000000545d00720c */ /* 0x000fe20003f06270 */
[----:B----4-:R-:W-:-:S12]  /*248d0*/  IMAD.WIDE.U32 R8, R8, 0x2, R10 ;  /* 0x0000000208087825 */ /* 0x010fd800078e000a */
[----:B------:R-:W-:Y:S05]  /*248e0*/  @P0 BRA `(.L_x_2601) ;  /* 0x00000b9000000947 */ /* 0x000fea0003800000 */
[----:B------:R-:W-:Y:S01]  /*248f0*/  ISETP.GE.AND P0, PT, R4, R0, PT ;  /* 0x000000000400720c */ /* 0x000fe20003f06270 */
[----:B------:R-:W-:-:S12]  /*24900*/  BSSY B0, `(.L_x_2602) ;  /* 0x000002c000007945 */ /* 0x000fd80003800000 */
[----:B------:R-:W-:Y:S05]  /*24910*/  @P0 BRA `(.L_x_2603) ;  /* 0x000002a000000947 */ /* 0x000fea0003800000 */
[--C-:B------:R-:W-:Y:S02]  /*24920*/  SHF.R.U64 R11, R18, 0x10, R19.reuse ;  /* 0x00000010120b7819 */ /* 0x100fe40000001213 */
[----:B------:R-:W-:Y:S02]  /*24930*/  SHF.R.U32.HI R2, RZ, 0x10, R19 ;  /* 0x00000010ff027819 */ /* 0x000fe40000011613 */
[----:B------:R-:W2:Y:S01]  /*24940*/  LD.E.128 R16, [R8.64] ;  /* 0x0000000408107980 */ /* 0x000ea2000c101d00 */
[--C-:B------:R-:W-:Y:S02]  /*24950*/  SHF.R.U32.HI R6, RZ, 0x10, R21.reuse ;  /* 0x00000010ff067819 */ /* 0x100fe40000011615 */
[----:B------:R-:W-:Y:S01]  /*24960*/  HADD2.F32 R10, -RZ, R2.H0_H0 ;  /* 0x20000002ff0a7230 */ /* 0x000fe20000004100 */
[----:B------:R-:W-:Y:S01]  /*24970*/  SHF.R.U64 R13, R20, 0x10, R21 ;  /* 0x00000010140d7819 */ /* 0x000fe20000001215 */
[----:B------:R-:W-:-:S04]  /*24980*/  HADD2.F32 R11, -RZ, R11.H0_H0 ;  /* 0x2000000bff0b7230 */ /* 0x000fc80000004100 */
[----:B------:R-:W-:Y:S02]  /*24990*/  HADD2.F32 R13, -RZ, R13.H0_H0 ;  /* 0x2000000dff0d7230 */ /* 0x000fe40000004100 */
[--C-:B--2---:R-:W-:Y:S02]  /*249a0*/  HADD2.F32 R2, -RZ, R19.reuse.H1_H1 ;  /* 0x30000013ff027230 */ /* 0x104fe40000004100 */
[----:B------:R-:W-:Y:S02]  /*249b0*/  HADD2.F32 R3, -RZ, R19.H0_H0 ;  /* 0x20000013ff037230 */ /* 0x000fe40000004100 */
[----:B------:R-:W-:Y:S01]  /*249c0*/  HADD2.F32 R19, -RZ, R6.H0_H0 ;  /* 0x20000006ff137230 */ /* 0x000fe20000004100 */
[----:B------:R-:W-:-:S04]  /*249d0*/  FMUL.FTZ R6, R2, R10 ;  /* 0x0000000a02067220 */ /* 0x000fc80000410000 */
[-C--:B------:R-:W-:Y:S02]  /*249e0*/  FFMA.FTZ R6, R3, R19.reuse, -R6 ;  /* 0x0000001303067223 */ /* 0x080fe40000010806 */
[----:B------:R-:W-:-:S04]  /*249f0*/  FMUL.FTZ R19, R2, R19 ;  /* 0x0000001302137220 */ /* 0x000fc80000410000 */
[----:B------:R-:W-:Y:S01]  /*24a00*/  FFMA.FTZ R19, R3, R10, R19 ;  /* 0x0000000a03137223 */ /* 0x000fe20000010013 */
[----:B------:R-:W-:-:S04]  /*24a10*/  HADD2.F32 R2, -RZ, R85.H0_H0 ;  /* 0x20000055ff027230 */ /* 0x000fc80000004100 */
[----:B------:R-:W-:Y:S01]  /*24a20*/  F2FP.PACK_AB R19, R19, R6 ;  /* 0x000000061313723e */ /* 0x000fe200000000ff */
[----:B------:R-:W-:Y:S02]  /*24a30*/  HADD2.F32 R6, -RZ, R16.H1_H1 ;  /* 0x30000010ff067230 */ /* 0x000fe40000004100 */
[----:B------:R-:W-:Y:S02]  /*24a40*/  HADD2.F32 R3, -RZ, R86.H0_H0 ;  /* 0x20000056ff037230 */ /* 0x000fe40000004100 */
[----:B------:R-:W-:Y:S01]  /*24a50*/  HADD2.F32 R10, -RZ, R16.H0_H0 ;  /* 0x20000010ff0a7230 */ /* 0x000fe20000004100 */
[----:B------:R-:W-:-:S04]  /*24a60*/  FMUL.FTZ R14, R6, R2 ;  /* 0x00000002060e7220 */ /* 0x000fc80000410000 */
[-C--:B------:R-:W-:Y:S02]  /*24a70*/  FFMA.FTZ R15, R10, R3.reuse, -R14 ;  /* 0x000000030a0f7223 */ /* 0x080fe4000001080e */
[----:B------:R-:W-:Y:S01]  /*24a80*/  FMUL.FTZ R3, R6, R3 ;  /* 0x0000000306037220 */ /* 0x000fe20000410000 */
[----:B------:R-:W-:-:S03]  /*24a90*/  HADD2.F32 R6, -RZ, R18.H1_H1 ;  /* 0x30000012ff067230 */ /* 0x000fc60000004100 */
[----:B------:R-:W-:Y:S01]  /*24aa0*/  FFMA.FTZ R16, R10, R2, R3 ;  /* 0x000000020a107223 */ /* 0x000fe20000010003 */
[----:B------:R-:W-:Y:S02]  /*24ab0*/  HADD2.F32 R3, -RZ, R86.H1_H1 ;  /* 0x30000056ff037230 */ /* 0x000fe40000004100 */
[----:B------:R-:W-:Y:S02]  /*24ac0*/  HADD2.F32 R2, -RZ, R85.H1_H1 ;  /* 0x30000055ff027230 */ /* 0x000fe40000004100 */
[----:B------:R-:W-:Y:S01]  /*24ad0*/  HADD2.F32 R10, -RZ, R18.H0_H0 ;  /* 0x20000012ff0a7230 */ /* 0x000fe20000004100 */
[CC--:B------:R-:W-:Y:S02]  /*24ae0*/  FMUL.FTZ R18, R6.reuse, R3.reuse ;  /* 0x0000000306127220 */ /* 0x0c0fe40000410000 */
[-C--:B------:R-:W-:Y:S02]  /*24af0*/  FMUL.FTZ R14, R6, R2.reuse ;  /* 0x00000002060e7220 */ /* 0x080fe40000410000 */
[C---:B------:R-:W-:Y:S01]  /*24b00*/  FFMA.FTZ R18, R10.reuse, R2, R18 ;  /* 0x000000020a127223 */ /* 0x040fe20000010012 */
[--C-:B------:R-:W-:Y:S01]  /*24b10*/  HADD2.F32 R2, -RZ, R17.reuse.H1_H1 ;  /* 0x30000011ff027230 */ /* 0x100fe20000004100 */
[----:B------:R-:W-:Y:S01]  /*24b20*/  FFMA.FTZ R14, R10, R3, -R14 ;  /* 0x000000030a0e7223 */ /* 0x000fe2000001080e */
[----:B------:R-:W-:-:S03]  /*24b30*/  HADD2.F32 R3, -RZ, R17.H0_H0 ;  /* 0x20000011ff037230 */ /* 0x000fc60000004100 */
[C---:B------:R-:W-:Y:S02]  /*24b40*/  FMUL.FTZ R6, R2.reuse, R11 ;  /* 0x0000000b02067220 */ /* 0x040fe40000410000 */
[-C--:B------:R-:W-:Y:S02]  /*24b50*/  FMUL.FTZ R17, R2, R13.reuse ;  /* 0x0000000d02117220 */ /* 0x080fe40000410000 */
[C---:B------:R-:W-:Y:S02]  /*24b60*/  FFMA.FTZ R6, R3.reuse, R13, -R6 ;  /* 0x0000000d03067223 */ /* 0x040fe40000010806 */
[----:B------:R-:W-:Y:S01]  /*24b70*/  FFMA.FTZ R17, R3, R11, R17 ;  /* 0x0000000b03117223 */ /* 0x000fe20000010011 */
[----:B------:R-:W-:Y:S02]  /*24b80*/  F2FP.PACK_AB R18, R18, R14 ;  /* 0x0000000e1212723e */ /* 0x000fe400000000ff */
[----:B------:R-:W-:Y:S02]  /*24b90*/  F2FP.PACK_AB R16, R16, R15 ;  /* 0x0000000f1010723e */ /* 0x000fe400000000ff */
[----:B------:R-:W-:-:S05]  /*24ba0*/  F2FP.PACK_AB R17, R17, R6 ;  /* 0x000000061111723e */ /* 0x000fca00000000ff */
[----:B------:R1:W-:Y:S02]  /*24bb0*/  ST.E.128 [R8.64], R16 ;  /* 0x0000001008007985 */ /* 0x0003e4000c101d04 */
.L_x_2603:
[----:B------:R-:W-:Y:S05]  /*24bc0*/  BSYNC B0 ;  /* 0x0000000000007941 */ /* 0x000fea0003800000 */
.L_x_2602:
[----:B------:R-:W-:Y:S01]  /*24bd0*/  IADD3 R2, R4, 0x20, RZ ;  /* 0x0000002004027810 */ /* 0x000fe20007ffe0ff */
[----:B------:R-:W-:Y:S03]  /*24be0*/  BSSY B0, `(.L_x_2604) ;  /* 0x000002d000007945 */ /* 0x000fe60003800000 */
[----:B------:R-:W-:-:S13]  /*24bf0*/  ISETP.GE.AND P0, PT, R2, R0, PT ;  /* 0x000000000200720c */ /* 0x000fda0003f06270 */
[----:B------:R-:W-:Y:S05]  /*24c00*/  @P0 BRA `(.L_x_2605) ;  /* 0x000002a000000947 */ /* 0x000fea0003800000 */
[----:B-1----:R-:W2:Y:S01]  /*24c10*/  LD.E.128 R16, [R8.64+0x4000] ;  /* 0x0040000408107980 */ /* 0x002ea2000c101d00 */
[----:B------:R-:W-:Y:S02]  /*24c20*/  SHF.R.U32.HI R2, RZ, 0x10, R27 ;  /* 0x00000010ff027819 */ /* 0x000fe4000001161b */
[--C-:B------:R-:W-:Y:S02]  /*24c30*/  SHF.R.U32.HI R6, RZ, 0x10, R25.reuse ;  /* 0x00000010ff067819 */ /* 0x100fe40000011619 */
[----:B------:R-:W-:Y:S01]  /*24c40*/  SHF.R.U64 R13, R24, 0x10, R25 ;  /* 0x00000010180d7819 */ /* 0x000fe20000001219 */
[----:B------:R-:W-:Y:S01]  /*24c50*/  HADD2.F32 R10, -RZ, R2.H0_H0 ;  /* 0x20000002ff0a7230 */ /* 0x000fe20000004100 */
[----:B------:R-:W-:-:S03]  /*24c60*/  SHF.R.U64 R11, R26, 0x10, R27 ;  /* 0x000000101a0b7819 */ /* 0x000fc6000000121b */
[----:B------:R-:W-:Y:S02]  /*24c70*/  HADD2.F32 R13, -RZ, R13.H0_H0 ;  /* 0x2000000dff0d7230 */ /* 0x000fe40000004100 */
        /* <DEDUP_REMOVED lines=34> */
[----:B------:R1:W-:Y:S02]  /*24ea0*/  ST.E.128 [R8.64+0x4000], R16 ;  /* 0x0040001008007985 */ /* 0x0003e4000c101d04 */
.L_x_2605:
[----:B------:R-:W-:Y:S05]  /*24eb0*/  BSYNC B0 ;  /* 0x0000000000007941 */ /* 0x000fea0003800000 */
.L_x_2604:
[----:B------:R-:W-:Y:S01]  /*24ec0*/  IADD3 R2, R4, 0x40, RZ ;  /* 0x0000004004027810 */ /* 0x000fe20007ffe0ff */
[----:B------:R-:W-:Y:S03]  /*24ed0*/  BSSY B0, `(.L_x_2606) ;  /* 0x000002d000007945 */ /* 0x000fe60003800000 */
[----:B------:R-:W-:-:S13]  /*24ee0*/  ISETP.GE.AND P0, PT, R2, R0, PT ;  /* 0x000000000200720c */ /* 0x000fda0003f06270 */
[----:B------:R-:W-:Y:S05]  /*24ef0*/  @P0 BRA `(.L_x_2607) ;  /* 0x000002a000000947 */ /* 0x000fea0003800000 */
[----:B-1----:R-:W2:Y:S01]  /*24f00*/  LD.E.128 R16, [R8.64+0x8000] ;  /* 0x0080000408107980 */ /* 0x002ea2000c101d00 */
[----:B------:R-:W-:Y:S02]  /*24f10*/  SHF.R.U32.HI R2, RZ, 0x10, R33 ;  /* 0x00000010ff027819 */ /* 0x000fe40000011621 */
[----:B------:R-:W-:Y:S02]  /*24f20*/  SHF.R.U32.HI R3, RZ, 0x10, R31 ;  /* 0x00000010ff037819 */ /* 0x000fe4000001161f */
[----:B------:R-:W-:Y:S01]  /*24f30*/  SHF.R.U64 R13, R32, 0x10, R33 ;  /* 0x00000010200d7819 */ /* 0x000fe20000001221 */
[----:B------:R-:W-:Y:S02]  /*24f40*/  HADD2.F32 R2, -RZ, R2.H0_H0 ;  /* 0x20000002ff027230 */ /* 0x000fe40000004100 */
[----:B------:R-:W-:Y:S02]  /*24f50*/  HADD2.F32 R3, -RZ, R3.H0_H0 ;  /* 0x20000003ff037230 */ /* 0x000fe40000004100 */
[----:B------:R-:W-:-:S02]  /*24f60*/  HADD2.F32 R13, -RZ, R13.H0_H0 ;  /* 0x2000000dff0d7230 */ /* 0x000fc40000004100 */
[--C-:B--2---:R-:W-:Y:S02]  /*24f70*/  HADD2.F32 R6, -RZ, R19.reuse.H1_H1 ;  /* 0x30000013ff067230 */ /* 0x104fe40000004100 */
[----:B------:R-:W-:-:S03]  /*24f80*/  HADD2.F32 R10, -RZ, R19.H0_H0 ;  /* 0x20000013ff0a7230 */ /* 0x000fc60000004100 */
[CC--:B------:R-:W-:Y:S02]  /*24f90*/  FMUL.FTZ R11, R6.reuse, R2.reuse ;  /* 0x00000002060b7220 */ /* 0x0c0fe40000410000 */
[-C--:B------:R-:W-:Y:S02]  /*24fa0*/  FMUL.FTZ R6, R6, R3.reuse ;  /* 0x0000000306067220 */ /* 0x080fe40000410000 */
[C---:B------:R-:W-:Y:S01]  /*24fb0*/  FFMA.FTZ R14, R10.reuse, R3, -R11 ;  /* 0x000000030a0e7223 */ /* 0x040fe2000001080b */
[--C-:B------:R-:W-:Y:S01]  /*24fc0*/  HADD2.F32 R3, -RZ, R89.reuse.H1_H1 ;  /* 0x30000059ff037230 */ /* 0x100fe20000004100 */
[----:B------:R-:W-:Y:S01]  /*24fd0*/  FFMA.FTZ R19, R10, R2, R6 ;  /* 0x000000020a137223 */ /* 0x000fe20000010006 */
[----:B------:R-:W-:Y:S02]  /*24fe0*/  HADD2.F32 R2, -RZ, R89.H0_H0 ;  /* 0x20000059ff027230 */ /* 0x000fe40000004100 */
[--C-:B------:R-:W-:Y:S02]  /*24ff0*/  HADD2.F32 R6, -RZ, R16.reuse.H1_H1 ;  /* 0x30000010ff067230 */ /* 0x100fe40000004100 */
[----:B------:R-:W-:Y:S01]  /*25000*/  HADD2.F32 R10, -RZ, R16.H0_H0 ;  /* 0x20000010ff0a7230 */ /* 0x000fe20000004100 */
[----:B------:R-:W-:-:S02]  /*25010*/  F2FP.PACK_AB R19, R19, R14 ;  /* 0x0000000e1313723e */ /* 0x000fc400000000ff */
[CC--:B------:R-:W-:Y:S02]  /*25020*/  FMUL.FTZ R11, R6.reuse, R2.reuse ;  /* 0x00000002060b7220 */ /* 0x0c0fe40000410000 */
[-C--:B------:R-:W-:Y:S02]  /*25030*/  FMUL.FTZ R6, R6, R3.reuse ;  /* 0x0000000306067220 */ /* 0x080fe40000410000 */
[C---:B------:R-:W-:Y:S01]  /*25040*/  FFMA.FTZ R20, R10.reuse, R3, -R11 ;  /* 0x000000030a147223 */ /* 0x040fe2000001080b */
[----:B------:R-:W-:Y:S01]  /*25050*/  HADD2.F32 R3, -RZ, R90.H1_H1 ;  /* 0x3000005aff037230 */ /* 0x000fe20000004100 */
[----:B------:R-:W-:Y:S01]  /*25060*/  FFMA.FTZ R16, R10, R2, R6 ;  /* 0x000000020a107223 */ /* 0x000fe20000010006 */
[----:B------:R-:W-:Y:S01]  /*25070*/  HADD2.F32 R6, -RZ, R18.H1_H1 ;  /* 0x30000012ff067230 */ /* 0x000fe20000004100 */
[----:B------:R-:W-:Y:S01]  /*25080*/  SHF.R.U64 R11, R30, 0x10, R31 ;  /* 0x000000101e0b7819 */ /* 0x000fe2000000121f */
[----:B------:R-:W-:Y:S02]  /*25090*/  HADD2.F32 R2, -RZ, R90.H0_H0 ;  /* 0x2000005aff027230 */ /* 0x000fe40000004100 */
[----:B------:R-:W-:Y:S01]  /*250a0*/  HADD2.F32 R10, -RZ, R18.H0_H0 ;  /* 0x20000012ff0a7230 */ /* 0x000fe20000004100 */
[CC--:B------:R-:W-:Y:S01]  /*250b0*/  FMUL.FTZ R18, R6.reuse, R3.reuse ;  /* 0x0000000306127220 */ /* 0x0c0fe20000410000 */
[----:B------:R-:W-:Y:S01]  /*250c0*/  HADD2.F32 R11, -RZ, R11.H0_H0 ;  /* 0x2000000bff0b7230 */ /* 0x000fe20000004100 */
[----:B------:R-:W-:Y:S01]  /*250d0*/  FMUL.FTZ R15, R6, R2 ;  /* 0x00000002060f7220 */ /* 0x000fe20000410000 */
[----:B------:R-:W-:Y:S01]  /*250e0*/  F2FP.PACK_AB R16, R16, R20 ;  /* 0x000000141010723e */ /* 0x000fe200000000ff */
[C---:B------:R-:W-:Y:S01]  /*250f0*/  FFMA.FTZ R18, R10.reuse, R2, R18 ;  /* 0x000000020a127223 */ /* 0x040fe20000010012 */
[--C-:B------:R-:W-:Y:S01]  /*25100*/  HADD2.F32 R2, -RZ, R17.reuse.H1_H1 ;  /* 0x30000011ff027230 */ /* 0x100fe20000004100 */
[----:B------:R-:W-:Y:S01]  /*25110*/  FFMA.FTZ R15, R10, R3, -R15 ;  /* 0x000000030a0f7223 */ /* 0x000fe2000001080f */
[----:B------:R-:W-:-:S03]  /*25120*/  HADD2.F32 R3, -RZ, R17.H0_H0 ;  /* 0x20000011ff037230 */ /* 0x000fc60000004100 */
[----:B------:R-:W-:Y:S01]  /*25130*/  FMUL.FTZ R6, R2, R13 ;  /* 0x0000000d02067220 */ /* 0x000fe20000410000 */
[----:B------:R-:W-:Y:S01]  /*25140*/  F2FP.PACK_AB R18, R18, R15 ;  /* 0x0000000f1212723e */ /* 0x000fe200000000ff */
[-C--:B------:R-:W-:Y:S02]  /*25150*/  FMUL.FTZ R17, R2, R11.reuse ;  /* 0x0000000b02117220 */ /* 0x080fe40000410000 */
[C---:B------:R-:W-:Y:S02]  /*25160*/  FFMA.FTZ R2, R3.reuse, R11, -R6 ;  /* 0x0000000b03027223 */ /* 0x040fe40000010806 */
[----:B------:R-:W-:-:S05]  /*25170*/  FFMA.FTZ R17, R3, R13, R17 ;  /* 0x0000000d03117223 */ /* 0x000fca0000010011 */
[----:B------:R-:W-:-:S05]  /*25180*/  F2FP.PACK_AB R17, R17, R2 ;  /* 0x000000021111723e */ /* 0x000fca00000000ff */
[----:B------:R1:W-:Y:S02]  /*25190*/  ST.E.128 [R8.64+0x8000], R16 ;  /* 0x0080001008007985 */ /* 0x0003e4000c101d04 */
.L_x_2607:
[----:B------:R-:W-:Y:S05]  /*251a0*/  BSYNC B0 ;  /* 0x0000000000007941 */ /* 0x000fea0003800000 */
.L_x_2606:
[----:B------:R-:W-:-:S04]  /*251b0*/  IADD3 R2, R4, 0x60, RZ ;  /* 0x0000006004027810 */ /* 0x000fc80007ffe0ff */
        /* <DEDUP_REMOVED lines=14> */
[----:B------:R-:W-:Y:S01]  /*252a0*/  HADD2.F32 R3, -RZ, R95.H1_H1 ;  /* 0x3000005fff037230 */ /* 0x000fe20000004100 */
[----:B------:R-:W-:Y:S01]  /*252b0*/  FFMA.FTZ R19, R10, R2, R6 ;  /* 0x000000020a137223 */ /* 0x000fe20000010006 */
[----:B------:R-:W-:Y:S02]  /*252c0*/  HADD2.F32 R2, -RZ, R94.H1_H1 ;  /* 0x3000005eff027230 */ /* 0x000fe40000004100 */
        /* <DEDUP_REMOVED lines=27> */
.L_x_2601:
[----:B------:R-:W-:Y:S05]  /*25480*/  BSYNC B1 ;  /* 0x0000000000017941 */ /* 0x000fea0003800000 */
.L_x_2600:
[----:B------:R-:W-:Y:S01]  /*25490*/  IADD3 R2, R93, 0x20, RZ ;  /* 0x000000205d027810 */ /* 0x000fe20007ffe0ff */
[----:B------:R-:W-:Y:S03]  /*254a0*/  BSSY B1, `(.L_x_2608) ;  /* 0x00000bc000017945 */ /* 0x000fe60003800000 */
[----:B------:R-:W-:-:S13]  /*254b0*/  ISETP.GE.AND P0, PT, R2, R84, PT ;  /* 0x000000540200720c */ /* 0x000fda0003f06270 */
[----:B------:R-:W-:Y:S05]  /*254c0*/  @P0 BRA `(.L_x_2609) ;  /* 0x00000b9000000947 */ /* 0x000fea0003800000 */
[----:B------:R-:W-:Y:S01]  /*254d0*/  ISETP.GE.AND P0, PT, R4, R0, PT ;  /* 0x000000000400720c */ /* 0x000fe20003f06270 */
[----:B------:R-:W-:-:S12]  /*254e0*/  BSSY B0, `(.L_x_2610) ;  /* 0x000002c000007945 */ /* 0x000fd80003800000 */
[----:B------:R-:W-:Y:S05]  /*254f0*/  @P0 BRA `(.L_x_2611) ;  /* 0x000002a000000947 */ /* 0x000fea0003800000 */
[----:B-1----:R-:W2:Y:S01]  /*25500*/  LD.E.128 R16, [R8.64+0x1000] ;  /* 0x0010000408107980 */ /* 0x002ea2000c101d00 */
[----:B------:R-:W-:Y:S02]  /*25510*/  SHF.R.U32.HI R2, RZ, 0x10, R41 ;  /* 0x00000010ff027819 */ /* 0x000fe40000011629 */
[--C-:B------:R-:W-:Y:S02]  /*25520*/  SHF.R.U32.HI R3, RZ, 0x10, R43.reuse ;  /* 0x00000010ff037819 */ /* 0x100fe4000001162b */
        /* <DEDUP_REMOVED lines=18> */
[----:B------:R-:W-:Y:S01]  /*25650*/  HADD2.F32 R3, -RZ, R95.H0_H0 ;  /* 0x2000005fff037230 */ /* 0x000fe20000004100 */
        /* <DEDUP_REMOVED lines=20> */
.L_x_2611:
[----:B------:R-:W-:Y:S05]  /*257a0*/  BSYNC B0 ;  /* 0x0000000000007941 */ /* 0x000fea0003800000 */
.L_x_2610:
[----:B------:R-:W-:Y:S01]  /*257b0*/  IADD3 R2, R4, 0x20, RZ ;  /* 0x0000002004027810 */ /* 0x000fe20007ffe0ff */
[----:B------:R-:W-:Y:S03]  /*257c0*/  BSSY B0, `(.L_x_2612) ;  /* 0x000002d000007945 */ /* 0x000fe60003800000 */
[----:B------:R-:W-:-:S13]  /*257d0*/  ISETP.GE.AND P0, PT, R2, R0, PT ;  /* 0x000000000200720c */ /* 0x000fda0003f06270 */
[----:B------:R-:W-:Y:S05]  /*257e0*/  @P0 BRA `(.L_x_2613) ;  /* 0x000002a000000947 */ /* 0x000fea0003800000 */
[----:B-1----:R-:W2:Y:S01]  /*257f0*/  LD.E.128 R16, [R8.64+0x5000] ;  /* 0x0050000408107980 */ /* 0x002ea2000c101d00 */
[----:B------:R-:W-:Y:S01]  /*25800*/  SHF.R.U32.HI R15, RZ, 0x10, R47 ;  /* 0x00000010ff0f7819 */ /* 0x000fe2000001162f */
[----:B------:R-:W-:Y:S01]  /*25810*/  HADD2.F32 R14, -RZ, R97.H0_H0 ;  /* 0x20000061ff0e7230 */ /* 0x000fe20000004100 */
[--C-:B------:R-:W-:Y:S02]  /*25820*/  SHF.R.U32.HI R2, RZ, 0x10, R45.reuse ;  /* 0x00000010ff027819 */ /* 0x100fe4000001162d */
[----:B------:R-:W-:Y:S01]  /*25830*/  SHF.R.U64 R21, R44, 0x10, R45 ;  /* 0x000000102c157819 */ /* 0x000fe2000000122d */
[----:B------:R-:W-:Y:S01]  /*25840*/  HADD2.F32 R15, -RZ, R15.H0_H0 ;  /* 0x2000000fff0f7230 */ /* 0x000fe20000004100 */
[----:B------:R-:W-:Y:S01]  /*25850*/  SHF.R.U64 R22, R46, 0x10, R47 ;  /* 0x000000102e167819 */ /* 0x000fe2000000122f */
[----:B------:R-:W-:Y:S02]  /*25860*/  HADD2.F32 R2, -RZ, R2.H0_H0 ;  /* 0x20000002ff027230 */ /* 0x000fe40000004100 */
[----:B------:R-:W-:-:S02]  /*25870*/  HADD2.F32 R21, -RZ, R21.H0_H0 ;  /* 0x20000015ff157230 */ /* 0x000fc40000004100 */
[----:B------:R-:W-:Y:S02]  /*25880*/  HADD2.F32 R22, -RZ, R22.H0_H0 ;  /* 0x20000016ff167230 */ /* 0x000fe40000004100 */
[--C-:B--2---:R-:W-:Y:S02]  /*25890*/  HADD2.F32 R3, -RZ, R19.reuse.H1_H1 ;  /* 0x30000013ff037230 */ /* 0x104fe40000004100 */
[----:B------:R-:W-:Y:S02]  /*258a0*/  HADD2.F32 R19, -RZ, R19.H0_H0 ;  /* 0x20000013ff137230 */ /* 0x000fe40000004100 */
[----:B------:R-:W-:Y:S01]  /*258b0*/  HADD2.F32 R13, -RZ, R18.H0_H0 ;  /* 0x20000012ff0d7230 */ /* 0x000fe20000004100 */
[CC--:B------:R-:W-:Y:S01]  /*258c0*/  FMUL.FTZ R6, R3.reuse, R15.reuse ;  /* 0x0000000f03067220 */ /* 0x0c0fe20000410000 */
[----:B------:R-:W-:Y:S01]  /*258d0*/  HADD2.F32 R11, -RZ, R17.H0_H0 ;  /* 0x20000011ff0b7230 */ /* 0x000fe20000004100 */
[-C--:B------:R-:W-:Y:S01]  /*258e0*/  FMUL.FTZ R20, R3, R2.reuse ;  /* 0x0000000203147220 */ /* 0x080fe20000410000 */
[--C-:B------:R-:W-:Y:S01]  /*258f0*/  HADD2.F32 R3, -RZ, R16.reuse.H1_H1 ;  /* 0x30000010ff037230 */ /* 0x100fe20000004100 */
[C---:B------:R-:W-:Y:S01]  /*25900*/  FFMA.FTZ R23, R19.reuse, R2, -R6 ;  /* 0x0000000213177223 */ /* 0x040fe20000010806 */
[----:B------:R-:W-:Y:S01]  /*25910*/  HADD2.F32 R2, -RZ, R97.H1_H1 ;  /* 0x30000061ff027230 */ /* 0x000fe20000004100 */
[----:B------:R-:W-:Y:S01]  /*25920*/  FFMA.FTZ R19, R19, R15, R20 ;  /* 0x0000000f13137223 */ /* 0x000fe20000010014 */
[----:B------:R-:W-:-:S02]  /*25930*/  HADD2.F32 R16, -RZ, R16.H0_H0 ;  /* 0x20000010ff107230 */ /* 0x000fc40000004100 */
[----:B------:R-:W-:Y:S01]  /*25940*/  HADD2.F32 R6, -RZ, R18.H1_H1 ;  /* 0x30000012ff067230 */ /* 0x000fe20000004100 */
[C---:B------:R-:W-:Y:S01]  /*25950*/  FMUL.FTZ R18, R3.reuse, R14 ;  /* 0x0000000e03127220 */ /* 0x040fe20000410000 */
[----:B------:R-:W-:Y:S01]  /*25960*/  HADD2.F32 R10, -RZ, R17.H1_H1 ;  /* 0x30000011ff0a7230 */ /* 0x000fe20000004100 */
[-C--:B------:R-:W-:Y:S01]  /*25970*/  FMUL.FTZ R17, R3, R2.reuse ;  /* 0x0000000203117220 */ /* 0x080fe20000410000 */
[--C-:B------:R-:W-:Y:S01]  /*25980*/  HADD2.F32 R3, -RZ, R98.reuse.H1_H1 ;  /* 0x30000062ff037230 */ /* 0x100fe20000004100 */
[C---:B------:R-:W-:Y:S01]  /*25990*/  FFMA.FTZ R15, R16.reuse, R2, -R18 ;  /* 0x00000002100f7223 */ /* 0x040fe20000010812 */
[----:B------:R-:W-:Y:S01]  /*259a0*/  HADD2.F32 R2, -RZ, R98.H0_H0 ;  /* 0x20000062ff027230 */ /* 0x000fe20000004100 */
[----:B------:R-:W-:Y:S01]  /*259b0*/  FFMA.FTZ R16, R16, R14, R17 ;  /* 0x0000000e10107223 */ /* 0x000fe20000010011 */
[----:B------:R-:W-:Y:S01]  /*259c0*/  F2FP.PACK_AB R19, R19, R23 ;  /* 0x000000171313723e */ /* 0x000fe200000000ff */
[C---:B------:R-:W-:Y:S02]  /*259d0*/  FMUL.FTZ R18, R6.reuse, R3 ;  /* 0x0000000306127220 */ /* 0x040fe40000410000 */
[----:B------:R-:W-:Y:S01]  /*259e0*/  FMUL.FTZ R14, R6, R2 ;  /* 0x00000002060e7220 */ /* 0x000fe20000410000 */
[----:B------:R-:W-:Y:S01]  /*259f0*/  F2FP.PACK_AB R16, R16, R15 ;  /* 0x0000000f1010723e */ /* 0x000fe200000000ff */
[----:B------:R-:W-:-:S02]  /*25a00*/  FMUL.FTZ R6, R10, R22 ;  /* 0x000000160a067220 */ /* 0x000fc40000410000 */
[----:B------:R-:W-:Y:S02]  /*25a10*/  FMUL.FTZ R17, R10, R21 ;  /* 0x000000150a117220 */ /* 0x000fe40000410000 */
[C---:B------:R-:W-:Y:S02]  /*25a20*/  FFMA.FTZ R18, R13.reuse, R2, R18 ;  /* 0x000000020d127223 */ /* 0x040fe40000010012 */
[----:B------:R-:W-:Y:S02]  /*25a30*/  FFMA.FTZ R3, R13, R3, -R14 ;  /* 0x000000030d037223 */ /* 0x000fe4000001080e */
[C---:B------:R-:W-:Y:S02]  /*25a40*/  FFMA.FTZ R2, R11.reuse, R21, -R6 ;  /* 0x000000150b027223 */ /* 0x040fe40000010806 */
[----:B------:R-:W-:Y:S01]  /*25a50*/  FFMA.FTZ R17, R11, R22, R17 ;  /* 0x000000160b117223 */ /* 0x000fe20000010011 */
[----:B------:R-:W-:-:S04]  /*25a60*/  F2FP.PACK_AB R18, R18, R3 ;  /* 0x000000031212723e */ /* 0x000fc800000000ff */
[----:B------:R-:W-:-:S05]  /*25a70*/  F2FP.PACK_AB R17, R17, R2 ;  /* 0x000000021111723e */ /* 0x000fca00000000ff */
[----:B------:R1:W-:Y:S02]  /*25a80*/  ST.E.128 [R8.64+0x5000], R16 ;  /* 0x0050001008007985 */ /* 0x0003e4000c101d04 */
.L_x_2613:
[----:B------:R-:W-:Y:S05]  /*25a90*/  BSYNC B0 ;  /* 0x0000000000007941 */ /* 0x000fea0003800000 */
.L_x_2612:
[----:B------:R-:W-:Y:S01]  /*25aa0*/  IADD3 R2, R4, 0x40, RZ ;  /* 0x0000004004027810 */ /* 0x000fe20007ffe0ff */
[----:B------:R-:W-:Y:S03]  /*25ab0*/  BSSY B0, `(.L_x_2614) ;  /* 0x000002d000007945 */ /* 0x000fe60003800000 */
[----:B------:R-:W-:-:S13]  /*25ac0*/  ISETP.GE.AND P0, PT, R2, R0, PT ;  /* 0x000000000200720c */ /* 0x000fda0003f06270 */
[----:B------:R-:W-:Y:S05]  /*25ad0*/  @P0 BRA `(.L_x_2615) ;  /* 0x000002a000000947 */ /* 0x000fea0003800000 */
[----:B-1----:R-:W2:Y:S01]  /*25ae0*/  LD.E.128 R16, [R8.64+0x9000] ;  /* 0x0090000408107980 */ /* 0x002ea2000c101d00 */
[----:B------:R-:W-:Y:S01]  /*25af0*/  SHF.R.U32.HI R6, RZ, 0x10, R49 ;  /* 0x00000010ff067819 */ /* 0x000fe20000011631 */
[--C-:B------:R-:W-:Y:S01]  /*25b00*/  HADD2.F32 R20, -RZ, R99.reuse.H0_H0 ;  /* 0x20000063ff147230 */ /* 0x100fe20000004100 */
[----:B------:R-:W-:Y:S01]  /*25b10*/  SHF.R.U32.HI R10, RZ, 0x10, R51 ;  /* 0x00000010ff0a7819 */ /* 0x000fe20000011633 */
[----:B------:R-:W-:Y:S01]  /*25b20*/  HADD2.F32 R11, -RZ, R99.H1_H1 ;  /* 0x30000063ff0b7230 */ /* 0x000fe20000004100 */
[----:B------:R-:W-:Y:S02]  /*25b30*/  SHF.R.U64 R21, R48, 0x10, R49 ;  /* 0x0000001030157819 */ /* 0x000fe40000001231 */
[----:B------:R-:W-:Y:S01]  /*25b40*/  SHF.R.U64 R22, R50, 0x10, R51 ;  /* 0x0000001032167819 */ /* 0x000fe20000001233 */
[----:B------:R-:W-:Y:S02]  /*25b50*/  HADD2.F32 R24, -RZ, R10.H0_H0 ;  /* 0x2000000aff187230 */ /* 0x000fe40000004100 */
[----:B------:R-:W-:-:S02]  /*25b60*/  HADD2.F32 R21, -RZ, R21.H0_H0 ;  /* 0x20000015ff157230 */ /* 0x000fc40000004100 */
[----:B------:R-:W-:Y:S02]  /*25b70*/  HADD2.F32 R22, -RZ, R22.H0_H0 ;  /* 0x20000016ff167230 */ /* 0x000fe40000004100 */
[--C-:B--2---:R-:W-:Y:S02]  /*25b80*/  HADD2.F32 R15, -RZ, R16.reuse.H0_H0 ;  /* 0x20000010ff0f7230 */ /* 0x104fe40000004100 */
[----:B------:R-:W-:Y:S02]  /*25b90*/  HADD2.F32 R3, -RZ, R16.H1_H1 ;  /* 0x30000010ff037230 */ /* 0x000fe40000004100 */
[--C-:B------:R-:W-:Y:S02]  /*25ba0*/  HADD2.F32 R2, -RZ, R19.reuse.H1_H1 ;  /* 0x30000013ff027230 */ /* 0x100fe40000004100 */
[----:B------:R-:W-:Y:S02]  /*25bb0*/  HADD2.F32 R16, -RZ, R6.H0_H0 ;  /* 0x20000006ff107230 */ /* 0x000fe40000004100 */
[----:B------:R-:W-:Y:S01]  /*25bc0*/  HADD2.F32 R13, -RZ, R19.H0_H0 ;  /* 0x20000013ff0d7230 */ /* 0x000fe20000004100 */
[C---:B------:R-:W-:Y:S01]  /*25bd0*/  FMUL.FTZ R23, R2.reuse, R24 ;  /* 0x0000001802177220 */ /* 0x040fe20000410000 */
[--C-:B------:R-:W-:Y:S01]  /*25be0*/  HADD2.F32 R14, -RZ, R18.reuse.H0_H0 ;  /* 0x20000012ff0e7230 */ /* 0x100fe20000004100 */
[----:B------:R-:W-:Y:S01]  /*25bf0*/  FMUL.FTZ R19, R2, R16 ;  /* 0x0000001002137220 */ /* 0x000fe20000410000 */
[----:B------:R-:W-:Y:S01]  /*25c00*/  HADD2.F32 R18, -RZ, R18.H1_H1 ;  /* 0x30000012ff127230 */ /* 0x000fe20000004100 */
[----:B------:R-:W-:Y:S01]  /*25c10*/  FMUL.FTZ R2, R3, R20 ;  /* 0x0000001403027220 */ /* 0x000fe20000410000 */
[--C-:B------:R-:W-:Y:S01]  /*25c20*/  HADD2.F32 R6, -RZ, R17.reuse.H1_H1 ;  /* 0x30000011ff067230 */ /* 0x100fe20000004100 */
[C---:B------:R-:W-:Y:S01]  /*25c30*/  FFMA.FTZ R23, R13.reuse, R16, -R23 ;  /* 0x000000100d177223 */ /* 0x040fe20000010817 */
[----:B------:R-:W-:Y:S01]  /*25c40*/  HADD2.F32 R10, -RZ, R17.H0_H0 ;  /* 0x20000011ff0a7230 */ /* 0x000fe20000004100 */
[----:B------:R-:W-:-:S02]  /*25c50*/  FFMA.FTZ R19, R13, R24, R19 ;  /* 0x000000180d137223 */ /* 0x000fc40000010013 */
[-C--:B------:R-:W-:Y:S01]  /*25c60*/  FFMA.FTZ R13, R15, R11.reuse, -R2 ;  /* 0x0000000b0f0d7223 */ /* 0x080fe20000010802 */
[--C-:B------:R-:W-:Y:S01]  /*25c70*/  HADD2.F32 R2, -RZ, R100.reuse.H0_H0 ;  /* 0x20000064ff027230 */ /* 0x100fe20000004100 */
[----:B------:R-:W-:Y:S01]  /*25c80*/  FMUL.FTZ R16, R3, R11 ;  /* 0x0000000b03107220 */ /* 0x000fe20000410000 */
[----:B------:R-:W-:Y:S01]  /*25c90*/  HADD2.F32 R3, -RZ, R100.H1_H1 ;  /* 0x30000064ff037230 */ /* 0x000fe20000004100 */
[----:B------:R-:W-:Y:S01]  /*25ca0*/  FMUL.FTZ R11, R6, R22 ;  /* 0x00000016060b7220 */ /* 0x000fe20000410000 */
[----:B------:R-:W-:Y:S01]  /*25cb0*/  F2FP.PACK_AB R19, R19, R23 ;  /* 0x000000171313723e */ /* 0x000fe200000000ff */
[----:B------:R-:W-:Y:S02]  /*25cc0*/  FFMA.FTZ R16, R15, R20, R16 ;  /* 0x000000140f107223 */ /* 0x000fe40000010010 */
[C---:B------:R-:W-:Y:S02]  /*25cd0*/  FMUL.FTZ R15, R18.reuse, R2 ;  /* 0x00000002120f7220 */ /* 0x040fe40000410000 */
[----:B------:R-:W-:Y:S01]  /*25ce0*/  FMUL.FTZ R18, R18, R3 ;  /* 0x0000000312127220 */ /* 0x000fe20000410000 */
[----:B------:R-:W-:Y:S01]  /*25cf0*/  F2FP.PACK_AB R16, R16, R13 ;  /* 0x0000000d1010723e */ /* 0x000fe200000000ff */
[----:B------:R-:W-:-:S02]  /*25d00*/  FMUL.FTZ R17, R6, R21 ;  /* 0x0000001506117220 */ /* 0x000fc40000410000 */
[C---:B------:R-:W-:Y:S02]  /*25d10*/  FFMA.FTZ R18, R14.reuse, R2, R18 ;  /* 0x000000020e127223 */ /* 0x040fe40000010012 */
[----:B------:R-:W-:Y:S02]  /*25d20*/  FFMA.FTZ R3, R14, R3, -R15 ;  /* 0x000000030e037223 */ /* 0x000fe4000001080f */
[C---:B------:R-:W-:Y:S02]  /*25d30*/  FFMA.FTZ R2, R10.reuse, R21, -R11 ;  /* 0x000000150a027223 */ /* 0x040fe4000001080b */
[----:B------:R-:W-:Y:S01]  /*25d40*/  FFMA.FTZ R17, R10, R22, R17 ;  /* 0x000000160a117223 */ /* 0x000fe20000010011 */
[----:B------:R-:W-:-:S04]  /*25d50*/  F2FP.PACK_AB R18, R18, R3 ;  /* 0x000000031212723e */ /* 0x000fc800000000ff */
[----:B------:R-:W-:-:S05]  /*25d60*/  F2FP.PACK_AB R17, R17, R2 ;  /* 0x000000021111723e */ /* 0x000fca00000000ff */
[----:B------:R1:W-:Y:S02]  /*25d70*/  ST.E.128 [R8.64+0x9000], R16 ;  /* 0x0090001008007985 */ /* 0x0003e4000c101d04 */
.L_x_2615:
[----:B------:R-:W-:Y:S05]  /*25d80*/  BSYNC B0 ;  /* 0x0000000000007941 */ /* 0x000fea0003800000 */
.L_x_2614:
[----:B------:R-:W-:-:S04]  /*25d90*/  IADD3 R2, R4, 0x60, RZ ;  /* 0x0000006004027810 */ /* 0x000fc80007ffe0ff */
[----:B------:R-:W-:-:S13]  /*25da0*/  ISETP.GE.AND P0, PT, R2, R0, PT ;  /* 0x000000000200720c */ /* 0x000fda0003f06270 */
[----:B------:R-:W-:Y:S05]  /*25db0*/  @P0 BRA `(.L_x_2609) ;  /* 0x000002a000000947 */ /* 0x000fea0003800000 */
[----:B-1----:R-:W2:Y:S01]  /*25dc0*/  LD.E.128 R16, [R8.64+0xd000] ;  /* 0x00d0000408107980 */ /* 0x002ea2000c101d00 */
[----:B------:R-:W-:Y:S01]  /*25dd0*/  SHF.R.U32.HI R6, RZ, 0x10, R59 ;  /* 0x00000010ff067819 */ /* 0x000fe2000001163b */
[----:B------:R-:W-:Y:S01]  /*25de0*/  HADD2.F32 R20, -RZ, R102.H1_H1 ;  /* 0x30000066ff147230 */ /* 0x000fe20000004100 */
[----:B------:R-:W-:Y:S01]  /*25df0*/  SHF.R.U32.HI R10, RZ, 0x10, R53 ;  /* 0x00000010ff0a7819 */ /* 0x000fe20000011635 */
[----:B------:R-:W-:Y:S01]  /*25e00*/  HADD2.F32 R11, -RZ, R103.H0_H0 ;  /* 0x20000067ff0b7230 */ /* 0x000fe20000004100 */
        /* <DEDUP_REMOVED lines=37> */
.L_x_2609:
[----:B------:R-:W-:Y:S05]  /*26060*/  BSYNC B1 ;  /* 0x0000000000017941 */ /* 0x000fea0003800000 */
.L_x_2608:
        /* <DEDUP_REMOVED lines=32> */
[----:B------:R-:W-:Y:S01]  /*26270*/  HADD2.F32 R2, -RZ, R102.H0_H0 ;  /* 0x20000066ff027230 */ /* 0x000fe20000004100 */
        /* <DEDUP_REMOVED lines=16> */
.L_x_2619:
[----:B------:R-:W-:Y:S05]  /*26380*/  BSYNC B0 ;  /* 0x0000000000007941 */ /* 0x000fea0003800000 */
.L_x_2618:
        /* <DEDUP_REMOVED lines=46> */
.L_x_2621:
[----:B------:R-:W-:Y:S05]  /*26670*/  BSYNC B0 ;  /* 0x0000000000007941 */ /* 0x000fea0003800000 */
.L_x_2620:
        /* <DEDUP_REMOVED lines=29> */
[----:B------:R-:W-:Y:S01]  /*26850*/  HADD2.F32 R2, -RZ, R109.H1_H1 ;  /* 0x3000006dff027230 */ /* 0x000fe20000004100 */
        /* <DEDUP_REMOVED lines=16> */
.L_x_2623:
[----:B------:R-:W-:Y:S05]  /*26960*/  BSYNC B0 ;  /* 0x0000000000007941 */ /* 0x000fea0003800000 */
.L_x_2622:
[----:B------:R-:W-:-:S04]  /*26970*/  IADD3 R2, R4, 0x60, RZ ;  /* 0x0000006004027810 */ /* 0x000fc80007ffe0ff */
[----:B------:R-:W-:-:S13]  /*26980*/  ISETP.GE.AND P0, PT, R2, R0, PT ;  /* 0x000000000200720c */ /* 0x000fda0003f06270 */
[----:B------:R-:W-:Y:S05]  /*26990*/  @P0 BRA `(.L_x_2617) ;  /* 0x000002a000000947 */ /* 0x000fea0003800000 */
[----:B-1----:R-:W2:Y:S01]  /*269a0*/  LD.E.128 R16, [R8.64+0xe000] ;  /* 0x00e0000408107980 */ /* 0x002ea2000c101d00 */
[----:B------:R-:W-:Y:S01]  /*269b0*/  SHF.R.U32.HI R6, RZ, 0x10, R69 ;  /* 0x00000010ff067819 */ /* 0x000fe20000011645 */
[----:B------:R-:W-:Y:S01]  /*269c0*/  HADD2.F32 R20, -RZ, R111.H1_H1 ;  /* 0x3000006fff147230 */ /* 0x000fe20000004100 */
        /* <DEDUP_REMOVED lines=39> */
.L_x_2617:
[----:B------:R-:W-:Y:S05]  /*26c40*/  BSYNC B1 ;  /* 0x0000000000017941 */ /* 0x000fea0003800000 */
.L_x_2616:
[----:B------:R-:W-:Y:S01]  /*26c50*/  IADD3 R2, R93, 0x60, RZ ;  /* 0x000000605d027810 */ /* 0x000fe20007ffe0ff */
[----:B------:R-:W-:-:S03]  /*26c60*/  IMAD.MOV.U32 R3, RZ, RZ, 0x0 ;  /* 0x00000000ff037424 */ /* 0x000fc600078e00ff */
[----:B------:R-:W-:Y:S01]  /*26c70*/  ISETP.GE.AND P0, PT, R2, R84, PT ;  /* 0x000000540200720c */ /* 0x000fe20003f06270 */
[----:B------:R-:W-:-:S12]  /*26c80*/  IMAD.MOV.U32 R2, RZ, RZ, R138 ;  /* 0x000000ffff027224 */ /* 0x000fd800078e008a */
[----:B------:R-:W-:Y:S05]  /*26c90*/  @P0 RET.REL.NODEC R2 `(_ZN7cutlass13device_kernelIN5flash19enable_sm80_to_sm89INS1_16FlashAttnFwdSm80INS1_25CollectiveMainloopFwdSm80ILi8ELi1ELb0EN4cute5tupleIJNS5_1CILi128EEENS7_ILi48EEENS7_ILi256EEEEEELi256ENS_6half_tEfNS_4arch4Sm80ELb0ELb1ELb1ELb1ELb1ELb1ELb1ELb1EEENS1_21CollectiveEpilogueFwdINS6_IJS8_SA_S9_EEENS6_IJNS7_ILi1EEESI_SI_EEESC_SE_Li256ELb1ELb1ELb1ELb0EEENS1_36VarlenDynamicPersistentTileSchedulerILi128ELi48ELi256ELi256ELb1ELb1ELb0ELb1ELb0ELb1EEEEEEEEEvNT_6ParamsE) ;  /* 0xfffd936002000950 */ /* 0x000fea0003c3ffff */
        /* <DEDUP_REMOVED lines=30> */
[----:B------:R-:W-:Y:S01]  /*26e80*/  HADD2.F32 R3, -RZ, R110.H0_H0 ;  /* 0x2000006eff037230 */ /* 0x000fe20000004100 */
        /* <DEDUP_REMOVED lines=14> */
.L_x_2625:
[----:B------:R-:W-:Y:S05]  /*26f70*/  BSYNC B0 ;  /* 0x0000000000007941 */ /* 0x000fea0003800000 */
.L_x_2624:
[----:B------:R-:W-:Y:S01]  /*26f80*/  IADD3 R2, R4, 0x20, RZ ;  /* 0x0000002004027810 */ /* 0x000fe20007ffe0ff */
[----:B------:R-:W-:Y:S03]  /*26f90*/  BSSY B0, `(.L_x_2626) ;  /* 0x000002d000007945 */ /* 0x000fe60003800000 */
[----:B------:R-:W-:-:S13]  /*26fa0*/  ISETP.GE.AND P0, PT, R2, R0, PT ;  /* 0x000000000200720c */ /* 0x000fda0003f06270 */
[----:B------:R-:W-:Y:S05]  /*26fb0*/  @P0 BRA `(.L_x_2627) ;  /* 0x000002a000000947 */ /* 0x000fea0003800000 */
[----:B-1----:R-:W2:Y:S01]  /*26fc0*/  LD.E.128 R16, [R8.64+0x7000] ;  /* 0x0070000408107980 */ /* 0x002ea2000c101d00 */
[----:B------:R-:W-:Y:S01]  /*26fd0*/  SHF.R.U32.HI R6, RZ, 0x10, R75 ;  /* 0x00000010ff067819 */ /* 0x000fe2000001164b */
[----:B------:R-:W-:Y:S01]  /*26fe0*/  HADD2.F32 R20, -RZ, R111.H0_H0 ;  /* 0x2000006fff147230 */ /* 0x000fe20000004100 */
        /* <DEDUP_REMOVED lines=39> */
.L_x_2627:
[----:B------:R-:W-:Y:S05]  /*27260*/  BSYNC B0 ;  /* 0x0000000000007941 */ /* 0x000fea0003800000 */
.L_x_2626:
        /* <DEDUP_REMOVED lines=46> */
.L_x_2629:
[----:B------:R-:W-:Y:S05]  /*27550*/  BSYNC B0 ;  /* 0x0000000000007941 */ /* 0x000fea0003800000 */
.L_x_2628:
[----:B------:R-:W-:Y:S01]  /*27560*/  IADD3 R4, R4, 0x60, RZ ;  /* 0x0000006004047810 */ /* 0x000fe20007ffe0ff */
[----:B------:R-:W-:Y:S02]  /*27570*/  IMAD.MOV.U32 R2, RZ, RZ, R138 ;  /* 0x000000ffff027224 */ /* 0x000fe400078e008a */
[----:B------:R-:W-:Y:S01]  /*27580*/  IMAD.MOV.U32 R3, RZ, RZ, 0x0 ;  /* 0x00000000ff037424 */ /* 0x000fe200078e00ff */
[----:B------:R-:W-:-:S13]  /*27590*/  ISETP.GE.AND P0, PT, R4, R0, PT ;  /* 0x000000000400720c */ /* 0x000fda0003f06270 */
[----:B------:R-:W-:Y:S05]  /*275a0*/  @P0 RET.REL.NODEC R2 `(_ZN7cutlass13device_kernelIN5flash19enable_sm80_to_sm89INS1_16FlashAttnFwdSm80INS1_25CollectiveMainloopFwdSm80ILi8ELi1ELb0EN4cute5tupleIJNS5_1CILi128EEENS7_ILi48EEENS7_ILi256EEEEEELi256ENS_6half_tEfNS_4arch4Sm80ELb0ELb1ELb1ELb1ELb1ELb1ELb1ELb1EEENS1_21CollectiveEpilogueFwdINS6_IJS8_SA_S9_EEENS6_IJNS7_ILi1EEESI_SI_EEESC_SE_Li256ELb1ELb1ELb1ELb0EEENS1_36VarlenDynamicPersistentTileSchedulerILi128ELi48ELi256ELi256ELb1ELb1ELb0ELb1ELb0ELb1EEEEEEEEEvNT_6ParamsE) ;  /* 0xfffd8a5002000950 */ /* 0x000fea0003c3ffff */
        /* <DEDUP_REMOVED lines=12> */
[----:B------:R-:W-:Y:S02]  /*27670*/  HADD2.F32 R0, -RZ, R19.H1_H1 ;  /* 0x30000013ff007230 */ /* 0x000fe40000004100 */
        /* <DEDUP_REMOVED lines=21> */
[----:B------:R-:W-:Y:S01]  /*277d0*/  FMUL.FTZ R17, R3, R15 ;  /* 0x0000000f03117220 */ /* 0x000fe20000410000 */
[----:B------:R-:W-:Y:S01]  /*277e0*/  MOV R3, 0x0 ;  /* 0x0000000000037802 */ /* 0x000fe20000000f00 */
[----:B------:R-:W-:-:S02]  /*277f0*/  FFMA.FTZ R18, R11, R0, R18 ;  /* 0x000000000b127223 */ /* 0x000fc40000010012 */
[----:B------:R-:W-:Y:S02]  /*27800*/  FFMA.FTZ R2, R11, R2, -R13 ;  /* 0x000000020b027223 */ /* 0x000fe4000001080d */
[C---:B------:R-:W-:Y:S02]  /*27810*/  FFMA.FTZ R0, R4.reuse, R15, -R6 ;  /* 0x0000000f04007223 */ /* 0x040fe40000010806 */
[----:B------:R-:W-:Y:S01]  /*27820*/  FFMA.FTZ R17, R4, R20, R17 ;  /* 0x0000001404117223 */ /* 0x000fe20000010011 */
[----:B------:R-:W-:Y:S02]  /*27830*/  F2FP.PACK_AB R18, R18, R2 ;  /* 0x000000021212723e */ /* 0x000fe400000000ff */
[----:B------:R-:W-:Y:S02]  /*27840*/  MOV R2, R138 ;  /* 0x0000008a00027202 */ /* 0x000fe40000000f00 */
[----:B------:R-:W-:-:S05]  /*27850*/  F2FP.PACK_AB R17, R17, R0 ;  /* 0x000000001111723e */ /* 0x000fca00000000ff */
[----:B------:R1:W-:Y:S01]  /*27860*/  ST.E.128 [R8.64+0xf000], R16 ;  /* 0x00f0001008007985 */ /* 0x0003e2000c101d04 */
[----:B------:R-:W-:Y:S05]  /*27870*/  RET.REL.NODEC R2 `(_ZN7cutlass13device_kernelIN5flash19enable_sm80_to_sm89INS1_16FlashAttnFwdSm80INS1_25CollectiveMainloopFwdSm80ILi8ELi1ELb0EN4cute5tupleIJNS5_1CILi128EEENS7_ILi48EEENS7_ILi256EEEEEELi256ENS_6half_tEfNS_4arch4Sm80ELb0ELb1ELb1ELb1ELb1ELb1ELb1ELb1EEENS1_21CollectiveEpilogueFwdINS6_IJS8_SA_S9_EEENS6_IJNS7_ILi1EEESI_SI_EEESC_SE_Li256ELb1ELb1ELb1ELb0EEENS1_36VarlenDynamicPersistentTileSchedulerILi128ELi48ELi256ELi256ELb1ELb1ELb0ELb1ELb0ELb1EEEEEEEEEvNT_6ParamsE) ;  /* 0xfffd878002007950 */ /* 0x000fea0003c3ffff */
.L_x_2584:
[----:B-1---5:R-:W-:-:S13]  /*27880*/  ISETP.NE.AND P0, PT, R13, 0x1, PT ;  /* 0x000000010d00780c */ /* 0x022fda0003f05270 */
[----:B------:R1:W2:Y:S04]  /*27890*/  @P0 LD.E R18, [R10.64+0x168] ;  /* 0x000168040a120980 */ /* 0x0002a8000c101900 */
[----:B-1----:R2:W3:Y:S02]  /*278a0*/  @P0 LD.E R10, [R10.64+0x16c] ;  /* 0x00016c040a0a0980 */ /* 0x0024e4000c101900 */
[----:B--2---:R-:W-:-:S05]  /*278b0*/  @P0 IMAD.HI.U32 R11, R4, R18, RZ ;  /* 0x00000012040b0227 */ /* 0x004fca00078e00ff */
[----:B---3--:R-:W-:-:S04]  /*278c0*/  @P0 SHF.R.U32.HI R4, RZ, R10, R11 ;  /* 0x0000000aff040219 */ /* 0x008fc8000001160b */
[----:B------:R-:W-:Y:S01]  /*278d0*/  SHF.R.S32.HI R10, RZ, 0x1f, R4 ;  /* 0x0000001fff0a7819 */ /* 0x000fe20000011404 */
[-C--:B------:R-:W-:Y:S02]  /*278e0*/  IMAD R20, R9, R4.reuse, RZ ;  /* 0x0000000409147224 */ /* 0x080fe400078e02ff */
[----:B------:R-:W-:Y:S02]  /*278f0*/  IMAD R11, R3, R4, RZ ;  /* 0x00000004030b7224 */ /* 0x000fe400078e02ff */
[-C--:B------:R-:W-:Y:S02]  /*27900*/  IMAD R21, R8, R10.reuse, R20 ;  /* 0x0000000a08157224 */ /* 0x080fe400078e0214 */
[C---:B------:R-:W-:Y:S02]  /*27910*/  IMAD R20, R2.reuse, R10, R11 ;  /* 0x0000000a02147224 */ /* 0x040fe400078e020b */
[----:B------:R-:W-:-:S04]  /*27920*/  IMAD.WIDE.U32 R10, R2, R4, RZ ;  /* 0x00000004020a7225 */ /* 0x000fc800078e00ff */
[----:B------:R-:W-:Y:S01]  /*27930*/  IMAD.WIDE.U32 R18, R8, R4, RZ ;  /* 0x0000000408127225 */ /* 0x000fe200078e00ff */
[----:B------:R-:W-:-:S03]  /*27940*/  IADD3 R11, R11, R20, RZ ;  /* 0x000000140b0b7210 */ /* 0x000fc60007ffe0ff */
[-C--:B------:R-:W-:Y:S01]  /*27950*/  IMAD R9, R9, R6.reuse, RZ ;  /* 0x0000000609097224 */ /* 0x080fe200078e02ff */
[----:B------:R-:W-:Y:S01]  /*27960*/  IADD3 R19, R19, R21, RZ ;  /* 0x0000001513137210 */ /* 0x000fe20007ffe0ff */
[----:B------:R-:W-:Y:S02]  /*27970*/  IMAD R4, R3, R6, RZ ;  /* 0x0000000603047224 */ /* 0x000fe400078e02ff */
[----:B------:R-:W-:-:S04]  /*27980*/  IMAD.WIDE.U32 R10, R6, R2, R10 ;  /* 0x00000002060a7225 */ /* 0x000fc800078e000a */
[----:B------:R-:W-:Y:S01]  /*27990*/  IMAD.WIDE.U32 R18, R6, R8, R18 ;  /* 0x0000000806127225 */ /* 0x000fe200078e0012 */
[----:B------:R-:W-:-:S03]  /*279a0*/  LEA R21, P0, R10, R16, 0x1 ;  /* 0x000000100a157211 */ /* 0x000fc600078008ff */
[----:B------:R-:W-:Y:S01]  /*279b0*/  IMAD R3, R8, R24, R9 ;  /* 0x0000001808037224 */ /* 0x000fe200078e0209 */
[----:B------:R-:W-:Y:S01]  /*279c0*/  LEA R20, P1, R18, R14, 0x1 ;  /* 0x0000000e12147211 */ /* 0x000fe200078208ff */
[----:B------:R-:W-:-:S03]  /*279d0*/  IMAD R2, R2, R24, R4 ;  /* 0x0000001802027224 */ /* 0x000fc600078e0204 */
[----:B------:R-:W-:Y:S02]  /*279e0*/  IADD3 R3, R19, R3, RZ ;  /* 0x0000000313037210 */ /* 0x000fe40007ffe0ff */
[----:B------:R-:W-:Y:S02]  /*279f0*/  IADD3 R2, R11, R2, RZ ;  /* 0x000000020b027210 */ /* 0x000fe40007ffe0ff */
[----:B------:R-:W-:Y:S02]  /*27a00*/  LEA.HI.X R18, R18, R15, R3, 0x1, P1 ;  /* 0x0000000f12127211 */ /* 0x000fe400008f0c03 */
[----:B------:R-:W-:Y:S01]  /*27a10*/  LEA.HI.X R16, R10, R17, R2, 0x1, P0 ;  /* 0x000000110a107211 */ /* 0x000fe200000f0c02 */
[----:B------:R-:W-:Y:S05]  /*27a20*/  BRA.DIV ~URZ, `(.L_x_2630) ;  /* 0x000051527f007947 */ /* 0x000fea000b800000 */
[----:B------:R1:W2:Y:S02]  /*27a30*/  SHFL.IDX PT, R4, R18, RZ, 0x181f ;  /* 0x00181fff12047589 */ /* 0x0002a400000e0000 */
.L_x_2666:
[----:B------:R-:W-:Y:S05]  /*27a40*/  BRA.DIV ~URZ, `(.L_x_2631) ;  /* 0x000051a27f007947 */ /* 0x000fea000b800000 */
[----:B------:R3:W4:Y:S01]  /*27a50*/  SHFL.IDX PT, R8, R20, RZ, 0x181f ;  /* 0x00181fff14087589 */ /* 0x00072200000e0000 */
[----:B--2---:R-:W-:-:S03]  /*27a60*/  MOV R9, R4 ;  /* 0x0000000400097202 */ /* 0x004fc60000000f00 */
[----:B------:R3:W2:Y:S04]  /*27a70*/  SHFL.IDX PT, R6, R16, RZ, 0x181f ;  /* 0x00181fff10067589 */ /* 0x0006a800000e0000 */
[----:B------:R3:W1:Y:S02]  /*27a80*/  SHFL.IDX PT, R2, R21, RZ, 0x181f ;  /* 0x00181fff15027589 */ /* 0x00066400000e0000 */
.L_x_2667:
        /* <DEDUP_REMOVED lines=20> */
[----:B------:R-:W-:Y:S01]  /*27bd0*/  CS2R R28, SRZ ;  /* 0x00000000001c7805 */ /* 0x000fe2000001ff00 */
[----:B------:R-:W-:Y:S01]  /*27be0*/  CS2R R42, SRZ ;  /* 0x00000000002a7805 */ /* 0x000fe2000001ff00 */
[----:B------:R-:W-:Y:S01]  /*27bf0*/  CS2R R40, SRZ ;  /* 0x0000000000287805 */ /* 0x000fe2000001ff00 */
[----:B------:R-:W-:Y:S01]  /*27c00*/  CS2R R46, SRZ ;  /* 0x00000000002e7805 */ /* 0x000fe2000001ff00 */
[----:B------:R-:W-:-:S05]  /*27c10*/  CS2R R44, SRZ ;  /* 0x00000000002c7805 */ /* 0x000fca000001ff00 */
[----:B----4-:R-:W-:Y:S02]  /*27c20*/  @!P1 IMAD.WIDE R14, R56, 0x2, R8 ;  /* 0x00000002380e9825 */ /* 0x010fe400078e0208 */
[----:B------:R-:W-:-:S03]  /*27c30*/  @!P0 SHF.R.S32.HI R4, RZ, 0x1f, R6 ;  /* 0x0000001fff048819 */ /* 0x000fc60000011406 */
[----:B------:R2:W5:Y:S01]  /*27c40*/  @!P1 LD.E.128 R32, [R14.64] ;  /* 0x000000040e209980 */ /* 0x000562000c101d00 */
[----:B------:R-:W-:-:S04]  /*27c50*/  @!P0 LEA.HI R4, R4, R6, RZ, 0x3 ;  /* 0x0000000604048211 */ /* 0x000fc800078f18ff */
[----:B------:R-:W-:-:S05]  /*27c60*/  @!P0 LOP3.LUT R4, R4, 0xfffffff8, RZ, 0xc0, !PT ;  /* 0xfffffff804048812 */ /* 0x000fca00078ec0ff */
[----:B------:R-:W-:-:S04]  /*27c70*/  @!P0 IMAD.WIDE R10, R4, 0x2, R8 ;  /* 0x00000002040a8825 */ /* 0x000fc800078e0208 */
[--C-:B-1----:R-:W-:Y:S01]  /*27c80*/  @!P0 IMAD.WIDE R8, R4, 0x2, R2.reuse ;  /* 0x0000000204088825 */ /* 0x102fe200078e0202 */
[----:B------:R2:W5:Y:S03]  /*27c90*/  @!P0 LD.E.128 R40, [R10.64] ;  /* 0x000000040a288980 */ /* 0x000566000c101d00 */
[----:B------:R-:W-:Y:S01]  /*27ca0*/  @!P1 IMAD.WIDE R2, R56, 0x2, R2 ;  /* 0x0000000238029825 */ /* 0x000fe200078e0202 */
[----:B------:R2:W5:Y:S04]  /*27cb0*/  @!P0 LD.E.128 R44, [R8.64] ;  /* 0x00000004082c8980 */ /* 0x000568000c101d00 */
[----:B------:R2:W5:Y:S02]  /*27cc0*/  @!P1 LD.E.128 R28, [R2.64] ;  /* 0x00000004021c9980 */ /* 0x000564000c101d00 */
.L_x_2633:
[----:B------:R-:W-:Y:S05]  /*27cd0*/  BSYNC B0 ;  /* 0x0000000000007941 */ /* 0x000fea0003800000 */
.L_x_2632:
[----:B-----5:R-:W-:Y:S02]  /*27ce0*/  IMAD.MOV.U32 R6, RZ, RZ, R42 ;  /* 0x000000ffff067224 */ /* 0x020fe400078e002a */
[----:B------:R-:W-:-:S02]  /*27cf0*/  IMAD.MOV.U32 R4, RZ, RZ, R43 ;  /* 0x000000ffff047224 */ /* 0x000fc400078e002b */
[----:B--2---:R-:W-:Y:S01]  /*27d00*/  IMAD.MOV.U32 R3, RZ, RZ, R40 ;  /* 0x000000ffff037224 */ /* 0x004fe200078e0028 */
[----:B------:R-:W-:Y:S01]  /*27d10*/  PRMT R109, R6, 0x7610, R109 ;  /* 0x00007610066d7816 */ /* 0x000fe2000000006d */
[----:B-1----:R-:W-:Y:S01]  /*27d20*/  IMAD.MOV.U32 R2, RZ, RZ, R41 ;  /* 0x000000ffff027224 */ /* 0x002fe200078e0029 */
        /* <DEDUP_REMOVED lines=28> */
[----:B------:R1:W2:Y:S04]  /*27ef0*/  SHFL.IDX PT, R9, R18, 0x1, 0x181f ;  /* 0x00381f0012097f89 */ /* 0x0002a800000e0000 */
[----:B----4-:R1:W4:Y:S04]  /*27f00*/  SHFL.IDX PT, R8, R20, 0x1, 0x181f ;  /* 0x00381f0014087f89 */ /* 0x01032800000e0000 */
[----:B------:R1:W3:Y:S04]  /*27f10*/  SHFL.IDX PT, R4, R16, 0x1, 0x181f ;  /* 0x00381f0010047f89 */ /* 0x0002e800000e0000 */
[----:B------:R1:W1:Y:S02]  /*27f20*/  SHFL.IDX PT, R2, R21, 0x1, 0x181f ;  /* 0x00381f0015027f89 */ /* 0x00026400000e0000 */
.L_x_2668:
        /* <DEDUP_REMOVED lines=23> */
[----:B--2-4-:R-:W-:Y:S02]  /*280a0*/  @!P1 IMAD.WIDE R14, R56, 0x2, R8 ;  /* 0x00000002380e9825 */ /* 0x014fe400078e0208 */
        /* <DEDUP_REMOVED lines=10> */
.L_x_2636:
[----:B------:R-:W-:Y:S05]  /*28150*/  BSYNC B0 ;  /* 0x0000000000007941 */ /* 0x000fea0003800000 */
.L_x_2635:
[----:B--2--5:R-:W-:Y:S02]  /*28160*/  IMAD.MOV.U32 R3, RZ, RZ, R64 ;  /* 0x000000ffff037224 */ /* 0x024fe400078e0040 */
[----:B-1----:R-:W-:-:S02]  /*28170*/  IMAD.MOV.U32 R2, RZ, RZ, R65 ;  /* 0x000000ffff027224 */ /* 0x002fc400078e0041 */
        /* <DEDUP_REMOVED lines=12> */
[----:B------:R-:W-:-:S02]  /*28240*/  IMAD.MOV.U32 R3, RZ, RZ, R60 ;  /* 0x000000ffff037224 */ /* 0x000fc400078e003c */
        /* <DEDUP_REMOVED lines=13> */
[----:B------:R-:W-:Y:S02]  /*28320*/  PRMT R111, R6, 0x5410, R4 ;  /* 0x00005410066f7816 */ /* 0x000fe40000000004 */
[----:B------:R-:W-:Y:S01]  /*28330*/  PRMT R108, R108, 0x5410, R2 ;  /* 0x000054106c6c7816 */ /* 0x000fe20000000002 */
[----:B------:R-:W-:Y:S05]  /*28340*/  BRA.DIV ~URZ, `(.L_x_2637) ;  /* 0x00004b727f007947 */ /* 0x000fea000b800000 */
[----:B------:R1:W2:Y:S02]  /*28350*/  SHFL.IDX PT, R4, R18, 0x2, 0x181f ;  /* 0x00581f0012047f89 */ /* 0x0002a400000e0000 */
.L_x_2669:
[----:B------:R-:W-:Y:S05]  /*28360*/  BRA.DIV ~URZ, `(.L_x_2638) ;  /* 0x00004bc27f007947 */ /* 0x000fea000b800000 */
[----:B----4-:R3:W4:Y:S01]  /*28370*/  SHFL.IDX PT, R8, R20, 0x2, 0x181f ;  /* 0x00581f0014087f89 */ /* 0x01072200000e0000 */
[----:B--2---:R-:W-:-:S03]  /*28380*/  MOV R9, R4 ;  /* 0x0000000400097202 */ /* 0x004fc60000000f00 */
[----:B------:R3:W2:Y:S04]  /*28390*/  SHFL.IDX PT, R6, R16, 0x2, 0x181f ;  /* 0x00581f0010067f89 */ /* 0x0006a800000e0000 */
[----:B------:R3:W1:Y:S02]  /*283a0*/  SHFL.IDX PT, R2, R21, 0x2, 0x181f ;  /* 0x00581f0015027f89 */ /* 0x00066400000e0000 */
.L_x_2670:
        /* <DEDUP_REMOVED lines=21> */
[----:B------:R-:W-:-:S07]  /*28500*/  CS2R R84, SRZ ;  /* 0x0000000000547805 */ /* 0x000fce000001ff00 */
[----:B----4-:R-:W-:Y:S02]  /*28510*/  @!P1 IMAD.WIDE R10, R56, 0x2, R8 ;  /* 0x00000002380a9825 */ /* 0x010fe400078e0208 */
[----:B------:R-:W-:Y:S01]  /*28520*/  @!P0 SHF.R.S32.HI R4, RZ, 0x1f, R6 ;  /* 0x0000001fff048819 */ /* 0x000fe20000011406 */
[----:B------:R-:W-:Y:S02]  /*28530*/  CS2R R82, SRZ ;  /* 0x0000000000527805 */ /* 0x000fe4000001ff00 */
[----:B------:R2:W5:Y:S01]  /*28540*/  @!P1 LD.E.128 R72, [R10.64] ;  /* 0x000000040a489980 */ /* 0x000562000c101d00 */
[----:B------:R-:W-:-:S04]  /*28550*/  @!P0 LEA.HI R4, R4, R6, RZ, 0x3 ;  /* 0x0000000604048211 */ /* 0x000fc800078f18ff */
[----:B------:R-:W-:Y:S01]  /*28560*/  @!P0 LOP3.LUT R4, R4, 0xfffffff8, RZ, 0xc0, !PT ;  /* 0xfffffff804048812 */ /* 0x000fe200078ec0ff */
[----:B------:R-:W-:-:S04]  /*28570*/  CS2R R80, SRZ ;  /* 0x0000000000507805 */ /* 0x000fc8000001ff00 */
[----:B--2---:R-:W-:-:S04]  /*28580*/  @!P0 IMAD.WIDE R10, R4, 0x2, R8 ;  /* 0x00000002040a8825 */ /* 0x004fc800078e0208 */
[--C-:B-1----:R-:W-:Y:S01]  /*28590*/  @!P0 IMAD.WIDE R8, R4, 0x2, R2.reuse ;  /* 0x0000000204088825 */ /* 0x102fe200078e0202 */
[----:B------:R1:W5:Y:S03]  /*285a0*/  @!P0 LD.E.128 R84, [R10.64] ;  /* 0x000000040a548980 */ /* 0x000366000c101d00 */
[----:B------:R-:W-:Y:S01]  /*285b0*/  @!P1 IMAD.WIDE R2, R56, 0x2, R2 ;  /* 0x0000000238029825 */ /* 0x000fe200078e0202 */
[----:B------:R1:W5:Y:S04]  /*285c0*/  @!P0 LD.E.128 R80, [R8.64] ;  /* 0x0000000408508980 */ /* 0x000368000c101d00 */
[----:B------:R1:W5:Y:S02]  /*285d0*/  @!P1 LD.E.128 R68, [R2.64] ;  /* 0x0000000402449980 */ /* 0x000364000c101d00 */
.L_x_2640:
[----:B------:R-:W-:Y:S05]  /*285e0*/  BSYNC B0 ;  /* 0x0000000000007941 */ /* 0x000fea0003800000 */
.L_x_2639:
[----:B-----5:R-:W-:Y:S01]  /*285f0*/  IMAD.MOV.U32 R6, RZ, RZ, R86 ;  /* 0x000000ffff067224 */ /* 0x020fe200078e0056 */
[----:B------:R-:W-:Y:S01]  /*28600*/  CS2R R102, SRZ ;  /* 0x0000000000667805 */ /* 0x000fe2000001ff00 */
[----:B-1----:R-:W-:-:S02]  /*28610*/  IMAD.MOV.U32 R3, RZ, RZ, R84 ;  /* 0x000000ffff037224 */ /* 0x002fc400078e0054 */
[----:B------:R-:W-:Y:S02]  /*28620*/  IMAD.MOV.U32 R2, RZ, RZ, R85 ;  /* 0x000000ffff027224 */ /* 0x000fe400078e0055 */
        /* <DEDUP_REMOVED lines=14> */
[----:B------:R-:W-:Y:S01]  /*28710*/  PRMT R122, R2, 0x7610, R122 ;  /* 0x00007610027a7816 */ /* 0x000fe2000000007a */
[----:B------:R-:W-:Y:S01]  /*28720*/  IMAD.MOV.U32 R2, RZ, RZ, R81 ;  /* 0x000000ffff027224 */ /* 0x000fe200078e0051 */
[----:B------:R-:W-:Y:S01]  /*28730*/  PRMT R120, R6, 0x5410, R4 ;  /* 0x0000541006787816 */ /* 0x000fe20000000004 */
[----:B------:R-:W-:Y:S01]  /*28740*/  IMAD.SHL.U32 R6, R76, 0x80, RZ ;  /* 0x000000804c067824 */ /* 0x000fe200078e00ff */
[----:B------:R-:W-:Y:S01]  /*28750*/  PRMT R124, R3, 0x7610, R124 ;  /* 0x00007610037c7816 */ /* 0x000fe2000000007c */
[----:B------:R-:W-:Y:S01]  /*28760*/  IMAD.MOV.U32 R3, RZ, RZ, R70 ;  /* 0x000000ffff037224 */ /* 0x000fe200078e0046 */
[----:B------:R-:W-:Y:S01]  /*28770*/  PRMT R123, R2, 0x7610, R123 ;  /* 0x00007610027b7816 */ /* 0x000fe2000000007b */
[----:B------:R-:W-:Y:S01]  /*28780*/  IMAD.MOV.U32 R2, RZ, RZ, R71 ;  /* 0x000000ffff027224 */ /* 0x000fe200078e0047 */
[----:B------:R-:W-:-:S02]  /*28790*/  SHF.R.S32.HI R4, RZ, 0x1f, R22 ;  /* 0x0000001fff047819 */ /* 0x000fc40000011416 */
[----:B------:R-:W-:Y:S01]  /*287a0*/  PRMT R118, R118, 0x5410, R3 ;  /* 0x0000541076767816 */ /* 0x000fe20000000003 */
[----:B------:R-:W-:Y:S01]  /*287b0*/  IMAD.MOV.U32 R3, RZ, RZ, R68 ;  /* 0x000000ffff037224 */ /* 0x000fe200078e0044 */
[----:B------:R-:W-:Y:S01]  /*287c0*/  PRMT R119, R119, 0x5410, R2 ;  /* 0x0000541077777816 */ /* 0x000fe20000000002 */
[----:B------:R-:W-:Y:S01]  /*287d0*/  IMAD.MOV.U32 R2, RZ, RZ, R69 ;  /* 0x000000ffff027224 */ /* 0x000fe200078e0045 */
[----:B------:R-:W-:Y:S02]  /*287e0*/  LEA.HI R4, R4, R22, RZ, 0x3 ;  /* 0x0000001604047211 */ /* 0x000fe400078f18ff */
[----:B------:R-:W-:Y:S02]  /*287f0*/  PRMT R118, R3, 0x7610, R118 ;  /* 0x0000761003767816 */ /* 0x000fe40000000076 */
[----:B------:R-:W-:Y:S02]  /*28800*/  LEA.HI.SX32 R10, R4, R6, 0x1d ;  /* 0x00000006040a7211 */ /* 0x000fe400078feaff */
[----:B------:R-:W-:Y:S01]  /*28810*/  PRMT R117, R2, 0x7610, R117 ;  /* 0x0000761002757816 */ /* 0x000fe20000000075 */
[----:B------:R-:W-:Y:S05]  /*28820*/  BRA.DIV ~URZ, `(.L_x_2641) ;  /* 0x000048427f007947 */ /* 0x000fea000b800000 */
[----:B------:R1:W2:Y:S02]  /*28830*/  SHFL.IDX PT, R4, R18, 0x3, 0x181f ;  /* 0x00781f0012047f89 */ /* 0x0002a400000e0000 */
.L_x_2671:
[----:B------:R-:W-:Y:S05]  /*28840*/  BRA.DIV ~URZ, `(.L_x_2642) ;  /* 0x000048927f007947 */ /* 0x000fea000b800000 */
[----:B----4-:R4:W1:Y:S01]  /*28850*/  SHFL.IDX PT, R8, R20, 0x3, 0x181f ;  /* 0x00781f0014087f89 */ /* 0x01086200000e0000 */
[----:B--2---:R-:W-:-:S03]  /*28860*/  MOV R9, R4 ;  /* 0x0000000400097202 */ /* 0x004fc60000000f00 */
[----:B------:R4:W2:Y:S04]  /*28870*/  SHFL.IDX PT, R6, R16, 0x3, 0x181f ;  /* 0x00781f0010067f89 */ /* 0x0008a800000e0000 */
[----:B------:R4:W3:Y:S02]  /*28880*/  SHFL.IDX PT, R2, R21, 0x3, 0x181f ;  /* 0x00781f0015027f89 */ /* 0x0008e400000e0000 */
.L_x_2672:
[----:B------:R-:W-:Y:S01]  /*28890*/  IADD3 R3, R10, 0x60, RZ ;  /* 0x000000600a037810 */ /* 0x000fe20007ffe0ff */
[----:B------:R-:W-:Y:S01]  /*288a0*/  BSSY B0, `(.L_x_2643) ;  /* 0x0000021000007945 */ /* 0x000fe20003800000 */
[----:B------:R-:W-:Y:S01]  /*288b0*/  CS2R R100, SRZ ;  /* 0x0000000000647805 */ /* 0x000fe2000001ff00 */
[----:B------:R-:W-:Y:S01]  /*288c0*/  CS2R R90, SRZ ;  /* 0x00000000005a7805 */ /* 0x000fe2000001ff00 */
[----:B------:R-:W-:Y:S01]  /*288d0*/  ISETP.GE.AND P0, PT, R3, R13, PT ;  /* 0x0000000d0300720c */ /* 0x000fe20003f06270 */
[----:B--2---:R-:W-:Y:S01]  /*288e0*/  IMAD.MOV.U32 R3, RZ, RZ, R6 ;  /* 0x000000ffff037224 */ /* 0x004fe200078e0006 */
[----:B------:R-:W-:Y:S01]  /*288f0*/  CS2R R88, SRZ ;  /* 0x0000000000587805 */ /* 0x000fe2000001ff00 */
[----:B------:R-:W-:Y:S01]  /*28900*/  CS2R R98, SRZ ;  /* 0x0000000000627805 */ /* 0x000fe2000001ff00 */
[----:B------:R-:W-:Y:S01]  /*28910*/  CS2R R96, SRZ ;  /* 0x0000000000607805 */ /* 0x000fe2000001ff00 */
[----:B------:R-:W-:Y:S01]  /*28920*/  CS2R R78, SRZ ;  /* 0x00000000004e7805 */ /* 0x000fe2000001ff00 */
[----:B------:R-:W-:-:S07]  /*28930*/  CS2R R76, SRZ ;  /* 0x00000000004c7805 */ /* 0x000fce000001ff00 */
        /* <DEDUP_REMOVED lines=10> */
[----:B-1----:R-:W-:Y:S02]  /*289e0*/  @!P1 IMAD.WIDE R10, R56, 0x2, R8 ;  /* 0x00000002380a9825 */ /* 0x002fe400078e0208 */
[----:B------:R-:W-:Y:S01]  /*289f0*/  @!P0 SHF.R.S32.HI R4, RZ, 0x1f, R6 ;  /* 0x0000001fff048819 */ /* 0x000fe20000011406 */
[----:B------:R-:W-:Y:S01]  /*28a00*/  CS2R R98, SRZ ;  /* 0x0000000000627805 */ /* 0x000fe2000001ff00 */
[----:B------:R-:W-:Y:S01]  /*28a10*/  CS2R R96, SRZ ;  /* 0x0000000000607805 */ /* 0x000fe2000001ff00 */
[----:B------:R1:W5:Y:S01]  /*28a20*/  @!P1 LD.E.128 R88, [R10.64] ;  /* 0x000000040a589980 */ /* 0x000362000c101d00 */
[----:B------:R-:W-:-:S04]  /*28a30*/  @!P0 LEA.HI R4, R4, R6, RZ, 0x3 ;  /* 0x0000000604048211 */ /* 0x000fc800078f18ff */
[----:B------:R-:W-:-:S05]  /*28a40*/  @!P0 LOP3.LUT R4, R4, 0xfffffff8, RZ, 0xc0, !PT ;  /* 0xfffffff804048812 */ /* 0x000fca00078ec0ff */
[----:B------:R-:W-:-:S05]  /*28a50*/  @!P0 IMAD.WIDE R8, R4, 0x2, R8 ;  /* 0x0000000204088825 */ /* 0x000fca00078e0208 */
[----:B------:R2:W5:Y:S02]  /*28a60*/  @!P0 LD.E.128 R100, [R8.64] ;  /* 0x0000000408648980 */ /* 0x000564000c101d00 */
[----:B--23--:R-:W-:-:S04]  /*28a70*/  @!P1 IMAD.WIDE R8, R56, 0x2, R2 ;  /* 0x0000000238089825 */ /* 0x00cfc800078e0202 */
[----:B------:R-:W-:Y:S01]  /*28a80*/  @!P0 IMAD.WIDE R2, R4, 0x2, R2 ;  /* 0x0000000204028825 */ /* 0x000fe200078e0202 */
[----:B------:R1:W5:Y:S04]  /*28a90*/  @!P1 LD.E.128 R76, [R8.64] ;  /* 0x00000004084c9980 */ /* 0x000368000c101d00 */
[----:B------:R1:W5:Y:S02]  /*28aa0*/  @!P0 LD.E.128 R96, [R2.64] ;  /* 0x0000000402608980 */ /* 0x000364000c101d00 */
.L_x_2644:
[----:B------:R-:W-:Y:S05]  /*28ab0*/  BSYNC B0 ;  /* 0x0000000000007941 */ /* 0x000fea0003800000 */
.L_x_2643:
[----:B------:R-:W-:Y:S01]  /*28ac0*/  IADD3 R6, R92, -c[0x0][0x20], RZ ;  /* 0x800008005c067a10 */ /* 0x000fe20007ffe0ff */
[----:B------:R-:W-:-:S04]  /*28ad0*/  DEPBAR.LE SB0, 0x1 ;  /* 0x000080400000791a */ /* 0x000fc80000000000 */
[----:B-1-3--:R-:W2:Y:S01]  /*28ae0*/  LDL.64 R2, [R6+0x20] ;  /* 0x0000200006027983 */ /* 0x00aea20000100a00 */
[----:B------:R-:W-:Y:S03]  /*28af0*/  WARPSYNC 0xffffffff ;  /* 0xffffffff00007948 */ /* 0x000fe60003800000 */
[----:B------:R-:W-:Y:S06]  /*28b00*/  BAR.SYNC.DEFER_BLOCKING 0x0 ;  /* 0x0000000000007b1d */ /* 0x000fec0000010000 */
[----:B--2---:R1:W2:Y:S02]  /*28b10*/  LD.E R2, [R2.64] ;  /* 0x0000000402027980 */ /* 0x0042a4000c101900 */
[----:B-1---5:R-:W-:-:S05]  /*28b20*/  IMAD.MOV.U32 R3, RZ, RZ, R102 ;  /* 0x000000ffff037224 */ /* 0x022fca00078e0066 */
[----:B------:R-:W-:Y:S01]  /*28b30*/  PRMT R132, R132, 0x5410, R3 ;  /* 0x0000541084847816 */ /* 0x000fe20000000003 */
[----:B------:R-:W-:-:S05]  /*28b40*/  IMAD.MOV.U32 R3, RZ, RZ, R100 ;  /* 0x000000ffff037224 */ /* 0x000fca00078e0064 */
[----:B------:R-:W-:Y:S01]  /*28b50*/  PRMT R132, R3, 0x7610, R132 ;  /* 0x0000761003847816 */ /* 0x000fe20000000084 */
[----:B------:R-:W-:Y:S02]  /*28b60*/  IMAD.MOV.U32 R3, RZ, RZ, R90 ;  /* 0x000000ffff037224 */ /* 0x000fe400078e005a */
[----:B--2---:R-:W-:Y:S02]  /*28b70*/  IMAD R4, R2, -0x80, R13 ;  /* 0xffffff8002047824 */ /* 0x004fe400078e020d */
[----:B------:R-:W-:-:S05]  /*28b80*/  IMAD.MOV.U32 R2, RZ, RZ, R103 ;  /* 0x000000ffff027224 */ /* 0x000fca00078e0067 */
[----:B------:R-:W-:Y:S01]  /*28b90*/  PRMT R130, R130, 0x5410, R2 ;  /* 0x0000541082827816 */ /* 0x000fe20000000002 */
[----:B------:R-:W-:-:S05]  /*28ba0*/  IMAD.MOV.U32 R2, RZ, RZ, R101 ;  /* 0x000000ffff027224 */ /* 0x000fca00078e0065 */
[----:B------:R-:W-:Y:S01]  /*28bb0*/  PRMT R129, R129, 0x5410, R2 ;  /* 0x0000541081817816 */ /* 0x000fe20000000002 */
[----:B------:R-:W-:-:S05]  /*28bc0*/  IMAD.MOV.U32 R2, RZ, RZ, R91 ;  /* 0x000000ffff027224 */ /* 0x000fca00078e005b */
[----:B------:R-:W-:Y:S01]  /*28bd0*/  PRMT R128, R3, 0x5410, R2 ;  /* 0x0000541003807816 */ /* 0x000fe20000000002 */
[----:B------:R-:W-:Y:S02]  /*28be0*/  IMAD.MOV.U32 R2, RZ, RZ, R89 ;  /* 0x000000ffff027224 */ /* 0x000fe400078e0059 */
        /* <DEDUP_REMOVED lines=18> */
[----:B------:R-:W-:Y:S02]  /*28d10*/  PRMT R92, R2, 0x7610, R92 ;  /* 0x00007610025c7816 */ /* 0x000fe4000000005c */
[----:B------:R-:W2:Y:S01]  /*28d20*/  LDL.64 R2, [R6+0x28] ;  /* 0x0000280006027983 */ /* 0x000ea20000100a00 */
[----:B------:R-:W-:-:S04]  /*28d30*/  IMNMX R59, R4, 0x80, PT ;  /* 0x00000080043b7817 */ /* 0x000fc80003800200 */
[----:B------:R-:W-:Y:S01]  /*28d40*/  ISETP.GE.AND P0, PT, R93, R59, PT ;  /* 0x0000003b5d00720c */ /* 0x000fe20003f06270 */
[----:B------:R-:W-:Y:S01]  /*28d50*/  BSSY B1, `(.L_x_2645) ;  /* 0x00000dc000017945 */ /* 0x000fe20003800000 */
[----:B--2---:R1:W5:Y:S11]  /*28d60*/  LD.E.64 R36, [R2.64] ;  /* 0x0000000402247980 */ /* 0x004376000c101b00 */
[----:B------:R-:W-:Y:S05]  /*28d70*/  @P0 BRA `(.L_x_2646) ;  /* 0x00000d9000000947 */ /* 0x000fea0003800000 */
[----:B-1----:R-:W-:Y:S01]  /*28d80*/  SHF.R.S32.HI R2, RZ, 0x1f, R22 ;  /* 0x0000001fff027819 */ /* 0x002fe20000011416 */
[----:B------:R-:W-:Y:S01]  /*28d90*/  BSSY B0, `(.L_x_2647) ;  /* 0x000006b000007945 */ /* 0x000fe20003800000 */
[----:B------:R-:W-:-:S02]  /*28da0*/  ISETP.GE.AND P0, PT, R56, R0, PT ;  /* 0x000000003800720c */ /* 0x000fc40003f06270 */
[----:B------:R-:W-:-:S05]  /*28db0*/  LEA.HI R2, R2, R22, RZ, 0x6 ;  /* 0x0000001602027211 */ /* 0x000fca00078f30ff */
[----:B------:R-:W-:Y:S02]  /*28dc0*/  IMAD.SHL.U32 R3, R2, 0x8, RZ ;  /* 0x0000000802037824 */ /* 0x000fe400078e00ff */
[----:B------:R-:W-:-:S03]  /*28dd0*/  IMAD.SHL.U32 R2, R93, 0x40, RZ ;  /* 0x000000405d027824 */ /* 0x000fc600078e00ff */
[----:B------:R-:W-:Y:S02]  /*28de0*/  LOP3.LUT R14, R3, 0xfffffe00, RZ, 0xc0, !PT ;  /* 0xfffffe00030e7812 */ /* 0x000fe400078ec0ff */
[----:B------:R-:W-:Y:S01]  /*28df0*/  LOP3.LUT R2, R2, 0x1c0, RZ, 0xc0, !PT ;  /* 0x000001c002027812 */ /* 0x000fe200078ec0ff */
[----:B------:R-:W-:Y:S05]  /*28e00*/  @P0 BRA `(.L_x_2648) ;  /* 0x0000063000000947 */ /* 0x000fea0003800000 */
[----:B------:R-:W-:Y:S02]  /*28e10*/  LEA.HI R4, R0, R39, RZ, 0x1d ;  /* 0x0000002700047211 */ /* 0x000fe400078fe8ff */
[----:B------:R-:W-:Y:S02]  /*28e20*/  SHF.R.U32.HI R6, RZ, 0x3, R2 ;  /* 0x00000003ff067819 */ /* 0x000fe40000011602 */
[----:B------:R-:W-:-:S04]  /*28e30*/  SHF.R.S32.HI R3, RZ, 0x1f, R4 ;  /* 0x0000001fff037819 */ /* 0x000fc80000011404 */
[----:B------:R-:W-:Y:S02]  /*28e40*/  LEA.HI R3, R3, R4, RZ, 0x3 ;  /* 0x0000000403037211 */ /* 0x000fe400078f18ff */
[----:B------:R-:W-:Y:S02]  /*28e50*/  SHF.L.U32 R4, R4, 0x3, RZ ;  /* 0x0000000304047819 */ /* 0x000fe400000006ff */
[----:B------:R-:W-:Y:S02]  /*28e60*/  SHF.L.U32 R3, R3, 0xa, RZ ;  /* 0x0000000a03037819 */ /* 0x000fe400000006ff */
[----:B------:R-:W-:Y:S02]  /*28e70*/  LOP3.LUT R4, R2, 0x38, R4, 0xf8, !PT ;  /* 0x0000003802047812 */ /* 0x000fe400078ef804 */
[----:B------:R-:W-:Y:S02]  /*28e80*/  LOP3.LUT R3, R3, 0xffffe000, RZ, 0xc0, !PT ;  /* 0xffffe00003037812 */ /* 0x000fe400078ec0ff */
[----:B------:R-:W-:-:S04]  /*28e90*/  LOP3.LUT R4, R4, R6, RZ, 0x3c, !PT ;  /* 0x0000000604047212 */ /* 0x000fc800078e3cff */
[----:B------:R-:W-:Y:S02]  /*28ea0*/  IADD3 R4, R4, R3, R14 ;  /* 0x0000000304047210 */ /* 0x000fe40007ffe00e */
[----:B------:R-:W-:-:S03]  /*28eb0*/  LOP3.LUT R3, R2, 0x38, R56, 0xf8, !PT ;  /* 0x0000003802037812 */ /* 0x000fc600078ef838 */
[----:B-----5:R-:W-:Y:S01]  /*28ec0*/  IMAD.WIDE.U32 R26, R4, 0x2, R36 ;  /* 0x00000002041a7825 */ /* 0x020fe200078e0024 */
[----:B------:R-:W-:-:S04]  /*28ed0*/  LOP3.LUT R3, R3, R6, RZ, 0x3c, !PT ;  /* 0x0000000603037212 */ /* 0x000fc800078e3cff */
[----:B------:R-:W-:Y:S01]  /*28ee0*/  IADD3 R3, R14, R3, RZ ;  /* 0x000000030e037210 */ /* 0x000fe20007ffe0ff */
[----:B----4-:R-:W2:Y:S04]  /*28ef0*/  LD.E.128 R16, [R26.64] ;  /* 0x000000041a107980 */ /* 0x010ea8000c101d00 */
[----:B------:R-:W-:-:S05]  /*28f00*/  IMAD.WIDE.U32 R24, R3, 0x2, R36 ;  /* 0x0000000203187825 */ /* 0x000fca00078e0024 */
[----:B------:R-:W3:Y:S01]  /*28f10*/  LD.E.128 R20, [R24.64] ;  /* 0x0000000418147980 */ /* 0x000ee2000c101d00 */
[--C-:B------:R-:W-:Y:S02]  /*28f20*/  HADD2.F32 R3, -RZ, R38.reuse.H0_H0 ;  /* 0x20000026ff037230 */ /* 0x100fe40000004100 */
[----:B------:R-:W-:Y:S01]  /*28f30*/  HADD2.F32 R4, -RZ, R38.H1_H1 ;  /* 0x30000026ff047230 */ /* 0x000fe20000004100 */
[----:B------:R-:W-:Y:S02]  /*28f40*/  SHF.R.U64 R11, R28, 0x10, R29 ;  /* 0x000000101c0b7819 */ /* 0x000fe4000000121d */
[----:B------:R-:W-:Y:S02]  /*28f50*/  SHF.R.U64 R13, R32, 0x10, R33 ;  /* 0x00000010200d7819 */ /* 0x000fe40000001221 */
[----:B------:R-:W-:Y:S01]  /*28f60*/  SHF.R.U64 R15, R34, 0x10, R35 ;  /* 0x00000010220f7819 */ /* 0x000fe20000001223 */
[----:B--2---:R-:W-:-:S05]  /*28f70*/  HADD2.F32 R8, -RZ, R17.H0_H0 ;  /* 0x20000011ff087230 */ /* 0x004fca0000004100 */
[----:B------:R-:W-:Y:S01]  /*28f80*/  FMUL.FTZ R6, R8, R3 ;  /* 0x0000000308067220 */ /* 0x000fe20000410000 */
[----:B---3--:R-:W-:-:S05]  /*28f90*/  HADD2.F32 R9, -RZ, R21.H0_H0 ;  /* 0x20000015ff097230 */ /* 0x008fca0000004100 */
[-C--:B------:R-:W-:Y:S02]  /*28fa0*/  FFMA.FTZ R38, R9, R4.reuse, -R6 ;  /* 0x0000000409267223 */ /* 0x080fe40000010806 */
[----:B------:R-:W-:-:S04]  /*28fb0*/  FMUL.FTZ R4, R8, R4 ;  /* 0x0000000408047220 */ /* 0x000fc80000410000 */
[----:B------:R-:W-:Y:S01]  /*28fc0*/  FFMA.FTZ R57, R9, R3, R4 ;  /* 0x0000000309397223 */ /* 0x000fe20000010004 */
[----:B------:R-:W-:Y:S02]  /*28fd0*/  SHF.R.U32.HI R3, RZ, 0x10, R29 ;  /* 0x00000010ff037819 */ /* 0x000fe4000001161d */
[----:B------:R-:W-:-:S03]  /*28fe0*/  SHF.R.U32.HI R4, RZ, 0x10, R33 ;  /* 0x00000010ff047819 */ /* 0x000fc60000011621 */
[----:B------:R-:W-:Y:S02]  /*28ff0*/  HADD2.F32 R9, -RZ, R3.H0_H0 ;  /* 0x20000003ff097230 */ /* 0x000fe40000004100 */
[----:B------:R-:W-:Y:S02]  /*29000*/  HADD2.F32 R3, -RZ, R17.H1_H1 ;  /* 0x30000011ff037230 */ /* 0x000fe40000004100 */
[----:B------:R-:W-:Y:S02]  /*29010*/  HADD2.F32 R8, -RZ, R4.H0_H0 ;  /* 0x20000004ff087230 */ /* 0x000fe40000004100 */
[----:B------:R-:W-:Y:S01]  /*29020*/  HADD2.F32 R4, -RZ, R21.H1_H1 ;  /* 0x30000015ff047230 */ /* 0x000fe20000004100 */
[CC--:B------:R-:W-:Y:S02]  /*29030*/  FMUL.FTZ R6, R3.reuse, R9.reuse ;  /* 0x0000000903067220 */ /* 0x0c0fe40000410000 */
[-C--:B------:R-:W-:Y:S02]  /*29040*/  FMUL.FTZ R3, R3, R8.reuse ;  /* 0x0000000803037220 */ /* 0x080fe40000410000 */
[C---:B------:R-:W-:Y:S01]  /*29050*/  FFMA.FTZ R17, R4.reuse, R8, -R6 ;  /* 0x0000000804117223 */ /* 0x040fe20000010806 */
[----:B------:R-:W-:Y:S01]  /*29060*/  HADD2.F32 R8, -RZ, R19.H0_H0 ;  /* 0x20000013ff087230 */ /* 0x000fe20000004100 */
[----:B------:R-:W-:Y:S01]  /*29070*/  FFMA.FTZ R29, R4, R9, R3 ;  /* 0x00000009041d7223 */ /* 0x000fe20000010003 */
[----:B------:R-:W-:-:S02]  /*29080*/  HADD2.F32 R3, -RZ, R58.H0_H0 ;  /* 0x2000003aff037230 */ /* 0x000fc40000004100 */
[----:B------:R-:W-:Y:S02]  /*29090*/  HADD2.F32 R4, -RZ, R58.H1_H1 ;  /* 0x3000003aff047230 */ /* 0x000fe40000004100 */
[----:B------:R-:W-:Y:S01]  /*290a0*/  HADD2.F32 R9, -RZ, R23.H0_H0 ;  /* 0x20000017ff097230 */ /* 0x000fe20000004100 */
[----:B------:R-:W-:-:S04]  /*290b0*/  FMUL.FTZ R6, R8, R3 ;  /* 0x0000000308067220 */ /* 0x000fc80000410000 */
[-C--:B------:R-:W-:Y:S02]  /*290c0*/  FFMA.FTZ R28, R9, R4.reuse, -R6 ;  /* 0x00000004091c7223 */ /* 0x080fe40000010806 */
[----:B------:R-:W-:-:S04]  /*290d0*/  FMUL.FTZ R4, R8, R4 ;  /* 0x0000000408047220 */ /* 0x000fc80000410000 */
[----:B------:R-:W-:Y:S01]  /*290e0*/  FFMA.FTZ R32, R9, R3, R4 ;  /* 0x0000000309207223 */ /* 0x000fe20000010004 */
[----:B------:R-:W-:Y:S01]  /*290f0*/  SHF.R.U32.HI R3, RZ, 0x10, R31 ;  /* 0x00000010ff037819 */ /* 0x000fe2000001161f */
[----:B------:R-:W-:Y:S01]  /*29100*/  HADD2.F32 R6, -RZ, R19.H1_H1 ;  /* 0x30000013ff067230 */ /* 0x000fe20000004100 */
[----:B------:R-:W-:-:S03]  /*29110*/  SHF.R.U32.HI R4, RZ, 0x10, R35 ;  /* 0x00000010ff047819 */ /* 0x000fc60000011623 */
[----:B------:R-:W-:Y:S02]  /*29120*/  HADD2.F32 R3, -RZ, R3.H0_H0 ;  /* 0x20000003ff037230 */ /* 0x000fe40000004100 */
[----:B------:R-:W-:Y:S02]  /*29130*/  HADD2.F32 R4, -RZ, R4.H0_H0 ;  /* 0x20000004ff047230 */ /* 0x000fe40000004100 */
[----:B------:R-:W-:Y:S01]  /*29140*/  HADD2.F32 R8, -RZ, R23.H1_H1 ;  /* 0x30000017ff087230 */ /* 0x000fe20000004100 */
[----:B------:R-:W-:-:S04]  /*29150*/  FMUL.FTZ R9, R6, R3 ;  /* 0x0000000306097220 */ /* 0x000fc80000410000 */
[-C--:B------:R-:W-:Y:S02]  /*29160*/  FFMA.FTZ R10, R8, R4.reuse, -R9 ;  /* 0x00000004080a7223 */ /* 0x080fe40000010809 */
[----:B------:R-:W-:-:S04]  /*29170*/  FMUL.FTZ R4, R6, R4 ;  /* 0x0000000406047220 */ /* 0x000fc80000410000 */
[----:B------:R-:W-:Y:S01]  /*29180*/  FFMA.FTZ R21, R8, R3, R4 ;  /* 0x0000000308157223 */ /* 0x000fe20000010004 */
[----:B------:R-:W-:Y:S02]  /*29190*/  HADD2.F32 R3, -RZ, R94.H0_H0 ;  /* 0x2000005eff037230 */ /* 0x000fe40000004100 */
[----:B------:R-:W-:Y:S02]  /*291a0*/  HADD2.F32 R8, -RZ, R16.H0_H0 ;  /* 0x20000010ff087230 */ /* 0x000fe40000004100 */
[----:B------:R-:W-:Y:S02]  /*291b0*/  HADD2.F32 R4, -RZ, R94.H1_H1 ;  /* 0x3000005eff047230 */ /* 0x000fe40000004100 */
[----:B------:R-:W-:Y:S01]  /*291c0*/  HADD2.F32 R9, -RZ, R20.H0_H0 ;  /* 0x20000014ff097230 */ /* 0x000fe20000004100 */
[----:B------:R-:W-:-:S04]  /*291d0*/  FMUL.FTZ R6, R8, R3 ;  /* 0x0000000308067220 */ /* 0x000fc80000410000 */
[-C--:B------:R-:W-:Y:S02]  /*291e0*/  FFMA.FTZ R6, R9, R4.reuse, -R6 ;  /* 0x0000000409067223 */ /* 0x080fe40000010806 */
[----:B------:R-:W-:-:S04]  /*291f0*/  FMUL.FTZ R4, R8, R4 ;  /* 0x0000000408047220 */ /* 0x000fc80000410000 */
[----:B------:R-:W-:Y:S01]  /*29200*/  FFMA.FTZ R23, R9, R3, R4 ;  /* 0x0000000309177223 */ /* 0x000fe20000010004 */
[----:B------:R-:W-:Y:S01]  /*29210*/  SHF.R.U64 R3, R30, 0x10, R31 ;  /* 0x000000101e037819 */ /* 0x000fe2000000121f */
[----:B------:R-:W-:Y:S02]  /*29220*/  HADD2.F32 R31, -RZ, R11.H0_H0 ;  /* 0x2000000bff1f7230 */ /* 0x000fe40000004100 */
[----:B------:R-:W-:Y:S02]  /*29230*/  HADD2.F32 R9, -RZ, R16.H1_H1 ;  /* 0x30000010ff097230 */ /* 0x000fe40000004100 */
[----:B------:R-:W-:Y:S02]  /*29240*/  HADD2.F32 R30, -RZ, R13.H0_H0 ;  /* 0x2000000dff1e7230 */ /* 0x000fe40000004100 */
[----:B------:R-:W-:Y:S01]  /*29250*/  HADD2.F32 R13, -RZ, R20.H1_H1 ;  /* 0x30000014ff0d7230 */ /* 0x000fe20000004100 */
[----:B------:R-:W-:-:S04]  /*29260*/  FMUL.FTZ R4, R9, R31 ;  /* 0x0000001f09047220 */ /* 0x000fc80000410000 */
[----:B------:R-:W-:Y:S01]  /*29270*/  FFMA.FTZ R4, R13, R30, -R4 ;  /* 0x0000001e0d047223 */ /* 0x000fe20000010804 */
[----:B------:R-:W-:Y:S01]  /*29280*/  F2FP.PACK_AB R19, R10, R28 ;  /* 0x0000001c0a13723e */ /* 0x000fe200000000ff */
[----:B------:R-:W-:Y:S02]  /*29290*/  HADD2.F32 R28, -RZ, R3.H0_H0 ;  /* 0x20000003ff1c7230 */ /* 0x000fe40000004100 */
[--C-:B------:R-:W-:Y:S01]  /*292a0*/  HADD2.F32 R8, -RZ, R18.reuse.H0_H0 ;  /* 0x20000012ff087230 */ /* 0x100fe20000004100 */
[----:B------:R-:W-:Y:S01]  /*292b0*/  F2FP.PACK_AB R16, R4, R6 ;  /* 0x000000060410723e */ /* 0x000fe200000000ff */
[----:B------:R-:W-:Y:S02]  /*292c0*/  HADD2.F32 R6, -RZ, R18.H1_H1 ;  /* 0x30000012ff067230 */ /* 0x000fe40000004100 */
[----:B------:R-:W-:Y:S02]  /*292d0*/  HADD2.F32 R3, -RZ, R95.H0_H0 ;  /* 0x2000005fff037230 */ /* 0x000fe40000004100 */
[----:B------:R-:W-:-:S02]  /*292e0*/  HADD2.F32 R11, -RZ, R22.H0_H0 ;  /* 0x20000016ff0b7230 */ /* 0x000fc40000004100 */
[----:B------:R-:W-:Y:S01]  /*292f0*/  HADD2.F32 R10, -RZ, R22.H1_H1 ;  /* 0x30000016ff0a7230 */ /* 0x000fe20000004100 */
[----:B------:R-:W-:Y:S01]  /*29300*/  FMUL.FTZ R18, R8, R3 ;  /* 0x0000000308127220 */ /* 0x000fe20000410000 */
[----:B------:R-:W-:Y:S02]  /*29310*/  HADD2.F32 R4, -RZ, R95.H1_H1 ;  /* 0x3000005fff047230 */ /* 0x000fe40000004100 */
[----:B------:R-:W-:Y:S01]  /*29320*/  HADD2.F32 R20, -RZ, R15.H0_H0 ;  /* 0x2000000fff147230 */ /* 0x000fe20000004100 */
[----:B------:R-:W-:Y:S02]  /*29330*/  FMUL.FTZ R15, R6, R28 ;  /* 0x0000001c060f7220 */ /* 0x000fe40000410000 */
[----:B------:R-:W-:Y:S02]  /*29340*/  FFMA.FTZ R18, R11, R4, -R18 ;  /* 0x000000040b127223 */ /* 0x000fe40000010812 */
[----:B------:R-:W-:-:S05]  /*29350*/  FFMA.FTZ R15, R10, R20, -R15 ;  /* 0x000000140a0f7223 */ /* 0x000fca000001080f */
[----:B------:R-:W-:Y:S01]  /*29360*/  F2FP.PACK_AB R18, R15, R18 ;  /* 0x000000120f12723e */ /* 0x000fe200000000ff */
[----:B------:R-:W-:Y:S02]  /*29370*/  FMUL.FTZ R15, R8, R4 ;  /* 0x00000004080f7220 */ /* 0x000fe40000410000 */
[----:B------:R-:W-:Y:S02]  /*29380*/  FMUL.FTZ R4, R9, R30 ;  /* 0x0000001e09047220 */ /* 0x000fe40000410000 */
[----:B------:R-:W-:Y:S02]  /*29390*/  FMUL.FTZ R8, R6, R20 ;  /* 0x0000001406087220 */ /* 0x000fe40000410000 */
[----:B------:R-:W-:Y:S02]  /*293a0*/  FFMA.FTZ R6, R11, R3, R15 ;  /* 0x000000030b067223 */ /* 0x000fe4000001000f */
[----:B------:R-:W-:Y:S02]  /*293b0*/  FFMA.FTZ R4, R13, R31, R4 ;  /* 0x0000001f0d047223 */ /* 0x000fe40000010004 */
[----:B------:R-:W-:Y:S01]  /*293c0*/  FFMA.FTZ R3, R10, R28, R8 ;  /* 0x0000001c0a037223 */ /* 0x000fe20000010008 */
[----:B------:R-:W-:-:S02]  /*293d0*/  F2FP.PACK_AB R17, R17, R38 ;  /* 0x000000261111723e */ /* 0x000fc400000000ff */
[----:B------:R-:W-:Y:S02]  /*293e0*/  F2FP.PACK_AB R9, R29, R57 ;  /* 0x000000391d09723e */ /* 0x000fe400000000ff */
[----:B------:R-:W-:Y:S02]  /*293f0*/  F2FP.PACK_AB R11, R21, R32 ;  /* 0x00000020150b723e */ /* 0x000fe400000000ff */
[----:B------:R-:W-:Y:S02]  /*29400*/  F2FP.PACK_AB R8, R4, R23 ;  /* 0x000000170408723e */ /* 0x000fe400000000ff */
[----:B------:R-:W-:Y:S01]  /*29410*/  F2FP.PACK_AB R10, R3, R6 ;  /* 0x00000006030a723e */ /* 0x000fe200000000ff */
[----:B------:R1:W-:Y:S04]  /*29420*/  ST.E.128 [R24.64], R16 ;  /* 0x0000001018007985 */ /* 0x0003e8000c101d04 */
[----:B------:R1:W-:Y:S02]  /*29430*/  ST.E.128 [R26.64], R8 ;  /* 0x000000081a007985 */ /* 0x0003e4000c101d04 */
.L_x_2648:
[----:B------:R-:W-:Y:S05]  /*29440*/  BSYNC B0 ;  /* 0x0000000000007941 */ /* 0x000fea0003800000 */
.L_x_2647:
[----:B------:R-:W-:-:S04]  /*29450*/  IADD3 R6, R56, 0x40, RZ ;  /* 0x0000004038067810 */ /* 0x000fc80007ffe0ff */
[----:B------:R-:W-:-:S13]  /*29460*/  ISETP.GE.AND P0, PT, R6, R0, PT ;  /* 0x000000000600720c */ /* 0x000fda0003f06270 */
[----:B------:R-:W-:Y:S05]  /*29470*/  @P0 BRA `(.L_x_2646) ;  /* 0x0000069000000947 */ /* 0x000fea0003800000 */
[----:B-1----:R-:W-:-:S04]  /*29480*/  SHF.R.S32.HI R9, RZ, 0x1f, R6 ;  /* 0x0000001fff097819 */ /* 0x002fc80000011406 */
[CC--:B------:R-:W-:Y:S02]  /*29490*/  LEA.HI R4, R9.reuse, R6.reuse, RZ, 0x3 ;  /* 0x0000000609047211 */ /* 0x0c0fe400078f18ff */
[----:B------:R-:W-:Y:S02]  /*294a0*/  LEA.HI R9, R9, R6, RZ, 0x6 ;  /* 0x0000000609097211 */ /* 0x000fe400078f30ff */
[----:B------:R-:W-:-:S04]  /*294b0*/  SHF.R.S32.HI R3, RZ, 0x3, R4 ;  /* 0x00000003ff037819 */ /* 0x000fc80000011404 */
[----:B------:R-:W-:-:S04]  /*294c0*/  LEA.HI R3, R0, R3, RZ, 0x1d ;  /* 0x0000000300037211 */ /* 0x000fc800078fe8ff */
[----:B------:R-:W-:Y:S02]  /*294d0*/  SHF.R.S32.HI R6, RZ, 0x1f, R3 ;  /* 0x0000001fff067819 */ /* 0x000fe40000011403 */
[----:B------:R-:W-:Y:S02]  /*294e0*/  SHF.L.U32 R8, R3, 0x3, RZ ;  /* 0x0000000303087819 */ /* 0x000fe400000006ff */
[----:B------:R-:W-:Y:S02]  /*294f0*/  LEA.HI R3, R6, R3, RZ, 0x3 ;  /* 0x0000000306037211 */ /* 0x000fe400078f18ff */
[C---:B------:R-:W-:Y:S02]  /*29500*/  LOP3.LUT R6, R2.reuse, 0x38, R4, 0xf8, !PT ;  /* 0x0000003802067812 */ /* 0x040fe400078ef804 */
[----:B------:R-:W-:Y:S02]  /*29510*/  LOP3.LUT R4, R2, 0x38, R8, 0xf8, !PT ;  /* 0x0000003802047812 */ /* 0x000fe400078ef808 */
[----:B------:R-:W-:-:S02]  /*29520*/  SHF.R.U32.HI R8, RZ, 0x3, R2 ;  /* 0x00000003ff087819 */ /* 0x000fc40000011602 */
[----:B------:R-:W-:Y:S02]  /*29530*/  SHF.L.U32 R2, R3, 0xa, RZ ;  /* 0x0000000a03027819 */ /* 0x000fe400000006ff */
[----:B------:R-:W-:Y:S02]  /*29540*/  LOP3.LUT R3, R4, R8, RZ, 0x3c, !PT ;  /* 0x0000000804037212 */ /* 0x000fe400078e3cff */
[----:B------:R-:W-:Y:S02]  /*29550*/  LOP3.LUT R2, R2, 0xffffe000, RZ, 0xc0, !PT ;  /* 0xffffe00002027812 */ /* 0x000fe400078ec0ff */
[----:B------:R-:W-:Y:S02]  /*29560*/  SHF.L.U32 R4, R9, 0x7, RZ ;  /* 0x0000000709047819 */ /* 0x000fe400000006ff */
[----:B------:R-:W-:Y:S02]  /*29570*/  IADD3 R3, R3, R2, R14 ;  /* 0x0000000203037210 */ /* 0x000fe40007ffe00e */
[----:B------:R-:W-:-:S02]  /*29580*/  LOP3.LUT R6, R6, R8, RZ, 0x3c, !PT ;  /* 0x0000000806067212 */ /* 0x000fc400078e3cff */
[----:B------:R-:W-:Y:S01]  /*29590*/  LOP3.LUT R2, R4, 0xffffe000, RZ, 0xc0, !PT ;  /* 0xffffe00004027812 */ /* 0x000fe200078ec0ff */
[----:B----45:R-:W-:-:S03]  /*295a0*/  IMAD.WIDE.U32 R20, R3, 0x2, R36 ;  /* 0x0000000203147825 */ /* 0x030fc600078e0024 */
[----:B------:R-:W-:Y:S02]  /*295b0*/  IADD3 R2, R6, R2, R14 ;  /* 0x0000000206027210 */ /* 0x000fe40007ffe00e */
[----:B------:R-:W2:Y:S03]  /*295c0*/  LD.E.128 R8, [R20.64] ;  /* 0x0000000414087980 */ /* 0x000ea6000c101d00 */
[----:B------:R-:W-:-:S05]  /*295d0*/  IMAD.WIDE.U32 R14, R2, 0x2, R36 ;  /* 0x00000002020e7825 */ /* 0x000fca00078e0024 */
[----:B------:R-:W3:Y:S01]  /*295e0*/  LD.E.128 R16, [R14.64] ;  /* 0x000000040e107980 */ /* 0x000ee2000c101d00 */
[--C-:B------:R-:W-:Y:S02]  /*295f0*/  HADD2.F32 R2, -RZ, R105.reuse.H0_H0 ;  /* 0x20000069ff027230 */ /* 0x100fe40000004100 */
[----:B------:R-:W-:Y:S01]  /*29600*/  HADD2.F32 R3, -RZ, R105.H1_H1 ;  /* 0x30000069ff037230 */ /* 0x000fe20000004100 */
[----:B------:R-:W-:Y:S02]  /*29610*/  SHF.R.U64 R22, R44, 0x10, R45 ;  /* 0x000000102c167819 */ /* 0x000fe4000000122d */
[----:B------:R-:W-:-:S03]  /*29620*/  SHF.R.U64 R23, R40, 0x10, R41 ;  /* 0x0000001028177819 */ /* 0x000fc60000001229 */
[----:B------:R-:W-:Y:S02]  /*29630*/  HADD2.F32 R29, -RZ, R22.H0_H0 ;  /* 0x20000016ff1d7230 */ /* 0x000fe40000004100 */
[----:B------:R-:W-:Y:S02]  /*29640*/  HADD2.F32 R28, -RZ, R23.H0_H0 ;  /* 0x20000017ff1c7230 */ /* 0x000fe40000004100 */
        /* <DEDUP_REMOVED lines=34> */
[--C-:B------:R-:W-:Y:S02]  /*29870*/  HADD2.F32 R2, -RZ, R107.reuse.H0_H0 ;  /* 0x2000006bff027230 */ /* 0x100fe40000004100 */
[----:B------:R-:W-:Y:S02]  /*29880*/  HADD2.F32 R6, -RZ, R8.H0_H0 ;  /* 0x20000008ff067230 */ /* 0x000fe40000004100 */
[----:B------:R-:W-:Y:S02]  /*29890*/  HADD2.F32 R3, -RZ, R107.H1_H1 ;  /* 0x3000006bff037230 */ /* 0x000fe40000004100 */
[----:B------:R-:W-:Y:S01]  /*298a0*/  HADD2.F32 R11, -RZ, R16.H0_H0 ;  /* 0x20000010ff0b7230 */ /* 0x000fe20000004100 */
[----:B------:R-:W-:Y:S01]  /*298b0*/  FMUL.FTZ R4, R6, R2 ;  /* 0x0000000206047220 */ /* 0x000fe20000410000 */
[----:B------:R-:W-:-:S03]  /*298c0*/  HADD2.F32 R8, -RZ, R8.H1_H1 ;  /* 0x30000008ff087230 */ /* 0x000fc60000004100 */
[-C--:B------:R-:W-:Y:S02]  /*298d0*/  FFMA.FTZ R4, R11, R3.reuse, -R4 ;  /* 0x000000030b047223 */ /* 0x080fe40000010804 */
[----:B------:R-:W-:-:S04]  /*298e0*/  FMUL.FTZ R3, R6, R3 ;  /* 0x0000000306037220 */ /* 0x000fc80000410000 */
[----:B------:R-:W-:Y:S01]  /*298f0*/  FFMA.FTZ R26, R11, R2, R3 ;  /* 0x000000020b1a7223 */ /* 0x000fe20000010003 */
[----:B------:R-:W-:Y:S01]  /*29900*/  HADD2.F32 R11, -RZ, R16.H1_H1 ;  /* 0x30000010ff0b7230 */ /* 0x000fe20000004100 */
[----:B------:R-:W-:Y:S01]  /*29910*/  FMUL.FTZ R3, R8, R29 ;  /* 0x0000001d08037220 */ /* 0x000fe20000410000 */
[----:B------:R-:W-:-:S03]  /*29920*/  SHF.R.U64 R2, R46, 0x10, R47 ;  /* 0x000000102e027819 */ /* 0x000fc6000000122f */
[----:B------:R-:W-:Y:S01]  /*29930*/  FFMA.FTZ R3, R11, R28, -R3 ;  /* 0x0000001c0b037223 */ /* 0x000fe20000010803 */
[----:B------:R-:W-:Y:S01]  /*29940*/  SHF.R.U64 R13, R42, 0x10, R43 ;  /* 0x000000102a0d7819 */ /* 0x000fe2000000122b */
[----:B------:R-:W-:Y:S02]  /*29950*/  HADD2.F32 R23, -RZ, R2.H0_H0 ;  /* 0x20000002ff177230 */ /* 0x000fe40000004100 */
[--C-:B------:R-:W-:Y:S01]  /*29960*/  HADD2.F32 R6, -RZ, R10.reuse.H0_H0 ;  /* 0x2000000aff067230 */ /* 0x100fe20000004100 */
[----:B------:R-:W-:Y:S01]  /*29970*/  F2FP.PACK_AB R16, R3, R4 ;  /* 0x000000040310723e */ /* 0x000fe200000000ff */
[----:B------:R-:W-:Y:S02]  /*29980*/  HADD2.F32 R4, -RZ, R10.H1_H1 ;  /* 0x3000000aff047230 */ /* 0x000fe40000004100 */
[----:B------:R-:W-:Y:S01]  /*29990*/  HADD2.F32 R2, -RZ, R108.H0_H0 ;  /* 0x2000006cff027230 */ /* 0x000fe20000004100 */
[----:B------:R-:W-:Y:S01]  /*299a0*/  F2FP.PACK_AB R19, R9, R25 ;  /* 0x000000190913723e */ /* 0x000fe200000000ff */
[----:B------:R-:W-:-:S02]  /*299b0*/  HADD2.F32 R10, -RZ, R18.H0_H0 ;  /* 0x20000012ff0a7230 */ /* 0x000fc40000004100 */
[----:B------:R-:W-:Y:S01]  /*299c0*/  HADD2.F32 R9, -RZ, R18.H1_H1 ;  /* 0x30000012ff097230 */ /* 0x000fe20000004100 */
[----:B------:R-:W-:Y:S01]  /*299d0*/  FMUL.FTZ R18, R6, R2 ;  /* 0x0000000206127220 */ /* 0x000fe20000410000 */
[----:B------:R-:W-:Y:S02]  /*299e0*/  HADD2.F32 R3, -RZ, R109.H0_H0 ;  /* 0x2000006dff037230 */ /* 0x000fe40000004100 */
        /* <DEDUP_REMOVED lines=18> */
.L_x_2646:
[----:B------:R-:W-:Y:S05]  /*29b10*/  BSYNC B1 ;  /* 0x0000000000017941 */ /* 0x000fea0003800000 */
.L_x_2645:
[----:B-1----:R-:W-:Y:S01]  /*29b20*/  IADD3 R3, R93, 0x20, RZ ;  /* 0x000000205d037810 */ /* 0x002fe20007ffe0ff */
[----:B------:R-:W-:Y:S03]  /*29b30*/  BSSY B1, `(.L_x_2649) ;  /* 0x00000db000017945 */ /* 0x000fe60003800000 */
[----:B------:R-:W-:-:S13]  /*29b40*/  ISETP.GE.AND P0, PT, R3, R59, PT ;  /* 0x0000003b0300720c */ /* 0x000fda0003f06270 */
[----:B------:R-:W-:Y:S05]  /*29b50*/  @P0 BRA `(.L_x_2650) ;  /* 0x00000d8000000947 */ /* 0x000fea0003800000 */
[----:B------:R-:W-:Y:S01]  /*29b60*/  ISETP.GE.AND P0, PT, R56, R0, PT ;  /* 0x000000003800720c */ /* 0x000fe20003f06270 */
[----:B------:R-:W-:Y:S01]  /*29b70*/  IMAD.SHL.U32 R4, R3, 0x40, RZ ;  /* 0x0000004003047824 */ /* 0x000fe200078e00ff */
[----:B------:R-:W-:Y:S01]  /*29b80*/  SHF.R.S32.HI R2, RZ, 0x1f, R3 ;  /* 0x0000001fff027819 */ /* 0x000fe20000011403 */
[----:B------:R-:W-:Y:S03]  /*29b90*/  BSSY B0, `(.L_x_2651) ;  /* 0x0000069000007945 */ /* 0x000fe60003800000 */
[----:B------:R-:W-:Y:S02]  /*29ba0*/  LEA.HI R3, R2, R3, RZ, 0x3 ;  /* 0x0000000302037211 */ /* 0x000fe400078f18ff */
[----:B------:R-:W-:-:S03]  /*29bb0*/  LOP3.LUT R2, R4, 0x1c0, RZ, 0xc0, !PT ;  /* 0x000001c004027812 */ /* 0x000fc600078ec0ff */
[----:B------:R-:W-:Y:S01]  /*29bc0*/  IMAD.SHL.U32 R3, R3, 0x40, RZ ;  /* 0x0000004003037824 */ /* 0x000fe200078e00ff */
[----:B------:R-:W-:-:S04]  /*29bd0*/  SHF.R.U32.HI R35, RZ, 0x3, R2 ;  /* 0x00000003ff237819 */ /* 0x000fc80000011602 */
[----:B------:R-:W-:Y:S01]  /*29be0*/  LOP3.LUT R13, R3, 0xfffffe00, RZ, 0xc0, !PT ;  /* 0xfffffe00030d7812 */ /* 0x000fe200078ec0ff */
[----:B------:R-:W-:Y:S05]  /*29bf0*/  @P0 BRA `(.L_x_2652) ;  /* 0x0000062000000947 */ /* 0x000fea0003800000 */
[----:B------:R-:W-:-:S04]  /*29c00*/  LEA.HI R4, R0, R39, RZ, 0x1d ;  /* 0x0000002700047211 */ /* 0x000fc800078fe8ff */
        /* <DEDUP_REMOVED lines=15> */
[----:B------:R-:W-:Y:S02]  /*29d00*/  HADD2.F32 R3, -RZ, R108.H1_H1 ;  /* 0x3000006cff037230 */ /* 0x000fe40000004100 */
[----:B------:R-:W-:Y:S01]  /*29d10*/  HADD2.F32 R4, -RZ, R109.H1_H1 ;  /* 0x3000006dff047230 */ /* 0x000fe20000004100 */
[----:B------:R-:W-:Y:S01]  /*29d20*/  SHF.R.U64 R10, R52, 0x10, R53 ;  /* 0x00000010340a7819 */ /* 0x000fe20000001235 */
[----:B--2---:R-:W-:-:S05]  /*29d30*/  HADD2.F32 R6, -RZ, R17.H0_H0 ;  /* 0x20000011ff067230 */ /* 0x004fca0000004100 */
[C---:B------:R-:W-:Y:S02]  /*29d40*/  FMUL.FTZ R8, R6.reuse, R3 ;  /* 0x0000000306087220 */ /* 0x040fe40000410000 */
[----:B------:R-:W-:Y:S01]  /*29d50*/  FMUL.FTZ R6, R6, R4 ;  /* 0x0000000406067220 */ /* 0x000fe20000410000 */
[----:B---3--:R-:W-:-:S05]  /*29d60*/  HADD2.F32 R9, -RZ, R21.H0_H0 ;  /* 0x20000015ff097230 */ /* 0x008fca0000004100 */
[C---:B------:R-:W-:Y:S01]  /*29d70*/  FFMA.FTZ R33, R9.reuse, R3, R6 ;  /* 0x0000000309217223 */ /* 0x040fe20000010006 */
[----:B------:R-:W-:Y:S01]  /*29d80*/  SHF.R.U32.HI R3, RZ, 0x10, R53 ;  /* 0x00000010ff037819 */ /* 0x000fe20000011635 */
[----:B------:R-:W-:Y:S01]  /*29d90*/  FFMA.FTZ R34, R9, R4, -R8 ;  /* 0x0000000409227223 */ /* 0x000fe20000010808 */
[----:B------:R-:W-:Y:S01]  /*29da0*/  SHF.R.U32.HI R4, RZ, 0x10, R49 ;  /* 0x00000010ff047819 */ /* 0x000fe20000011631 */
[----:B------:R-:W-:Y:S02]  /*29db0*/  HADD2.F32 R6, -RZ, R17.H1_H1 ;  /* 0x30000011ff067230 */ /* 0x000fe40000004100 */
[----:B------:R-:W-:Y:S02]  /*29dc0*/  HADD2.F32 R3, -RZ, R3.H0_H0 ;  /* 0x20000003ff037230 */ /* 0x000fe40000004100 */
[----:B------:R-:W-:Y:S02]  /*29dd0*/  HADD2.F32 R4, -RZ, R4.H0_H0 ;  /* 0x20000004ff047230 */ /* 0x000fe40000004100 */
[----:B------:R-:W-:Y:S01]  /*29de0*/  HADD2.F32 R8, -RZ, R21.H1_H1 ;  /* 0x30000015ff087230 */ /* 0x000fe20000004100 */
[----:B------:R-:W-:-:S02]  /*29df0*/  FMUL.FTZ R9, R6, R3 ;  /* 0x0000000306097220 */ /* 0x000fc40000410000 */
[-C--:B------:R-:W-:Y:S02]  /*29e00*/  FMUL.FTZ R6, R6, R4.reuse ;  /* 0x0000000406067220 */ /* 0x080fe40000410000 */
[C---:B------:R-:W-:Y:S02]  /*29e10*/  FFMA.FTZ R26, R8.reuse, R4, -R9 ;  /* 0x00000004081a7223 */ /* 0x040fe40000010809 */
[----:B------:R-:W-:Y:S01]  /*29e20*/  FFMA.FTZ R21, R8, R3, R6 ;  /* 0x0000000308157223 */ /* 0x000fe20000010006 */
[----:B------:R-:W-:Y:S02]  /*29e30*/  HADD2.F32 R3, -RZ, R110.H0_H0 ;  /* 0x2000006eff037230 */ /* 0x000fe40000004100 */
[----:B------:R-:W-:Y:S02]  /*29e40*/  HADD2.F32 R6, -RZ, R16.H0_H0 ;  /* 0x20000010ff067230 */ /* 0x000fe40000004100 */
[----:B------:R-:W-:Y:S02]  /*29e50*/  HADD2.F32 R4, -RZ, R110.H1_H1 ;  /* 0x3000006eff047230 */ /* 0x000fe40000004100 */
[----:B------:R-:W-:Y:S01]  /*29e60*/  HADD2.F32 R9, -RZ, R20.H0_H0 ;  /* 0x20000014ff097230 */ /* 0x000fe20000004100 */
[----:B------:R-:W-:-:S02]  /*29e70*/  FMUL.FTZ R8, R6, R3 ;  /* 0x0000000306087220 */ /* 0x000fc40000410000 */
[-C--:B------:R-:W-:Y:S02]  /*29e80*/  FMUL.FTZ R6, R6, R4.reuse ;  /* 0x0000000406067220 */ /* 0x080fe40000410000 */
[C---:B------:R-:W-:Y:S02]  /*29e90*/  FFMA.FTZ R32, R9.reuse, R4, -R8 ;  /* 0x0000000409207223 */ /* 0x040fe40000010808 */
[----:B------:R-:W-:Y:S01]  /*29ea0*/  FFMA.FTZ R31, R9, R3, R6 ;  /* 0x00000003091f7223 */ /* 0x000fe20000010006 */
[----:B------:R-:W-:Y:S02]  /*29eb0*/  HADD2.F32 R3, -RZ, R111.H0_H0 ;  /* 0x2000006fff037230 */ /* 0x000fe40000004100 */
[----:B------:R-:W-:Y:S02]  /*29ec0*/  HADD2.F32 R6, -RZ, R18.H0_H0 ;  /* 0x20000012ff067230 */ /* 0x000fe40000004100 */
[----:B------:R-:W-:Y:S02]  /*29ed0*/  HADD2.F32 R4, -RZ, R112.H0_H0 ;  /* 0x20000070ff047230 */ /* 0x000fe40000004100 */
[----:B------:R-:W-:Y:S01]  /*29ee0*/  HADD2.F32 R9, -RZ, R22.H0_H0 ;  /* 0x20000016ff097230 */ /* 0x000fe20000004100 */
[----:B------:R-:W-:-:S02]  /*29ef0*/  FMUL.FTZ R8, R6, R3 ;  /* 0x0000000306087220 */ /* 0x000fc40000410000 */
[-C--:B------:R-:W-:Y:S02]  /*29f00*/  FMUL.FTZ R6, R6, R4.reuse ;  /* 0x0000000406067220 */ /* 0x080fe40000410000 */
[C---:B------:R-:W-:Y:S01]  /*29f10*/  FFMA.FTZ R30, R9.reuse, R4, -R8 ;  /* 0x00000004091e7223 */ /* 0x040fe20000010808 */
[----:B------:R-:W-:Y:S01]  /*29f20*/  HADD2.F32 R8, -RZ, R19.H0_H0 ;  /* 0x20000013ff087230 */ /* 0x000fe20000004100 */
[----:B------:R-:W-:Y:S01]  /*29f30*/  FFMA.FTZ R29, R9, R3, R6 ;  /* 0x00000003091d7223 */ /* 0x000fe20000010006 */
[----:B------:R-:W-:Y:S02]  /*29f40*/  HADD2.F32 R3, -RZ, R111.H1_H1 ;  /* 0x3000006fff037230 */ /* 0x000fe40000004100 */
[----:B------:R-:W-:Y:S02]  /*29f50*/  HADD2.F32 R4, -RZ, R112.H1_H1 ;  /* 0x30000070ff047230 */ /* 0x000fe40000004100 */
[----:B------:R-:W-:Y:S01]  /*29f60*/  HADD2.F32 R9, -RZ, R23.H0_H0 ;  /* 0x20000017ff097230 */ /* 0x000fe20000004100 */
[----:B------:R-:W-:-:S04]  /*29f70*/  FMUL.FTZ R6, R8, R3 ;  /* 0x0000000308067220 */ /* 0x000fc80000410000 */
[-C--:B------:R-:W-:Y:S02]  /*29f80*/  FFMA.FTZ R28, R9, R4.reuse, -R6 ;  /* 0x00000004091c7223 */ /* 0x080fe40000010806 */
[----:B------:R-:W-:Y:S01]  /*29f90*/  FMUL.FTZ R4, R8, R4 ;  /* 0x0000000408047220 */ /* 0x000fe20000410000 */
[----:B------:R-:W-:-:S03]  /*29fa0*/  SHF.R.U32.HI R6, RZ, 0x10, R51 ;  /* 0x00000010ff067819 */ /* 0x000fc60000011633 */
[----:B------:R-:W-:Y:S01]  /*29fb0*/  FFMA.FTZ R27, R9, R3, R4 ;  /* 0x00000003091b7223 */ /* 0x000fe20000010004 */
[----:B------:R-:W-:Y:S01]  /*29fc0*/  SHF.R.U32.HI R3, RZ, 0x10, R55 ;  /* 0x00000010ff037819 */ /* 0x000fe20000011637 */
[----:B------:R-:W-:Y:S02]  /*29fd0*/  HADD2.F32 R4, -RZ, R19.H1_H1 ;  /* 0x30000013ff047230 */ /* 0x000fe40000004100 */
[----:B------:R-:W-:Y:S02]  /*29fe0*/  HADD2.F32 R11, -RZ, R6.H0_H0 ;  /* 0x20000006ff0b7230 */ /* 0x000fe40000004100 */
[----:B------:R-:W-:Y:S02]  /*29ff0*/  HADD2.F32 R3, -RZ, R3.H0_H0 ;  /* 0x20000003ff037230 */ /* 0x000fe40000004100 */
[----:B------:R-:W-:Y:S01]  /*2a000*/  HADD2.F32 R6, -RZ, R23.H1_H1 ;  /* 0x30000017ff067230 */ /* 0x000fe20000004100 */
[----:B------:R-:W-:Y:S02]  /*2a010*/  SHF.R.U64 R17, R48, 0x10, R49 ;  /* 0x0000001030117819 */ /* 0x000fe40000001231 */
[----:B------:R-:W-:-:S02]  /*2a020*/  FMUL.FTZ R8, R4, R3 ;  /* 0x0000000304087220 */ /* 0x000fc40000410000 */
[-C--:B------:R-:W-:Y:S02]  /*2a030*/  FMUL.FTZ R4, R4, R11.reuse ;  /* 0x0000000b04047220 */ /* 0x080fe40000410000 */
[C---:B------:R-:W-:Y:S01]  /*2a040*/  FFMA.FTZ R8, R6.reuse, R11, -R8 ;  /* 0x0000000b06087223 */ /* 0x040fe20000010808 */
[----:B------:R-:W-:Y:S01]  /*2a050*/  HADD2.F32 R19, -RZ, R10.H0_H0 ;  /* 0x2000000aff137230 */ /* 0x000fe20000004100 */
[----:B------:R-:W-:Y:S01]  /*2a060*/  FFMA.FTZ R11, R6, R3, R4 ;  /* 0x00000003060b7223 */ /* 0x000fe20000010004 */
[----:B------:R-:W-:Y:S02]  /*2a070*/  HADD2.F32 R3, -RZ, R16.H1_H1 ;  /* 0x30000010ff037230 */ /* 0x000fe40000004100 */
[----:B------:R-:W-:Y:S02]  /*2a080*/  HADD2.F32 R17, -RZ, R17.H0_H0 ;  /* 0x20000011ff117230 */ /* 0x000fe40000004100 */
[----:B------:R-:W-:Y:S01]  /*2a090*/  HADD2.F32 R4, -RZ, R20.H1_H1 ;  /* 0x30000014ff047230 */ /* 0x000fe20000004100 */
[C---:B------:R-:W-:Y:S01]  /*2a0a0*/  FMUL.FTZ R10, R3.reuse, R19 ;  /* 0x00000013030a7220 */ /* 0x040fe20000410000 */
[----:B------:R-:W-:Y:S01]  /*2a0b0*/  SHF.R.U64 R6, R54, 0x10, R55 ;  /* 0x0000001036067819 */ /* 0x000fe20000001237 */
[-C--:B------:R-:W-:Y:S01]  /*2a0c0*/  FMUL.FTZ R3, R3, R17.reuse ;  /* 0x0000001103037220 */ /* 0x080fe20000410000 */
[----:B------:R-:W-:Y:S01]  /*2a0d0*/  SHF.R.U64 R9, R50, 0x10, R51 ;  /* 0x0000001032097819 */ /* 0x000fe20000001233 */
[----:B------:R-:W-:-:S02]  /*2a0e0*/  FFMA.FTZ R16, R4, R17, -R10 ;  /* 0x0000001104107223 */ /* 0x000fc4000001080a */
[----:B------:R-:W-:Y:S01]  /*2a0f0*/  FFMA.FTZ R10, R4, R19, R3 ;  /* 0x00000013040a7223 */ /* 0x000fe20000010003 */
[----:B------:R-:W-:Y:S02]  /*2a100*/  HADD2.F32 R3, -RZ, R18.H1_H1 ;  /* 0x30000012ff037230 */ /* 0x000fe40000004100 */
[----:B------:R-:W-:Y:S02]  /*2a110*/  HADD2.F32 R17, -RZ, R6.H0_H0 ;  /* 0x20000006ff117230 */ /* 0x000fe40000004100 */
[----:B------:R-:W-:Y:S02]  /*2a120*/  HADD2.F32 R9, -RZ, R9.H0_H0 ;  /* 0x20000009ff097230 */ /* 0x000fe40000004100 */
[----:B------:R-:W-:Y:S01]  /*2a130*/  HADD2.F32 R4, -RZ, R22.H1_H1 ;  /* 0x30000016ff047230 */ /* 0x000fe20000004100 */
[C---:B------:R-:W-:Y:S02]  /*2a140*/  FMUL.FTZ R6, R3.reuse, R17 ;  /* 0x0000001103067220 */ /* 0x040fe40000410000 */
[----:B------:R-:W-:-:S02]  /*2a150*/  FMUL.FTZ R3, R3, R9 ;  /* 0x0000000903037220 */ /* 0x000fc40000410000 */
[C---:B------:R-:W-:Y:S02]  /*2a160*/  FFMA.FTZ R6, R4.reuse, R9, -R6 ;  /* 0x0000000904067223 */ /* 0x040fe40000010806 */
[----:B------:R-:W-:Y:S01]  /*2a170*/  FFMA.FTZ R3, R4, R17, R3 ;  /* 0x0000001104037223 */ /* 0x000fe20000010003 */
[----:B------:R-:W-:Y:S02]  /*2a180*/  F2FP.PACK_AB R19, R8, R28 ;  /* 0x0000001c0813723e */ /* 0x000fe400000000ff */
[----:B------:R-:W-:Y:S02]  /*2a190*/  F2FP.PACK_AB R17, R26, R34 ;  /* 0x000000221a11723e */ /* 0x000fe400000000ff */
[----:B------:R-:W-:Y:S02]  /*2a1a0*/  F2FP.PACK_AB R16, R16, R32 ;  /* 0x000000201010723e */ /* 0x000fe400000000ff */
[----:B------:R-:W-:Y:S02]  /*2a1b0*/  F2FP.PACK_AB R8, R10, R31 ;  /* 0x0000001f0a08723e */ /* 0x000fe400000000ff */
[----:B------:R-:W-:-:S02]  /*2a1c0*/  F2FP.PACK_AB R18, R6, R30 ;  /* 0x0000001e0612723e */ /* 0x000fc400000000ff */
[----:B------:R-:W-:Y:S02]  /*2a1d0*/  F2FP.PACK_AB R11, R11, R27 ;  /* 0x0000001b0b0b723e */ /* 0x000fe400000000ff */
[----:B------:R-:W-:Y:S02]  /*2a1e0*/  F2FP.PACK_AB R9, R21, R33 ;  /* 0x000000211509723e */ /* 0x000fe400000000ff */
[----:B------:R-:W-:Y:S01]  /*2a1f0*/  F2FP.PACK_AB R10, R3, R29 ;  /* 0x0000001d030a723e */ /* 0x000fe200000000ff */
[----:B------:R1:W-:Y:S04]  /*2a200*/  ST.E.128 [R14.64], R16 ;  /* 0x000000100e007985 */ /* 0x0003e8000c101d04 */
[----:B------:R1:W-:Y:S02]  /*2a210*/  ST.E.128 [R24.64], R8 ;  /* 0x0000000818007985 */ /* 0x0003e4000c101d04 */
.L_x_2652:
[----:B------:R-:W-:Y:S05]  /*2a220*/  BSYNC B0 ;  /* 0x0000000000007941 */ /* 0x000fea0003800000 */
.L_x_2651:
[----:B-1----:R-:W-:-:S04]  /*2a230*/  IADD3 R9, R56, 0x40, RZ ;  /* 0x0000004038097810 */ /* 0x002fc80007ffe0ff */
[----:B------:R-:W-:-:S13]  /*2a240*/  ISETP.GE.AND P0, PT, R9, R0, PT ;  /* 0x000000000900720c */ /* 0x000fda0003f06270 */
[----:B------:R-:W-:Y:S05]  /*2a250*/  @P0 BRA `(.L_x_2650) ;  /* 0x0000068000000947 */ /* 0x000fea0003800000 */
[----:B------:R-:W-:-:S04]  /*2a260*/  SHF.R.S32.HI R10, RZ, 0x1f, R9 ;  /* 0x0000001fff0a7819 */ /* 0x000fc80000011409 */
        /* <DEDUP_REMOVED lines=8> */
[----:B------:R-:W-:Y:S02]  /*2a2f0*/  SHF.L.U32 R6, R3, 0xa, RZ ;  /* 0x0000000a03067819 */ /* 0x000fe400000006ff */
[----:B------:R-:W-:-:S02]  /*2a300*/  LOP3.LUT R3, R2, 0x38, R4, 0xf8, !PT ;  /* 0x0000003802037812 */ /* 0x000fc400078ef804 */
[-C--:B------:R-:W-:Y:S02]  /*2a310*/  LOP3.LUT R8, R8, R35.reuse, RZ, 0x3c, !PT ;  /* 0x0000002308087212 */ /* 0x080fe400078e3cff */
[----:B------:R-:W-:Y:S02]  /*2a320*/  LOP3.LUT R4, R6, 0xffffe000, RZ, 0xc0, !PT ;  /* 0xffffe00006047812 */ /* 0x000fe400078ec0ff */
[----:B------:R-:W-:Y:S02]  /*2a330*/  SHF.L.U32 R2, R9, 0x7, RZ ;  /* 0x0000000709027819 */ /* 0x000fe400000006ff */
[----:B------:R-:W-:Y:S02]  /*2a340*/  LOP3.LUT R6, R3, R35, RZ, 0x3c, !PT ;  /* 0x0000002303067212 */ /* 0x000fe400078e3cff */
[----:B------:R-:W-:Y:S02]  /*2a350*/  IADD3 R3, R8, R4, R13 ;  /* 0x0000000408037210 */ /* 0x000fe40007ffe00d */
[----:B------:R-:W-:-:S03]  /*2a360*/  LOP3.LUT R2, R2, 0xffffe000, RZ, 0xc0, !PT ;  /* 0xffffe00002027812 */ /* 0x000fc600078ec0ff */
[----:B-----5:R-:W-:Y:S01]  /*2a370*/  IMAD.WIDE.U32 R24, R3, 0x2, R36 ;  /* 0x0000000203187825 */ /* 0x020fe200078e0024 */
[----:B------:R-:W-:-:S04]  /*2a380*/  IADD3 R2, R6, R2, R13 ;  /* 0x0000000206027210 */ /* 0x000fc80007ffe00d */
[----:B----4-:R-:W2:Y:S01]  /*2a390*/  LD.E.128 R16, [R24.64] ;  /* 0x0000000418107980 */ /* 0x010ea2000c101d00 */
[----:B------:R-:W-:-:S05]  /*2a3a0*/  IMAD.WIDE.U32 R14, R2, 0x2, R36 ;  /* 0x00000002020e7825 */ /* 0x000fca00078e0024 */
[----:B------:R-:W3:Y:S01]  /*2a3b0*/  LD.E.128 R20, [R14.64] ;  /* 0x000000040e147980 */ /* 0x000ee2000c101d00 */
[--C-:B------:R-:W-:Y:S02]  /*2a3c0*/  HADD2.F32 R2, -RZ, R113.reuse.H0_H0 ;  /* 0x20000071ff027230 */ /* 0x100fe40000004100 */
[----:B------:R-:W-:Y:S01]  /*2a3d0*/  HADD2.F32 R3, -RZ, R113.H1_H1 ;  /* 0x30000071ff037230 */ /* 0x000fe20000004100 */
[----:B------:R-:W-:Y:S02]  /*2a3e0*/  SHF.R.U64 R26, R64, 0x10, R65 ;  /* 0x00000010401a7819 */ /* 0x000fe40000001241 */
[----:B------:R-:W-:Y:S01]  /*2a3f0*/  SHF.R.U64 R13, R62, 0x10, R63 ;  /* 0x000000103e0d7819 */ /* 0x000fe2000000123f */
[----:B--2---:R-:W-:-:S05]  /*2a400*/  HADD2.F32 R4, -RZ, R17.H0_H0 ;  /* 0x20000011ff047230 */ /* 0x004fca0000004100 */
[C---:B------:R-:W-:Y:S01]  /*2a410*/  FMUL.FTZ R6, R4.reuse, R2 ;  /* 0x0000000204067220 */ /* 0x040fe20000410000 */
[----:B---3--:R-:W-:Y:S01]  /*2a420*/  HADD2.F32 R8, -RZ, R21.H0_H0 ;  /* 0x20000015ff087230 */ /* 0x008fe20000004100 */
[----:B------:R-:W-:-:S04]  /*2a430*/  FMUL.FTZ R4, R4, R3 ;  /* 0x0000000304047220 */ /* 0x000fc80000410000 */
        /* <DEDUP_REMOVED lines=12> */
[--C-:B------:R-:W-:Y:S02]  /*2a500*/  HADD2.F32 R2, -RZ, R114.reuse.H0_H0 ;  /* 0x20000072ff027230 */ /* 0x100fe40000004100 */
[----:B------:R-:W-:Y:S02]  /*2a510*/  HADD2.F32 R4, -RZ, R19.H0_H0 ;  /* 0x20000013ff047230 */ /* 0x000fe40000004100 */
[----:B------:R-:W-:Y:S02]  /*2a520*/  HADD2.F32 R3, -RZ, R114.H1_H1 ;  /* 0x30000072ff037230 */ /* 0x000fe40000004100 */
[----:B------:R-:W-:Y:S01]  /*2a530*/  HADD2.F32 R8, -RZ, R23.H0_H0 ;  /* 0x20000017ff087230 */ /* 0x000fe20000004100 */
[----:B------:R-:W-:-:S02]  /*2a540*/  FMUL.FTZ R6, R4, R2 ;  /* 0x0000000204067220 */ /* 0x000fc40000410000 */
        /* <DEDUP_REMOVED lines=10> */
[-C--:B------:R-:W-:Y:S01]  /*2a5f0*/  FMUL.FTZ R9, R3, R2.reuse ;  /* 0x0000000203097220 */ /* 0x080fe20000410000 */
[--C-:B------:R-:W-:Y:S01]  /*2a600*/  HADD2.F32 R3, -RZ, R115.reuse.H1_H1 ;  /* 0x30000073ff037230 */ /* 0x100fe20000004100 */
[C---:B------:R-:W-:Y:S01]  /*2a610*/  FFMA.FTZ R23, R6.reuse, R2, -R8 ;  /* 0x0000000206177223 */ /* 0x040fe20000010808 */
[----:B------:R-:W-:Y:S01]  /*2a620*/  HADD2.F32 R8, -RZ, R16.H0_H0 ;  /* 0x20000010ff087230 */ /* 0x000fe20000004100 */
[----:B------:R-:W-:Y:S01]  /*2a630*/  FFMA.FTZ R21, R6, R4, R9 ;  /* 0x0000000406157223 */ /* 0x000fe20000010009 */
[----:B------:R-:W-:Y:S02]  /*2a640*/  HADD2.F32 R2, -RZ, R115.H0_H0 ;  /* 0x20000073ff027230 */ /* 0x000fe40000004100 */
[----:B------:R-:W-:Y:S01]  /*2a650*/  HADD2.F32 R9, -RZ, R20.H0_H0 ;  /* 0x20000014ff097230 */ /* 0x000fe20000004100 */
[C---:B------:R-:W-:Y:S01]  /*2a660*/  FMUL.FTZ R4, R8.reuse, R3 ;  /* 0x0000000308047220 */ /* 0x040fe20000410000 */
[----:B------:R-:W-:Y:S01]  /*2a670*/  HADD2.F32 R11, -RZ, R18.H0_H0 ;  /* 0x20000012ff0b7230 */ /* 0x000fe20000004100 */
[----:B------:R-:W-:-:S02]  /*2a680*/  FMUL.FTZ R6, R8, R2 ;  /* 0x0000000208067220 */ /* 0x000fc40000410000 */
[C---:B------:R-:W-:Y:S01]  /*2a690*/  FFMA.FTZ R29, R9.reuse, R2, R4 ;  /* 0x00000002091d7223 */ /* 0x040fe20000010004 */
[--C-:B------:R-:W-:Y:S01]  /*2a6a0*/  HADD2.F32 R2, -RZ, R116.reuse.H0_H0 ;  /* 0x20000074ff027230 */ /* 0x100fe20000004100 */
[----:B------:R-:W-:Y:S01]  /*2a6b0*/  FFMA.FTZ R30, R9, R3, -R6 ;  /* 0x00000003091e7223 */ /* 0x000fe20000010806 */
[----:B------:R-:W-:Y:S01]  /*2a6c0*/  HADD2.F32 R3, -RZ, R116.H1_H1 ;  /* 0x30000074ff037230 */ /* 0x000fe20000004100 */
[----:B------:R-:W-:Y:S01]  /*2a6d0*/  SHF.R.U64 R19, R60, 0x10, R61 ;  /* 0x000000103c137819 */ /* 0x000fe2000000123d */
[----:B------:R-:W-:Y:S01]  /*2a6e0*/  HADD2.F32 R10, -RZ, R20.H1_H1 ;  /* 0x30000014ff0a7230 */ /* 0x000fe20000004100 */
[C---:B------:R-:W-:Y:S01]  /*2a6f0*/  FMUL.FTZ R20, R11.reuse, R2 ;  /* 0x000000020b147220 */ /* 0x040fe20000410000 */
[----:B------:R-:W-:Y:S01]  /*2a700*/  HADD2.F32 R9, -RZ, R22.H0_H0 ;  /* 0x20000016ff097230 */ /* 0x000fe20000004100 */
[----:B------:R-:W-:Y:S01]  /*2a710*/  SHF.R.U64 R17, R66, 0x10, R67 ;  /* 0x0000001042117819 */ /* 0x000fe20000001243 */
[----:B------:R-:W-:Y:S01]  /*2a720*/  HADD2.F32 R4, -RZ, R18.H1_H1 ;  /* 0x30000012ff047230 */ /* 0x000fe20000004100 */
[-C--:B------:R-:W-:Y:S01]  /*2a730*/  FMUL.FTZ R11, R11, R3.reuse ;  /* 0x000000030b0b7220 */ /* 0x080fe20000410000 */
[----:B------:R-:W-:Y:S01]  /*2a740*/  HADD2.F32 R6, -RZ, R16.H1_H1 ;  /* 0x30000010ff067230 */ /* 0x000fe20000004100 */
[----:B------:R-:W-:Y:S01]  /*2a750*/  FFMA.FTZ R18, R9, R3, -R20 ;  /* 0x0000000309127223 */ /* 0x000fe20000010814 */
[----:B------:R-:W-:-:S02]  /*2a760*/  HADD2.F32 R20, -RZ, R19.H0_H0 ;  /* 0x20000013ff147230 */ /* 0x000fc40000004100 */
[----:B------:R-:W-:Y:S02]  /*2a770*/  HADD2.F32 R16, -RZ, R26.H0_H0 ;  /* 0x2000001aff107230 */ /* 0x000fe40000004100 */
[----:B------:R-:W-:Y:S02]  /*2a780*/  HADD2.F32 R19, -RZ, R13.H0_H0 ;  /* 0x2000000dff137230 */ /* 0x000fe40000004100 */
[----:B------:R-:W-:Y:S01]  /*2a790*/  HADD2.F32 R17, -RZ, R17.H0_H0 ;  /* 0x20000011ff117230 */ /* 0x000fe20000004100 */
[----:B------:R-:W-:Y:S01]  /*2a7a0*/  FFMA.FTZ R13, R9, R2, R11 ;  /* 0x00000002090d7223 */ /* 0x000fe2000001000b */
[----:B------:R-:W-:Y:S01]  /*2a7b0*/  HADD2.F32 R8, -RZ, R22.H1_H1 ;  /* 0x30000016ff087230 */ /* 0x000fe20000004100 */
[C---:B------:R-:W-:Y:S02]  /*2a7c0*/  FMUL.FTZ R3, R6.reuse, R20 ;  /* 0x0000001406037220 */ /* 0x040fe40000410000 */
[----:B------:R-:W-:Y:S02]  /*2a7d0*/  FMUL.FTZ R2, R6, R16 ;  /* 0x0000001006027220 */ /* 0x000fe40000410000 */
[----:B------:R-:W-:-:S02]  /*2a7e0*/  FMUL.FTZ R6, R4, R19 ;  /* 0x0000001304067220 */ /* 0x000fc40000410000 */
[-C--:B------:R-:W-:Y:S02]  /*2a7f0*/  FMUL.FTZ R4, R4, R17.reuse ;  /* 0x0000001104047220 */ /* 0x080fe40000410000 */
[----:B------:R-:W-:Y:S02]  /*2a800*/  FFMA.FTZ R3, R10, R16, -R3 ;  /* 0x000000100a037223 */ /* 0x000fe40000010803 */
[----:B------:R-:W-:Y:S02]  /*2a810*/  FFMA.FTZ R6, R8, R17, -R6 ;  /* 0x0000001108067223 */ /* 0x000fe40000010806 */
[----:B------:R-:W-:Y:S02]  /*2a820*/  FFMA.FTZ R2, R10, R20, R2 ;  /* 0x000000140a027223 */ /* 0x000fe40000010002 */
[----:B------:R-:W-:Y:S01]  /*2a830*/  FFMA.FTZ R4, R8, R19, R4 ;  /* 0x0000001308047223 */ /* 0x000fe20000010004 */
[----:B------:R-:W-:Y:S02]  /*2a840*/  F2FP.PACK_AB R17, R28, R34 ;  /* 0x000000221c11723e */ /* 0x000fe400000000ff */
[----:B------:R-:W-:-:S02]  /*2a850*/  F2FP.PACK_AB R19, R23, R32 ;  /* 0x000000201713723e */ /* 0x000fc400000000ff */
[----:B------:R-:W-:Y:S02]  /*2a860*/  F2FP.PACK_AB R16, R3, R30 ;  /* 0x0000001e0310723e */ /* 0x000fe400000000ff */
[----:B------:R-:W-:Y:S02]  /*2a870*/  F2FP.PACK_AB R18, R6, R18 ;  /* 0x000000120612723e */ /* 0x000fe400000000ff */
[----:B------:R-:W-:Y:S02]  /*2a880*/  F2FP.PACK_AB R9, R27, R33 ;  /* 0x000000211b09723e */ /* 0x000fe400000000ff */
[----:B------:R-:W-:Y:S02]  /*2a890*/  F2FP.PACK_AB R11, R21, R31 ;  /* 0x0000001f150b723e */ /* 0x000fe400000000ff */
[----:B------:R-:W-:Y:S02]  /*2a8a0*/  F2FP.PACK_AB R8, R2, R29 ;  /* 0x0000001d0208723e */ /* 0x000fe400000000ff */
[----:B------:R-:W-:Y:S01]  /*2a8b0*/  F2FP.PACK_AB R10, R4, R13 ;  /* 0x0000000d040a723e */ /* 0x000fe200000000ff */
[----:B------:R1:W-:Y:S04]  /*2a8c0*/  ST.E.128 [R14.64], R16 ;  /* 0x000000100e007985 */ /* 0x0003e8000c101d04 */
[----:B------:R1:W-:Y:S02]  /*2a8d0*/  ST.E.128 [R24.64], R8 ;  /* 0x0000000818007985 */ /* 0x0003e4000c101d04 */
.L_x_2650:
[----:B------:R-:W-:Y:S05]  /*2a8e0*/  BSYNC B1 ;  /* 0x0000000000017941 */ /* 0x000fea0003800000 */
.L_x_2649:
[----:B------:R-:W-:Y:S01]  /*2a8f0*/  IADD3 R3, R93, 0x40, RZ ;  /* 0x000000405d037810 */ /* 0x000fe20007ffe0ff */
[----:B------:R-:W-:Y:S03]  /*2a900*/  BSSY B1, `(.L_x_2653) ;  /* 0x00000db000017945 */ /* 0x000fe60003800000 */
[----:B------:R-:W-:-:S13]  /*2a910*/  ISETP.GE.AND P0, PT, R3, R59, PT ;  /* 0x0000003b0300720c */ /* 0x000fda0003f06270 */
[----:B------:R-:W-:Y:S05]  /*2a920*/  @P0 BRA `(.L_x_2654) ;  /* 0x00000d8000000947 */ /* 0x000fea0003800000 */
[----:B------:R-:W-:Y:S01]  /*2a930*/  ISETP.GE.AND P0, PT, R56, R0, PT ;  /* 0x000000003800720c */ /* 0x000fe20003f06270 */
[----:B------:R-:W-:Y:S01]  /*2a940*/  IMAD.SHL.U32 R4, R3, 0x40, RZ ;  /* 0x0000004003047824 */ /* 0x000fe200078e00ff */
[----:B------:R-:W-:Y:S01]  /*2a950*/  SHF.R.S32.HI R2, RZ, 0x1f, R3 ;  /* 0x0000001fff027819 */ /* 0x000fe20000011403 */
[----:B------:R-:W-:Y:S01]  /*2a960*/  BSSY B0, `(.L_x_2655) ;  /* 0x000006a000007945 */ /* 0x000fe20003800000 */
[----:B------:R-:W-:Y:S02]  /*2a970*/  SHF.R.U32.HI R48, RZ, 0x3, R0 ;  /* 0x00000003ff307819 */ /* 0x000fe40000011600 */
[----:B------:R-:W-:Y:S02]  /*2a980*/  LEA.HI R3, R2, R3, RZ, 0x3 ;  /* 0x0000000302037211 */ /* 0x000fe400078f18ff */
[----:B------:R-:W-:-:S03]  /*2a990*/  LOP3.LUT R2, R4, 0x1c0, RZ, 0xc0, !PT ;  /* 0x000001c004027812 */ /* 0x000fc600078ec0ff */
[----:B------:R-:W-:Y:S01]  /*2a9a0*/  IMAD.SHL.U32 R3, R3, 0x40, RZ ;  /* 0x0000004003037824 */ /* 0x000fe200078e00ff */
[----:B------:R-:W-:-:S04]  /*2a9b0*/  SHF.R.U32.HI R49, RZ, 0x3, R2 ;  /* 0x00000003ff317819 */ /* 0x000fc80000011602 */
[----:B------:R-:W-:Y:S01]  /*2a9c0*/  LOP3.LUT R28, R3, 0xfffffe00, RZ, 0xc0, !PT ;  /* 0xfffffe00031c7812 */ /* 0x000fe200078ec0ff */
[----:B------:R-:W-:Y:S05]  /*2a9d0*/  @P0 BRA `(.L_x_2656) ;  /* 0x0000062000000947 */ /* 0x000fea0003800000 */
[----:B------:R-:W-:Y:S02]  /*2a9e0*/  IADD3 R6, R39, R48, RZ ;  /* 0x0000003027067210 */ /* 0x000fe40007ffe0ff */
[----:B------:R-:W-:Y:S02]  /*2a9f0*/  LOP3.LUT R3, R2, 0x38, R56, 0xf8, !PT ;  /* 0x0000003802037812 */ /* 0x000fe400078ef838 */
[----:B-1----:R-:W-:Y:S02]  /*2aa00*/  SHF.R.S32.HI R8, RZ, 0x1f, R6 ;  /* 0x0000001fff087819 */ /* 0x002fe40000011406 */
[----:B------:R-:W-:Y:S02]  /*2aa10*/  LOP3.LUT R4, R3, R49, RZ, 0x3c, !PT ;  /* 0x0000003103047212 */ /* 0x000fe400078e3cff */
[----:B------:R-:W-:Y:S02]  /*2aa20*/  SHF.L.U32 R3, R6, 0x3, RZ ;  /* 0x0000000306037819 */ /* 0x000fe400000006ff */
[----:B------:R-:W-:-:S02]  /*2aa30*/  LEA.HI R6, R8, R6, RZ, 0x3 ;  /* 0x0000000608067211 */ /* 0x000fc400078f18ff */
[----:B------:R-:W-:Y:S02]  /*2aa40*/  IADD3 R8, R28, R4, RZ ;  /* 0x000000041c087210 */ /* 0x000fe40007ffe0ff */
[----:B------:R-:W-:Y:S02]  /*2aa50*/  LOP3.LUT R4, R2, 0x38, R3, 0xf8, !PT ;  /* 0x0000003802047812 */ /* 0x000fe400078ef803 */
[----:B------:R-:W-:Y:S01]  /*2aa60*/  SHF.L.U32 R3, R6, 0xa, RZ ;  /* 0x0000000a06037819 */ /* 0x000fe200000006ff */
[----:B-----5:R-:W-:Y:S01]  /*2aa70*/  IMAD.WIDE.U32 R32, R8, 0x2, R36 ;  /* 0x0000000208207825 */ /* 0x020fe200078e0024 */
[----:B------:R-:W-:Y:S02]  /*2aa80*/  LOP3.LUT R4, R4, R49, RZ, 0x3c, !PT ;  /* 0x0000003104047212 */ /* 0x000fe400078e3cff */
[----:B------:R-:W-:Y:S02]  /*2aa90*/  LOP3.LUT R3, R3, 0xffffe000, RZ, 0xc0, !PT ;  /* 0xffffe00003037812 */ /* 0x000fe400078ec0ff */
[----:B------:R-:W2:Y:S02]  /*2aaa0*/  LD.E.128 R8, [R32.64] ;  /* 0x0000000420087980 */ /* 0x000ea4000c101d00 */
[----:B------:R-:W-:-:S05]  /*2aab0*/  IADD3 R3, R4, R3, R28 ;  /* 0x0000000304037210 */ /* 0x000fca0007ffe01c */
[----:B------:R-:W-:-:S05]  /*2aac0*/  IMAD.WIDE.U32 R30, R3, 0x2, R36 ;  /* 0x00000002031e7825 */ /* 0x000fca00078e0024 */
[----:B----4-:R-:W3:Y:S01]  /*2aad0*/  LD.E.128 R16, [R30.64] ;  /* 0x000000041e107980 */ /* 0x010ee2000c101d00 */
[----:B------:R-:W-:Y:S01]  /*2aae0*/  SHF.R.U32.HI R34, RZ, 0x10, R69 ;  /* 0x00000010ff227819 */ /* 0x000fe20000011645 */
[--C-:B------:R-:W-:Y:S01]  /*2aaf0*/  HADD2.F32 R6, -RZ, R117.reuse.H0_H0 ;  /* 0x20000075ff067230 */ /* 0x100fe20000004100 */
[----:B------:R-:W-:Y:S01]  /*2ab00*/  SHF.R.U32.HI R29, RZ, 0x10, R73 ;  /* 0x00000010ff1d7819 */ /* 0x000fe20000011649 */
[----:B------:R-:W-:Y:S01]  /*2ab10*/  HADD2.F32 R3, -RZ, R117.H1_H1 ;  /* 0x30000075ff037230 */ /* 0x000fe20000004100 */
[----:B------:R-:W-:Y:S02]  /*2ab20*/  SHF.R.U32.HI R38, RZ, 0x10, R71 ;  /* 0x00000010ff267819 */ /* 0x000fe40000011647 */
[----:B------:R-:W-:Y:S02]  /*2ab30*/  SHF.R.U32.HI R35, RZ, 0x10, R75 ;  /* 0x00000010ff237819 */ /* 0x000fe4000001164b */
[----:B------:R-:W-:Y:S02]  /*2ab40*/  SHF.R.U64 R42, R68, 0x10, R69 ;  /* 0x00000010442a7819 */ /* 0x000fe40000001245 */
[----:B------:R-:W-:-:S02]  /*2ab50*/  SHF.R.U64 R43, R70, 0x10, R71 ;  /* 0x00000010462b7819 */ /* 0x000fc40000001247 */
[----:B------:R-:W-:Y:S02]  /*2ab60*/  SHF.R.U64 R40, R72, 0x10, R73 ;  /* 0x0000001048287819 */ /* 0x000fe40000001249 */
[----:B------:R-:W-:Y:S01]  /*2ab70*/  SHF.R.U64 R41, R74, 0x10, R75 ;  /* 0x000000104a297819 */ /* 0x000fe2000000124b */
[--C-:B--2---:R-:W-:Y:S02]  /*2ab80*/  HADD2.F32 R20, -RZ, R9.reuse.H0_H0 ;  /* 0x20000009ff147230 */ /* 0x104fe40000004100 */
[----:B------:R-:W-:Y:S02]  /*2ab90*/  HADD2.F32 R22, -RZ, R9.H1_H1 ;  /* 0x30000009ff167230 */ /* 0x000fe40000004100 */
[--C-:B------:R-:W-:Y:S02]  /*2aba0*/  HADD2.F32 R25, -RZ, R8.reuse.H0_H0 ;  /* 0x20000008ff197230 */ /* 0x100fe40000004100 */
[----:B------:R-:W-:Y:S02]  /*2abb0*/  HADD2.F32 R27, -RZ, R8.H1_H1 ;  /* 0x30000008ff1b7230 */ /* 0x000fe40000004100 */
[----:B------:R-:W-:-:S02]  /*2abc0*/  HADD2.F32 R26, -RZ, R10.H0_H0 ;  /* 0x2000000aff1a7230 */ /* 0x000fc40000004100 */
[----:B------:R-:W-:Y:S02]  /*2abd0*/  HADD2.F32 R23, -RZ, R11.H0_H0 ;  /* 0x2000000bff177230 */ /* 0x000fe40000004100 */
[--C-:B---3--:R-:W-:Y:S02]  /*2abe0*/  HADD2.F32 R4, -RZ, R17.reuse.H0_H0 ;  /* 0x20000011ff047230 */ /* 0x108fe40000004100 */
[--C-:B------:R-:W-:Y:S02]  /*2abf0*/  HADD2.F32 R9, -RZ, R16.reuse.H0_H0 ;  /* 0x20000010ff097230 */ /* 0x100fe40000004100 */
[----:B------:R-:W-:Y:S01]  /*2ac00*/  HADD2.F32 R15, -RZ, R16.H1_H1 ;  /* 0x30000010ff0f7230 */ /* 0x000fe20000004100 */
[CC--:B------:R-:W-:Y:S01]  /*2ac10*/  FMUL.FTZ R16, R4.reuse, R6.reuse ;  /* 0x0000000604107220 */ /* 0x0c0fe20000410000 */
[--C-:B------:R-:W-:Y:S01]  /*2ac20*/  HADD2.F32 R14, -RZ, R18.reuse.H0_H0 ;  /* 0x20000012ff0e7230 */ /* 0x100fe20000004100 */
[-C--:B------:R-:W-:Y:S01]  /*2ac30*/  FMUL.FTZ R4, R4, R3.reuse ;  /* 0x0000000304047220 */ /* 0x080fe20000410000 */
[----:B------:R-:W-:Y:S01]  /*2ac40*/  HADD2.F32 R13, -RZ, R18.H1_H1 ;  /* 0x30000012ff0d7230 */ /* 0x000fe20000004100 */
[C---:B------:R-:W-:Y:S01]  /*2ac50*/  FFMA.FTZ R47, R20.reuse, R3, -R16 ;  /* 0x00000003142f7223 */ /* 0x040fe20000010810 */
[----:B------:R-:W-:Y:S01]  /*2ac60*/  HADD2.F32 R8, -RZ, R17.H1_H1 ;  /* 0x30000011ff087230 */ /* 0x000fe20000004100 */
[----:B------:R-:W-:Y:S01]  /*2ac70*/  FFMA.FTZ R46, R20, R6, R4 ;  /* 0x00000006142e7223 */ /* 0x000fe20000010004 */
[----:B------:R-:W-:-:S02]  /*2ac80*/  HADD2.F32 R18, -RZ, R34.H0_H0 ;  /* 0x20000022ff127230 */ /* 0x000fc40000004100 */
[----:B------:R-:W-:Y:S02]  /*2ac90*/  HADD2.F32 R17, -RZ, R29.H0_H0 ;  /* 0x2000001dff117230 */ /* 0x000fe40000004100 */
[--C-:B------:R-:W-:Y:S01]  /*2aca0*/  HADD2.F32 R3, -RZ, R118.reuse.H0_H0 ;  /* 0x20000076ff037230 */ /* 0x100fe20000004100 */
[C---:B------:R-:W-:Y:S01]  /*2acb0*/  FMUL.FTZ R16, R8.reuse, R18 ;  /* 0x0000001208107220 */ /* 0x040fe20000410000 */
[----:B------:R-:W-:Y:S01]  /*2acc0*/  HADD2.F32 R4, -RZ, R119.H0_H0 ;  /* 0x20000077ff047230 */ /* 0x000fe20000004100 */
[-C--:B------:R-:W-:Y:S01]  /*2acd0*/  FMUL.FTZ R6, R8, R17.reuse ;  /* 0x0000001108067220 */ /* 0x080fe20000410000 */
[----:B------:R-:W-:Y:S01]  /*2ace0*/  HADD2.F32 R8, -RZ, R118.H1_H1 ;  /* 0x30000076ff087230 */ /* 0x000fe20000004100 */
[C---:B------:R-:W-:Y:S01]  /*2acf0*/  FFMA.FTZ R29, R22.reuse, R17, -R16 ;  /* 0x00000011161d7223 */ /* 0x040fe20000010810 */
[----:B------:R-:W-:Y:S01]  /*2ad00*/  HADD2.F32 R21, -RZ, R11.H1_H1 ;  /* 0x3000000bff157230 */ /* 0x000fe20000004100 */
[CC--:B------:R-:W-:Y:S01]  /*2ad10*/  FMUL.FTZ R16, R9.reuse, R3.reuse ;  /* 0x0000000309107220 */ /* 0x0c0fe20000410000 */
[----:B------:R-:W-:Y:S01]  /*2ad20*/  HADD2.F32 R11, -RZ, R19.H0_H0 ;  /* 0x20000013ff0b7230 */ /* 0x000fe20000004100 */
[----:B------:R-:W-:Y:S01]  /*2ad30*/  FMUL.FTZ R9, R9, R4 ;  /* 0x0000000409097220 */ /* 0x000fe20000410000 */
[----:B------:R-:W-:Y:S01]  /*2ad40*/  HADD2.F32 R24, -RZ, R10.H1_H1 ;  /* 0x3000000aff187230 */ /* 0x000fe20000004100 */
[----:B------:R-:W-:Y:S01]  /*2ad50*/  FFMA.FTZ R22, R22, R18, R6 ;  /* 0x0000001216167223 */ /* 0x000fe20000010006 */
[--C-:B------:R-:W-:Y:S01]  /*2ad60*/  HADD2.F32 R6, -RZ, R120.reuse.H0_H0 ;  /* 0x20000078ff067230 */ /* 0x100fe20000004100 */
[C---:B------:R-:W-:Y:S01]  /*2ad70*/  FFMA.FTZ R44, R25.reuse, R3, R9 ;  /* 0x00000003192c7223 */ /* 0x040fe20000010009 */
[----:B------:R-:W-:Y:S01]  /*2ad80*/  HADD2.F32 R3, -RZ, R119.H1_H1 ;  /* 0x30000077ff037230 */ /* 0x000fe20000004100 */
[----:B------:R-:W-:Y:S01]  /*2ad90*/  FFMA.FTZ R45, R25, R4, -R16 ;  /* 0x00000004192d7223 */ /* 0x000fe20000010810 */
[----:B------:R-:W-:Y:S01]  /*2ada0*/  HADD2.F32 R4, -RZ, R120.H1_H1 ;  /* 0x30000078ff047230 */ /* 0x000fe20000004100 */
[C---:B------:R-:W-:Y:S01]  /*2adb0*/  FMUL.FTZ R9, R14.reuse, R8 ;  /* 0x000000080e097220 */ /* 0x040fe20000410000 */
[----:B------:R-:W-:Y:S01]  /*2adc0*/  HADD2.F32 R10, -RZ, R19.H1_H1 ;  /* 0x30000013ff0a7230 */ /* 0x000fe20000004100 */
[-C--:B------:R-:W-:Y:S01]  /*2add0*/  FMUL.FTZ R14, R14, R6.reuse ;  /* 0x000000060e0e7220 */ /* 0x080fe20000410000 */
[----:B------:R-:W-:Y:S01]  /*2ade0*/  HADD2.F32 R34, -RZ, R38.H0_H0 ;  /* 0x20000026ff227230 */ /* 0x000fe20000004100 */
[----:B------:R-:W-:Y:S01]  /*2adf0*/  FFMA.FTZ R25, R26, R6, -R9 ;  /* 0x000000061a197223 */ /* 0x000fe20000010809 */
[----:B------:R-:W-:Y:S01]  /*2ae00*/  HADD2.F32 R16, -RZ, R35.H0_H0 ;  /* 0x20000023ff107230 */ /* 0x000fe20000004100 */
[C---:B------:R-:W-:Y:S01]  /*2ae10*/  FMUL.FTZ R9, R11.reuse, R3 ;  /* 0x000000030b097220 */ /* 0x040fe20000410000 */
[----:B------:R-:W-:Y:S01]  /*2ae20*/  HADD2.F32 R19, -RZ, R42.H0_H0 ;  /* 0x2000002aff137230 */ /* 0x000fe20000004100 */
[----:B------:R-:W-:Y:S01]  /*2ae30*/  FMUL.FTZ R11, R11, R4 ;  /* 0x000000040b0b7220 */ /* 0x000fe20000410000 */
[----:B------:R-:W-:Y:S01]  /*2ae40*/  HADD2.F32 R18, -RZ, R43.H0_H0 ;  /* 0x2000002bff127230 */ /* 0x000fe20000004100 */
[----:B------:R-:W-:Y:S01]  /*2ae50*/  FMUL.FTZ R6, R10, R34 ;  /* 0x000000220a067220 */ /* 0x000fe20000410000 */
[----:B------:R-:W-:Y:S01]  /*2ae60*/  HADD2.F32 R17, -RZ, R40.H0_H0 ;  /* 0x20000028ff117230 */ /* 0x000fe20000004100 */
[----:B------:R-:W-:-:S02]  /*2ae70*/  FFMA.FTZ R20, R26, R8, R14 ;  /* 0x000000081a147223 */ /* 0x000fc4000001000e */
[C---:B------:R-:W-:Y:S02]  /*2ae80*/  FFMA.FTZ R14, R23.reuse, R4, -R9 ;  /* 0x00000004170e7223 */ /* 0x040fe40000010809 */
[----:B------:R-:W-:Y:S02]  /*2ae90*/  FFMA.FTZ R11, R23, R3, R11 ;  /* 0x00000003170b7223 */ /* 0x000fe4000001000b */
[-C--:B------:R-:W-:Y:S02]  /*2aea0*/  FMUL.FTZ R4, R10, R16.reuse ;  /* 0x000000100a047220 */ /* 0x080fe40000410000 */
[----:B------:R-:W-:Y:S01]  /*2aeb0*/  FFMA.FTZ R3, R21, R16, -R6 ;  /* 0x0000001015037223 */ /* 0x000fe20000010806 */
[----:B------:R-:W-:Y:S01]  /*2aec0*/  HADD2.F32 R16, -RZ, R41.H0_H0 ;  /* 0x20000029ff107230 */ /* 0x000fe20000004100 */
[----:B------:R-:W-:Y:S02]  /*2aed0*/  FMUL.FTZ R8, R15, R19 ;  /* 0x000000130f087220 */ /* 0x000fe40000410000 */
[----:B------:R-:W-:-:S02]  /*2aee0*/  FMUL.FTZ R9, R13, R18 ;  /* 0x000000120d097220 */ /* 0x000fc40000410000 */
[-C--:B------:R-:W-:Y:S02]  /*2aef0*/  FMUL.FTZ R6, R15, R17.reuse ;  /* 0x000000110f067220 */ /* 0x080fe40000410000 */
[-C--:B------:R-:W-:Y:S02]  /*2af00*/  FMUL.FTZ R10, R13, R16.reuse ;  /* 0x000000100d0a7220 */ /* 0x080fe40000410000 */
[----:B------:R-:W-:Y:S01]  /*2af10*/  FFMA.FTZ R8, R27, R17, -R8 ;  /* 0x000000111b087223 */ /* 0x000fe20000010808 */
[----:B------:R-:W-:Y:S01]  /*2af20*/  F2FP.PACK_AB R17, R29, R47 ;  /* 0x0000002f1d11723e */ /* 0x000fe200000000ff */
[----:B------:R-:W-:Y:S01]  /*2af30*/  FFMA.FTZ R13, R24, R16, -R9 ;  /* 0x00000010180d7223 */ /* 0x000fe20000010809 */
[----:B------:R-:W-:Y:S01]  /*2af40*/  F2FP.PACK_AB R9, R22, R46 ;  /* 0x0000002e1609723e */ /* 0x000fe200000000ff */
[----:B------:R-:W-:Y:S01]  /*2af50*/  FFMA.FTZ R4, R21, R34, R4 ;  /* 0x0000002215047223 */ /* 0x000fe20000010004 */
[----:B------:R-:W-:Y:S01]  /*2af60*/  F2FP.PACK_AB R16, R8, R45 ;  /* 0x0000002d0810723e */ /* 0x000fe200000000ff */
[----:B------:R-:W-:Y:S01]  /*2af70*/  FFMA.FTZ R6, R27, R19, R6 ;  /* 0x000000131b067223 */ /* 0x000fe20000010006 */
[----:B------:R-:W-:Y:S01]  /*2af80*/  F2FP.PACK_AB R19, R3, R14 ;  /* 0x0000000e0313723e */ /* 0x000fe200000000ff */
[----:B------:R-:W-:Y:S01]  /*2af90*/  FFMA.FTZ R10, R24, R18, R10 ;  /* 0x00000012180a7223 */ /* 0x000fe2000001000a */
[----:B------:R-:W-:-:S02]  /*2afa0*/  F2FP.PACK_AB R18, R13, R25 ;  /* 0x000000190d12723e */ /* 0x000fc400000000ff */
[----:B------:R-:W-:Y:S02]  /*2afb0*/  F2FP.PACK_AB R11, R4, R11 ;  /* 0x0000000b040b723e */ /* 0x000fe400000000ff */
[----:B------:R-:W-:Y:S01]  /*2afc0*/  F2FP.PACK_AB R8, R6, R44 ;  /* 0x0000002c0608723e */ /* 0x000fe200000000ff */
[----:B------:R1:W-:Y:S01]  /*2afd0*/  ST.E.128 [R32.64], R16 ;  /* 0x0000001020007985 */ /* 0x0003e2000c101d04 */
[----:B------:R-:W-:-:S05]  /*2afe0*/  F2FP.PACK_AB R10, R10, R20 ;  /* 0x000000140a0a723e */ /* 0x000fca00000000ff */
[----:B------:R1:W-:Y:S02]  /*2aff0*/  ST.E.128 [R30.64], R8 ;  /* 0x000000081e007985 */ /* 0x0003e4000c101d04 */
.L_x_2656:
[----:B------:R-:W-:Y:S05]  /*2b000*/  BSYNC B0 ;  /* 0x0000000000007941 */ /* 0x000fea0003800000 */
.L_x_2655:
[----:B------:R-:W-:-:S04]  /*2b010*/  IADD3 R4, R56, 0x40, RZ ;  /* 0x0000004038047810 */ /* 0x000fc80007ffe0ff */
[----:B------:R-:W-:-:S13]  /*2b020*/  ISETP.GE.AND P0, PT, R4, R0, PT ;  /* 0x000000000400720c */ /* 0x000fda0003f06270 */
[----:B------:R-:W-:Y:S05]  /*2b030*/  @P0 BRA `(.L_x_2654) ;  /* 0x0000067000000947 */ /* 0x000fea0003800000 */
[----:B------:R-:W-:-:S04]  /*2b040*/  SHF.R.S32.HI R6, RZ, 0x1f, R4 ;  /* 0x0000001fff067819 */ /* 0x000fc80000011404 */
[CC--:B------:R-:W-:Y:S02]  /*2b050*/  LEA.HI R3, R6.reuse, R4.reuse, RZ, 0x6 ;  /* 0x0000000406037211 */ /* 0x0c0fe400078f30ff */
[----:B------:R-:W-:Y:S02]  /*2b060*/  LEA.HI R4, R6, R4, RZ, 0x3 ;  /* 0x0000000406047211 */ /* 0x000fe400078f18ff */
[----:B------:R-:W-:Y:S02]  /*2b070*/  SHF.L.U32 R6, R3, 0x7, RZ ;  /* 0x0000000703067819 */ /* 0x000fe400000006ff */
[----:B------:R-:W-:Y:S02]  /*2b080*/  LEA.HI.SX32 R3, R4, R48, 0x1d ;  /* 0x0000003004037211 */ /* 0x000fe400078feaff */
[----:B-1----:R-:W-:Y:S02]  /*2b090*/  LOP3.LUT R8, R2, 0x38, R4, 0xf8, !PT ;  /* 0x0000003802087812 */ /* 0x002fe400078ef804 */
[----:B------:R-:W-:-:S02]  /*2b0a0*/  SHF.R.S32.HI R4, RZ, 0x1f, R3 ;  /* 0x0000001fff047819 */ /* 0x000fc40000011403 */
[----:B------:R-:W-:Y:S02]  /*2b0b0*/  LOP3.LUT R9, R6, 0xffffe000, RZ, 0xc0, !PT ;  /* 0xffffe00006097812 */ /* 0x000fe400078ec0ff */
[----:B------:R-:W-:Y:S02]  /*2b0c0*/  LOP3.LUT R6, R8, R49, RZ, 0x3c, !PT ;  /* 0x0000003108067212 */ /* 0x000fe400078e3cff */
[----:B------:R-:W-:Y:S02]  /*2b0d0*/  SHF.L.U32 R8, R3, 0x3, RZ ;  /* 0x0000000303087819 */ /* 0x000fe400000006ff */
[----:B------:R-:W-:Y:S02]  /*2b0e0*/  LEA.HI R3, R4, R3, RZ, 0x3 ;  /* 0x0000000304037211 */ /* 0x000fe400078f18ff */
[----:B------:R-:W-:Y:S02]  /*2b0f0*/  LOP3.LUT R4, R2, 0x38, R8, 0xf8, !PT ;  /* 0x0000003802047812 */ /* 0x000fe400078ef808 */
[----:B------:R-:W-:-:S02]  /*2b100*/  SHF.L.U32 R2, R3, 0xa, RZ ;  /* 0x0000000a03027819 */ /* 0x000fc400000006ff */
[----:B------:R-:W-:Y:S02]  /*2b110*/  LOP3.LUT R3, R4, R49, RZ, 0x3c, !PT ;  /* 0x0000003104037212 */ /* 0x000fe400078e3cff */
[----:B------:R-:W-:Y:S02]  /*2b120*/  LOP3.LUT R2, R2, 0xffffe000, RZ, 0xc0, !PT ;  /* 0xffffe00002027812 */ /* 0x000fe400078ec0ff */
[--C-:B------:R-:W-:Y:S02]  /*2b130*/  IADD3 R6, R6, R9, R28.reuse ;  /* 0x0000000906067210 */ /* 0x100fe40007ffe01c */
[----:B------:R-:W-:-:S03]  /*2b140*/  IADD3 R2, R3, R2, R28 ;  /* 0x0000000203027210 */ /* 0x000fc60007ffe01c */
[----:B-----5:R-:W-:-:S04]  /*2b150*/  IMAD.WIDE.U32 R30, R6, 0x2, R36 ;  /* 0x00000002061e7825 */ /* 0x020fc800078e0024 */
[----:B------:R-:W-:Y:S01]  /*2b160*/  IMAD.WIDE.U32 R28, R2, 0x2, R36 ;  /* 0x00000002021c7825 */ /* 0x000fe200078e0024 */
[----:B------:R-:W2:Y:S04]  /*2b170*/  LD.E.128 R8, [R30.64] ;  /* 0x000000041e087980 */ /* 0x000ea8000c101d00 */
[----:B----4-:R-:W3:Y:S01]  /*2b180*/  LD.E.128 R16, [R28.64] ;  /* 0x000000041c107980 */ /* 0x010ee2000c101d00 */
[----:B------:R-:W-:Y:S01]  /*2b190*/  SHF.R.U32.HI R32, RZ, 0x10, R83 ;  /* 0x00000010ff207819 */ /* 0x000fe20000011653 */
[--C-:B------:R-:W-:Y:S01]  /*2b1a0*/  HADD2.F32 R4, -RZ, R122.reuse.H0_H0 ;  /* 0x2000007aff047230 */ /* 0x100fe20000004100 */
[----:B------:R-:W-:Y:S01]  /*2b1b0*/  SHF.R.U32.HI R27, RZ, 0x10, R87 ;  /* 0x00000010ff1b7819 */ /* 0x000fe20000011657 */
[----:B------:R-:W-:Y:S01]  /*2b1c0*/  HADD2.F32 R2, -RZ, R122.H1_H1 ;  /* 0x3000007aff027230 */ /* 0x000fe20000004100 */
[----:B------:R-:W-:-:S02]  /*2b1d0*/  SHF.R.U32.HI R34, RZ, 0x10, R81 ;  /* 0x00000010ff227819 */ /* 0x000fc40000011651 */
[--C-:B------:R-:W-:Y:S02]  /*2b1e0*/  SHF.R.U32.HI R33, RZ, 0x10, R85.reuse ;  /* 0x00000010ff217819 */ /* 0x100fe40000011655 */
[----:B------:R-:W-:Y:S02]  /*2b1f0*/  SHF.R.U64 R35, R84, 0x10, R85 ;  /* 0x0000001054237819 */ /* 0x000fe40000001255 */
[----:B------:R-:W-:Y:S02]  /*2b200*/  SHF.R.U64 R41, R82, 0x10, R83 ;  /* 0x0000001052297819 */ /* 0x000fe40000001253 */
[----:B------:R-:W-:Y:S02]  /*2b210*/  SHF.R.U64 R40, R80, 0x10, R81 ;  /* 0x0000001050287819 */ /* 0x000fe40000001251 */
[----:B------:R-:W-:Y:S01]  /*2b220*/  SHF.R.U64 R38, R86, 0x10, R87 ;  /* 0x0000001056267819 */ /* 0x000fe20000001257 */
[--C-:B--2---:R-:W-:Y:S02]  /*2b230*/  HADD2.F32 R20, -RZ, R11.reuse.H0_H0 ;  /* 0x2000000bff147230 */ /* 0x104fe40000004100 */
[----:B------:R-:W-:-:S02]  /*2b240*/  HADD2.F32 R15, -RZ, R11.H1_H1 ;  /* 0x3000000bff0f7230 */ /* 0x000fc40000004100 */
[----:B---3--:R-:W-:Y:S02]  /*2b250*/  HADD2.F32 R3, -RZ, R19.H0_H0 ;  /* 0x20000013ff037230 */ /* 0x008fe40000004100 */
[--C-:B------:R-:W-:Y:S02]  /*2b260*/  HADD2.F32 R21, -RZ, R9.reuse.H0_H0 ;  /* 0x20000009ff157230 */ /* 0x100fe40000004100 */
[----:B------:R-:W-:Y:S02]  /*2b270*/  HADD2.F32 R25, -RZ, R9.H1_H1 ;  /* 0x30000009ff197230 */ /* 0x000fe40000004100 */
[--C-:B------:R-:W-:Y:S02]  /*2b280*/  HADD2.F32 R14, -RZ, R16.reuse.H0_H0 ;  /* 0x20000010ff0e7230 */ /* 0x100fe40000004100 */
[----:B------:R-:W-:Y:S01]  /*2b290*/  HADD2.F32 R13, -RZ, R16.H1_H1 ;  /* 0x30000010ff0d7230 */ /* 0x000fe20000004100 */
[C---:B------:R-:W-:Y:S01]  /*2b2a0*/  FMUL.FTZ R16, R3.reuse, R4 ;  /* 0x0000000403107220 */ /* 0x040fe20000410000 */
[--C-:B------:R-:W-:Y:S01]  /*2b2b0*/  HADD2.F32 R11, -RZ, R18.reuse.H0_H0 ;  /* 0x20000012ff0b7230 */ /* 0x100fe20000004100 */
[-C--:B------:R-:W-:Y:S01]  /*2b2c0*/  FMUL.FTZ R3, R3, R2.reuse ;  /* 0x0000000203037220 */ /* 0x080fe20000410000 */
[----:B------:R-:W-:Y:S01]  /*2b2d0*/  HADD2.F32 R9, -RZ, R18.H1_H1 ;  /* 0x30000012ff097230 */ /* 0x000fe20000004100 */
[C---:B------:R-:W-:Y:S01]  /*2b2e0*/  FFMA.FTZ R43, R20.reuse, R2, -R16 ;  /* 0x00000002142b7223 */ /* 0x040fe20000010810 */
[----:B------:R-:W-:Y:S01]  /*2b2f0*/  HADD2.F32 R6, -RZ, R19.H1_H1 ;  /* 0x30000013ff067230 */ /* 0x000fe20000004100 */
[----:B------:R-:W-:Y:S01]  /*2b300*/  FFMA.FTZ R42, R20, R4, R3 ;  /* 0x00000004142a7223 */ /* 0x000fe20000010003 */
[----:B------:R-:W-:-:S02]  /*2b310*/  HADD2.F32 R18, -RZ, R32.H0_H0 ;  /* 0x20000020ff127230 */ /* 0x000fc40000004100 */
[--C-:B------:R-:W-:Y:S02]  /*2b320*/  HADD2.F32 R26, -RZ, R8.reuse.H0_H0 ;  /* 0x20000008ff1a7230 */ /* 0x100fe40000004100 */
[----:B------:R-:W-:Y:S01]  /*2b330*/  HADD2.F32 R24, -RZ, R8.H1_H1 ;  /* 0x30000008ff187230 */ /* 0x000fe20000004100 */
[----:B------:R-:W-:Y:S01]  /*2b340*/  FMUL.FTZ R16, R6, R18 ;  /* 0x0000001206107220 */ /* 0x000fe20000410000 */
[--C-:B------:R-:W-:Y:S02]  /*2b350*/  HADD2.F32 R23, -RZ, R10.reuse.H0_H0 ;  /* 0x2000000aff177230 */ /* 0x100fe40000004100 */
[----:B------:R-:W-:Y:S02]  /*2b360*/  HADD2.F32 R22, -RZ, R10.H1_H1 ;  /* 0x3000000aff167230 */ /* 0x000fe40000004100 */
[--C-:B------:R-:W-:Y:S02]  /*2b370*/  HADD2.F32 R8, -RZ, R17.reuse.H0_H0 ;  /* 0x20000011ff087230 */ /* 0x100fe40000004100 */
[----:B------:R-:W-:-:S02]  /*2b380*/  HADD2.F32 R10, -RZ, R17.H1_H1 ;  /* 0x30000011ff0a7230 */ /* 0x000fc40000004100 */
[----:B------:R-:W-:Y:S02]  /*2b390*/  HADD2.F32 R17, -RZ, R27.H0_H0 ;  /* 0x2000001bff117230 */ /* 0x000fe40000004100 */
[--C-:B------:R-:W-:Y:S02]  /*2b3a0*/  HADD2.F32 R2, -RZ, R123.reuse.H0_H0 ;  /* 0x2000007bff027230 */ /* 0x100fe40000004100 */
[----:B------:R-:W-:Y:S01]  /*2b3b0*/  HADD2.F32 R3, -RZ, R123.H1_H1 ;  /* 0x3000007bff037230 */ /* 0x000fe20000004100 */
[-C--:B------:R-:W-:Y:S01]  /*2b3c0*/  FMUL.FTZ R6, R6, R17.reuse ;  /* 0x0000001106067220 */ /* 0x080fe20000410000 */
[----:B------:R-:W-:Y:S01]  /*2b3d0*/  HADD2.F32 R19, -RZ, R40.H0_H0 ;  /* 0x20000028ff137230 */ /* 0x000fe20000004100 */
[----:B------:R-:W-:Y:S01]  /*2b3e0*/  FFMA.FTZ R32, R15, R17, -R16 ;  /* 0x000000110f207223 */ /* 0x000fe20000010810 */
[----:B------:R-:W-:Y:S01]  /*2b3f0*/  HADD2.F32 R17, -RZ, R34.H0_H0 ;  /* 0x20000022ff117230 */ /* 0x000fe20000004100 */
[C---:B------:R-:W-:Y:S02]  /*2b400*/  FMUL.FTZ R16, R8.reuse, R2 ;  /* 0x0000000208107220 */ /* 0x040fe40000410000 */
[----:B------:R-:W-:-:S02]  /*2b410*/  FMUL.FTZ R4, R8, R3 ;  /* 0x0000000308047220 */ /* 0x000fc40000410000 */
[----:B------:R-:W-:Y:S01]  /*2b420*/  FFMA.FTZ R27, R15, R18, R6 ;  /* 0x000000120f1b7223 */ /* 0x000fe20000010006 */
[----:B------:R-:W-:Y:S01]  /*2b430*/  HADD2.F32 R15, -RZ, R33.H0_H0 ;  /* 0x20000021ff0f7230 */ /* 0x000fe20000004100 */
[C---:B------:R-:W-:Y:S01]  /*2b440*/  FFMA.FTZ R34, R21.reuse, R3, -R16 ;  /* 0x0000000315227223 */ /* 0x040fe20000010810 */
[--C-:B------:R-:W-:Y:S01]  /*2b450*/  HADD2.F32 R3, -RZ, R124.reuse.H0_H0 ;  /* 0x2000007cff037230 */ /* 0x100fe20000004100 */
[----:B------:R-:W-:Y:S01]  /*2b460*/  FFMA.FTZ R21, R21, R2, R4 ;  /* 0x0000000215157223 */ /* 0x000fe20000010004 */
[--C-:B------:R-:W-:Y:S01]  /*2b470*/  HADD2.F32 R6, -RZ, R125.reuse.H0_H0 ;  /* 0x2000007dff067230 */ /* 0x100fe20000004100 */
[C---:B------:R-:W-:Y:S01]  /*2b480*/  FMUL.FTZ R2, R10.reuse, R17 ;  /* 0x000000110a027220 */ /* 0x040fe20000410000 */
[----:B------:R-:W-:Y:S01]  /*2b490*/  HADD2.F32 R4, -RZ, R125.H1_H1 ;  /* 0x3000007dff047230 */ /* 0x000fe20000004100 */
[-C--:B------:R-:W-:Y:S02]  /*2b4a0*/  FMUL.FTZ R8, R10, R15.reuse ;  /* 0x0000000f0a087220 */ /* 0x080fe40000410000 */
[----:B------:R-:W-:Y:S01]  /*2b4b0*/  FFMA.FTZ R15, R25, R15, -R2 ;  /* 0x0000000f190f7223 */ /* 0x000fe20000010802 */
[----:B------:R-:W-:Y:S01]  /*2b4c0*/  HADD2.F32 R2, -RZ, R124.H1_H1 ;  /* 0x3000007cff027230 */ /* 0x000fe20000004100 */
[----:B------:R-:W-:-:S02]  /*2b4d0*/  FMUL.FTZ R16, R14, R3 ;  /* 0x000000030e107220 */ /* 0x000fc40000410000 */
[----:B------:R-:W-:Y:S02]  /*2b4e0*/  FMUL.FTZ R14, R14, R6 ;  /* 0x000000060e0e7220 */ /* 0x000fe40000410000 */
[----:B------:R-:W-:Y:S02]  /*2b4f0*/  FMUL.FTZ R10, R11, R2 ;  /* 0x000000020b0a7220 */ /* 0x000fe40000410000 */
[C---:B------:R-:W-:Y:S01]  /*2b500*/  FFMA.FTZ R20, R26.reuse, R6, -R16 ;  /* 0x000000061a147223 */ /* 0x040fe20000010810 */
[----:B------:R-:W-:Y:S01]  /*2b510*/  HADD2.F32 R16, -RZ, R35.H0_H0 ;  /* 0x20000023ff107230 */ /* 0x000fe20000004100 */
[----:B------:R-:W-:Y:S02]  /*2b520*/  FFMA.FTZ R18, R26, R3, R14 ;  /* 0x000000031a127223 */ /* 0x000fe4000001000e */
[----:B------:R-:W-:Y:S01]  /*2b530*/  FFMA.FTZ R8, R25, R17, R8 ;  /* 0x0000001119087223 */ /* 0x000fe20000010008 */
[----:B------:R-:W-:Y:S01]  /*2b540*/  HADD2.F32 R17, -RZ, R41.H0_H0 ;  /* 0x20000029ff117230 */ /* 0x000fe20000004100 */
[-C--:B------:R-:W-:Y:S01]  /*2b550*/  FMUL.FTZ R3, R11, R4.reuse ;  /* 0x000000040b037220 */ /* 0x080fe20000410000 */
[----:B------:R-:W-:Y:S01]  /*2b560*/  HADD2.F32 R11, -RZ, R38.H0_H0 ;  /* 0x20000026ff0b7230 */ /* 0x000fe20000004100 */
[----:B------:R-:W-:-:S02]  /*2b570*/  FFMA.FTZ R14, R23, R4, -R10 ;  /* 0x00000004170e7223 */ /* 0x000fc4000001080a */
[----:B------:R-:W-:Y:S02]  /*2b580*/  FFMA.FTZ R10, R23, R2, R3 ;  /* 0x00000002170a7223 */ /* 0x000fe40000010003 */
[CC--:B------:R-:W-:Y:S02]  /*2b590*/  FMUL.FTZ R2, R13.reuse, R16.reuse ;  /* 0x000000100d027220 */ /* 0x0c0fe40000410000 */
[----:B------:R-:W-:Y:S02]  /*2b5a0*/  FMUL.FTZ R3, R13, R19 ;  /* 0x000000130d037220 */ /* 0x000fe40000410000 */
[C---:B------:R-:W-:Y:S02]  /*2b5b0*/  FMUL.FTZ R6, R9.reuse, R17 ;  /* 0x0000001109067220 */ /* 0x040fe40000410000 */
[----:B------:R-:W-:Y:S01]  /*2b5c0*/  FMUL.FTZ R4, R9, R11 ;  /* 0x0000000b09047220 */ /* 0x000fe20000410000 */
[----:B------:R-:W-:Y:S01]  /*2b5d0*/  F2FP.PACK_AB R9, R8, R21 ;  /* 0x000000150809723e */ /* 0x000fe200000000ff */
[----:B------:R-:W-:Y:S01]  /*2b5e0*/  FFMA.FTZ R2, R24, R19, R2 ;  /* 0x0000001318027223 */ /* 0x000fe20000010002 */
[----:B------:R-:W-:Y:S01]  /*2b5f0*/  F2FP.PACK_AB R19, R32, R43 ;  /* 0x0000002b2013723e */ /* 0x000fe200000000ff */
[----:B------:R-:W-:-:S02]  /*2b600*/  FFMA.FTZ R3, R24, R16, -R3 ;  /* 0x0000001018037223 */ /* 0x000fc40000010803 */
[----:B------:R-:W-:Y:S01]  /*2b610*/  FFMA.FTZ R6, R22, R11, -R6 ;  /* 0x0000000b16067223 */ /* 0x000fe20000010806 */
[----:B------:R-:W-:Y:S01]  /*2b620*/  F2FP.PACK_AB R8, R2, R18 ;  /* 0x000000120208723e */ /* 0x000fe200000000ff */
[----:B------:R-:W-:Y:S01]  /*2b630*/  FFMA.FTZ R4, R22, R17, R4 ;  /* 0x0000001116047223 */ /* 0x000fe20000010004 */
[----:B------:R-:W-:Y:S02]  /*2b640*/  F2FP.PACK_AB R17, R15, R34 ;  /* 0x000000220f11723e */ /* 0x000fe400000000ff */
[----:B------:R-:W-:Y:S02]  /*2b650*/  F2FP.PACK_AB R16, R3, R20 ;  /* 0x000000140310723e */ /* 0x000fe400000000ff */
[----:B------:R-:W-:Y:S02]  /*2b660*/  F2FP.PACK_AB R18, R6, R14 ;  /* 0x0000000e0612723e */ /* 0x000fe400000000ff */
[----:B------:R-:W-:Y:S02]  /*2b670*/  F2FP.PACK_AB R11, R27, R42 ;  /* 0x0000002a1b0b723e */ /* 0x000fe400000000ff */
[----:B------:R-:W-:Y:S01]  /*2b680*/  F2FP.PACK_AB R10, R4, R10 ;  /* 0x0000000a040a723e */ /* 0x000fe200000000ff */
[----:B------:R1:W-:Y:S04]  /*2b690*/  ST.E.128 [R30.64], R16 ;  /* 0x000000101e007985 */ /* 0x0003e8000c101d04 */
[----:B------:R1:W-:Y:S02]  /*2b6a0*/  ST.E.128 [R28.64], R8 ;  /* 0x000000081c007985 */ /* 0x0003e4000c101d04 */
.L_x_2654:
[----:B------:R-:W-:Y:S05]  /*2b6b0*/  BSYNC B1 ;  /* 0x0000000000017941 */ /* 0x000fea0003800000 */
.L_x_2653:
[----:B------:R-:W-:Y:S01]  /*2b6c0*/  IADD3 R4, R93, 0x60, RZ ;  /* 0x000000605d047810 */ /* 0x000fe20007ffe0ff */
[----:B------:R-:W-:-:S02]  /*2b6d0*/  IMAD.MOV.U32 R2, RZ, RZ, R138 ;  /* 0x000000ffff027224 */ /* 0x000fc400078e008a */
[----:B------:R-:W-:Y:S01]  /*2b6e0*/  IMAD.MOV.U32 R3, RZ, RZ, 0x0 ;  /* 0x00000000ff037424 */ /* 0x000fe200078e00ff */
[----:B------:R-:W-:-:S13]  /*2b6f0*/  ISETP.GE.AND P0, PT, R4, R59, PT ;  /* 0x0000003b0400720c */ /* 0x000fda0003f06270 */
[----:B------:R-:W-:Y:S05]  /*2b700*/  @P0 RET.REL.NODEC R2 `(_ZN7cutlass13device_kernelIN5flash19enable_sm80_to_sm89INS1_16FlashAttnFwdSm80INS1_25CollectiveMainloopFwdSm80ILi8ELi1ELb0EN4cute5tupleIJNS5_1CILi128EEENS7_ILi48EEENS7_ILi256EEEEEELi256ENS_6half_tEfNS_4arch4Sm80ELb0ELb1ELb1ELb1ELb1ELb1ELb1ELb1EEENS1_21CollectiveEpilogueFwdINS6_IJS8_SA_S9_EEENS6_IJNS7_ILi1EEESI_SI_EEESC_SE_Li256ELb1ELb1ELb1ELb0EEENS1_36VarlenDynamicPersistentTileSchedulerILi128ELi48ELi256ELi256ELb1ELb1ELb0ELb1ELb0ELb1EEEEEEEEEvNT_6ParamsE) ;  /* 0xfffd48f002000950 */ /* 0x000fea0003c3ffff */
        /* <DEDUP_REMOVED lines=9> */
[----:B-1----:R-:W-:Y:S01]  /*2b7a0*/  LOP3.LUT R28, R2, 0xfffffe00, RZ, 0xc0, !PT ;  /* 0xfffffe00021c7812 */ /* 0x002fe200078ec0ff */
[----:B------:R-:W-:Y:S05]  /*2b7b0*/  @P0 BRA `(.L_x_2658) ;  /* 0x0000062000000947 */ /* 0x000fea0003800000 */
[----:B------:R-:W-:Y:S02]  /*2b7c0*/  IADD3 R6, R39, R35, RZ ;  /* 0x0000002327067210 */ /* 0x000fe40007ffe0ff */
[----:B------:R-:W-:Y:S02]  /*2b7d0*/  LOP3.LUT R2, R4, 0x38, R56, 0xf8, !PT ;  /* 0x0000003804027812 */ /* 0x000fe400078ef838 */
[----:B------:R-:W-:Y:S02]  /*2b7e0*/  SHF.R.S32.HI R8, RZ, 0x1f, R6 ;  /* 0x0000001fff087819 */ /* 0x000fe40000011406 */
        /* <DEDUP_REMOVED lines=48> */
[C---:B------:R-:W-:Y:S01]  /*2baf0*/  FMUL.FTZ R16, R9.reuse, R2 ;  /* 0x0000000209107220 */ /* 0x040fe20000410000 */
[----:B------:R-:W-:Y:S01]  /*2bb00*/  HADD2.F32 R11, -RZ, R19.H0_H0 ;  /* 0x20000013ff0b7230 */ /* 0x000fe20000004100 */
[-C--:B------:R-:W-:Y:S01]  /*2bb10*/  FMUL.FTZ R9, R9, R3.reuse ;  /* 0x0000000309097220 */ /* 0x080fe20000410000 */
        /* <DEDUP_REMOVED lines=44> */
.L_x_2658:
[----:B------:R-:W-:Y:S05]  /*2bde0*/  BSYNC B0 ;  /* 0x0000000000007941 */ /* 0x000fea0003800000 */
.L_x_2657:
[----:B------:R-:W-:Y:S01]  /*2bdf0*/  IADD3 R6, R56, 0x40, RZ ;  /* 0x0000004038067810 */ /* 0x000fe20007ffe0ff */
[----:B------:R-:W-:Y:S02]  /*2be00*/  IMAD.MOV.U32 R2, RZ, RZ, R138 ;  /* 0x000000ffff027224 */ /* 0x000fe400078e008a */
[----:B------:R-:W-:Y:S01]  /*2be10*/  IMAD.MOV.U32 R3, RZ, RZ, 0x0 ;  /* 0x00000000ff037424 */ /* 0x000fe200078e00ff */
[----:B------:R-:W-:-:S13]  /*2be20*/  ISETP.GE.AND P0, PT, R6, R0, PT ;  /* 0x000000000600720c */ /* 0x000fda0003f06270 */
[----:B------:R-:W-:Y:S05]  /*2be30*/  @P0 RET.REL.NODEC R2 `(_ZN7cutlass13device_kernelIN5flash19enable_sm80_to_sm89INS1_16FlashAttnFwdSm80INS1_25CollectiveMainloopFwdSm80ILi8ELi1ELb0EN4cute5tupleIJNS5_1CILi128EEENS7_ILi48EEENS7_ILi256EEEEEELi256ENS_6half_tEfNS_4arch4Sm80ELb0ELb1ELb1ELb1ELb1ELb1ELb1ELb1EEENS1_21CollectiveEpilogueFwdINS6_IJS8_SA_S9_EEENS6_IJNS7_ILi1EEESI_SI_EEESC_SE_Li256ELb1ELb1ELb1ELb0EEENS1_36VarlenDynamicPersistentTileSchedulerILi128ELi48ELi256ELi256ELb1ELb1ELb0ELb1ELb0ELb1EEEEEEEEEvNT_6ParamsE) ;  /* 0xfffd41c002000950 */ /* 0x000fea0003c3ffff */
[----:B------:R-:W-:-:S04]  /*2be40*/  SHF.R.S32.HI R2, RZ, 0x1f, R6 ;  /* 0x0000001fff027819 */ /* 0x000fc80000011406 */
[CC--:B------:R-:W-:Y:S02]  /*2be50*/  LEA.HI R3, R2.reuse, R6.reuse, RZ, 0x6 ;  /* 0x0000000602037211 */ /* 0x0c0fe400078f30ff */
[----:B------:R-:W-:Y:S02]  /*2be60*/  LEA.HI R2, R2, R6, RZ, 0x3 ;  /* 0x0000000602027211 */ /* 0x000fe400078f18ff */
[----:B------:R-:W-:Y:S02]  /*2be70*/  SHF.L.U32 R3, R3, 0x7, RZ ;  /* 0x0000000703037819 */ /* 0x000fe400000006ff */
[----:B------:R-:W-:Y:S02]  /*2be80*/  LEA.HI.SX32 R0, R2, R35, 0x1d ;  /* 0x0000002302007211 */ /* 0x000fe400078feaff */
[----:B------:R-:W-:Y:S02]  /*2be90*/  LOP3.LUT R6, R4, 0x38, R2, 0xf8, !PT ;  /* 0x0000003804067812 */ /* 0x000fe400078ef802 */
[----:B------:R-:W-:-:S02]  /*2bea0*/  SHF.R.S32.HI R2, RZ, 0x1f, R0 ;  /* 0x0000001fff027819 */ /* 0x000fc40000011400 */
[----:B-1----:R-:W-:Y:S02]  /*2beb0*/  LOP3.LUT R8, R3, 0xffffe000, RZ, 0xc0, !PT ;  /* 0xffffe00003087812 */ /* 0x002fe400078ec0ff */
        /* <DEDUP_REMOVED lines=13> */
[--C-:B------:R-:W-:Y:S01]  /*2bf90*/  HADD2.F32 R3, -RZ, R129.reuse.H0_H0 ;  /* 0x20000081ff037230 */ /* 0x100fe20000004100 */
[----:B------:R-:W-:Y:S01]  /*2bfa0*/  SHF.R.U32.HI R29, RZ, 0x10, R97 ;  /* 0x00000010ff1d7819 */ /* 0x000fe20000011661 */
[----:B------:R-:W-:Y:S01]  /*2bfb0*/  HADD2.F32 R0, -RZ, R129.H1_H1 ;  /* 0x30000081ff007230 */ /* 0x000fe20000004100 */
[----:B------:R-:W-:Y:S02]  /*2bfc0*/  SHF.R.U32.HI R31, RZ, 0x10, R99 ;  /* 0x00000010ff1f7819 */ /* 0x000fe40000011663 */
[----:B------:R-:W-:Y:S01]  /*2bfd0*/  SHF.R.U32.HI R28, RZ, 0x10, R101 ;  /* 0x00000010ff1c7819 */ /* 0x000fe20000011665 */
[----:B------:R-:W-:Y:S01]  /*2bfe0*/  HADD2.F32 R29, -RZ, R29.H0_H0 ;  /* 0x2000001dff1d7230 */ /* 0x000fe20000004100 */
[----:B------:R-:W-:Y:S01]  /*2bff0*/  SHF.R.U32.HI R30, RZ, 0x10, R103 ;  /* 0x00000010ff1e7819 */ /* 0x000fe20000011667 */
[----:B------:R-:W-:Y:S01]  /*2c000*/  HADD2.F32 R31, -RZ, R31.H0_H0 ;  /* 0x2000001fff1f7230 */ /* 0x000fe20000004100 */
[----:B------:R-:W-:Y:S01]  /*2c010*/  SHF.R.U64 R34, R96, 0x10, R97 ;  /* 0x0000001060227819 */ /* 0x000fe20000001261 */
[----:B------:R-:W-:Y:S01]  /*2c020*/  HADD2.F32 R28, -RZ, R28.H0_H0 ;  /* 0x2000001cff1c7230 */ /* 0x000fe20000004100 */
[----:B------:R-:W-:Y:S01]  /*2c030*/  SHF.R.U64 R35, R98, 0x10, R99 ;  /* 0x0000001062237819 */ /* 0x000fe20000001263 */
[----:B------:R-:W-:Y:S01]  /*2c040*/  HADD2.F32 R30, -RZ, R30.H0_H0 ;  /* 0x2000001eff1e7230 */ /* 0x000fe20000004100 */
[----:B------:R-:W-:Y:S01]  /*2c050*/  SHF.R.U64 R32, R100, 0x10, R101 ;  /* 0x0000001064207819 */ /* 0x000fe20000001265 */
[----:B------:R-:W-:Y:S01]  /*2c060*/  HADD2.F32 R34, -RZ, R34.H0_H0 ;  /* 0x20000022ff227230 */ /* 0x000fe20000004100 */
[----:B------:R-:W-:Y:S01]  /*2c070*/  SHF.R.U64 R33, R102, 0x10, R103 ;  /* 0x0000001066217819 */ /* 0x000fe20000001267 */
[----:B------:R-:W-:-:S02]  /*2c080*/  HADD2.F32 R35, -RZ, R35.H0_H0 ;  /* 0x20000023ff237230 */ /* 0x000fc40000004100 */
[----:B------:R-:W-:Y:S02]  /*2c090*/  HADD2.F32 R32, -RZ, R32.H0_H0 ;  /* 0x20000020ff207230 */ /* 0x000fe40000004100 */
[----:B------:R-:W-:Y:S02]  /*2c0a0*/  HADD2.F32 R33, -RZ, R33.H0_H0 ;  /* 0x20000021ff217230 */ /* 0x000fe40000004100 */
[----:B--2---:R-:W-:Y:S02]  /*2c0b0*/  HADD2.F32 R15, -RZ, R9.H0_H0 ;  /* 0x20000009ff0f7230 */ /* 0x004fe40000004100 */
[----:B------:R-:W-:Y:S02]  /*2c0c0*/  HADD2.F32 R13, -RZ, R11.H0_H0 ;  /* 0x2000000bff0d7230 */ /* 0x000fe40000004100 */
[--C-:B---3--:R-:W-:Y:S02]  /*2c0d0*/  HADD2.F32 R2, -RZ, R17.reuse.H0_H0 ;  /* 0x20000011ff027230 */ /* 0x108fe40000004100 */
[----:B------:R-:W-:-:S02]  /*2c0e0*/  HADD2.F32 R6, -RZ, R17.H1_H1 ;  /* 0x30000011ff067230 */ /* 0x000fc40000004100 */
[--C-:B------:R-:W-:Y:S01]  /*2c0f0*/  HADD2.F32 R4, -RZ, R19.reuse.H0_H0 ;  /* 0x20000013ff047230 */ /* 0x100fe20000004100 */
[CC--:B------:R-:W-:Y:S01]  /*2c100*/  FMUL.FTZ R17, R2.reuse, R3.reuse ;  /* 0x0000000302117220 */ /* 0x0c0fe20000410000 */
[--C-:B------:R-:W-:Y:S01]  /*2c110*/  HADD2.F32 R23, -RZ, R8.reuse.H0_H0 ;  /* 0x20000008ff177230 */ /* 0x100fe20000004100 */
[-C--:B------:R-:W-:Y:S01]  /*2c120*/  FMUL.FTZ R2, R2, R0.reuse ;  /* 0x0000000002027220 */ /* 0x080fe20000410000 */
[----:B------:R-:W-:Y:S01]  /*2c130*/  HADD2.F32 R21, -RZ, R8.H1_H1 ;  /* 0x30000008ff157230 */ /* 0x000fe20000004100 */
[C---:B------:R-:W-:Y:S01]  /*2c140*/  FFMA.FTZ R37, R15.reuse, R0, -R17 ;  /* 0x000000000f257223 */ /* 0x040fe20000010811 */
[--C-:B------:R-:W-:Y:S01]  /*2c150*/  HADD2.F32 R0, -RZ, R130.reuse.H0_H0 ;  /* 0x20000082ff007230 */ /* 0x100fe20000004100 */
[----:B------:R-:W-:Y:S01]  /*2c160*/  FFMA.FTZ R36, R15, R3, R2 ;  /* 0x000000030f247223 */ /* 0x000fe20000010002 */
[----:B------:R-:W-:Y:S01]  /*2c170*/  HADD2.F32 R2, -RZ, R130.H1_H1 ;  /* 0x30000082ff027230 */ /* 0x000fe20000004100 */
[----:B------:R-:W-:Y:S01]  /*2c180*/  FMUL.FTZ R17, R6, R29 ;  /* 0x0000001d06117220 */ /* 0x000fe20000410000 */
[----:B------:R-:W-:Y:S01]  /*2c190*/  HADD2.F32 R8, -RZ, R19.H1_H1 ;  /* 0x30000013ff087230 */ /* 0x000fe20000004100 */
[C---:B------:R-:W-:Y:S01]  /*2c1a0*/  FMUL.FTZ R3, R4.reuse, R0 ;  /* 0x0000000004037220 */ /* 0x040fe20000410000 */
[----:B------:R-:W-:Y:S01]  /*2c1b0*/  HADD2.F32 R14, -RZ, R9.H1_H1 ;  /* 0x30000009ff0e7230 */ /* 0x000fe20000004100 */
[----:B------:R-:W-:Y:S01]  /*2c1c0*/  FMUL.FTZ R4, R4, R2 ;  /* 0x0000000204047220 */ /* 0x000fe20000410000 */
[----:B------:R-:W-:Y:S01]  /*2c1d0*/  HADD2.F32 R22, -RZ, R11.H1_H1 ;  /* 0x3000000bff167230 */ /* 0x000fe20000004100 */
[----:B------:R-:W-:Y:S01]  /*2c1e0*/  FMUL.FTZ R6, R6, R28 ;  /* 0x0000001c06067220 */ /* 0x000fe20000410000 */
[--C-:B------:R-:W-:Y:S01]  /*2c1f0*/  HADD2.F32 R20, -RZ, R10.reuse.H0_H0 ;  /* 0x2000000aff147230 */ /* 0x100fe20000004100 */
[C---:B------:R-:W-:Y:S01]  /*2c200*/  FFMA.FTZ R15, R13.reuse, R0, R4 ;  /* 0x000000000d0f7223 */ /* 0x040fe20000010004 */
[----:B------:R-:W-:Y:S01]  /*2c210*/  HADD2.F32 R11, -RZ, R10.H1_H1 ;  /* 0x3000000aff0b7230 */ /* 0x000fe20000004100 */
[----:B------:R-:W-:Y:S01]  /*2c220*/  FMUL.FTZ R0, R8, R31 ;  /* 0x0000001f08007220 */ /* 0x000fe20000410000 */
[----:B------:R-:W-:Y:S01]  /*2c230*/  HADD2.F32 R10, -RZ, R16.H0_H0 ;  /* 0x20000010ff0a7230 */ /* 0x000fe20000004100 */
[----:B------:R-:W-:Y:S01]  /*2c240*/  FFMA.FTZ R17, R14, R28, -R17 ;  /* 0x0000001c0e117223 */ /* 0x000fe20000010811 */
[----:B------:R-:W-:Y:S01]  /*2c250*/  HADD2.F32 R9, -RZ, R18.H0_H0 ;  /* 0x20000012ff097230 */ /* 0x000fe20000004100 */
[----:B------:R-:W-:Y:S01]  /*2c260*/  FFMA.FTZ R28, R13, R2, -R3 ;  /* 0x000000020d1c7223 */ /* 0x000fe20000010803 */
[--C-:B------:R-:W-:Y:S01]  /*2c270*/  HADD2.F32 R2, -RZ, R131.reuse.H0_H0 ;  /* 0x20000083ff027230 */ /* 0x100fe20000004100 */
[----:B------:R-:W-:Y:S01]  /*2c280*/  FFMA.FTZ R19, R22, R30, -R0 ;  /* 0x0000001e16137223 */ /* 0x000fe20000010800 */
[----:B------:R-:W-:Y:S01]  /*2c290*/  HADD2.F32 R0, -RZ, R131.H1_H1 ;  /* 0x30000083ff007230 */ /* 0x000fe20000004100 */
[----:B------:R-:W-:Y:S01]  /*2c2a0*/  FFMA.FTZ R14, R14, R29, R6 ;  /* 0x0000001d0e0e7223 */ /* 0x000fe20000010006 */
[--C-:B------:R-:W-:Y:S01]  /*2c2b0*/  HADD2.F32 R4, -RZ, R132.reuse.H0_H0 ;  /* 0x20000084ff047230 */ /* 0x100fe20000004100 */
[C---:B------:R-:W-:Y:S01]  /*2c2c0*/  FMUL.FTZ R13, R10.reuse, R2 ;  /* 0x000000020a0d7220 */ /* 0x040fe20000410000 */
[----:B------:R-:W-:Y:S01]  /*2c2d0*/  HADD2.F32 R3, -RZ, R132.H1_H1 ;  /* 0x30000084ff037230 */ /* 0x000fe20000004100 */
[C---:B------:R-:W-:Y:S01]  /*2c2e0*/  FMUL.FTZ R6, R9.reuse, R0 ;  /* 0x0000000009067220 */ /* 0x040fe20000410000 */
[----:B------:R-:W-:Y:S01]  /*2c2f0*/  HADD2.F32 R16, -RZ, R16.H1_H1 ;  /* 0x30000010ff107230 */ /* 0x000fe20000004100 */
[----:B------:R-:W-:Y:S01]  /*2c300*/  FMUL.FTZ R10, R10, R4 ;  /* 0x000000040a0a7220 */ /* 0x000fe20000410000 */
[----:B------:R-:W-:Y:S01]  /*2c310*/  HADD2.F32 R18, -RZ, R18.H1_H1 ;  /* 0x30000012ff127230 */ /* 0x000fe20000004100 */
[----:B------:R-:W-:Y:S01]  /*2c320*/  FMUL.FTZ R9, R9, R3 ;  /* 0x0000000309097220 */ /* 0x000fe20000410000 */
[----:B------:R-:W-:Y:S01]  /*2c330*/  F2FP.PACK_AB R17, R17, R37 ;  /* 0x000000251111723e */ /* 0x000fe200000000ff */
[----:B------:R-:W-:Y:S01]  /*2c340*/  FMUL.FTZ R8, R8, R30 ;  /* 0x0000001e08087220 */ /* 0x000fe20000410000 */
[----:B------:R-:W-:Y:S01]  /*2c350*/  F2FP.PACK_AB R19, R19, R28 ;  /* 0x0000001c1313723e */ /* 0x000fe200000000ff */
[----:B------:R-:W-:-:S02]  /*2c360*/  FFMA.FTZ R13, R23, R4, -R13 ;  /* 0x00000004170d7223 */ /* 0x000fc4000001080d */
[C---:B------:R-:W-:Y:S02]  /*2c370*/  FFMA.FTZ R3, R20.reuse, R3, -R6 ;  /* 0x0000000314037223 */ /* 0x040fe40000010806 */
[----:B------:R-:W-:Y:S02]  /*2c380*/  FFMA.FTZ R23, R23, R2, R10 ;  /* 0x0000000217177223 */ /* 0x000fe4000001000a */
[----:B------:R-:W-:Y:S01]  /*2c390*/  FFMA.FTZ R20, R20, R0, R9 ;  /* 0x0000000014147223 */ /* 0x000fe20000010009 */
[----:B------:R-:W-:Y:S01]  /*2c3a0*/  F2FP.PACK_AB R9, R14, R36 ;  /* 0x000000240e09723e */ /* 0x000fe200000000ff */
[----:B------:R-:W-:Y:S02]  /*2c3b0*/  FFMA.FTZ R22, R22, R31, R8 ;  /* 0x0000001f16167223 */ /* 0x000fe40000010008 */
[----:B------:R-:W-:Y:S02]  /*2c3c0*/  FMUL.FTZ R0, R18, R35 ;  /* 0x0000002312007220 */ /* 0x000fe40000410000 */
[----:B------:R-:W-:-:S02]  /*2c3d0*/  FMUL.FTZ R2, R16, R34 ;  /* 0x0000002210027220 */ /* 0x000fc40000410000 */
[-C--:B------:R-:W-:Y:S02]  /*2c3e0*/  FMUL.FTZ R10, R18, R33.reuse ;  /* 0x00000021120a7220 */ /* 0x080fe40000410000 */
[-C--:B------:R-:W-:Y:S02]  /*2c3f0*/  FMUL.FTZ R8, R16, R32.reuse ;  /* 0x0000002010087220 */ /* 0x080fe40000410000 */
[----:B------:R-:W-:Y:S02]  /*2c400*/  FFMA.FTZ R18, R11, R33, -R0 ;  /* 0x000000210b127223 */ /* 0x000fe40000010800 */
[----:B------:R-:W-:Y:S01]  /*2c410*/  FFMA.FTZ R16, R21, R32, -R2 ;  /* 0x0000002015107223 */ /* 0x000fe20000010802 */
[----:B------:R-:W-:Y:S01]  /*2c420*/  MOV R2, R138 ;  /* 0x0000008a00027202 */ /* 0x000fe20000000f00 */
[----:B------:R-:W-:Y:S01]  /*2c430*/  FFMA.FTZ R10, R11, R35, R10 ;  /* 0x000000230b0a7223 */ /* 0x000fe2000001000a */
[----:B------:R-:W-:Y:S01]  /*2c440*/  F2FP.PACK_AB R18, R18, R3 ;  /* 0x000000031212723e */ /* 0x000fe200000000ff */
[----:B------:R-:W-:Y:S01]  /*2c450*/  FFMA.FTZ R8, R21, R34, R8 ;  /* 0x0000002215087223 */ /* 0x000fe20000010008 */
[----:B------:R-:W-:-:S02]  /*2c460*/  F2FP.PACK_AB R16, R16, R13 ;  /* 0x0000000d1010723e */ /* 0x000fc400000000ff */
[----:B------:R-:W-:Y:S02]  /*2c470*/  F2FP.PACK_AB R11, R22, R15 ;  /* 0x0000000f160b723e */ /* 0x000fe400000000ff */
[----:B------:R-:W-:Y:S01]  /*2c480*/  F2FP.PACK_AB R10, R10, R20 ;  /* 0x000000140a0a723e */ /* 0x000fe200000000ff */
[----:B------:R1:W-:Y:S01]  /*2c490*/  ST.E.128 [R26.64], R16 ;  /* 0x000000101a007985 */ /* 0x0003e2000c101d04 */
[----:B------:R-:W-:Y:S02]  /*2c4a0*/  F2FP.PACK_AB R8, R8, R23 ;  /* 0x000000170808723e */ /* 0x000fe400000000ff */
[----:B------:R-:W-:-:S03]  /*2c4b0*/  MOV R3, 0x0 ;  /* 0x0000000000037802 */ /* 0x000fc60000000f00 */
[----:B------:R1:W-:Y:S01]  /*2c4c0*/  ST.E.128 [R24.64], R8 ;  /* 0x0000000818007985 */ /* 0x0003e2000c101d04 */
[----:B------:R-:W-:Y:S05]  /*2c4d0*/  RET.REL.NODEC R2 `(_ZN7cutlass13device_kernelIN5flash19enable_sm80_to_sm89INS1_16FlashAttnFwdSm80INS1_25CollectiveMainloopFwdSm80ILi8ELi1ELb0EN4cute5tupleIJNS5_1CILi128EEENS7_ILi48EEENS7_ILi256EEEEEELi256ENS_6half_tEfNS_4arch4Sm80ELb0ELb1ELb1ELb1ELb1ELb1ELb1ELb1EEENS1_21CollectiveEpilogueFwdINS6_IJS8_SA_S9_EEENS6_IJNS7_ILi1EEESI_SI_EEESC_SE_Li256ELb1ELb1ELb1ELb0EEENS1_36VarlenDynamicPersistentTileSchedulerILi128ELi48ELi256ELi256ELb1ELb1ELb0ELb1ELb0ELb1EEEEEEEEEvNT_6ParamsE) ;  /* 0xfffd3b2002007950 */ /* 0x000fea0003c3ffff */
.L_x_2585:
[----:B------:R-:W-:Y:S01]  /*2c4e0*/  IMAD.MOV.U32 R235, RZ, RZ, R29 ;  /* 0x000000ffffeb7224 */ /* 0x000fe200078e001d */
[----:B------:R-:W-:Y:S01]  /*2c4f0*/  MOV R2, RZ ;  /* 0x000000ff00027202 */ /* 0x000fe20000000f00 */
[----:B------:R-:W-:Y:S01]  /*2c500*/  IMAD.MOV.U32 R236, RZ, RZ, 0x181f ;  /* 0x0000181fffec7424 */ /* 0x000fe200078e00ff */
[----:B------:R-:W-:Y:S02]  /*2c510*/  MOV R3, 0x2c530 ;  /* 0x0002c53000037802 */ /* 0x000fe40000000f00 */
[----:B------:R-:W-:Y:S05]  /*2c520*/  CALL.REL.NOINC `($__internal_40_$__cuda_sm70_shflsync_idx_p) ;  /* 0x00000d5000007944 */ /* 0x000fea0003c00000 */
[----:B------:R-:W-:Y:S01]  /*2c530*/  MOV R6, R237 ;  /* 0x000000ed00067202 */ /* 0x000fe20000000f00 */
[----:B------:R-:W-:Y:S05]  /*2c540*/  BRA `(.L_x_2659) ;  /* 0xffff6b0000007947 */ /* 0x000fea000383ffff */
.L_x_2586:
[----:B------:R-:W-:Y:S01]  /*2c550*/  IMAD.MOV.U32 R235, RZ, RZ, R34 ;  /* 0x000000ffffeb7224 */ /* 0x000fe200078e0022 */
[----:B------:R-:W-:Y:S01]  /*2c560*/  MOV R2, RZ ;  /* 0x000000ff00027202 */ /* 0x000fe20000000f00 */
[----:B------:R-:W-:Y:S01]  /*2c570*/  IMAD.MOV.U32 R236, RZ, RZ, 0x181f ;  /* 0x0000181fffec7424 */ /* 0x000fe200078e00ff */
[----:B------:R-:W-:Y:S02]  /*2c580*/  MOV R3, 0x2c5a0 ;  /* 0x0002c5a000037802 */ /* 0x000fe40000000f00 */
[----:B-12---:R-:W-:Y:S05]  /*2c590*/  CALL.REL.NOINC `($__internal_40_$__cuda_sm70_shflsync_idx_p) ;  /* 0x00000ce000007944 */ /* 0x006fea0003c00000 */
[----:B------:R-:W-:Y:S01]  /*2c5a0*/  IMAD.MOV.U32 R235, RZ, RZ, R28 ;  /* 0x000000ffffeb7224 */ /* 0x000fe200078e001c */
[----:B------:R-:W-:Y:S01]  /*2c5b0*/  MOV R2, RZ ;  /* 0x000000ff00027202 */ /* 0x000fe20000000f00 */
[----:B------:R-:W-:Y:S01]  /*2c5c0*/  IMAD.MOV.U32 R236, RZ, RZ, 0x181f ;  /* 0x0000181fffec7424 */ /* 0x000fe200078e00ff */
[----:B------:R-:W-:Y:S01]  /*2c5d0*/  MOV R8, R237 ;  /* 0x000000ed00087202 */ /* 0x000fe20000000f00 */
[----:B------:R-:W-:Y:S01]  /*2c5e0*/  IMAD.MOV.U32 R9, RZ, RZ, R6 ;  /* 0x000000ffff097224 */ /* 0x000fe200078e0006 */
[----:B------:R-:W-:-:S02]  /*2c5f0*/  MOV R3, 0x2c610 ;  /* 0x0002c61000037802 */ /* 0x000fc40000000f00 */
[----:B------:R-:W-:Y:S05]  /*2c600*/  CALL.REL.NOINC `($__internal_40_$__cuda_sm70_shflsync_idx_p) ;  /* 0x00000c7000007944 */ /* 0x000fea0003c00000 */
[----:B------:R-:W-:Y:S01]  /*2c610*/  IMAD.MOV.U32 R10, RZ, RZ, R237 ;  /* 0x000000ffff0a7224 */ /* 0x000fe200078e00ed */
[----:B------:R-:W-:Y:S01]  /*2c620*/  MOV R2, RZ ;  /* 0x000000ff00027202 */ /* 0x000fe20000000f00 */
[----:B------:R-:W-:Y:S01]  /*2c630*/  IMAD.MOV.U32 R235, RZ, RZ, R35 ;  /* 0x000000ffffeb7224 */ /* 0x000fe200078e0023 */
[----:B------:R-:W-:-:S02]  /*2c640*/  MOV R236, 0x181f ;  /* 0x0000181f00ec7802 */ /* 0x000fc40000000f00 */
[----:B------:R-:W-:Y:S02]  /*2c650*/  MOV R3, 0x2c670 ;  /* 0x0002c67000037802 */ /* 0x000fe40000000f00 */
[----:B------:R-:W-:Y:S05]  /*2c660*/  CALL.REL.NOINC `($__internal_40_$__cuda_sm70_shflsync_idx_p) ;  /* 0x00000c1000007944 */ /* 0x000fea0003c00000 */
[----:B------:R-:W-:Y:S01]  /*2c670*/  MOV R2, R237 ;  /* 0x000000ed00027202 */ /* 0x000fe20000000f00 */
[----:B------:R-:W-:Y:S05]  /*2c680*/  BRA `(.L_x_2660) ;  /* 0xffff6a1000007947 */ /* 0x000fea000383ffff */
.L_x_2589:
[----:B------:R-:W-:Y:S01]  /*2c690*/  IMAD.MOV.U32 R235, RZ, RZ, R29 ;  /* 0x000000ffffeb7224 */ /* 0x000fe200078e001d */
[----:B------:R-:W-:Y:S01]  /*2c6a0*/  MOV R2, 0x1 ;  /* 0x0000000100027802 */ /* 0x000fe20000000f00 */
[----:B------:R-:W-:Y:S01]  /*2c6b0*/  IMAD.MOV.U32 R236, RZ, RZ, 0x181f ;  /* 0x0000181fffec7424 */ /* 0x000fe200078e00ff */
[----:B------:R-:W-:Y:S02]  /*2c6c0*/  MOV R3, 0x2c6e0 ;  /* 0x0002c6e000037802 */ /* 0x000fe40000000f00 */
[----:B---3--:R-:W-:Y:S05]  /*2c6d0*/  CALL.REL.NOINC `($__internal_40_$__cuda_sm70_shflsync_idx_p) ;  /* 0x00000ba000007944 */ /* 0x008fea0003c00000 */
[----:B------:R-:W-:Y:S01]  /*2c6e0*/  IMAD.MOV.U32 R6, RZ, RZ, R237 ;  /* 0x000000ffff067224 */ /* 0x000fe200078e00ed */
[----:B------:R-:W-:Y:S01]  /*2c6f0*/  MOV R2, 0x1 ;  /* 0x0000000100027802 */ /* 0x000fe20000000f00 */
[----:B------:R-:W-:Y:S01]  /*2c700*/  IMAD.MOV.U32 R235, RZ, RZ, R34 ;  /* 0x000000ffffeb7224 */ /* 0x000fe200078e0022 */
[----:B------:R-:W-:Y:S02]  /*2c710*/  MOV R236, 0x181f ;  /* 0x0000181f00ec7802 */ /* 0x000fe40000000f00 */
[----:B------:R-:W-:Y:S02]  /*2c720*/  MOV R3, 0x2c740 ;  /* 0x0002c74000037802 */ /* 0x000fe40000000f00 */
[----:B------:R-:W-:Y:S05]  /*2c730*/  CALL.REL.NOINC `($__internal_40_$__cuda_sm70_shflsync_idx_p) ;  /* 0x00000b4000007944 */ /* 0x000fea0003c00000 */
[----:B------:R-:W-:Y:S01]  /*2c740*/  IMAD.MOV.U32 R235, RZ, RZ, R28 ;  /* 0x000000ffffeb7224 */ /* 0x000fe200078e001c */
[----:B------:R-:W-:Y:S01]  /*2c750*/  MOV R2, 0x1 ;  /* 0x0000000100027802 */ /* 0x000fe20000000f00 */
[----:B------:R-:W-:Y:S01]  /*2c760*/  IMAD.MOV.U32 R236, RZ, RZ, 0x181f ;  /* 0x0000181fffec7424 */ /* 0x000fe200078e00ff */
[----:B------:R-:W-:Y:S01]  /*2c770*/  MOV R8, R237 ;  /* 0x000000ed00087202 */ /* 0x000fe20000000f00 */
[----:B------:R-:W-:Y:S01]  /*2c780*/  IMAD.MOV.U32 R9, RZ, RZ, R6 ;  /* 0x000000ffff097224 */ /* 0x000fe200078e0006 */
[----:B------:R-:W-:-:S02]  /*2c790*/  MOV R3, 0x2c7b0 ;  /* 0x0002c7b000037802 */ /* 0x000fc40000000f00 */
[----:B------:R-:W-:Y:S05]  /*2c7a0*/  CALL.REL.NOINC `($__internal_40_$__cuda_sm70_shflsync_idx_p) ;  /* 0x00000ad000007944 */ /* 0x000fea0003c00000 */
        /* <DEDUP_REMOVED lines=8> */
.L_x_2592:
[----:B------:R-:W-:Y:S01]  /*2c830*/  IMAD.MOV.U32 R235, RZ, RZ, R29 ;  /* 0x000000ffffeb7224 */ /* 0x000fe200078e001d */
[----:B------:R-:W-:Y:S01]  /*2c840*/  MOV R2, 0x2 ;  /* 0x0000000200027802 */ /* 0x000fe20000000f00 */
[----:B------:R-:W-:Y:S01]  /*2c850*/  IMAD.MOV.U32 R236, RZ, RZ, 0x181f ;  /* 0x0000181fffec7424 */ /* 0x000fe200078e00ff */
[----:B------:R-:W-:Y:S02]  /*2c860*/  MOV R3, 0x2c880 ;  /* 0x0002c88000037802 */ /* 0x000fe40000000f00 */
[----:B--2---:R-:W-:Y:S05]  /*2c870*/  CALL.REL.NOINC `($__internal_40_$__cuda_sm70_shflsync_idx_p) ;  /* 0x00000a0000007944 */ /* 0x004fea0003c00000 */
[----:B------:R-:W-:Y:S01]  /*2c880*/  MOV R6, R237 ;  /* 0x000000ed00067202 */ /* 0x000fe20000000f00 */
[----:B------:R-:W-:Y:S05]  /*2c890*/  BRA `(.L_x_2662) ;  /* 0xffff72f000007947 */ /* 0x000fea000383ffff */
.L_x_2593:
[----:B------:R-:W-:Y:S01]  /*2c8a0*/  IMAD.MOV.U32 R235, RZ, RZ, R34 ;  /* 0x000000ffffeb7224 */ /* 0x000fe200078e0022 */
[----:B------:R-:W-:Y:S01]  /*2c8b0*/  MOV R2, 0x2 ;  /* 0x0000000200027802 */ /* 0x000fe20000000f00 */
[----:B------:R-:W-:Y:S01]  /*2c8c0*/  IMAD.MOV.U32 R236, RZ, RZ, 0x181f ;  /* 0x0000181fffec7424 */ /* 0x000fe200078e00ff */
[----:B------:R-:W-:Y:S02]  /*2c8d0*/  MOV R3, 0x2c8f0 ;  /* 0x0002c8f000037802 */ /* 0x000fe40000000f00 */
[----:B-123--:R-:W-:Y:S05]  /*2c8e0*/  CALL.REL.NOINC `($__internal_40_$__cuda_sm70_shflsync_idx_p) ;  /* 0x0000099000007944 */ /* 0x00efea0003c00000 */
        /* <DEDUP_REMOVED lines=15> */
.L_x_2596:
[----:B------:R-:W-:Y:S01]  /*2c9e0*/  IMAD.MOV.U32 R235, RZ, RZ, R29 ;  /* 0x000000ffffeb7224 */ /* 0x000fe200078e001d */
[----:B------:R-:W-:Y:S01]  /*2c9f0*/  MOV R2, 0x3 ;  /* 0x0000000300027802 */ /* 0x000fe20000000f00 */
[----:B------:R-:W-:Y:S01]  /*2ca00*/  IMAD.MOV.U32 R236, RZ, RZ, 0x181f ;  /* 0x0000181fffec7424 */ /* 0x000fe200078e00ff */
[----:B------:R-:W-:Y:S02]  /*2ca10*/  MOV R3, 0x2ca30 ;  /* 0x0002ca3000037802 */ /* 0x000fe40000000f00 */
[----:B----4-:R-:W-:Y:S05]  /*2ca20*/  CALL.REL.NOINC `($__internal_40_$__cuda_sm70_shflsync_idx_p) ;  /* 0x0000085000007944 */ /* 0x010fea0003c00000 */
[----:B------:R-:W-:Y:S01]  /*2ca30*/  MOV R9, R237 ;  /* 0x000000ed00097202 */ /* 0x000fe20000000f00 */
[----:B------:R-:W-:Y:S05]  /*2ca40*/  BRA `(.L_x_2664) ;  /* 0xffff776000007947 */ /* 0x000fea000383ffff */
.L_x_2597:
[----:B------:R-:W-:Y:S01]  /*2ca50*/  IMAD.MOV.U32 R235, RZ, RZ, R34 ;  /* 0x000000ffffeb7224 */ /* 0x000fe200078e0022 */
[----:B------:R-:W-:Y:S01]  /*2ca60*/  MOV R2, 0x3 ;  /* 0x0000000300027802 */ /* 0x000fe20000000f00 */
[----:B------:R-:W-:Y:S01]  /*2ca70*/  IMAD.MOV.U32 R236, RZ, RZ, 0x181f ;  /* 0x0000181fffec7424 */ /* 0x000fe200078e00ff */
[----:B------:R-:W-:Y:S02]  /*2ca80*/  MOV R3, 0x2caa0 ;  /* 0x0002caa000037802 */ /* 0x000fe40000000f00 */
[----:B-12-4-:R-:W-:Y:S05]  /*2ca90*/  CALL.REL.NOINC `($__internal_40_$__cuda_sm70_shflsync_idx_p) ;  /* 0x000007e000007944 */ /* 0x016fea0003c00000 */
[----:B------:R-:W-:Y:S01]  /*2caa0*/  IMAD.MOV.U32 R235, RZ, RZ, R28 ;  /* 0x000000ffffeb7224 */ /* 0x000fe200078e001c */
[----:B------:R-:W-:Y:S01]  /*2cab0*/  MOV R236, 0x181f ;  /* 0x0000181f00ec7802 */ /* 0x000fe20000000f00 */
[----:B------:R-:W-:Y:S01]  /*2cac0*/  IMAD.MOV.U32 R2, RZ, RZ, 0x3 ;  /* 0x00000003ff027424 */ /* 0x000fe200078e00ff */
[----:B------:R-:W-:-:S02]  /*2cad0*/  MOV R8, R237 ;  /* 0x000000ed00087202 */ /* 0x000fc40000000f00 */
[----:B------:R-:W-:Y:S02]  /*2cae0*/  MOV R3, 0x2cb00 ;  /* 0x0002cb0000037802 */ /* 0x000fe40000000f00 */
[----:B------:R-:W-:Y:S05]  /*2caf0*/  CALL.REL.NOINC `($__internal_40_$__cuda_sm70_shflsync_idx_p) ;  /* 0x0000078000007944 */ /* 0x000fea0003c00000 */
[----:B------:R-:W-:Y:S01]  /*2cb00*/  IMAD.MOV.U32 R10, RZ, RZ, R237 ;  /* 0x000000ffff0a7224 */ /* 0x000fe200078e00ed */
[----:B------:R-:W-:Y:S01]  /*2cb10*/  MOV R2, 0x3 ;  /* 0x0000000300027802 */ /* 0x000fe20000000f00 */
[----:B------:R-:W-:Y:S01]  /*2cb20*/  IMAD.MOV.U32 R235, RZ, RZ, R35 ;  /* 0x000000ffffeb7224 */ /* 0x000fe200078e0023 */
[----:B------:R-:W-:Y:S02]  /*2cb30*/  MOV R236, 0x181f ;  /* 0x0000181f00ec7802 */ /* 0x000fe40000000f00 */
[----:B------:R-:W-:Y:S02]  /*2cb40*/  MOV R3, 0x2cb60 ;  /* 0x0002cb6000037802 */ /* 0x000fe40000000f00 */
[----:B------:R-:W-:Y:S05]  /*2cb50*/  CALL.REL.NOINC `($__internal_40_$__cuda_sm70_shflsync_idx_p) ;  /* 0x0000072000007944 */ /* 0x000fea0003c00000 */
[----:B------:R-:W-:Y:S01]  /*2cb60*/  MOV R2, R237 ;  /* 0x000000ed00027202 */ /* 0x000fe20000000f00 */
[----:B------:R-:W-:Y:S05]  /*2cb70*/  BRA `(.L_x_2665) ;  /* 0xffff767000007947 */ /* 0x000fea000383ffff */
.L_x_2630:
[----:B------:R-:W-:Y:S01]  /*2cb80*/  IMAD.MOV.U32 R235, RZ, RZ, R18 ;  /* 0x000000ffffeb7224 */ /* 0x000fe200078e0012 */
[----:B------:R-:W-:Y:S01]  /*2cb90*/  MOV R2, RZ ;  /* 0x000000ff00027202 */ /* 0x000fe20000000f00 */
[----:B------:R-:W-:Y:S01]  /*2cba0*/  IMAD.MOV.U32 R236, RZ, RZ, 0x181f ;  /* 0x0000181fffec7424 */ /* 0x000fe200078e00ff */
[----:B------:R-:W-:Y:S02]  /*2cbb0*/  MOV R3, 0x2cbd0 ;  /* 0x0002cbd000037802 */ /* 0x000fe40000000f00 */
[----:B------:R-:W-:Y:S05]  /*2cbc0*/  CALL.REL.NOINC `($__internal_40_$__cuda_sm70_shflsync_idx_p) ;  /* 0x000006b000007944 */ /* 0x000fea0003c00000 */
[----:B------:R-:W-:Y:S01]  /*2cbd0*/  MOV R4, R237 ;  /* 0x000000ed00047202 */ /* 0x000fe20000000f00 */
[----:B------:R-:W-:Y:S05]  /*2cbe0*/  BRA `(.L_x_2666) ;  /* 0xffffae5000007947 */ /* 0x000fea000383ffff */
.L_x_2631:
[----:B------:R-:W-:Y:S01]  /*2cbf0*/  IMAD.MOV.U32 R235, RZ, RZ, R20 ;  /* 0x000000ffffeb7224 */ /* 0x000fe200078e0014 */
[----:B------:R-:W-:Y:S01]  /*2cc00*/  MOV R2, RZ ;  /* 0x000000ff00027202 */ /* 0x000fe20000000f00 */
[----:B------:R-:W-:Y:S01]  /*2cc10*/  IMAD.MOV.U32 R236, RZ, RZ, 0x181f ;  /* 0x0000181fffec7424 */ /* 0x000fe200078e00ff */
[----:B------:R-:W-:-:S02]  /*2cc20*/  MOV R3, 0x2cc40 ;  /* 0x0002cc4000037802 */ /* 0x000fc40000000f00 */
        /* <DEDUP_REMOVED lines=16> */
.L_x_2634:
[----:B------:R-:W-:Y:S01]  /*2cd30*/  IMAD.MOV.U32 R235, RZ, RZ, R18 ;  /* 0x000000ffffeb7224 */ /* 0x000fe200078e0012 */
[----:B------:R-:W-:Y:S01]  /*2cd40*/  MOV R2, 0x1 ;  /* 0x0000000100027802 */ /* 0x000fe20000000f00 */
[----:B------:R-:W-:Y:S01]  /*2cd50*/  IMAD.MOV.U32 R236, RZ, RZ, 0x181f ;  /* 0x0000181fffec7424 */ /* 0x000fe200078e00ff */
[----:B------:R-:W-:Y:S02]  /*2cd60*/  MOV R3, 0x2cd80 ;  /* 0x0002cd8000037802 */ /* 0x000fe40000000f00 */
[----:B---34-:R-:W-:Y:S05]  /*2cd70*/  CALL.REL.NOINC `($__internal_40_$__cuda_sm70_shflsync_idx_p) ;  /* 0x0000050000007944 */ /* 0x018fea0003c00000 */
        /* <DEDUP_REMOVED lines=20> */
.L_x_2637:
[----:B------:R-:W-:Y:S01]  /*2cec0*/  IMAD.MOV.U32 R235, RZ, RZ, R18 ;  /* 0x000000ffffeb7224 */ /* 0x000fe200078e0012 */
[----:B------:R-:W-:Y:S01]  /*2ced0*/  MOV R2, 0x2 ;  /* 0x0000000200027802 */ /* 0x000fe20000000f00 */
[----:B------:R-:W-:Y:S01]  /*2cee0*/  IMAD.MOV.U32 R236, RZ, RZ, 0x181f ;  /* 0x0000181fffec7424 */ /* 0x000fe200078e00ff */
[----:B------:R-:W-:Y:S02]  /*2cef0*/  MOV R3, 0x2cf10 ;  /* 0x0002cf1000037802 */ /* 0x000fe40000000f00 */
[----:B----4-:R-:W-:Y:S05]  /*2cf00*/  CALL.REL.NOINC `($__internal_40_$__cuda_sm70_shflsync_idx_p) ;  /* 0x0000037000007944 */ /* 0x010fea0003c00000 */
[----:B------:R-:W-:Y:S01]  /*2cf10*/  MOV R4, R237 ;  /* 0x000000ed00047202 */ /* 0x000fe20000000f00 */
[----:B------:R-:W-:Y:S05]  /*2cf20*/  BRA `(.L_x_2669) ;  /* 0xffffb43000007947 */ /* 0x000fea000383ffff */
.L_x_2638:
[----:B------:R-:W-:Y:S01]  /*2cf30*/  IMAD.MOV.U32 R235, RZ, RZ, R20 ;  /* 0x000000ffffeb7224 */ /* 0x000fe200078e0014 */
[----:B------:R-:W-:Y:S01]  /*2cf40*/  MOV R2, 0x2 ;  /* 0x0000000200027802 */ /* 0x000fe20000000f00 */
[----:B------:R-:W-:Y:S01]  /*2cf50*/  IMAD.MOV.U32 R236, RZ, RZ, 0x181f ;  /* 0x0000181fffec7424 */ /* 0x000fe200078e00ff */
[----:B------:R-:W-:-:S02]  /*2cf60*/  MOV R3, 0x2cf80 ;  /* 0x0002cf8000037802 */ /* 0x000fc40000000f00 */
[----:B-12-4-:R-:W-:Y:S05]  /*2cf70*/  CALL.REL.NOINC `($__internal_40_$__cuda_sm70_shflsync_idx_p) ;  /* 0x0000030000007944 */ /* 0x016fea0003c00000 */
        /* <DEDUP_REMOVED lines=15> */
.L_x_2641:
[----:B------:R-:W-:Y:S01]  /*2d070*/  IMAD.MOV.U32 R235, RZ, RZ, R18 ;  /* 0x000000ffffeb7224 */ /* 0x000fe200078e0012 */
[----:B------:R-:W-:Y:S01]  /*2d080*/  MOV R2, 0x3 ;  /* 0x0000000300027802 */ /* 0x000fe20000000f00 */
[----:B------:R-:W-:Y:S01]  /*2d090*/  IMAD.MOV.U32 R236, RZ, RZ, 0x181f ;  /* 0x0000181fffec7424 */ /* 0x000fe200078e00ff */
[----:B------:R-:W-:Y:S02]  /*2d0a0*/  MOV R3, 0x2d0c0 ;  /* 0x0002d0c000037802 */ /* 0x000fe40000000f00 */
[----:B---34-:R-:W-:Y:S05]  /*2d0b0*/  CALL.REL.NOINC `($__internal_40_$__cuda_sm70_shflsync_idx_p) ;  /* 0x000001c000007944 */ /* 0x018fea0003c00000 */
[----:B------:R-:W-:Y:S01]  /*2d0c0*/  MOV R4, R237 ;  /* 0x000000ed00047202 */ /* 0x000fe20000000f00 */
[----:B------:R-:W-:Y:S05]  /*2d0d0*/  BRA `(.L_x_2671) ;  /* 0xffffb76000007947 */ /* 0x000fea000383ffff */
.L_x_2642:
[----:B------:R-:W-:Y:S01]  /*2d0e0*/  IMAD.MOV.U32 R235, RZ, RZ, R20 ;  /* 0x000000ffffeb7224 */ /* 0x000fe200078e0014 */
[----:B------:R-:W-:Y:S01]  /*2d0f0*/  MOV R2, 0x3 ;  /* 0x0000000300027802 */ /* 0x000fe20000000f00 */
[----:B------:R-:W-:Y:S01]  /*2d100*/  IMAD.MOV.U32 R236, RZ, RZ, 0x181f ;  /* 0x0000181fffec7424 */ /* 0x000fe200078e00ff */
[----:B------:R-:W-:Y:S02]  /*2d110*/  MOV R3, 0x2d130 ;  /* 0x0002d13000037802 */ /* 0x000fe40000000f00 */
[----:B-1234-:R-:W-:Y:S05]  /*2d120*/  CALL.REL.NOINC `($__internal_40_$__cuda_sm70_shflsync_idx_p) ;  /* 0x0000015000007944 */ /* 0x01efea0003c00000 */
        /* <DEDUP_REMOVED lines=15> */
        .weak           $__internal_39_$__cuda_sm70_shflsync_bfly_p
        .type           $__internal_39_$__cuda_sm70_shflsync_bfly_p,@function
        .size           $__internal_39_$__cuda_sm70_shflsync_bfly_p,($__internal_40_$__cuda_sm70_shflsync_idx_p - $__internal_39_$__cuda_sm70_shflsync_bfly_p)
$__internal_39_$__cuda_sm70_shflsync_bfly_p:
[----:B------:R-:W-:Y:S02]  /*2d220*/  MOV R184, 0x1f ;  /* 0x0000001f00b87802 */ /* 0x000fe40000000f00 */
[----:B------:R-:W-:-:S04]  /*2d230*/  MOV R185, 0xffffffff ;  /* 0xffffffff00b97802 */ /* 0x000fc80000000f00 */
[----:B------:R-:W-:Y:S04]  /*2d240*/  WARPSYNC R185 ;  /* 0x000000b900007348 */ /* 0x000fe80003800000 */
[----:B------:R1:W2:Y:S02]  /*2d250*/  SHFL.BFLY PT, R184, R0, R3, R184 ;  /* 0x0c00000300b87389 */ /* 0x0002a400000e00b8 */
[----:B-1----:R-:W-:-:S04]  /*2d260*/  MOV R3, 0x0 ;  /* 0x0000000000037802 */ /* 0x002fc80000000f00 */
[----:B--2---:R-:W-:Y:S05]  /*2d270*/  RET.REL.NODEC R2 `(_ZN7cutlass13device_kernelIN5flash19enable_sm80_to_sm89INS1_16FlashAttnFwdSm80INS1_25CollectiveMainloopFwdSm80ILi8ELi1ELb0EN4cute5tupleIJNS5_1CILi128EEENS7_ILi48EEENS7_ILi256EEEEEELi256ENS_6half_tEfNS_4arch4Sm80ELb0ELb1ELb1ELb1ELb1ELb1ELb1ELb1EEENS1_21CollectiveEpilogueFwdINS6_IJS8_SA_S9_EEENS6_IJNS7_ILi1EEESI_SI_EEESC_SE_Li256ELb1ELb1ELb1ELb0EEENS1_36VarlenDynamicPersistentTileSchedulerILi128ELi48ELi256ELi256ELb1ELb1ELb0ELb1ELb0ELb1EEEEEEEEEvNT_6ParamsE) ;  /* 0xfffd2d8002007950 */ /* 0x004fea0003c3ffff */
        .weak           $__internal_40_$__cuda_sm70_shflsync_idx_p
        .type           $__internal_40_$__cuda_sm70_shflsync_idx_p,@function
        .size           $__internal_40_$__cuda_sm70_shflsync_idx_p,($__internal_41_$__cuda_sm70_shflsync_up_p - $__internal_40_$__cuda_sm70_shflsync_idx_p)
$__internal_40_$__cuda_sm70_shflsync_idx_p:
[----:B------:R-:W-:-:S04]  /*2d280*/  MOV R237, 0xffffffff ;  /* 0xffffffff00ed7802 */ /* 0x000fc80000000f00 */
[----:B------:R-:W-:Y:S04]  /*2d290*/  WARPSYNC R237 ;  /* 0x000000ed00007348 */ /* 0x000fe80003800000 */
[----:B------:R1:W2:Y:S02]  /*2d2a0*/  SHFL.IDX PT, R237, R235, R2, R236 ;  /* 0x00000002ebed7389 */ /* 0x0002a400000e00ec */
[----:B-1----:R-:W-:Y:S02]  /*2d2b0*/  MOV R2, R3 ;  /* 0x0000000300027202 */ /* 0x002fe40000000f00 */
[----:B------:R-:W-:-:S04]  /*2d2c0*/  MOV R3, 0x0 ;  /* 0x0000000000037802 */ /* 0x000fc80000000f00 */
[----:B--2---:R-:W-:Y:S05]  /*2d2d0*/  RET.REL.NODEC R2 `(_ZN7cutlass13device_kernelIN5flash19enable_sm80_to_sm89INS1_16FlashAttnFwdSm80INS1_25CollectiveMainloopFwdSm80ILi8ELi1ELb0EN4cute5tupleIJNS5_1CILi128EEENS7_ILi48EEENS7_ILi256EEEEEELi256ENS_6half_tEfNS_4arch4Sm80ELb0ELb1ELb1ELb1ELb1ELb1ELb1ELb1EEENS1_21CollectiveEpilogueFwdINS6_IJS8_SA_S9_EEENS6_IJNS7_ILi1EEESI_SI_EEESC_SE_Li256ELb1ELb1ELb1ELb0EEENS1_36VarlenDynamicPersistentTileSchedulerILi128ELi48ELi256ELi256ELb1ELb1ELb0ELb1ELb0ELb1EEEEEEEEEvNT_6ParamsE) ;  /* 0xfffd2d2002007950 */ /* 0x004fea0003c3ffff */
        .weak           $__internal_41_$__cuda_sm70_shflsync_up_p
        .type           $__internal_41_$__cuda_sm70_shflsync_up_p,@function
        .size           $__internal_41_$__cuda_sm70_shflsync_up_p,($__internal_42_$__cuda_sm70_votesync_ballot - $__internal_41_$__cuda_sm70_shflsync_up_p)
$__internal_41_$__cuda_sm70_shflsync_up_p:
[----:B------:R-:W-:Y:S02]  /*2d2e0*/  MOV R4, RZ ;  /* 0x000000ff00047202 */ /* 0x000fe40000000f00 */
[----:B------:R-:W-:-:S04]  /*2d2f0*/  MOV R15, 0xffffffff ;  /* 0xffffffff000f7802 */ /* 0x000fc80000000f00 */
[----:B------:R-:W-:Y:S04]  /*2d300*/  WARPSYNC R15 ;  /* 0x0000000f00007348 */ /* 0x000fe80003800000 */
[----:B------:R1:W2:Y:S02]  /*2d310*/  SHFL.UP PT, R4, R0, R3, R4 ;  /* 0x0400000300047389 */ /* 0x0002a400000e0004 */
[----:B-1----:R-:W-:-:S04]  /*2d320*/  MOV R3, 0x0 ;  /* 0x0000000000037802 */ /* 0x002fc80000000f00 */
[----:B--2---:R-:W-:Y:S05]  /*2d330*/  RET.REL.NODEC R2 `(_ZN7cutlass13device_kernelIN5flash19enable_sm80_to_sm89INS1_16FlashAttnFwdSm80INS1_25CollectiveMainloopFwdSm80ILi8ELi1ELb0EN4cute5tupleIJNS5_1CILi128EEENS7_ILi48EEENS7_ILi256EEEEEELi256ENS_6half_tEfNS_4arch4Sm80ELb0ELb1ELb1ELb1ELb1ELb1ELb1ELb1EEENS1_21CollectiveEpilogueFwdINS6_IJS8_SA_S9_EEENS6_IJNS7_ILi1EEESI_SI_EEESC_SE_Li256ELb1ELb1ELb1ELb0EEENS1_36VarlenDynamicPersistentTileSchedulerILi128ELi48ELi256ELi256ELb1ELb1ELb0ELb1ELb0ELb1EEEEEEEEEvNT_6ParamsE) ;  /* 0xfffd2cc002007950 */ /* 0x004fea0003c3ffff */
        .weak           $__internal_42_$__cuda_sm70_votesync_ballot
        .type           $__internal_42_$__cuda_sm70_votesync_ballot,@function
        .size           $__internal_42_$__cuda_sm70_votesync_ballot,(.L_x_3281 - $__internal_42_$__cuda_sm70_votesync_ballot)
$__internal_42_$__cuda_sm70_votesync_ballot:
[----:B------:R-:W-:Y:S01]  /*2d340*/  ISETP.NE.U32.AND P0, PT, R0, 0x1, PT ;  /* 0x000000010000780c */ /* 0x000fe20003f05070 */
[----:B------:R-:W-:-:S04]  /*2d350*/  IMAD.MOV.U32 R3, RZ, RZ, -0x1 ;  /* 0xffffffffff037424 */ /* 0x000fc800078e00ff */
[----:B------:R-:W-:Y:S08]  /*2d360*/  WARPSYNC R3 ;  /* 0x0000000300007348 */ /* 0x000ff00003800000 */
[----:B------:R-:W-:-:S04]  /*2d370*/  VOTE.ANY R0, PT, !P0 ;  /* 0x0000000000007806 */ /* 0x000fc800040e0100 */
[----:B------:R-:W-:Y:S01]  /*2d380*/  LOP3.LUT R0, R0, R3, RZ, 0xc0, !PT ;  /* 0x0000000300007212 */ /* 0x000fe200078ec0ff */
[----:B------:R-:W-:-:S04]  /*2d390*/  IMAD.MOV.U32 R3, RZ, RZ, 0x0 ;  /* 0x00000000ff037424 */ /* 0x000fc800078e00ff */
[----:B------:R-:W-:Y:S05]  /*2d3a0*/  RET.REL.NODEC R2 `(_ZN7cutlass13device_kernelIN5flash19enable_sm80_to_sm89INS1_16FlashAttnFwdSm80INS1_25CollectiveMainloopFwdSm80ILi8ELi1ELb0EN4cute5tupleIJNS5_1CILi128EEENS7_ILi48EEENS7_ILi256EEEEEELi256ENS_6half_tEfNS_4arch4Sm80ELb0ELb1ELb1ELb1ELb1ELb1ELb1ELb1EEENS1_21CollectiveEpilogueFwdINS6_IJS8_SA_S9_EEENS6_IJNS7_ILi1EEESI_SI_EEESC_SE_Li256ELb1ELb1ELb1ELb0EEENS1_36VarlenDynamicPersistentTileSchedulerILi128ELi48ELi256ELi256ELb1ELb1ELb0ELb1ELb0ELb1EEEEEEEEEvNT_6ParamsE) ;  /* 0xfffd2c5002007950 */ /* 0x000fea0003c3ffff */
.L_x_2673:
        /* <DEDUP_REMOVED lines=13> */
.L_x_3281:


//--------------------- .text._ZN7cutlass13device_kernelIN5flash19enable_sm80_to_sm89INS1_16FlashAttnFwdSm80INS1_25CollectiveMainloopFwdSm80ILi8ELi1ELb0EN4cute5tupleIJNS5_1CILi128EEENS7_ILi96EEENS7_ILi256EEEEEELi256ENS_6half_tEfNS_4arch4Sm80ELb1ELb0ELb1ELb0ELb1ELb0ELb1ELb1EEENS1_21CollectiveEpilogueFwdINS6_IJS8_SA_S9_EEENS6_IJNS7_ILi1EEESI_SI_EEESC_SE_Li256ELb0ELb1ELb1ELb0EEENS1_30DynamicPersistentTileSchedulerILi256ELi256ELb1ELb1ELb0EEEEEEEEEvNT_6ParamsE --------------------------
	.section	.text._ZN7cutlass13device_kernelIN5flash19enable_sm80_to_sm89INS1_16FlashAttnFwdSm80INS1_25CollectiveMainloopFwdSm80ILi8ELi1ELb0EN4cute5tupleIJNS5_1CILi128EEENS7_ILi96EEENS7_ILi256EEEEEELi256ENS_6half_tEfNS_4arch4Sm80ELb1ELb0ELb1ELb0ELb1ELb0ELb1ELb1EEENS1_21CollectiveEpilogueFwdINS6_IJS8_SA_S9_EEENS6_IJNS7_ILi1EEESI_SI_EEESC_SE_Li256ELb0ELb1ELb1ELb0EEENS1_30DynamicPersistentTileSchedulerILi256ELi256ELb1ELb1ELb0EEEEEEEEEvNT_6ParamsE,"ax",@progbits
	.sectioninfo	@"SHI_REGISTERS=255"
	.align	128
.text._ZN7cutlass13device_kernelIN5flash19enable_sm80_to_sm89INS1_16FlashAttnFwdSm80INS1_25CollectiveMainloopFwdSm80ILi8ELi1ELb0EN4cute5tupleIJNS5_1CILi128EEENS7_ILi96EEENS7_ILi256EEEEEELi256ENS_6half_tEfNS_4arch4Sm80ELb1ELb0ELb1ELb0ELb1ELb0ELb1ELb1EEENS1_21CollectiveEpilogueFwdINS6_IJS8_SA_S9_EEENS6_IJNS7_ILi1EEESI_SI_EEESC_SE_Li256ELb0ELb1ELb1ELb0EEENS1_30DynamicPersistentTileSchedulerILi256ELi256ELb1ELb1ELb0EEEEEEEEEvNT_6ParamsE:
        .type           _ZN7cutlass13device_kernelIN5flash19enable_sm80_to_sm89INS1_16FlashAttnFwdSm80INS1_25CollectiveMainloopFwdSm80ILi8ELi1ELb0EN4cute5tupleIJNS5_1CILi128EEENS7_ILi96EEENS7_ILi256EEEEEELi256ENS_6half_tEfNS_4arch4Sm80ELb1ELb0ELb1ELb0ELb1ELb0ELb1ELb1EEENS1_21CollectiveEpilogueFwdINS6_IJS8_SA_S9_EEENS6_IJNS7_ILi1EEESI_SI_EEESC_SE_Li256ELb0ELb1ELb1ELb0EEENS1_30DynamicPersistentTileSchedulerILi256ELi256ELb1ELb1ELb0EEEEEEEEEvNT_6ParamsE,@function
        .size           _ZN7cutlass13device_kernelIN5flash19enable_sm80_to_sm89INS1_16FlashAttnFwdSm80INS1_25CollectiveMainloopFwdSm80ILi8ELi1ELb0EN4cute5tupleIJNS5_1CILi128EEENS7_ILi96EEENS7_ILi256EEEEEELi256ENS_6half_tEfNS_4arch4Sm80ELb1ELb0ELb1ELb0ELb1ELb0ELb1ELb1EEENS1_21CollectiveEpilogueFwdINS6_IJS8_SA_S9_EEENS6_IJNS7_ILi1EEESI_SI_EEESC_SE_Li256ELb0ELb1ELb1ELb0EEENS1_30DynamicPersistentTileSchedulerILi256ELi256ELb1ELb1ELb0EEEEEEEEEvNT_6ParamsE,(.L_x_3287 - _ZN7cutlass13device_kernelIN5flash19enable_sm80_to_sm89INS1_16FlashAttnFwdSm80INS1_25CollectiveMainloopFwdSm80ILi8ELi1ELb0EN4cute5tupleIJNS5_1CILi128EEENS7_ILi96EEENS7_ILi256EEEEEELi256ENS_6half_tEfNS_4arch4Sm80ELb1ELb0ELb1ELb0ELb1ELb0ELb1ELb1EEENS1_21CollectiveEpilogueFwdINS6_IJS8_SA_S9_EEENS6_IJNS7_ILi1EEESI_SI_EEESC_SE_Li256ELb0ELb1ELb1ELb0EEENS1_30DynamicPersistentTileSchedulerILi256ELi256ELb1ELb1ELb0EEEEEEEEEvNT_6ParamsE)
        .other          _ZN7cutlass13device_kernelIN5flash19enable_sm80_to_sm89INS1_16FlashAttnFwdSm80INS1_25CollectiveMainloopFwdSm80ILi8ELi1ELb0EN4cute5tupleIJNS5_1CILi128EEENS7_ILi96EEENS7_ILi256EEEEEELi256ENS_6half_tEfNS_4arch4Sm80ELb1ELb0ELb1ELb0ELb1ELb0ELb1ELb1EEENS1_21CollectiveEpilogueFwdINS6_IJS8_SA_S9_EEENS6_IJNS7_ILi1EEESI_SI_EEESC_SE_Li256ELb0ELb1ELb1ELb0EEENS1_30DynamicPersistentTileSchedulerILi256ELi256ELb1ELb1ELb0EEEEEEEEEvNT_6ParamsE,@"STO_CUDA_ENTRY STV_DEFAULT"
_ZN7cutlass13device_kernelIN5flash19enable_sm80_to_sm89INS1_16FlashAttnFwdSm80INS1_25CollectiveMainloopFwdSm80ILi8ELi1ELb0EN4cute5tupleIJNS5_1CILi128EEENS7_ILi96EEENS7_ILi256EEEEEELi256ENS_6half_tEfNS_4arch4Sm80ELb1ELb0ELb1ELb0ELb1ELb0ELb1ELb1EEENS1_21CollectiveEpilogueFwdINS6_IJS8_SA_S9_EEENS6_IJNS7_ILi1EEESI_SI_EEESC_SE_Li256ELb0ELb1ELb1ELb0EEENS1_30DynamicPersistentTileSchedulerILi256ELi256ELb1ELb1ELb0EEEEEEEEEvNT_6ParamsE:
        /* <DEDUP_REMOVED lines=13> */
[----:B------:R-:W-:Y:S01]  /*00d0*/  ULDC.64 UR6, c[0x0][0x118] ;  /* 0x0000460000067ab9 */ /* 0x000fe20000000a00 */
[----:B------:R-:W-:Y:S01]  /*00e0*/  IMAD.MOV.U32 R220, RZ, RZ, 0x40 ;  /* 0x00000040ffdc7424 */ /* 0x000fe200078e00ff */
[CC--:B------:R-:W-:Y:S02]  /*00f0*/  LEA.HI R6, R14.reuse, R19.reuse, RZ, 0x4 ;  /* 0x000000130e067211 */ /* 0x0c0fe400078f20ff */
[-C--:B------:R-:W-:Y:S02]  /*0100*/  LEA.HI R10, R14, R19.reuse, RZ, 0x3 ;  /* 0x000000130e0a7211 */ /* 0x080fe400078f18ff */
[----:B------:R-:W-:Y:S02]  /*0110*/  LOP3.LUT R2, R6, 0xfffffff0, RZ, 0xc0, !PT ;  /* 0xfffffff006027812 */ /* 0x000fe400078ec0ff */
[----:B------:R-:W-:-:S02]  /*0120*/  LEA.HI R0, R14, R19, RZ, 0x2 ;  /* 0x000000130e007211 */ /* 0x000fc400078f10ff */
[----:B------:R-:W-:Y:S01]  /*0130*/  SHF.R.S32.HI R7, RZ, 0x3, R10 ;  /* 0x00000003ff077819 */ /* 0x000fe2000001140a */
[----:B------:R-:W-:Y:S01]  /*0140*/  IMAD.IADD R5, R19, 0x1, -R2 ;  /* 0x0000000113057824 */ /* 0x000fe200078e0a02 */
[----:B------:R-:W-:Y:S02]  /*0150*/  LOP3.LUT R4, R10, 0xfffffff8, RZ, 0xc0, !PT ;  /* 0xfffffff80a047812 */ /* 0x000fe400078ec0ff */
[----:B------:R-:W-:Y:S01]  /*0160*/  SHF.R.S32.HI R3, RZ, 0x4, R6 ;  /* 0x00000004ff037819 */ /* 0x000fe20000011406 */
[----:B------:R-:W-:Y:S01]  /*0170*/  IMAD.SHL.U32 R2, R7, 0x40, RZ ;  /* 0x0000004007027824 */ /* 0x000fe200078e00ff */
[----:B------:R-:W-:Y:S01]  /*0180*/  LOP3.LUT R0, R0, 0xfffffffc, RZ, 0xc0, !PT ;  /* 0xfffffffc00007812 */ /* 0x000fe200078ec0ff */
[C---:B------:R-:W-:Y:S01]  /*0190*/  IMAD.IADD R8, R19.reuse, 0x1, -R4 ;  /* 0x0000000113087824 */ /* 0x040fe200078e0a04 */
[----:B------:R-:W-:Y:S02]  /*01a0*/  LEA.HI R4, R6, R3, RZ, 0x1 ;  /* 0x0000000306047211 */ /* 0x000fe400078f08ff */
[----:B------:R-:W-:Y:S01]  /*01b0*/  SHF.R.S32.HI R9, RZ, 0x1f, R5 ;  /* 0x0000001fff097819 */ /* 0x000fe20000011405 */
[----:B------:R-:W-:Y:S01]  /*01c0*/  IMAD.IADD R7, R19, 0x1, -R0 ;  /* 0x0000000113077824 */ /* 0x000fe200078e0a00 */
[----:B------:R-:W-:Y:S01]  /*01d0*/  LOP3.LUT R0, R2, 0x1c0, RZ, 0xc0, !PT ;  /* 0x000001c002007812 */ /* 0x000fe200078ec0ff */
[----:B------:R-:W-:Y:S01]  /*01e0*/  IMAD.SHL.U32 R18, R8, 0x8, RZ ;  /* 0x0000000808127824 */ /* 0x000fe200078e00ff */
[----:B------:R-:W-:-:S02]  /*01f0*/  LOP3.LUT R4, R4, 0xfffffffe, RZ, 0xc0, !PT ;  /* 0xfffffffe04047812 */ /* 0x000fc400078ec0ff */
[----:B------:R-:W-:Y:S02]  /*0200*/  SHF.R.U32.HI R6, RZ, 0x3, R0 ;  /* 0x00000003ff067819 */ /* 0x000fe40000011600 */
[----:B------:R-:W-:Y:S01]  /*0210*/  LOP3.LUT R2, R0, 0x38, R18, 0xf8, !PT ;  /* 0x0000003800027812 */ /* 0x000fe200078ef812 */
[----:B------:R-:W-:Y:S01]  /*0220*/  IMAD.IADD R135, R3, 0x1, -R4 ;  /* 0x0000000103877824 */ /* 0x000fe200078e0a04 */
[----:B------:R-:W-:Y:S01]  /*0230*/  LEA.HI R0, R7, R7, RZ, 0x1 ;  /* 0x0000000707007211 */ /* 0x000fe200078f08ff */
[----:B------:R-:W-:Y:S01]  /*0240*/  IMAD.SHL.U32 R3, R8, 0x40, RZ ;  /* 0x0000004008037824 */ /* 0x000fe200078e00ff */
[----:B------:R-:W-:Y:S01]  /*0250*/  LEA.HI R9, R9, R5, RZ, 0x3 ;  /* 0x0000000509097211 */ /* 0x000fe200078f18ff */
[----:B------:R-:W-:Y:S01]  /*0260*/  STL [R1+0xc], R18 ;  /* 0x00000c1201007387 */ /* 0x000fe20000100800 */
[----:B------:R-:W-:Y:S02]  /*0270*/  LOP3.LUT R12, R2, R6, RZ, 0x3c, !PT ;  /* 0x00000006020c7212 */ /* 0x000fe400078e3cff */
[----:B------:R-:W-:-:S02]  /*0280*/  LOP3.LUT R2, R0, 0x1ffffffe, RZ, 0xc0, !PT ;  /* 0x1ffffffe00027812 */ /* 0x000fc400078ec0ff */
[----:B------:R-:W-:Y:S02]  /*0290*/  LOP3.LUT R4, R9, 0xfffffff8, RZ, 0xc0, !PT ;  /* 0xfffffff809047812 */ /* 0x000fe400078ec0ff */
[----:B------:R-:W-:Y:S01]  /*02a0*/  LOP3.LUT R0, R3, 0x1c0, RZ, 0xc0, !PT ;  /* 0x000001c003007812 */ /* 0x000fe200078ec0ff */
[----:B------:R-:W-:Y:S01]  /*02b0*/  IMAD.IADD R13, R7, 0x1, -R2 ;  /* 0x00000001070d7824 */ /* 0x000fe200078e0a02 */
[----:B------:R-:W-:Y:S01]  /*02c0*/  LEA.HI R6, R14, R19, RZ, 0x5 ;  /* 0x000000130e067211 */ /* 0x000fe200078f28ff */
[----:B------:R-:W-:Y:S01]  /*02d0*/  IMAD.IADD R8, R5, 0x1, -R4 ;  /* 0x0000000105087824 */ /* 0x000fe200078e0a04 */
[----:B------:R-:W-:Y:S02]  /*02e0*/  LOP3.LUT R4, R0, 0x8, R10, 0xf8, !PT ;  /* 0x0000000800047812 */ /* 0x000fe400078ef80a */
[----:B------:R-:W-:Y:S02]  /*02f0*/  SHF.R.U32.HI R2, RZ, 0x3, R0 ;  /* 0x00000003ff027819 */ /* 0x000fe40000011600 */
[----:B------:R-:W-:-:S02]  /*0300*/  SHF.R.S32.HI R5, RZ, 0x5, R6 ;  /* 0x00000005ff057819 */ /* 0x000fc40000011406 */
[----:B------:R-:W-:Y:S02]  /*0310*/  SHF.R.S32.HI R0, RZ, 0x1f, R6 ;  /* 0x0000001fff007819 */ /* 0x000fe40000011406 */
[----:B------:R-:W-:Y:S02]  /*0320*/  LOP3.LUT R3, R6, 0xffffffe0, RZ, 0xc0, !PT ;  /* 0xffffffe006037812 */ /* 0x000fe400078ec0ff */
[----:B------:R-:W-:Y:S02]  /*0330*/  LEA.HI R0, R0, R5, RZ, 0x3 ;  /* 0x0000000500007211 */ /* 0x000fe400078f18ff */
[----:B------:R-:W-:Y:S01]  /*0340*/  LOP3.LUT R11, R4, R2, RZ, 0x3c, !PT ;  /* 0x00000002040b7212 */ /* 0x000fe200078e3cff */
        /* <DEDUP_REMOVED lines=9> */
[----:B------:R-:W-:Y:S01]  /*03e0*/  LEA.HI R6, R6, R17, RZ, 0x2 ;  /* 0x0000001106067211 */ /* 0x000fe200078f10ff */
[----:B------:R-:W-:Y:S01]  /*03f0*/  IMAD.SHL.U32 R10, R10, 0x8, RZ ;  /* 0x000000080a0a7824 */ /* 0x000fe200078e00ff */
[----:B------:R-:W-:Y:S01]  /*0400*/  LOP3.LUT R4, R0, 0x8, R4, 0xf8, !PT ;  /* 0x0000000800047812 */ /* 0x000fe200078ef804 */
[----:B------:R-:W-:Y:S01]  /*0410*/  IMAD R135, R135, 0x200, R11 ;  /* 0x0000020087877824 */ /* 0x000fe200078e020b */
[----:B------:R-:W-:-:S02]  /*0420*/  SHF.R.U32.HI R218, RZ, 0x3, R0 ;  /* 0x00000003ffda7819 */ /* 0x000fc40000011600 */
[----:B------:R-:W-:Y:S02]  /*0430*/  LOP3.LUT R2, R2, 0xfffffe00, RZ, 0xc0, !PT ;  /* 0xfffffe0002027812 */ /* 0x000fe400078ec0ff */
[----:B------:R-:W-:Y:S02]  /*0440*/  SHF.R.S32.HI R0, RZ, 0x2, R6 ;  /* 0x00000002ff007819 */ /* 0x000fe40000011406 */
[----:B------:R-:W-:Y:S01]  /*0450*/  LOP3.LUT R218, R4, R218, RZ, 0x3c, !PT ;  /* 0x000000da04da7212 */ /* 0x000fe200078e3cff */
[----:B------:R-:W-:Y:S01]  /*0460*/  IMAD R3, R5, 0x400, R2 ;  /* 0x0000040005037824 */ /* 0x000fe200078e0202 */
[C---:B------:R-:W-:Y:S01]  /*0470*/  IADD3 R5, R18.reuse, 0x40, RZ ;  /* 0x0000004012057810 */ /* 0x040fe20007ffe0ff */
[----:B------:R-:W-:Y:S01]  /*0480*/  IMAD R16, R7, 0x10, R0 ;  /* 0x0000001007107824 */ /* 0x000fe200078e0200 */
[----:B------:R-:W-:Y:S01]  /*0490*/  IADD3 R4, R18, 0x80, RZ ;  /* 0x0000008012047810 */ /* 0x000fe20007ffe0ff */
[----:B------:R-:W-:Y:S01]  /*04a0*/  IMAD.IADD R0, R3, 0x1, R218 ;  /* 0x0000000103007824 */ /* 0x000fe200078e02da */
[----:B------:R-:W-:-:S02]  /*04b0*/  SHF.R.S32.HI R3, RZ, 0x1f, R18 ;  /* 0x0000001fff037819 */ /* 0x000fc40000011412 */
[----:B------:R-:W-:Y:S01]  /*04c0*/  LOP3.LUT R218, R218, R2, RZ, 0xfc, !PT ;  /* 0x00000002dada7212 */ /* 0x000fe200078efcff */
[----:B------:R-:W-:Y:S01]  /*04d0*/  STL [R1+0x194], R16 ;  /* 0x0001941001007387 */ /* 0x000fe20000100800 */
[----:B------:R-:W-:Y:S02]  /*04e0*/  LEA.HI R2, R14, R19, RZ, 0x7 ;  /* 0x000000130e027211 */ /* 0x000fe400078f38ff */
[----:B------:R-:W-:Y:S01]  /*04f0*/  LOP3.LUT R10, R12, 0x7ffffe00, R10, 0xf8, !PT ;  /* 0x7ffffe000c0a7812 */ /* 0x000fe200078ef80a */
[----:B------:R-:W-:Y:S01]  /*0500*/  STL [R1+0x80], R15 ;  /* 0x0000800f01007387 */ /* 0x000fe20000100800 */
[----:B------:R-:W-:Y:S02]  /*0510*/  SHF.R.S32.HI R2, RZ, 0x7, R2 ;  /* 0x00000007ff027819 */ /* 0x000fe40000011402 */
[----:B------:R-:W-:Y:S01]  /*0520*/  LOP3.LUT R2, R6, 0x7ffffffc, RZ, 0xc0, !PT ;  /* 0x7ffffffc06027812 */ /* 0x000fe200078ec0ff */
[----:B------:R1:W-:Y:S01]  /*0530*/  STL [R1+0x10c], R3 ;  /* 0x00010c0301007387 */ /* 0x0003e20000100800 */
[----:B------:R-:W-:Y:S01]  /*0540*/  IMAD.SHL.U32 R251, R10, 0x2, RZ ;  /* 0x000000020afb7824 */ /* 0x000fe200078e00ff */
[----:B------:R-:W-:-:S02]  /*0550*/  R2P PR, R8, 0x6 ;  /* 0x0000000608007804 */ /* 0x000fc40000000000 */
[----:B------:R2:W-:Y:S01]  /*0560*/  STL [R1+0x28], R5 ;  /* 0x0000280501007387 */ /* 0x0005e20000100800 */
[----:B------:R-:W-:Y:S01]  /*0570*/  IMAD.IADD R2, R17, 0x1, -R2 ;  /* 0x0000000111027824 */ /* 0x000fe200078e0a02 */
[----:B------:R-:W-:Y:S02]  /*0580*/  LEA R222, R0, 0x18100, 0x1 ;  /* 0x0001810000de7811 */ /* 0x000fe400078e08ff */
[----:B------:R3:W-:Y:S01]  /*0590*/  STL [R1+0x24], R4 ;  /* 0x0000240401007387 */ /* 0x0007e20000100800 */
[----:B------:R-:W-:Y:S01]  /*05a0*/  IMAD.SHL.U32 R2, R2, 0x2, RZ ;  /* 0x0000000202027824 */ /* 0x000fe200078e00ff */
[----:B------:R-:W-:Y:S02]  /*05b0*/  SEL R219, R219, 0xffffffe0, !P1 ;  /* 0xffffffe0dbdb7807 */ /* 0x000fe40004800000 */
[----:B------:R-:W-:Y:S02]  /*05c0*/  LEA R218, R218, 0x100, 0x1 ;  /* 0x00000100dada7811 */ /* 0x000fe400078e08ff */
[----:B------:R-:W-:Y:S01]  /*05d0*/  IADD3 R33, R2, 0x8, RZ ;  /* 0x0000000802217810 */ /* 0x000fe20007ffe0ff */
[----:B------:R-:W-:Y:S01]  /*05e0*/  IMAD.IADD R223, R222, 0x1, R219 ;  /* 0x00000001dedf7824 */ /* 0x000fe200078e02db */
[C---:B------:R-:W-:Y:S01]  /*05f0*/  IADD3 R32, R2.reuse, 0x10, RZ ;  /* 0x0000001002207810 */ /* 0x040fe20007ffe0ff */
[----:B------:R-:W-:Y:S01]  /*0600*/  IMAD.IADD R219, R219, 0x1, R218 ;  /* 0x00000001dbdb7824 */ /* 0x000fe200078e02da */
[----:B------:R-:W-:-:S02]  /*0610*/  IADD3 R31, R2, 0x18, RZ ;  /* 0x00000018021f7810 */ /* 0x000fc40007ffe0ff */
[C---:B------:R-:W-:Y:S02]  /*0620*/  IADD3 R30, R2.reuse, 0x20, RZ ;  /* 0x00000020021e7810 */ /* 0x040fe40007ffe0ff */
[C---:B------:R-:W-:Y:S02]  /*0630*/  IADD3 R29, R2.reuse, 0x28, RZ ;  /* 0x00000028021d7810 */ /* 0x040fe40007ffe0ff */
[----:B------:R-:W-:Y:S02]  /*0640*/  IADD3 R28, R2, 0x30, RZ ;  /* 0x00000030021c7810 */ /* 0x000fe40007ffe0ff */
[----:B-1----:R-:W-:Y:S02]  /*0650*/  IADD3 R3, R18, 0xc0, RZ ;  /* 0x000000c012037810 */ /* 0x002fe40007ffe0ff */
[----:B------:R-:W-:Y:S02]  /*0660*/  IADD3 R27, R2, 0x38, RZ ;  /* 0x00000038021b7810 */ /* 0x000fe40007ffe0ff */
[----:B--2---:R-:W-:-:S02]  /*0670*/  SHF.R.S32.HI R5, RZ, 0x1f, R5 ;  /* 0x0000001fff057819 */ /* 0x004fc40000011405 */
[C---:B------:R-:W-:Y:S02]  /*0680*/  IADD3 R26, R2.reuse, 0x40, RZ ;  /* 0x00000040021a7810 */ /* 0x040fe40007ffe0ff */
[----:B---3--:R-:W-:Y:S01]  /*0690*/  SHF.R.S32.HI R4, RZ, 0x1f, R4 ;  /* 0x0000001fff047819 */ /* 0x008fe20000011404 */
        /* <DEDUP_REMOVED lines=17> */
[----:B-1----:R-:W-:Y:S02]  /*07b0*/  SHF.R.S32.HI R3, RZ, 0x1f, R3 ;  /* 0x0000001fff037819 */ /* 0x002fe40000011403 */
[C---:B------:R-:W-:Y:S02]  /*07c0*/  IADD3 R9, R2.reuse, 0xc0, RZ ;  /* 0x000000c002097810 */ /* 0x040fe40007ffe0ff */
[C---:B------:R-:W-:Y:S01]  /*07d0*/  IADD3 R8, R2.reuse, 0xc8, RZ ;  /* 0x000000c802087810 */ /* 0x040fe20007ffe0ff */
[----:B------:R1:W-:Y:S01]  /*07e0*/  STL [R1+0x100], R3 ;  /* 0x0001000301007387 */ /* 0x0003e20000100800 */
[----:B------:R-:W-:-:S02]  /*07f0*/  IADD3 R7, R2, 0xd0, RZ ;  /* 0x000000d002077810 */ /* 0x000fc40007ffe0ff */
[C---:B------:R-:W-:Y:S02]  /*0800*/  IADD3 R6, R2.reuse, 0xd8, RZ ;  /* 0x000000d802067810 */ /* 0x040fe40007ffe0ff */
[C---:B------:R-:W-:Y:S02]  /*0810*/  IADD3 R5, R2.reuse, 0xe0, RZ ;  /* 0x000000e002057810 */ /* 0x040fe40007ffe0ff */
[----:B--2---:R-:W-:Y:S02]  /*0820*/  IADD3 R4, R2, 0xe8, RZ ;  /* 0x000000e802047810 */ /* 0x004fe40007ffe0ff */
[----:B------:R-:W-:Y:S02]  /*0830*/  SEL R220, R220, 0xffffffc0, !P2 ;  /* 0xffffffc0dcdc7807 */ /* 0x000fe40005000000 */
[----:B------:R-:W-:-:S03]  /*0840*/  LEA R135, R135, 0xc100, 0x1 ;  /* 0x0000c10087877811 */ /* 0x000fc600078e08ff */
[----:B------:R-:W-:Y:S02]  /*0850*/  IMAD.IADD R225, R222, 0x1, R220 ;  /* 0x00000001dee17824 */ /* 0x000fe400078e02dc */
[C---:B------:R-:W-:Y:S02]  /*0860*/  IMAD.IADD R221, R220.reuse, 0x1, R218 ;  /* 0x00000001dcdd7824 */ /* 0x040fe400078e02da */
[----:B------:R-:W-:Y:S02]  /*0870*/  IMAD.IADD R224, R223, 0x1, R220 ;  /* 0x00000001dfe07824 */ /* 0x000fe400078e02dc */
[----:B------:R-:W-:Y:S02]  /*0880*/  IMAD.IADD R220, R220, 0x1, R219 ;  /* 0x00000001dcdc7824 */ /* 0x000fe400078e02db */
[----:B-1----:R-:W-:Y:S01]  /*0890*/  IMAD R3, R13, 0x8, R16 ;  /* 0x000000080d037824 */ /* 0x002fe200078e0210 */
[----:B------:R-:W-:Y:S02]  /*08a0*/  IADD3 R16, R2, 0x90, RZ ;  /* 0x0000009002107810 */ /* 0x000fe40007ffe0ff */
[----:B------:R-:W-:-:S02]  /*08b0*/  SHF.R.S32.HI R13, RZ, 0x1f, R33 ;  /* 0x0000001fff0d7819 */ /* 0x000fc40000011421 */
[----:B------:R1:W-:Y:S04]  /*08c0*/  STL [R1+0x18c], R3 ;  /* 0x00018c0301007387 */ /* 0x0003e80000100800 */
[----:B------:R2:W-:Y:S04]  /*08d0*/  STL [R1+0x68], R2 ;  /* 0x0000680201007387 */ /* 0x0005e80000100800 */
[----:B------:R-:W-:Y:S04]  /*08e0*/  STL [R1+0xfc], R33 ;  /* 0x0000fc2101007387 */ /* 0x000fe80000100800 */
[----:B------:R3:W-:Y:S04]  /*08f0*/  STL [R1+0xf8], R32 ;  /* 0x0000f82001007387 */ /* 0x0007e80000100800 */
[----:B------:R-:W-:Y:S04]  /*0900*/  STL [R1+0xf4], R31 ;  /* 0x0000f41f01007387 */ /* 0x000fe80000100800 */
[----:B------:R4:W-:Y:S04]  /*0910*/  STL [R1+0xf0], R30 ;  /* 0x0000f01e01007387 */ /* 0x0009e80000100800 */
[----:B------:R-:W-:Y:S01]  /*0920*/  STL [R1+0xec], R29 ;  /* 0x0000ec1d01007387 */ /* 0x000fe20000100800 */
[----:B-1----:R-:W-:-:S03]  /*0930*/  IADD3 R3, R2, 0xf0, RZ ;  /* 0x000000f002037810 */ /* 0x002fc60007ffe0ff */
[----:B------:R1:W-:Y:S01]  /*0940*/  STL [R1+0xe8], R28 ;  /* 0x0000e81c01007387 */ /* 0x0003e20000100800 */
[----:B--2---:R-:W-:-:S03]  /*0950*/  IADD3 R2, R2, 0xf8, RZ ;  /* 0x000000f802027810 */ /* 0x004fc60007ffe0ff */
[----:B------:R2:W-:Y:S01]  /*0960*/  STL [R1+0xe4], R27 ;  /* 0x0000e41b01007387 */ /* 0x0005e20000100800 */
[----:B------:R-:W-:-:S03]  /*0970*/  SHF.R.S32.HI R0, RZ, 0x1f, R2 ;  /* 0x0000001fff007819 */ /* 0x000fc60000011402 */
[----:B------:R-:W-:Y:S01]  /*0980*/  STL [R1+0xe0], R26 ;  /* 0x0000e01a01007387 */ /* 0x000fe20000100800 */
[----:B---3--:R-:W-:-:S03]  /*0990*/  SHF.R.S32.HI R32, RZ, 0x1f, R32 ;  /* 0x0000001fff207819 */ /* 0x008fc60000011420 */
[----:B------:R3:W-:Y:S04]  /*09a0*/  STL [R1+0xdc], R25 ;  /* 0x0000dc1901007387 */ /* 0x0007e80000100800 */
[----:B------:R5:W-:Y:S01]  /*09b0*/  STL [R1+0xd8], R24 ;  /* 0x0000d81801007387 */ /* 0x000be20000100800 */
[----:B----4-:R-:W-:-:S03]  /*09c0*/  SHF.R.S32.HI R30, RZ, 0x1f, R30 ;  /* 0x0000001fff1e7819 */ /* 0x010fc6000001141e */
        /* <DEDUP_REMOVED lines=9> */
[----:B-----5:R-:W-:-:S03]  /*0a60*/  SHF.R.S32.HI R24, RZ, 0x1f, R24 ;  /* 0x0000001fff187819 */ /* 0x020fc60000011418 */
[----:B------:R-:W-:Y:S04]  /*0a70*/  STL [R1+0xbc], R17 ;  /* 0x0000bc1101007387 */ /* 0x000fe80000100800 */
[----:B------:R5:W-:Y:S01]  /*0a80*/  STL [R1+0xb8], R16 ;  /* 0x0000b81001007387 */ /* 0x000be20000100800 */
[----:B----4-:R-:W-:-:S03]  /*0a90*/  SHF.R.S32.HI R22, RZ, 0x1f, R22 ;  /* 0x0000001fff167819 */ /* 0x010fc60000011416 */
[----:B------:R4:W-:Y:S01]  /*0aa0*/  STL [R1+0xb4], R15 ;  /* 0x0000b40f01007387 */ /* 0x0009e20000100800 */
[----:B-1----:R-:W-:-:S03]  /*0ab0*/  SHF.R.S32.HI R21, RZ, 0x1f, R21 ;  /* 0x0000001fff157819 */ /* 0x002fc60000011415 */
[----:B------:R-:W-:Y:S04]  /*0ac0*/  STL [R1+0xb0], R14 ;  /* 0x0000b00e01007387 */ /* 0x000fe80000100800 */
[----:B------:R1:W-:Y:S01]  /*0ad0*/  STL [R1+0xac], R12 ;  /* 0x0000ac0c01007387 */ /* 0x0003e20000100800 */
[----:B--2---:R-:W-:-:S03]  /*0ae0*/  SHF.R.S32.HI R19, RZ, 0x1f, R19 ;  /* 0x0000001fff137819 */ /* 0x004fc60000011413 */
[----:B------:R2:W-:Y:S01]  /*0af0*/  STL [R1+0xa8], R11 ;  /* 0x0000a80b01007387 */ /* 0x0005e20000100800 */
[----:B---3--:R-:W-:-:S03]  /*0b00*/  SHF.R.S32.HI R18, RZ, 0x1f, R18 ;  /* 0x0000001fff127819 */ /* 0x008fc60000011412 */
[----:B------:R3:W-:Y:S04]  /*0b10*/  STL [R1+0xa4], R10 ;  /* 0x0000a40a01007387 */ /* 0x0007e80000100800 */
[----:B------:R3:W-:Y:S01]  /*0b20*/  STL [R1+0xa0], R9 ;  /* 0x0000a00901007387 */ /* 0x0007e20000100800 */
[----:B-----5:R-:W-:-:S03]  /*0b30*/  SHF.R.S32.HI R16, RZ, 0x1f, R16 ;  /* 0x0000001fff107819 */ /* 0x020fc60000011410 */
[----:B------:R5:W-:Y:S01]  /*0b40*/  STL [R1+0x9c], R8 ;  /* 0x00009c0801007387 */ /* 0x000be20000100800 */
[----:B----4-:R-:W-:-:S03]  /*0b50*/  SHF.R.S32.HI R15, RZ, 0x1f, R15 ;  /* 0x0000001fff0f7819 */ /* 0x010fc6000001140f */
[----:B------:R4:W-:Y:S04]  /*0b60*/  STL [R1+0x98], R7 ;  /* 0x0000980701007387 */ /* 0x0009e80000100800 */
[----:B------:R4:W-:Y:S01]  /*0b70*/  STL [R1+0x94], R6 ;  /* 0x0000940601007387 */ /* 0x0009e20000100800 */
[----:B-1----:R-:W-:-:S03]  /*0b80*/  SHF.R.S32.HI R12, RZ, 0x1f, R12 ;  /* 0x0000001fff0c7819 */ /* 0x002fc6000001140c */
[----:B------:R1:W-:Y:S01]  /*0b90*/  STL [R1+0x90], R5 ;  /* 0x0000900501007387 */ /* 0x0003e20000100800 */
[----:B--2---:R-:W-:-:S03]  /*0ba0*/  SHF.R.S32.HI R11, RZ, 0x1f, R11 ;  /* 0x0000001fff0b7819 */ /* 0x004fc6000001140b */
[----:B------:R2:W-:Y:S01]  /*0bb0*/  STL [R1+0x8c], R4 ;  /* 0x00008c0401007387 */ /* 0x0005e20000100800 */
[----:B---3--:R-:W-:-:S03]  /*0bc0*/  SHF.R.S32.HI R10, RZ, 0x1f, R10 ;  /* 0x0000001fff0a7819 */ /* 0x008fc6000001140a */
[----:B------:R3:W-:Y:S01]  /*0bd0*/  STL [R1+0x188], R13 ;  /* 0x0001880d01007387 */ /* 0x0007e20000100800 */
[----:B------:R-:W-:-:S03]  /*0be0*/  SHF.R.S32.HI R9, RZ, 0x1f, R9 ;  /* 0x0000001fff097819 */ /* 0x000fc60000011409 */
[----:B------:R3:W-:Y:S01]  /*0bf0*/  STL [R1+0x88], R3 ;  /* 0x0000880301007387 */ /* 0x0007e20000100800 */
[----:B-----5:R-:W-:-:S03]  /*0c00*/  SHF.R.S32.HI R8, RZ, 0x1f, R8 ;  /* 0x0000001fff087819 */ /* 0x020fc60000011408 */
[----:B------:R-:W-:Y:S01]  /*0c10*/  STL [R1+0x184], R32 ;  /* 0x0001842001007387 */ /* 0x000fe20000100800 */
[----:B----4-:R-:W-:-:S03]  /*0c20*/  SHF.R.S32.HI R7, RZ, 0x1f, R7 ;  /* 0x0000001fff077819 */ /* 0x010fc60000011407 */
[----:B------:R-:W-:Y:S01]  /*0c30*/  STL [R1+0x84], R2 ;  /* 0x0000840201007387 */ /* 0x000fe20000100800 */
[----:B------:R-:W-:Y:S02]  /*0c40*/  SHF.R.S32.HI R6, RZ, 0x1f, R6 ;  /* 0x0000001fff067819 */ /* 0x000fe40000011406 */
[----:B-1----:R-:W-:Y:S02]  /*0c50*/  SHF.R.S32.HI R5, RZ, 0x1f, R5 ;  /* 0x0000001fff057819 */ /* 0x002fe40000011405 */
[----:B--2---:R-:W-:Y:S02]  /*0c60*/  SHF.R.S32.HI R4, RZ, 0x1f, R4 ;  /* 0x0000001fff047819 */ /* 0x004fe40000011404 */
[----:B---3--:R-:W-:Y:S02]  /*0c70*/  SHF.R.S32.HI R13, RZ, 0x1f, R31 ;  /* 0x0000001fff0d7819 */ /* 0x008fe4000001141f */
[----:B------:R-:W-:-:S03]  /*0c80*/  SHF.R.S32.HI R3, RZ, 0x1f, R3 ;  /* 0x0000001fff037819 */ /* 0x000fc60000011403 */
[----:B------:R1:W-:Y:S04]  /*0c90*/  STL [R1+0x180], R13 ;  /* 0x0001800d01007387 */ /* 0x0003e80000100800 */
        /* <DEDUP_REMOVED lines=21> */
[----:B-1----:R-:W-:-:S05]  /*0df0*/  SHF.R.S32.HI R13, RZ, 0x1f, R14 ;  /* 0x0000001fff0d7819 */ /* 0x002fca000001140e */
[----:B------:R2:W-:Y:S04]  /*0e00*/  STL [R1+0x13c], R13 ;  /* 0x00013c0d01007387 */ /* 0x0005e80000100800 */
        /* <DEDUP_REMOVED lines=10> */
[----:B------:R2:W-:Y:S02]  /*0eb0*/  STL [R1+0x110], R0 ;  /* 0x0001100001007387 */ /* 0x0005e40000100800 */
.L_x_2731:
        /* <DEDUP_REMOVED lines=19> */
.L_x_2675:
[----:B------:R-:W-:-:S04]  /*0ff0*/  MOV R0, c[0x0][0x554] ;  /* 0x0001550000007a02 */ /* 0x000fc80000000f00 */
[----:B------:R-:W-:Y:S02]  /*1000*/  ISETP.NE.AND P0, PT, R0, 0x1, PT ;  /* 0x000000010000780c */ /* 0x000fe40003f05270 */
[----:B------:R-:W-:-:S11]  /*1010*/  MOV R0, R2 ;  /* 0x0000000200007202 */ /* 0x000fd60000000f00 */
[----:B------:R-:W-:-:S05]  /*1020*/  @P0 IMAD.HI.U32 R4, R2, c[0x0][0x558], RZ ;  /* 0x0001560002040a27 */ /* 0x000fca00078e00ff */
[----:B------:R-:W-:-:S05]  /*1030*/  @P0 SHF.R.U32.HI R0, RZ, c[0x0][0x55c], R4 ;  /* 0x00015700ff000a19 */ /* 0x000fca0000011604 */
[----:B------:R-:W-:Y:S02]  /*1040*/  IMAD R4, R0, c[0x0][0x554], RZ ;  /* 0x0001550000047a24 */ /* 0x000fe400078e02ff */
.L_x_2676:
[----:B------:R-:W-:Y:S05]  /*1050*/  BSYNC B0 ;  /* 0x0000000000007941 */ /* 0x000fea0003800000 */
.L_x_2674:
[----:B------:R-:W-:Y:S01]  /*1060*/  IMAD.MOV.U32 R5, RZ, RZ, c[0x0][0x548] ;  /* 0x00015200ff057624 */ /* 0x000fe200078e00ff */
[----:B------:R-:W-:Y:S01]  /*1070*/  ISETP.NE.U32.AND P0, PT, RZ, c[0x0][0x370], PT ;  /* 0x0000dc00ff007a0c */ /* 0x000fe20003f05070 */
[----:B------:R-:W2:Y:S01]  /*1080*/  LDL.LU R6, [R1+0x78] ;  /* 0x0000780001067983 */ /* 0x000ea20000300800 */
[----:B------:R-:W-:Y:S01]  /*1090*/  IMAD.IADD R4, R2, 0x1, -R4 ;  /* 0x0000000102047824 */ /* 0x000fe200078e0a04 */
[----:B------:R-:W-:Y:S02]  /*10a0*/  MOV R7, RZ ;  /* 0x000000ff00077202 */ /* 0x000fe40000000f00 */
[----:B------:R-:W-:Y:S01]  /*10b0*/  ISETP.NE.AND P1, PT, R5, 0x1, PT ;  /* 0x000000010500780c */ /* 0x000fe20003f25270 */
[----:B------:R-:W-:Y:S01]  /*10c0*/  IMAD R5, R3, c[0x0][0x554], R4 ;  /* 0x0001550003057a24 */ /* 0x000fe200078e0204 */
[----:B------:R-:W-:-:S03]  /*10d0*/  ISETP.NE.AND.EX P0, PT, RZ, c[0x0][0x374], PT, P0 ;  /* 0x0000dd00ff007a0c */ /* 0x000fc60003f05300 */
[----:B------:R-:W-:-:S08]  /*10e0*/  IMAD.MOV.U32 R11, RZ, RZ, R5 ;  /* 0x000000ffff0b7224 */ /* 0x000fd000078e0005 */
[----:B------:R-:W-:-:S04]  /*10f0*/  @P1 IMAD.HI.U32 R2, R5, c[0x0][0x54c], RZ ;  /* 0x0001530005021a27 */ /* 0x000fc800078e00ff */
[----:B------:R-:W-:Y:S01]  /*1100*/  @P0 IMAD.MOV.U32 R3, RZ, RZ, 0x4 ;  /* 0x00000004ff030424 */ /* 0x000fe200078e00ff */
[----:B------:R-:W-:-:S05]  /*1110*/  @P1 SHF.R.U32.HI R11, RZ, c[0x0][0x550], R2 ;  /* 0x00015400ff0b1a19 */ /* 0x000fca0000011602 */
[----:B------:R-:W-:Y:S01]  /*1120*/  @P0 IMAD.WIDE R2, R11, R3, c[0x0][0x370] ;  /* 0x0000dc000b020625 */ /* 0x000fe200078e0203 */
[----:B------:R-:W-:Y:S04]  /*1130*/  STL [R1+0x6c], R11 ;  /* 0x00006c0b01007387 */ /* 0x000fe80000100800 */
[----:B------:R1:W3:Y:S01]  /*1140*/  @P0 LDG.E R7, [R2.64] ;  /* 0x0000000602070981 */ /* 0x0002e2000c1e1900 */
[----:B------:R-:W-:Y:S01]  /*1150*/  IMAD.MOV.U32 R12, RZ, RZ, R0 ;  /* 0x000000ffff0c7224 */ /* 0x000fe200078e0000 */
[----:B------:R-:W-:Y:S01]  /*1160*/  BSSY B0, `(.L_x_2677) ;  /* 0x0000047000007945 */ /* 0x000fe20003800000 */
[----:B------:R-:W-:-:S05]  /*1170*/  IMAD.MOV.U32 R4, RZ, RZ, c[0x0][0x2c4] ;  /* 0x0000b100ff047624 */ /* 0x000fca00078e00ff */
[----:B------:R-:W-:Y:S01]  /*1180*/  ISETP.NE.AND P3, PT, R4, 0x1, PT ;  /* 0x000000010400780c */ /* 0x000fe20003f65270 */
[----:B------:R-:W-:-:S05]  /*1190*/  IMAD.MOV.U32 R4, RZ, RZ, c[0x0][0x168] ;  /* 0x00005a00ff047624 */ /* 0x000fca00078e00ff */
[----:B------:R-:W-:Y:S01]  /*11a0*/  IADD3 R4, -R4, 0x60, RZ ;  /* 0x0000006004047810 */ /* 0x000fe20007ffe1ff */
[----:B-1----:R-:W-:-:S05]  /*11b0*/  IMAD.MOV.U32 R2, RZ, RZ, c[0x0][0x53c] ;  /* 0x00014f00ff027624 */ /* 0x002fca00078e00ff */
        /* <DEDUP_REMOVED lines=8> */
[----:B------:R-:W-:Y:S01]  /*1240*/  STL [R1+0x74], R12 ;  /* 0x0000740c01007387 */ /* 0x000fe20000100800 */
[----:B------:R-:W-:-:S03]  /*1250*/  IMAD R2, R2, c[0x0][0x1d0], R4 ;  /* 0x0000740002027a24 */ /* 0x000fc600078e0204 */
[----:B------:R-:W-:-:S04]  /*1260*/  SHF.L.U32 R17, R0, 0x7, RZ ;  /* 0x0000000700117819 */ /* 0x000fc800000006ff */
[----:B------:R-:W-:Y:S01]  /*1270*/  IADD3 R0, R17, 0x7f, RZ ;  /* 0x0000007f11007810 */ /* 0x000fe20007ffe0ff */
[----:B------:R-:W-:Y:S04]  /*1280*/  STL [R1+0x7c], R17 ;  /* 0x00007c1101007387 */ /* 0x000fe80000100800 */
[----:B------:R-:W-:-:S05]  /*1290*/  @P3 IMAD.HI.U32 R3, R0, c[0x0][0x2c8], RZ ;  /* 0x0000b20000033a27 */ /* 0x000fca00078e00ff */
[----:B------:R-:W-:Y:S02]  /*12a0*/  @P3 SHF.R.U32.HI R0, RZ, c[0x0][0x2cc], R3 ;  /* 0x0000b300ff003a19 */ /* 0x000fe40000011603 */
[----:B------:R-:W-:-:S03]  /*12b0*/  IADD3 R3, R250, 0x5f, RZ ;  /* 0x0000005ffa037810 */ /* 0x000fc60007ffe0ff */
[----:B------:R-:W-:Y:S02]  /*12c0*/  IMAD.IADD R2, R2, 0x1, R0 ;  /* 0x0000000102027824 */ /* 0x000fe400078e0200 */
[----:B------:R-:W-:-:S04]  /*12d0*/  IMAD.HI R0, R3, 0x2aaaaaab, RZ ;  /* 0x2aaaaaab03007827 */ /* 0x000fc800078e02ff */
[----:B------:R-:W-:Y:S01]  /*12e0*/  IMAD.HI R3, R2, 0x2aaaaaab, RZ ;  /* 0x2aaaaaab02037827 */ /* 0x000fe200078e02ff */
[----:B------:R-:W-:-:S04]  /*12f0*/  SHF.R.U32.HI R2, RZ, 0x1f, R0 ;  /* 0x0000001fff027819 */ /* 0x000fc80000011600 */
[----:B------:R-:W-:Y:S02]  /*1300*/  SHF.R.U32.HI R4, RZ, 0x1f, R3 ;  /* 0x0000001fff047819 */ /* 0x000fe40000011603 */
[----:B------:R-:W-:Y:S02]  /*1310*/  LEA.HI.SX32 R0, R0, R2, 0x1c ;  /* 0x0000000200007211 */ /* 0x000fe400078fe2ff */
[----:B------:R-:W-:Y:S02]  /*1320*/  LEA.HI.SX32 R2, R3, R4, 0x1c ;  /* 0x0000000403027211 */ /* 0x000fe400078fe2ff */
[----:B--2---:R-:W-:-:S04]  /*1330*/  LOP3.LUT R6, R6, 0xfffffffd, RZ, 0xc0, !PT ;  /* 0xfffffffd06067812 */ /* 0x004fc800078ec0ff */
[----:B------:R-:W-:-:S05]  /*1340*/  @P3 LOP3.LUT R6, R6, 0x2, RZ, 0xfc, !PT ;  /* 0x0000000206063812 */ /* 0x000fca00078efcff */
[----:B------:R-:W-:Y:S04]  /*1350*/  STL [R1+0x78], R6 ;  /* 0x0000780601007387 */ /* 0x000fe80000100800 */
[----:B---3--:R1:W-:Y:S02]  /*1360*/  STL [R1+0x3c], R7 ;  /* 0x00003c0701007387 */ /* 0x0083e40000100800 */
[----:B-1----:R-:W-:Y:S01]  /*1370*/  IMNMX R7, R0, R2, PT ;  /* 0x0000000200077217 */ /* 0x002fe20003800200 */
[----:B------:R-:W-:Y:S01]  /*1380*/  IMAD.MOV.U32 R2, RZ, RZ, RZ ;  /* 0x000000ffff027224 */ /* 0x000fe200078e00ff */
[----:B------:R-:W-:Y:S02]  /*1390*/  IADD3 R0, -R11, RZ, RZ ;  /* 0x000000ff0b007210 */ /* 0x000fe40007ffe1ff */
[----:B------:R-:W-:-:S03]  /*13a0*/  ISETP.GE.AND P0, PT, R7, 0x1, PT ;  /* 0x000000010700780c */ /* 0x000fc60003f06270 */
[----:B------:R-:W-:-:S05]  /*13b0*/  IMAD R16, R0, c[0x0][0x548], R5 ;  /* 0x0001520000107a24 */ /* 0x000fca00078e0205 */
[----:B------:R1:W-:Y:S05]  /*13c0*/  STL [R1+0x70], R16 ;  /* 0x0000701001007387 */ /* 0x0003ea0000100800 */
        /* <DEDUP_REMOVED lines=32> */
.L_x_2678:
[----:B------:R-:W-:Y:S05]  /*15d0*/  BSYNC B0 ;  /* 0x0000000000007941 */ /* 0x000fea0003800000 */
.L_x_2677:
[----:B------:R-:W-:Y:S01]  /*15e0*/  LOP3.LUT R0, R12, 0xffff, RZ, 0xc0, !PT ;  /* 0x0000ffff0c007812 */ /* 0x000fe200078ec0ff */
[----:B------:R-:W-:Y:S01]  /*15f0*/  CS2R R128, SRZ ;  /* 0x0000000000807805 */ /* 0x000fe2000001ff00 */
[----:B------:R-:W-:Y:S01]  /*1600*/  CS2R R12, SRZ ;  /* 0x00000000000c7805 */ /* 0x000fe2000001ff00 */
        /* <DEDUP_REMOVED lines=70> */
[----:B--2---:R-:W2:Y:S01]  /*1a70*/  S2R R3, SR_TID.X ;  /* 0x0000000000037919 */ /* 0x004ea20000002100 */
[----:B------:R-:W-:-:S03]  /*1a80*/  ISETP.NE.U32.AND P0, PT, RZ, c[0x0][0x340], PT ;  /* 0x0000d000ff007a0c */ /* 0x000fc60003f05070 */
[----:B------:R-:W3:Y:S01]  /*1a90*/  LDL R12, [R1+0xc] ;  /* 0x00000c00010c7983 */ /* 0x000ee20000100800 */
[----:B------:R-:W-:-:S03]  /*1aa0*/  ISETP.NE.AND.EX P0, PT, RZ, c[0x0][0x344], PT, P0 ;  /* 0x0000d100ff007a0c */ /* 0x000fc60003f05300 */
[----:B------:R-:W4:Y:S04]  /*1ab0*/  LDL R10, [R1+0x28] ;  /* 0x00002800010a7983 */ /* 0x000f280000100800 */
[----:B------:R-:W4:Y:S04]  /*1ac0*/  LDL R9, [R1+0x24] ;  /* 0x0000240001097983 */ /* 0x000f280000100800 */
[----:B------:R-:W4:Y:S02]  /*1ad0*/  LDL R8, [R1+0x20] ;  /* 0x0000200001087983 */ /* 0x000f240000100800 */
[----:B------:R-:W-:Y:S01]  /*1ae0*/  @P0 IMAD.MOV.U32 R2, RZ, RZ, 0x4 ;  /* 0x00000004ff020424 */ /* 0x000fe200078e00ff */
[----:B--2---:R-:W-:-:S02]  /*1af0*/  SHF.R.S32.HI R4, RZ, 0x1f, R3 ;  /* 0x0000001fff047819 */ /* 0x004fc40000011403 */
[----:B------:R-:W-:Y:S02]  /*1b00*/  SHF.R.S32.HI R5, RZ, 0x1f, R3 ;  /* 0x0000001fff057819 */ /* 0x000fe40000011403 */
[-C--:B------:R-:W-:Y:S02]  /*1b10*/  LEA.HI R4, R4, R3.reuse, RZ, 0x3 ;  /* 0x0000000304047211 */ /* 0x080fe400078f18ff */
[----:B------:R-:W-:Y:S02]  /*1b20*/  LEA.HI R5, R5, R3, RZ, 0x3 ;  /* 0x0000000305057211 */ /* 0x000fe400078f18ff */
[----:B------:R-:W-:Y:S02]  /*1b30*/  LOP3.LUT R4, R4, 0xfffffff8, RZ, 0xc0, !PT ;  /* 0xfffffff804047812 */ /* 0x000fe400078ec0ff */
[----:B------:R-:W-:-:S03]  /*1b40*/  SHF.R.S32.HI R5, RZ, 0x3, R5 ;  /* 0x00000003ff057819 */ /* 0x000fc60000011405 */
[----:B------:R-:W-:Y:S02]  /*1b50*/  IMAD.IADD R4, R3, 0x1, -R4 ;  /* 0x0000000103047824 */ /* 0x000fe400078e0a04 */
[----:B------:R-:W-:-:S05]  /*1b60*/  @P0 IMAD.WIDE R2, R11, R2, c[0x0][0x340] ;  /* 0x0000d0000b020625 */ /* 0x000fca00078e0202 */
[----:B------:R2:W5:Y:S01]  /*1b70*/  @P0 LDG.E R14, [R2.64] ;  /* 0x00000006020e0981 */ /* 0x000562000c1e1900 */
[----:B------:R-:W-:Y:S02]  /*1b80*/  SHF.R.S32.HI R15, RZ, 0x1f, R16 ;  /* 0x0000001fff0f7819 */ /* 0x000fe40000011410 */
[----:B------:R-:W-:-:S03]  /*1b90*/  LEA R4, R4, R5, 0x5 ;  /* 0x0000000504047211 */ /* 0x000fc600078e28ff */
[----:B------:R-:W-:Y:S02]  /*1ba0*/  IMAD R0, R15, c[0x0][0x1b8], RZ ;  /* 0x00006e000f007a24 */ /* 0x000fe400078e02ff */
[----:B------:R-:W-:Y:S01]  /*1bb0*/  IMAD.IADD R4, R17, 0x1, R4 ;  /* 0x0000000111047824 */ /* 0x000fe200078e0204 */
[----:B------:R-:W-:Y:S01]  /*1bc0*/  SHF.R.S32.HI R6, RZ, 0x1f, R11 ;  /* 0x0000001fff067819 */ /* 0x000fe2000001140b */
[----:B------:R-:W-:Y:S02]  /*1bd0*/  IMAD R5, R16, c[0x0][0x1bc], R0 ;  /* 0x00006f0010057a24 */ /* 0x000fe400078e0200 */
[----:B------:R-:W-:-:S04]  /*1be0*/  @P3 IMAD.HI.U32 R7, R4, c[0x0][0x2c8], RZ ;  /* 0x0000b20004073a27 */ /* 0x000fc800078e00ff */
[----:B------:R-:W-:Y:S01]  /*1bf0*/  IMAD.MOV.U32 R0, RZ, RZ, R4 ;  /* 0x000000ffff007224 */ /* 0x000fe200078e0004 */
[----:B------:R-:W-:Y:S01]  /*1c00*/  @P3 SHF.R.U32.HI R0, RZ, c[0x0][0x2cc], R7 ;  /* 0x0000b300ff003a19 */ /* 0x000fe20000011607 */
[----:B--2---:R-:W-:-:S05]  /*1c10*/  IMAD.WIDE.U32 R2, R16, c[0x0][0x1b8], RZ ;  /* 0x00006e0010027a25 */ /* 0x004fca00078e00ff */
[----:B------:R-:W-:Y:S01]  /*1c20*/  IADD3 R3, R3, R5, RZ ;  /* 0x0000000503037210 */ /* 0x000fe20007ffe0ff */
[----:B------:R-:W-:Y:S01]  /*1c30*/  IMAD R5, R6, c[0x0][0x1c0], RZ ;  /* 0x0000700006057a24 */ /* 0x000fe200078e02ff */
[----:B------:R-:W-:-:S03]  /*1c40*/  SHF.R.S32.HI R7, RZ, 0x1f, R0 ;  /* 0x0000001fff077819 */ /* 0x000fc60000011400 */
[C---:B------:R-:W-:Y:S02]  /*1c50*/  IMAD R6, R11.reuse, c[0x0][0x1c4], R5 ;  /* 0x000071000b067a24 */ /* 0x040fe400078e0205 */
[----:B------:R-:W-:Y:S02]  /*1c60*/  IMAD.MOV R5, RZ, RZ, -R0 ;  /* 0x000000ffff057224 */ /* 0x000fe400078e0a00 */
[----:B------:R-:W-:-:S04]  /*1c70*/  IMAD.WIDE.U32 R2, R11, c[0x0][0x1c0], R2 ;  /* 0x000070000b027a25 */ /* 0x000fc800078e0002 */
[----:B------:R-:W-:Y:S02]  /*1c80*/  IMAD R4, R5, c[0x0][0x2c4], R4 ;  /* 0x0000b10005047a24 */ /* 0x000fe400078e0204 */
[----:B------:R-:W-:Y:S02]  /*1c90*/  IMAD.IADD R3, R3, 0x1, R6 ;  /* 0x0000000103037824 */ /* 0x000fe400078e0206 */
        /* <DEDUP_REMOVED lines=9> */
[----:B------:R-:W-:Y:S02]  /*1d30*/  LEA R13, P1, R2, c[0x0][0x160], 0x1 ;  /* 0x00005800020d7a11 */ /* 0x000fe400078208ff */
[----:B------:R-:W-:Y:S02]  /*1d40*/  IADD3 R136, R252, -0x1, RZ ;  /* 0xfffffffffc887810 */ /* 0x000fe40007ffe0ff */
[----:B------:R-:W-:Y:S02]  /*1d50*/  LEA.HI.X R5, R2, c[0x0][0x164], R0, 0x1, P1 ;  /* 0x0000590002057a11 */ /* 0x000fe400008f0c00 */
[----:B---3--:R-:W-:Y:S02]  /*1d60*/  ISETP.GE.AND P6, PT, R12, c[0x0][0x198], PT ;  /* 0x000066000c007a0c */ /* 0x008fe40003fc6270 */
[----:B----4-:R-:W-:Y:S02]  /*1d70*/  ISETP.GE.AND P5, PT, R10, c[0x0][0x198], PT ;  /* 0x000066000a007a0c */ /* 0x010fe40003fa6270 */
[----:B------:R-:W-:-:S02]  /*1d80*/  ISETP.GE.AND P4, PT, R9, c[0x0][0x198], PT ;  /* 0x0000660009007a0c */ /* 0x000fc40003f86270 */
[----:B------:R-:W-:Y:S02]  /*1d90*/  ISETP.GE.AND P3, PT, R8, c[0x0][0x198], PT ;  /* 0x0000660008007a0c */ /* 0x000fe40003f66270 */
[----:B------:R-:W-:Y:S01]  /*1da0*/  @!P0 MOV R14, R11 ;  /* 0x0000000b000e8202 */ /* 0x000fe20000000f00 */
[----:B------:R-:W-:Y:S08]  /*1db0*/  BRA.DIV ~URZ, `(.L_x_2680) ;  /* 0x00013c927f007947 */ /* 0x000ff0000b800000 */
[----:B------:R2:W3:Y:S02]  /*1dc0*/  SHFL.IDX PT, R4, R5, RZ, 0x181f ;  /* 0x00181fff05047589 */ /* 0x0004e400000e0000 */
.L_x_2732:
[----:B------:R-:W-:Y:S05]  /*1dd0*/  BRA.DIV ~URZ, `(.L_x_2681) ;  /* 0x00013ce27f007947 */ /* 0x000fea000b800000 */
[----:B------:R4:W1:Y:S02]  /*1de0*/  SHFL.IDX PT, R0, R13, RZ, 0x181f ;  /* 0x00181fff0d007589 */ /* 0x00086400000e0000 */
.L_x_2733:
[----:B--2---:R-:W2:Y:S04]  /*1df0*/  LDL R3, [R1+0x7c] ;  /* 0x00007c0001037983 */ /* 0x004ea80000100800 */
[----:B------:R-:W4:Y:S01]  /*1e00*/  S2R R6, SR_TID.X ;  /* 0x0000000000067919 */ /* 0x000f220000002100 */
[----:B-1----:R-:W-:-:S04]  /*1e10*/  IMAD.MOV.U32 R16, RZ, RZ, c[0x0][0x2c4] ;  /* 0x0000b100ff107624 */ /* 0x002fc800078e00ff */
[----:B------:R-:W-:Y:S01]  /*1e20*/  IMAD R16, R16, c[0x0][0x168], RZ ;  /* 0x00005a0010107a24 */ /* 0x000fe200078e02ff */
[----:B----4-:R-:W-:-:S04]  /*1e30*/  SHF.R.S32.HI R2, RZ, 0x1f, R6 ;  /* 0x0000001fff027819 */ /* 0x010fc80000011406 */
[----:B------:R-:W-:-:S04]  /*1e40*/  LEA.HI R2, R2, R6, RZ, 0x3 ;  /* 0x0000000602027211 */ /* 0x000fc800078f18ff */
[----:B------:R-:W-:Y:S01]  /*1e50*/  SHF.R.S32.HI R2, RZ, 0x3, R2 ;  /* 0x00000003ff027819 */ /* 0x000fe20000011402 */
[----:B------:R-:W-:Y:S04]  /*1e60*/  BSSY B0, `(.L_x_2682) ;  /* 0x000001b000007945 */ /* 0x000fe80003800000 */
[----:B--2---:R-:W-:-:S05]  /*1e70*/  IMAD.IADD R12, R2, 0x1, R3 ;  /* 0x00000001020c7824 */ /* 0x004fca00078e0203 */
[----:B------:R-:W-:-:S13]  /*1e80*/  ISETP.GE.AND P0, PT, R12, R16, PT ;  /* 0x000000100c00720c */ /* 0x000fda0003f06270 */
[----:B------:R-:W-:Y:S05]  /*1e90*/  @P0 BRA `(.L_x_2683) ;  /* 0x0000017000000947 */ /* 0x000fea0003800000 */
        /* <DEDUP_REMOVED lines=8> */
[----:B--2---:R-:W-:-:S02]  /*1f20*/  LEA R10, P0, R6, R0, 0x1 ;  /* 0x00000000060a7211 */ /* 0x004fc400078008ff */
[----:B----4-:R-:W-:Y:S02]  /*1f30*/  LEA R8, P2, R2, R0, 0x1 ;  /* 0x0000000002087211 */ /* 0x010fe400078408ff */
[-C--:B---3--:R-:W-:Y:S02]  /*1f40*/  LEA.HI.X R11, R6, R4.reuse, R7, 0x1, P0 ;  /* 0x00000004060b7211 */ /* 0x088fe400000f0c07 */
[----:B------:R-:W-:-:S03]  /*1f50*/  LEA.HI.X R9, R2, R4, R3, 0x1, P2 ;  /* 0x0000000402097211 */ /* 0x000fc600010f0c03 */
[----:B------:R-:W-:Y:S01]  /*1f60*/  @!PT LDS RZ, [RZ] ;  /* 0x00000000fffff984 */ /* 0x000fe20000000800 */
[----:B------:R-:W-:Y:S01]  /*1f70*/  @!PT LDS RZ, [RZ] ;  /* 0x00000000fffff984 */ /* 0x000fe20000000800 */
[----:B------:R-:W-:Y:S01]  /*1f80*/  @!PT LDS RZ, [RZ] ;  /* 0x00000000fffff984 */ /* 0x000fe20000000800 */
[----:B------:R1:W-:Y:S01]  /*1f90*/  LDGSTS.E.BYPASS.LTC128B.128 [R251+0x18100], [R10.64], !P6 ;  /* 0x181000000afb7fae */ /* 0x0003e2000f101d46 */
[----:B------:R-:W-:-:S03]  /*1fa0*/  LEA R6, P1, R19, R0, 0x1 ;  /* 0x0000000013067211 */ /* 0x000fc600078208ff */
[----:B------:R1:W-:Y:S01]  /*1fb0*/  LDGSTS.E.BYPASS.LTC128B.128 [R251+0x1c100], [R8.64], !P5 ;  /* 0x1c10000008fb7fae */ /* 0x0003e2000e901d46 */
[----:B------:R-:W-:Y:S02]  /*1fc0*/  LEA R2, P0, R17, R0, 0x1 ;  /* 0x0000000011027211 */ /* 0x000fe400078008ff */
[-C--:B------:R-:W-:Y:S02]  /*1fd0*/  LEA.HI.X R7, R19, R4.reuse, R20, 0x1, P1 ;  /* 0x0000000413077211 */ /* 0x080fe400008f0c14 */
[----:B------:R-:W-:-:S03]  /*1fe0*/  LEA.HI.X R3, R17, R4, R18, 0x1, P0 ;  /* 0x0000000411037211 */ /* 0x000fc600000f0c12 */
[----:B------:R1:W-:Y:S04]  /*1ff0*/  LDGSTS.E.BYPASS.LTC128B.128 [R251+0x20100], [R6.64], !P4 ;  /* 0x2010000006fb7fae */ /* 0x0003e8000e101d46 */
[----:B------:R1:W-:Y:S02]  /*2000*/  LDGSTS.E.BYPASS.LTC128B.128 [R251+0x24100], [R2.64], !P3 ;  /* 0x2410000002fb7fae */ /* 0x0003e4000d901d46 */
.L_x_2683:
[----:B------:R-:W-:Y:S05]  /*2010*/  BSYNC B0 ;  /* 0x0000000000007941 */ /* 0x000fea0003800000 */
.L_x_2682:
[----:B------:R-:W-:Y:S05]  /*2020*/  BRA.DIV ~URZ, `(.L_x_2684) ;  /* 0x00013af27f007947 */ /* 0x000fea000b800000 */
[----:B---3--:R2:W3:Y:S04]  /*2030*/  SHFL.IDX PT, R4, R5, 0x1, 0x181f ;  /* 0x00381f0005047f89 */ /* 0x0084e800000e0000 */
[----:B------:R2:W4:Y:S02]  /*2040*/  SHFL.IDX PT, R0, R13, 0x1, 0x181f ;  /* 0x00381f000d007f89 */ /* 0x00052400000e0000 */
.L_x_2734:
[----:B-1----:R-:W-:Y:S01]  /*2050*/  IADD3 R2, R12, 0x20, RZ ;  /* 0x000000200c027810 */ /* 0x002fe20007ffe0ff */
[----:B------:R-:W-:Y:S03]  /*2060*/  BSSY B0, `(.L_x_2685) ;  /* 0x000001a000007945 */ /* 0x000fe60003800000 */
[----:B------:R-:W-:-:S13]  /*2070*/  ISETP.GE.AND P0, PT, R2, R16, PT ;  /* 0x000000100200720c */ /* 0x000fda0003f06270 */
[----:B------:R-:W-:Y:S05]  /*2080*/  @P0 BRA `(.L_x_2686) ;  /* 0x0000017000000947 */ /* 0x000fea0003800000 */
        /* <DEDUP_REMOVED lines=8> */
[----:B--2---:R-:W-:-:S04]  /*2110*/  LEA R10, P0, R6, R0, 0x1 ;  /* 0x00000000060a7211 */ /* 0x004fc800078008ff */
[----:B----4-:R-:W-:Y:S02]  /*2120*/  LEA.HI.X R11, R6, R4, R7, 0x1, P0 ;  /* 0x00000004060b7211 */ /* 0x010fe400000f0c07 */
[----:B---3--:R-:W-:-:S03]  /*2130*/  LEA R8, P2, R3, R0, 0x1 ;  /* 0x0000000003087211 */ /* 0x008fc600078408ff */
[----:B------:R-:W-:Y:S01]  /*2140*/  @!PT LDS RZ, [RZ] ;  /* 0x00000000fffff984 */ /* 0x000fe20000000800 */
[----:B------:R-:W-:Y:S01]  /*2150*/  @!PT LDS RZ, [RZ] ;  /* 0x00000000fffff984 */ /* 0x000fe20000000800 */
[----:B------:R-:W-:Y:S01]  /*2160*/  @!PT LDS RZ, [RZ] ;  /* 0x00000000fffff984 */ /* 0x000fe20000000800 */
[----:B------:R1:W-:Y:S01]  /*2170*/  LDGSTS.E.BYPASS.LTC128B.128 [R251+0x19100], [R10.64], !P6 ;  /* 0x191000000afb7fae */ /* 0x0003e2000f101d46 */
[-C--:B------:R-:W-:Y:S02]  /*2180*/  LEA R6, P1, R19, R0.reuse, 0x1 ;  /* 0x0000000013067211 */ /* 0x080fe400078208ff */
[----:B------:R-:W-:Y:S02]  /*2190*/  LEA R2, P0, R17, R0, 0x1 ;  /* 0x0000000011027211 */ /* 0x000fe400078008ff */
[-C--:B------:R-:W-:Y:S02]  /*21a0*/  LEA.HI.X R9, R3, R4.reuse, R21, 0x1, P2 ;  /* 0x0000000403097211 */ /* 0x080fe400010f0c15 */
[----:B------:R-:W-:-:S03]  /*21b0*/  LEA.HI.X R7, R19, R4, R20, 0x1, P1 ;  /* 0x0000000413077211 */ /* 0x000fc600008f0c14 */
[----:B------:R1:W-:Y:S01]  /*21c0*/  LDGSTS.E.BYPASS.LTC128B.128 [R251+0x1d100], [R8.64], !P5 ;  /* 0x1d10000008fb7fae */ /* 0x0003e2000e901d46 */
[----:B------:R-:W-:-:S03]  /*21d0*/  LEA.HI.X R3, R17, R4, R18, 0x1, P0 ;  /* 0x0000000411037211 */ /* 0x000fc600000f0c12 */
[----:B------:R1:W-:Y:S04]  /*21e0*/  LDGSTS.E.BYPASS.LTC128B.128 [R251+0x21100], [R6.64], !P4 ;  /* 0x2110000006fb7fae */ /* 0x0003e8000e101d46 */
[----:B------:R1:W-:Y:S02]  /*21f0*/  LDGSTS.E.BYPASS.LTC128B.128 [R251+0x25100], [R2.64], !P3 ;  /* 0x2510000002fb7fae */ /* 0x0003e4000d901d46 */
.L_x_2686:
[----:B------:R-:W-:Y:S05]  /*2200*/  BSYNC B0 ;  /* 0x0000000000007941 */ /* 0x000fea0003800000 */
.L_x_2685:
[----:B------:R-:W-:Y:S05]  /*2210*/  BRA.DIV ~URZ, `(.L_x_2687) ;  /* 0x000139c27f007947 */ /* 0x000fea000b800000 */
[----:B---3--:R3:W1:Y:S02]  /*2220*/  SHFL.IDX PT, R4, R5, 0x2, 0x181f ;  /* 0x00581f0005047f89 */ /* 0x00866400000e0000 */
.L_x_2735:
[----:B------:R-:W-:Y:S05]  /*2230*/  BRA.DIV ~URZ, `(.L_x_2688) ;  /* 0x00013a127f007947 */ /* 0x000fea000b800000 */
[----:B----4-:R4:W2:Y:S02]  /*2240*/  SHFL.IDX PT, R0, R13, 0x2, 0x181f ;  /* 0x00581f000d007f89 */ /* 0x0108a400000e0000 */
.L_x_2736:
[----:B-1----:R-:W-:Y:S01]  /*2250*/  IADD3 R2, R12, 0x40, RZ ;  /* 0x000000400c027810 */ /* 0x002fe20007ffe0ff */
[----:B------:R-:W-:Y:S03]  /*2260*/  BSSY B0, `(.L_x_2689) ;  /* 0x000001a000007945 */ /* 0x000fe60003800000 */
[----:B------:R-:W-:-:S13]  /*2270*/  ISETP.GE.AND P0, PT, R2, R16, PT ;  /* 0x000000100200720c */ /* 0x000fda0003f06270 */
[----:B------:R-:W-:Y:S05]  /*2280*/  @P0 BRA `(.L_x_2690) ;  /* 0x0000017000000947 */ /* 0x000fea0003800000 */
        /* <DEDUP_REMOVED lines=8> */
[----:B---3--:R-:W-:-:S04]  /*2310*/  LEA R10, P0, R6, R0, 0x1 ;  /* 0x00000000060a7211 */ /* 0x008fc800078008ff */
[----:B----4-:R-:W-:Y:S02]  /*2320*/  LEA.HI.X R11, R6, R4, R7, 0x1, P0 ;  /* 0x00000004060b7211 */ /* 0x010fe400000f0c07 */
[----:B--2---:R-:W-:-:S03]  /*2330*/  LEA R8, P2, R3, R0, 0x1 ;  /* 0x0000000003087211 */ /* 0x004fc600078408ff */
        /* <DEDUP_REMOVED lines=12> */
.L_x_2690:
[----:B------:R-:W-:Y:S05]  /*2400*/  BSYNC B0 ;  /* 0x0000000000007941 */ /* 0x000fea0003800000 */
.L_x_2689:
[----:B------:R-:W-:Y:S05]  /*2410*/  BRA.DIV ~URZ, `(.L_x_2691) ;  /* 0x000138927f007947 */ /* 0x000fea000b800000 */
[----:B------:R1:W3:Y:S04]  /*2420*/  SHFL.IDX PT, R4, R5, 0x3, 0x181f ;  /* 0x00781f0005047f89 */ /* 0x0002e800000e0000 */
[----:B--2---:R1:W2:Y:S02]  /*2430*/  SHFL.IDX PT, R0, R13, 0x3, 0x181f ;  /* 0x00781f000d007f89 */ /* 0x0042a400000e0000 */
.L_x_2737:
[----:B----4-:R-:W4:Y:S04]  /*2440*/  LDL R20, [R1+0xc] ;  /* 0x00000c0001147983 */ /* 0x010f280000100800 */
[----:B---3--:R-:W3:Y:S04]  /*2450*/  LDL R21, [R1+0x10c] ;  /* 0x00010c0001157983 */ /* 0x008ee80000100800 */
[----:B--2---:R-:W2:Y:S04]  /*2460*/  LDL R30, [R1+0x28] ;  /* 0x00002800011e7983 */ /* 0x004ea80000100800 */
[----:B------:R-:W2:Y:S04]  /*2470*/  LDL R19, [R1+0x108] ;  /* 0x0001080001137983 */ /* 0x000ea80000100800 */
[----:B------:R-:W2:Y:S04]  /*2480*/  LDL R29, [R1+0x24] ;  /* 0x00002400011d7983 */ /* 0x000ea80000100800 */
[----:B------:R-:W2:Y:S04]  /*2490*/  LDL R18, [R1+0x104] ;  /* 0x0001040001127983 */ /* 0x000ea80000100800 */
[----:B------:R-:W2:Y:S04]  /*24a0*/  LDL R28, [R1+0x20] ;  /* 0x00002000011c7983 */ /* 0x000ea80000100800 */
[----:B------:R-:W2:Y:S01]  /*24b0*/  LDL R17, [R1+0x100] ;  /* 0x0001000001117983 */ /* 0x000ea20000100800 */
[----:B-1----:R-:W-:-:S04]  /*24c0*/  IADD3 R2, R12, 0x60, RZ ;  /* 0x000000600c027810 */ /* 0x002fc80007ffe0ff */
[----:B------:R-:W-:Y:S01]  /*24d0*/  ISETP.GE.AND P0, PT, R2, R16, PT ;  /* 0x000000100200720c */ /* 0x000fe20003f06270 */
[----:B------:R-:W1:Y:S01]  /*24e0*/  S2R R5, SR_TID.X ;  /* 0x0000000000057919 */ /* 0x000e620000002100 */
[----:B-----5:R-:W-:-:S05]  /*24f0*/  IMAD.WIDE.U32 R146, R14, c[0x0][0x2b0], RZ ;  /* 0x0000ac000e927a25 */ /* 0x020fca00078e00ff */
[----:B------:R2:W-:Y:S01]  /*2500*/  STL.64 [R1+0x50], R146 ;  /* 0x0000509201007387 */ /* 0x0005e20000100a00 */
[--C-:B-1----:R-:W-:Y:S02]  /*2510*/  SHF.R.S32.HI R22, RZ, 0x1f, R5.reuse ;  /* 0x0000001fff167819 */ /* 0x102fe40000011405 */
[----:B------:R-:W-:Y:S02]  /*2520*/  SHF.R.S32.HI R24, RZ, 0x1f, R5 ;  /* 0x0000001fff187819 */ /* 0x000fe40000011405 */
[-C--:B------:R-:W-:Y:S02]  /*2530*/  LEA.HI R22, R22, R5.reuse, RZ, 0x3 ;  /* 0x0000000516167211 */ /* 0x080fe400078f18ff */
[----:B------:R-:W-:Y:S02]  /*2540*/  LEA.HI R24, R24, R5, RZ, 0x3 ;  /* 0x0000000518187211 */ /* 0x000fe400078f18ff */
[----:B------:R-:W-:Y:S02]  /*2550*/  LOP3.LUT R22, R22, 0xfffffff8, RZ, 0xc0, !PT ;  /* 0xfffffff816167812 */ /* 0x000fe400078ec0ff */
[----:B------:R-:W-:-:S03]  /*2560*/  SHF.R.S32.HI R24, RZ, 0x3, R24 ;  /* 0x00000003ff187819 */ /* 0x000fc60000011418 */
[----:B------:R-:W-:-:S04]  /*2570*/  IMAD.IADD R22, R5, 0x1, -R22 ;  /* 0x0000000105167824 */ /* 0x000fc800078e0a16 */
[----:B------:R-:W-:Y:S01]  /*2580*/  IMAD R133, R22, 0x20, R24 ;  /* 0x0000002016857824 */ /* 0x000fe200078e0218 */
[----:B----4-:R-:W-:-:S04]  /*2590*/  @!P0 LEA R10, P1, R20, R0, 0x1 ;  /* 0x00000000140a8211 */ /* 0x010fc800078208ff */
[----:B---3--:R-:W-:Y:S02]  /*25a0*/  @!P0 LEA.HI.X R11, R20, R4, R21, 0x1, P1 ;  /* 0x00000004140b8211 */ /* 0x008fe400008f0c15 */
[----:B--2---:R-:W-:-:S03]  /*25b0*/  @!P0 LEA R8, P1, R30, R0, 0x1 ;  /* 0x000000001e088211 */ /* 0x004fc600078208ff */
        /* <DEDUP_REMOVED lines=8> */
[----:B------:R-:W-:-:S03]  /*2640*/  @!P0 LEA R2, P1, R28, R0, 0x1 ;  /* 0x000000001c028211 */ /* 0x000fc600078208ff */
[----:B------:R1:W-:Y:S01]  /*2650*/  @!P0 LDGSTS.E.BYPASS.LTC128B.128 [R251+0x23100], [R6.64], !P4 ;  /* 0x2310000006fb8fae */ /* 0x0003e2000e101d46 */
[----:B------:R-:W-:-:S05]  /*2660*/  SHF.R.S32.HI R0, RZ, 0x1f, R14 ;  /* 0x0000001fff007819 */ /* 0x000fca000001140e */
[----:B------:R-:W-:-:S04]  /*2670*/  IMAD R0, R0, c[0x0][0x2b0], RZ ;  /* 0x0000ac0000007a24 */ /* 0x000fc800078e02ff */
[----:B------:R-:W-:-:S04]  /*2680*/  IMAD R0, R14, c[0x0][0x2b4], R0 ;  /* 0x0000ad000e007a24 */ /* 0x000fc800078e0200 */
[----:B------:R-:W-:-:S05]  /*2690*/  IMAD.IADD R144, R147, 0x1, R0 ;  /* 0x0000000193907824 */ /* 0x000fca00078e0200 */
[----:B------:R1:W-:Y:S01]  /*26a0*/  STL [R1+0x60], R144 ;  /* 0x0000609001007387 */ /* 0x0003e20000100800 */
[----:B------:R-:W-:-:S05]  /*26b0*/  @!P0 LEA.HI.X R3, R28, R4, R17, 0x1, P1 ;  /* 0x000000041c038211 */ /* 0x000fca00008f0c11 */
[----:B------:R1:W-:Y:S04]  /*26c0*/  @!P0 LDGSTS.E.BYPASS.LTC128B.128 [R251+0x27100], [R2.64], !P3 ;  /* 0x2710000002fb8fae */ /* 0x0003e8000d901d46 */
[----:B------:R-:W0:Y:S01]  /*26d0*/  LDGDEPBAR ;  /* 0x00000000000079af */ /* 0x000e220000000000 */
[----:B------:R-:W-:Y:S02]  /*26e0*/  WARPSYNC 0xffffffff ;  /* 0xffffffff00007948 */ /* 0x000fe40003800000 */
[----:B------:R-:W2:Y:S04]  /*26f0*/  LDL.LU R5, [R1+0x78] ;  /* 0x0000780001057983 */ /* 0x000ea80000300800 */
[----:B------:R-:W3:Y:S01]  /*2700*/  LDL R145, [R1+0x3c] ;  /* 0x00003c0001917983 */ /* 0x000ee20000100800 */
[----:B-1----:R-:W-:-:S02]  /*2710*/  IMAD.MOV.U32 R6, RZ, RZ, 0x60 ;  /* 0x00000060ff067424 */ /* 0x002fc400078e00ff */
[----:B------:R-:W-:Y:S01]  /*2720*/  IMAD.MOV.U32 R148, RZ, RZ, c[0x0][0x2b8] ;  /* 0x0000ae00ff947624 */ /* 0x000fe200078e00ff */
[----:B------:R-:W4:Y:S01]  /*2730*/  LDL R16, [R1+0x70] ;  /* 0x0000700001107983 */ /* 0x000f220000100800 */
[----:B------:R-:W-:-:S03]  /*2740*/  IMAD R134, R252, R6, -0x60 ;  /* 0xffffffa0fc867424 */ /* 0x000fc600078e0206 */
[----:B------:R-:W-:Y:S01]  /*2750*/  ISETP.NE.AND P1, PT, R148, 0x1, PT ;  /* 0x000000019400780c */ /* 0x000fe20003f25270 */
[----:B------:R-:W-:-:S05]  /*2760*/  IMAD.IADD R2, R133, 0x1, R134 ;  /* 0x0000000185027824 */ /* 0x000fca00078e0286 */
[----:B------:R-:W-:-:S04]  /*2770*/  ISETP.GE.AND P0, PT, R2, R250, PT ;  /* 0x000000fa0200720c */ /* 0x000fc80003f06270 */
[----:B------:R-:W-:Y:S01]  /*2780*/  ISETP.GT.OR P0, PT, R133, 0x5f, P0 ;  /* 0x0000005f8500780c */ /* 0x000fe20000704670 */
[----:B------:R-:W-:Y:S01]  /*2790*/  IMAD.MOV.U32 R14, RZ, RZ, RZ ;  /* 0x000000ffff0e7224 */ /* 0x000fe200078e00ff */
[----:B------:R-:W-:Y:S01]  /*27a0*/  BAR.SYNC.DEFER_BLOCKING 0x0 ;  /* 0x0000000000007b1d */ /* 0x000fe20000010000 */
[----:B---3--:R-:W-:Y:S01]  /*27b0*/  IMAD.IADD R2, R2, 0x1, R145 ;  /* 0x0000000102027824 */ /* 0x008fe200078e0291 */
[----:B--2---:R-:W-:-:S03]  /*27c0*/  LOP3.LUT R5, R5, 0xfffffffe, RZ, 0xc0, !PT ;  /* 0xfffffffe05057812 */ /* 0x004fc600078ec0ff */
[----:B------:R-:W-:Y:S01]  /*27d0*/  @P1 IMAD.HI.U32 R3, R2, c[0x0][0x2bc], RZ ;  /* 0x0000af0002031a27 */ /* 0x000fe200078e00ff */
[----:B------:R-:W-:-:S03]  /*27e0*/  @P1 LOP3.LUT R5, R5, 0x1, RZ, 0xfc, !PT ;  /* 0x0000000105051812 */ /* 0x000fc600078efcff */
[----:B------:R-:W-:Y:S01]  /*27f0*/  IMAD.MOV.U32 R0, RZ, RZ, R2 ;  /* 0x000000ffff007224 */ /* 0x000fe200078e0002 */
[----:B------:R-:W-:Y:S01]  /*2800*/  @P1 SHF.R.U32.HI R0, RZ, c[0x0][0x2c0], R3 ;  /* 0x0000b000ff001a19 */ /* 0x000fe20000011603 */
[----:B------:R1:W-:Y:S03]  /*2810*/  STL [R1+0x78], R5 ;  /* 0x0000780501007387 */ /* 0x0003e60000100800 */
[----:B------:R-:W-:-:S04]  /*2820*/  @!P0 IADD3 R3, P1, R0, R146, RZ ;  /* 0x0000009200038210 */ /* 0x000fc80007f3e0ff */
[----:B-1----:R-:W-:Y:S02]  /*2830*/  @!P0 LEA.HI.X.SX32 R5, R0, R144, 0x1, P1 ;  /* 0x0000009000058211 */ /* 0x002fe400008f0eff */
[----:B------:R-:W-:-:S04]  /*2840*/  @!P0 LEA R4, P1, R3, c[0x0][0x2a0], 0x2 ;  /* 0x0000a80003048a11 */ /* 0x000fc800078210ff */
[----:B------:R-:W-:-:S05]  /*2850*/  @!P0 LEA.HI.X R5, R3, c[0x0][0x2a4], R5, 0x2, P1 ;  /* 0x0000a90003058a11 */ /* 0x000fca00008f1405 */
[----:B------:R1:W2:Y:S01]  /*2860*/  @!P0 LDG.E R14, [R4.64] ;  /* 0x00000006040e8981 */ /* 0x0002a2000c1e1900 */
[----:B------:R-:W-:-:S04]  /*2870*/  IMAD.MOV R0, RZ, RZ, -R0 ;  /* 0x000000ffff007224 */ /* 0x000fc800078e0a00 */
[----:B------:R-:W-:-:S05]  /*2880*/  IMAD R23, R0, c[0x0][0x2b8], R2 ;  /* 0x0000ae0000177a24 */ /* 0x000fca00078e0202 */
[----:B------:R-:W-:Y:S01]  /*2890*/  SHF.R.S32.HI R10, RZ, 0x1f, R23 ;  /* 0x0000001fff0a7819 */ /* 0x000fe20000011417 */
[----:B------:R-:W-:-:S04]  /*28a0*/  IMAD.WIDE.U32 R2, R23, c[0x0][0x1e0], RZ ;  /* 0x0000780017027a25 */ /* 0x000fc800078e00ff */
[----:B------:R-:W-:-:S04]  /*28b0*/  IMAD R0, R10, c[0x0][0x1e0], RZ ;  /* 0x000078000a007a24 */ /* 0x000fc800078e02ff */
[----:B------:R-:W-:-:S04]  /*28c0*/  IMAD R0, R23, c[0x0][0x1e4], R0 ;  /* 0x0000790017007a24 */ /* 0x000fc800078e0200 */
[----:B------:R-:W-:Y:S02]  /*28d0*/  IMAD.IADD R3, R3, 0x1, R0 ;  /* 0x0000000103037824 */ /* 0x000fe400078e0200 */
[----:B------:R-:W-:Y:S02]  /*28e0*/  IMAD R0, R15, c[0x0][0x1e8], RZ ;  /* 0x00007a000f007a24 */ /* 0x000fe400078e02ff */
[----:B----4-:R-:W-:-:S04]  /*28f0*/  IMAD.WIDE.U32 R142, R16, c[0x0][0x1e8], RZ ;  /* 0x00007a00108e7a25 */ /* 0x010fc800078e00ff */
[----:B------:R-:W-:-:S04]  /*2900*/  IMAD R0, R16, c[0x0][0x1ec], R0 ;  /* 0x00007b0010007a24 */ /* 0x000fc800078e0200 */
[----:B------:R-:W-:Y:S02]  /*2910*/  IMAD.IADD R141, R143, 0x1, R0 ;  /* 0x000000018f8d7824 */ /* 0x000fe400078e0200 */
[----:B------:R-:W-:Y:S02]  /*2920*/  IMAD.MOV.U32 R132, RZ, RZ, c[0x0][0x2ac] ;  /* 0x0000ab00ff847624 */ /* 0x000fe400078e00ff */
[----:B-1----:R-:W-:-:S04]  /*2930*/  IMAD R5, R252, -0x60, R6 ;  /* 0xffffffa0fc057824 */ /* 0x002fc800078e0206 */
[----:B------:R-:W-:-:S04]  /*2940*/  IMAD R132, R132, c[0x0][0x1d0], R5 ;  /* 0x0000740084847a24 */ /* 0x000fc800078e0205 */
[----:B------:R-:W-:Y:S02]  /*2950*/  IMAD.IADD R26, R132, 0x1, -R24 ;  /* 0x00000001841a7824 */ /* 0x000fe400078e0a18 */
[----:B------:R-:W-:Y:S01]  /*2960*/  IMAD.WIDE.U32 R24, R16, c[0x0][0x210], RZ ;  /* 0x0000840010187a25 */ /* 0x000fe200078e00ff */
[----:B------:R-:W-:Y:S03]  /*2970*/  STL [R1+0x14], R23 ;  /* 0x0000141701007387 */ /* 0x000fe60000100800 */
[----:B------:R-:W-:Y:S02]  /*2980*/  IMAD.SHL.U32 R138, R30, 0x2, RZ ;  /* 0x000000021e8a7824 */ /* 0x000fe400078e00ff */
[----:B------:R-:W-:Y:S01]  /*2990*/  IMAD.SHL.U32 R139, R29, 0x2, RZ ;  /* 0x000000021d8b7824 */ /* 0x000fe200078e00ff */
[C---:B------:R-:W-:Y:S01]  /*29a0*/  SHF.L.U64.HI R128, R20.reuse, 0x1, R21 ;  /* 0x0000000114807819 */ /* 0x040fe20000010215 */
[----:B------:R-:W-:Y:S01]  /*29b0*/  IMAD.SHL.U32 R137, R20, 0x2, RZ ;  /* 0x0000000214897824 */ /* 0x000fe200078e00ff */
[----:B------:R-:W-:-:S02]  /*29c0*/  SHF.L.U64.HI R129, R30, 0x1, R19 ;  /* 0x000000011e817819 */ /* 0x000fc40000010213 */
[----:B------:R-:W-:Y:S02]  /*29d0*/  SHF.L.U64.HI R130, R29, 0x1, R18 ;  /* 0x000000011d827819 */ /* 0x000fe40000010212 */
[----:B------:R-:W-:Y:S01]  /*29e0*/  IADD3 R226, R135, 0x20, RZ ;  /* 0x0000002087e27810 */ /* 0x000fe20007ffe0ff */
[C---:B------:R-:W-:Y:S01]  /*29f0*/  IMAD.SHL.U32 R140, R28.reuse, 0x2, RZ ;  /* 0x000000021c8c7824 */ /* 0x040fe200078e00ff */
[----:B------:R-:W-:Y:S02]  /*2a00*/  SHF.L.U64.HI R131, R28, 0x1, R17 ;  /* 0x000000011c837819 */ /* 0x000fe40000010211 */
[----:B--2---:R-:W-:Y:S01]  /*2a10*/  SHF.R.S32.HI R12, RZ, 0x1f, R14 ;  /* 0x0000001fff0c7819 */ /* 0x004fe2000001140e */
[----:B------:R-:W-:-:S04]  /*2a20*/  IMAD.WIDE.U32 R2, R14, c[0x0][0x1f0], R2 ;  /* 0x00007c000e027a25 */ /* 0x000fc800078e0002 */
[----:B------:R-:W-:Y:S01]  /*2a30*/  IMAD R4, R12, c[0x0][0x1f0], RZ ;  /* 0x00007c000c047a24 */ /* 0x000fe200078e02ff */
[----:B------:R-:W-:-:S03]  /*2a40*/  IADD3 R0, P0, R2, R142, RZ ;  /* 0x0000008e02007210 */ /* 0x000fc60007f1e0ff */
[----:B------:R-:W-:-:S05]  /*2a50*/  IMAD R4, R14, c[0x0][0x1f4], R4 ;  /* 0x00007d000e047a24 */ /* 0x000fca00078e0204 */
[----:B------:R-:W-:Y:S02]  /*2a60*/  IADD3.X R2, R141, R3, R4, P0, !PT ;  /* 0x000000038d027210 */ /* 0x000fe400007fe404 */
[----:B------:R-:W-:-:S04]  /*2a70*/  LEA R9, P0, R0, c[0x0][0x1c8], 0x1 ;  /* 0x0000720000097a11 */ /* 0x000fc800078008ff */
[----:B------:R-:W-:Y:S02]  /*2a80*/  LEA.HI.X R13, R0, c[0x0][0x1cc], R2, 0x1, P0 ;  /* 0x00007300000d7a11 */ /* 0x000fe400000f0c02 */
[----:B------:R-:W1:Y:S01]  /*2a90*/  SHFL.IDX PT, R0, R9, RZ, 0x181f ;  /* 0x00181fff09007589 */ /* 0x000e6200000e0000 */
[----:B------:R-:W-:-:S03]  /*2aa0*/  ISETP.GE.AND P0, PT, R26, 0x1, PT ;  /* 0x000000011a00780c */ /* 0x000fc60003f06270 */
[----:B------:R-:W2:Y:S04]  /*2ab0*/  SHFL.IDX PT, R2, R13, RZ, 0x181f ;  /* 0x00181fff0d027589 */ /* 0x000ea800000e0000 */
[----:B------:R-:W3:Y:S06]  /*2ac0*/  SHFL.IDX PT, R8, R9, 0x1, 0x181f ;  /* 0x00381f0009087f89 */ /* 0x000eec00000e0000 */
[----:B------:R-:W-:-:S02]  /*2ad0*/  @P0 ISETP.GE.AND P3, PT, R20, c[0x0][0x1d4], PT ;  /* 0x0000750014000a0c */ /* 0x000fc40003f66270 */
[----:B------:R-:W-:Y:S01]  /*2ae0*/  @P0 ISETP.GE.AND P4, PT, R30, c[0x0][0x1d4], PT ;  /* 0x000075001e000a0c */ /* 0x000fe20003f86270 */
[----:B------:R-:W4:Y:S01]  /*2af0*/  SHFL.IDX PT, R11, R13, 0x1, 0x181f ;  /* 0x00381f000d0b7f89 */ /* 0x000f2200000e0000 */
[-C--:B-1----:R-:W-:Y:S02]  /*2b00*/  @P0 LEA R4, P2, R20, R0.reuse, 0x1 ;  /* 0x0000000014040211 */ /* 0x082fe400078408ff */
[----:B------:R-:W-:Y:S02]  /*2b10*/  @P0 LEA R6, P1, R30, R0, 0x1 ;  /* 0x000000001e060211 */ /* 0x000fe400078208ff */
[-C--:B--2---:R-:W-:Y:S02]  /*2b20*/  @P0 LEA.HI.X R5, R20, R2.reuse, R21, 0x1, P2 ;  /* 0x0000000214050211 */ /* 0x084fe400010f0c15 */
[----:B------:R-:W-:Y:S02]  /*2b30*/  @P0 LEA.HI.X R7, R30, R2, R19, 0x1, P1 ;  /* 0x000000021e070211 */ /* 0x000fe400008f0c13 */
[----:B------:R-:W-:Y:S01]  /*2b40*/  ISETP.GE.AND P1, PT, R26, 0x21, PT ;  /* 0x000000211a00780c */ /* 0x000fe20003f26270 */
[----:B------:R1:W-:Y:S01]  /*2b50*/  @P0 LDGSTS.E.BYPASS.LTC128B.128 [R251+0xc100], [R4.64], !P3 ;  /* 0x0c10000004fb0fae */ /* 0x0003e2000d901d46 */
[----:B------:R-:W-:-:S03]  /*2b60*/  @P0 ISETP.GE.AND P5, PT, R29, c[0x0][0x1d4], PT ;  /* 0x000075001d000a0c */ /* 0x000fc60003fa6270 */
[----:B------:R2:W-:Y:S01]  /*2b70*/  @P0 LDGSTS.E.BYPASS.LTC128B.128 [R251+0xf100], [R6.64], !P4 ;  /* 0x0f10000006fb0fae */ /* 0x0005e2000e101d46 */
[----:B------:R-:W-:Y:S02]  /*2b80*/  @P0 ISETP.GE.AND P4, PT, R28, c[0x0][0x1d4], PT ;  /* 0x000075001c000a0c */ /* 0x000fe40003f86270 */
[----:B-1----:R-:W-:-:S04]  /*2b90*/  @P0 LEA R4, P2, R29, R0, 0x1 ;  /* 0x000000001d040211 */ /* 0x002fc800078408ff */
[----:B------:R-:W-:Y:S02]  /*2ba0*/  @P0 LEA.HI.X R5, R29, R2, R18, 0x1, P2 ;  /* 0x000000021d050211 */ /* 0x000fe400010f0c12 */
[----:B--2---:R-:W-:-:S03]  /*2bb0*/  @P0 LEA R6, P2, R28, R0, 0x1 ;  /* 0x000000001c060211 */ /* 0x004fc600078408ff */
[----:B------:R3:W-:Y:S01]  /*2bc0*/  @P0 LDGSTS.E.BYPASS.LTC128B.128 [R251+0x12100], [R4.64], !P5 ;  /* 0x1210000004fb0fae */ /* 0x0007e2000e901d46 */
[----:B------:R-:W-:Y:S02]  /*2bd0*/  @P0 LEA.HI.X R7, R28, R2, R17, 0x1, P2 ;  /* 0x000000021c070211 */ /* 0x000fe400010f0c11 */
[----:B------:R-:W-:Y:S01]  /*2be0*/  @P1 ISETP.GE.AND P2, PT, R20, c[0x0][0x1d4], PT ;  /* 0x0000750014001a0c */ /* 0x000fe20003f46270 */
[----:B------:R-:W-:Y:S02]  /*2bf0*/  IMAD R0, R10, c[0x0][0x208], RZ ;  /* 0x000082000a007a24 */ /* 0x000fe400078e02ff */
[----:B------:R1:W-:Y:S01]  /*2c00*/  @P0 LDGSTS.E.BYPASS.LTC128B.128 [R251+0x15100], [R6.64], !P4 ;  /* 0x1510000006fb0fae */ /* 0x0003e2000e101d46 */
[----:B------:R-:W-:Y:S01]  /*2c10*/  @P1 ISETP.GE.AND P4, PT, R30, c[0x0][0x1d4], PT ;  /* 0x000075001e001a0c */ /* 0x000fe20003f86270 */
[----:B------:R-:W-:Y:S02]  /*2c20*/  IMAD.WIDE.U32 R2, R23, c[0x0][0x208], RZ ;  /* 0x0000820017027a25 */ /* 0x000fe400078e00ff */
[----:B------:R-:W-:Y:S01]  /*2c30*/  SHFL.IDX PT, R10, R13, 0x2, 0x181f ;  /* 0x00581f000d0a7f89 */ /* 0x000fe200000e0000 */
[----:B---3--:R-:W-:-:S04]  /*2c40*/  @P1 LEA R4, P3, R20, R8, 0x1 ;  /* 0x0000000814041211 */ /* 0x008fc800078608ff */
[----:B----4-:R-:W-:Y:S01]  /*2c50*/  @P1 LEA.HI.X R5, R20, R11, R21, 0x1, P3 ;  /* 0x0000000b14051211 */ /* 0x010fe200018f0c15 */
[----:B-1----:R-:W-:Y:S02]  /*2c60*/  IMAD R7, R23, c[0x0][0x20c], R0 ;  /* 0x0000830017077a24 */ /* 0x002fe400078e0200 */
[----:B------:R-:W1:Y:S01]  /*2c70*/  SHFL.IDX PT, R0, R9, 0x2, 0x181f ;  /* 0x00581f0009007f89 */ /* 0x000e6200000e0000 */
[----:B------:R-:W-:-:S03]  /*2c80*/  @P1 LEA R6, P0, R30, R8, 0x1 ;  /* 0x000000081e061211 */ /* 0x000fc600078008ff */
[----:B------:R2:W-:Y:S01]  /*2c90*/  @P1 LDGSTS.E.BYPASS.LTC128B.128 [R251+0xd100], [R4.64], !P2 ;  /* 0x0d10000004fb1fae */ /* 0x0005e2000d101d46 */
[----:B------:R-:W-:Y:S01]  /*2ca0*/  @P1 ISETP.GE.AND P2, PT, R29, c[0x0][0x1d4], PT ;  /* 0x000075001d001a0c */ /* 0x000fe20003f46270 */
[----:B------:R-:W-:Y:S01]  /*2cb0*/  IMAD.IADD R3, R3, 0x1, R7 ;  /* 0x0000000103037824 */ /* 0x000fe200078e0207 */
[----:B------:R-:W-:Y:S02]  /*2cc0*/  @P1 LEA.HI.X R7, R30, R11, R19, 0x1, P0 ;  /* 0x0000000b1e071211 */ /* 0x000fe400000f0c13 */
[----:B------:R-:W-:-:S03]  /*2cd0*/  ISETP.GE.AND P0, PT, R26, 0x41, PT ;  /* 0x000000411a00780c */ /* 0x000fc60003f06270 */
[----:B------:R3:W-:Y:S01]  /*2ce0*/  @P1 LDGSTS.E.BYPASS.LTC128B.128 [R251+0x10100], [R6.64], !P4 ;  /* 0x1010000006fb1fae */ /* 0x0007e2000e101d46 */
[----:B------:R-:W-:Y:S01]  /*2cf0*/  @P1 ISETP.GE.AND P4, PT, R28, c[0x0][0x1d4], PT ;  /* 0x000075001c001a0c */ /* 0x000fe20003f86270 */
[----:B------:R-:W-:Y:S01]  /*2d00*/  IMAD.WIDE.U32 R2, R14, c[0x0][0x218], R2 ;  /* 0x000086000e027a25 */ /* 0x000fe200078e0002 */
[----:B--2---:R-:W-:-:S04]  /*2d10*/  @P1 LEA R4, P3, R29, R8, 0x1 ;  /* 0x000000081d041211 */ /* 0x004fc800078608ff */
[----:B------:R-:W-:Y:S01]  /*2d20*/  @P1 LEA.HI.X R5, R29, R11, R18, 0x1, P3 ;  /* 0x0000000b1d051211 */ /* 0x000fe200018f0c12 */
[----:B---3--:R-:W-:-:S04]  /*2d30*/  IMAD R6, R15, c[0x0][0x210], RZ ;  /* 0x000084000f067a24 */ /* 0x008fc800078e02ff */
[----:B------:R2:W-:Y:S04]  /*2d40*/  @P1 LDGSTS.E.BYPASS.LTC128B.128 [R251+0x13100], [R4.64], !P2 ;  /* 0x1310000004fb1fae */ /* 0x0005e8000d101d46 */
[----:B------:R-:W-:Y:S04]  /*2d50*/  STL [R1+0x10], R14 ;  /* 0x0000100e01007387 */ /* 0x000fe80000100800 */
[----:B------:R-:W-:Y:S01]  /*2d60*/  STL.64 [R1+0x48], R142 ;  /* 0x0000488e01007387 */ /* 0x000fe20000100a00 */
[----:B--2---:R-:W-:Y:S01]  /*2d70*/  IMAD R5, R16, c[0x0][0x214], R6 ;  /* 0x0000850010057a24 */ /* 0x004fe200078e0206 */
[----:B------:R-:W-:Y:S01]  /*2d80*/  @P1 LEA R6, P3, R28, R8, 0x1 ;  /* 0x000000081c061211 */ /* 0x000fe200078608ff */
[----:B------:R-:W-:Y:S01]  /*2d90*/  IMAD R8, R12, c[0x0][0x218], RZ ;  /* 0x000086000c087a24 */ /* 0x000fe200078e02ff */
[----:B-1----:R-:W-:-:S02]  /*2da0*/  @P0 LEA R4, P2, R20, R0, 0x1 ;  /* 0x0000000014040211 */ /* 0x002fc400078408ff */
[----:B------:R-:W-:Y:S02]  /*2db0*/  @P1 LEA.HI.X R7, R28, R11, R17, 0x1, P3 ;  /* 0x0000000b1c071211 */ /* 0x000fe400018f0c11 */
[C---:B------:R-:W-:Y:S01]  /*2dc0*/  @P0 ISETP.GE.AND P3, PT, R20.reuse, c[0x0][0x1d4], PT ;  /* 0x0000750014000a0c */ /* 0x040fe20003f66270 */
[----:B------:R-:W-:Y:S01]  /*2dd0*/  IMAD.IADD R9, R25, 0x1, R5 ;  /* 0x0000000119097824 */ /* 0x000fe200078e0205 */
[----:B------:R-:W-:Y:S01]  /*2de0*/  @P0 LEA.HI.X R5, R20, R10, R21, 0x1, P2 ;  /* 0x0000000a14050211 */ /* 0x000fe200010f0c15 */
[----:B------:R-:W-:Y:S01]  /*2df0*/  IMAD R8, R14, c[0x0][0x21c], R8 ;  /* 0x000087000e087a24 */ /* 0x000fe200078e0208 */
[----:B------:R-:W-:Y:S01]  /*2e00*/  IADD3 R2, P2, R2, R24, RZ ;  /* 0x0000001802027210 */ /* 0x000fe20007f5e0ff */
[----:B------:R1:W-:Y:S03]  /*2e10*/  @P1 LDGSTS.E.BYPASS.LTC128B.128 [R251+0x16100], [R6.64], !P4 ;  /* 0x1610000006fb1fae */ /* 0x0003e6000e101d46 */
[----:B------:R-:W-:Y:S01]  /*2e20*/  IADD3.X R3, R9, R3, R8, P2, !PT ;  /* 0x0000000309037210 */ /* 0x000fe200017fe408 */
[----:B------:R-:W-:Y:S01]  /*2e30*/  STL [R1+0x40], R141 ;  /* 0x0000408d01007387 */ /* 0x000fe20000100800 */
[----:B------:R-:W-:-:S02]  /*2e40*/  @P0 LEA R8, P2, R30, R0, 0x1 ;  /* 0x000000001e080211 */ /* 0x000fc400078408ff */
[----:B------:R-:W-:Y:S01]  /*2e50*/  LEA R13, P1, R2, c[0x0][0x1f8], 0x1 ;  /* 0x00007e00020d7a11 */ /* 0x000fe200078208ff */
[----:B------:R-:W-:Y:S01]  /*2e60*/  STL.64 [R1+0x58], R24 ;  /* 0x0000581801007387 */ /* 0x000fe20000100a00 */
[----:B------:R-:W-:-:S03]  /*2e70*/  @P0 ISETP.GE.AND P4, PT, R30, c[0x0][0x1d4], PT ;  /* 0x000075001e000a0c */ /* 0x000fc60003f86270 */
[----:B------:R2:W-:Y:S01]  /*2e80*/  STL [R1+0x64], R9 ;  /* 0x0000640901007387 */ /* 0x0005e20000100800 */
[----:B------:R-:W-:-:S03]  /*2e90*/  LEA.HI.X R27, R2, c[0x0][0x1fc], R3, 0x1, P1 ;  /* 0x00007f00021b7a11 */ /* 0x000fc600008f0c03 */
[----:B------:R3:W-:Y:S01]  /*2ea0*/  @P0 LDGSTS.E.BYPASS.LTC128B.128 [R251+0xe100], [R4.64], !P3 ;  /* 0x0e10000004fb0fae */ /* 0x0007e2000d901d46 */
[----:B------:R-:W-:-:S03]  /*2eb0*/  @P0 ISETP.GE.AND P1, PT, R28, c[0x0][0x1d4], PT ;  /* 0x000075001c000a0c */ /* 0x000fc60003f26270 */
[----:B------:R-:W-:Y:S04]  /*2ec0*/  SHFL.IDX PT, R12, R13, 0x1, 0x181f ;  /* 0x00381f000d0c7f89 */ /* 0x000fe800000e0000 */
[----:B------:R-:W4:Y:S01]  /*2ed0*/  LDL R149, [R1+0x34] ;  /* 0x0000340001957983 */ /* 0x000f220000100800 */
[----:B-1----:R-:W-:-:S04]  /*2ee0*/  @P0 LEA R6, P3, R29, R0, 0x1 ;  /* 0x000000001d060211 */ /* 0x002fc800078608ff */
[CC--:B------:R-:W-:Y:S02]  /*2ef0*/  @P0 LEA.HI.X R7, R29.reuse, R10.reuse, R18, 0x1, P3 ;  /* 0x0000000a1d070211 */ /* 0x0c0fe400018f0c12 */
[----:B--2---:R-:W-:Y:S02]  /*2f00*/  @P0 LEA.HI.X R9, R30, R10, R19, 0x1, P2 ;  /* 0x0000000a1e090211 */ /* 0x004fe400010f0c13 */
[----:B------:R-:W-:-:S03]  /*2f10*/  @P0 ISETP.GE.AND P2, PT, R29, c[0x0][0x1d4], PT ;  /* 0x000075001d000a0c */ /* 0x000fc60003f46270 */
[----:B------:R1:W-:Y:S01]  /*2f20*/  @P0 LDGSTS.E.BYPASS.LTC128B.128 [R251+0x11100], [R8.64], !P4 ;  /* 0x1110000008fb0fae */ /* 0x0003e2000e101d46 */
[----:B---3--:R-:W-:-:S04]  /*2f30*/  @P0 LEA R4, P3, R28, R0, 0x1 ;  /* 0x000000001c040211 */ /* 0x008fc800078608ff */
[----:B------:R-:W-:-:S05]  /*2f40*/  @P0 LEA.HI.X R5, R28, R10, R17, 0x1, P3 ;  /* 0x0000000a1c050211 */ /* 0x000fca00018f0c11 */
[----:B------:R2:W-:Y:S04]  /*2f50*/  @P0 LDGSTS.E.BYPASS.LTC128B.128 [R251+0x14100], [R6.64], !P2 ;  /* 0x1410000006fb0fae */ /* 0x0005e8000d101d46 */
[----:B------:R2:W-:Y:S04]  /*2f60*/  @P0 LDGSTS.E.BYPASS.LTC128B.128 [R251+0x17100], [R4.64], !P1 ;  /* 0x1710000004fb0fae */ /* 0x0005e8000c901d46 */
[----:B------:R-:W0:Y:S04]  /*2f70*/  LDGDEPBAR ;  /* 0x00000000000079af */ /* 0x000e280000000000 */
[----:B------:R-:W3:Y:S04]  /*2f80*/  SHFL.IDX PT, R0, R13, RZ, 0x181f ;  /* 0x00181fff0d007589 */ /* 0x000ee800000e0000 */
[----:B------:R-:W5:Y:S04]  /*2f90*/  SHFL.IDX PT, R2, R27, RZ, 0x181f ;  /* 0x00181fff1b027589 */ /* 0x000f6800000e0000 */
[----:B------:R-:W1:Y:S01]  /*2fa0*/  SHFL.IDX PT, R3, R27, 0x1, 0x181f ;  /* 0x00381f001b037f89 */ /* 0x000e6200000e0000 */
[----:B------:R-:W-:-:S02]  /*2fb0*/  R2P PR, R22, 0x6 ;  /* 0x0000000616007804 */ /* 0x000fc40000000000 */
[----:B------:R-:W-:Y:S01]  /*2fc0*/  ISETP.GE.AND P5, PT, R20, c[0x0][0x1d4], PT ;  /* 0x0000750014007a0c */ /* 0x000fe20003fa6270 */
[----:B------:R-:W-:-:S04]  /*2fd0*/  DEPBAR.LE SB0, 0x1 ;  /* 0x000080400000791a */ /* 0x000fc80000000000 */
[----:B------:R-:W-:-:S04]  /*2fe0*/  DEPBAR.LE SB0, 0x0 ;  /* 0x000080000000791a */ /* 0x000fc80000000000 */
[----:B------:R-:W-:Y:S01]  /*2ff0*/  BAR.SYNC.DEFER_BLOCKING 0x0 ;  /* 0x0000000000007b1d */ /* 0x000fe20000010000 */
[CC--:B---3--:R-:W-:Y:S02]  /*3000*/  IADD3 R20, P0, R0.reuse, R138.reuse, RZ ;  /* 0x0000008a00147210 */ /* 0x0c8fe40007f1e0ff */
[----:B------:R-:W-:Y:S02]  /*3010*/  IADD3 R18, P4, R0, R139, RZ ;  /* 0x0000008b00127210 */ /* 0x000fe40007f9e0ff */
[----:B------:R-:W-:Y:S01]  /*3020*/  @P1 IADD3 R226, R135, -0x20, RZ ;  /* 0xffffffe087e21810 */ /* 0x000fe20007ffe0ff */
[--C-:B-----5:R-:W-:Y:S01]  /*3030*/  IMAD.X R21, R2, 0x1, R129.reuse, P0 ;  /* 0x0000000102157824 */ /* 0x120fe200000e0681 */
[-C--:B------:R-:W-:Y:S01]  /*3040*/  IADD3 R14, P1, R12, R137.reuse, RZ ;  /* 0x000000890c0e7210 */ /* 0x080fe20007f3e0ff */
[----:B------:R-:W-:Y:S01]  /*3050*/  IMAD.X R19, R2, 0x1, R130, P4 ;  /* 0x0000000102137824 */ /* 0x000fe200020e0682 */
[----:B------:R-:W-:Y:S02]  /*3060*/  IADD3 R24, P0, R12, R138, RZ ;  /* 0x0000008a0c187210 */ /* 0x000fe40007f1e0ff */
[----:B------:R-:W-:Y:S01]  /*3070*/  ISETP.GE.AND P4, PT, R30, c[0x0][0x1d4], PT ;  /* 0x000075001e007a0c */ /* 0x000fe20003f86270 */
[C---:B-1----:R-:W-:Y:S01]  /*3080*/  IMAD.X R15, R3.reuse, 0x1, R128, P1 ;  /* 0x00000001030f7824 */ /* 0x042fe200008e0680 */
[----:B------:R-:W-:Y:S01]  /*3090*/  IADD3 R22, P3, R0, R137, RZ ;  /* 0x0000008900167210 */ /* 0x000fe20007f7e0ff */
[----:B------:R-:W-:Y:S01]  /*30a0*/  IMAD.X R25, R3, 0x1, R129, P0 ;  /* 0x0000000103197824 */ /* 0x000fe200000e0681 */
[----:B------:R-:W-:-:S02]  /*30b0*/  ISETP.LT.OR P1, PT, R26, 0x1, P5 ;  /* 0x000000011a00780c */ /* 0x000fc40002f21670 */
[----:B------:R-:W-:Y:S01]  /*30c0*/  ISETP.LT.OR P0, PT, R26, 0x1, P4 ;  /* 0x000000011a00780c */ /* 0x000fe20002701670 */
[----:B------:R-:W-:Y:S01]  /*30d0*/  IMAD.X R23, R2, 0x1, R128, P3 ;  /* 0x0000000102177824 */ /* 0x000fe200018e0680 */
[----:B------:R-:W-:-:S05]  /*30e0*/  IADD3 R16, P3, R0, R140, RZ ;  /* 0x0000008c00107210 */ /* 0x000fca0007f7e0ff */
[----:B------:R-:W-:Y:S01]  /*30f0*/  IMAD.X R17, R2, 0x1, R131, P3 ;  /* 0x0000000102117824 */ /* 0x000fe200018e0683 */
[----:B------:R-:W-:Y:S01]  /*3100*/  ISETP.GE.AND P3, PT, R29, c[0x0][0x1d4], PT ;  /* 0x000075001d007a0c */ /* 0x000fe20003f66270 */
[----:B------:R-:W-:Y:S04]  /*3110*/  LDSM.16.M88.4 R8, [R222] ;  /* 0x00000000de08783b */ /* 0x000fe80000000200 */
[----:B------:R-:W-:Y:S04]  /*3120*/  LDSM.16.M88.4 R32, [R135] ;  /* 0x000000008720783b */ /* 0x000fe80000000200 */
[----:B------:R-:W-:Y:S04]  /*3130*/  LDSM.16.M88.4 R40, [R135+0x800] ;  /* 0x000800008728783b */ /* 0x000fe80000000200 */
[----:B------:R-:W-:Y:S04]  /*3140*/  LDSM.16.M88.4 R48, [R135+0x1000] ;  /* 0x001000008730783b */ /* 0x000fe80000000200 */
[----:B------:R-:W-:Y:S04]  /*3150*/  LDSM.16.M88.4 R52, [R135+0x1800] ;  /* 0x001800008734783b */ /* 0x000fe80000000200 */
[----:B------:R-:W-:Y:S04]  /*3160*/  LDSM.16.M88.4 R44, [R135+0x2000] ;  /* 0x00200000872c783b */ /* 0x000fe80000000200 */
[----:B------:R-:W-:Y:S04]  /*3170*/  LDSM.16.M88.4 R56, [R135+0x2800] ;  /* 0x002800008738783b */ /* 0x000fe80000000200 */
[----:B--2---:R-:W-:Y:S04]  /*3180*/  LDSM.16.M88.4 R4, [R223] ;  /* 0x00000000df04783b */ /* 0x004fe80000000200 */
[----:B------:R-:W-:Y:S04]  /*3190*/  LDSM.16.M88.4 R92, [R226] ;  /* 0x00000000e25c783b */ /* 0x000fe80000000200 */
[----:B------:R-:W-:Y:S04]  /*31a0*/  LDSM.16.M88.4 R96, [R226+0x800] ;  /* 0x00080000e260783b */ /* 0x000fe80000000200 */
[----:B------:R-:W-:Y:S04]  /*31b0*/  LDSM.16.M88.4 R100, [R226+0x1000] ;  /* 0x00100000e264783b */ /* 0x000fe80000000200 */
[----:B------:R-:W-:Y:S04]  /*31c0*/  LDSM.16.M88.4 R104, [R226+0x1800] ;  /* 0x00180000e268783b */ /* 0x000fe80000000200 */
[----:B------:R-:W-:Y:S04]  /*31d0*/  LDSM.16.M88.4 R108, [R226+0x2000] ;  /* 0x00200000e26c783b */ /* 0x000fe80000000200 */
[----:B------:R-:W-:Y:S04]  /*31e0*/  LDSM.16.M88.4 R112, [R226+0x2800] ;  /* 0x00280000e270783b */ /* 0x000fe80000000200 */
[----:B------:R-:W-:Y:S01]  /*31f0*/  @!PT LDS RZ, [RZ] ;  /* 0x00000000fffff984 */ /* 0x000fe20000000800 */
[----:B------:R-:W-:Y:S01]  /*3200*/  @!PT LDS RZ, [RZ] ;  /* 0x00000000fffff984 */ /* 0x000fe20000000800 */
[----:B------:R-:W-:Y:S01]  /*3210*/  @!PT LDS RZ, [RZ] ;  /* 0x00000000fffff984 */ /* 0x000fe20000000800 */
[----:B------:R1:W-:Y:S04]  /*3220*/  LDGSTS.E.BYPASS.LTC128B.128 [R251+0x100], [R22.64], !P1 ;  /* 0x0010000016fb7fae */ /* 0x0003e8000c901d46 */
[----:B------:R1:W-:Y:S01]  /*3230*/  LDGSTS.E.BYPASS.LTC128B.128 [R251+0x3100], [R20.64], !P0 ;  /* 0x0310000014fb7fae */ /* 0x0003e2000c101d46 */
[----:B------:R-:W-:-:S02]  /*3240*/  ISETP.LT.OR P0, PT, R26, 0x1, P3 ;  /* 0x000000011a00780c */ /* 0x000fc40001f01670 */
[----:B------:R-:W-:-:S11]  /*3250*/  ISETP.GE.AND P1, PT, R28, c[0x0][0x1d4], PT ;  /* 0x000075001c007a0c */ /* 0x000fd60003f26270 */
[----:B------:R2:W-:Y:S01]  /*3260*/  LDGSTS.E.BYPASS.LTC128B.128 [R251+0x6100], [R18.64], !P0 ;  /* 0x0610000012fb7fae */ /* 0x0005e2000c101d46 */
[----:B------:R-:W-:-:S13]  /*3270*/  ISETP.LT.OR P0, PT, R26, 0x1, P1 ;  /* 0x000000011a00780c */ /* 0x000fda0000f01670 */
[----:B------:R3:W-:Y:S04]  /*3280*/  LDGSTS.E.BYPASS.LTC128B.128 [R251+0x9100], [R16.64], !P0 ;  /* 0x0910000010fb7fae */ /* 0x0007e8000c101d46 */
[----:B------:R-:W5:Y:S01]  /*3290*/  SHFL.IDX PT, R0, R13, 0x2, 0x181f ;  /* 0x00581f000d007f89 */ /* 0x000f6200000e0000 */
[----:B---3--:R-:W-:-:S05]  /*32a0*/  IADD3 R16, P0, R12, R139, RZ ;  /* 0x0000008b0c107210 */ /* 0x008fca0007f1e0ff */
[----:B------:R-:W-:Y:S01]  /*32b0*/  IMAD.X R17, R3, 0x1, R130, P0 ;  /* 0x0000000103117824 */ /* 0x000fe200000e0682 */
[----:B------:R-:W-:Y:S01]  /*32c0*/  ISETP.LT.OR P0, PT, R26, 0x21, P5 ;  /* 0x000000211a00780c */ /* 0x000fe20002f01670 */
[----:B------:R-:W3:-:S12]  /*32d0*/  SHFL.IDX PT, R2, R27, 0x2, 0x181f ;  /* 0x00581f001b027f89 */ /* 0x000ed800000e0000 */
[----:B------:R1:W-:Y:S02]  /*32e0*/  LDGSTS.E.BYPASS.LTC128B.128 [R251+0x1100], [R14.64], !P0 ;  /* 0x011000000efb7fae */ /* 0x0003e4000c101d46 */
[----:B-1----:R-:W-:-:S05]  /*32f0*/  IADD3 R14, P0, R12, R140, RZ ;  /* 0x0000008c0c0e7210 */ /* 0x002fca0007f1e0ff */
[----:B------:R-:W-:Y:S01]  /*3300*/  IMAD.X R15, R3, 0x1, R131, P0 ;  /* 0x00000001030f7824 */ /* 0x000fe200000e0683 */
[----:B------:R-:W-:-:S13]  /*3310*/  ISETP.LT.OR P0, PT, R26, 0x21, P4 ;  /* 0x000000211a00780c */ /* 0x000fda0002701670 */
[----:B------:R1:W-:Y:S01]  /*3320*/  LDGSTS.E.BYPASS.LTC128B.128 [R251+0x4100], [R24.64], !P0 ;  /* 0x0410000018fb7fae */ /* 0x0003e2000c101d46 */
[----:B-----5:R-:W-:-:S05]  /*3330*/  IADD3 R12, P0, R0, R137, RZ ;  /* 0x00000089000c7210 */ /* 0x020fca0007f1e0ff */
[----:B---3--:R-:W-:Y:S01]  /*3340*/  IMAD.X R13, R2, 0x1, R128, P0 ;  /* 0x00000001020d7824 */ /* 0x008fe200000e0680 */
[----:B------:R-:W-:-:S13]  /*3350*/  ISETP.LT.OR P0, PT, R26, 0x21, P3 ;  /* 0x000000211a00780c */ /* 0x000fda0001f01670 */
[----:B------:R3:W-:Y:S02]  /*3360*/  LDGSTS.E.BYPASS.LTC128B.128 [R251+0x7100], [R16.64], !P0 ;  /* 0x0710000010fb7fae */ /* 0x0007e4000c101d46 */
[----:B---3--:R-:W-:-:S05]  /*3370*/  IADD3 R16, P0, R0, R138, RZ ;  /* 0x0000008a00107210 */ /* 0x008fca0007f1e0ff */
[----:B------:R-:W-:Y:S01]  /*3380*/  IMAD.X R17, R2, 0x1, R129, P0 ;  /* 0x0000000102117824 */ /* 0x000fe200000e0681 */
[----:B------:R-:W-:-:S13]  /*3390*/  ISETP.LT.OR P0, PT, R26, 0x21, P1 ;  /* 0x000000211a00780c */ /* 0x000fda0000f01670 */
[----:B------:R3:W-:Y:S01]  /*33a0*/  LDGSTS.E.BYPASS.LTC128B.128 [R251+0xa100], [R14.64], !P0 ;  /* 0x0a1000000efb7fae */ /* 0x0007e2000c101d46 */
[C---:B------:R-:W-:Y:S01]  /*33b0*/  ISETP.LT.OR P4, PT, R26.reuse, 0x41, P4 ;  /* 0x000000411a00780c */ /* 0x040fe20002781670 */
[----:B------:R-:W-:Y:S01]  /*33c0*/  IMAD.MOV.U32 R3, RZ, RZ, 0x40 ;  /* 0x00000040ff037424 */ /* 0x000fe200078e00ff */
[C---:B------:R-:W-:Y:S02]  /*33d0*/  ISETP.LT.OR P3, PT, R26.reuse, 0x41, P3 ;  /* 0x000000411a00780c */ /* 0x040fe40001f61670 */
[----:B------:R-:W-:Y:S02]  /*33e0*/  ISETP.LT.OR P1, PT, R26, 0x41, P1 ;  /* 0x000000411a00780c */ /* 0x000fe40000f21670 */
[----:B---3--:R-:W-:-:S05]  /*33f0*/  IADD3 R14, P0, R0, R139, RZ ;  /* 0x0000008b000e7210 */ /* 0x008fca0007f1e0ff */
[----:B------:R-:W-:Y:S01]  /*3400*/  IMAD.X R15, R2, 0x1, R130, P0 ;  /* 0x00000001020f7824 */ /* 0x000fe200000e0682 */
[----:B------:R-:W-:Y:S01]  /*3410*/  ISETP.LT.OR P0, PT, R26, 0x41, P5 ;  /* 0x000000411a00780c */ /* 0x000fe20002f01670 */
[C---:B------:R-:W-:Y:S08]  /*3420*/  HMMA.16816.F32 R28, R8.reuse, R40, RZ ;  /* 0x00000028081c723c */ /* 0x040ff000000018ff */
[C---:B------:R-:W-:Y:S04]  /*3430*/  HMMA.16816.F32 R20, R8.reuse, R42, RZ ;  /* 0x0000002a0814723c */ /* 0x040fe800000018ff */
[----:B------:R3:W-:Y:S04]  /*3440*/  LDGSTS.E.BYPASS.LTC128B.128 [R251+0x2100], [R12.64], !P0 ;  /* 0x021000000cfb7fae */ /* 0x0007e8000c101d46 */
[----:B------:R-:W-:Y:S01]  /*3450*/  HMMA.16816.F32 R40, R8, R48, RZ ;  /* 0x000000300828723c */ /* 0x000fe200000018ff */
[----:B------:R2:W-:Y:S04]  /*3460*/  LDGSTS.E.BYPASS.LTC128B.128 [R251+0x5100], [R16.64], !P4 ;  /* 0x0510000010fb7fae */ /* 0x0005e8000e101d46 */
[----:B------:R5:W-:Y:S01]  /*3470*/  LDGSTS.E.BYPASS.LTC128B.128 [R251+0x8100], [R14.64], !P3 ;  /* 0x081000000efb7fae */ /* 0x000be2000d901d46 */
[----:B---3--:R-:W-:-:S02]  /*3480*/  IADD3 R12, P0, R0, R140, RZ ;  /* 0x0000008c000c7210 */ /* 0x008fc40007f1e0ff */
[----:B------:R-:W-:-:S03]  /*3490*/  SEL R0, R3, 0xffffffc0, !P2 ;  /* 0xffffffc003007807 */ /* 0x000fc60005000000 */
[----:B------:R-:W-:Y:S02]  /*34a0*/  IMAD.X R13, R2, 0x1, R131, P0 ;  /* 0x00000001020d7824 */ /* 0x000fe400000e0683 */
[----:B------:R-:W-:-:S03]  /*34b0*/  IMAD.IADD R217, R135, 0x1, R0 ;  /* 0x0000000187d97824 */ /* 0x000fc600078e0200 */
[----:B------:R5:W-:Y:S04]  /*34c0*/  LDGSTS.E.BYPASS.LTC128B.128 [R251+0xb100], [R12.64], !P1 ;  /* 0x0b1000000cfb7fae */ /* 0x000be8000c901d46 */
[----:B------:R-:W-:Y:S01]  /*34d0*/  LDSM.16.M88.4 R64, [R217+0x1000] ;  /* 0x00100000d940783b */ /* 0x000fe20000000200 */
[C---:B------:R-:W-:Y:S03]  /*34e0*/  HMMA.16816.F32 R36, R8.reuse, R32, RZ ;  /* 0x000000200824723c */ /* 0x040fe600000018ff */
[----:B------:R-:W-:Y:S04]  /*34f0*/  LDSM.16.M88.4 R72, [R217] ;  /* 0x00000000d948783b */ /* 0x000fe80000000200 */
[----:B------:R-:W-:Y:S01]  /*3500*/  LDSM.16.M88.4 R68, [R217+0x800] ;  /* 0x00080000d944783b */ /* 0x000fe20000000200 */
[----:B------:R-:W-:Y:S01]  /*3510*/  HMMA.16816.F32 R32, R8, R34, RZ ;  /* 0x000000220820723c */ /* 0x000fe200000018ff */
[----:B------:R-:W-:-:S02]  /*3520*/  IADD3 R227, R226, 0x9000, RZ ;  /* 0x00009000e2e37810 */ /* 0x000fc40007ffe0ff */
[C---:B------:R-:W-:Y:S01]  /*3530*/  IADD3 R233, R226.reuse, 0x3000, RZ ;  /* 0x00003000e2e97810 */ /* 0x040fe20007ffe0ff */
[----:B------:R-:W-:Y:S04]  /*3540*/  LDSM.16.M88.4 R124, [R217+0x3000] ;  /* 0x00300000d97c783b */ /* 0x000fe80000000200 */
[C---:B------:R-:W-:Y:S01]  /*3550*/  HMMA.16816.F32 R48, R8.reuse, R50, RZ ;  /* 0x000000320830723c */ /* 0x040fe200000018ff */
[C---:B------:R-:W-:Y:S01]  /*3560*/  IADD3 R228, R226.reuse, 0x3800, RZ ;  /* 0x00003800e2e47810 */ /* 0x040fe20007ffe0ff */
[----:B------:R-:W-:Y:S04]  /*3570*/  LDSM.16.M88.4 R116, [R217+0x5800] ;  /* 0x00580000d974783b */ /* 0x000fe80000000200 */
[----:B-----5:R-:W3:Y:S02]  /*3580*/  LDSM.16.M88.4 R12, [R225] ;  /* 0x00000000e10c783b */ /* 0x020ee40000000200 */
[C---:B------:R-:W-:Y:S08]  /*3590*/  HMMA.16816.F32 R60, R8.reuse, R52, RZ ;  /* 0x00000034083c723c */ /* 0x040ff000000018ff */
[C---:B------:R-:W-:Y:S01]  /*35a0*/  HMMA.16816.F32 R80, R8.reuse, R54, RZ ;  /* 0x000000360850723c */ /* 0x040fe200000018ff */
[----:B------:R-:W-:Y:S01]  /*35b0*/  IADD3 R229, R226, 0x4000, RZ ;  /* 0x00004000e2e57810 */ /* 0x000fe20007ffe0ff */
[----:B------:R-:W0:Y:S06]  /*35c0*/  LDGDEPBAR ;  /* 0x00000000000079af */ /* 0x000e2c0000000000 */
[C---:B------:R-:W-:Y:S08]  /*35d0*/  HMMA.16816.F32 R88, R8.reuse, R44, RZ ;  /* 0x0000002c0858723c */ /* 0x040ff000000018ff */
[C---:B------:R-:W-:Y:S08]  /*35e0*/  HMMA.16816.F32 R84, R8.reuse, R46, RZ ;  /* 0x0000002e0854723c */ /* 0x040ff000000018ff */
[C---:B------:R-:W-:Y:S08]  /*35f0*/  HMMA.16816.F32 R76, R8.reuse, R56, RZ ;  /* 0x00000038084c723c */ /* 0x040ff000000018ff */
[----:B-1----:R-:W-:Y:S08]  /*3600*/  HMMA.16816.F32 R24, R8, R58, RZ ;  /* 0x0000003a0818723c */ /* 0x002ff000000018ff */
[C---:B------:R-:W-:Y:S01]  /*3610*/  HMMA.16816.F32 R8, R4.reuse, R100, R40 ;  /* 0x000000640408723c */ /* 0x040fe20000001828 */
[----:B------:R-:W1:Y:S07]  /*3620*/  LDSM.16.M88.4 R40, [R217+0x1800] ;  /* 0x00180000d928783b */ /* 0x000e6e0000000200 */
[C---:B------:R-:W-:Y:S08]  /*3630*/  HMMA.16816.F32 R56, R4.reuse, R92, R36 ;  /* 0x0000005c0438723c */ /* 0x040ff00000001824 */
[C---:B------:R-:W-:Y:S08]  /*3640*/  HMMA.16816.F32 R52, R4.reuse, R94, R32 ;  /* 0x0000005e0434723c */ /* 0x040ff00000001820 */
[C---:B--2---:R-:W-:Y:S08]  /*3650*/  HMMA.16816.F32 R16, R4.reuse, R98, R20 ;  /* 0x000000620410723c */ /* 0x044ff00000001814 */
[C---:B------:R-:W-:Y:S08]  /*3660*/  HMMA.16816.F32 R20, R4.reuse, R102, R48 ;  /* 0x000000660414723c */ /* 0x040ff00000001830 */
[C---:B------:R-:W-:Y:S08]  /*3670*/  HMMA.16816.F32 R44, R4.reuse, R96, R28 ;  /* 0x00000060042c723c */ /* 0x040ff0000000181c */
[C---:B------:R-:W-:Y:S08]  /*3680*/  HMMA.16816.F32 R36, R4.reuse, R104, R60 ;  /* 0x000000680424723c */ /* 0x040ff0000000183c */
[C---:B------:R-:W-:Y:S08]  /*3690*/  HMMA.16816.F32 R32, R4.reuse, R106, R80 ;  /* 0x0000006a0420723c */ /* 0x040ff00000001850 */
[C---:B------:R-:W-:Y:S08]  /*36a0*/  HMMA.16816.F32 R96, R4.reuse, R112, R76 ;  /* 0x000000700460723c */ /* 0x040ff0000000184c */
[----:B------:R-:W-:Y:S01]  /*36b0*/  HMMA.16816.F32 R104, R4, R114, R24 ;  /* 0x000000720468723c */ /* 0x000fe20000001818 */
[----:B------:R-:W2:Y:S07]  /*36c0*/  LDSM.16.M88.4 R24, [R217+0x2000] ;  /* 0x00200000d918783b */ /* 0x000eae0000000200 */
[----:B---3--:R-:W-:Y:S01]  /*36d0*/  HMMA.16816.F32 R76, R12, R64, R8 ;  /* 0x000000400c4c723c */ /* 0x008fe20000001808 */
[----:B------:R-:W3:Y:S01]  /*36e0*/  LDSM.16.M88.4 R8, [R217+0x2800] ;  /* 0x00280000d908783b */ /* 0x000ee20000000200 */
[----:B------:R-:W-:-:S05]  /*36f0*/  IMAD.IADD R216, R227, 0x1, R0 ;  /* 0x00000001e3d87824 */ /* 0x000fca00078e0200 */
[----:B------:R-:W-:Y:S01]  /*3700*/  LDSM.16.M88.4 R48, [R216+-0x7800] ;  /* 0xff880000d830783b */ /* 0x000fe20000000200 */
[----:B------:R-:W-:Y:S08]  /*3710*/  HMMA.16816.F32 R28, R4, R108, R88 ;  /* 0x0000006c041c723c */ /* 0x000ff00000001858 */
[C---:B------:R-:W-:Y:S08]  /*3720*/  HMMA.16816.F32 R100, R12.reuse, R72, R56 ;  /* 0x000000480c64723c */ /* 0x040ff00000001838 */
[----:B------:R-:W-:Y:S01]  /*3730*/  HMMA.16816.F32 R92, R12, R74, R52 ;  /* 0x0000004a0c5c723c */ /* 0x000fe20000001834 */
[----:B------:R-:W-:Y:S07]  /*3740*/  LDSM.16.M88.4 R52, [R216+-0x9000] ;  /* 0xff700000d834783b */ /* 0x000fee0000000200 */
[----:B------:R-:W-:Y:S01]  /*3750*/  HMMA.16816.F32 R84, R4, R110, R84 ;  /* 0x0000006e0454723c */ /* 0x000fe20000001854 */
[----:B------:R-:W5:Y:S04]  /*3760*/  LDSM.16.M88.4 R4, [R224] ;  /* 0x00000000e004783b */ /* 0x000f680000000200 */
[----:B------:R-:W-:Y:S03]  /*3770*/  LDSM.16.M88.4 R108, [R135+0x3800] ;  /* 0x00380000876c783b */ /* 0x000fe60000000200 */
[C---:B------:R-:W-:Y:S01]  /*3780*/  HMMA.16816.F32 R72, R12.reuse, R66, R20 ;  /* 0x000000420c48723c */ /* 0x040fe20000001814 */
[----:B------:R-:W3:Y:S07]  /*3790*/  LDSM.16.M88.4 R64, [R216+-0x8000] ;  /* 0xff800000d840783b */ /* 0x000eee0000000200 */
[C---:B------:R-:W-:Y:S01]  /*37a0*/  HMMA.16816.F32 R88, R12.reuse, R68, R44 ;  /* 0x000000440c58723c */ /* 0x040fe2000000182c */
[----:B------:R-:W-:Y:S07]  /*37b0*/  LDSM.16.M88.4 R44, [R216+-0x7000] ;  /* 0xff900000d82c783b */ /* 0x000fee0000000200 */
[C---:B------:R-:W-:Y:S01]  /*37c0*/  HMMA.16816.F32 R80, R12.reuse, R70, R16 ;  /* 0x000000460c50723c */ /* 0x040fe20000001810 */
[----:B------:R-:W4:Y:S04]  /*37d0*/  LDSM.16.M88.4 R68, [R216+-0x8800] ;  /* 0xff780000d844783b */ /* 0x000f280000000200 */
[----:B------:R-:W-:Y:S03]  /*37e0*/  LDSM.16.M88.4 R16, [R222+0x4000] ;  /* 0x00400000de10783b */ /* 0x000fe60000000200 */
[C---:B-1----:R-:W-:Y:S01]  /*37f0*/  HMMA.16816.F32 R60, R12.reuse, R40, R36 ;  /* 0x000000280c3c723c */ /* 0x042fe20000001824 */
[----:B------:R-:W1:Y:S07]  /*3800*/  LDSM.16.M88.4 R36, [R216+-0x6800] ;  /* 0xff980000d824783b */ /* 0x000e6e0000000200 */
[C---:B------:R-:W-:Y:S08]  /*3810*/  HMMA.16816.F32 R56, R12.reuse, R42, R32 ;  /* 0x0000002a0c38723c */ /* 0x040ff00000001820 */
[C---:B--2---:R-:W-:Y:S08]  /*3820*/  HMMA.16816.F32 R40, R12.reuse, R24, R28 ;  /* 0x000000180c28723c */ /* 0x044ff0000000181c */
[C---:B---3--:R-:W-:Y:S08]  /*3830*/  HMMA.16816.F32 R28, R12.reuse, R8, R96 ;  /* 0x000000080c1c723c */ /* 0x048ff00000001860 */
[C---:B------:R-:W-:Y:S08]  /*3840*/  HMMA.16816.F32 R20, R12.reuse, R10, R104 ;  /* 0x0000000a0c14723c */ /* 0x040ff00000001868 */
[----:B------:R-:W-:Y:S01]  /*3850*/  HMMA.16816.F32 R32, R12, R26, R84 ;  /* 0x0000001a0c20723c */ /* 0x000fe20000001854 */
[----:B------:R-:W2:Y:S07]  /*3860*/  LDSM.16.M88.4 R24, [R135+0x3000] ;  /* 0x003000008718783b */ /* 0x000eae0000000200 */
[C---:B-----5:R-:W-:Y:S08]  /*3870*/  HMMA.16816.F32 R8, R4.reuse, R54, R92 ;  /* 0x000000360408723c */ /* 0x060ff0000000185c */
[C---:B------:R-:W-:Y:S01]  /*3880*/  HMMA.16816.F32 R84, R4.reuse, R64, R76 ;  /* 0x000000400454723c */ /* 0x040fe2000000184c */
[----:B------:R-:W3:Y:S07]  /*3890*/  LDSM.16.M88.4 R76, [R135+0x4000] ;  /* 0x00400000874c783b */ /* 0x000eee0000000200 */
[C---:B------:R-:W-:Y:S08]  /*38a0*/  HMMA.16816.F32 R12, R4.reuse, R52, R100 ;  /* 0x00000034040c723c */ /* 0x040ff00000001864 */
[C---:B------:R-:W-:Y:S08]  /*38b0*/  HMMA.16816.F32 R92, R4.reuse, R48, R60 ;  /* 0x00000030045c723c */ /* 0x040ff0000000183c */
[C---:B------:R-:W-:Y:S01]  /*38c0*/  HMMA.16816.F32 R96, R4.reuse, R50, R56 ;  /* 0x000000320460723c */ /* 0x040fe20000001838 */
[----:B------:R-:W5:Y:S07]  /*38d0*/  LDSM.16.M88.4 R48, [R135+0x4800] ;  /* 0x004800008730783b */ /* 0x000f6e0000000200 */
[C---:B----4-:R-:W-:Y:S08]  /*38e0*/  HMMA.16816.F32 R52, R4.reuse, R68, R88 ;  /* 0x000000440434723c */ /* 0x050ff00000001858 */
[C---:B------:R-:W-:Y:S08]  /*38f0*/  HMMA.16816.F32 R80, R4.reuse, R70, R80 ;  /* 0x000000460450723c */ /* 0x040ff00000001850 */
[C---:B------:R-:W-:Y:S01]  /*3900*/  HMMA.16816.F32 R100, R4.reuse, R44, R40 ;  /* 0x0000002c0464723c */ /* 0x040fe20000001828 */
[----:B------:R-:W4:Y:S07]  /*3910*/  LDSM.16.M88.4 R40, [R135+0x5000] ;  /* 0x005000008728783b */ /* 0x000f2e0000000200 */
[C---:B-1----:R-:W-:Y:S01]  /*3920*/  HMMA.16816.F32 R68, R4.reuse, R36, R28 ;  /* 0x000000240444723c */ /* 0x042fe2000000181c */
[----:B------:R-:W-:Y:S07]  /*3930*/  LDSM.16.M88.4 R28, [R228] ;  /* 0x00000000e41c783b */ /* 0x000fee0000000200 */
[C---:B------:R-:W-:Y:S01]  /*3940*/  HMMA.16816.F32 R56, R4.reuse, R38, R20 ;  /* 0x000000260438723c */ /* 0x040fe20000001814 */
[----:B------:R-:W1:Y:S07]  /*3950*/  LDSM.16.M88.4 R36, [R135+0x5800] ;  /* 0x005800008724783b */ /* 0x000e6e0000000200 */
[----:B------:R-:W-:Y:S01]  /*3960*/  HMMA.16816.F32 R88, R4, R66, R72 ;  /* 0x000000420458723c */ /* 0x000fe20000001848 */
[C---:B------:R-:W-:Y:S01]  /*3970*/  IADD3 R230, R226.reuse, 0x4800, RZ ;  /* 0x00004800e2e67810 */ /* 0x040fe20007ffe0ff */
[----:B------:R-:W-:Y:S01]  /*3980*/  LDSM.16.M88.4 R64, [R229] ;  /* 0x00000000e540783b */ /* 0x000fe20000000200 */
[----:B------:R-:W-:-:S02]  /*3990*/  IADD3 R231, R226, 0x5000, RZ ;  /* 0x00005000e2e77810 */ /* 0x000fc40007ffe0ff */
[C---:B------:R-:W-:Y:S01]  /*39a0*/  IADD3 R232, R226.reuse, 0x5800, RZ ;  /* 0x00005800e2e87810 */ /* 0x040fe20007ffe0ff */
[----:B------:R-:W-:Y:S02]  /*39b0*/  LDSM.16.M88.4 R104, [R230] ;  /* 0x00000000e668783b */ /* 0x000fe40000000200 */
[----:B------:R-:W-:Y:S02]  /*39c0*/  HMMA.16816.F32 R72, R4, R46, R32 ;  /* 0x0000002e0448723c */ /* 0x000fe40000001820 */
[----:B------:R-:W-:Y:S04]  /*39d0*/  LDSM.16.M88.4 R4, [R223+0x4000] ;  /* 0x00400000df04783b */ /* 0x000fe80000000200 */
[----:B------:R-:W1:Y:S02]  /*39e0*/  LDSM.16.M88.4 R32, [R233] ;  /* 0x00000000e920783b */ /* 0x000e640000000200 */
[C---:B--2---:R-:W-:Y:S02]  /*39f0*/  HMMA.16816.F32 R44, R16.reuse, R24, R12 ;  /* 0x00000018102c723c */ /* 0x044fe4000000180c */
[----:B------:R-:W2:Y:S04]  /*3a00*/  LDSM.16.M88.4 R112, [R231] ;  /* 0x00000000e770783b */ /* 0x000ea80000000200 */
[----:B------:R-:W1:Y:S02]  /*3a10*/  LDSM.16.M88.4 R120, [R232] ;  /* 0x00000000e878783b */ /* 0x000e640000000200 */
[C---:B------:R-:W-:Y:S02]  /*3a20*/  HMMA.16816.F32 R24, R16.reuse, R26, R8 ;  /* 0x0000001a1018723c */ /* 0x040fe40000001808 */
[----:B------:R-:W1:Y:S06]  /*3a30*/  LDSM.16.M88.4 R8, [R225+0x4000] ;  /* 0x00400000e108783b */ /* 0x000e6c0000000200 */
[C---:B------:R-:W-:Y:S01]  /*3a40*/  HMMA.16816.F32 R20, R16.reuse, R108, R52 ;  /* 0x0000006c1014723c */ /* 0x040fe20000001834 */
[----:B------:R-:W1:Y:S07]  /*3a50*/  LDSM.16.M88.4 R52, [R217+0x3800] ;  /* 0x00380000d934783b */ /* 0x000e6e0000000200 */
[C---:B------:R-:W-:Y:S01]  /*3a60*/  HMMA.16816.F32 R12, R16.reuse, R110, R80 ;  /* 0x0000006e100c723c */ /* 0x040fe20000001850 */
[----:B------:R-:W-:Y:S07]  /*3a70*/  LDSM.16.M88.4 R108, [R217+0x5000] ;  /* 0x00500000d96c783b */ /* 0x000fee0000000200 */
[C---:B---3--:R-:W-:Y:S08]  /*3a80*/  HMMA.16816.F32 R80, R16.reuse, R78, R88 ;  /* 0x0000004e1050723c */ /* 0x048ff00000001858 */
[C---:B-----5:R-:W-:Y:S08]  /*3a90*/  HMMA.16816.F32 R88, R16.reuse, R48, R92 ;  /* 0x000000301058723c */ /* 0x060ff0000000185c */
[C---:B------:R-:W-:Y:S08]  /*3aa0*/  HMMA.16816.F32 R60, R16.reuse, R76, R84 ;  /* 0x0000004c103c723c */ /* 0x040ff00000001854 */
[C---:B------:R-:W-:Y:S01]  /*3ab0*/  HMMA.16816.F32 R96, R16.reuse, R50, R96 ;  /* 0x000000321060723c */ /* 0x040fe20000001860 */
[----:B------:R-:W3:Y:S07]  /*3ac0*/  LDSM.16.M88.4 R48, [R217+0x4000] ;  /* 0x00400000d930783b */ /* 0x000eee0000000200 */
[C---:B----4-:R-:W-:Y:S08]  /*3ad0*/  HMMA.16816.F32 R92, R16.reuse, R42, R72 ;  /* 0x0000002a105c723c */ /* 0x050ff00000001848 */
[C---:B------:R-:W-:Y:S08]  /*3ae0*/  HMMA.16816.F32 R100, R16.reuse, R40, R100 ;  /* 0x000000281064723c */ /* 0x040ff00000001864 */
[C---:B-1----:R-:W-:Y:S08]  /*3af0*/  HMMA.16816.F32 R84, R16.reuse, R36, R68 ;  /* 0x000000241054723c */ /* 0x042ff00000001844 */
[----:B------:R-:W-:Y:S08]  /*3b00*/  HMMA.16816.F32 R72, R16, R38, R56 ;  /* 0x000000261048723c */ /* 0x000ff00000001838 */
[C---:B------:R-:W-:Y:S01]  /*3b10*/  HMMA.16816.F32 R68, R4.reuse, R32, R44 ;  /* 0x000000200444723c */ /* 0x040fe2000000182c */
[----:B------:R-:W1:Y:S07]  /*3b20*/  LDSM.16.M88.4 R44, [R217+0x4800] ;  /* 0x00480000d92c783b */ /* 0x000e6e0000000200 */
[C---:B------:R-:W-:Y:S08]  /*3b30*/  HMMA.16816.F32 R76, R4.reuse, R34, R24 ;  /* 0x00000022044c723c */ /* 0x040ff00000001818 */
[C---:B------:R-:W-:Y:S08]  /*3b40*/  HMMA.16816.F32 R56, R4.reuse, R28, R20 ;  /* 0x0000001c0438723c */ /* 0x040ff00000001814 */
[C---:B------:R-:W-:Y:S08]  /*3b50*/  HMMA.16816.F32 R40, R4.reuse, R30, R12 ;  /* 0x0000001e0428723c */ /* 0x040ff0000000180c */
[C---:B------:R-:W-:Y:S08]  /*3b60*/  HMMA.16816.F32 R36, R4.reuse, R64, R60 ;  /* 0x000000400424723c */ /* 0x040ff0000000183c */
[C---:B------:R-:W-:Y:S08]  /*3b70*/  HMMA.16816.F32 R32, R4.reuse, R66, R80 ;  /* 0x000000420420723c */ /* 0x040ff00000001850 */
[C---:B------:R-:W-:Y:S08]  /*3b80*/  HMMA.16816.F32 R28, R4.reuse, R104, R88 ;  /* 0x00000068041c723c */ /* 0x040ff00000001858 */
[C---:B------:R-:W-:Y:S08]  /*3b90*/  HMMA.16816.F32 R24, R4.reuse, R106, R96 ;  /* 0x0000006a0418723c */ /* 0x040ff00000001860 */
[C---:B--2---:R-:W-:Y:S08]  /*3ba0*/  HMMA.16816.F32 R20, R4.reuse, R112, R100 ;  /* 0x000000700414723c */ /* 0x044ff00000001864 */
[C---:B------:R-:W-:Y:S01]  /*3bb0*/  HMMA.16816.F32 R16, R4.reuse, R114, R92 ;  /* 0x000000720410723c */ /* 0x040fe2000000185c */
[----:B------:R-:W-:Y:S07]  /*3bc0*/  LDSM.16.M88.4 R112, [R216+-0x5800] ;  /* 0xffa80000d870783b */ /* 0x000fee0000000200 */
[C---:B------:R-:W-:Y:S08]  /*3bd0*/  HMMA.16816.F32 R12, R4.reuse, R120, R84 ;  /* 0x00000078040c723c */ /* 0x040ff00000001854 */
[----:B------:R-:W-:Y:S01]  /*3be0*/  HMMA.16816.F32 R64, R4, R122, R72 ;  /* 0x0000007a0440723c */ /* 0x000fe20000001848 */
[----:B------:R-:W-:Y:S04]  /*3bf0*/  LDSM.16.M88.4 R4, [R224+0x4000] ;  /* 0x00400000e004783b */ /* 0x000fe80000000200 */
[----:B------:R-:W2:Y:S03]  /*3c00*/  LDSM.16.M88.4 R72, [R216+-0x6000] ;  /* 0xffa00000d848783b */ /* 0x000ea60000000200 */
[C---:B------:R-:W-:Y:S01]  /*3c10*/  HMMA.16816.F32 R68, R8.reuse, R124, R68 ;  /* 0x0000007c0844723c */ /* 0x040fe20000001844 */
[C---:B------:R-:W-:Y:S01]  /*3c20*/  IADD3 R239, R226.reuse, 0x6000, RZ ;  /* 0x00006000e2ef7810 */ /* 0x040fe20007ffe0ff */
[----:B------:R-:W-:Y:S06]  /*3c30*/  LDSM.16.M88.4 R120, [R135+0x9000] ;  /* 0x009000008778783b */ /* 0x000fec0000000200 */
[C---:B------:R-:W-:Y:S08]  /*3c40*/  HMMA.16816.F32 R76, R8.reuse, R126, R76 ;  /* 0x0000007e084c723c */ /* 0x040ff0000000184c */
[C---:B------:R-:W-:Y:S01]  /*3c50*/  HMMA.16816.F32 R100, R8.reuse, R52, R56 ;  /* 0x000000340864723c */ /* 0x040fe20000001838 */
[----:B------:R-:W4:Y:S07]  /*3c60*/  LDSM.16.M88.4 R56, [R216+-0x5000] ;  /* 0xffb00000d838783b */ /* 0x000f2e0000000200 */
[C---:B------:R-:W-:Y:S01]  /*3c70*/  HMMA.16816.F32 R104, R8.reuse, R54, R40 ;  /* 0x000000360868723c */ /* 0x040fe20000001828 */
[----:B------:R-:W5:Y:S04]  /*3c80*/  LDSM.16.M88.4 R52, [R216+-0x4800] ;  /* 0xffb80000d834783b */ /* 0x000f680000000200 */
[----:B------:R-:W-:Y:S03]  /*3c90*/  LDSM.16.M88.4 R40, [R216+-0x3800] ;  /* 0xffc80000d828783b */ /* 0x000fe60000000200 */
[C---:B---3--:R-:W-:Y:S08]  /*3ca0*/  HMMA.16816.F32 R96, R8.reuse, R48, R36 ;  /* 0x000000300860723c */ /* 0x048ff00000001824 */
[C---:B------:R-:W-:Y:S01]  /*3cb0*/  HMMA.16816.F32 R92, R8.reuse, R50, R32 ;  /* 0x00000032085c723c */ /* 0x040fe20000001820 */
[----:B------:R-:W-:Y:S07]  /*3cc0*/  LDSM.16.M88.4 R32, [R135+0x6000] ;  /* 0x006000008720783b */ /* 0x000fee0000000200 */
[C---:B-1----:R-:W-:Y:S01]  /*3cd0*/  HMMA.16816.F32 R88, R8.reuse, R44, R28 ;  /* 0x0000002c0858723c */ /* 0x042fe2000000181c */
[----:B------:R-:W-:Y:S07]  /*3ce0*/  LDSM.16.M88.4 R28, [R135+0x6800] ;  /* 0x00680000871c783b */ /* 0x000fee0000000200 */
[C---:B------:R-:W-:Y:S01]  /*3cf0*/  HMMA.16816.F32 R84, R8.reuse, R46, R24 ;  /* 0x0000002e0854723c */ /* 0x040fe20000001818 */
[----:B------:R-:W1:Y:S07]  /*3d00*/  LDSM.16.M88.4 R44, [R216+-0x4000] ;  /* 0xffc00000d82c783b */ /* 0x000e6e0000000200 */
[C---:B------:R-:W-:Y:S01]  /*3d10*/  HMMA.16816.F32 R48, R8.reuse, R116, R12 ;  /* 0x000000740830723c */ /* 0x040fe2000000180c */
[----:B------:R-:W3:Y:S07]  /*3d20*/  LDSM.16.M88.4 R12, [R222+0x8000] ;  /* 0x00800000de0c783b */ /* 0x000eee0000000200 */
[C---:B------:R-:W-:Y:S08]  /*3d30*/  HMMA.16816.F32 R80, R8.reuse, R108, R20 ;  /* 0x0000006c0850723c */ /* 0x040ff00000001814 */
[C---:B------:R-:W-:Y:S08]  /*3d40*/  HMMA.16816.F32 R60, R8.reuse, R110, R16 ;  /* 0x0000006e083c723c */ /* 0x040ff00000001810 */
[----:B------:R-:W-:Y:S01]  /*3d50*/  HMMA.16816.F32 R36, R8, R118, R64 ;  /* 0x000000760824723c */ /* 0x000fe20000001840 */
[C---:B------:R-:W-:Y:S01]  /*3d60*/  IADD3 R234, R226.reuse, 0x6800, RZ ;  /* 0x00006800e2ea7810 */ /* 0x040fe20007ffe0ff */
[----:B------:R-:W-:Y:S06]  /*3d70*/  LDSM.16.M88.4 R116, [R217+0x6000] ;  /* 0x00600000d974783b */ /* 0x000fec0000000200 */
[C---:B--2---:R-:W-:Y:S01]  /*3d80*/  HMMA.16816.F32 R24, R4.reuse, R72, R68 ;  /* 0x000000480418723c */ /* 0x044fe20000001844 */
[----:B------:R-:W2:Y:S07]  /*3d90*/  LDSM.16.M88.4 R68, [R135+0x7000] ;  /* 0x007000008744783b */ /* 0x000eae0000000200 */
[C---:B------:R-:W-:Y:S08]  /*3da0*/  HMMA.16816.F32 R20, R4.reuse, R74, R76 ;  /* 0x0000004a0414723c */ /* 0x040ff0000000184c */
[C---:B------:R-:W-:Y:S01]  /*3db0*/  HMMA.16816.F32 R16, R4.reuse, R112, R100 ;  /* 0x000000700410723c */ /* 0x040fe20000001864 */
[----:B------:R-:W-:Y:S07]  /*3dc0*/  LDSM.16.M88.4 R100, [R135+0x7800] ;  /* 0x007800008764783b */ /* 0x000fee0000000200 */
[C---:B------:R-:W-:Y:S01]  /*3dd0*/  HMMA.16816.F32 R8, R4.reuse, R114, R104 ;  /* 0x000000720408723c */ /* 0x040fe20000001868 */
[C---:B------:R-:W-:Y:S01]  /*3de0*/  IADD3 R235, R226.reuse, 0x7000, RZ ;  /* 0x00007000e2eb7810 */ /* 0x040fe20007ffe0ff */
[----:B------:R-:W-:Y:S06]  /*3df0*/  LDSM.16.M88.4 R112, [R216+-0x3000] ;  /* 0xffd00000d870783b */ /* 0x000fec0000000200 */
[C---:B----4-:R-:W-:Y:S08]  /*3e00*/  HMMA.16816.F32 R64, R4.reuse, R56, R96 ;  /* 0x000000380440723c */ /* 0x050ff00000001860 */
[C---:B------:R-:W-:Y:S01]  /*3e10*/  HMMA.16816.F32 R56, R4.reuse, R58, R92 ;  /* 0x0000003a0438723c */ /* 0x040fe2000000185c */
[----:B------:R-:W4:Y:S07]  /*3e20*/  LDSM.16.M88.4 R92, [R135+0x8000] ;  /* 0x00800000875c783b */ /* 0x000f2e0000000200 */
[C---:B-----5:R-:W-:Y:S08]  /*3e30*/  HMMA.16816.F32 R72, R4.reuse, R52, R88 ;  /* 0x000000340448723c */ /* 0x060ff00000001858 */
[C---:B------:R-:W-:Y:S08]  /*3e40*/  HMMA.16816.F32 R84, R4.reuse, R54, R84 ;  /* 0x000000360454723c */ /* 0x040ff00000001854 */
[C---:B-1----:R-:W-:Y:S08]  /*3e50*/  HMMA.16816.F32 R76, R4.reuse, R44, R80 ;  /* 0x0000002c044c723c */ /* 0x042ff00000001850 */
[C---:B------:R-:W-:Y:S08]  /*3e60*/  HMMA.16816.F32 R96, R4.reuse, R40, R48 ;  /* 0x000000280460723c */ /* 0x040ff00000001830 */
[----:B------:R-:W-:Y:S01]  /*3e70*/  HMMA.16816.F32 R80, R4, R42, R36 ;  /* 0x0000002a0450723c */ /* 0x000fe20000001824 */
[----:B------:R-:W-:Y:S07]  /*3e80*/  LDSM.16.M88.4 R36, [R235] ;  /* 0x00000000eb24783b */ /* 0x000fee0000000200 */
[C---:B---3--:R-:W-:Y:S01]  /*3e90*/  HMMA.16816.F32 R52, R12.reuse, R32, R24 ;  /* 0x000000200c34723c */ /* 0x048fe20000001818 */
[----:B------:R-:W-:Y:S07]  /*3ea0*/  LDSM.16.M88.4 R24, [R234] ;  /* 0x00000000ea18783b */ /* 0x000fee0000000200 */
[C---:B------:R-:W-:Y:S01]  /*3eb0*/  HMMA.16816.F32 R48, R12.reuse, R34, R20 ;  /* 0x000000220c30723c */ /* 0x040fe20000001814 */
[----:B------:R-:W1:Y:S07]  /*3ec0*/  LDSM.16.M88.4 R32, [R135+0x8800] ;  /* 0x008800008720783b */ /* 0x000e6e0000000200 */
[C---:B------:R-:W-:Y:S08]  /*3ed0*/  HMMA.16816.F32 R40, R12.reuse, R28, R16 ;  /* 0x0000001c0c28723c */ /* 0x040ff00000001810 */
[----:B------:R-:W-:Y:S01]  /*3ee0*/  HMMA.16816.F32 R20, R12, R30, R8 ;  /* 0x0000001e0c14723c */ /* 0x000fe20000001808 */
[----:B------:R-:W-:Y:S04]  /*3ef0*/  LDSM.16.M88.4 R8, [R223+0x8000] ;  /* 0x00800000df08783b */ /* 0x000fe80000000200 */
[----:B------:R-:W3:Y:S03]  /*3f00*/  LDSM.16.M88.4 R28, [R239] ;  /* 0x00000000ef1c783b */ /* 0x000ee60000000200 */
[----:B------:R-:W-:Y:S01]  /*3f10*/  HMMA.16816.F32 R88, R4, R46, R60 ;  /* 0x0000002e0458723c */ /* 0x000fe2000000183c */
[C---:B------:R-:W-:Y:S01]  /*3f20*/  IADD3 R236, R226.reuse, 0x7800, RZ ;  /* 0x00007800e2ec7810 */ /* 0x040fe20007ffe0ff */
[----:B------:R-:W-:Y:S06]  /*3f30*/  LDSM.16.M88.4 R4, [R225+0x8000] ;  /* 0x00800000e104783b */ /* 0x000fec0000000200 */
[C---:B--2---:R-:W-:Y:S08]  /*3f40*/  HMMA.16816.F32 R16, R12.reuse, R68, R64 ;  /* 0x000000440c10723c */ /* 0x044ff00000001840 */
[----:B------:R-:W-:Y:S01]  /*3f50*/  HMMA.16816.F32 R44, R12, R70, R56 ;  /* 0x000000460c2c723c */ /* 0x000fe20000001838 */
[----:B------:R-:W2:Y:S01]  /*3f60*/  LDSM.16.M88.4 R68, [R236] ;  /* 0x00000000ec44783b */ /* 0x000ea20000000200 */
[----:B------:R-:W-:-:S06]  /*3f70*/  IADD3 R237, R226, 0x8000, RZ ;  /* 0x00008000e2ed7810 */ /* 0x000fcc0007ffe0ff */
[C---:B----4-:R-:W-:Y:S01]  /*3f80*/  HMMA.16816.F32 R60, R12.reuse, R92, R76 ;  /* 0x0000005c0c3c723c */ /* 0x050fe2000000184c */
[----:B------:R-:W4:Y:S07]  /*3f90*/  LDSM.16.M88.4 R76, [R237] ;  /* 0x00000000ed4c783b */ /* 0x000f2e0000000200 */
[C---:B------:R-:W-:Y:S08]  /*3fa0*/  HMMA.16816.F32 R56, R12.reuse, R94, R88 ;  /* 0x0000005e0c38723c */ /* 0x040ff00000001858 */
[C---:B------:R-:W-:Y:S08]  /*3fb0*/  HMMA.16816.F32 R72, R12.reuse, R100, R72 ;  /* 0x000000640c48723c */ /* 0x040ff00000001848 */
[C---:B------:R-:W-:Y:S01]  /*3fc0*/  HMMA.16816.F32 R64, R12.reuse, R102, R84 ;  /* 0x000000660c40723c */ /* 0x040fe20000001854 */
[C---:B------:R-:W-:Y:S01]  /*3fd0*/  IADD3 R238, R226.reuse, 0x8800, RZ ;  /* 0x00008800e2ee7810 */ /* 0x040fe20007ffe0ff */
[----:B------:R-:W-:Y:S04]  /*3fe0*/  LDSM.16.M88.4 R100, [R217+0x7800] ;  /* 0x00780000d964783b */ /* 0x000fe80000000200 */
[----:B------:R-:W-:Y:S02]  /*3ff0*/  LDSM.16.M88.4 R108, [R238] ;  /* 0x00000000ee6c783b */ /* 0x000fe40000000200 */
[C---:B-1----:R-:W-:Y:S08]  /*4000*/  HMMA.16816.F32 R92, R12.reuse, R32, R96 ;  /* 0x000000200c5c723c */ /* 0x042ff00000001860 */
[----:B------:R-:W-:Y:S01]  /*4010*/  HMMA.16816.F32 R104, R12, R34, R80 ;  /* 0x000000220c68723c */ /* 0x000fe20000001850 */
[----:B------:R-:W-:Y:S04]  /*4020*/  LDSM.16.M88.4 R32, [R217+0x7000] ;  /* 0x00700000d920783b */ /* 0x000fe80000000200 */
[----:B------:R-:W-:Y:S03]  /*4030*/  LDSM.16.M88.4 R80, [R217+0x8800] ;  /* 0x00880000d950783b */ /* 0x000fe60000000200 */
[C---:B---3--:R-:W-:Y:S08]  /*4040*/  HMMA.16816.F32 R12, R8.reuse, R28, R52 ;  /* 0x0000001c080c723c */ /* 0x048ff00000001834 */
[C---:B------:R-:W-:Y:S08]  /*4050*/  HMMA.16816.F32 R52, R8.reuse, R30, R48 ;  /* 0x0000001e0834723c */ /* 0x040ff00000001830 */
[C---:B------:R-:W-:Y:S08]  /*4060*/  HMMA.16816.F32 R48, R8.reuse, R24, R40 ;  /* 0x000000180830723c */ /* 0x040ff00000001828 */
[C---:B------:R-:W-:Y:S01]  /*4070*/  HMMA.16816.F32 R40, R8.reuse, R26, R20 ;  /* 0x0000001a0828723c */ /* 0x040fe20000001814 */
[----:B------:R-:W-:Y:S07]  /*4080*/  LDSM.16.M88.4 R20, [R222+0xc000] ;  /* 0x00c00000de14783b */ /* 0x000fee0000000200 */
[C---:B------:R-:W-:Y:S01]  /*4090*/  HMMA.16816.F32 R28, R8.reuse, R36, R16 ;  /* 0x00000024081c723c */ /* 0x040fe20000001810 */
[----:B------:R-:W-:Y:S07]  /*40a0*/  LDSM.16.M88.4 R16, [R224+0x8000] ;  /* 0x00800000e010783b */ /* 0x000fee0000000200 */
[C---:B------:R-:W-:Y:S01]  /*40b0*/  HMMA.16816.F32 R24, R8.reuse, R38, R44 ;  /* 0x000000260818723c */ /* 0x040fe2000000182c */
[----:B------:R-:W1:Y:S07]  /*40c0*/  LDSM.16.M88.4 R36, [R217+0x6800] ;  /* 0x00680000d924783b */ /* 0x000e6e0000000200 */
[----:B--2---:R-:W-:Y:S01]  /*40d0*/  HMMA.16816.F32 R88, R8, R68, R72 ;  /* 0x000000440858723c */ /* 0x004fe20000001848 */
[----:B------:R-:W2:Y:S07]  /*40e0*/  LDSM.16.M88.4 R72, [R217+0x8000] ;  /* 0x00800000d948783b */ /* 0x000eae0000000200 */
[----:B------:R-:W-:Y:S08]  /*40f0*/  HMMA.16816.F32 R12, R4, R116, R12 ;  /* 0x00000074040c723c */ /* 0x000ff0000000180c */
[----:B------:R-:W-:Y:S08]  /*4100*/  HMMA.16816.F32 R96, R8, R70, R64 ;  /* 0x000000460860723c */ /* 0x000ff00000001840 */
[----:B------:R-:W-:Y:S01]  /*4110*/  HMMA.16816.F32 R44, R4, R118, R52 ;  /* 0x00000076042c723c */ /* 0x000fe20000001834 */
[----:B------:R-:W-:Y:S07]  /*4120*/  LDSM.16.M88.4 R52, [R216+-0x1800] ;  /* 0xffe80000d834783b */ /* 0x000fee0000000200 */
[C---:B----4-:R-:W-:Y:S08]  /*4130*/  HMMA.16816.F32 R84, R8.reuse, R76, R60 ;  /* 0x0000004c0854723c */ /* 0x050ff0000000183c */
[----:B------:R-:W-:Y:S08]  /*4140*/  HMMA.16816.F32 R76, R8, R78, R56 ;  /* 0x0000004e084c723c */ /* 0x000ff00000001838 */
[----:B-1----:R-:W-:Y:S01]  /*4150*/  HMMA.16816.F32 R60, R4, R38, R40 ;  /* 0x00000026043c723c */ /* 0x002fe20000001828 */
[----:B------:R-:W1:Y:S07]  /*4160*/  LDSM.16.M88.4 R40, [R216+-0x2800] ;  /* 0xffd80000d828783b */ /* 0x000e6e0000000200 */
[----:B------:R-:W-:Y:S08]  /*4170*/  HMMA.16816.F32 R68, R8, R108, R92 ;  /* 0x0000006c0844723c */ /* 0x000ff0000000185c */
[----:B------:R-:W-:Y:S01]  /*4180*/  HMMA.16816.F32 R64, R4, R36, R48 ;  /* 0x000000240440723c */ /* 0x000fe20000001830 */
[----:B------:R-:W3:Y:S07]  /*4190*/  LDSM.16.M88.4 R36, [R216+-0x2000] ;  /* 0xffe00000d824783b */ /* 0x000eee0000000200 */
[----:B------:R-:W-:Y:S01]  /*41a0*/  HMMA.16816.F32 R92, R8, R110, R104 ;  /* 0x0000006e085c723c */ /* 0x000fe20000001868 */
[----:B------:R-:W-:Y:S07]  /*41b0*/  LDSM.16.M88.4 R104, [R227] ;  /* 0x00000000e368783b */ /* 0x000fee0000000200 */
[----:B------:R-:W-:Y:S01]  /*41c0*/  HMMA.16816.F32 R8, R16, R112, R12 ;  /* 0x000000701008723c */ /* 0x000fe2000000180c */
[----:B------:R-:W4:Y:S07]  /*41d0*/  LDSM.16.M88.4 R12, [R223+0xc000] ;  /* 0x00c00000df0c783b */ /* 0x000f2e0000000200 */
[C---:B------:R-:W-:Y:S08]  /*41e0*/  HMMA.16816.F32 R56, R4.reuse, R32, R28 ;  /* 0x000000200438723c */ /* 0x040ff0000000181c */
[C---:B------:R-:W-:Y:S08]  /*41f0*/  HMMA.16816.F32 R48, R4.reuse, R34, R24 ;  /* 0x000000220430723c */ /* 0x040ff00000001818 */
[C---:B------:R-:W-:Y:S08]  /*4200*/  HMMA.16816.F32 R32, R4.reuse, R100, R88 ;  /* 0x000000640420723c */ /* 0x040ff00000001858 */
[----:B------:R-:W-:Y:S08]  /*4210*/  HMMA.16816.F32 R88, R4, R102, R96 ;  /* 0x000000660458723c */ /* 0x000ff00000001860 */
[----:B------:R-:W-:Y:S08]  /*4220*/  HMMA.16816.F32 R28, R16, R114, R44 ;  /* 0x00000072101c723c */ /* 0x000ff0000000182c */
[C---:B--2---:R-:W-:Y:S08]  /*4230*/  HMMA.16816.F32 R96, R4.reuse, R72, R84 ;  /* 0x000000480460723c */ /* 0x044ff00000001854 */
[C---:B------:R-:W-:Y:S01]  /*4240*/  HMMA.16816.F32 R72, R4.reuse, R74, R76 ;  /* 0x0000004a0448723c */ /* 0x040fe2000000184c */
[----:B------:R-:W2:Y:S07]  /*4250*/  LDSM.16.M88.4 R76, [R135+0x9800] ;  /* 0x00980000874c783b */ /* 0x000eae0000000200 */
[----:B------:R-:W-:Y:S01]  /*4260*/  HMMA.16816.F32 R108, R4, R80, R68 ;  /* 0x00000050046c723c */ /* 0x000fe20000001844 */
[----:B------:R-:W5:Y:S07]  /*4270*/  LDSM.16.M88.4 R68, [R216+-0x1000] ;  /* 0xfff00000d844783b */ /* 0x000f6e0000000200 */
[----:B------:R-:W-:Y:S01]  /*4280*/  HMMA.16816.F32 R24, R20, R120, R8 ;  /* 0x000000781418723c */ /* 0x000fe20000001808 */
[----:B------:R-:W-:Y:S01]  /*4290*/  LDSM.16.M88.4 R8, [R225+0xc000] ;  /* 0x00c00000e108783b */ /* 0x000fe20000000200 */
[----:B------:R-:W-:-:S06]  /*42a0*/  IADD3 R240, R226, 0x9800, RZ ;  /* 0x00009800e2f07810 */ /* 0x000fcc0007ffe0ff */
[----:B-1----:R-:W-:Y:S08]  /*42b0*/  HMMA.16816.F32 R44, R16, R40, R64 ;  /* 0x00000028102c723c */ /* 0x002ff00000001840 */
[----:B------:R-:W-:Y:S01]  /*42c0*/  HMMA.16816.F32 R112, R4, R82, R92 ;  /* 0x000000520470723c */ /* 0x000fe2000000185c */
[----:B------:R-:W1:Y:S04]  /*42d0*/  LDSM.16.M88.4 R80, [R217+0x9000] ;  /* 0x00900000d950783b */ /* 0x000e680000000200 */
[----:B------:R-:W-:Y:S03]  /*42e0*/  LDSM.16.M88.4 R4, [R224+0xc000] ;  /* 0x00c00000e004783b */ /* 0x000fe60000000200 */
[----:B------:R-:W-:Y:S08]  /*42f0*/  HMMA.16816.F32 R28, R20, R122, R28 ;  /* 0x0000007a141c723c */ /* 0x000ff0000000181c */
[C---:B---3--:R-:W-:Y:S01]  /*4300*/  HMMA.16816.F32 R100, R16.reuse, R36, R56 ;  /* 0x000000241064723c */ /* 0x048fe20000001838 */
[----:B------:R-:W3:Y:S07]  /*4310*/  LDSM.16.M88.4 R56, [R240] ;  /* 0x00000000f038783b */ /* 0x000eee0000000200 */
[----:B------:R-:W-:Y:S01]  /*4320*/  HMMA.16816.F32 R92, R16, R38, R48 ;  /* 0x00000026105c723c */ /* 0x000fe20000001830 */
[----:B------:R-:W1:Y:S04]  /*4330*/  LDSM.16.M88.4 R48, [R216+-0x800] ;  /* 0xfff80000d830783b */ /* 0x000e680000000200 */
[----:B------:R-:W-:Y:S03]  /*4340*/  LDSM.16.M88.4 R36, [R135+0xa000] ;  /* 0x00a000008724783b */ /* 0x000fe60000000200 */
[----:B----4-:R-:W-:Y:S08]  /*4350*/  HMMA.16816.F32 R24, R12, R104, R24 ;  /* 0x000000680c18723c */ /* 0x010ff00000001818 */
[----:B------:R-:W-:Y:S08]  /*4360*/  HMMA.16816.F32 R84, R16, R52, R32 ;  /* 0x000000341054723c */ /* 0x000ff00000001820 */
[----:B--2---:R-:W-:Y:S08]  /*4370*/  HMMA.16816.F32 R32, R20, R76, R44 ;  /* 0x0000004c1420723c */ /* 0x004ff0000000182c */
[----:B------:R-:W-:Y:S01]  /*4380*/  HMMA.16816.F32 R40, R16, R42, R60 ;  /* 0x0000002a1028723c */ /* 0x000fe2000000183c */
[----:B------:R-:W2:Y:S07]  /*4390*/  LDSM.16.M88.4 R60, [R216] ;  /* 0x00000000d83c783b */ /* 0x000eae0000000200 */
[----:B------:R-:W-:Y:S08]  /*43a0*/  HMMA.16816.F32 R28, R12, R106, R28 ;  /* 0x0000006a0c1c723c */ /* 0x000ff0000000181c */
[----:B-----5:R-:W-:Y:S01]  /*43b0*/  HMMA.16816.F32 R104, R16, R70, R72 ;  /* 0x000000461068723c */ /* 0x020fe20000001848 */
[----:B------:R-:W4:Y:S01]  /*43c0*/  LDSM.16.M88.4 R72, [R217+0x9800] ;  /* 0x00980000d948783b */ /* 0x000f220000000200 */
[----:B------:R-:W-:-:S05]  /*43d0*/  IADD3 R241, R226, 0xa000, RZ ;  /* 0x0000a000e2f17810 */ /* 0x000fca0007ffe0ff */
[----:B------:R-:W5:Y:S01]  /*43e0*/  LDSM.16.M88.4 R64, [R241] ;  /* 0x00000000f140783b */ /* 0x000f620000000200 */
[----:B-1----:R-:W-:Y:S08]  /*43f0*/  HMMA.16816.F32 R24, R8, R80, R24 ;  /* 0x000000500818723c */ /* 0x002ff00000001818 */
[----:B---3--:R-:W-:Y:S08]  /*4400*/  HMMA.16816.F32 R32, R12, R56, R32 ;  /* 0x000000380c20723c */ /* 0x008ff00000001820 */
[----:B------:R-:W-:Y:S08]  /*4410*/  HMMA.16816.F32 R40, R20, R78, R40 ;  /* 0x0000004e1428723c */ /* 0x000ff00000001828 */
[----:B------:R-:W-:Y:S08]  /*4420*/  HMMA.16816.F32 R28, R8, R82, R28 ;  /* 0x00000052081c723c */ /* 0x000ff0000000181c */
[C---:B------:R-:W-:Y:S08]  /*4430*/  HMMA.16816.F32 R108, R16.reuse, R48, R108 ;  /* 0x00000030106c723c */ /* 0x040ff0000000186c */
[C---:B------:R-:W-:Y:S01]  /*4440*/  HMMA.16816.F32 R112, R16.reuse, R50, R112 ;  /* 0x000000321070723c */ /* 0x040fe20000001870 */
[----:B------:R-:W1:Y:S07]  /*4450*/  LDSM.16.M88.4 R48, [R216+0x800] ;  /* 0x00080000d830783b */ /* 0x000e6e0000000200 */
[----:B------:R-:W-:Y:S01]  /*4460*/  HMMA.16816.F32 R88, R16, R54, R88 ;  /* 0x000000361058723c */ /* 0x000fe20000001858 */
[----:B------:R-:W3:Y:S07]  /*4470*/  LDSM.16.M88.4 R52, [R135+0xa800] ;  /* 0x00a800008734783b */ /* 0x000eee0000000200 */
[----:B--2---:R-:W-:Y:S08]  /*4480*/  HMMA.16816.F32 R44, R4, R60, R24 ;  /* 0x0000003c042c723c */ /* 0x004ff00000001818 */
[----:B------:R-:W-:Y:S08]  /*4490*/  HMMA.16816.F32 R24, R20, R36, R100 ;  /* 0x000000241418723c */ /* 0x000ff00000001864 */
[----:B------:R-:W-:Y:S08]  /*44a0*/  HMMA.16816.F32 R96, R16, R68, R96 ;  /* 0x000000441060723c */ /* 0x000ff00000001860 */
[----:B------:R-:W-:Y:S08]  /*44b0*/  HMMA.16816.F32 R68, R20, R38, R92 ;  /* 0x000000261444723c */ /* 0x000ff0000000185c */
[----:B----4-:R-:W-:Y:S08]  /*44c0*/  HMMA.16816.F32 R16, R8, R72, R32 ;  /* 0x000000480810723c */ /* 0x010ff00000001820 */
[----:B------:R-:W-:Y:S08]  /*44d0*/  HMMA.16816.F32 R36, R12, R58, R40 ;  /* 0x0000003a0c24723c */ /* 0x000ff00000001828 */
[----:B------:R-:W-:Y:S01]  /*44e0*/  HMMA.16816.F32 R28, R4, R62, R28 ;  /* 0x0000003e041c723c */ /* 0x000fe2000000181c */
[----:B------:R-:W2:Y:S01]  /*44f0*/  LDSM.16.M88.4 R60, [R217+0xa000] ;  /* 0x00a00000d93c783b */ /* 0x000ea20000000200 */
[----:B------:R-:W-:Y:S01]  /*4500*/  FMUL.FTZ R0, R44, c[0x0][0x320] ;  /* 0x0000c8002c007a20 */ /* 0x000fe20000410000 */
[----:B------:R-:W-:-:S02]  /*4510*/  IADD3 R242, R226, 0xa800, RZ ;  /* 0x0000a800e2f27810 */ /* 0x000fc40007ffe0ff */
[----:B------:R-:W4:Y:S01]  /*4520*/  LDSM.16.M88.4 R40, [R135+0xb000] ;  /* 0x00b000008728783b */ /* 0x000f220000000200 */
[----:B------:R3:W2:Y:S02]  /*4530*/  MUFU.TANH R116, R0 ;  /* 0x0000000000747308 */ /* 0x0006a40000002400 */
[----:B-----5:R-:W-:Y:S08]  /*4540*/  HMMA.16816.F32 R24, R12, R64, R24 ;  /* 0x000000400c18723c */ /* 0x020ff00000001818 */
[----:B-1----:R-:W-:Y:S01]  /*4550*/  HMMA.16816.F32 R32, R4, R48, R16 ;  /* 0x000000300420723c */ /* 0x002fe20000001810 */
[----:B---3--:R-:W-:-:S07]  /*4560*/  FMUL.FTZ R0, R45, c[0x0][0x320] ;  /* 0x0000c8002d007a20 */ /* 0x008fce0000410000 */
[----:B------:R-:W-:Y:S01]  /*4570*/  HMMA.16816.F32 R16, R8, R74, R36 ;  /* 0x0000004a0810723c */ /* 0x000fe20000001824 */
[----:B------:R-:W1:Y:S01]  /*4580*/  LDSM.16.M88.4 R36, [R242] ;  /* 0x00000000f224783b */ /* 0x000e620000000200 */
[----:B------:R3:W1:Y:S06]  /*4590*/  MUFU.TANH R95, R0 ;  /* 0x00000000005f7308 */ /* 0x00066c0000002400 */
[C---:B------:R-:W-:Y:S08]  /*45a0*/  HMMA.16816.F32 R84, R20.reuse, R52, R84 ;  /* 0x000000341454723c */ /* 0x040ff00000001854 */
[----:B------:R-:W-:Y:S01]  /*45b0*/  HMMA.16816.F32 R80, R20, R54, R88 ;  /* 0x000000361450723c */ /* 0x000fe20000001858 */
[----:B------:R-:W5:Y:S01]  /*45c0*/  LDSM.16.M88.4 R52, [R216+0x1000] ;  /* 0x00100000d834783b */ /* 0x000f620000000200 */
[----:B---3--:R-:W-:-:S04]  /*45d0*/  FMUL.FTZ R0, R46, c[0x0][0x320] ;  /* 0x0000c8002e007a20 */ /* 0x008fc80000410000 */
[----:B------:R3:W1:Y:S02]  /*45e0*/  MUFU.TANH R121, R0 ;  /* 0x0000000000797308 */ /* 0x0006640000002400 */
[----:B--2---:R-:W-:Y:S01]  /*45f0*/  HMMA.16816.F32 R24, R8, R60, R24 ;  /* 0x0000003c0818723c */ /* 0x004fe20000001818 */
[----:B---3--:R-:W-:-:S05]  /*4600*/  FMUL.FTZ R0, R47, c[0x0][0x320] ;  /* 0x0000c8002f007a20 */ /* 0x008fca0000410000 */
[----:B------:R2:W3:Y:S02]  /*4610*/  MUFU.TANH R120, R0 ;  /* 0x0000000000787308 */ /* 0x0004e40000002400 */
[----:B------:R-:W-:Y:S01]  /*4620*/  HMMA.16816.F32 R44, R12, R66, R68 ;  /* 0x000000420c2c723c */ /* 0x000fe20000001844 */
[----:B------:R-:W-:Y:S01]  /*4630*/  LDSM.16.M88.4 R68, [R135+0xb800] ;  /* 0x00b800008744783b */ /* 0x000fe20000000200 */
[----:B--2---:R-:W-:-:S04]  /*4640*/  FMUL.FTZ R0, R28, c[0x0][0x320] ;  /* 0x0000c8001c007a20 */ /* 0x004fc80000410000 */
[----:B------:R2:W1:Y:S02]  /*4650*/  MUFU.TANH R92, R0 ;  /* 0x00000000005c7308 */ /* 0x0004640000002400 */
[----:B------:R-:W-:Y:S01]  /*4660*/  HMMA.16816.F32 R16, R4, R50, R16 ;  /* 0x000000320410723c */ /* 0x000fe20000001810 */
[----:B------:R-:W1:Y:S01]  /*4670*/  LDSM.16.M88.4 R48, [R217+0xa800] ;  /* 0x00a80000d930783b */ /* 0x000e620000000200 */
[----:B--2---:R-:W-:-:S04]  /*4680*/  FMUL.FTZ R0, R29, c[0x0][0x320] ;  /* 0x0000c8001d007a20 */ /* 0x004fc80000410000 */
[----:B------:R2:W1:Y:S02]  /*4690*/  MUFU.TANH R91, R0 ;  /* 0x00000000005b7308 */ /* 0x0004640000002400 */
[----:B--2---:R-:W-:-:S06]  /*46a0*/  FMUL.FTZ R0, R30, c[0x0][0x320] ;  /* 0x0000c8001e007a20 */ /* 0x004fcc0000410000 */
[----:B------:R2:W1:Y:S01]  /*46b0*/  MUFU.TANH R94, R0 ;  /* 0x00000000005e7308 */ /* 0x0004620000002400 */
[----:B----4-:R-:W-:Y:S01]  /*46c0*/  HMMA.16816.F32 R76, R20, R40, R96 ;  /* 0x00000028144c723c */ /* 0x010fe20000001860 */
[----:B--2---:R-:W-:-:S06]  /*46d0*/  FMUL.FTZ R0, R31, c[0x0][0x320] ;  /* 0x0000c8001f007a20 */ /* 0x004fcc0000410000 */
[----:B------:R2:W4:Y:S01]  /*46e0*/  MUFU.TANH R93, R0 ;  /* 0x00000000005d7308 */ /* 0x0005220000002400 */
[----:B-1----:R-:W-:Y:S01]  /*46f0*/  HMMA.16816.F32 R28, R12, R36, R84 ;  /* 0x000000240c1c723c */ /* 0x002fe20000001854 */
[----:B--2---:R-:W-:-:S06]  /*4700*/  FMUL.FTZ R0, R32, c[0x0][0x320] ;  /* 0x0000c80020007a20 */ /* 0x004fcc0000410000 */
[----:B------:R1:W2:Y:S01]  /*4710*/  MUFU.TANH R89, R0 ;  /* 0x0000000000597308 */ /* 0x0002a20000002400 */
[----:B------:R-:W-:Y:S08]  /*4720*/  HMMA.16816.F32 R64, R20, R42, R104 ;  /* 0x0000002a1440723c */ /* 0x000ff00000001868 */
[----:B-----5:R-:W-:Y:S01]  /*4730*/  HMMA.16816.F32 R40, R4, R52, R24 ;  /* 0x000000340428723c */ /* 0x020fe20000001818 */
[----:B-1----:R-:W-:-:S07]  /*4740*/  FMUL.FTZ R0, R33, c[0x0][0x320] ;  /* 0x0000c80021007a20 */ /* 0x002fce0000410000 */
[----:B------:R-:W-:Y:S01]  /*4750*/  HMMA.16816.F32 R24, R8, R62, R44 ;  /* 0x0000003e0818723c */ /* 0x000fe2000000182c */
[----:B------:R-:W1:Y:S01]  /*4760*/  LDSM.16.M88.4 R60, [R216+0x1800] ;  /* 0x00180000d83c783b */ /* 0x000e620000000200 */
[----:B------:R5:W1:Y:S01]  /*4770*/  MUFU.TANH R88, R0 ;  /* 0x0000000000587308 */ /* 0x000a620000002400 */
[C---:B------:R-:W-:Y:S02]  /*4780*/  IADD3 R243, R226.reuse, 0xb000, RZ ;  /* 0x0000b000e2f37810 */ /* 0x040fe40007ffe0ff */
[----:B------:R-:W-:Y:S01]  /*4790*/  LDSM.16.M88.4 R44, [R217+0xb000] ;  /* 0x00b00000d92c783b */ /* 0x000fe20000000200 */
[----:B------:R-:W-:Y:S02]  /*47a0*/  IADD3 R244, R226, 0xb800, RZ ;  /* 0x0000b800e2f47810 */ /* 0x000fe40007ffe0ff */
[----:B------:R-:W-:Y:S01]  /*47b0*/  HMMA.16816.F32 R36, R12, R38, R80 ;  /* 0x000000260c24723c */ /* 0x000fe20000001850 */
[----:B------:R-:W1:Y:S01]  /*47c0*/  LDSM.16.M88.4 R56, [R243] ;  /* 0x00000000f338783b */ /* 0x000e620000000200 */
[----:B-----5:R-:W-:-:S04]  /*47d0*/  FMUL.FTZ R0, R34, c[0x0][0x320] ;  /* 0x0000c80022007a20 */ /* 0x020fc80000410000 */
[----:B------:R5:W1:Y:S02]  /*47e0*/  MUFU.TANH R90, R0 ;  /* 0x00000000005a7308 */ /* 0x000a640000002400 */
[----:B-----5:R-:W-:-:S06]  /*47f0*/  FMUL.FTZ R0, R35, c[0x0][0x320] ;  /* 0x0000c80023007a20 */ /* 0x020fcc0000410000 */
[----:B------:R5:W1:Y:S01]  /*4800*/  MUFU.TANH R86, R0 ;  /* 0x0000000000567308 */ /* 0x000a620000002400 */
[----:B------:R-:W-:Y:S01]  /*4810*/  HMMA.16816.F32 R32, R8, R48, R28 ;  /* 0x000000300820723c */ /* 0x000fe2000000181c */
[----:B-----5:R-:W-:-:S06]  /*4820*/  FMUL.FTZ R0, R16, c[0x0][0x320] ;  /* 0x0000c80010007a20 */ /* 0x020fcc0000410000 */
[----:B------:R5:W1:Y:S01]  /*4830*/  MUFU.TANH R85, R0 ;  /* 0x0000000000557308 */ /* 0x000a620000002400 */
[----:B------:R-:W-:Y:S01]  /*4840*/  HMMA.16816.F32 R72, R20, R68, R108 ;  /* 0x000000441448723c */ /* 0x000fe2000000186c */
[----:B-----5:R-:W-:-:S06]  /*4850*/  FMUL.FTZ R0, R17, c[0x0][0x320] ;  /* 0x0000c80011007a20 */ /* 0x020fcc0000410000 */
[----:B------:R5:W1:Y:S02]  /*4860*/  MUFU.TANH R84, R0 ;  /* 0x0000000000547308 */ /* 0x000a640000002400 */
[----:B-----5:R-:W-:-:S06]  /*4870*/  FMUL.FTZ R0, R18, c[0x0][0x320] ;  /* 0x0000c80012007a20 */ /* 0x020fcc0000410000 */
[----:B------:R5:W1:Y:S02]  /*4880*/  MUFU.TANH R69, R0 ;  /* 0x0000000000457308 */ /* 0x000a640000002400 */
[----:B-----5:R-:W-:Y:S02]  /*4890*/  FMUL.FTZ R0, R19, c[0x0][0x320] ;  /* 0x0000c80013007a20 */ /* 0x020fe40000410000 */
[----:B------:R-:W-:Y:S01]  /*48a0*/  HMMA.16816.F32 R16, R4, R54, R24 ;  /* 0x000000360410723c */ /* 0x000fe20000001818 */
[----:B------:R-:W5:Y:S03]  /*48b0*/  LDSM.16.M88.4 R52, [R244] ;  /* 0x00000000f434783b */ /* 0x000f660000000200 */
[----:B------:R1:W1:Y:S02]  /*48c0*/  MUFU.TANH R68, R0 ;  /* 0x0000000000447308 */ /* 0x0002640000002400 */
[----:B-1----:R-:W-:-:S06]  /*48d0*/  FMUL.FTZ R0, R40, c[0x0][0x320] ;  /* 0x0000c80028007a20 */ /* 0x002fcc0000410000 */
[----:B------:R1:W1:Y:S01]  /*48e0*/  MUFU.TANH R100, R0 ;  /* 0x0000000000647308 */ /* 0x0002620000002400 */
[----:B------:R-:W-:Y:S01]  /*48f0*/  HMMA.16816.F32 R24, R8, R50, R36 ;  /* 0x000000320818723c */ /* 0x000fe20000001824 */
[----:B------:R-:W-:Y:S01]  /*4900*/  LDSM.16.M88.4 R48, [R216+0x2000] ;  /* 0x00200000d830783b */ /* 0x000fe20000000200 */
[----:B-1----:R-:W-:-:S05]  /*4910*/  FMUL.FTZ R0, R41, c[0x0][0x320] ;  /* 0x0000c80029007a20 */ /* 0x002fca0000410000 */
[----:B------:R1:W1:Y:S01]  /*4920*/  MUFU.TANH R103, R0 ;  /* 0x0000000000677308 */ /* 0x0002620000002400 */
[----:B------:R-:W-:Y:S08]  /*4930*/  HMMA.16816.F32 R20, R20, R70, R112 ;  /* 0x000000461414723c */ /* 0x000ff00000001870 */
[----:B------:R-:W-:Y:S01]  /*4940*/  HMMA.16816.F32 R36, R4, R60, R32 ;  /* 0x0000003c0424723c */ /* 0x000fe20000001820 */
[----:B-1----:R-:W-:-:S04]  /*4950*/  FMUL.FTZ R0, R42, c[0x0][0x320] ;  /* 0x0000c8002a007a20 */ /* 0x002fc80000410000 */
[----:B------:R1:W1:Y:S03]  /*4960*/  MUFU.TANH R105, R0 ;  /* 0x0000000000697308 */ /* 0x0002660000002400 */
[C---:B------:R-:W-:Y:S01]  /*4970*/  HMMA.16816.F32 R32, R12.reuse, R58, R64 ;  /* 0x0000003a0c20723c */ /* 0x040fe20000001840 */
[----:B-1----:R-:W-:Y:S02]  /*4980*/  FMUL.FTZ R0, R43, c[0x0][0x320] ;  /* 0x0000c8002b007a20 */ /* 0x002fe40000410000 */
[----:B------:R-:W1:Y:S02]  /*4990*/  LDSM.16.M88.4 R40, [R217+0xb800] ;  /* 0x00b80000d928783b */ /* 0x000e640000000200 */
[----:B------:R2:W1:Y:S03]  /*49a0*/  MUFU.TANH R104, R0 ;  /* 0x0000000000687308 */ /* 0x0004660000002400 */
[----:B------:R-:W-:Y:S01]  /*49b0*/  HMMA.16816.F32 R28, R12, R56, R76 ;  /* 0x000000380c1c723c */ /* 0x000fe2000000184c */
[----:B--2---:R-:W-:-:S04]  /*49c0*/  FMUL.FTZ R0, R16, c[0x0][0x320] ;  /* 0x0000c80010007a20 */ /* 0x004fc80000410000 */
[----:B------:R2:W1:Y:S03]  /*49d0*/  MUFU.TANH R60, R0 ;  /* 0x00000000003c7308 */ /* 0x0004660000002400 */
[----:B------:R-:W-:Y:S02]  /*49e0*/  FMUL.FTZ R37, R37, c[0x0][0x320] ;  /* 0x0000c80025257a20 */ /* 0x000fe40000410000 */
[----:B------:R-:W-:Y:S02]  /*49f0*/  FMUL.FTZ R38, R38, c[0x0][0x320] ;  /* 0x0000c80026267a20 */ /* 0x000fe40000410000 */
[----:B--2---:R-:W-:-:S04]  /*4a00*/  FMUL.FTZ R0, R17, c[0x0][0x320] ;  /* 0x0000c80011007a20 */ /* 0x004fc80000410000 */
[----:B------:R2:W1:Y:S01]  /*4a10*/  MUFU.TANH R58, R0 ;  /* 0x00000000003a7308 */ /* 0x0004620000002400 */
[----:B------:R-:W-:Y:S02]  /*4a20*/  FMUL.FTZ R39, R39, c[0x0][0x320] ;  /* 0x0000c80027277a20 */ /* 0x000fe40000410000 */
[----:B--2---:R-:W-:-:S05]  /*4a30*/  FMUL.FTZ R0, R18, c[0x0][0x320] ;  /* 0x0000c80012007a20 */ /* 0x004fca0000410000 */
[----:B------:R2:W1:Y:S08]  /*4a40*/  MUFU.TANH R102, R0 ;  /* 0x0000000000667308 */ /* 0x0004700000002400 */
[----:B------:R-:W1:Y:S01]  /*4a50*/  MUFU.TANH R56, R37 ;  /* 0x0000002500387308 */ /* 0x000e620000002400 */
[----:B--2---:R-:W-:Y:S02]  /*4a60*/  FMUL.FTZ R0, R19, c[0x0][0x320] ;  /* 0x0000c80013007a20 */ /* 0x004fe40000410000 */
[C---:B-----5:R-:W-:Y:S05]  /*4a70*/  HMMA.16816.F32 R16, R12.reuse, R52, R72 ;  /* 0x000000340c10723c */ /* 0x060fea0000001848 */
[----:B------:R-:W2:Y:S03]  /*4a80*/  MUFU.TANH R99, R38 ;  /* 0x0000002600637308 */ /* 0x000ea60000002400 */
[----:B------:R-:W-:Y:S05]  /*4a90*/  HMMA.16816.F32 R12, R12, R54, R20 ;  /* 0x000000360c0c723c */ /* 0x000fea0000001814 */
[----:B------:R5:W1:Y:S08]  /*4aa0*/  MUFU.TANH R101, R0 ;  /* 0x0000000000657308 */ /* 0x000a700000002400 */
[----:B------:R1:W1:Y:S01]  /*4ab0*/  MUFU.TANH R98, R39 ;  /* 0x0000002700627308 */ /* 0x0002620000002400 */
[----:B-----5:R-:W-:-:S02]  /*4ac0*/  FMUL.FTZ R0, R36, c[0x0][0x320] ;  /* 0x0000c80024007a20 */ /* 0x020fc40000410000 */
[----:B-1----:R-:W1:Y:S01]  /*4ad0*/  LDSM.16.M88.4 R36, [R216+0x2800] ;  /* 0x00280000d824783b */ /* 0x002e620000000200 */
[C---:B------:R-:W-:Y:S08]  /*4ae0*/  HMMA.16816.F32 R28, R8.reuse, R44, R28 ;  /* 0x0000002c081c723c */ /* 0x040ff0000000181c */
[C---:B------:R-:W-:Y:S08]  /*4af0*/  HMMA.16816.F32 R32, R8.reuse, R46, R32 ;  /* 0x0000002e0820723c */ /* 0x040ff00000001820 */
[----:B------:R-:W-:Y:S08]  /*4b00*/  HMMA.16816.F32 R16, R8, R40, R16 ;  /* 0x000000280810723c */ /* 0x000ff00000001810 */
[----:B------:R-:W-:Y:S01]  /*4b10*/  HMMA.16816.F32 R24, R4, R62, R24 ;  /* 0x0000003e0418723c */ /* 0x000fe20000001818 */
[----:B------:R-:W-:Y:S01]  /*4b20*/  ISETP.GT.AND P0, PT, R136, R149, PT ;  /* 0x000000958800720c */ /* 0x000fe20003f04270 */
[----:B------:R1:W1:Y:S01]  /*4b30*/  MUFU.TANH R57, R0 ;  /* 0x0000000000397308 */ /* 0x0002620000002400 */
[----:B------:R-:W-:-:S05]  /*4b40*/  DEPBAR.LE SB0, 0x0 ;  /* 0x000080000000791a */ /* 0x000fca0000000000 */
[----:B------:R-:W-:Y:S08]  /*4b50*/  HMMA.16816.F32 R8, R8, R42, R12 ;  /* 0x0000002a0808723c */ /* 0x000ff0000000180c */
[C---:B------:R-:W-:Y:S08]  /*4b60*/  HMMA.16816.F32 R28, R4.reuse, R48, R28 ;  /* 0x00000030041c723c */ /* 0x040ff0000000181c */
[C---:B------:R-:W-:Y:S08]  /*4b70*/  HMMA.16816.F32 R20, R4.reuse, R50, R32 ;  /* 0x000000320414723c */ /* 0x040ff00000001820 */
[C---:B-1----:R-:W-:Y:S08]  /*4b80*/  HMMA.16816.F32 R12, R4.reuse, R36, R16 ;  /* 0x00000024040c723c */ /* 0x042ff00000001810 */
[----:B------:R-:W-:Y:S01]  /*4b90*/  HMMA.16816.F32 R4, R4, R38, R8 ;  /* 0x000000260404723c */ /* 0x000fe20000001808 */
        /* <DEDUP_REMOVED lines=42> */
[----:B------:R-:W-:-:S02]  /*4e40*/  ISETP.GT.AND P6, PT, R133, 0x5f, PT ;  /* 0x0000005f8500780c */ /* 0x000fc40003fc4270 */
[C---:B------:R-:W-:Y:S02]  /*4e50*/  IADD3 R249, R226.reuse, 0x2800, RZ ;  /* 0x00002800e2f97810 */ /* 0x040fe40007ffe0ff */
[C---:B------:R-:W-:Y:S02]  /*4e60*/  IADD3 R248, R226.reuse, 0x2000, RZ ;  /* 0x00002000e2f87810 */ /* 0x040fe40007ffe0ff */
[C---:B------:R-:W-:Y:S02]  /*4e70*/  IADD3 R247, R226.reuse, 0x1800, RZ ;  /* 0x00001800e2f77810 */ /* 0x040fe40007ffe0ff */
[C---:B------:R-:W-:Y:S02]  /*4e80*/  IADD3 R246, R226.reuse, 0x1000, RZ ;  /* 0x00001000e2f67810 */ /* 0x040fe40007ffe0ff */
[----:B------:R-:W-:Y:S01]  /*4e90*/  IADD3 R245, R226, 0x800, RZ ;  /* 0x00000800e2f57810 */ /* 0x000fe20007ffe0ff */
[----:B------:R-:W-:Y:S05]  /*4ea0*/  @!P0 BRA `(.L_x_2693) ;  /* 0x0000064000008947 */ /* 0x000fea0003800000 */
[----:B--234-:R-:W-:Y:S01]  /*4eb0*/  ISETP.NE.AND P5, PT, R148, 0x1, PT ;  /* 0x000000019400780c */ /* 0x01cfe20003fa5270 */
[----:B-1----:R-:W-:Y:S01]  /*4ec0*/  IMAD.MOV.U32 R6, RZ, RZ, RZ ;  /* 0x000000ffff067224 */ /* 0x002fe200078e00ff */
[----:B------:R-:W-:-:S04]  /*4ed0*/  IADD3 R2, R133, R134, R145 ;  /* 0x0000008685027210 */ /* 0x000fc80007ffe091 */
[----:B------:R-:W-:-:S05]  /*4ee0*/  IADD3 R2, R2, -0x60, RZ ;  /* 0xffffffa002027810 */ /* 0x000fca0007ffe0ff */
        /* <DEDUP_REMOVED lines=11> */
[----:B------:R-:W-:Y:S01]  /*4fa0*/  SHF.R.S32.HI R0, RZ, 0x1f, R7 ;  /* 0x0000001fff007819 */ /* 0x000fe20000011407 */
[----:B------:R1:W-:Y:S04]  /*4fb0*/  STL [R1+0x14], R7 ;  /* 0x0000140701007387 */ /* 0x0003e80000100800 */
[----:B------:R-:W-:-:S04]  /*4fc0*/  IMAD R0, R0, c[0x0][0x1e0], RZ ;  /* 0x0000780000007a24 */ /* 0x000fc800078e02ff */
[----:B------:R-:W-:-:S04]  /*4fd0*/  IMAD R0, R7, c[0x0][0x1e4], R0 ;  /* 0x0000790007007a24 */ /* 0x000fc800078e0200 */
[----:B------:R-:W-:Y:S01]  /*4fe0*/  IMAD.IADD R3, R3, 0x1, R0 ;  /* 0x0000000103037824 */ /* 0x000fe200078e0200 */
[----:B--2---:R1:W-:Y:S01]  /*4ff0*/  STL [R1+0x10], R6 ;  /* 0x0000100601007387 */ /* 0x0043e20000100800 */
[----:B------:R-:W-:Y:S02]  /*5000*/  SHF.R.S32.HI R0, RZ, 0x1f, R6 ;  /* 0x0000001fff007819 */ /* 0x000fe40000011406 */
        /* <DEDUP_REMOVED lines=8> */
[----:B------:R2:W3:Y:S02]  /*5090*/  SHFL.IDX PT, R4, R5, RZ, 0x181f ;  /* 0x00181fff05047589 */ /* 0x0004e400000e0000 */
.L_x_2738:
[----:B------:R-:W-:Y:S05]  /*50a0*/  BRA.DIV ~URZ, `(.L_x_2695) ;  /* 0x00010d327f007947 */ /* 0x000fea000b800000 */
[----:B-1----:R-:W4:Y:S04]  /*50b0*/  LDL R6, [R1+0xc] ;  /* 0x00000c0001067983 */ /* 0x002f280000100800 */
[----:B------:R-:W5:Y:S04]  /*50c0*/  LDL R39, [R1+0x28] ;  /* 0x0000280001277983 */ /* 0x000f680000100800 */
[----:B--2---:R-:W2:Y:S04]  /*50d0*/  LDL R38, [R1+0x24] ;  /* 0x0000240001267983 */ /* 0x004ea80000100800 */
[----:B---3--:R-:W3:Y:S04]  /*50e0*/  LDL R37, [R1+0x20] ;  /* 0x0000200001257983 */ /* 0x008ee80000100800 */
[----:B------:R-:W1:Y:S04]  /*50f0*/  SHFL.IDX PT, R3, R22, RZ, 0x181f ;  /* 0x00181fff16037589 */ /* 0x000e6800000e0000 */
[----:B------:R-:W1:Y:S04]  /*5100*/  SHFL.IDX PT, R0, R22, 0x1, 0x181f ;  /* 0x00381f0016007f89 */ /* 0x000e6800000e0000 */
[----:B------:R-:W1:Y:S02]  /*5110*/  SHFL.IDX PT, R2, R5, 0x1, 0x181f ;  /* 0x00381f0005027f89 */ /* 0x000e6400000e0000 */
[----:B-1----:R-:W-:-:S02]  /*5120*/  IADD3 R20, P0, R3, R137, RZ ;  /* 0x0000008903147210 */ /* 0x002fc40007f1e0ff */
[C---:B------:R-:W-:Y:S02]  /*5130*/  IADD3 R18, P2, R3.reuse, R138, RZ ;  /* 0x0000008a03127210 */ /* 0x040fe40007f5e0ff */
[C---:B------:R-:W-:Y:S01]  /*5140*/  IADD3 R14, P1, R3.reuse, R140, RZ ;  /* 0x0000008c030e7210 */ /* 0x040fe20007f3e0ff */
[--C-:B------:R-:W-:Y:S01]  /*5150*/  IMAD.X R21, R4, 0x1, R128.reuse, P0 ;  /* 0x0000000104157824 */ /* 0x100fe200000e0680 */
[----:B------:R-:W-:Y:S01]  /*5160*/  IADD3 R12, P0, R0, R137, RZ ;  /* 0x00000089000c7210 */ /* 0x000fe20007f1e0ff */
[C---:B------:R-:W-:Y:S01]  /*5170*/  IMAD.X R19, R4.reuse, 0x1, R129, P2 ;  /* 0x0000000104137824 */ /* 0x040fe200010e0681 */
[-C--:B------:R-:W-:Y:S01]  /*5180*/  IADD3 R16, P4, R3, R139.reuse, RZ ;  /* 0x0000008b03107210 */ /* 0x080fe20007f9e0ff */
[----:B------:R-:W-:Y:S01]  /*5190*/  IMAD.X R15, R4, 0x1, R131, P1 ;  /* 0x00000001040f7824 */ /* 0x000fe200008e0683 */
[----:B------:R-:W-:Y:S01]  /*51a0*/  IADD3 R10, P2, R0, R138, RZ ;  /* 0x0000008a000a7210 */ /* 0x000fe20007f5e0ff */
[----:B------:R-:W-:Y:S01]  /*51b0*/  IMAD.X R13, R2, 0x1, R128, P0 ;  /* 0x00000001020d7824 */ /* 0x000fe200000e0680 */
[----:B------:R-:W-:Y:S01]  /*51c0*/  IADD3 R8, P1, R0, R139, RZ ;  /* 0x0000008b00087210 */ /* 0x000fe20007f3e0ff */
[----:B------:R-:W-:-:S02]  /*51d0*/  IMAD.X R17, R4, 0x1, R130, P4 ;  /* 0x0000000104117824 */ /* 0x000fc400020e0682 */
[C---:B------:R-:W-:Y:S01]  /*51e0*/  IMAD.X R11, R2.reuse, 0x1, R129, P2 ;  /* 0x00000001020b7824 */ /* 0x040fe200010e0681 */
[----:B------:R1:W1:Y:S01]  /*51f0*/  SHFL.IDX PT, R4, R5, 0x2, 0x181f ;  /* 0x00581f0005047f89 */ /* 0x00026200000e0000 */
[----:B------:R-:W-:Y:S01]  /*5200*/  IMAD.X R9, R2, 0x1, R130, P1 ;  /* 0x0000000102097824 */ /* 0x000fe200008e0682 */
[----:B----4-:R-:W-:Y:S02]  /*5210*/  ISETP.GE.AND P3, PT, R6, c[0x0][0x1d4], PT ;  /* 0x0000750006007a0c */ /* 0x010fe40003f66270 */
[----:B------:R-:W-:Y:S02]  /*5220*/  IADD3 R6, P0, R0, R140, RZ ;  /* 0x0000008c00067210 */ /* 0x000fe40007f1e0ff */
[----:B-----5:R-:W-:Y:S01]  /*5230*/  ISETP.GE.AND P2, PT, R39, c[0x0][0x1d4], PT ;  /* 0x0000750027007a0c */ /* 0x020fe20003f46270 */
[----:B------:R4:W1:Y:S02]  /*5240*/  SHFL.IDX PT, R0, R22, 0x2, 0x181f ;  /* 0x00581f0016007f89 */ /* 0x00086400000e0000 */
[----:B------:R-:W-:Y:S01]  /*5250*/  IMAD.X R7, R2, 0x1, R131, P0 ;  /* 0x0000000102077824 */ /* 0x000fe200000e0683 */
[----:B--2---:R-:W-:-:S02]  /*5260*/  ISETP.GE.AND P1, PT, R38, c[0x0][0x1d4], PT ;  /* 0x0000750026007a0c */ /* 0x004fc40003f26270 */
[----:B---3--:R-:W-:-:S03]  /*5270*/  ISETP.GE.AND P0, PT, R37, c[0x0][0x1d4], PT ;  /* 0x0000750025007a0c */ /* 0x008fc60003f06270 */
[----:B------:R4:W-:Y:S04]  /*5280*/  LDGSTS.E.BYPASS.LTC128B.128 [R251+0xc100], [R20.64], !P3 ;  /* 0x0c10000014fb7fae */ /* 0x0009e8000d901d46 */
[----:B------:R4:W-:Y:S04]  /*5290*/  LDGSTS.E.BYPASS.LTC128B.128 [R251+0xf100], [R18.64], !P2 ;  /* 0x0f10000012fb7fae */ /* 0x0009e8000d101d46 */
[----:B------:R4:W-:Y:S04]  /*52a0*/  LDGSTS.E.BYPASS.LTC128B.128 [R251+0x12100], [R16.64], !P1 ;  /* 0x1210000010fb7fae */ /* 0x0009e8000c901d46 */
[----:B------:R2:W-:Y:S04]  /*52b0*/  LDGSTS.E.BYPASS.LTC128B.128 [R251+0x15100], [R14.64], !P0 ;  /* 0x151000000efb7fae */ /* 0x0005e8000c101d46 */
[----:B------:R3:W-:Y:S04]  /*52c0*/  LDGSTS.E.BYPASS.LTC128B.128 [R251+0xd100], [R12.64], !P3 ;  /* 0x0d1000000cfb7fae */ /* 0x0007e8000d901d46 */
[----:B------:R4:W-:Y:S04]  /*52d0*/  LDGSTS.E.BYPASS.LTC128B.128 [R251+0x10100], [R10.64], !P2 ;  /* 0x101000000afb7fae */ /* 0x0009e8000d101d46 */
[----:B------:R4:W-:Y:S04]  /*52e0*/  LDGSTS.E.BYPASS.LTC128B.128 [R251+0x13100], [R8.64], !P1 ;  /* 0x1310000008fb7fae */ /* 0x0009e8000c901d46 */
[----:B------:R5:W-:Y:S01]  /*52f0*/  LDGSTS.E.BYPASS.LTC128B.128 [R251+0x16100], [R6.64], !P0 ;  /* 0x1610000006fb7fae */ /* 0x000be2000c101d46 */
[----:B--2---:R-:W-:-:S02]  /*5300*/  SEL R14, RZ, 0x10, P2 ;  /* 0x00000010ff0e7807 */ /* 0x004fc40001000000 */
[----:B---3--:R-:W-:Y:S02]  /*5310*/  SEL R13, RZ, 0x10, P1 ;  /* 0x00000010ff0d7807 */ /* 0x008fe40000800000 */
[----:B------:R-:W-:Y:S02]  /*5320*/  SEL R12, RZ, 0x10, P0 ;  /* 0x00000010ff0c7807 */ /* 0x000fe40000000000 */
[----:B-----5:R-:W-:-:S04]  /*5330*/  SEL R7, RZ, 0x10, P3 ;  /* 0x00000010ff077807 */ /* 0x020fc80001800000 */
.L_x_2739:
[----:B-1--4-:R-:W-:Y:S02]  /*5340*/  IADD3 R10, -R7, 0x10, RZ ;  /* 0x00000010070a7810 */ /* 0x012fe40007ffe1ff */
[----:B------:R-:W-:Y:S02]  /*5350*/  IADD3 R2, -R14, 0x10, RZ ;  /* 0x000000100e027810 */ /* 0x000fe40007ffe1ff */
[----:B------:R-:W-:Y:S02]  /*5360*/  LOP3.LUT R10, R10, 0xf, RZ, 0xc0, !PT ;  /* 0x0000000f0a0a7812 */ /* 0x000fe400078ec0ff */
[----:B------:R-:W-:-:S02]  /*5370*/  IADD3 R6, -R13, 0x10, RZ ;  /* 0x000000100d067810 */ /* 0x000fc40007ffe1ff */
[----:B------:R-:W-:Y:S02]  /*5380*/  LOP3.LUT R2, R2, 0xf, RZ, 0xc0, !PT ;  /* 0x0000000f02027812 */ /* 0x000fe400078ec0ff */
[-C--:B------:R-:W-:Y:S02]  /*5390*/  IADD3 R10, P1, P0, R10, R0.reuse, R137 ;  /* 0x000000000a0a7210 */ /* 0x080fe4000783e089 */
[----:B------:R-:W-:Y:S02]  /*53a0*/  LOP3.LUT R6, R6, 0xf, RZ, 0xc0, !PT ;  /* 0x0000000f06067812 */ /* 0x000fe400078ec0ff */
[----:B------:R-:W-:Y:S02]  /*53b0*/  IADD3 R3, -R12, 0x10, RZ ;  /* 0x000000100c037810 */ /* 0x000fe40007ffe1ff */
[----:B------:R-:W-:Y:S02]  /*53c0*/  IADD3 R8, P3, P2, R2, R0, R138 ;  /* 0x0000000002087210 */ /* 0x000fe40007a7e08a */
[----:B------:R-:W-:-:S02]  /*53d0*/  IADD3.X R11, RZ, R4, R128, P1, P0 ;  /* 0x00000004ff0b7210 */ /* 0x000fc40000fe0480 */
[----:B------:R-:W-:Y:S02]  /*53e0*/  IADD3 R6, P1, P0, R6, R0, R139 ;  /* 0x0000000006067210 */ /* 0x000fe4000783e08b */
[----:B------:R-:W-:Y:S02]  /*53f0*/  LOP3.LUT R2, R3, 0xf, RZ, 0xc0, !PT ;  /* 0x0000000f03027812 */ /* 0x000fe400078ec0ff */
[-C--:B------:R-:W-:Y:S02]  /*5400*/  IADD3.X R9, RZ, R4.reuse, R129, P3, P2 ;  /* 0x00000004ff097210 */ /* 0x080fe40001fe4481 */
[----:B------:R-:W-:Y:S02]  /*5410*/  ISETP.NE.U32.AND P3, PT, R7, RZ, PT ;  /* 0x000000ff0700720c */ /* 0x000fe40003f65070 */
[----:B------:R-:W-:Y:S02]  /*5420*/  IADD3.X R7, RZ, R4, R130, P1, P0 ;  /* 0x00000004ff077210 */ /* 0x000fe40000fe0482 */
[----:B------:R-:W-:-:S02]  /*5430*/  IADD3 R2, P1, P0, R2, R0, R140 ;  /* 0x0000000002027210 */ /* 0x000fc4000783e08c */
[----:B------:R-:W-:Y:S02]  /*5440*/  ISETP.NE.U32.AND P2, PT, R14, RZ, PT ;  /* 0x000000ff0e00720c */ /* 0x000fe40003f45070 */
[----:B------:R-:W-:Y:S02]  /*5450*/  IADD3.X R3, RZ, R4, R131, P1, P0 ;  /* 0x00000004ff037210 */ /* 0x000fe40000fe0483 */
[----:B------:R-:W-:Y:S02]  /*5460*/  ISETP.NE.U32.AND P1, PT, R13, RZ, PT ;  /* 0x000000ff0d00720c */ /* 0x000fe40003f25070 */
[----:B------:R-:W-:Y:S01]  /*5470*/  ISETP.NE.U32.AND P0, PT, R12, RZ, PT ;  /* 0x000000ff0c00720c */ /* 0x000fe20003f05070 */
[----:B------:R-:W-:Y:S01]  /*5480*/  @!PT LDS RZ, [RZ] ;  /* 0x00000000fffff984 */ /* 0x000fe20000000800 */
[----:B------:R-:W-:Y:S01]  /*5490*/  @!PT LDS RZ, [RZ] ;  /* 0x00000000fffff984 */ /* 0x000fe20000000800 */
[----:B------:R-:W-:Y:S01]  /*54a0*/  @!PT LDS RZ, [RZ] ;  /* 0x00000000fffff984 */ /* 0x000fe20000000800 */
[----:B------:R1:W-:Y:S06]  /*54b0*/  LDGSTS.E.BYPASS.LTC128B.128.ZFILL [R251+0xe100], [R10.64], P3 ;  /* 0x0e1000000afb7fae */ /* 0x0003ec0009941d46 */
[----:B------:R1:W-:Y:S04]  /*54c0*/  LDGSTS.E.BYPASS.LTC128B.128.ZFILL [R251+0x11100], [R8.64], P2 ;  /* 0x1110000008fb7fae */ /* 0x0003e80009141d46 */
[----:B------:R1:W-:Y:S04]  /*54d0*/  LDGSTS.E.BYPASS.LTC128B.128.ZFILL [R251+0x14100], [R6.64], P1 ;  /* 0x1410000006fb7fae */ /* 0x0003e80008941d46 */
[----:B------:R1:W-:Y:S02]  /*54e0*/  LDGSTS.E.BYPASS.LTC128B.128.ZFILL [R251+0x17100], [R2.64], P0 ;  /* 0x1710000002fb7fae */ /* 0x0003e40008141d46 */
.L_x_2693:
[----:B--234-:R-:W-:Y:S05]  /*54f0*/  BSYNC B0 ;  /* 0x0000000000007941 */ /* 0x01cfea0003800000 */
.L_x_2692:
[----:B-1----:R-:W2:Y:S01]  /*5500*/  LDL R3, [R1+0x7c] ;  /* 0x00007c0001037983 */ /* 0x002ea20000100800 */
[----:B------:R-:W-:-:S03]  /*5510*/  IMAD.MOV.U32 R4, RZ, RZ, c[0x0][0x2c4] ;  /* 0x0000b100ff047624 */ /* 0x000fc600078e00ff */
[----:B------:R-:W2:Y:S04]  /*5520*/  LDL R0, [R1+0x18c] ;  /* 0x00018c0001007983 */ /* 0x000ea80000100800 */
[----:B------:R-:W3:Y:S01]  /*5530*/  LDL R2, [R1+0x68] ;  /* 0x0000680001027983 */ /* 0x000ee20000100800 */
[----:B------:R-:W-:-:S03]  /*5540*/  ISETP.NE.AND P0, PT, R4, 0x1, PT ;  /* 0x000000010400780c */ /* 0x000fc60003f05270 */
[----:B------:R-:W0:Y:S01]  /*5550*/  LDGDEPBAR ;  /* 0x00000000000079af */ /* 0x000e220000000000 */
[----:B--2---:R-:W-:-:S05]  /*5560*/  IMAD.IADD R3, R0, 0x1, R3 ;  /* 0x0000000100037824 */ /* 0x004fca00078e0203 */
[----:B------:R1:W-:Y:S04]  /*5570*/  STL [R1+0x30], R3 ;  /* 0x0000300301007387 */ /* 0x0003e80000100800 */
[----:B------:R-:W-:Y:S01]  /*5580*/  @P0 IMAD.HI.U32 R0, R3, c[0x0][0x2c8], RZ ;  /* 0x0000b20003000a27 */ /* 0x000fe200078e00ff */
[----:B---3--:R-:W-:Y:S02]  /*5590*/  IADD3 R5, -R2, 0x1, R132 ;  /* 0x0000000102057810 */ /* 0x008fe40007ffe184 */
[----:B------:R-:W-:Y:S01]  /*55a0*/  MOV R4, R3 ;  /* 0x0000000300047202 */ /* 0x000fe20000000f00 */
[----:B------:R-:W-:Y:S01]  /*55b0*/  IMAD.IADD R6, R132, 0x1, -R2 ;  /* 0x0000000184067824 */ /* 0x000fe200078e0a02 */
[----:B------:R-:W-:Y:S02]  /*55c0*/  @P0 SHF.R.U32.HI R4, RZ, c[0x0][0x2cc], R0 ;  /* 0x0000b300ff040a19 */ /* 0x000fe40000011600 */
[----:B------:R-:W-:Y:S01]  /*55d0*/  IADD3 R5, R5, -c[0x0][0x168], RZ ;  /* 0x80005a0005057a10 */ /* 0x000fe20007ffe0ff */
[----:B------:R-:W-:Y:S05]  /*55e0*/  BRA.DIV ~URZ, `(.L_x_2696) ;  /* 0x00010d127f007947 */ /* 0x000fea000b800000 */
[----:B------:R2:W3:Y:S02]  /*55f0*/  SHFL.IDX PT, R0, R4, RZ, 0x1c1f ;  /* 0x001c1fff04007589 */ /* 0x0004e400000e0000 */
.L_x_2740:
[----:B---3--:R-:W-:-:S05]  /*5600*/  IMAD.IADD R0, R5, 0x1, R0 ;  /* 0x0000000105007824 */ /* 0x008fca00078e0200 */
[----:B------:R-:W-:-:S04]  /*5610*/  IMNMX R0, R6, R0, PT ;  /* 0x0000000006007217 */ /* 0x000fc80003800200 */
[C---:B------:R-:W-:Y:S02]  /*5620*/  ISETP.GT.AND P0, PT, R0.reuse, RZ, PT ;  /* 0x000000ff0000720c */ /* 0x040fe40003f04270 */
[----:B------:R-:W-:Y:S02]  /*5630*/  ISETP.GT.AND P1, PT, R0, 0x1, PT ;  /* 0x000000010000780c */ /* 0x000fe40003f24270 */
[----:B------:R-:W-:Y:S02]  /*5640*/  FSEL R7, R116, -INF , P0 ;  /* 0xff80000074077808 */ /* 0x000fe40000000000 */
[C---:B------:R-:W-:Y:S02]  /*5650*/  ISETP.GT.AND P4, PT, R0.reuse, 0x9, PT ;  /* 0x000000090000780c */ /* 0x040fe40003f84270 */
[----:B------:R-:W-:Y:S02]  /*5660*/  ISETP.GT.AND P0, PT, R0, 0x10, PT ;  /* 0x000000100000780c */ /* 0x000fe40003f04270 */
        /* <DEDUP_REMOVED lines=44> */
[----:B------:R-:W3:Y:S01]  /*5930*/  SHFL.IDX PT, R0, R4, 0x1, 0x1c1f ;  /* 0x003c1f0004007f89 */ /* 0x000ee200000e0000 */
[----:B------:R-:W-:-:S04]  /*5940*/  FMNMX.FTZ R2, R7, R8, !PT ;  /* 0x0000000807027209 */ /* 0x000fc80007810000 */
[----:B------:R-:W-:-:S04]  /*5950*/  FMNMX.FTZ R2, R12, R2, !PT ;  /* 0x000000020c027209 */ /* 0x000fc80007810000 */
[----:B------:R-:W-:-:S04]  /*5960*/  FMNMX.FTZ R2, R14, R2, !PT ;  /* 0x000000020e027209 */ /* 0x000fc80007810000 */
[----:B------:R-:W-:-:S04]  /*5970*/  FMNMX.FTZ R2, R15, R2, !PT ;  /* 0x000000020f027209 */ /* 0x000fc80007810000 */
[----:B------:R-:W-:-:S04]  /*5980*/  FMNMX.FTZ R2, R16, R2, !PT ;  /* 0x0000000210027209 */ /* 0x000fc80007810000 */
[----:B------:R-:W-:Y:S01]  /*5990*/  FMNMX.FTZ R2, R18, R2, !PT ;  /* 0x0000000212027209 */ /* 0x000fe20007810000 */
[----:B---3--:R-:W-:-:S03]  /*59a0*/  IMAD.IADD R0, R5, 0x1, R0 ;  /* 0x0000000105007824 */ /* 0x008fc600078e0200 */
        /* <DEDUP_REMOVED lines=10> */
[----:B-1----:R-:W-:Y:S02]  /*5a50*/  FMNMX.FTZ R3, R5, R6, !PT ;  /* 0x0000000605037209 */ /* 0x002fe40007810000 */
        /* <DEDUP_REMOVED lines=31> */
[C---:B------:R-:W-:Y:S02]  /*5c50*/  ISETP.GT.AND P0, PT, R0.reuse, 0x31, PT ;  /* 0x000000310000780c */ /* 0x040fe40003f04270 */
        /* <DEDUP_REMOVED lines=43> */
[----:B------:R-:W-:Y:S02]  /*5f10*/  FSEL R88, R30, -INF , P0 ;  /* 0xff8000001e587808 */ /* 0x000fe40000000000 */
[----:B------:R-:W-:Y:S02]  /*5f20*/  FMNMX.FTZ R2, R89, R3, !PT ;  /* 0x0000000359027209 */ /* 0x000fe40007810000 */
[----:B------:R-:W1:Y:S02]  /*5f30*/  SHFL.BFLY PT, R3, R0, 0x2, 0x1f ;  /* 0x0c401f0000037f89 */ /* 0x000e6400000e0000 */
[----:B------:R-:W-:-:S05]  /*5f40*/  FMNMX.FTZ R2, R88, R2, !PT ;  /* 0x0000000258027209 */ /* 0x000fca0007810000 */
[----:B------:R-:W3:Y:S01]  /*5f50*/  SHFL.BFLY PT, R24, R2, 0x2, 0x1f ;  /* 0x0c401f0002187f89 */ /* 0x000ee200000e0000 */
[----:B-1----:R-:W-:-:S05]  /*5f60*/  FMNMX.FTZ R0, R3, R0, !PT ;  /* 0x0000000003007209 */ /* 0x002fca0007810000 */
[----:B------:R-:W1:Y:S01]  /*5f70*/  SHFL.BFLY PT, R132, R0, 0x1, 0x1f ;  /* 0x0c201f0000847f89 */ /* 0x000e6200000e0000 */
[----:B---3--:R-:W-:-:S05]  /*5f80*/  FMNMX.FTZ R24, R2, R24, !PT ;  /* 0x0000001802187209 */ /* 0x008fca0007810000 */
[----:B------:R3:W4:Y:S01]  /*5f90*/  SHFL.BFLY PT, R3, R24, 0x1, 0x1f ;  /* 0x0c201f0018037f89 */ /* 0x00072200000e0000 */
[----:B-1----:R-:W-:-:S05]  /*5fa0*/  FMNMX.FTZ R132, R0, R132, !PT ;  /* 0x0000008400847209 */ /* 0x002fca0007810000 */
.L_x_2741:
[C---:B------:R-:W-:Y:S01]  /*5fb0*/  FMUL.FTZ R2, R132.reuse, c[0x0][0x2d0] ;  /* 0x0000b40084027a20 */ /* 0x040fe20000410000 */
[----:B------:R-:W-:Y:S01]  /*5fc0*/  FSETP.NEU.FTZ.AND P0, PT, R132, -INF , PT ;  /* 0xff8000008400780b */ /* 0x000fe20003f1d000 */
[----:B------:R-:W-:Y:S01]  /*5fd0*/  WARPSYNC 0xffffffff ;  /* 0xffffffff00007948 */ /* 0x000fe20003800000 */
[----:B---34-:R-:W-:Y:S01]  /*5fe0*/  FMNMX.FTZ R24, R3, R24, !PT ;  /* 0x0000001803187209 */ /* 0x018fe20007810000 */
[----:B------:R-:W-:Y:S01]  /*5ff0*/  LDSM.16.MT88.4 R36, [R218+0x800] ;  /* 0x00080000da24783b */ /* 0x000fe20000004200 */
[----:B------:R-:W-:Y:S02]  /*6000*/  FSEL R2, R2, RZ, P0 ;  /* 0x000000ff02027208 */ /* 0x000fe40000000000 */
[----:B------:R-:W-:Y:S01]  /*6010*/  FSETP.NEU.FTZ.AND P0, PT, R24, -INF , PT ;  /* 0xff8000001800780b */ /* 0x000fe20003f1d000 */
[----:B------:R-:W-:Y:S02]  /*6020*/  LDSM.16.MT88.4 R32, [R219] ;  /* 0x00000000db20783b */ /* 0x000fe40000004200 */
[----:B------:R-:W-:-:S02]  /*6030*/  FFMA.FTZ R0, R7, c[0x0][0x2d0], -R2 ;  /* 0x0000b40007007a23 */ /* 0x000fc40000010802 */
[--C-:B------:R-:W-:Y:S01]  /*6040*/  FFMA.FTZ R3, R18, c[0x0][0x2d0], -R2.reuse ;  /* 0x0000b40012037a23 */ /* 0x100fe20000010802 */
[----:B------:R-:W-:Y:S01]  /*6050*/  LDSM.16.MT88.4 R60, [R219+0x800] ;  /* 0x00080000db3c783b */ /* 0x000fe20000004200 */
[----:B------:R1:W-:Y:S03]  /*6060*/  MUFU.EX2 R120, R0 ;  /* 0x0000000000787308 */ /* 0x0003e60000000800 */
[----:B------:R-:W-:Y:S04]  /*6070*/  LDSM.16.MT88.4 R72, [R218+0x3000] ;  /* 0x00300000da48783b */ /* 0x000fe80000004200 */
[----:B------:R-:W-:Y:S01]  /*6080*/  LDSM.16.MT88.4 R56, [R220] ;  /* 0x00000000dc38783b */ /* 0x000fe20000004200 */
        /* <DEDUP_REMOVED lines=9> */
[----:B------:R-:W3:Y:S03]  /*6120*/  MUFU.EX2 R134, R3 ;  /* 0x0000000300867308 */ /* 0x000ee60000000800 */
[----:B------:R-:W-:Y:S04]  /*6130*/  LDSM.16.MT88.4 R80, [R219+0x3800] ;  /* 0x00380000db50783b */ /* 0x000fe80000004200 */
[----:B------:R-:W-:Y:S01]  /*6140*/  LDSM.16.MT88.4 R84, [R220+0x3000] ;  /* 0x00300000dc54783b */ /* 0x000fe20000004200 */
[----:B-1----:R-:W-:Y:S01]  /*6150*/  FFMA.FTZ R0, R12, c[0x0][0x2d0], -R2 ;  /* 0x0000b4000c007a23 */ /* 0x002fe20000010802 */
[----:B----4-:R-:W-:-:S03]  /*6160*/  F2FP.PACK_AB R20, R27, R120 ;  /* 0x000000781b14723e */ /* 0x010fc600000000ff */
[----:B------:R1:W-:Y:S01]  /*6170*/  MUFU.EX2 R125, R0 ;  /* 0x00000000007d7308 */ /* 0x0003e20000000800 */
[----:B---3--:R-:W-:Y:S01]  /*6180*/  F2FP.PACK_AB R18, R134, R131 ;  /* 0x000000838612723e */ /* 0x008fe200000000ff */
[----:B-1----:R-:W-:-:S06]  /*6190*/  FFMA.FTZ R0, R14, c[0x0][0x2d0], -R2 ;  /* 0x0000b4000e007a23 */ /* 0x002fcc0000010802 */
[----:B------:R1:W3:Y:S02]  /*61a0*/  MUFU.EX2 R127, R0 ;  /* 0x00000000007f7308 */ /* 0x0002e40000000800 */
[----:B-1----:R-:W-:Y:S01]  /*61b0*/  FFMA.FTZ R0, R15, c[0x0][0x2d0], -R2 ;  /* 0x0000b4000f007a23 */ /* 0x002fe20000010802 */
[----:B---3--:R-:W-:-:S05]  /*61c0*/  F2FP.PACK_AB R22, R127, R125 ;  /* 0x0000007d7f16723e */ /* 0x008fca00000000ff */
[----:B------:R1:W-:Y:S02]  /*61d0*/  MUFU.EX2 R128, R0 ;  /* 0x0000000000807308 */ /* 0x0003e40000000800 */
[----:B-1----:R-:W-:-:S06]  /*61e0*/  FFMA.FTZ R0, R16, c[0x0][0x2d0], -R2 ;  /* 0x0000b40010007a23 */ /* 0x002fcc0000010802 */
[----:B------:R1:W3:Y:S02]  /*61f0*/  MUFU.EX2 R129, R0 ;  /* 0x0000000000817308 */ /* 0x0002e40000000800 */
[----:B-1----:R-:W-:Y:S01]  /*6200*/  FMUL.FTZ R0, R24, c[0x0][0x2d0] ;  /* 0x0000b40018007a20 */ /* 0x002fe20000410000 */
[----:B---3--:R-:W-:-:S04]  /*6210*/  F2FP.PACK_AB R16, R129, R128 ;  /* 0x000000808110723e */ /* 0x008fc800000000ff */
[----:B------:R-:W-:-:S05]  /*6220*/  FSEL R0, R0, RZ, P0 ;  /* 0x000000ff00007208 */ /* 0x000fca0000000000 */
[----:B------:R-:W-:-:S04]  /*6230*/  FFMA.FTZ R3, R5, c[0x0][0x2d0], -R0 ;  /* 0x0000b40005037a23 */ /* 0x000fc80000010800 */
[----:B------:R1:W-:Y:S02]  /*6240*/  MUFU.EX2 R26, R3 ;  /* 0x00000003001a7308 */ /* 0x0003e40000000800 */
[--C-:B-1----:R-:W-:Y:S02]  /*6250*/  FFMA.FTZ R3, R6, c[0x0][0x2d0], -R0.reuse ;  /* 0x0000b40006037a23 */ /* 0x102fe40000010800 */
[----:B--2---:R-:W1:Y:S04]  /*6260*/  LDSM.16.MT88.4 R4, [R218] ;  /* 0x00000000da04783b */ /* 0x004e680000004200 */
        /* <DEDUP_REMOVED lines=9> */
[C---:B-1----:R-:W-:Y:S08]  /*6300*/  HMMA.16816.F32 R28, R20.reuse, R4, RZ ;  /* 0x00000004141c723c */ /* 0x042ff000000018ff */
[----:B------:R-:W-:Y:S01]  /*6310*/  HMMA.16816.F32 R8, R20, R6, RZ ;  /* 0x000000061408723c */ /* 0x000fe200000018ff */
[----:B--2---:R-:W-:-:S02]  /*6320*/  FFMA.FTZ R3, R13, c[0x0][0x2d0], -R0 ;  /* 0x0000b4000d037a23 */ /* 0x004fc40000010800 */
[----:B------:R-:W1:Y:S02]  /*6330*/  LDSM.16.MT88.4 R12, [R221] ;  /* 0x00000000dd0c783b */ /* 0x000e640000004200 */
[----:B------:R2:W3:Y:S03]  /*6340*/  MUFU.EX2 R133, R3 ;  /* 0x0000000300857308 */ /* 0x0004e60000000800 */
[C---:B------:R-:W-:Y:S08]  /*6350*/  HMMA.16816.F32 R4, R20.reuse, R32, RZ ;  /* 0x000000201404723c */ /* 0x040ff000000018ff */
[----:B------:R-:W-:Y:S01]  /*6360*/  HMMA.16816.F32 R52, R20, R34, RZ ;  /* 0x000000221434723c */ /* 0x000fe200000018ff */
[----:B--2---:R-:W-:Y:S01]  /*6370*/  FFMA.FTZ R3, R17, c[0x0][0x2d0], -R0 ;  /* 0x0000b40011037a23 */ /* 0x004fe20000010800 */
[----:B---3--:R-:W-:-:S06]  /*6380*/  F2FP.PACK_AB R17, R133, R130 ;  /* 0x000000828511723e */ /* 0x008fcc00000000ff */
[----:B------:R-:W-:Y:S01]  /*6390*/  HMMA.16816.F32 R32, R20, R56, RZ ;  /* 0x000000381420723c */ /* 0x000fe200000018ff */
[----:B------:R2:W-:Y:S02]  /*63a0*/  MUFU.EX2 R136, R3 ;  /* 0x0000000300887308 */ /* 0x0005e40000000800 */
[----:B--2---:R-:W-:-:S06]  /*63b0*/  FFMA.FTZ R3, R19, c[0x0][0x2d0], -R0 ;  /* 0x0000b40013037a23 */ /* 0x004fcc0000010800 */
[----:B------:R-:W2:Y:S02]  /*63c0*/  MUFU.EX2 R137, R3 ;  /* 0x0000000300897308 */ /* 0x000ea40000000800 */
[----:B--2---:R-:W-:-:S07]  /*63d0*/  F2FP.PACK_AB R19, R137, R136 ;  /* 0x000000888913723e */ /* 0x004fce00000000ff */
[C---:B------:R-:W-:Y:S08]  /*63e0*/  HMMA.16816.F32 R40, R16.reuse, R36, R28 ;  /* 0x000000241028723c */ /* 0x040ff0000000181c */
[C---:B------:R-:W-:Y:S08]  /*63f0*/  HMMA.16816.F32 R8, R16.reuse, R38, R8 ;  /* 0x000000261008723c */ /* 0x040ff00000001808 */
[----:B------:R-:W-:Y:S08]  /*6400*/  HMMA.16816.F32 R4, R16, R60, R4 ;  /* 0x0000003c1004723c */ /* 0x000ff00000001804 */
[----:B------:R-:W-:Y:S01]  /*6410*/  MOV R146, R41 ;  /* 0x0000002900927202 */ /* 0x000fe20000000f00 */
[----:B-1----:R-:W-:Y:S01]  /*6420*/  HMMA.16816.F32 R36, R20, R14, RZ ;  /* 0x0000000e1424723c */ /* 0x002fe200000018ff */
[----:B------:R-:W-:-:S02]  /*6430*/  MOV R145, R42 ;  /* 0x0000002a00917202 */ /* 0x000fc40000000f00 */
[----:B------:R-:W-:Y:S02]  /*6440*/  MOV R144, R43 ;  /* 0x0000002b00907202 */ /* 0x000fe40000000f00 */
[----:B------:R-:W-:Y:S02]  /*6450*/  MOV R143, R40 ;  /* 0x00000028008f7202 */ /* 0x000fe40000000f00 */
[----:B------:R-:W-:Y:S01]  /*6460*/  MOV R142, R9 ;  /* 0x00000009008e7202 */ /* 0x000fe20000000f00 */
[----:B------:R-:W-:Y:S01]  /*6470*/  HMMA.16816.F32 R40, R20, R12, RZ ;  /* 0x0000000c1428723c */ /* 0x000fe200000018ff */
[----:B------:R-:W-:Y:S02]  /*6480*/  MOV R141, R10 ;  /* 0x0000000a008d7202 */ /* 0x000fe40000000f00 */
[----:B------:R-:W-:Y:S02]  /*6490*/  MOV R140, R11 ;  /* 0x0000000b008c7202 */ /* 0x000fe40000000f00 */
[----:B------:R-:W-:-:S02]  /*64a0*/  MOV R139, R8 ;  /* 0x00000008008b7202 */ /* 0x000fc40000000f00 */
[----:B------:R-:W-:Y:S01]  /*64b0*/  MOV R138, R5 ;  /* 0x00000005008a7202 */ /* 0x000fe20000000f00 */
[----:B------:R-:W-:Y:S01]  /*64c0*/  HMMA.16816.F32 R12, R20, R72, RZ ;  /* 0x00000048140c723c */ /* 0x000fe200000018ff */
[----:B------:R-:W-:Y:S02]  /*64d0*/  MOV R123, R6 ;  /* 0x00000006007b7202 */ /* 0x000fe40000000f00 */
[----:B------:R-:W-:Y:S02]  /*64e0*/  MOV R122, R7 ;  /* 0x00000007007a7202 */ /* 0x000fe40000000f00 */
[----:B------:R-:W-:-:S03]  /*64f0*/  MOV R121, R4 ;  /* 0x0000000400797202 */ /* 0x000fc60000000f00 */
[----:B------:R-:W-:Y:S08]  /*6500*/  HMMA.16816.F32 R8, R20, R74, RZ ;  /* 0x0000004a1408723c */ /* 0x000ff000000018ff */
[C---:B------:R-:W-:Y:S01]  /*6510*/  HMMA.16816.F32 R60, R16.reuse, R62, R52 ;  /* 0x0000003e103c723c */ /* 0x040fe20000001834 */
[----:B------:R-:W1:Y:S07]  /*6520*/  LDSM.16.MT88.4 R52, [R221+0x3800] ;  /* 0x00380000dd34783b */ /* 0x000e6e0000004200 */
[----:B------:R-:W-:Y:S01]  /*6530*/  HMMA.16816.F32 R148, R16, R68, R40 ;  /* 0x000000441094723c */ /* 0x000fe20000001828 */
[----:B------:R-:W2:Y:S07]  /*6540*/  LDSM.16.MT88.4 R40, [R218+0x6000] ;  /* 0x00600000da28783b */ /* 0x000eae0000004200 */
[C---:B------:R-:W-:Y:S08]  /*6550*/  HMMA.16816.F32 R4, R20.reuse, R76, RZ ;  /* 0x0000004c1404723c */ /* 0x040ff000000018ff */
[----:B------:R-:W-:Y:S01]  /*6560*/  HMMA.16816.F32 R28, R20, R58, RZ ;  /* 0x0000003a141c723c */ /* 0x000fe200000018ff */
[----:B------:R-:W3:Y:S07]  /*6570*/  LDSM.16.MT88.4 R56, [R220+0x3800] ;  /* 0x00380000dc38783b */ /* 0x000eee0000004200 */
[----:B------:R-:W-:Y:S01]  /*6580*/  HMMA.16816.F32 R208, R16, R44, R12 ;  /* 0x0000002c10d0723c */ /* 0x000fe2000000180c */
[----:B------:R-:W-:-:S02]  /*6590*/  MOV R68, R150 ;  /* 0x0000009600447202 */ /* 0x000fc40000000f00 */
[----:B------:R-:W-:Y:S02]  /*65a0*/  MOV R3, R151 ;  /* 0x0000009700037202 */ /* 0x000fe40000000f00 */
[----:B------:R-:W-:Y:S02]  /*65b0*/  MOV R76, R148 ;  /* 0x00000094004c7202 */ /* 0x000fe40000000f00 */
[----:B------:R-:W-:Y:S01]  /*65c0*/  MOV R77, R149 ;  /* 0x00000095004d7202 */ /* 0x000fe20000000f00 */
[----:B------:R-:W-:Y:S01]  /*65d0*/  HMMA.16816.F32 R188, R16, R46, R8 ;  /* 0x0000002e10bc723c */ /* 0x000fe20000001808 */
[----:B------:R-:W4:Y:S07]  /*65e0*/  LDSM.16.MT88.4 R44, [R219+0x6000] ;  /* 0x00600000db2c783b */ /* 0x000f2e0000004200 */
[C---:B------:R-:W-:Y:S07]  /*65f0*/  HMMA.16816.F32 R12, R20.reuse, R64, RZ ;  /* 0x00000040140c723c */ /* 0x040fee00000018ff */
[----:B------:R-:W-:Y:S01]  /*6600*/  MOV R65, R146 ;  /* 0x0000009200417202 */ /* 0x000fe20000000f00 */
[----:B------:R-:W-:Y:S01]  /*6610*/  HMMA.16816.F32 R8, R20, R66, RZ ;  /* 0x000000421408723c */ /* 0x000fe200000018ff */
[----:B------:R-:W-:-:S06]  /*6620*/  MOV R64, R143 ;  /* 0x0000008f00407202 */ /* 0x000fcc0000000f00 */
[----:B------:R-:W-:Y:S01]  /*6630*/  MOV R66, R145 ;  /* 0x0000009100427202 */ /* 0x000fe20000000f00 */
[----:B------:R-:W-:Y:S01]  /*6640*/  HMMA.16816.F32 R212, R16, R48, R32 ;  /* 0x0000003010d4723c */ /* 0x000fe20000001820 */
[----:B------:R-:W5:Y:S01]  /*6650*/  LDSM.16.MT88.4 R32, [R218+0x6800] ;  /* 0x00680000da20783b */ /* 0x000f620000004200 */
[----:B------:R-:W-:-:S05]  /*6660*/  MOV R67, R144 ;  /* 0x0000009000437202 */ /* 0x000fca0000000f00 */
[--C-:B------:R-:W-:Y:S01]  /*6670*/  FFMA.FTZ R48, R95, c[0x0][0x2d0], -R0.reuse ;  /* 0x0000b4005f307a23 */ /* 0x100fe20000010800 */
[----:B------:R-:W-:Y:S01]  /*6680*/  HMMA.16816.F32 R204, R16, R80, R4 ;  /* 0x0000005010cc723c */ /* 0x000fe20000001804 */
[----:B------:R-:W-:-:S06]  /*6690*/  FFMA.FTZ R49, R94, c[0x0][0x2d0], -R0 ;  /* 0x0000b4005e317a23 */ /* 0x000fcc0000010800 */
[----:B------:R-:W-:Y:S01]  /*66a0*/  MOV R80, R121 ;  /* 0x0000007900507202 */ /* 0x000fe20000000f00 */
[----:B------:R-:W-:Y:S01]  /*66b0*/  HMMA.16816.F32 R4, R20, R84, RZ ;  /* 0x000000541404723c */ /* 0x000fe200000018ff */
[----:B------:R-:W-:-:S06]  /*66c0*/  MOV R81, R138 ;  /* 0x0000008a00517202 */ /* 0x000fcc0000000f00 */
[----:B------:R-:W-:Y:S01]  /*66d0*/  MOV R85, R142 ;  /* 0x0000008e00557202 */ /* 0x000fe20000000f00 */
[----:B------:R-:W-:Y:S01]  /*66e0*/  HMMA.16816.F32 R200, R16, R70, R36 ;  /* 0x0000004610c8723c */ /* 0x000fe20000001824 */
[----:B------:R-:W3:Y:S01]  /*66f0*/  LDSM.16.MT88.4 R36, [R219+0x6800] ;  /* 0x00680000db24783b */ /* 0x000ee20000004200 */
[----:B------:R-:W-:-:S06]  /*6700*/  MOV R84, R139 ;  /* 0x0000008b00547202 */ /* 0x000fcc0000000f00 */
[C---:B-1----:R-:W-:Y:S07]  /*6710*/  HMMA.16816.F32 R184, R16.reuse, R52, R12 ;  /* 0x0000003410b8723c */ /* 0x042fee000000180c */
[--C-:B------:R-:W-:Y:S01]  /*6720*/  FFMA.FTZ R52, R91, c[0x0][0x2d0], -R0.reuse ;  /* 0x0000b4005b347a23 */ /* 0x100fe20000010800 */
[----:B------:R-:W-:Y:S01]  /*6730*/  HMMA.16816.F32 R176, R16, R54, R8 ;  /* 0x0000003610b0723c */ /* 0x000fe20000001808 */
[----:B------:R-:W-:-:S06]  /*6740*/  FFMA.FTZ R53, R90, c[0x0][0x2d0], -R0 ;  /* 0x0000b4005a357a23 */ /* 0x000fcc0000010800 */
[--C-:B------:R-:W-:Y:S01]  /*6750*/  FFMA.FTZ R55, R89, c[0x0][0x2d0], -R0.reuse ;  /* 0x0000b40059377a23 */ /* 0x100fe20000010800 */
[----:B------:R-:W-:Y:S01]  /*6760*/  HMMA.16816.F32 R192, R16, R50, R28 ;  /* 0x0000003210c0723c */ /* 0x000fe2000000181c */
[----:B------:R-:W-:-:S06]  /*6770*/  FFMA.FTZ R54, R88, c[0x0][0x2d0], -R0 ;  /* 0x0000b40058367a23 */ /* 0x000fcc0000010800 */
[--C-:B------:R-:W-:Y:S01]  /*6780*/  FFMA.FTZ R50, R93, c[0x0][0x2d0], -R0.reuse ;  /* 0x0000b4005d327a23 */ /* 0x100fe20000010800 */
[----:B--2---:R-:W-:Y:S01]  /*6790*/  HMMA.16816.F32 R12, R20, R40, RZ ;  /* 0x00000028140c723c */ /* 0x004fe200000018ff */
[----:B------:R-:W-:-:S07]  /*67a0*/  FFMA.FTZ R51, R92, c[0x0][0x2d0], -R0 ;  /* 0x0000b4005c337a23 */ /* 0x000fce0000010800 */
[C---:B------:R-:W-:Y:S01]  /*67b0*/  HMMA.16816.F32 R8, R20.reuse, R42, RZ ;  /* 0x0000002a1408723c */ /* 0x040fe200000018ff */
[----:B------:R-:W1:Y:S07]  /*67c0*/  LDSM.16.MT88.4 R40, [R221+0x6000] ;  /* 0x00600000dd28783b */ /* 0x000e6e0000004200 */
[----:B------:R-:W-:Y:S07]  /*67d0*/  HMMA.16816.F32 R28, R20, R78, RZ ;  /* 0x0000004e141c723c */ /* 0x000fee00000018ff */
[----:B------:R-:W-:Y:S01]  /*67e0*/  MOV R78, R68 ;  /* 0x00000044004e7202 */ /* 0x000fe20000000f00 */
[----:B---3--:R-:W-:Y:S01]  /*67f0*/  HMMA.16816.F32 R180, R16, R56, R4 ;  /* 0x0000003810b4723c */ /* 0x008fe20000001804 */
[----:B------:R-:W-:Y:S01]  /*6800*/  MOV R79, R3 ;  /* 0x00000003004f7202 */ /* 0x000fe20000000f00 */
[----:B------:R-:W-:-:S02]  /*6810*/  FADD.FTZ R3, R120, R27 ;  /* 0x0000001b78037221 */ /* 0x000fc40000010000 */
[----:B------:R-:W-:Y:S02]  /*6820*/  FFMA.FTZ R27, R103, c[0x0][0x2d0], -R2 ;  /* 0x0000b400671b7a23 */ /* 0x000fe40000010802 */
[----:B------:R-:W-:Y:S01]  /*6830*/  FADD.FTZ R3, R125, R3 ;  /* 0x000000037d037221 */ /* 0x000fe20000010000 */
[----:B------:R-:W-:Y:S01]  /*6840*/  MOV R56, R141 ;  /* 0x0000008d00387202 */ /* 0x000fe20000000f00 */
[----:B----4-:R-:W-:Y:S01]  /*6850*/  HMMA.16816.F32 R4, R20, R44, RZ ;  /* 0x0000002c1404723c */ /* 0x010fe200000018ff */
[----:B------:R-:W-:Y:S01]  /*6860*/  MOV R57, R140 ;  /* 0x0000008c00397202 */ /* 0x000fe20000000f00 */
[----:B------:R-:W-:-:S04]  /*6870*/  FADD.FTZ R3, R127, R3 ;  /* 0x000000037f037221 */ /* 0x000fc80000010000 */
[----:B------:R-:W-:Y:S02]  /*6880*/  FADD.FTZ R3, R128, R3 ;  /* 0x0000000380037221 */ /* 0x000fe40000010000 */
[C---:B-----5:R-:W-:Y:S01]  /*6890*/  HMMA.16816.F32 R172, R16.reuse, R32, R12 ;  /* 0x0000002010ac723c */ /* 0x060fe2000000180c */
[----:B------:R-:W2:Y:S01]  /*68a0*/  LDSM.16.MT88.4 R12, [R221+0x6800] ;  /* 0x00680000dd0c783b */ /* 0x000ea20000004200 */
[----:B------:R-:W-:Y:S02]  /*68b0*/  FADD.FTZ R3, R129, R3 ;  /* 0x0000000381037221 */ /* 0x000fe40000010000 */
[--C-:B------:R-:W-:Y:S02]  /*68c0*/  FFMA.FTZ R45, R116, c[0x0][0x2d0], -R2.reuse ;  /* 0x0000b400742d7a23 */ /* 0x100fe40000010802 */
[----:B------:R-:W-:Y:S02]  /*68d0*/  FFMA.FTZ R44, R115, c[0x0][0x2d0], -R2 ;  /* 0x0000b400732c7a23 */ /* 0x000fe40000010802 */
[----:B------:R-:W-:Y:S07]  /*68e0*/  HMMA.16816.F32 R72, R16, R82, R28 ;  /* 0x000000521048723c */ /* 0x000fee000000181c */
[----:B------:R-:W-:Y:S01]  /*68f0*/  MOV R82, R123 ;  /* 0x0000007b00527202 */ /* 0x000fe20000000f00 */
[----:B------:R-:W-:Y:S01]  /*6900*/  HMMA.16816.F32 R28, R20, R86, RZ ;  /* 0x00000056141c723c */ /* 0x000fe200000018ff */
[----:B------:R-:W-:-:S06]  /*6910*/  MOV R83, R122 ;  /* 0x0000007a00537202 */ /* 0x000fcc0000000f00 */
[----:B------:R-:W-:Y:S01]  /*6920*/  MOV R86, R56 ;  /* 0x0000003800567202 */ /* 0x000fe20000000f00 */
[----:B------:R-:W-:Y:S01]  /*6930*/  HMMA.16816.F32 R168, R16, R36, R4 ;  /* 0x0000002410a8723c */ /* 0x000fe20000001804 */
[----:B------:R-:W-:-:S06]  /*6940*/  IMAD.MOV.U32 R87, RZ, RZ, R57 ;  /* 0x000000ffff577224 */ /* 0x000fcc00078e0039 */
[--C-:B------:R-:W-:Y:S01]  /*6950*/  FFMA.FTZ R37, R108, c[0x0][0x2d0], -R2.reuse ;  /* 0x0000b4006c257a23 */ /* 0x100fe20000010802 */
[----:B-1----:R-:W-:Y:S01]  /*6960*/  HMMA.16816.F32 R4, R20, R40, RZ ;  /* 0x000000281404723c */ /* 0x002fe200000018ff */
[----:B------:R-:W-:-:S06]  /*6970*/  FFMA.FTZ R36, R107, c[0x0][0x2d0], -R2 ;  /* 0x0000b4006b247a23 */ /* 0x000fcc0000010802 */
[--C-:B------:R-:W-:Y:S01]  /*6980*/  FFMA.FTZ R41, R112, c[0x0][0x2d0], -R2.reuse ;  /* 0x0000b40070297a23 */ /* 0x100fe20000010802 */
[----:B------:R-:W-:Y:S01]  /*6990*/  HMMA.16816.F32 R160, R16, R34, R8 ;  /* 0x0000002210a0723c */ /* 0x000fe20000001808 */
[----:B------:R-:W-:Y:S01]  /*69a0*/  LDSM.16.MT88.4 R32, [R219+0x9000] ;  /* 0x00900000db20783b */ /* 0x000fe20000004200 */
[----:B------:R-:W-:-:S06]  /*69b0*/  FFMA.FTZ R40, R111, c[0x0][0x2d0], -R2 ;  /* 0x0000b4006f287a23 */ /* 0x000fcc0000010802 */
[----:B------:R-:W-:Y:S01]  /*69c0*/  HMMA.16816.F32 R68, R16, R58, R28 ;  /* 0x0000003a1044723c */ /* 0x000fe2000000181c */
[----:B------:R-:W1:Y:S07]  /*69d0*/  LDSM.16.MT88.4 R28, [R220+0x6000] ;  /* 0x00600000dc1c783b */ /* 0x000e6e0000004200 */
[----:B------:R-:W-:Y:S07]  /*69e0*/  HMMA.16816.F32 R8, R20, R46, RZ ;  /* 0x0000002e1408723c */ /* 0x000fee00000018ff */
[--C-:B------:R-:W-:Y:S01]  /*69f0*/  FFMA.FTZ R46, R97, c[0x0][0x2d0], -R0.reuse ;  /* 0x0000b400612e7a23 */ /* 0x100fe20000010800 */
[----:B--2---:R-:W-:Y:S01]  /*6a00*/  HMMA.16816.F32 R152, R16, R12, R4 ;  /* 0x0000000c1098723c */ /* 0x004fe20000001804 */
[----:B------:R-:W-:-:S06]  /*6a10*/  FFMA.FTZ R47, R96, c[0x0][0x2d0], -R0 ;  /* 0x0000b400602f7a23 */ /* 0x000fcc0000010800 */
[----:B------:R-:W-:Y:S01]  /*6a20*/  FADD.FTZ R12, R26, R25 ;  /* 0x000000191a0c7221 */ /* 0x000fe20000010000 */
[----:B------:R-:W-:Y:S01]  /*6a30*/  HMMA.16816.F32 R4, R20, R42, RZ ;  /* 0x0000002a1404723c */ /* 0x000fe200000018ff */
[--C-:B------:R-:W-:Y:S02]  /*6a40*/  FFMA.FTZ R26, R106, c[0x0][0x2d0], -R2.reuse ;  /* 0x0000b4006a1a7a23 */ /* 0x100fe40000010802 */
[----:B------:R-:W-:-:S04]  /*6a50*/  FFMA.FTZ R25, R119, c[0x0][0x2d0], -R2 ;  /* 0x0000b40077197a23 */ /* 0x000fc80000010802 */
[--C-:B------:R-:W-:Y:S01]  /*6a60*/  FFMA.FTZ R43, R114, c[0x0][0x2d0], -R2.reuse ;  /* 0x0000b400722b7a23 */ /* 0x100fe20000010802 */
[----:B------:R-:W-:Y:S01]  /*6a70*/  HMMA.16816.F32 R148, R16, R38, R8 ;  /* 0x000000261094723c */ /* 0x000fe20000001808 */
[----:B------:R-:W2:Y:S01]  /*6a80*/  LDSM.16.MT88.4 R8, [R220+0x6800] ;  /* 0x00680000dc08783b */ /* 0x000ea20000004200 */
[--C-:B------:R-:W-:Y:S01]  /*6a90*/  FFMA.FTZ R42, R113, c[0x0][0x2d0], -R2.reuse ;  /* 0x0000b400712a7a23 */ /* 0x100fe20000010802 */
[----:B------:R-:W-:Y:S04]  /*6aa0*/  MUFU.EX2 R26, R26 ;  /* 0x0000001a001a7308 */ /* 0x000fe80000000800 */
[--C-:B------:R-:W-:Y:S02]  /*6ab0*/  FFMA.FTZ R39, R110, c[0x0][0x2d0], -R2.reuse ;  /* 0x0000b4006e277a23 */ /* 0x100fe40000010802 */
[----:B------:R-:W-:-:S07]  /*6ac0*/  FFMA.FTZ R38, R109, c[0x0][0x2d0], -R2 ;  /* 0x0000b4006d267a23 */ /* 0x000fce0000010802 */
[----:B------:R-:W-:Y:S08]  /*6ad0*/  HMMA.16816.F32 R120, R16, R14, R4 ;  /* 0x0000000e1078723c */ /* 0x000ff00000001804 */
[----:B-1----:R-:W-:Y:S07]  /*6ae0*/  HMMA.16816.F32 R4, R20, R28, RZ ;  /* 0x0000001c1404723c */ /* 0x002fee00000018ff */
[----:B------:R-:W-:-:S06]  /*6af0*/  FFMA.FTZ R28, R100, c[0x0][0x2d0], -R2 ;  /* 0x0000b400641c7a23 */ /* 0x000fcc0000010802 */
[----:B------:R-:W-:Y:S11]  /*6b00*/  MUFU.EX2 R28, R28 ;  /* 0x0000001c001c7308 */ /* 0x000ff60000000800 */
[----:B--2---:R-:W-:Y:S07]  /*6b10*/  HMMA.16816.F32 R144, R16, R8, R4 ;  /* 0x000000081090723c */ /* 0x004fee0000001804 */
[----:B------:R-:W-:Y:S01]  /*6b20*/  FADD.FTZ R8, R124, R12 ;  /* 0x0000000c7c087221 */ /* 0x000fe20000010000 */
[----:B------:R-:W-:Y:S01]  /*6b30*/  HMMA.16816.F32 R4, R20, R30, RZ ;  /* 0x0000001e1404723c */ /* 0x000fe200000018ff */
[----:B------:R-:W-:Y:S06]  /*6b40*/  LDSM.16.MT88.4 R12, [R218+0x9800] ;  /* 0x00980000da0c783b */ /* 0x000fec0000004200 */
[----:B------:R-:W-:-:S02]  /*6b50*/  FFMA.FTZ R30, R118, c[0x0][0x2d0], -R2 ;  /* 0x0000b400761e7a23 */ /* 0x000fc40000010802 */
[----:B------:R-:W-:Y:S02]  /*6b60*/  FFMA.FTZ R31, R117, c[0x0][0x2d0], -R2 ;  /* 0x0000b400751f7a23 */ /* 0x000fe40000010802 */
[----:B------:R-:W-:-:S04]  /*6b70*/  FADD.FTZ R2, R131, R3 ;  /* 0x0000000383027221 */ /* 0x000fc80000010000 */
[----:B------:R-:W-:-:S09]  /*6b80*/  FADD.FTZ R2, R134, R2 ;  /* 0x0000000286027221 */ /* 0x000fd20000010000 */
[----:B------:R-:W-:Y:S07]  /*6b90*/  HMMA.16816.F32 R156, R16, R10, R4 ;  /* 0x0000000a109c723c */ /* 0x000fee0000001804 */
[----:B------:R-:W-:Y:S02]  /*6ba0*/  FADD.FTZ R4, R126, R8 ;  /* 0x000000087e047221 */ /* 0x000fe40000010000 */
[----:B------:R-:W1:Y:S02]  /*6bb0*/  LDSM.16.MT88.4 R8, [R218+0x9000] ;  /* 0x00900000da08783b */ /* 0x000e640000004200 */
[----:B------:R-:W-:-:S04]  /*6bc0*/  FADD.FTZ R29, R130, R4 ;  /* 0x00000004821d7221 */ /* 0x000fc80000010000 */
[----:B------:R-:W-:-:S04]  /*6bd0*/  FADD.FTZ R3, R133, R29 ;  /* 0x0000001d85037221 */ /* 0x000fc80000010000 */
[----:B------:R-:W-:Y:S01]  /*6be0*/  FADD.FTZ R3, R136, R3 ;  /* 0x0000000388037221 */ /* 0x000fe20000010000 */
[----:B-1----:R-:W-:Y:S01]  /*6bf0*/  HMMA.16816.F32 R4, R20, R8, RZ ;  /* 0x000000081404723c */ /* 0x002fe200000018ff */
[----:B------:R1:W2:Y:S06]  /*6c00*/  MUFU.EX2 R8, R25 ;  /* 0x0000001900087308 */ /* 0x0002ac0000000800 */
[--C-:B------:R-:W-:Y:S02]  /*6c10*/  FFMA.FTZ R9, R105, c[0x0][0x2d0], -R0.reuse ;  /* 0x0000b40069097a23 */ /* 0x100fe40000010800 */
[--C-:B-1----:R-:W-:Y:S11]  /*6c20*/  FFMA.FTZ R25, R98, c[0x0][0x2d0], -R0.reuse ;  /* 0x0000b40062197a23 */ /* 0x102ff60000010800 */
[----:B------:R-:W-:Y:S04]  /*6c30*/  @!UPT UIADD3 URZ, URZ, URZ, URZ ;  /* 0x0000003f3f3ff290 */ /* 0x000fe8000fffe03f */
[----:B------:R-:W-:Y:S01]  /*6c40*/  HMMA.16816.F32 R164, R16, R12, R4 ;  /* 0x0000000c10a4723c */ /* 0x000fe20000001804 */
[----:B------:R-:W1:Y:S06]  /*6c50*/  MUFU.EX2 R12, R27 ;  /* 0x0000001b000c7308 */ /* 0x000e6c0000000800 */
[--C-:B------:R-:W-:Y:S01]  /*6c60*/  FFMA.FTZ R13, R101, c[0x0][0x2d0], -R0.reuse ;  /* 0x0000b400650d7a23 */ /* 0x100fe20000010800 */
[----:B------:R-:W-:Y:S01]  /*6c70*/  HMMA.16816.F32 R4, R20, R10, RZ ;  /* 0x0000000a1404723c */ /* 0x000fe200000018ff */
[----:B------:R-:W-:Y:S06]  /*6c80*/  MUFU.EX2 R27, R45 ;  /* 0x0000002d001b7308 */ /* 0x000fec0000000800 */
[----:B------:R-:W-:-:S02]  /*6c90*/  FFMA.FTZ R10, R104, c[0x0][0x2d0], -R0 ;  /* 0x0000b400680a7a23 */ /* 0x000fc40000010800 */
[----:B------:R-:W-:-:S06]  /*6ca0*/  FFMA.FTZ R11, R102, c[0x0][0x2d0], -R0 ;  /* 0x0000b400660b7a23 */ /* 0x000fcc0000010800 */
[----:B------:R-:W-:Y:S09]  /*6cb0*/  MUFU.EX2 R11, R11 ;  /* 0x0000000b000b7308 */ /* 0x000ff20000000800 */
[----:B------:R-:W-:Y:S01]  /*6cc0*/  HMMA.16816.F32 R196, R16, R14, R4 ;  /* 0x0000000e10c4723c */ /* 0x000fe20000001804 */
[----:B------:R-:W3:Y:S06]  /*6cd0*/  MUFU.EX2 R5, R30 ;  /* 0x0000001e00057308 */ /* 0x000eec0000000800 */
[----:B------:R-:W-:Y:S01]  /*6ce0*/  FFMA.FTZ R15, R99, c[0x0][0x2d0], -R0 ;  /* 0x0000b400630f7a23 */ /* 0x000fe20000010800 */
[----:B--2---:R-:W-:Y:S01]  /*6cf0*/  F2FP.PACK_AB R14, R8, R26 ;  /* 0x0000001a080e723e */ /* 0x004fe200000000ff */
[----:B------:R-:W-:Y:S01]  /*6d00*/  FADD.FTZ R0, R28, R2 ;  /* 0x000000021c007221 */ /* 0x000fe20000010000 */
[----:B------:R2:W4:Y:S01]  /*6d10*/  MUFU.EX2 R4, R31 ;  /* 0x0000001f00047308 */ /* 0x0005220000000800 */
[----:B------:R-:W-:-:S02]  /*6d20*/  FADD.FTZ R2, R137, R3 ;  /* 0x0000000389027221 */ /* 0x000fc40000010000 */
[C---:B-1----:R-:W-:Y:S01]  /*6d30*/  FADD.FTZ R0, R12.reuse, R0 ;  /* 0x000000000c007221 */ /* 0x042fe20000010000 */
[----:B------:R-:W-:-:S03]  /*6d40*/  F2FP.PACK_AB R12, R12, R28 ;  /* 0x0000001c0c0c723e */ /* 0x000fc600000000ff */
[----:B------:R-:W-:Y:S01]  /*6d50*/  FADD.FTZ R0, R26, R0 ;  /* 0x000000001a007221 */ /* 0x000fe20000010000 */
[----:B------:R-:W1:Y:S03]  /*6d60*/  MUFU.EX2 R3, R44 ;  /* 0x0000002c00037308 */ /* 0x000e660000000800 */
[----:B------:R-:W-:-:S04]  /*6d70*/  FADD.FTZ R0, R8, R0 ;  /* 0x0000000008007221 */ /* 0x000fc80000010000 */
[----:B---3--:R-:W-:Y:S01]  /*6d80*/  FADD.FTZ R0, R5, R0 ;  /* 0x0000000005007221 */ /* 0x008fe20000010000 */
[----:B--2---:R-:W2:Y:S01]  /*6d90*/  LDSM.16.MT88.4 R28, [R219+0x9800] ;  /* 0x00980000db1c783b */ /* 0x004ea20000004200 */
[C---:B----4-:R-:W-:Y:S01]  /*6da0*/  F2FP.PACK_AB R8, R4.reuse, R5 ;  /* 0x000000050408723e */ /* 0x050fe200000000ff */
[----:B------:R-:W-:Y:S01]  /*6db0*/  MUFU.EX2 R26, R42 ;  /* 0x0000002a001a7308 */ /* 0x000fe20000000800 */
[----:B------:R-:W-:Y:S02]  /*6dc0*/  FADD.FTZ R0, R4, R0 ;  /* 0x0000000004007221 */ /* 0x000fe40000010000 */
[----:B------:R-:W-:Y:S02]  /*6dd0*/  HMMA.16816.F32 R4, R20, R32, RZ ;  /* 0x000000201404723c */ /* 0x000fe400000018ff */
[----:B------:R-:W-:-:S03]  /*6de0*/  FADD.FTZ R0, R27, R0 ;  /* 0x000000001b007221 */ /* 0x000fc60000010000 */
[----:B------:R-:W-:Y:S01]  /*6df0*/  MUFU.EX2 R32, R41 ;  /* 0x0000002900207308 */ /* 0x000fe20000000800 */
[----:B-1----:R-:W-:-:S07]  /*6e00*/  FADD.FTZ R0, R3, R0 ;  /* 0x0000000003007221 */ /* 0x002fce0000010000 */
[----:B------:R-:W-:Y:S08]  /*6e10*/  MUFU.EX2 R33, R38 ;  /* 0x0000002600217308 */ /* 0x000ff00000000800 */
[----:B------:R-:W-:Y:S03]  /*6e20*/  MUFU.EX2 R41, R37 ;  /* 0x0000002500297308 */ /* 0x000fe60000000800 */
[----:B--2---:R-:W-:Y:S05]  /*6e30*/  HMMA.16816.F32 R140, R16, R28, R4 ;  /* 0x0000001c108c723c */ /* 0x004fea0000001804 */
[----:B------:R-:W1:Y:S03]  /*6e40*/  MUFU.EX2 R28, R43 ;  /* 0x0000002b001c7308 */ /* 0x000e660000000800 */
[----:B------:R-:W-:Y:S05]  /*6e50*/  HMMA.16816.F32 R4, R20, R34, RZ ;  /* 0x000000221404723c */ /* 0x000fea00000018ff */
[----:B------:R-:W2:Y:S08]  /*6e60*/  MUFU.EX2 R29, R40 ;  /* 0x00000028001d7308 */ /* 0x000eb00000000800 */
[----:B------:R-:W3:Y:S01]  /*6e70*/  MUFU.EX2 R34, R39 ;  /* 0x0000002700227308 */ /* 0x000ee20000000800 */
[----:B-1----:R-:W-:-:S04]  /*6e80*/  FADD.FTZ R0, R28, R0 ;  /* 0x000000001c007221 */ /* 0x002fc80000010000 */
[----:B------:R-:W-:-:S03]  /*6e90*/  FADD.FTZ R0, R26, R0 ;  /* 0x000000001a007221 */ /* 0x000fc60000010000 */
[----:B------:R1:W4:Y:S01]  /*6ea0*/  MUFU.EX2 R35, R36 ;  /* 0x0000002400237308 */ /* 0x0003220000000800 */
[----:B------:R-:W-:-:S04]  /*6eb0*/  FADD.FTZ R0, R32, R0 ;  /* 0x0000000020007221 */ /* 0x000fc80000010000 */
[----:B--2---:R-:W-:Y:S01]  /*6ec0*/  FADD.FTZ R0, R29, R0 ;  /* 0x000000001d007221 */ /* 0x004fe20000010000 */
[----:B------:R-:W-:Y:S01]  /*6ed0*/  HMMA.16816.F32 R136, R16, R30, R4 ;  /* 0x0000001e1088723c */ /* 0x000fe20000001804 */
[C---:B---3--:R-:W-:Y:S02]  /*6ee0*/  F2FP.PACK_AB R128, R33.reuse, R34 ;  /* 0x000000222180723e */ /* 0x048fe400000000ff */
[----:B------:R-:W-:Y:S01]  /*6ef0*/  FADD.FTZ R0, R34, R0 ;  /* 0x0000000022007221 */ /* 0x000fe20000010000 */
[----:B------:R-:W2:Y:S03]  /*6f00*/  MUFU.EX2 R40, R9 ;  /* 0x0000000900287308 */ /* 0x000ea60000000800 */
[----:B------:R-:W-:Y:S01]  /*6f10*/  FADD.FTZ R0, R33, R0 ;  /* 0x0000000021007221 */ /* 0x000fe20000010000 */
[----:B------:R-:W-:Y:S01]  /*6f20*/  F2FP.PACK_AB R6, R29, R32 ;  /* 0x000000201d06723e */ /* 0x000fe200000000ff */
[----:B-1----:R-:W1:Y:S02]  /*6f30*/  LDSM.16.MT88.4 R36, [R221+0x9000] ;  /* 0x00900000dd24783b */ /* 0x002e640000004200 */
[----:B------:R-:W-:Y:S01]  /*6f40*/  FADD.FTZ R0, R41, R0 ;  /* 0x0000000029007221 */ /* 0x000fe20000010000 */
[C---:B----4-:R-:W-:Y:S01]  /*6f50*/  F2FP.PACK_AB R130, R35.reuse, R41 ;  /* 0x000000292382723e */ /* 0x050fe200000000ff */
[----:B------:R3:W4:Y:S01]  /*6f60*/  MUFU.EX2 R9, R10 ;  /* 0x0000000a00097308 */ /* 0x0007220000000800 */
[----:B------:R-:W-:Y:S01]  /*6f70*/  F2FP.PACK_AB R4, R26, R28 ;  /* 0x0000001c1a04723e */ /* 0x000fe200000000ff */
[----:B------:R-:W-:-:S02]  /*6f80*/  FADD.FTZ R0, R35, R0 ;  /* 0x0000000023007221 */ /* 0x000fc40000010000 */
[----:B------:R-:W5:Y:S01]  /*6f90*/  LDSM.16.MT88.4 R32, [R221+0x9800] ;  /* 0x00980000dd20783b */ /* 0x000f620000004200 */
[----:B--2---:R-:W-:-:S03]  /*6fa0*/  FADD.FTZ R2, R40, R2 ;  /* 0x0000000228027221 */ /* 0x004fc60000010000 */
[----:B------:R2:W2:Y:S01]  /*6fb0*/  MUFU.EX2 R7, R13 ;  /* 0x0000000d00077308 */ /* 0x0004a20000000800 */
[----:B------:R1:W-:Y:S01]  /*6fc0*/  STL [R1+0x1c], R0 ;  /* 0x00001c0001007387 */ /* 0x0003e20000100800 */
[----:B---3--:R-:W-:-:S06]  /*6fd0*/  F2FP.PACK_AB R10, R3, R27 ;  /* 0x0000001b030a723e */ /* 0x008fcc00000000ff */
[----:B------:R3:W1:Y:S01]  /*6fe0*/  MUFU.EX2 R5, R15 ;  /* 0x0000000f00057308 */ /* 0x0006620000000800 */
[----:B----4-:R-:W-:-:S04]  /*6ff0*/  FADD.FTZ R2, R9, R2 ;  /* 0x0000000209027221 */ /* 0x010fc80000010000 */
[----:B------:R-:W-:Y:S01]  /*7000*/  FADD.FTZ R2, R11, R2 ;  /* 0x000000020b027221 */ /* 0x000fe20000010000 */
[----:B--2---:R-:W-:Y:S02]  /*7010*/  F2FP.PACK_AB R13, R9, R40 ;  /* 0x00000028090d723e */ /* 0x004fe400000000ff */
[----:B------:R-:W2:Y:S01]  /*7020*/  MUFU.EX2 R3, R25 ;  /* 0x0000001900037308 */ /* 0x000ea20000000800 */
[C---:B---3--:R-:W-:Y:S01]  /*7030*/  F2FP.PACK_AB R15, R7.reuse, R11 ;  /* 0x0000000b070f723e */ /* 0x048fe200000000ff */
[----:B-1----:R-:W-:-:S06]  /*7040*/  FADD.FTZ R0, R7, R2 ;  /* 0x0000000207007221 */ /* 0x002fcc0000010000 */
[----:B------:R-:W-:Y:S01]  /*7050*/  MUFU.EX2 R26, R48 ;  /* 0x00000030001a7308 */ /* 0x000fe20000000800 */
[----:B------:R-:W-:Y:S01]  /*7060*/  HMMA.16816.F32 R28, R20, R36, RZ ;  /* 0x00000024141c723c */ /* 0x000fe200000018ff */
[----:B------:R-:W-:Y:S01]  /*7070*/  FADD.FTZ R0, R5, R0 ;  /* 0x0000000005007221 */ /* 0x000fe20000010000 */
[----:B--2---:R-:W-:-:S03]  /*7080*/  F2FP.PACK_AB R9, R3, R5 ;  /* 0x000000050309723e */ /* 0x004fc600000000ff */
[----:B------:R-:W-:Y:S02]  /*7090*/  FADD.FTZ R0, R3, R0 ;  /* 0x0000000003007221 */ /* 0x000fe40000010000 */
[----:B------:R-:W1:Y:S08]  /*70a0*/  MUFU.EX2 R7, R46 ;  /* 0x0000002e00077308 */ /* 0x000e700000000800 */
[----:B------:R-:W2:Y:S08]  /*70b0*/  MUFU.EX2 R5, R47 ;  /* 0x0000002f00057308 */ /* 0x000eb00000000800 */
[----:B------:R-:W3:Y:S01]  /*70c0*/  MUFU.EX2 R25, R49 ;  /* 0x0000003100197308 */ /* 0x000ee20000000800 */
[----:B-1----:R-:W-:Y:S01]  /*70d0*/  FADD.FTZ R0, R7, R0 ;  /* 0x0000000007007221 */ /* 0x002fe20000010000 */
[----:B-----5:R-:W-:Y:S06]  /*70e0*/  HMMA.16816.F32 R124, R16, R32, R28 ;  /* 0x00000020107c723c */ /* 0x020fec000000181c */
[----:B------:R-:W1:Y:S01]  /*70f0*/  MUFU.EX2 R32, R50 ;  /* 0x0000003200207308 */ /* 0x000e620000000800 */
[C---:B--2---:R-:W-:Y:S01]  /*7100*/  FADD.FTZ R0, R5.reuse, R0 ;  /* 0x0000000005007221 */ /* 0x044fe20000010000 */
[----:B------:R-:W-:Y:S01]  /*7110*/  HMMA.16816.F32 R28, R20, R38, RZ ;  /* 0x00000026141c723c */ /* 0x000fe200000018ff */
[----:B------:R-:W-:-:S02]  /*7120*/  F2FP.PACK_AB R11, R5, R7 ;  /* 0x00000007050b723e */ /* 0x000fc400000000ff */
[----:B------:R-:W-:-:S03]  /*7130*/  FADD.FTZ R0, R26, R0 ;  /* 0x000000001a007221 */ /* 0x000fc60000010000 */
[----:B------:R-:W2:Y:S01]  /*7140*/  MUFU.EX2 R27, R51 ;  /* 0x00000033001b7308 */ /* 0x000ea20000000800 */
[C---:B---3--:R-:W-:Y:S01]  /*7150*/  FADD.FTZ R0, R25.reuse, R0 ;  /* 0x0000000019007221 */ /* 0x048fe20000010000 */
[----:B------:R-:W-:-:S03]  /*7160*/  F2FP.PACK_AB R5, R25, R26 ;  /* 0x0000001a1905723e */ /* 0x000fc600000000ff */
[----:B-1----:R-:W-:-:S03]  /*7170*/  FADD.FTZ R0, R32, R0 ;  /* 0x0000000020007221 */ /* 0x002fc60000010000 */
[----:B------:R-:W1:Y:S01]  /*7180*/  MUFU.EX2 R3, R52 ;  /* 0x0000003400037308 */ /* 0x000e620000000800 */
[----:B--2---:R-:W-:-:S07]  /*7190*/  F2FP.PACK_AB R7, R27, R32 ;  /* 0x000000201b07723e */ /* 0x004fce00000000ff */
[----:B------:R-:W2:Y:S02]  /*71a0*/  MUFU.EX2 R2, R53 ;  /* 0x0000003500027308 */ /* 0x000ea40000000800 */
[----:B------:R-:W-:Y:S01]  /*71b0*/  HMMA.16816.F32 R116, R16, R34, R28 ;  /* 0x000000221074723c */ /* 0x000fe2000000181c */
[----:B------:R-:W3:Y:S01]  /*71c0*/  LDSM.16.MT88.4 R28, [R220+0x9000] ;  /* 0x00900000dc1c783b */ /* 0x000ee20000004200 */
[----:B------:R-:W-:-:S04]  /*71d0*/  FADD.FTZ R0, R27, R0 ;  /* 0x000000001b007221 */ /* 0x000fc80000010000 */
[----:B-1----:R-:W-:-:S04]  /*71e0*/  FADD.FTZ R0, R3, R0 ;  /* 0x0000000003007221 */ /* 0x002fc80000010000 */
[C---:B--2---:R-:W-:Y:S01]  /*71f0*/  FADD.FTZ R0, R2.reuse, R0 ;  /* 0x0000000002007221 */ /* 0x044fe20000010000 */
[----:B------:R-:W-:Y:S02]  /*7200*/  F2FP.PACK_AB R129, R2, R3 ;  /* 0x000000030281723e */ /* 0x000fe400000000ff */
[----:B------:R-:W1:Y:S08]  /*7210*/  MUFU.EX2 R3, R55 ;  /* 0x0000003700037308 */ /* 0x000e700000000800 */
[----:B------:R-:W2:Y:S01]  /*7220*/  MUFU.EX2 R2, R54 ;  /* 0x0000003600027308 */ /* 0x000ea20000000800 */
[----:B-1----:R-:W-:Y:S01]  /*7230*/  FADD.FTZ R0, R3, R0 ;  /* 0x0000000003007221 */ /* 0x002fe20000010000 */
[----:B---3--:R-:W-:Y:S03]  /*7240*/  HMMA.16816.F32 R32, R20, R28, RZ ;  /* 0x0000001c1420723c */ /* 0x008fe600000018ff */
[C---:B--2---:R-:W-:Y:S01]  /*7250*/  FADD.FTZ R0, R2.reuse, R0 ;  /* 0x0000000002007221 */ /* 0x044fe20000010000 */
[----:B------:R-:W-:-:S04]  /*7260*/  F2FP.PACK_AB R131, R2, R3 ;  /* 0x000000030283723e */ /* 0x000fc800000000ff */
[----:B------:R-:W-:Y:S01]  /*7270*/  STL [R1+0x2c], R0 ;  /* 0x00002c0001007387 */ /* 0x000fe20000100800 */
[----:B------:R-:W-:Y:S03]  /*7280*/  HMMA.16816.F32 R20, R20, R30, RZ ;  /* 0x0000001e1414723c */ /* 0x000fe600000018ff */
[----:B------:R-:W1:Y:S11]  /*7290*/  LDSM.16.MT88.4 R28, [R220+0x9800] ;  /* 0x00980000dc1c783b */ /* 0x000e760000004200 */
[----:B------:R-:W-:Y:S01]  /*72a0*/  @!UPT UIADD3 URZ, URZ, URZ, URZ ;  /* 0x0000003f3f3ff290 */ /* 0x000fe2000fffe03f */
[C---:B-1----:R-:W-:Y:S09]  /*72b0*/  HMMA.16816.F32 R100, R16.reuse, R28, R32 ;  /* 0x0000001c1064723c */ /* 0x042ff20000001820 */
        /* <DEDUP_REMOVED lines=43> */
[----:B------:R-:W1:Y:S11]  /*7570*/  LDSM.16.MT88.4 R16, [R221+0xa000] ;  /* 0x00a00000dd10783b */ /* 0x000e760000004200 */
[----:B------:R-:W-:Y:S04]  /*7580*/  @!UPT UIADD3 URZ, URZ, URZ, URZ ;  /* 0x0000003f3f3ff290 */ /* 0x000fe8000fffe03f */
[----:B------:R-:W-:Y:S02]  /*7590*/  MOV R25, R140 ;  /* 0x0000008c00197202 */ /* 0x000fe40000000f00 */
[----:B------:R-:W-:Y:S02]  /*75a0*/  MOV R3, R141 ;  /* 0x0000008d00037202 */ /* 0x000fe40000000f00 */
[----:B------:R-:W-:Y:S02]  /*75b0*/  MOV R2, R142 ;  /* 0x0000008e00027202 */ /* 0x000fe40000000f00 */
[----:B------:R-:W-:Y:S01]  /*75c0*/  MOV R0, R143 ;  /* 0x0000008f00007202 */ /* 0x000fe20000000f00 */
[C---:B-1----:R-:W-:Y:S08]  /*75d0*/  HMMA.16816.F32 R208, R12.reuse, R16, R124 ;  /* 0x000000100cd0723c */ /* 0x042ff0000000187c */
[C---:B------:R-:W-:Y:S01]  /*75e0*/  HMMA.16816.F32 R192, R12.reuse, R18, R116 ;  /* 0x000000120cc0723c */ /* 0x040fe20000001874 */
[----:B------:R-:W1:Y:S07]  /*75f0*/  LDSM.16.MT88.4 R16, [R220+0xa000] ;  /* 0x00a00000dc10783b */ /* 0x000e6e0000004200 */
[C---:B-1----:R-:W-:Y:S08]  /*7600*/  HMMA.16816.F32 R140, R12.reuse, R16, R100 ;  /* 0x000000100c8c723c */ /* 0x042ff00000001864 */
[----:B------:R-:W-:Y:S01]  /*7610*/  HMMA.16816.F32 R188, R12, R18, R44 ;  /* 0x000000120cbc723c */ /* 0x000fe2000000182c */
[----:B------:R-:W1:Y:S04]  /*7620*/  LDSM.16.MT88.4 R12, [R218+0x1800] ;  /* 0x00180000da0c783b */ /* 0x000e680000004200 */
[----:B------:R-:W2:Y:S11]  /*7630*/  LDSM.16.MT88.4 R16, [R219+0x1800] ;  /* 0x00180000db10783b */ /* 0x000eb60000004200 */
[----:B------:R-:W-:-:S02]  /*7640*/  MOV R101, R140 ;  /* 0x0000008c00657202 */ /* 0x000fc40000000f00 */
[----:B------:R-:W-:Y:S02]  /*7650*/  MOV R100, R141 ;  /* 0x0000008d00647202 */ /* 0x000fe40000000f00 */
[----:B------:R-:W-:Y:S02]  /*7660*/  MOV R27, R142 ;  /* 0x0000008e001b7202 */ /* 0x000fe40000000f00 */
[----:B------:R-:W-:Y:S01]  /*7670*/  MOV R26, R143 ;  /* 0x0000008f001a7202 */ /* 0x000fe20000000f00 */
        /* <DEDUP_REMOVED lines=8> */
[----:B------:R-:W-:Y:S01]  /*7700*/  HMMA.16816.F32 R176, R8, R14, R36 ;  /* 0x0000000e08b0723c */ /* 0x000fe20000001824 */
[----:B------:R-:W1:Y:S01]  /*7710*/  LDSM.16.MT88.4 R12, [R218+0x4800] ;  /* 0x00480000da0c783b */ /* 0x000e620000004200 */
[----:B------:R-:W-:-:S02]  /*7720*/  MOV R61, R3 ;  /* 0x00000003003d7202 */ /* 0x000fc40000000f00 */
[----:B------:R-:W-:Y:S02]  /*7730*/  MOV R62, R2 ;  /* 0x00000002003e7202 */ /* 0x000fe40000000f00 */
[----:B------:R-:W-:Y:S02]  /*7740*/  MOV R63, R0 ;  /* 0x00000000003f7202 */ /* 0x000fe40000000f00 */
[C---:B--2---:R-:W-:Y:S01]  /*7750*/  HMMA.16816.F32 R160, R8.reuse, R16, R92 ;  /* 0x0000001008a0723c */ /* 0x044fe2000000185c */
[----:B------:R-:W-:Y:S02]  /*7760*/  MOV R36, R101 ;  /* 0x0000006500247202 */ /* 0x000fe40000000f00 */
[----:B------:R-:W-:Y:S02]  /*7770*/  MOV R37, R100 ;  /* 0x0000006400257202 */ /* 0x000fe40000000f00 */
[----:B------:R-:W-:Y:S02]  /*7780*/  MOV R38, R27 ;  /* 0x0000001b00267202 */ /* 0x000fe40000000f00 */
[----:B------:R-:W-:Y:S01]  /*7790*/  MOV R39, R26 ;  /* 0x0000001a00277202 */ /* 0x000fe20000000f00 */
        /* <DEDUP_REMOVED lines=31> */
[----:B------:R-:W2:Y:S11]  /*7990*/  LDSM.16.MT88.4 R16, [R220+0xa800] ;  /* 0x00a80000dc10783b */ /* 0x000eb60000004200 */
[----:B------:R-:W-:Y:S04]  /*79a0*/  @!UPT UIADD3 URZ, URZ, URZ, URZ ;  /* 0x0000003f3f3ff290 */ /* 0x000fe8000fffe03f */
[----:B------:R-:W-:Y:S01]  /*79b0*/  IMAD.MOV.U32 R25, RZ, RZ, R60 ;  /* 0x000000ffff197224 */ /* 0x000fe200078e003c */
[----:B------:R-:W-:Y:S02]  /*79c0*/  MOV R3, R61 ;  /* 0x0000003d00037202 */ /* 0x000fe40000000f00 */
[----:B------:R-:W-:Y:S02]  /*79d0*/  MOV R2, R62 ;  /* 0x0000003e00027202 */ /* 0x000fe40000000f00 */
[----:B------:R-:W-:Y:S02]  /*79e0*/  MOV R0, R63 ;  /* 0x0000003f00007202 */ /* 0x000fe40000000f00 */
[C---:B-1----:R-:W-:Y:S08]  /*79f0*/  HMMA.16816.F32 R60, R8.reuse, R12, R208 ;  /* 0x0000000c083c723c */ /* 0x042ff000000018d0 */
[C---:B------:R-:W-:Y:S01]  /*7a00*/  HMMA.16816.F32 R48, R8.reuse, R14, R192 ;  /* 0x0000000e0830723c */ /* 0x040fe200000018c0 */
[----:B------:R-:W1:Y:S07]  /*7a10*/  LDSM.16.MT88.4 R12, [R218+0x2000] ;  /* 0x00200000da0c783b */ /* 0x000e6e0000004200 */
[C---:B--2---:R-:W-:Y:S08]  /*7a20*/  HMMA.16816.F32 R36, R8.reuse, R16, R36 ;  /* 0x000000100824723c */ /* 0x044ff00000001824 */
[----:B------:R-:W-:Y:S01]  /*7a30*/  HMMA.16816.F32 R20, R8, R18, R188 ;  /* 0x000000120814723c */ /* 0x000fe200000018bc */
[----:B------:R-:W2:Y:S04]  /*7a40*/  LDSM.16.MT88.4 R16, [R219+0x2000] ;  /* 0x00200000db10783b */ /* 0x000ea80000004200 */
[----:B------:R-:W3:Y:S03]  /*7a50*/  LDSM.16.MT88.4 R8, [R220+0x2000] ;  /* 0x00200000dc08783b */ /* 0x000ee60000004200 */
[C---:B-1----:R-:W-:Y:S08]  /*7a60*/  HMMA.16816.F32 R144, R4.reuse, R12, R172 ;  /* 0x0000000c0490723c */ /* 0x042ff000000018ac */
[C---:B------:R-:W-:Y:S01]  /*7a70*/  HMMA.16816.F32 R84, R4.reuse, R14, R152 ;  /* 0x0000000e0454723c */ /* 0x040fe20000001898 */
[----:B------:R-:W1:Y:S06]  /*7a80*/  LDSM.16.MT88.4 R12, [R221+0x2000] ;  /* 0x00200000dd0c783b */ /* 0x000e6c0000004200 */
[----:B------:R-:W-:Y:S01]  /*7a90*/  MOV R155, R0 ;  /* 0x00000000009b7202 */ /* 0x000fe20000000f00 */
[----:B--2---:R-:W-:Y:S01]  /*7aa0*/  HMMA.16816.F32 R172, R4, R16, R204 ;  /* 0x0000001004ac723c */ /* 0x004fe200000018cc */
[----:B------:R-:W-:-:S02]  /*7ab0*/  MOV R153, R3 ;  /* 0x0000000300997202 */ /* 0x000fc40000000f00 */
[----:B------:R-:W-:Y:S02]  /*7ac0*/  MOV R154, R2 ;  /* 0x00000002009a7202 */ /* 0x000fe40000000f00 */
[----:B------:R-:W-:-:S03]  /*7ad0*/  MOV R152, R25 ;  /* 0x0000001900987202 */ /* 0x000fc60000000f00 */
[C---:B------:R-:W-:Y:S01]  /*7ae0*/  HMMA.16816.F32 R88, R4.reuse, R18, R184 ;  /* 0x000000120458723c */ /* 0x040fe200000018b8 */
[----:B------:R-:W2:Y:S07]  /*7af0*/  LDSM.16.MT88.4 R16, [R218+0x5000] ;  /* 0x00500000da10783b */ /* 0x000eae0000004200 */
[C---:B---3--:R-:W-:Y:S01]  /*7b00*/  HMMA.16816.F32 R156, R4.reuse, R8, R160 ;  /* 0x00000008049c723c */ /* 0x048fe200000018a0 */
[----:B------:R-:W-:Y:S07]  /*7b10*/  LDSM.16.MT88.4 R160, [R221+0x2800] ;  /* 0x00280000dda0783b */ /* 0x000fee0000004200 */
[C---:B------:R-:W-:Y:S01]  /*7b20*/  HMMA.16816.F32 R96, R4.reuse, R10, R96 ;  /* 0x0000000a0460723c */ /* 0x040fe20000001860 */
[----:B------:R-:W3:Y:S07]  /*7b30*/  LDSM.16.MT88.4 R8, [R221+0x5000] ;  /* 0x00500000dd08783b */ /* 0x000eee0000004200 */
[C---:B-1----:R-:W-:Y:S08]  /*7b40*/  HMMA.16816.F32 R164, R4.reuse, R12, R180 ;  /* 0x0000000c04a4723c */ /* 0x042ff000000018b4 */
[C---:B------:R-:W-:Y:S01]  /*7b50*/  HMMA.16816.F32 R92, R4.reuse, R14, R176 ;  /* 0x0000000e045c723c */ /* 0x040fe200000018b0 */
[----:B------:R-:W1:Y:S04]  /*7b60*/  LDSM.16.MT88.4 R12, [R219+0x5000] ;  /* 0x00500000db0c783b */ /* 0x000e680000004200 */
[----:B------:R-:W-:Y:S03]  /*7b70*/  LDSM.16.MT88.4 R176, [R218+0x2800] ;  /* 0x00280000dab0783b */ /* 0x000fe60000004200 */
[C---:B--2---:R-:W-:Y:S08]  /*7b80*/  HMMA.16816.F32 R104, R4.reuse, R16, R200 ;  /* 0x000000100468723c */ /* 0x044ff000000018c8 */
[C---:B------:R-:W-:Y:S01]  /*7b90*/  HMMA.16816.F32 R200, R4.reuse, R18, R168 ;  /* 0x0000001204c8723c */ /* 0x040fe200000018a8 */
[----:B------:R-:W2:Y:S07]  /*7ba0*/  LDSM.16.MT88.4 R168, [R219+0x2800] ;  /* 0x00280000dba8783b */ /* 0x000eae0000004200 */
[C---:B---3--:R-:W-:Y:S01]  /*7bb0*/  HMMA.16816.F32 R112, R4.reuse, R8, R136 ;  /* 0x000000080470723c */ /* 0x048fe20000001888 */
[----:B------:R-:W-:Y:S07]  /*7bc0*/  LDSM.16.MT88.4 R136, [R219+0x5800] ;  /* 0x00580000db88783b */ /* 0x000fee0000004200 */
[----:B------:R-:W-:Y:S01]  /*7bd0*/  MOV R0, R107 ;  /* 0x0000006b00007202 */ /* 0x000fe20000000f00 */
[----:B------:R-:W-:Y:S01]  /*7be0*/  HMMA.16816.F32 R116, R4, R10, R116 ;  /* 0x0000000a0474723c */ /* 0x000fe20000001874 */
[----:B------:R-:W-:Y:S01]  /*7bf0*/  MOV R3, R105 ;  /* 0x0000006900037202 */ /* 0x000fe20000000f00 */
[----:B------:R-:W3:Y:S01]  /*7c00*/  LDSM.16.MT88.4 R8, [R219+0x8000] ;  /* 0x00800000db08783b */ /* 0x000ee20000004200 */
[----:B------:R-:W-:-:S02]  /*7c10*/  MOV R16, R104 ;  /* 0x0000006800107202 */ /* 0x000fc40000000f00 */
[----:B------:R-:W-:-:S03]  /*7c20*/  MOV R2, R106 ;  /* 0x0000006a00027202 */ /* 0x000fc60000000f00 */
[C---:B-1----:R-:W-:Y:S07]  /*7c30*/  HMMA.16816.F32 R192, R4.reuse, R12, R148 ;  /* 0x0000000c04c0723c */ /* 0x042fee0000001894 */
[----:B------:R-:W-:Y:S01]  /*7c40*/  MOV R151, R0 ;  /* 0x0000000000977202 */ /* 0x000fe20000000f00 */
[----:B------:R-:W-:Y:S01]  /*7c50*/  HMMA.16816.F32 R184, R4, R14, R140 ;  /* 0x0000000e04b8723c */ /* 0x000fe2000000188c */
[----:B------:R-:W4:Y:S01]  /*7c60*/  LDL R0, [R1+0x7c] ;  /* 0x00007c0001007983 */ /* 0x000f220000100800 */
[----:B------:R-:W-:-:S02]  /*7c70*/  MOV R149, R3 ;  /* 0x0000000300957202 */ /* 0x000fc40000000f00 */
[----:B------:R-:W-:Y:S01]  /*7c80*/  MOV R148, R16 ;  /* 0x0000001000947202 */ /* 0x000fe20000000f00 */
[----:B------:R-:W5:Y:S01]  /*7c90*/  LDL R3, [R1+0x34] ;  /* 0x0000340001037983 */ /* 0x000f620000100800 */
[----:B------:R-:W-:Y:S02]  /*7ca0*/  MOV R150, R2 ;  /* 0x0000000200967202 */ /* 0x000fe40000000f00 */
[C---:B--2---:R-:W-:Y:S01]  /*7cb0*/  HMMA.16816.F32 R172, R128.reuse, R168, R172 ;  /* 0x000000a880ac723c */ /* 0x044fe200000018ac */
[----:B------:R-:W1:Y:S04]  /*7cc0*/  LDSM.16.MT88.4 R16, [R220+0x5000] ;  /* 0x00500000dc10783b */ /* 0x000e680000004200 */
[----:B------:R-:W2:Y:S03]  /*7cd0*/  LDSM.16.MT88.4 R12, [R218+0x8000] ;  /* 0x00800000da0c783b */ /* 0x000ea60000004200 */
[C---:B------:R-:W-:Y:S01]  /*7ce0*/  HMMA.16816.F32 R168, R128.reuse, R170, R88 ;  /* 0x000000aa80a8723c */ /* 0x040fe20000001858 */
[----:B------:R-:W-:Y:S07]  /*7cf0*/  LDSM.16.MT88.4 R88, [R221+0x8800] ;  /* 0x00880000dd58783b */ /* 0x000fee0000004200 */
[----:B------:R-:W-:Y:S08]  /*7d00*/  HMMA.16816.F32 R180, R128, R176, R144 ;  /* 0x000000b080b4723c */ /* 0x000ff00000001890 */
[C---:B---3--:R-:W-:Y:S08]  /*7d10*/  HMMA.16816.F32 R188, R4.reuse, R8, R44 ;  /* 0x0000000804bc723c */ /* 0x048ff0000000182c */
[----:B------:R-:W-:Y:S01]  /*7d20*/  HMMA.16816.F32 R120, R4, R10, R32 ;  /* 0x0000000a0478723c */ /* 0x000fe20000001820 */
[----:B------:R-:W3:Y:S01]  /*7d30*/  LDSM.16.MT88.4 R8, [R218+0xb000] ;  /* 0x00b00000da08783b */ /* 0x000ee20000004200 */
[----:B------:R-:W-:-:S03]  /*7d40*/  MOV R2, c[0x0][0x2c4] ;  /* 0x0000b10000027a02 */ /* 0x000fc60000000f00 */
[----:B------:R-:W-:Y:S01]  /*7d50*/  LDSM.16.MT88.4 R144, [R218+0x5800] ;  /* 0x00580000da90783b */ /* 0x000fe20000004200 */
[----:B------:R-:W-:Y:S02]  /*7d60*/  IADD3 R252, R252, -0x2, RZ ;  /* 0xfffffffefcfc7810 */ /* 0x000fe40007ffe0ff */
[----:B------:R-:W-:Y:S08]  /*7d70*/  HMMA.16816.F32 R164, R128, R160, R164 ;  /* 0x000000a080a4723c */ /* 0x000ff000000018a4 */
[C---:B-1----:R-:W-:Y:S08]  /*7d80*/  HMMA.16816.F32 R124, R4.reuse, R16, R124 ;  /* 0x00000010047c723c */ /* 0x042ff0000000187c */
[C---:B------:R-:W-:Y:S01]  /*7d90*/  HMMA.16816.F32 R100, R4.reuse, R18, R100 ;  /* 0x000000120464723c */ /* 0x040fe20000001864 */
[----:B------:R-:W1:Y:S07]  /*7da0*/  LDSM.16.MT88.4 R16, [R221+0x8000] ;  /* 0x00800000dd10783b */ /* 0x000e6e0000004200 */
[C---:B--2---:R-:W-:Y:S01]  /*7db0*/  HMMA.16816.F32 R212, R4.reuse, R12, R80 ;  /* 0x0000000c04d4723c */ /* 0x044fe20000001850 */
[----:B------:R-:W-:Y:S07]  /*7dc0*/  LDSM.16.MT88.4 R80, [R219+0x8800] ;  /* 0x00880000db50783b */ /* 0x000fee0000004200 */
[C---:B------:R-:W-:Y:S01]  /*7dd0*/  HMMA.16816.F32 R196, R4.reuse, R14, R56 ;  /* 0x0000000e04c4723c */ /* 0x040fe20000001838 */
[----:B------:R-:W2:Y:S04]  /*7de0*/  LDSM.16.MT88.4 R12, [R220+0x8000] ;  /* 0x00800000dc0c783b */ /* 0x000ea80000004200 */
[----:B------:R-:W-:Y:S03]  /*7df0*/  LDSM.16.MT88.4 R56, [R221+0x5800] ;  /* 0x00580000dd38783b */ /* 0x000fe60000004200 */
[C---:B---3--:R-:W-:Y:S08]  /*7e00*/  HMMA.16816.F32 R208, R4.reuse, R8, R40 ;  /* 0x0000000804d0723c */ /* 0x048ff00000001828 */
[----:B------:R-:W-:Y:S01]  /*7e10*/  HMMA.16816.F32 R40, R4, R10, R28 ;  /* 0x0000000a0428723c */ /* 0x000fe2000000181c */
[----:B------:R-:W3:Y:S01]  /*7e20*/  LDSM.16.MT88.4 R8, [R220+0xb000] ;  /* 0x00b00000dc08783b */ /* 0x000ee20000004200 */
[----:B------:R-:W-:-:S06]  /*7e30*/  ISETP.NE.AND P1, PT, R2, 0x1, PT ;  /* 0x000000010200780c */ /* 0x000fcc0003f25270 */
[----:B------:R-:W-:Y:S08]  /*7e40*/  HMMA.16816.F32 R176, R128, R178, R84 ;  /* 0x000000b280b0723c */ /* 0x000ff00000001854 */
[C---:B-1----:R-:W-:Y:S08]  /*7e50*/  HMMA.16816.F32 R108, R4.reuse, R16, R76 ;  /* 0x00000010046c723c */ /* 0x042ff0000000184c */
[C---:B------:R-:W-:Y:S01]  /*7e60*/  HMMA.16816.F32 R104, R4.reuse, R18, R72 ;  /* 0x000000120468723c */ /* 0x040fe20000001848 */
[----:B------:R-:W1:Y:S04]  /*7e70*/  LDSM.16.MT88.4 R16, [R219+0xb000] ;  /* 0x00b00000db10783b */ /* 0x000e680000004200 */
[----:B------:R-:W-:Y:S03]  /*7e80*/  LDSM.16.MT88.4 R72, [R218+0x8800] ;  /* 0x00880000da48783b */ /* 0x000fe60000004200 */
[C---:B--2---:R-:W-:Y:S01]  /*7e90*/  HMMA.16816.F32 R44, R4.reuse, R12, R64 ;  /* 0x0000000c042c723c */ /* 0x044fe20000001840 */
[----:B------:R-:W-:Y:S07]  /*7ea0*/  LDSM.16.MT88.4 R64, [R220+0x5800] ;  /* 0x00580000dc40783b */ /* 0x000fee0000004200 */
[C---:B------:R-:W-:Y:S01]  /*7eb0*/  HMMA.16816.F32 R32, R4.reuse, R14, R52 ;  /* 0x0000000e0420723c */ /* 0x040fe20000001834 */
[----:B------:R-:W-:Y:S07]  /*7ec0*/  LDSM.16.MT88.4 R12, [R221+0xb000] ;  /* 0x00b00000dd0c783b */ /* 0x000fee0000004200 */
[C---:B---3--:R-:W-:Y:S08]  /*7ed0*/  HMMA.16816.F32 R36, R4.reuse, R8, R36 ;  /* 0x000000080424723c */ /* 0x048ff00000001824 */
[----:B------:R-:W-:Y:S08]  /*7ee0*/  HMMA.16816.F32 R20, R4, R10, R20 ;  /* 0x0000000a0414723c */ /* 0x000ff00000001814 */
[----:B------:R-:W-:Y:S08]  /*7ef0*/  HMMA.16816.F32 R160, R128, R162, R92 ;  /* 0x000000a280a0723c */ /* 0x000ff0000000185c */
[----:B-1----:R-:W-:Y:S01]  /*7f00*/  HMMA.16816.F32 R204, R4, R16, R152 ;  /* 0x0000001004cc723c */ /* 0x002fe20000001898 */
[----:B------:R-:W1:Y:S07]  /*7f10*/  LDSM.16.MT88.4 R152, [R220+0x2800] ;  /* 0x00280000dc98783b */ /* 0x000e6e0000004200 */
[C---:B------:R-:W-:Y:S08]  /*7f20*/  HMMA.16816.F32 R76, R128.reuse, R80, R188 ;  /* 0x00000050804c723c */ /* 0x040ff000000018bc */
[----:B------:R-:W-:Y:S08]  /*7f30*/  HMMA.16816.F32 R84, R128, R88, R108 ;  /* 0x000000588054723c */ /* 0x000ff0000000186c */
[----:B------:R-:W-:Y:S08]  /*7f40*/  HMMA.16816.F32 R28, R4, R18, R68 ;  /* 0x00000012041c723c */ /* 0x000ff00000001844 */
[C---:B------:R-:W-:Y:S01]  /*7f50*/  HMMA.16816.F32 R52, R128.reuse, R56, R112 ;  /* 0x000000388034723c */ /* 0x040fe20000001870 */
[----:B------:R-:W-:Y:S07]  /*7f60*/  LDSM.16.MT88.4 R112, [R219+0xb800] ;  /* 0x00b80000db70783b */ /* 0x000fee0000004200 */
[C---:B------:R-:W-:Y:S01]  /*7f70*/  HMMA.16816.F32 R80, R128.reuse, R82, R120 ;  /* 0x000000528050723c */ /* 0x040fe20000001878 */
[----:B------:R-:W-:Y:S07]  /*7f80*/  LDSM.16.MT88.4 R120, [R221+0xb800] ;  /* 0x00b80000dd78783b */ /* 0x000fee0000004200 */
[C---:B-1----:R-:W-:Y:S08]  /*7f90*/  HMMA.16816.F32 R156, R128.reuse, R152, R156 ;  /* 0x00000098809c723c */ /* 0x042ff0000000189c */
[C---:B------:R-:W-:Y:S01]  /*7fa0*/  HMMA.16816.F32 R152, R128.reuse, R154, R96 ;  /* 0x0000009a8098723c */ /* 0x040fe20000001860 */
[----:B------:R-:W1:Y:S07]  /*7fb0*/  LDSM.16.MT88.4 R96, [R220+0x8800] ;  /* 0x00880000dc60783b */ /* 0x000e6e0000004200 */
[----:B------:R-:W-:Y:S01]  /*7fc0*/  HMMA.16816.F32 R88, R128, R90, R104 ;  /* 0x0000005a8058723c */ /* 0x000fe20000001868 */
[----:B------:R-:W2:Y:S07]  /*7fd0*/  LDSM.16.MT88.4 R104, [R218+0xb800] ;  /* 0x00b80000da68783b */ /* 0x000eae0000004200 */
[C---:B------:R-:W-:Y:S08]  /*7fe0*/  HMMA.16816.F32 R16, R4.reuse, R12, R60 ;  /* 0x0000000c0410723c */ /* 0x040ff0000000183c */
[----:B------:R-:W-:Y:S01]  /*7ff0*/  HMMA.16816.F32 R48, R4, R14, R48 ;  /* 0x0000000e0430723c */ /* 0x000fe20000001830 */
[----:B------:R-:W3:Y:S07]  /*8000*/  LDSM.16.MT88.4 R4, [R220+0xb800] ;  /* 0x00b80000dc04783b */ /* 0x000eee0000004200 */
[C---:B------:R-:W-:Y:S08]  /*8010*/  HMMA.16816.F32 R60, R128.reuse, R64, R124 ;  /* 0x00000040803c723c */ /* 0x040ff0000000187c */
[----:B------:R-:W-:Y:S01]  /*8020*/  HMMA.16816.F32 R148, R128, R144, R148 ;  /* 0x000000908094723c */ /* 0x000fe20000001894 */
[----:B----4-:R-:W-:-:S05]  /*8030*/  @P1 IMAD.HI.U32 R2, R0, c[0x0][0x2c8], RZ ;  /* 0x0000b20000021a27 */ /* 0x010fca00078e00ff */
[----:B------:R-:W-:-:S04]  /*8040*/  @P1 SHF.R.U32.HI R0, RZ, c[0x0][0x2cc], R2 ;  /* 0x0000b300ff001a19 */ /* 0x000fc80000011602 */
[----:B------:R-:W-:-:S05]  /*8050*/  IADD3 R0, R0, -c[0x0][0x168], R250 ;  /* 0x80005a0000007a10 */ /* 0x000fca0007ffe0fa */
[----:B------:R-:W-:-:S05]  /*8060*/  IMAD.HI R0, R0, 0x2aaaaaab, RZ ;  /* 0x2aaaaaab00007827 */ /* 0x000fca00078e02ff */
[----:B------:R-:W-:-:S04]  /*8070*/  SHF.R.U32.HI R2, RZ, 0x1f, R0 ;  /* 0x0000001fff027819 */ /* 0x000fc80000011600 */
[----:B------:R-:W-:-:S04]  /*8080*/  LEA.HI.SX32 R0, R0, R2, 0x1c ;  /* 0x0000000200007211 */ /* 0x000fc800078fe2ff */
[----:B-----5:R-:W-:-:S05]  /*8090*/  IMNMX R3, R3, R0, !PT ;  /* 0x0000000003037217 */ /* 0x020fca0007800200 */
[----:B------:R4:W-:Y:S01]  /*80a0*/  STL [R1+0x38], R3 ;  /* 0x0000380301007387 */ /* 0x0009e20000100800 */
[----:B------:R-:W-:Y:S01]  /*80b0*/  ISETP.GE.AND P0, PT, R252, R3, PT ;  /* 0x00000003fc00720c */ /* 0x000fe20003f06270 */
[C---:B------:R-:W-:Y:S08]  /*80c0*/  HMMA.16816.F32 R56, R128.reuse, R58, R116 ;  /* 0x0000003a8038723c */ /* 0x040ff00000001874 */
[C---:B------:R-:W-:Y:S08]  /*80d0*/  HMMA.16816.F32 R64, R128.reuse, R66, R100 ;  /* 0x000000428040723c */ /* 0x040ff00000001864 */
[C---:B------:R-:W-:Y:S08]  /*80e0*/  HMMA.16816.F32 R140, R128.reuse, R136, R192 ;  /* 0x00000088808c723c */ /* 0x040ff000000018c0 */
[C---:B------:R-:W-:Y:S08]  /*80f0*/  HMMA.16816.F32 R68, R128.reuse, R72, R212 ;  /* 0x000000488044723c */ /* 0x040ff000000018d4 */
[C---:B-1----:R-:W-:Y:S08]  /*8100*/  HMMA.16816.F32 R92, R128.reuse, R96, R44 ;  /* 0x00000060805c723c */ /* 0x042ff0000000182c */
[C---:B--2---:R-:W-:Y:S08]  /*8110*/  HMMA.16816.F32 R100, R128.reuse, R104, R208 ;  /* 0x000000688064723c */ /* 0x044ff000000018d0 */
[C---:B------:R-:W-:Y:S08]  /*8120*/  HMMA.16816.F32 R108, R128.reuse, R112, R204 ;  /* 0x00000070806c723c */ /* 0x040ff000000018cc */
        /* <DEDUP_REMOVED lines=8> */
[C---:B---3--:R-:W-:Y:S08]  /*81b0*/  HMMA.16816.F32 R124, R128.reuse, R4, R36 ;  /* 0x00000004807c723c */ /* 0x048ff00000001824 */
[----:B------:R-:W-:Y:S01]  /*81c0*/  HMMA.16816.F32 R128, R128, R6, R20 ;  /* 0x000000068080723c */ /* 0x000fe20000001814 */
[----:B------:R-:W-:Y:S02]  /*81d0*/  @!UPT UIADD3 URZ, URZ, URZ, URZ ;  /* 0x0000003f3f3ff290 */ /* 0x000fe4000fffe03f */
[----:B------:R-:W-:Y:S11]  /*81e0*/  @!P0 BRA `(.L_x_2698) ;  /* 0x00005ba000008947 */ /* 0x000ff60003800000 */
[----:B----4-:R1:W-:Y:S01]  /*81f0*/  STL [R1+0x18], R252 ;  /* 0x000018fc01007387 */ /* 0x0103e20000100800 */
[----:B------:R-:W-:-:S02]  /*8200*/  MOV R134, R24 ;  /* 0x0000001800867202 */ /* 0x000fc40000000f00 */
[----:B------:R-:W-:-:S07]  /*8210*/  MOV R133, R132 ;  /* 0x0000008400857202 */ /* 0x000fce0000000f00 */
.L_x_2709:
[----:B------:R-:W2:Y:S01]  /*8220*/  LDL R2, [R1+0x18] ;  /* 0x0000180001027983 */ /* 0x000ea20000100800 */
[----:B------:R-:W-:Y:S04]  /*8230*/  DEPBAR.LE SB0, 0x0 ;  /* 0x000080000000791a */ /* 0x000fe80000000000 */
[----:B------:R-:W2:Y:S01]  /*8240*/  LDL R0, [R1+0x34] ;  /* 0x0000340001007983 */ /* 0x000ea20000100800 */
[----:B------:R-:W-:Y:S01]  /*8250*/  WARPSYNC 0xffffffff ;  /* 0xffffffff00007948 */ /* 0x000fe20003800000 */
[----:B------:R-:W-:Y:S02]  /*8260*/  BSSY B0, `(.L_x_2699) ;  /* 0x000007c000007945 */ /* 0x000fe40003800000 */
[----:B------:R-:W-:Y:S06]  /*8270*/  BAR.SYNC.DEFER_BLOCKING 0x0 ;  /* 0x0000000000007b1d */ /* 0x000fec0000010000 */
[----:B------:R3:W4:Y:S04]  /*8280*/  LDSM.16.M88.4 R48, [R222] ;  /* 0x00000000de30783b */ /* 0x0007280000000200 */
[----:B------:R3:W1:Y:S04]  /*8290*/  LDSM.16.M88.4 R8, [R135] ;  /* 0x000000008708783b */ /* 0x0006680000000200 */
[----:B------:R3:W1:Y:S04]  /*82a0*/  LDSM.16.M88.4 R16, [R135+0x800] ;  /* 0x000800008710783b */ /* 0x0006680000000200 */
[----:B------:R3:W1:Y:S04]  /*82b0*/  LDSM.16.M88.4 R24, [R135+0x1000] ;  /* 0x001000008718783b */ /* 0x0006680000000200 */
[----:B------:R3:W1:Y:S04]  /*82c0*/  LDSM.16.M88.4 R32, [R135+0x1800] ;  /* 0x001800008720783b */ /* 0x0006680000000200 */
[----:B------:R3:W1:Y:S04]  /*82d0*/  LDSM.16.M88.4 R40, [R135+0x2000] ;  /* 0x002000008728783b */ /* 0x0006680000000200 */
[----:B------:R3:W1:Y:S04]  /*82e0*/  LDSM.16.M88.4 R184, [R135+0x2800] ;  /* 0x0028000087b8783b */ /* 0x0006680000000200 */
[----:B------:R3:W1:Y:S04]  /*82f0*/  LDSM.16.M88.4 R188, [R223] ;  /* 0x00000000dfbc783b */ /* 0x0006680000000200 */
[----:B------:R3:W1:Y:S04]  /*8300*/  LDSM.16.M88.4 R192, [R226] ;  /* 0x00000000e2c0783b */ /* 0x0006680000000200 */
[----:B------:R3:W1:Y:S04]  /*8310*/  LDSM.16.M88.4 R196, [R245] ;  /* 0x00000000f5c4783b */ /* 0x0006680000000200 */
[----:B------:R3:W1:Y:S04]  /*8320*/  LDSM.16.M88.4 R200, [R246] ;  /* 0x00000000f6c8783b */ /* 0x0006680000000200 */
[----:B------:R3:W1:Y:S04]  /*8330*/  LDSM.16.M88.4 R204, [R247] ;  /* 0x00000000f7cc783b */ /* 0x0006680000000200 */
[----:B------:R3:W1:Y:S04]  /*8340*/  LDSM.16.M88.4 R208, [R248] ;  /* 0x00000000f8d0783b */ /* 0x0006680000000200 */
[----:B------:R3:W1:Y:S01]  /*8350*/  LDSM.16.M88.4 R212, [R249] ;  /* 0x00000000f9d4783b */ /* 0x0006620000000200 */
[----:B--2---:R-:W-:Y:S11]  /*8360*/  ISETP.GT.AND P0, PT, R0, R2, PT ;  /* 0x000000020000720c */ /* 0x004ff60003f04270 */
[----:B------:R-:W-:Y:S02]  /*8370*/  @!UPT UIADD3 URZ, URZ, URZ, URZ ;  /* 0x0000003f3f3ff290 */ /* 0x000fe4000fffe03f */
[----:B------:R-:W-:-:S05]  /*8380*/  @P0 BRA `(.L_x_2700) ;  /* 0x0000069000000947 */ /* 0x000fca0003800000 */
[----:B-1-34-:R-:W2:Y:S04]  /*8390*/  LDL R4, [R1+0x14] ;  /* 0x0000140001047983 */ /* 0x01aea80000100800 */
[----:B------:R-:W3:Y:S04]  /*83a0*/  LDL R5, [R1+0x10] ;  /* 0x0000100001057983 */ /* 0x000ee80000100800 */
[----:B------:R-:W4:Y:S04]  /*83b0*/  LDL.64 R28, [R1+0x58] ;  /* 0x00005800011c7983 */ /* 0x000f280000100a00 */
[----:B------:R-:W5:Y:S04]  /*83c0*/  LDL R6, [R1+0x64] ;  /* 0x0000640001067983 */ /* 0x000f680000100800 */
[----:B------:R-:W4:Y:S04]  /*83d0*/  LDL R14, [R1+0x100] ;  /* 0x00010000010e7983 */ /* 0x000f280000100800 */
[----:B------:R-:W4:Y:S04]  /*83e0*/  LDL R22, [R1+0x20] ;  /* 0x0000200001167983 */ /* 0x000f280000100800 */
[----:B------:R-:W5:Y:S04]  /*83f0*/  LDL R13, [R1+0x104] ;  /* 0x00010400010d7983 */ /* 0x000f680000100800 */
[----:B------:R-:W5:Y:S04]  /*8400*/  LDL R21, [R1+0x24] ;  /* 0x0000240001157983 */ /* 0x000f680000100800 */
[----:B------:R-:W5:Y:S04]  /*8410*/  LDL R12, [R1+0x108] ;  /* 0x00010800010c7983 */ /* 0x000f680000100800 */
[----:B------:R-:W5:Y:S04]  /*8420*/  LDL R20, [R1+0x28] ;  /* 0x0000280001147983 */ /* 0x000f680000100800 */
[----:B------:R-:W5:Y:S04]  /*8430*/  LDL R7, [R1+0x10c] ;  /* 0x00010c0001077983 */ /* 0x000f680000100800 */
[----:B------:R-:W5:Y:S01]  /*8440*/  LDL R15, [R1+0xc] ;  /* 0x00000c00010f7983 */ /* 0x000f620000100800 */
[----:B--2---:R-:W-:Y:S01]  /*8450*/  SHF.R.S32.HI R0, RZ, 0x1f, R4 ;  /* 0x0000001fff007819 */ /* 0x004fe20000011404 */
[----:B------:R-:W-:Y:S04]  /*8460*/  IMAD.WIDE.U32 R2, R4, c[0x0][0x208], RZ ;  /* 0x0000820004027a25 */ /* 0x000fe800078e00ff */
[----:B------:R-:W-:Y:S04]  /*8470*/  IMAD R0, R0, c[0x0][0x208], RZ ;  /* 0x0000820000007a24 */ /* 0x000fe800078e02ff */
[----:B------:R-:W-:Y:S01]  /*8480*/  IMAD R0, R4, c[0x0][0x20c], R0 ;  /* 0x0000830004007a24 */ /* 0x000fe200078e0200 */
[----:B---3--:R-:W-:Y:S03]  /*8490*/  SHF.R.S32.HI R4, RZ, 0x1f, R5 ;  /* 0x0000001fff047819 */ /* 0x008fe60000011405 */
[----:B------:R-:W-:Y:S02]  /*84a0*/  IMAD.IADD R3, R3, 0x1, R0 ;  /* 0x0000000103037824 */ /* 0x000fe400078e0200 */
[----:B------:R-:W-:Y:S02]  /*84b0*/  IMAD R0, R4, c[0x0][0x218], RZ ;  /* 0x0000860004007a24 */ /* 0x000fe400078e02ff */
[C---:B------:R-:W-:Y:S01]  /*84c0*/  IMAD.WIDE.U32 R2, R5.reuse, c[0x0][0x218], R2 ;  /* 0x0000860005027a25 */ /* 0x040fe200078e0002 */
[----:B----4-:R-:W-:Y:S03]  /*84d0*/  SHF.L.U64.HI R14, R22, 0x1, R14 ;  /* 0x00000001160e7819 */ /* 0x010fe6000001020e */
[----:B------:R-:W-:Y:S01]  /*84e0*/  IMAD R0, R5, c[0x0][0x21c], R0 ;  /* 0x0000870005007a24 */ /* 0x000fe200078e0200 */
[----:B------:R-:W-:Y:S01]  /*84f0*/  IADD3 R5, P0, R28, R2, RZ ;  /* 0x000000021c057210 */ /* 0x000fe20007f1e0ff */
[----:B------:R-:W-:Y:S03]  /*8500*/  IMAD.SHL.U32 R36, R22, 0x2, RZ ;  /* 0x0000000216247824 */ /* 0x000fe600078e00ff */
[----:B-----5:R-:W-:Y:S02]  /*8510*/  IADD3.X R0, R6, R3, R0, P0, !PT ;  /* 0x0000000306007210 */ /* 0x020fe400007fe400 */
[----:B------:R-:W-:Y:S02]  /*8520*/  LEA R6, P0, R5, c[0x0][0x1f8], 0x1 ;  /* 0x00007e0005067a11 */ /* 0x000fe400078008ff */
        /* <DEDUP_REMOVED lines=8> */
[----:B------:R1:W2:Y:S02]  /*85b0*/  SHFL.IDX PT, R4, R5, RZ, 0x181f ;  /* 0x00181fff05047589 */ /* 0x0002a400000e0000 */
.L_x_2742:
[----:B------:R-:W-:-:S05]  /*85c0*/  BRA.DIV ~URZ, `(.L_x_2702) ;  /* 0x0000e5a27f007947 */ /* 0x000fca000b800000 */
[----:B------:R-:W3:Y:S04]  /*85d0*/  LDL R20, [R1+0xc] ;  /* 0x00000c0001147983 */ /* 0x000ee80000100800 */
[----:B------:R-:W4:Y:S04]  /*85e0*/  LDL R38, [R1+0x28] ;  /* 0x0000280001267983 */ /* 0x000f280000100800 */
[----:B------:R-:W5:Y:S04]  /*85f0*/  LDL R2, [R1+0x24] ;  /* 0x0000240001027983 */ /* 0x000f680000100800 */
[----:B--2---:R-:W2:Y:S04]  /*8600*/  LDL R37, [R1+0x20] ;  /* 0x0000200001257983 */ /* 0x004ea80000100800 */
[----:B------:R-:W1:Y:S04]  /*8610*/  SHFL.IDX PT, R3, R6, RZ, 0x181f ;  /* 0x00181fff06037589 */ /* 0x000e6800000e0000 */
[----:B------:R-:W1:Y:S01]  /*8620*/  SHFL.IDX PT, R0, R6, 0x1, 0x181f ;  /* 0x00381f0006007f89 */ /* 0x000e6200000e0000 */
[----:B--2---:R-:W-:Y:S02]  /*8630*/  ISETP.GE.AND P1, PT, R37, c[0x0][0x1d4], PT ;  /* 0x0000750025007a0c */ /* 0x004fe40003f26270 */
[----:B---3--:R-:W-:Y:S02]  /*8640*/  ISETP.GE.AND P4, PT, R20, c[0x0][0x1d4], PT ;  /* 0x0000750014007a0c */ /* 0x008fe40003f86270 */
[C---:B-1----:R-:W-:Y:S02]  /*8650*/  IADD3 R20, P0, R3.reuse, R29, RZ ;  /* 0x0000001d03147210 */ /* 0x042fe40007f1e0ff */
[----:B----4-:R-:W-:Y:S02]  /*8660*/  ISETP.GE.AND P3, PT, R38, c[0x0][0x1d4], PT ;  /* 0x0000750026007a0c */ /* 0x010fe40003f66270 */
[----:B-----5:R-:W-:Y:S01]  /*8670*/  ISETP.GE.AND P2, PT, R2, c[0x0][0x1d4], PT ;  /* 0x0000750002007a0c */ /* 0x020fe20003f46270 */
[C---:B------:R-:W-:Y:S01]  /*8680*/  IMAD.X R21, R4.reuse, 0x1, R7, P0 ;  /* 0x0000000104157824 */ /* 0x040fe200000e0607 */
[----:B------:R-:W1:Y:S01]  /*8690*/  SHFL.IDX PT, R2, R5, 0x1, 0x181f ;  /* 0x00381f0005027f89 */ /* 0x000e6200000e0000 */
[C---:B------:R-:W-:Y:S02]  /*86a0*/  IADD3 R22, P0, R3.reuse, R30, RZ ;  /* 0x0000001e03167210 */ /* 0x040fe40007f1e0ff */
[----:B------:R-:W-:Y:S02]  /*86b0*/  SEL R15, RZ, 0x10, P4 ;  /* 0x00000010ff0f7807 */ /* 0x000fe40002000000 */
[----:B------:R2:W-:Y:S01]  /*86c0*/  LDGSTS.E.BYPASS.LTC128B.128 [R251+0x100], [R20.64], !P4 ;  /* 0x0010000014fb7fae */ /* 0x0005e2000e101d46 */
[C---:B------:R-:W-:Y:S01]  /*86d0*/  IMAD.X R23, R4.reuse, 0x1, R12, P0 ;  /* 0x0000000104177824 */ /* 0x040fe200000e060c */
[----:B------:R-:W-:Y:S04]  /*86e0*/  SEL R28, RZ, 0x10, P3 ;  /* 0x00000010ff1c7807 */ /* 0x000fe80001800000 */
[----:B------:R3:W-:Y:S01]  /*86f0*/  LDGSTS.E.BYPASS.LTC128B.128 [R251+0x3100], [R22.64], !P3 ;  /* 0x0310000016fb7fae */ /* 0x0007e2000d901d46 */
[C---:B--2---:R-:W-:Y:S05]  /*8700*/  IADD3 R20, P0, R3.reuse, R31, RZ ;  /* 0x0000001f03147210 */ /* 0x044fea0007f1e0ff */
[C---:B------:R-:W-:Y:S01]  /*8710*/  IMAD.X R21, R4.reuse, 0x1, R13, P0 ;  /* 0x0000000104157824 */ /* 0x040fe200000e060d */
[----:B---3--:R-:W-:Y:S04]  /*8720*/  IADD3 R22, P0, R3, R36, RZ ;  /* 0x0000002403167210 */ /* 0x008fe80007f1e0ff */
[----:B------:R2:W-:Y:S01]  /*8730*/  LDGSTS.E.BYPASS.LTC128B.128 [R251+0x6100], [R20.64], !P2 ;  /* 0x0610000014fb7fae */ /* 0x0005e2000d101d46 */
[----:B------:R-:W-:Y:S03]  /*8740*/  IMAD.X R23, R4, 0x1, R14, P0 ;  /* 0x0000000104177824 */ /* 0x000fe600000e060e */
[----:B------:R3:W4:Y:S04]  /*8750*/  SHFL.IDX PT, R4, R5, 0x2, 0x181f ;  /* 0x00581f0005047f89 */ /* 0x00072800000e0000 */
[----:B------:R5:W-:Y:S01]  /*8760*/  LDGSTS.E.BYPASS.LTC128B.128 [R251+0x9100], [R22.64], !P1 ;  /* 0x0910000016fb7fae */ /* 0x000be2000c901d46 */
[----:B--2---:R-:W-:Y:S05]  /*8770*/  IADD3 R20, P0, R0, R29, RZ ;  /* 0x0000001d00147210 */ /* 0x004fea0007f1e0ff */
[----:B-1----:R-:W-:Y:S05]  /*8780*/  IMAD.X R21, R2, 0x1, R7, P0 ;  /* 0x0000000102157824 */ /* 0x002fea00000e0607 */
[----:B------:R1:W-:Y:S02]  /*8790*/  LDGSTS.E.BYPASS.LTC128B.128 [R251+0x1100], [R20.64], !P4 ;  /* 0x0110000014fb7fae */ /* 0x0003e4000e101d46 */
[----:B-1----:R-:W-:Y:S05]  /*87a0*/  IADD3 R20, P0, R0, R30, RZ ;  /* 0x0000001e00147210 */ /* 0x002fea0007f1e0ff */
[----:B------:R-:W-:Y:S01]  /*87b0*/  IMAD.X R21, R2, 0x1, R12, P0 ;  /* 0x0000000102157824 */ /* 0x000fe200000e060c */
[----:B-----5:R-:W-:Y:S04]  /*87c0*/  IADD3 R22, P0, R0, R31, RZ ;  /* 0x0000001f00167210 */ /* 0x020fe80007f1e0ff */
[----:B------:R1:W-:Y:S01]  /*87d0*/  LDGSTS.E.BYPASS.LTC128B.128 [R251+0x4100], [R20.64], !P3 ;  /* 0x0410000014fb7fae */ /* 0x0003e2000d901d46 */
[----:B------:R-:W-:Y:S05]  /*87e0*/  IMAD.X R23, R2, 0x1, R13, P0 ;  /* 0x0000000102177824 */ /* 0x000fea00000e060d */
[----:B------:R2:W-:Y:S01]  /*87f0*/  LDGSTS.E.BYPASS.LTC128B.128 [R251+0x7100], [R22.64], !P2 ;  /* 0x0710000016fb7fae */ /* 0x0005e2000d101d46 */
[----:B-1----:R-:W-:Y:S03]  /*8800*/  IADD3 R20, P0, R0, R36, RZ ;  /* 0x0000002400147210 */ /* 0x002fe60007f1e0ff */
[----:B------:R3:W1:Y:S02]  /*8810*/  SHFL.IDX PT, R0, R6, 0x2, 0x181f ;  /* 0x00581f0006007f89 */ /* 0x00066400000e0000 */
[----:B------:R-:W-:Y:S01]  /*8820*/  IMAD.X R21, R2, 0x1, R14, P0 ;  /* 0x0000000102157824 */ /* 0x000fe200000e060e */
[----:B--2---:R-:W-:Y:S02]  /*8830*/  SEL R23, RZ, 0x10, P2 ;  /* 0x00000010ff177807 */ /* 0x004fe40001000000 */
[----:B------:R-:W-:Y:S02]  /*8840*/  SEL R22, RZ, 0x10, P1 ;  /* 0x00000010ff167807 */ /* 0x000fe40000800000 */
[----:B------:R3:W-:Y:S04]  /*8850*/  LDGSTS.E.BYPASS.LTC128B.128 [R251+0xa100], [R20.64], !P1 ;  /* 0x0a10000014fb7fae */ /* 0x0007e8000c901d46 */
.L_x_2743:
[C---:B----4-:R-:W-:Y:S02]  /*8860*/  ISETP.NE.U32.AND P2, PT, R15.reuse, RZ, PT ;  /* 0x000000ff0f00720c */ /* 0x050fe40003f45070 */
[----:B------:R-:W-:Y:S02]  /*8870*/  IADD3 R15, -R15, 0x10, RZ ;  /* 0x000000100f0f7810 */ /* 0x000fe40007ffe1ff */
[----:B---3--:R-:W-:Y:S02]  /*8880*/  IADD3 R6, -R23, 0x10, RZ ;  /* 0x0000001017067810 */ /* 0x008fe40007ffe1ff */
[----:B------:R-:W-:Y:S02]  /*8890*/  LOP3.LUT R15, R15, 0xf, RZ, 0xc0, !PT ;  /* 0x0000000f0f0f7812 */ /* 0x000fe400078ec0ff */
[----:B------:R-:W-:Y:S02]  /*88a0*/  IADD3 R20, -R28, 0x10, RZ ;  /* 0x000000101c147810 */ /* 0x000fe40007ffe1ff */
[----:B-1----:R-:W-:Y:S02]  /*88b0*/  IADD3 R2, P1, P0, R15, R0, R29 ;  /* 0x000000000f027210 */ /* 0x002fe4000783e01d */
[----:B------:R-:W-:Y:S02]  /*88c0*/  LOP3.LUT R6, R6, 0xf, RZ, 0xc0, !PT ;  /* 0x0000000f06067812 */ /* 0x000fe400078ec0ff */
[----:B------:R-:W-:Y:S02]  /*88d0*/  IADD3.X R3, RZ, R4, R7, P1, P0 ;  /* 0x00000004ff037210 */ /* 0x000fe40000fe0407 */
[----:B------:R-:W-:Y:S03]  /*88e0*/  LOP3.LUT R20, R20, 0xf, RZ, 0xc0, !PT ;  /* 0x0000000f14147812 */ /* 0x000fe600078ec0ff */
[----:B------:R-:W-:Y:S01]  /*88f0*/  @!PT LDS RZ, [RZ] ;  /* 0x00000000fffff984 */ /* 0x000fe20000000800 */
[----:B------:R-:W-:Y:S01]  /*8900*/  @!PT LDS RZ, [RZ] ;  /* 0x00000000fffff984 */ /* 0x000fe20000000800 */
[----:B------:R-:W-:Y:S01]  /*8910*/  @!PT LDS RZ, [RZ] ;  /* 0x00000000fffff984 */ /* 0x000fe20000000800 */
[----:B------:R1:W-:Y:S01]  /*8920*/  LDGSTS.E.BYPASS.LTC128B.128.ZFILL [R251+0x2100], [R2.64], P2 ;  /* 0x0210000002fb7fae */ /* 0x0003e20009141d46 */
[-C--:B------:R-:W-:Y:S02]  /*8930*/  IADD3 R6, P3, P2, R6, R0.reuse, R31 ;  /* 0x0000000006067210 */ /* 0x080fe40007a7e01f */
[----:B------:R-:W-:Y:S02]  /*8940*/  IADD3 R20, P1, P0, R20, R0, R30 ;  /* 0x0000000014147210 */ /* 0x000fe4000783e01e */
[-C--:B------:R-:W-:Y:S02]  /*8950*/  IADD3.X R7, RZ, R4.reuse, R13, P3, P2 ;  /* 0x00000004ff077210 */ /* 0x080fe40001fe440d */
[----:B------:R-:W-:Y:S02]  /*8960*/  ISETP.NE.U32.AND P3, PT, R28, RZ, PT ;  /* 0x000000ff1c00720c */ /* 0x000fe40003f65070 */
[----:B------:R-:W-:Y:S02]  /*8970*/  IADD3.X R21, RZ, R4, R12, P1, P0 ;  /* 0x00000004ff157210 */ /* 0x000fe40000fe040c */
[----:B------:R-:W-:Y:S09]  /*8980*/  ISETP.NE.U32.AND P2, PT, R23, RZ, PT ;  /* 0x000000ff1700720c */ /* 0x000ff20003f45070 */
        /* <DEDUP_REMOVED lines=9> */
.L_x_2700:
[----:B-1-34-:R-:W-:Y:S05]  /*8a20*/  BSYNC B0 ;  /* 0x0000000000007941 */ /* 0x01afea0003800000 */
.L_x_2699:
[----:B------:R-:W0:Y:S01]  /*8a30*/  LDGDEPBAR ;  /* 0x00000000000079af */ /* 0x000e220000000000 */
[----:B------:R-:W-:Y:S01]  /*8a40*/  WARPSYNC 0xffffffff ;  /* 0xffffffff00007948 */ /* 0x000fe20003800000 */
[C---:B--2---:R-:W-:Y:S01]  /*8a50*/  HMMA.16816.F32 R4, R48.reuse, R8, RZ ;  /* 0x000000083004723c */ /* 0x044fe200000018ff */
[----:B------:R-:W-:Y:S07]  /*8a60*/  BSSY B0, `(.L_x_2703) ;  /* 0x0000210000007945 */ /* 0x000fee0003800000 */
        /* <DEDUP_REMOVED lines=29> */
[----:B------:R-:W5:Y:S07]  /*8c40*/  LDSM.16.M88.4 R188, [R217+0x2000] ;  /* 0x00200000d9bc783b */ /* 0x000f6e0000000200 */
        /* <DEDUP_REMOVED lines=8> */
[----:B------:R-:W-:Y:S07]  /*8cd0*/  LDSM.16.M88.4 R200, [R216+-0x8000] ;  /* 0xff800000d8c8783b */ /* 0x000fee0000000200 */
[C---:B----4-:R-:W-:Y:S08]  /*8ce0*/  HMMA.16816.F32 R28, R184.reuse, R204, R28 ;  /* 0x000000ccb81c723c */ /* 0x050ff0000000181c */
[C---:B------:R-:W-:Y:S01]  /*8cf0*/  HMMA.16816.F32 R32, R184.reuse, R206, R32 ;  /* 0x000000ceb820723c */ /* 0x040fe20000001820 */
[----:B------:R-:W-:Y:S07]  /*8d00*/  LDSM.16.M88.4 R204, [R216+-0x7800] ;  /* 0xff880000d8cc783b */ /* 0x000fee0000000200 */
[C---:B-----5:R-:W-:Y:S08]  /*8d10*/  HMMA.16816.F32 R36, R184.reuse, R188, R36 ;  /* 0x000000bcb824723c */ /* 0x060ff00000001824 */
        /* <DEDUP_REMOVED lines=42> */
[----:B------:R-:W2:Y:S08]  /*8fc0*/  LDSM.16.M88.4 R184, [R231] ;  /* 0x00000000e7b8783b */ /* 0x000eb00000000200 */
[----:B------:R-:W3:Y:S01]  /*8fd0*/  LDSM.16.M88.4 R208, [R232] ;  /* 0x00000000e8d0783b */ /* 0x000ee20000000200 */
        /* <DEDUP_REMOVED lines=113> */
[----:B------:R-:W-:Y:S01]  /*96f0*/  LDSM.16.M88.4 R208, [R135+0xa000] ;  /* 0x00a0000087d0783b */ /* 0x000fe20000000200 */
[C---:B-1----:R-:W-:Y:S08]  /*9700*/  HMMA.16816.F32 R4, R188.reuse, R192, R4 ;  /* 0x000000c0bc04723c */ /* 0x042ff00000001804 */
[C---:B------:R-:W-:Y:S01]  /*9710*/  HMMA.16816.F32 R8, R188.reuse, R194, R8 ;  /* 0x000000c2bc08723c */ /* 0x040fe20000001808 */
[----:B------:R-:W1:Y:S07]  /*9720*/  LDSM.16.M88.4 R192, [R216+-0x800] ;  /* 0xfff80000d8c0783b */ /* 0x000e6e0000000200 */
        /* <DEDUP_REMOVED lines=18> */
[----:B------:R-:W-:Y:S07]  /*9850*/  LDSM.16.M88.4 R200, [R223+0xc000] ;  /* 0x00c00000dfc8783b */ /* 0x000fee0000000200 */
[C---:B----4-:R-:W-:Y:S08]  /*9860*/  HMMA.16816.F32 R12, R196.reuse, R204, R12 ;  /* 0x000000ccc40c723c */ /* 0x050ff0000000180c */
[C---:B------:R-:W-:Y:S01]  /*9870*/  HMMA.16816.F32 R16, R196.reuse, R206, R16 ;  /* 0x000000cec410723c */ /* 0x040fe20000001810 */
[----:B------:R-:W4:Y:S07]  /*9880*/  LDSM.16.M88.4 R204, [R227] ;  /* 0x00000000e3cc783b */ /* 0x000f2e0000000200 */
[C---:B------:R-:W-:Y:S08]  /*9890*/  HMMA.16816.F32 R20, R196.reuse, R208, R20 ;  /* 0x000000d0c414723c */ /* 0x040ff00000001814 */
[C---:B------:R-:W-:Y:S01]  /*98a0*/  HMMA.16816.F32 R24, R196.reuse, R210, R24 ;  /* 0x000000d2c418723c */ /* 0x040fe20000001818 */
[----:B------:R-:W5:Y:S07]  /*98b0*/  LDSM.16.M88.4 R208, [R240] ;  /* 0x00000000f0d0783b */ /* 0x000f6e0000000200 */
[C---:B--2---:R-:W-:Y:S08]  /*98c0*/  HMMA.16816.F32 R28, R196.reuse, R184, R28 ;  /* 0x000000b8c41c723c */ /* 0x044ff0000000181c */
[C---:B------:R-:W-:Y:S01]  /*98d0*/  HMMA.16816.F32 R32, R196.reuse, R186, R32 ;  /* 0x000000bac420723c */ /* 0x040fe20000001820 */
[----:B------:R-:W2:Y:S07]  /*98e0*/  LDSM.16.M88.4 R184, [R241] ;  /* 0x00000000f1b8783b */ /* 0x000eae0000000200 */
[C---:B-1----:R-:W-:Y:S08]  /*98f0*/  HMMA.16816.F32 R36, R196.reuse, R188, R36 ;  /* 0x000000bcc424723c */ /* 0x042ff00000001824 */
[C---:B------:R-:W-:Y:S01]  /*9900*/  HMMA.16816.F32 R40, R196.reuse, R190, R40 ;  /* 0x000000bec428723c */ /* 0x040fe20000001828 */
[----:B------:R-:W1:Y:S07]  /*9910*/  LDSM.16.M88.4 R188, [R242] ;  /* 0x00000000f2bc783b */ /* 0x000e6e0000000200 */
[C---:B---3--:R-:W-:Y:S08]  /*9920*/  HMMA.16816.F32 R44, R196.reuse, R192, R44 ;  /* 0x000000c0c42c723c */ /* 0x048ff0000000182c */
[----:B------:R-:W-:Y:S01]  /*9930*/  HMMA.16816.F32 R48, R196, R194, R48 ;  /* 0x000000c2c430723c */ /* 0x000fe20000001830 */
[----:B------:R-:W3:Y:S07]  /*9940*/  LDSM.16.M88.4 R192, [R243] ;  /* 0x00000000f3c0783b */ /* 0x000eee0000000200 */
[C---:B----4-:R-:W-:Y:S01]  /*9950*/  HMMA.16816.F32 R4, R200.reuse, R204, R4 ;  /* 0x000000ccc804723c */ /* 0x050fe20000001804 */
[----:B------:R-:W4:Y:S07]  /*9960*/  LDSM.16.M88.4 R196, [R244] ;  /* 0x00000000f4c4783b */ /* 0x000f2e0000000200 */
[C---:B------:R-:W-:Y:S01]  /*9970*/  HMMA.16816.F32 R8, R200.reuse, R206, R8 ;  /* 0x000000cec808723c */ /* 0x040fe20000001808 */
[----:B------:R-:W-:Y:S07]  /*9980*/  LDSM.16.M88.4 R204, [R225+0xc000] ;  /* 0x00c00000e1cc783b */ /* 0x000fee0000000200 */
[C---:B-----5:R-:W-:Y:S08]  /*9990*/  HMMA.16816.F32 R12, R200.reuse, R208, R12 ;  /* 0x000000d0c80c723c */ /* 0x060ff0000000180c */
[C---:B------:R-:W-:Y:S01]  /*99a0*/  HMMA.16816.F32 R16, R200.reuse, R210, R16 ;  /* 0x000000d2c810723c */ /* 0x040fe20000001810 */
[----:B------:R-:W5:Y:S07]  /*99b0*/  LDSM.16.M88.4 R208, [R217+0x9000] ;  /* 0x00900000d9d0783b */ /* 0x000f6e0000000200 */
[C---:B--2---:R-:W-:Y:S08]  /*99c0*/  HMMA.16816.F32 R20, R200.reuse, R184, R20 ;  /* 0x000000b8c814723c */ /* 0x044ff00000001814 */
[C---:B------:R-:W-:Y:S01]  /*99d0*/  HMMA.16816.F32 R24, R200.reuse, R186, R24 ;  /* 0x000000bac818723c */ /* 0x040fe20000001818 */
[----:B------:R-:W2:Y:S07]  /*99e0*/  LDSM.16.M88.4 R184, [R217+0x9800] ;  /* 0x00980000d9b8783b */ /* 0x000eae0000000200 */
        /* <DEDUP_REMOVED lines=9> */
[C---:B-----5:R-:W-:Y:S01]  /*9a80*/  HMMA.16816.F32 R4, R204.reuse, R208, R4 ;  /* 0x000000d0cc04723c */ /* 0x060fe20000001804 */
[----:B------:R-:W-:Y:S07]  /*9a90*/  LDSM.16.M88.4 R200, [R224+0xc000] ;  /* 0x00c00000e0c8783b */ /* 0x000fee0000000200 */
[C---:B------:R-:W-:Y:S01]  /*9aa0*/  HMMA.16816.F32 R8, R204.reuse, R210, R8 ;  /* 0x000000d2cc08723c */ /* 0x040fe20000001808 */
[----:B------:R-:W-:Y:S07]  /*9ab0*/  LDSM.16.M88.4 R208, [R216] ;  /* 0x00000000d8d0783b */ /* 0x000fee0000000200 */
[C---:B--2---:R-:W-:Y:S08]  /*9ac0*/  HMMA.16816.F32 R12, R204.reuse, R184, R12 ;  /* 0x000000b8cc0c723c */ /* 0x044ff0000000180c */
[C---:B------:R-:W-:Y:S01]  /*9ad0*/  HMMA.16816.F32 R16, R204.reuse, R186, R16 ;  /* 0x000000bacc10723c */ /* 0x040fe20000001810 */
[----:B------:R-:W2:Y:S07]  /*9ae0*/  LDSM.16.M88.4 R184, [R217+0xb800] ;  /* 0x00b80000d9b8783b */ /* 0x000eae0000000200 */
[C---:B-1----:R-:W-:Y:S08]  /*9af0*/  HMMA.16816.F32 R20, R204.reuse, R188, R20 ;  /* 0x000000bccc14723c */ /* 0x042ff00000001814 */
[C---:B------:R-:W-:Y:S08]  /*9b00*/  HMMA.16816.F32 R24, R204.reuse, R190, R24 ;  /* 0x000000becc18723c */ /* 0x040ff00000001818 */
[C---:B---3--:R-:W-:Y:S08]  /*9b10*/  HMMA.16816.F32 R28, R204.reuse, R192, R28 ;  /* 0x000000c0cc1c723c */ /* 0x048ff0000000181c */
[C---:B------:R-:W-:Y:S08]  /*9b20*/  HMMA.16816.F32 R32, R204.reuse, R194, R32 ;  /* 0x000000c2cc20723c */ /* 0x040ff00000001820 */
[C---:B----4-:R-:W-:Y:S08]  /*9b30*/  HMMA.16816.F32 R36, R204.reuse, R196, R36 ;  /* 0x000000c4cc24723c */ /* 0x050ff00000001824 */
        /* <DEDUP_REMOVED lines=19> */
[----:B------:R-:W-:Y:S01]  /*9c70*/  MUFU.TANH R250, R4 ;  /* 0x0000000400fa7308 */ /* 0x000fe20000002400 */
[----:B--2---:R2:W-:Y:S09]  /*9c80*/  STL [R1+0x8], R2 ;  /* 0x0000080201007387 */ /* 0x0045f20000100800 */
[----:B------:R3:W-:Y:S01]  /*9c90*/  MUFU.TANH R215, R5 ;  /* 0x0000000500d77308 */ /* 0x0007e20000002400 */
        /* <DEDUP_REMOVED lines=8> */
[----:B------:R-:W-:Y:S02]  /*9d20*/  FMUL.FTZ R19, R19, c[0x0][0x320] ;  /* 0x0000c80013137a20 */ /* 0x000fe40000410000 */
[----:B------:R-:W-:Y:S01]  /*9d30*/  FMUL.FTZ R16, R16, c[0x0][0x320] ;  /* 0x0000c80010107a20 */ /* 0x000fe20000410000 */
[----:B--2---:R-:W2:Y:S04]  /*9d40*/  LDL R2, [R1+0x18] ;  /* 0x0000180001027983 */ /* 0x004ea80000100800 */
[----:B------:R-:W-:Y:S01]  /*9d50*/  MUFU.TANH R211, R9 ;  /* 0x0000000900d37308 */ /* 0x000fe20000002400 */
[----:B---3--:R-:W3:Y:S09]  /*9d60*/  LDSM.16.M88.4 R4, [R216+0x1000] ;  /* 0x00100000d804783b */ /* 0x008ef20000000200 */
[----:B------:R-:W4:Y:S01]  /*9d70*/  MUFU.TANH R3, R10 ;  /* 0x0000000a00037308 */ /* 0x000f220000002400 */
[----:B-1----:R-:W2:Y:S09]  /*9d80*/  LDL R0, [R1+0x34] ;  /* 0x0000340001007983 */ /* 0x002eb20000100800 */
[----:B------:R1:W1:Y:S10]  /*9d90*/  MUFU.TANH R252, R11 ;  /* 0x0000000b00fc7308 */ /* 0x0002740000002400 */
[----:B------:R-:W2:Y:S01]  /*9da0*/  MUFU.TANH R199, R17 ;  /* 0x0000001100c77308 */ /* 0x000ea20000002400 */
[----:B----4-:R-:W-:Y:S09]  /*9db0*/  STL [R1], R3 ;  /* 0x0000000301007387 */ /* 0x010ff20000100800 */
[----:B------:R-:W4:Y:S01]  /*9dc0*/  MUFU.TANH R210, R18 ;  /* 0x0000001200d27308 */ /* 0x000f220000002400 */
[----:B-1----:R-:W1:Y:S01]  /*9dd0*/  LDSM.16.M88.4 R8, [R216+0x1800] ;  /* 0x00180000d808783b */ /* 0x002e620000000200 */
[C---:B---3--:R-:W-:Y:S08]  /*9de0*/  HMMA.16816.F32 R20, R200.reuse, R4, R20 ;  /* 0x00000004c814723c */ /* 0x048ff00000001814 */
[----:B------:R-:W3:Y:S01]  /*9df0*/  MUFU.TANH R209, R19 ;  /* 0x0000001300d17308 */ /* 0x000ee20000002400 */
[C---:B------:R-:W-:Y:S01]  /*9e00*/  HMMA.16816.F32 R24, R200.reuse, R6, R24 ;  /* 0x00000006c818723c */ /* 0x040fe20000001818 */
[----:B------:R-:W5:Y:S08]  /*9e10*/  LDSM.16.M88.4 R4, [R216+0x2000] ;  /* 0x00200000d804783b */ /* 0x000f700000000200 */
[----:B------:R-:W1:Y:S06]  /*9e20*/  MUFU.TANH R208, R12 ;  /* 0x0000000c00d07308 */ /* 0x000e6c0000002400 */
[----:B------:R-:W-:Y:S04]  /*9e30*/  FMUL.FTZ R20, R20, c[0x0][0x320] ;  /* 0x0000c80014147a20 */ /* 0x000fe80000410000 */
[----:B------:R-:W2:Y:S01]  /*9e40*/  MUFU.TANH R207, R13 ;  /* 0x0000000d00cf7308 */ /* 0x000ea20000002400 */
[----:B------:R-:W-:Y:S02]  /*9e50*/  FMUL.FTZ R21, R21, c[0x0][0x320] ;  /* 0x0000c80015157a20 */ /* 0x000fe40000410000 */
[----:B------:R-:W-:Y:S02]  /*9e60*/  FMUL.FTZ R22, R22, c[0x0][0x320] ;  /* 0x0000c80016167a20 */ /* 0x000fe40000410000 */
[----:B------:R-:W-:Y:S02]  /*9e70*/  FMUL.FTZ R23, R23, c[0x0][0x320] ;  /* 0x0000c80017177a20 */ /* 0x000fe40000410000 */
[----:B------:R-:W-:Y:S02]  /*9e80*/  FMUL.FTZ R24, R24, c[0x0][0x320] ;  /* 0x0000c80018187a20 */ /* 0x000fe40000410000 */
[----:B------:R-:W-:Y:S01]  /*9e90*/  FMUL.FTZ R25, R25, c[0x0][0x320] ;  /* 0x0000c80019197a20 */ /* 0x000fe20000410000 */
[----:B------:R-:W2:Y:S01]  /*9ea0*/  MUFU.TANH R196, R20 ;  /* 0x0000001400c47308 */ /* 0x000ea20000002400 */
[----:B------:R-:W-:Y:S02]  /*9eb0*/  FMUL.FTZ R26, R26, c[0x0][0x320] ;  /* 0x0000c8001a1a7a20 */ /* 0x000fe40000410000 */
[----:B------:R-:W-:Y:S01]  /*9ec0*/  FMUL.FTZ R27, R27, c[0x0][0x320] ;  /* 0x0000c8001b1b7a20 */ /* 0x000fe20000410000 */
[C---:B-1----:R-:W-:Y:S06]  /*9ed0*/  HMMA.16816.F32 R28, R200.reuse, R8, R28 ;  /* 0x00000008c81c723c */ /* 0x042fec000000181c */
[----:B------:R1:W1:Y:S02]  /*9ee0*/  MUFU.TANH R185, R21 ;  /* 0x0000001500b97308 */ /* 0x0002640000002400 */
[C---:B------:R-:W-:Y:S01]  /*9ef0*/  HMMA.16816.F32 R32, R200.reuse, R10, R32 ;  /* 0x0000000ac820723c */ /* 0x040fe20000001820 */
[----:B------:R-:W3:Y:S01]  /*9f00*/  LDSM.16.M88.4 R8, [R216+0x2800] ;  /* 0x00280000d808783b */ /* 0x000ee20000000200 */
[----:B------:R-:W-:Y:S06]  /*9f10*/  DEPBAR.LE SB0, 0x0 ;  /* 0x000080000000791a */ /* 0x000fec0000000000 */
[----:B------:R4:W2:Y:S01]  /*9f20*/  MUFU.TANH R206, R22 ;  /* 0x0000001600ce7308 */ /* 0x0008a20000002400 */
[----:B------:R-:W-:Y:S01]  /*9f30*/  BAR.SYNC.DEFER_BLOCKING 0x0 ;  /* 0x0000000000007b1d */ /* 0x000fe20000010000 */
[C---:B-----5:R-:W-:Y:S06]  /*9f40*/  HMMA.16816.F32 R36, R200.reuse, R4, R36 ;  /* 0x00000004c824723c */ /* 0x060fec0000001824 */
[----:B------:R-:W-:Y:S02]  /*9f50*/  FMUL.FTZ R30, R30, c[0x0][0x320] ;  /* 0x0000c8001e1e7a20 */ /* 0x000fe40000410000 */
[----:B------:R-:W2:Y:S01]  /*9f60*/  MUFU.TANH R214, R14 ;  /* 0x0000000e00d67308 */ /* 0x000ea20000002400 */
[C---:B------:R-:W-:Y:S03]  /*9f70*/  HMMA.16816.F32 R40, R200.reuse, R6, R40 ;  /* 0x00000006c828723c */ /* 0x040fe60000001828 */
[----:B-1----:R-:W-:Y:S02]  /*9f80*/  FMUL.FTZ R21, R29, c[0x0][0x320] ;  /* 0x0000c8001d157a20 */ /* 0x002fe40000410000 */
[----:B------:R-:W-:Y:S02]  /*9f90*/  FMUL.FTZ R34, R34, c[0x0][0x320] ;  /* 0x0000c80022227a20 */ /* 0x000fe40000410000 */
[----:B------:R-:W-:Y:S02]  /*9fa0*/  FMUL.FTZ R35, R35, c[0x0][0x320] ;  /* 0x0000c80023237a20 */ /* 0x000fe40000410000 */
[----:B------:R-:W1:Y:S03]  /*9fb0*/  MUFU.TANH R189, R34 ;  /* 0x0000002200bd7308 */ /* 0x000e660000002400 */
[----:B------:R-:W-:Y:S02]  /*9fc0*/  FMUL.FTZ R20, R32, c[0x0][0x320] ;  /* 0x0000c80020147a20 */ /* 0x000fe40000410000 */
[----:B----4-:R-:W-:Y:S02]  /*9fd0*/  FMUL.FTZ R22, R28, c[0x0][0x320] ;  /* 0x0000c8001c167a20 */ /* 0x010fe40000410000 */
[----:B------:R-:W-:Y:S02]  /*9fe0*/  FMUL.FTZ R38, R38, c[0x0][0x320] ;  /* 0x0000c80026267a20 */ /* 0x000fe40000410000 */
[----:B------:R-:W-:Y:S01]  /*9ff0*/  FMUL.FTZ R39, R39, c[0x0][0x320] ;  /* 0x0000c80027277a20 */ /* 0x000fe20000410000 */
[----:B------:R-:W4:Y:S01]  /*a000*/  MUFU.TANH R188, R35 ;  /* 0x0000002300bc7308 */ /* 0x000f220000002400 */
[----:B------:R-:W-:Y:S01]  /*a010*/  FMUL.FTZ R19, R33, c[0x0][0x320] ;  /* 0x0000c80021137a20 */ /* 0x000fe20000410000 */
[C---:B---3--:R-:W-:Y:S03]  /*a020*/  HMMA.16816.F32 R44, R200.reuse, R8, R44 ;  /* 0x00000008c82c723c */ /* 0x048fe6000000182c */
[----:B------:R-:W-:Y:S02]  /*a030*/  FMUL.FTZ R18, R36, c[0x0][0x320] ;  /* 0x0000c80024127a20 */ /* 0x000fe40000410000 */
[----:B------:R-:W-:Y:S03]  /*a040*/  FMUL.FTZ R17, R37, c[0x0][0x320] ;  /* 0x0000c80025117a20 */ /* 0x000fe60000410000 */
[----:B------:R3:W1:Y:S01]  /*a050*/  MUFU.TANH R187, R38 ;  /* 0x0000002600bb7308 */ /* 0x0006620000002400 */
[----:B------:R-:W-:Y:S03]  /*a060*/  HMMA.16816.F32 R48, R200, R10, R48 ;  /* 0x0000000ac830723c */ /* 0x000fe60000001830 */
[----:B------:R-:W-:Y:S02]  /*a070*/  FMUL.FTZ R31, R31, c[0x0][0x320] ;  /* 0x0000c8001f1f7a20 */ /* 0x000fe40000410000 */
[----:B------:R-:W-:Y:S02]  /*a080*/  FMUL.FTZ R42, R42, c[0x0][0x320] ;  /* 0x0000c8002a2a7a20 */ /* 0x000fe40000410000 */
[----:B------:R-:W-:Y:S02]  /*a090*/  FMUL.FTZ R43, R43, c[0x0][0x320] ;  /* 0x0000c8002b2b7a20 */ /* 0x000fe40000410000 */
[----:B------:R5:W1:Y:S06]  /*a0a0*/  MUFU.TANH R186, R39 ;  /* 0x0000002700ba7308 */ /* 0x000a6c0000002400 */
[----:B------:R-:W-:Y:S02]  /*a0b0*/  FMUL.FTZ R37, R44, c[0x0][0x320] ;  /* 0x0000c8002c257a20 */ /* 0x000fe40000410000 */
[----:B------:R-:W-:Y:S02]  /*a0c0*/  FMUL.FTZ R36, R45, c[0x0][0x320] ;  /* 0x0000c8002d247a20 */ /* 0x000fe40000410000 */
[----:B------:R1:W1:Y:S01]  /*a0d0*/  MUFU.TANH R213, R15 ;  /* 0x0000000f00d57308 */ /* 0x0002620000002400 */
[----:B------:R-:W-:Y:S02]  /*a0e0*/  FMUL.FTZ R46, R46, c[0x0][0x320] ;  /* 0x0000c8002e2e7a20 */ /* 0x000fe40000410000 */
[----:B------:R-:W-:Y:S02]  /*a0f0*/  FMUL.FTZ R47, R47, c[0x0][0x320] ;  /* 0x0000c8002f2f7a20 */ /* 0x000fe40000410000 */
[----:B---3--:R-:W-:Y:S02]  /*a100*/  FMUL.FTZ R38, R41, c[0x0][0x320] ;  /* 0x0000c80029267a20 */ /* 0x008fe40000410000 */
[----:B------:R-:W-:Y:S02]  /*a110*/  FMUL.FTZ R35, R48, c[0x0][0x320] ;  /* 0x0000c80030237a20 */ /* 0x000fe40000410000 */
[----:B------:R-:W-:Y:S01]  /*a120*/  FMUL.FTZ R34, R49, c[0x0][0x320] ;  /* 0x0000c80031227a20 */ /* 0x000fe20000410000 */
[----:B------:R3:W1:Y:S01]  /*a130*/  MUFU.TANH R204, R16 ;  /* 0x0000001000cc7308 */ /* 0x0006620000002400 */
[----:B------:R-:W-:Y:S02]  /*a140*/  FMUL.FTZ R50, R50, c[0x0][0x320] ;  /* 0x0000c80032327a20 */ /* 0x000fe40000410000 */
[----:B------:R-:W-:Y:S02]  /*a150*/  FMUL.FTZ R51, R51, c[0x0][0x320] ;  /* 0x0000c80033337a20 */ /* 0x000fe40000410000 */
[----:B-----5:R-:W-:Y:S05]  /*a160*/  FMUL.FTZ R39, R40, c[0x0][0x320] ;  /* 0x0000c80028277a20 */ /* 0x020fea0000410000 */
[----:B------:R3:W1:Y:S10]  /*a170*/  MUFU.TANH R205, R23 ;  /* 0x0000001700cd7308 */ /* 0x0006740000002400 */
[----:B------:R-:W1:Y:S10]  /*a180*/  MUFU.TANH R24, R24 ;  /* 0x0000001800187308 */ /* 0x000e740000002400 */
[----:B------:R3:W1:Y:S10]  /*a190*/  MUFU.TANH R23, R25 ;  /* 0x0000001900177308 */ /* 0x0006740000002400 */
[----:B------:R3:W1:Y:S10]  /*a1a0*/  MUFU.TANH R198, R26 ;  /* 0x0000001a00c67308 */ /* 0x0006740000002400 */
[----:B------:R3:W1:Y:S10]  /*a1b0*/  MUFU.TANH R197, R27 ;  /* 0x0000001b00c57308 */ /* 0x0006740000002400 */
[----:B------:R-:W1:Y:S10]  /*a1c0*/  MUFU.TANH R22, R22 ;  /* 0x0000001600167308 */ /* 0x000e740000002400 */
[----:B------:R-:W1:Y:S10]  /*a1d0*/  MUFU.TANH R21, R21 ;  /* 0x0000001500157308 */ /* 0x000e740000002400 */
[----:B------:R3:W1:Y:S10]  /*a1e0*/  MUFU.TANH R195, R30 ;  /* 0x0000001e00c37308 */ /* 0x0006740000002400 */
[----:B------:R3:W1:Y:S10]  /*a1f0*/  MUFU.TANH R194, R31 ;  /* 0x0000001f00c27308 */ /* 0x0006740000002400 */
[----:B------:R-:W1:Y:S10]  /*a200*/  MUFU.TANH R20, R20 ;  /* 0x0000001400147308 */ /* 0x000e740000002400 */
[----:B------:R-:W1:Y:S10]  /*a210*/  MUFU.TANH R19, R19 ;  /* 0x0000001300137308 */ /* 0x000e740000002400 */
[----:B------:R-:W1:Y:S10]  /*a220*/  MUFU.TANH R18, R18 ;  /* 0x0000001200127308 */ /* 0x000e740000002400 */
[----:B------:R-:W1:Y:S10]  /*a230*/  MUFU.TANH R17, R17 ;  /* 0x0000001100117308 */ /* 0x000e740000002400 */
[----:B------:R-:W1:Y:S01]  /*a240*/  MUFU.TANH R39, R39 ;  /* 0x0000002700277308 */ /* 0x000e620000002400 */
[----:B--2---:R-:W-:Y:S09]  /*a250*/  ISETP.GT.AND P0, PT, R2, R0, PT ;  /* 0x000000000200720c */ /* 0x004ff20003f04270 */
[----:B------:R-:W2:Y:S10]  /*a260*/  MUFU.TANH R38, R38 ;  /* 0x0000002600267308 */ /* 0x000eb40000002400 */
        /* <DEDUP_REMOVED lines=11> */
[----:B--2-4-:R-:W2:Y:S01]  /*a320*/  LDL R12, [R1+0x3c] ;  /* 0x00003c00010c7983 */ /* 0x014ea20000100800 */
[----:B------:R-:W-:Y:S02]  /*a330*/  IMAD.MOV.U32 R13, RZ, RZ, c[0x0][0x2b8] ;  /* 0x0000ae00ff0d7624 */ /* 0x000fe400078e00ff */
[----:B------:R-:W-:Y:S01]  /*a340*/  IMAD.MOV.U32 R11, RZ, RZ, RZ ;  /* 0x000000ffff0b7224 */ /* 0x000fe200078e00ff */
[----:B------:R-:W4:Y:S02]  /*a350*/  LDL.64 R28, [R1+0x50] ;  /* 0x00005000011c7983 */ /* 0x000f240000100a00 */
[----:B------:R-:W-:Y:S02]  /*a360*/  ISETP.NE.AND P1, PT, R13, 0x1, PT ;  /* 0x000000010d00780c */ /* 0x000fe40003f25270 */
[----:B---3--:R-:W3:Y:S04]  /*a370*/  LDL R16, [R1+0x60] ;  /* 0x0000600001107983 */ /* 0x008ee80000100800 */
[----:B------:R-:W5:Y:S04]  /*a380*/  S2R R14, SR_TID.X ;  /* 0x00000000000e7919 */ /* 0x000f680000002100 */
[----:B------:R-:W3:Y:S04]  /*a390*/  LDL.64 R26, [R1+0x48] ;  /* 0x00004800011a7983 */ /* 0x000ee80000100a00 */
[----:B------:R-:W3:Y:S04]  /*a3a0*/  LDL R6, [R1+0x40] ;  /* 0x0000400001067983 */ /* 0x000ee80000100800 */
[----:B------:R-:W3:Y:S04]  /*a3b0*/  LDL R10, [R1+0x100] ;  /* 0x00010000010a7983 */ /* 0x000ee80000100800 */
[----:B-1----:R-:W3:Y:S04]  /*a3c0*/  LDL R15, [R1+0x20] ;  /* 0x00002000010f7983 */ /* 0x002ee80000100800 */
[----:B------:R-:W3:Y:S01]  /*a3d0*/  LDL R9, [R1+0x104] ;  /* 0x0001040001097983 */ /* 0x000ee20000100800 */
[--C-:B-----5:R-:W-:Y:S03]  /*a3e0*/  SHF.R.S32.HI R0, RZ, 0x1f, R14.reuse ;  /* 0x0000001fff007819 */ /* 0x120fe6000001140e */
        /* <DEDUP_REMOVED lines=8> */
[----:B------:R-:W-:Y:S02]  /*a470*/  IMAD.IADD R0, R14, 0x1, -R0 ;  /* 0x000000010e007824 */ /* 0x000fe400078e0a00 */
[----:B------:R-:W5:Y:S02]  /*a480*/  LDL R14, [R1+0x24] ;  /* 0x00002400010e7983 */ /* 0x000f640000100800 */
[----:B------:R-:W-:Y:S02]  /*a490*/  IMAD R0, R0, 0x20, R3 ;  /* 0x0000002000007824 */ /* 0x000fe400078e0203 */
[----:B--2---:R-:W-:Y:S02]  /*a4a0*/  IMAD R2, R2, 0x60, R12 ;  /* 0x0000006002027824 */ /* 0x004fe400078e020c */
[----:B------:R-:W2:Y:S03]  /*a4b0*/  LDL R12, [R1+0xc] ;  /* 0x00000c00010c7983 */ /* 0x000ea60000100800 */
[----:B------:R-:W-:Y:S05]  /*a4c0*/  IADD3 R2, R2, -0x60, R0 ;  /* 0xffffffa002027810 */ /* 0x000fea0007ffe000 */
[----:B------:R-:W-:Y:S04]  /*a4d0*/  @P1 IMAD.HI.U32 R3, R2, c[0x0][0x2bc], RZ ;  /* 0x0000af0002031a27 */ /* 0x000fe800078e00ff */
[----:B------:R-:W-:Y:S01]  /*a4e0*/  IMAD.MOV.U32 R0, RZ, RZ, R2 ;  /* 0x000000ffff007224 */ /* 0x000fe200078e0002 */
[----:B------:R-:W-:Y:S04]  /*a4f0*/  @P1 SHF.R.U32.HI R0, RZ, c[0x0][0x2c0], R3 ;  /* 0x0000b000ff001a19 */ /* 0x000fe80000011603 */
[C---:B----4-:R-:W-:Y:S04]  /*a500*/  @!P6 IADD3 R3, P0, R0.reuse, R28, RZ ;  /* 0x0000001c0003e210 */ /* 0x050fe80007f1e0ff */
[----:B---3--:R-:W-:Y:S01]  /*a510*/  @!P6 LEA.HI.X.SX32 R5, R0, R16, 0x1, P0 ;  /* 0x000000100005e211 */ /* 0x008fe200000f0eff */
[----:B------:R-:W-:Y:S01]  /*a520*/  IMAD.MOV R0, RZ, RZ, -R0 ;  /* 0x000000ffff007224 */ /* 0x000fe200078e0a00 */
[C---:B------:R-:W-:Y:S03]  /*a530*/  @!P6 LEA R4, P0, R3.reuse, c[0x0][0x2a0], 0x2 ;  /* 0x0000a8000304ea11 */ /* 0x040fe600078010ff */
[----:B------:R-:W-:Y:S01]  /*a540*/  IMAD R16, R0, c[0x0][0x2b8], R2 ;  /* 0x0000ae0000107a24 */ /* 0x000fe200078e0202 */
[----:B------:R-:W-:Y:S01]  /*a550*/  @!P6 LEA.HI.X R5, R3, c[0x0][0x2a4], R5, 0x2, P0 ;  /* 0x0000a9000305ea11 */ /* 0x000fe200000f1405 */
[C---:B------:R-:W-:Y:S01]  /*a560*/  IMAD.SHL.U32 R28, R15.reuse, 0x2, RZ ;  /* 0x000000020f1c7824 */ /* 0x040fe200078e00ff */
[----:B------:R-:W-:Y:S01]  /*a570*/  SHF.L.U64.HI R10, R15, 0x1, R10 ;  /* 0x000000010f0a7819 */ /* 0x000fe2000001020a */
[----:B------:R-:W-:Y:S01]  /*a580*/  IMAD.WIDE.U32 R2, R16, c[0x0][0x1e0], RZ ;  /* 0x0000780010027a25 */ /* 0x000fe200078e00ff */
[----:B------:R-:W-:Y:S01]  /*a590*/  SHF.R.S32.HI R0, RZ, 0x1f, R16 ;  /* 0x0000001fff007819 */ /* 0x000fe20000011410 */
[----:B------:R-:W3:Y:S04]  /*a5a0*/  @!P6 LDG.E R11, [R4.64] ;  /* 0x00000006040be981 */ /* 0x000ee8000c1e1900 */
[----:B------:R-:W-:Y:S01]  /*a5b0*/  IMAD R0, R0, c[0x0][0x1e0], RZ ;  /* 0x0000780000007a24 */ /* 0x000fe200078e02ff */
[----:B------:R1:W-:Y:S01]  /*a5c0*/  STL [R1+0x14], R16 ;  /* 0x0000141001007387 */ /* 0x0003e20000100800 */
[----:B-----5:R-:W-:Y:S02]  /*a5d0*/  SHF.L.U64.HI R8, R13, 0x1, R8 ;  /* 0x000000010d087819 */ /* 0x020fe40000010208 */
[----:B------:R-:W-:Y:S04]  /*a5e0*/  IMAD R0, R16, c[0x0][0x1e4], R0 ;  /* 0x0000790010007a24 */ /* 0x000fe800078e0200 */
[----:B------:R-:W-:Y:S01]  /*a5f0*/  IMAD.IADD R3, R3, 0x1, R0 ;  /* 0x0000000103037824 */ /* 0x000fe200078e0200 */
[C---:B------:R-:W-:Y:S01]  /*a600*/  SHF.L.U64.HI R9, R14.reuse, 0x1, R9 ;  /* 0x000000010e097819 */ /* 0x040fe20000010209 */
[----:B------:R-:W-:Y:S01]  /*a610*/  IMAD.SHL.U32 R27, R14, 0x2, RZ ;  /* 0x000000020e1b7824 */ /* 0x000fe200078e00ff */
[C---:B--2---:R-:W-:Y:S01]  /*a620*/  SHF.L.U64.HI R7, R12.reuse, 0x1, R7 ;  /* 0x000000010c077819 */ /* 0x044fe20000010207 */
[----:B------:R-:W-:Y:S01]  /*a630*/  IMAD.SHL.U32 R25, R12, 0x2, RZ ;  /* 0x000000020c197824 */ /* 0x000fe200078e00ff */
[----:B---3--:R-:W-:Y:S01]  /*a640*/  SHF.R.S32.HI R0, RZ, 0x1f, R11 ;  /* 0x0000001fff007819 */ /* 0x008fe2000001140b */
[----:B------:R-:W-:Y:S01]  /*a650*/  IMAD.WIDE.U32 R2, R11, c[0x0][0x1f0], R2 ;  /* 0x00007c000b027a25 */ /* 0x000fe200078e0002 */
[----:B------:R1:W-:Y:S03]  /*a660*/  STL [R1+0x10], R11 ;  /* 0x0000100b01007387 */ /* 0x0003e60000100800 */
[----:B------:R-:W-:Y:S01]  /*a670*/  IMAD R0, R0, c[0x0][0x1f0], RZ ;  /* 0x00007c0000007a24 */ /* 0x000fe200078e02ff */
[----:B------:R-:W-:Y:S01]  /*a680*/  IADD3 R5, P0, R26, R2, RZ ;  /* 0x000000021a057210 */ /* 0x000fe20007f1e0ff */
[----:B------:R-:W-:Y:S02]  /*a690*/  IMAD.SHL.U32 R26, R13, 0x2, RZ ;  /* 0x000000020d1a7824 */ /* 0x000fe400078e00ff */
[----:B------:R-:W-:Y:S05]  /*a6a0*/  IMAD R0, R11, c[0x0][0x1f4], R0 ;  /* 0x00007d000b007a24 */ /* 0x000fea00078e0200 */
[----:B------:R-:W-:Y:S02]  /*a6b0*/  IADD3.X R2, R6, R3, R0, P0, !PT ;  /* 0x0000000306027210 */ /* 0x000fe400007fe400 */
[C---:B------:R-:W-:Y:S04]  /*a6c0*/  LEA R6, P0, R5.reuse, c[0x0][0x1c8], 0x1 ;  /* 0x0000720005067a11 */ /* 0x040fe800078008ff */
[----:B------:R-:W-:Y:S01]  /*a6d0*/  LEA.HI.X R5, R5, c[0x0][0x1cc], R2, 0x1, P0 ;  /* 0x0000730005057a11 */ /* 0x000fe200000f0c02 */
[----:B------:R-:W-:-:S06]  /*a6e0*/  BRA.DIV ~URZ, `(.L_x_2705) ;  /* 0x0000c9a27f007947 */ /* 0x000fcc000b800000 */
[----:B------:R2:W3:Y:S02]  /*a6f0*/  SHFL.IDX PT, R4, R5, RZ, 0x181f ;  /* 0x00181fff05047589 */ /* 0x0004e400000e0000 */
.L_x_2744:
[----:B------:R-:W-:-:S05]  /*a700*/  BRA.DIV ~URZ, `(.L_x_2706) ;  /* 0x0000c9f27f007947 */ /* 0x000fca000b800000 */
[----:B------:R-:W4:Y:S04]  /*a710*/  LDL R12, [R1+0xc] ;  /* 0x00000c00010c7983 */ /* 0x000f280000100800 */
[----:B------:R-:W5:Y:S04]  /*a720*/  LDL R30, [R1+0x28] ;  /* 0x00002800011e7983 */ /* 0x000f680000100800 */
[----:B--2---:R-:W2:Y:S04]  /*a730*/  LDL R2, [R1+0x24] ;  /* 0x0000240001027983 */ /* 0x004ea80000100800 */
[----:B---3--:R-:W3:Y:S04]  /*a740*/  LDL R29, [R1+0x20] ;  /* 0x00002000011d7983 */ /* 0x008ee80000100800 */
[----:B------:R-:W1:Y:S04]  /*a750*/  SHFL.IDX PT, R3, R6, RZ, 0x181f ;  /* 0x00181fff06037589 */ /* 0x000e6800000e0000 */
[----:B------:R-:W1:Y:S01]  /*a760*/  SHFL.IDX PT, R0, R6, 0x1, 0x181f ;  /* 0x00381f0006007f89 */ /* 0x000e6200000e0000 */
[----:B---3--:R-:W-:Y:S02]  /*a770*/  ISETP.GE.AND P1, PT, R29, c[0x0][0x1d4], PT ;  /* 0x000075001d007a0c */ /* 0x008fe40003f26270 */
[----:B----4-:R-:W-:Y:S02]  /*a780*/  ISETP.GE.AND P4, PT, R12, c[0x0][0x1d4], PT ;  /* 0x000075000c007a0c */ /* 0x010fe40003f86270 */
[C---:B-1----:R-:W-:Y:S02]  /*a790*/  IADD3 R12, P0, R3.reuse, R25, RZ ;  /* 0x00000019030c7210 */ /* 0x042fe40007f1e0ff */
[----:B-----5:R-:W-:Y:S02]  /*a7a0*/  ISETP.GE.AND P3, PT, R30, c[0x0][0x1d4], PT ;  /* 0x000075001e007a0c */ /* 0x020fe40003f66270 */
[----:B--2---:R-:W-:Y:S01]  /*a7b0*/  ISETP.GE.AND P2, PT, R2, c[0x0][0x1d4], PT ;  /* 0x0000750002007a0c */ /* 0x004fe20003f46270 */
        /* <DEDUP_REMOVED lines=30> */
.L_x_2745:
        /* <DEDUP_REMOVED lines=28> */
.L_x_2704:
[----:B--2-4-:R-:W-:Y:S05]  /*ab60*/  BSYNC B0 ;  /* 0x0000000000007941 */ /* 0x014fea0003800000 */
.L_x_2703:
[----:B------:R-:W2:Y:S01]  /*ab70*/  LDL R4, [R1+0x30] ;  /* 0x0000300001047983 */ /* 0x000ea20000100800 */
[----:B------:R-:W-:Y:S03]  /*ab80*/  IMAD.MOV.U32 R0, RZ, RZ, c[0x0][0x2c4] ;  /* 0x0000b100ff007624 */ /* 0x000fe600078e00ff */
[----:B------:R-:W4:Y:S02]  /*ab90*/  LDL R3, [R1+0x18] ;  /* 0x0000180001037983 */ /* 0x000f240000100800 */
[----:B------:R-:W-:Y:S02]  /*aba0*/  ISETP.NE.AND P0, PT, R0, 0x1, PT ;  /* 0x000000010000780c */ /* 0x000fe40003f05270 */
[----:B------:R-:W5:Y:S04]  /*abb0*/  LDL R2, [R1+0x68] ;  /* 0x0000680001027983 */ /* 0x000f680000100800 */
[----:B------:R-:W0:Y:S07]  /*abc0*/  LDGDEPBAR ;  /* 0x00000000000079af */ /* 0x000e2e0000000000 */
[----:B--2---:R-:W-:Y:S04]  /*abd0*/  @P0 IMAD.HI.U32 R0, R4, c[0x0][0x2c8], RZ ;  /* 0x0000b20004000a27 */ /* 0x004fe800078e00ff */
[----:B----4-:R-:W-:Y:S01]  /*abe0*/  IMAD R5, R3, -0x60, RZ ;  /* 0xffffffa003057824 */ /* 0x010fe200078e02ff */
[----:B------:R-:W-:Y:S02]  /*abf0*/  @P0 SHF.R.U32.HI R4, RZ, c[0x0][0x2cc], R0 ;  /* 0x0000b300ff040a19 */ /* 0x000fe40000011600 */
[----:B------:R-:W-:Y:S02]  /*ac00*/  MOV R0, c[0x0][0x2ac] ;  /* 0x0000ab0000007a02 */ /* 0x000fe40000000f00 */
[----:B-----5:R-:W-:Y:S05]  /*ac10*/  IADD3 R5, -R2, 0x1, R5 ;  /* 0x0000000102057810 */ /* 0x020fea0007ffe105 */
[----:B------:R-:W-:Y:S05]  /*ac20*/  IMAD R5, R0, c[0x0][0x1d0], R5 ;  /* 0x0000740000057a24 */ /* 0x000fea00078e0205 */
[----:B------:R-:W-:Y:S01]  /*ac30*/  IADD3 R5, R5, -c[0x0][0x168], RZ ;  /* 0x80005a0005057a10 */ /* 0x000fe20007ffe0ff */
[----:B------:R-:W-:-:S05]  /*ac40*/  BRA.DIV ~URZ, `(.L_x_2707) ;  /* 0x0000c9d27f007947 */ /* 0x000fca000b800000 */
[----:B------:R2:W4:Y:S02]  /*ac50*/  SHFL.IDX PT, R0, R4, RZ, 0x1c1f ;  /* 0x001c1fff04007589 */ /* 0x00052400000e0000 */
.L_x_2746:
[----:B----4-:R-:W-:Y:S05]  /*ac60*/  IMAD.IADD R0, R5, 0x1, R0 ;  /* 0x0000000105007824 */ /* 0x010fea00078e0200 */
[C---:B------:R-:W-:Y:S02]  /*ac70*/  ISETP.GT.AND P0, PT, R0.reuse, RZ, PT ;  /* 0x000000ff0000720c */ /* 0x040fe40003f04270 */
[C---:B------:R-:W-:Y:S02]  /*ac80*/  ISETP.GT.AND P1, PT, R0.reuse, 0x1, PT ;  /* 0x000000010000780c */ /* 0x040fe40003f24270 */
[----:B------:R-:W-:Y:S02]  /*ac90*/  ISETP.GT.AND P4, PT, R0, 0x9, PT ;  /* 0x000000090000780c */ /* 0x000fe40003f84270 */
[----:B------:R-:W-:Y:S02]  /*aca0*/  FSEL R6, R250, -INF , P0 ;  /* 0xff800000fa067808 */ /* 0x000fe40000000000 */
[C---:B------:R-:W-:Y:S02]  /*acb0*/  ISETP.GT.AND P0, PT, R0.reuse, 0x10, PT ;  /* 0x000000100000780c */ /* 0x040fe40003f04270 */
[C---:B------:R-:W-:Y:S02]  /*acc0*/  ISETP.GT.AND P2, PT, R0.reuse, 0x8, PT ;  /* 0x000000080000780c */ /* 0x040fe40003f44270 */
[----:B------:R-:W-:Y:S02]  /*acd0*/  FSEL R33, R215, -INF , P1 ;  /* 0xff800000d7217808 */ /* 0x000fe40000800000 */
[C---:B------:R-:W-:Y:S02]  /*ace0*/  ISETP.GT.AND P1, PT, R0.reuse, 0x11, PT ;  /* 0x000000110000780c */ /* 0x040fe40003f24270 */
[C---:B------:R-:W-:Y:S02]  /*acf0*/  ISETP.GT.AND P3, PT, R0.reuse, 0x18, PT ;  /* 0x000000180000780c */ /* 0x040fe40003f64270 */
[----:B---3--:R-:W-:Y:S02]  /*ad00*/  FSEL R31, R211, -INF , P4 ;  /* 0xff800000d31f7808 */ /* 0x008fe40002000000 */
[----:B------:R-:W-:Y:S02]  /*ad10*/  ISETP.GT.AND P4, PT, R0, 0x19, PT ;  /* 0x000000190000780c */ /* 0x000fe40003f84270 */
[----:B------:R-:W-:Y:S02]  /*ad20*/  FSEL R30, R208, -INF , P0 ;  /* 0xff800000d01e7808 */ /* 0x000fe40000000000 */
[----:B------:R-:W-:Y:S02]  /*ad30*/  ISETP.GT.AND P0, PT, R0, 0x20, PT ;  /* 0x000000200000780c */ /* 0x000fe40003f04270 */
[----:B------:R-:W-:Y:S02]  /*ad40*/  FSEL R32, R212, -INF , P2 ;  /* 0xff800000d4207808 */ /* 0x000fe40001000000 */
[----:B------:R-:W-:Y:S02]  /*ad50*/  FSEL R29, R207, -INF , P1 ;  /* 0xff800000cf1d7808 */ /* 0x000fe40000800000 */
[----:B------:R-:W-:Y:S02]  /*ad60*/  ISETP.GT.AND P2, PT, R0, 0x21, PT ;  /* 0x000000210000780c */ /* 0x000fe40003f44270 */
[----:B-1----:R-:W-:Y:S02]  /*ad70*/  FSEL R28, R204, -INF , P3 ;  /* 0xff800000cc1c7808 */ /* 0x002fe40001800000 */
        /* <DEDUP_REMOVED lines=12> */
[C---:B------:R-:W-:Y:S02]  /*ae40*/  ISETP.GT.AND P2, PT, R0.reuse, 0x40, PT ;  /* 0x000000400000780c */ /* 0x040fe40003f44270 */
[----:B------:R-:W-:Y:S02]  /*ae50*/  FSEL R21, R21, -INF , P0 ;  /* 0xff80000015157808 */ /* 0x000fe40000000000 */
[C---:B------:R-:W-:Y:S02]  /*ae60*/  ISETP.GT.AND P1, PT, R0.reuse, 0x41, PT ;  /* 0x000000410000780c */ /* 0x040fe40003f24270 */
[----:B------:R-:W-:Y:S02]  /*ae70*/  ISETP.GT.AND P0, PT, R0, 0x48, PT ;  /* 0x000000480000780c */ /* 0x000fe40003f04270 */
[----:B------:R-:W-:Y:S02]  /*ae80*/  FSEL R20, R20, -INF , P3 ;  /* 0xff80000014147808 */ /* 0x000fe40001800000 */
[----:B------:R-:W-:Y:S02]  /*ae90*/  FSEL R19, R19, -INF , P4 ;  /* 0xff80000013137808 */ /* 0x000fe40002000000 */
[----:B------:R-:W-:Y:S02]  /*aea0*/  ISETP.GT.AND P4, PT, R0, 0x49, PT ;  /* 0x000000490000780c */ /* 0x000fe40003f84270 */
[----:B------:R-:W-:Y:S02]  /*aeb0*/  FSEL R18, R18, -INF , P2 ;  /* 0xff80000012127808 */ /* 0x000fe40001000000 */
[C---:B------:R-:W-:Y:S02]  /*aec0*/  ISETP.GT.AND P3, PT, R0.reuse, 0x50, PT ;  /* 0x000000500000780c */ /* 0x040fe40003f64270 */
[----:B------:R-:W-:Y:S02]  /*aed0*/  FSEL R17, R17, -INF , P1 ;  /* 0xff80000011117808 */ /* 0x000fe40000800000 */
[C---:B------:R-:W-:Y:S02]  /*aee0*/  ISETP.GT.AND P2, PT, R0.reuse, 0x51, PT ;  /* 0x000000510000780c */ /* 0x040fe40003f44270 */
        /* <DEDUP_REMOVED lines=9> */
[----:B------:R-:W3:Y:S04]  /*af80*/  LDL.LU R196, [R1+0x8] ;  /* 0x0000080001c47983 */ /* 0x000ee80000300800 */
[----:B------:R-:W4:Y:S04]  /*af90*/  LDL.LU R3, [R1+0x4] ;  /* 0x0000040001037983 */ /* 0x000f280000300800 */
[----:B------:R-:W5:Y:S04]  /*afa0*/  LDL.LU R2, [R1] ;  /* 0x0000000001027983 */ /* 0x000f680000300800 */
[----:B------:R-:W1:Y:S02]  /*afb0*/  SHFL.IDX PT, R0, R4, 0x1, 0x1c1f ;  /* 0x003c1f0004007f89 */ /* 0x000e6400000e0000 */
[----:B-1----:R-:W-:Y:S05]  /*afc0*/  IMAD.IADD R0, R5, 0x1, R0 ;  /* 0x0000000105007824 */ /* 0x002fea00078e0200 */
[C---:B------:R-:W-:Y:S02]  /*afd0*/  ISETP.GT.AND P0, PT, R0.reuse, RZ, PT ;  /* 0x000000ff0000720c */ /* 0x040fe40003f04270 */
[C---:B------:R-:W-:Y:S02]  /*afe0*/  ISETP.GT.AND P1, PT, R0.reuse, 0x1, PT ;  /* 0x000000010000780c */ /* 0x040fe40003f24270 */
[C---:B------:R-:W-:Y:S02]  /*aff0*/  ISETP.GT.AND P4, PT, R0.reuse, 0x9, PT ;  /* 0x000000090000780c */ /* 0x040fe40003f84270 */
[C---:B------:R-:W-:Y:S02]  /*b000*/  ISETP.GT.AND P2, PT, R0.reuse, 0x8, PT ;  /* 0x000000080000780c */ /* 0x040fe40003f44270 */
[----:B------:R-:W-:Y:S02]  /*b010*/  ISETP.GT.AND P3, PT, R0, 0x18, PT ;  /* 0x000000180000780c */ /* 0x000fe40003f64270 */
        /* <DEDUP_REMOVED lines=11> */
[----:B------:R-:W-:Y:S02]  /*b0d0*/  FSEL R38, R188, -INF , P4 ;  /* 0xff800000bc267808 */ /* 0x000fe40002000000 */
[C---:B------:R-:W-:Y:S02]  /*b0e0*/  ISETP.GT.AND P4, PT, R0.reuse, 0x49, PT ;  /* 0x000000490000780c */ /* 0x040fe40003f84270 */
[----:B------:R-:W-:Y:S02]  /*b0f0*/  ISETP.GT.AND P3, PT, R0, 0x50, PT ;  /* 0x000000500000780c */ /* 0x000fe40003f64270 */
[----:B------:R-:W-:Y:S02]  /*b100*/  FSEL R34, R132, -INF , P4 ;  /* 0xff80000084227808 */ /* 0x000fe40002000000 */
[----:B------:R-:W-:Y:S02]  /*b110*/  FSEL R10, R193, -INF , P3 ;  /* 0xff800000c10a7808 */ /* 0x000fe40001800000 */
[----:B---3--:R-:W-:Y:S02]  /*b120*/  FSEL R5, R196, -INF , P0 ;  /* 0xff800000c4057808 */ /* 0x008fe40000000000 */
[C---:B------:R-:W-:Y:S02]  /*b130*/  ISETP.GT.AND P0, PT, R0.reuse, 0x10, PT ;  /* 0x000000100000780c */ /* 0x040fe40003f04270 */
[----:B----4-:R-:W-:Y:S02]  /*b140*/  FSEL R185, R3, -INF , P1 ;  /* 0xff80000003b97808 */ /* 0x010fe40000800000 */
[----:B------:R-:W-:Y:S02]  /*b150*/  ISETP.GT.AND P1, PT, R0, 0x11, PT ;  /* 0x000000110000780c */ /* 0x000fe40003f24270 */
[----:B------:R-:W-:Y:S02]  /*b160*/  FSEL R49, R214, -INF , P0 ;  /* 0xff800000d6317808 */ /* 0x000fe40000000000 */
[----:B------:R-:W-:Y:S02]  /*b170*/  ISETP.GT.AND P0, PT, R0, 0x20, PT ;  /* 0x000000200000780c */ /* 0x000fe40003f04270 */
[----:B-----5:R-:W-:Y:S02]  /*b180*/  FSEL R51, R2, -INF , P2 ;  /* 0xff80000002337808 */ /* 0x020fe40001000000 */
[----:B------:R-:W-:Y:S02]  /*b190*/  FSEL R48, R213, -INF , P1 ;  /* 0xff800000d5307808 */ /* 0x000fe40000800000 */
[----:B------:R-:W-:Y:S02]  /*b1a0*/  ISETP.GT.AND P2, PT, R0, 0x21, PT ;  /* 0x000000210000780c */ /* 0x000fe40003f44270 */
[----:B------:R-:W-:Y:S02]  /*b1b0*/  FSEL R45, R206, -INF , P0 ;  /* 0xff800000ce2d7808 */ /* 0x000fe40000000000 */
[C---:B------:R-:W-:Y:S02]  /*b1c0*/  ISETP.GT.AND P1, PT, R0.reuse, 0x30, PT ;  /* 0x000000300000780c */ /* 0x040fe40003f24270 */
[C---:B------:R-:W-:Y:S02]  /*b1d0*/  ISETP.GT.AND P0, PT, R0.reuse, 0x31, PT ;  /* 0x000000310000780c */ /* 0x040fe40003f04270 */
[----:B------:R-:W-:Y:S02]  /*b1e0*/  FSEL R44, R205, -INF , P2 ;  /* 0xff800000cd2c7808 */ /* 0x000fe40001000000 */
[----:B------:R-:W-:Y:S02]  /*b1f0*/  FSEL R41, R195, -INF , P1 ;  /* 0xff800000c3297808 */ /* 0x000fe40000800000 */
[----:B------:R-:W-:Y:S02]  /*b200*/  ISETP.GT.AND P2, PT, R0, 0x40, PT ;  /* 0x000000400000780c */ /* 0x000fe40003f44270 */
        /* <DEDUP_REMOVED lines=62> */
[----:B--2---:R-:W-:Y:S04]  /*b5f0*/  FMNMX.FTZ R4, R8, R0, !PT ;  /* 0x0000000008047209 */ /* 0x004fe80007810000 */
[----:B------:R-:W-:Y:S05]  /*b600*/  FMNMX.FTZ R4, R7, R4, !PT ;  /* 0x0000000407047209 */ /* 0x000fea0007810000 */
[----:B------:R-:W1:Y:S02]  /*b610*/  SHFL.BFLY PT, R0, R4, 0x2, 0x1f ;  /* 0x0c401f0004007f89 */ /* 0x000e6400000e0000 */
[----:B-1----:R-:W-:Y:S06]  /*b620*/  FMNMX.FTZ R4, R4, R0, !PT ;  /* 0x0000000004047209 */ /* 0x002fec0007810000 */
[----:B------:R1:W2:Y:S02]  /*b630*/  SHFL.BFLY PT, R0, R4, 0x1, 0x1f ;  /* 0x0c201f0004007f89 */ /* 0x0002a400000e0000 */
.L_x_2747:
        /* <DEDUP_REMOVED lines=39> */
[----:B------:R-:W-:Y:S02]  /*b8b0*/  FFMA.FTZ R32, R32, c[0x0][0x2d0], -R2 ;  /* 0x0000b40020207a23 */ /* 0x000fe40000010802 */
[--C-:B------:R-:W-:Y:S02]  /*b8c0*/  FFMA.FTZ R133, R51, c[0x0][0x2d0], -R4.reuse ;  /* 0x0000b40033857a23 */ /* 0x100fe40000010804 */
        /* <DEDUP_REMOVED lines=39> */
[C---:B------:R-:W-:Y:S02]  /*bb40*/  FMUL.FTZ R48, R0.reuse, R136 ;  /* 0x0000008800307220 */ /* 0x040fe40000410000 */
[----:B------:R-:W-:Y:S02]  /*bb50*/  FMUL.FTZ R49, R0, R137 ;  /* 0x0000008900317220 */ /* 0x000fe40000410000 */
[----:B------:R-:W-:Y:S02]  /*bb60*/  FADD.FTZ R2, -R2, R134 ;  /* 0x0000008602027221 */ /* 0x000fe40000010100 */
[----:B------:R-:W-:Y:S02]  /*bb70*/  FFMA.FTZ R134, R50, c[0x0][0x2d0], -R4 ;  /* 0x0000b40032867a23 */ /* 0x000fe40000010804 */
[----:B------:R-:W-:Y:S02]  /*bb80*/  FMUL.FTZ R2, R2, c[0x0][0x2d0] ;  /* 0x0000b40002027a20 */ /* 0x000fe40000410000 */
[C---:B------:R-:W-:Y:S01]  /*bb90*/  FMUL.FTZ R21, R0.reuse, R165 ;  /* 0x000000a500157220 */ /* 0x040fe20000410000 */
[----:B------:R-:W-:Y:S01]  /*bba0*/  MOV R165, R28 ;  /* 0x0000001c00a57202 */ /* 0x000fe20000000f00 */
[C---:B------:R-:W-:Y:S02]  /*bbb0*/  FMUL.FTZ R12, R0.reuse, R172 ;  /* 0x000000ac000c7220 */ /* 0x040fe40000410000 */
[----:B------:R-:W1:Y:S01]  /*bbc0*/  MUFU.EX2 R2, R2 ;  /* 0x0000000200027308 */ /* 0x000e620000000800 */
[C---:B------:R-:W-:Y:S01]  /*bbd0*/  FMUL.FTZ R17, R0.reuse, R169 ;  /* 0x000000a900117220 */ /* 0x040fe20000410000 */
[----:B------:R-:W-:Y:S01]  /*bbe0*/  MOV R169, R29 ;  /* 0x0000001d00a97202 */ /* 0x000fe20000000f00 */
[----:B------:R-:W-:Y:S01]  /*bbf0*/  FMUL.FTZ R29, R0, R157 ;  /* 0x0000009d001d7220 */ /* 0x000fe20000410000 */
[----:B------:R-:W-:Y:S01]  /*bc00*/  MOV R157, R165 ;  /* 0x000000a5009d7202 */ /* 0x000fe20000000f00 */
[----:B------:R-:W-:Y:S02]  /*bc10*/  FADD.FTZ R4, R32, R6 ;  /* 0x0000000620047221 */ /* 0x000fe40000010000 */
[C---:B----4-:R-:W-:Y:S01]  /*bc20*/  FMUL.FTZ R5, R0.reuse, R181 ;  /* 0x000000b500057220 */ /* 0x050fe20000410000 */
[----:B------:R-:W-:Y:S01]  /*bc30*/  MOV R181, R18 ;  /* 0x0000001200b57202 */ /* 0x000fe20000000f00 */
[----:B------:R-:W-:Y:S01]  /*bc40*/  FADD.FTZ R188, R31, R4 ;  /* 0x000000041fbc7221 */ /* 0x000fe20000010000 */
[----:B------:R-:W3:Y:S01]  /*bc50*/  MUFU.EX2 R172, R185 ;  /* 0x000000b900ac7308 */ /* 0x000ee20000000800 */
        /* <DEDUP_REMOVED lines=12> */
[----:B------:R-:W-:Y:S01]  /*bd20*/  FMUL.FTZ R24, R0, R160 ;  /* 0x000000a000187220 */ /* 0x000fe20000410000 */
[----:B------:R-:W-:Y:S01]  /*bd30*/  MOV R173, R26 ;  /* 0x0000001a00ad7202 */ /* 0x000fe20000000f00 */
[C---:B-1----:R-:W-:Y:S01]  /*bd40*/  FMUL.FTZ R50, R2.reuse, R138 ;  /* 0x0000008a02327220 */ /* 0x042fe20000410000 */
[----:B------:R-:W-:Y:S01]  /*bd50*/  MOV R160, R30 ;  /* 0x0000001e00a07202 */ /* 0x000fe20000000f00 */
[C---:B------:R-:W-:Y:S02]  /*bd60*/  FMUL.FTZ R51, R2.reuse, R139 ;  /* 0x0000008b02337220 */ /* 0x040fe40000410000 */
[----:B------:R-:W1:Y:S01]  /*bd70*/  LDSM.16.MT88.4 R136, [R218] ;  /* 0x00000000da88783b */ /* 0x000e620000004200 */
[C---:B------:R-:W-:Y:S01]  /*bd80*/  FMUL.FTZ R22, R2.reuse, R166 ;  /* 0x000000a602167220 */ /* 0x040fe20000410000 */
[----:B------:R-:W-:Y:S01]  /*bd90*/  MUFU.EX2 R133, R196 ;  /* 0x000000c400857308 */ /* 0x000fe20000000800 */
[C---:B------:R-:W-:Y:S01]  /*bda0*/  FMUL.FTZ R6, R2.reuse, R182 ;  /* 0x000000b602067220 */ /* 0x040fe20000410000 */
[----:B------:R-:W-:Y:S01]  /*bdb0*/  MOV R182, R173 ;  /* 0x000000ad00b67202 */ /* 0x000fe20000000f00 */
[----:B------:R-:W-:Y:S01]  /*bdc0*/  FMUL.FTZ R7, R2, R183 ;  /* 0x000000b702077220 */ /* 0x000fe20000410000 */
[----:B---3--:R-:W-:Y:S01]  /*bdd0*/  F2FP.PACK_AB R185, R172, R187 ;  /* 0x000000bbacb9723e */ /* 0x008fe200000000ff */
        /* <DEDUP_REMOVED lines=8> */
[----:B------:R-:W-:Y:S01]  /*be60*/  FMUL.FTZ R26, R2, R162 ;  /* 0x000000a2021a7220 */ /* 0x000fe20000410000 */
[----:B------:R-:W-:Y:S01]  /*be70*/  MUFU.EX2 R134, R193 ;  /* 0x000000c100867308 */ /* 0x000fe20000000800 */
[----:B------:R-:W-:Y:S01]  /*be80*/  FMUL.FTZ R28, R0, R156 ;  /* 0x0000009c001c7220 */ /* 0x000fe20000410000 */
[----:B------:R-:W-:Y:S01]  /*be90*/  MOV R156, R27 ;  /* 0x0000001b009c7202 */ /* 0x000fe20000000f00 */
[C---:B------:R-:W-:Y:S02]  /*bea0*/  FMUL.FTZ R27, R2.reuse, R163 ;  /* 0x000000a3021b7220 */ /* 0x040fe40000410000 */
[C---:B------:R-:W-:Y:S02]  /*beb0*/  FMUL.FTZ R30, R2.reuse, R158 ;  /* 0x0000009e021e7220 */ /* 0x040fe40000410000 */
[----:B------:R-:W-:Y:S02]  /*bec0*/  FMUL.FTZ R31, R2, R159 ;  /* 0x0000009f021f7220 */ /* 0x000fe40000410000 */
        /* <DEDUP_REMOVED lines=15> */
[C---:B------:R-:W-:Y:S02]  /*bfc0*/  FMUL.FTZ R44, R0.reuse, R140 ;  /* 0x0000008c002c7220 */ /* 0x040fe40000410000 */
[----:B------:R-:W-:Y:S02]  /*bfd0*/  FMUL.FTZ R45, R0, R141 ;  /* 0x0000008d002d7220 */ /* 0x000fe40000410000 */
[C---:B------:R-:W-:Y:S02]  /*bfe0*/  FMUL.FTZ R46, R2.reuse, R142 ;  /* 0x0000008e022e7220 */ /* 0x040fe40000410000 */
[----:B------:R-:W-:Y:S01]  /*bff0*/  FMUL.FTZ R47, R2, R143 ;  /* 0x0000008f022f7220 */ /* 0x000fe20000410000 */
[----:B------:R-:W-:Y:S01]  /*c000*/  MUFU.EX2 R144, R194 ;  /* 0x000000c200907308 */ /* 0x000fe20000000800 */
[C---:B------:R-:W-:Y:S01]  /*c010*/  FMUL.FTZ R52, R0.reuse, R52 ;  /* 0x0000003400347220 */ /* 0x040fe20000410000 */
[----:B------:R-:W-:Y:S01]  /*c020*/  LDSM.16.MT88.4 R140, [R218+0x800] ;  /* 0x00080000da8c783b */ /* 0x000fe20000004200 */
        /* <DEDUP_REMOVED lines=19> */
[----:B---3--:R-:W-:Y:S01]  /*c160*/  MOV R202, R166 ;  /* 0x000000a600ca7202 */ /* 0x008fe20000000f00 */
        /* <DEDUP_REMOVED lines=24> */
[----:B---3--:R-:W-:Y:S01]  /*c2f0*/  LDSM.16.MT88.4 R176, [R218+0x2800] ;  /* 0x00280000dab0783b */ /* 0x008fe20000004200 */
        /* <DEDUP_REMOVED lines=44> */
[----:B------:R-:W-:Y:S02]  /*c5c0*/  FADD.FTZ R0, R133, R188 ;  /* 0x000000bc85007221 */ /* 0x000fe40000010000 */
[----:B------:R-:W-:Y:S01]  /*c5d0*/  MUFU.EX2 R188, R181 ;  /* 0x000000b500bc7308 */ /* 0x000fe20000000800 */
[----:B--2---:R-:W-:Y:S01]  /*c5e0*/  FFMA.FTZ R164, R2, R164, R187 ;  /* 0x000000a402a47223 */ /* 0x004fe200000100bb */
[----:B------:R-:W-:Y:S08]  /*c5f0*/  F2FP.PACK_AB R187, R166, R165 ;  /* 0x000000a5a6bb723e */ /* 0x000ff000000000ff */
[----:B------:R-:W2:Y:S01]  /*c600*/  MUFU.EX2 R2, R195 ;  /* 0x000000c300027308 */ /* 0x000ea20000000800 */
[C---:B-1----:R-:W-:Y:S09]  /*c610*/  HMMA.16816.F32 R4, R184.reuse, R136, R4 ;  /* 0x00000088b804723c */ /* 0x042ff20000001804 */
[----:B------:R-:W1:Y:S01]  /*c620*/  MUFU.EX2 R195, R192 ;  /* 0x000000c000c37308 */ /* 0x000e620000000800 */
[C---:B------:R-:W-:Y:S01]  /*c630*/  HMMA.16816.F32 R8, R184.reuse, R138, R8 ;  /* 0x0000008ab808723c */ /* 0x040fe20000001808 */
[----:B------:R-:W3:Y:S08]  /*c640*/  LDSM.16.MT88.4 R136, [R219] ;  /* 0x00000000db88783b */ /* 0x000ef00000004200 */
[----:B------:R-:W-:Y:S03]  /*c650*/  MUFU.EX2 R192, R215 ;  /* 0x000000d700c07308 */ /* 0x000fe60000000800 */
[----:B--2---:R-:W-:Y:S04]  /*c660*/  FADD.FTZ R0, R2, R0 ;  /* 0x0000000002007221 */ /* 0x004fe80000010000 */
[----:B------:R-:W-:Y:S04]  /*c670*/  FADD.FTZ R0, R144, R0 ;  /* 0x0000000090007221 */ /* 0x000fe80000010000 */
[----:B------:R-:W-:Y:S01]  /*c680*/  FADD.FTZ R0, R134, R0 ;  /* 0x0000000086007221 */ /* 0x000fe20000010000 */
[C---:B---3--:R-:W-:Y:S08]  /*c690*/  HMMA.16816.F32 R12, R184.reuse, R136, R12 ;  /* 0x00000088b80c723c */ /* 0x048ff0000000180c */
[C---:B------:R-:W-:Y:S01]  /*c6a0*/  HMMA.16816.F32 R16, R184.reuse, R138, R16 ;  /* 0x0000008ab810723c */ /* 0x040fe20000001810 */
[----:B------:R-:W2:Y:S07]  /*c6b0*/  LDSM.16.MT88.4 R136, [R221] ;  /* 0x00000000dd88783b */ /* 0x000eae0000004200 */
[C---:B--2---:R-:W-:Y:S08]  /*c6c0*/  HMMA.16816.F32 R20, R184.reuse, R136, R20 ;  /* 0x00000088b814723c */ /* 0x044ff00000001814 */
[C---:B------:R-:W-:Y:S01]  /*c6d0*/  HMMA.16816.F32 R24, R184.reuse, R138, R24 ;  /* 0x0000008ab818723c */ /* 0x040fe20000001818 */
[----:B------:R-:W2:Y:S07]  /*c6e0*/  LDSM.16.MT88.4 R136, [R220] ;  /* 0x00000000dc88783b */ /* 0x000eae0000004200 */
        /* <DEDUP_REMOVED lines=38> */
[----:B------:R-:W-:Y:S01]  /*c950*/  HMMA.16816.F32 R128, R184, R138, R128 ;  /* 0x0000008ab880723c */ /* 0x000fe20000001880 */
[----:B------:R2:W3:Y:S03]  /*c960*/  MUFU.EX2 R133, R204 ;  /* 0x000000cc00857308 */ /* 0x0004e60000000800 */
[----:B------:R-:W-:Y:S03]  /*c970*/  F2FP.PACK_AB R137, R173, R167 ;  /* 0x000000a7ad89723e */ /* 0x000fe600000000ff */
[----:B------:R-:W-:Y:S02]  /*c980*/  F2FP.PACK_AB R138, R134, R144 ;  /* 0x00000090868a723e */ /* 0x000fe400000000ff */
[----:B------:R-:W4:Y:S02]  /*c990*/  LDSM.16.MT88.4 R144, [R219+0x800] ;  /* 0x00080000db90783b */ /* 0x000f240000004200 */
[----:B------:R-:W5:Y:S01]  /*c9a0*/  MUFU.EX2 R2, R203 ;  /* 0x000000cb00027308 */ /* 0x000f620000000800 */
[----:B-1----:R-:W-:Y:S02]  /*c9b0*/  F2FP.PACK_AB R139, R195, R196 ;  /* 0x000000c4c38b723e */ /* 0x002fe400000000ff */
[----:B------:R-:W-:Y:S05]  /*c9c0*/  F2FP.PACK_AB R185, R189, R190 ;  /* 0x000000bebdb9723e */ /* 0x000fea00000000ff */
[C---:B------:R-:W-:Y:S02]  /*c9d0*/  HMMA.16816.F32 R4, R136.reuse, R140, R4 ;  /* 0x0000008c8804723c */ /* 0x040fe40000001804 */
[----:B------:R-:W-:Y:S03]  /*c9e0*/  MUFU.EX2 R186, R168 ;  /* 0x000000a800ba7308 */ /* 0x000fe60000000800 */
[----:B--2---:R-:W-:Y:S01]  /*c9f0*/  MOV R204, R173 ;  /* 0x000000ad00cc7202 */ /* 0x004fe20000000f00 */
[----:B---3--:R-:W-:Y:S02]  /*ca00*/  FADD.FTZ R0, R133, R0 ;  /* 0x0000000085007221 */ /* 0x008fe40000010000 */
[C---:B------:R-:W-:Y:S01]  /*ca10*/  HMMA.16816.F32 R8, R136.reuse, R142, R8 ;  /* 0x0000008e8808723c */ /* 0x040fe20000001808 */
[----:B------:R-:W1:Y:S03]  /*ca20*/  LDSM.16.MT88.4 R140, [R221+0x800] ;  /* 0x00080000dd8c783b */ /* 0x000e660000004200 */
[----:B------:R-:W-:Y:S01]  /*ca30*/  MUFU.EX2 R184, R160 ;  /* 0x000000a000b87308 */ /* 0x000fe20000000800 */
[----:B-----5:R-:W-:Y:S01]  /*ca40*/  FADD.FTZ R0, R2, R0 ;  /* 0x0000000002007221 */ /* 0x020fe20000010000 */
[----:B------:R-:W-:Y:S03]  /*ca50*/  MOV R203, R167 ;  /* 0x000000a700cb7202 */ /* 0x000fe60000000f00 */
[----:B------:R-:W-:Y:S05]  /*ca60*/  FADD.FTZ R0, R148, R0 ;  /* 0x0000000094007221 */ /* 0x000fea0000010000 */
[----:B------:R-:W2:Y:S01]  /*ca70*/  MUFU.EX2 R134, R201 ;  /* 0x000000c900867308 */ /* 0x000ea20000000800 */
[C---:B----4-:R-:W-:Y:S08]  /*ca80*/  HMMA.16816.F32 R12, R136.reuse, R144, R12 ;  /* 0x00000090880c723c */ /* 0x050ff0000000180c */
[C---:B------:R-:W-:Y:S01]  /*ca90*/  HMMA.16816.F32 R16, R136.reuse, R146, R16 ;  /* 0x000000928810723c */ /* 0x040fe20000001810 */
[----:B------:R-:W3:Y:S03]  /*caa0*/  LDSM.16.MT88.4 R144, [R220+0x800] ;  /* 0x00080000dc90783b */ /* 0x000ee60000004200 */
[C---:B--2---:R-:W-:Y:S04]  /*cab0*/  FADD.FTZ R0, R134.reuse, R0 ;  /* 0x0000000086007221 */ /* 0x044fe80000010000 */
        /* <DEDUP_REMOVED lines=58> */
[----:B------:R-:W-:Y:S04]  /*ce60*/  FADD.FTZ R0, R2, R0 ;  /* 0x0000000002007221 */ /* 0x000fe80000010000 */
[C---:B------:R-:W-:Y:S01]  /*ce70*/  HMMA.16816.F32 R24, R136.reuse, R150, R24 ;  /* 0x000000968818723c */ /* 0x040fe20000001818 */
[----:B------:R-:W1:Y:S03]  /*ce80*/  LDSM.16.MT88.4 R148, [R219+0x4000] ;  /* 0x00400000db94783b */ /* 0x000e660000004200 */
[----:B------:R-:W-:Y:S04]  /*ce90*/  FADD.FTZ R0, R152, R0 ;  /* 0x0000000098007221 */ /* 0x000fe80000010000 */
[C---:B----4-:R-:W-:Y:S04]  /*cea0*/  HMMA.16816.F32 R28, R136.reuse, R140, R28 ;  /* 0x0000008c881c723c */ /* 0x050fe8000000181c */
[C---:B------:R-:W-:Y:S04]  /*ceb0*/  FADD.FTZ R0, R134.reuse, R0 ;  /* 0x0000000086007221 */ /* 0x040fe80000010000 */
        /* <DEDUP_REMOVED lines=39> */
[----:B------:R-:W-:Y:S01]  /*d130*/  F2FP.PACK_AB R136, R2, R133 ;  /* 0x000000850288723e */ /* 0x000fe200000000ff */
[----:B------:R-:W4:Y:S01]  /*d140*/  LDSM.16.MT88.4 R152, [R220+0x1800] ;  /* 0x00180000dc98783b */ /* 0x000f220000004200 */
[----:B------:R-:W-:Y:S01]  /*d150*/  MUFU.EX2 R2, R157 ;  /* 0x0000009d00027308 */ /* 0x000fe20000000800 */
[----:B------:R-:W-:Y:S02]  /*d160*/  F2FP.PACK_AB R137, R205, R206 ;  /* 0x000000cecd89723e */ /* 0x000fe400000000ff */
[----:B------:R-:W-:Y:S07]  /*d170*/  F2FP.PACK_AB R139, R208, R207 ;  /* 0x000000cfd08b723e */ /* 0x000fee00000000ff */
[C---:B--2---:R-:W-:Y:S01]  /*d180*/  HMMA.16816.F32 R4, R136.reuse, R144, R4 ;  /* 0x000000908804723c */ /* 0x044fe20000001804 */
[----:B------:R-:W2:Y:S07]  /*d190*/  MUFU.EX2 R133, R182 ;  /* 0x000000b600857308 */ /* 0x000eae0000000800 */
[C---:B------:R-:W-:Y:S01]  /*d1a0*/  HMMA.16816.F32 R8, R136.reuse, R146, R8 ;  /* 0x000000928808723c */ /* 0x040fe20000001808 */
[----:B------:R-:W5:Y:S02]  /*d1b0*/  LDSM.16.MT88.4 R144, [R218+0x4800] ;  /* 0x00480000da90783b */ /* 0x000f640000004200 */
[----:B------:R-:W4:Y:S05]  /*d1c0*/  MUFU.EX2 R134, R252 ;  /* 0x000000fc00867308 */ /* 0x000f2a0000000800 */
[C---:B-1----:R-:W-:Y:S08]  /*d1d0*/  HMMA.16816.F32 R12, R136.reuse, R148, R12 ;  /* 0x00000094880c723c */ /* 0x042ff0000000180c */
[C---:B------:R-:W-:Y:S01]  /*d1e0*/  HMMA.16816.F32 R16, R136.reuse, R150, R16 ;  /* 0x000000968810723c */ /* 0x040fe20000001810 */
[----:B------:R-:W1:Y:S03]  /*d1f0*/  LDSM.16.MT88.4 R148, [R219+0x4800] ;  /* 0x00480000db94783b */ /* 0x000e660000004200 */
[----:B--2---:R-:W-:Y:S04]  /*d200*/  FADD.FTZ R0, R133, R0 ;  /* 0x0000000085007221 */ /* 0x004fe80000010000 */
[C---:B---3--:R-:W-:Y:S04]  /*d210*/  HMMA.16816.F32 R20, R136.reuse, R140, R20 ;  /* 0x0000008c8814723c */ /* 0x048fe80000001814 */
[----:B------:R-:W-:Y:S04]  /*d220*/  FADD.FTZ R0, R2, R0 ;  /* 0x0000000002007221 */ /* 0x000fe80000010000 */
[C---:B------:R-:W-:Y:S01]  /*d230*/  HMMA.16816.F32 R24, R136.reuse, R142, R24 ;  /* 0x0000008e8818723c */ /* 0x040fe20000001818 */
[----:B------:R-:W2:Y:S03]  /*d240*/  LDSM.16.MT88.4 R140, [R221+0x4800] ;  /* 0x00480000dd8c783b */ /* 0x000ea60000004200 */
[----:B------:R-:W-:Y:S04]  /*d250*/  FADD.FTZ R0, R156, R0 ;  /* 0x000000009c007221 */ /* 0x000fe80000010000 */
[C---:B----4-:R-:W-:Y:S04]  /*d260*/  HMMA.16816.F32 R28, R136.reuse, R152, R28 ;  /* 0x00000098881c723c */ /* 0x050fe8000000181c */
[----:B------:R-:W-:Y:S04]  /*d270*/  FADD.FTZ R0, R134, R0 ;  /* 0x0000000086007221 */ /* 0x000fe80000010000 */
[C---:B------:R-:W-:Y:S01]  /*d280*/  HMMA.16816.F32 R32, R136.reuse, R154, R32 ;  /* 0x0000009a8820723c */ /* 0x040fe20000001820 */
[----:B------:R-:W-:Y:S07]  /*d290*/  LDSM.16.MT88.4 R152, [R218+0x7800] ;  /* 0x00780000da98783b */ /* 0x000fee0000004200 */
[C---:B-----5:R-:W-:Y:S08]  /*d2a0*/  HMMA.16816.F32 R36, R136.reuse, R144, R36 ;  /* 0x000000908824723c */ /* 0x060ff00000001824 */
        /* <DEDUP_REMOVED lines=16> */
[----:B------:R-:W-:Y:S07]  /*d3b0*/  LDSM.16.MT88.4 R148, [R221+0xa800] ;  /* 0x00a80000dd94783b */ /* 0x000fee0000004200 */
        /* <DEDUP_REMOVED lines=15> */
[C---:B--2---:R-:W-:Y:S08]  /*d4b0*/  HMMA.16816.F32 R124, R136.reuse, R144, R124 ;  /* 0x00000090887c723c */ /* 0x044ff0000000187c */
[----:B------:R-:W-:Y:S01]  /*d4c0*/  HMMA.16816.F32 R128, R136, R146, R128 ;  /* 0x000000928880723c */ /* 0x000fe20000001880 */
[----:B------:R-:W2:Y:S06]  /*d4d0*/  LDSM.16.MT88.4 R144, [R220+0x2000] ;  /* 0x00200000dc90783b */ /* 0x000eac0000004200 */
[----:B------:R-:W-:Y:S02]  /*d4e0*/  F2FP.PACK_AB R136, R2, R133 ;  /* 0x000000850288723e */ /* 0x000fe400000000ff */
[----:B------:R-:W-:Y:S01]  /*d4f0*/  F2FP.PACK_AB R138, R134, R156 ;  /* 0x0000009c868a723e */ /* 0x000fe200000000ff */
[----:B------:R4:W-:Y:S01]  /*d500*/  MUFU.EX2 R133, R169 ;  /* 0x000000a900857308 */ /* 0x0009e20000000800 */
[----:B------:R-:W-:Y:S01]  /*d510*/  LDSM.16.MT88.4 R156, [R219+0x5000] ;  /* 0x00500000db9c783b */ /* 0x000fe20000004200 */
[----:B------:R-:W-:Y:S02]  /*d520*/  F2FP.PACK_AB R137, R193, R194 ;  /* 0x000000c2c189723e */ /* 0x000fe400000000ff */
[----:B------:R-:W-:Y:S06]  /*d530*/  F2FP.PACK_AB R139, R191, R192 ;  /* 0x000000c0bf8b723e */ /* 0x000fec00000000ff */
[----:B------:R-:W5:Y:S01]  /*d540*/  MUFU.EX2 R2, R161 ;  /* 0x000000a100027308 */ /* 0x000f620000000800 */
[C---:B-1----:R-:W-:Y:S08]  /*d550*/  HMMA.16816.F32 R4, R136.reuse, R140, R4 ;  /* 0x0000008c8804723c */ /* 0x042ff00000001804 */
[C---:B------:R-:W-:Y:S01]  /*d560*/  HMMA.16816.F32 R8, R136.reuse, R142, R8 ;  /* 0x0000008e8808723c */ /* 0x040fe20000001808 */
[----:B------:R-:W1:Y:S01]  /*d570*/  LDSM.16.MT88.4 R140, [R218+0x5000] ;  /* 0x00500000da8c783b */ /* 0x000e620000004200 */
[----:B------:R-:W2:Y:S06]  /*d580*/  MUFU.EX2 R134, R180 ;  /* 0x000000b400867308 */ /* 0x000eac0000000800 */
[C---:B------:R-:W-:Y:S01]  /*d590*/  HMMA.16816.F32 R12, R136.reuse, R152, R12 ;  /* 0x00000098880c723c */ /* 0x040fe2000000180c */
[----:B----4-:R-:W-:Y:S03]  /*d5a0*/  LDSM.16.MT88.4 R168, [R219+0x2800] ;  /* 0x00280000dba8783b */ /* 0x010fe60000004200 */
[----:B-----5:R-:W-:Y:S04]  /*d5b0*/  FADD.FTZ R0, R2, R0 ;  /* 0x0000000002007221 */ /* 0x020fe80000010000 */
[C---:B------:R-:W-:Y:S01]  /*d5c0*/  HMMA.16816.F32 R16, R136.reuse, R154, R16 ;  /* 0x0000009a8810723c */ /* 0x040fe20000001810 */
[----:B------:R-:W4:Y:S03]  /*d5d0*/  LDSM.16.MT88.4 R152, [R221+0x5000] ;  /* 0x00500000dd98783b */ /* 0x000f260000004200 */
[C---:B------:R-:W-:Y:S01]  /*d5e0*/  FADD.FTZ R0, R184.reuse, R0 ;  /* 0x00000000b8007221 */ /* 0x040fe20000010000 */
[----:B------:R-:W-:Y:S01]  /*d5f0*/  F2FP.PACK_AB R184, R184, R2 ;  /* 0x00000002b8b8723e */ /* 0x000fe200000000ff */
[----:B------:R-:W-:Y:S02]  /*d600*/  FADD.FTZ R2, R172, R164 ;  /* 0x000000a4ac027221 */ /* 0x000fe40000010000 */
[C---:B---3--:R-:W-:Y:S01]  /*d610*/  HMMA.16816.F32 R20, R136.reuse, R148, R20 ;  /* 0x000000948814723c */ /* 0x048fe20000001814 */
[----:B------:R-:W-:Y:S03]  /*d620*/  LDSM.16.MT88.4 R160, [R221+0x2800] ;  /* 0x00280000dda0783b */ /* 0x000fe60000004200 */
[----:B------:R-:W-:Y:S01]  /*d630*/  FADD.FTZ R0, R133, R0 ;  /* 0x0000000085007221 */ /* 0x000fe20000010000 */
[----:B--2---:R-:W-:Y:S03]  /*d640*/  F2FP.PACK_AB R187, R134, R188 ;  /* 0x000000bc86bb723e */ /* 0x004fe600000000ff */
[C---:B------:R-:W-:Y:S01]  /*d650*/  HMMA.16816.F32 R24, R136.reuse, R150, R24 ;  /* 0x000000968818723c */ /* 0x040fe20000001818 */
[----:B------:R-:W2:Y:S03]  /*d660*/  LDSM.16.MT88.4 R148, [R220+0x5000] ;  /* 0x00500000dc94783b */ /* 0x000ea60000004200 */
[C---:B------:R-:W-:Y:S01]  /*d670*/  FADD.FTZ R0, R186.reuse, R0 ;  /* 0x00000000ba007221 */ /* 0x040fe20000010000 */
[----:B------:R-:W-:Y:S02]  /*d680*/  F2FP.PACK_AB R186, R186, R133 ;  /* 0x00000085baba723e */ /* 0x000fe400000000ff */
[----:B------:R-:W-:Y:S01]  /*d690*/  MOV R133, R132 ;  /* 0x0000008400857202 */ /* 0x000fe20000000f00 */
[C---:B------:R-:W-:Y:S01]  /*d6a0*/  HMMA.16816.F32 R28, R136.reuse, R144, R28 ;  /* 0x00000090881c723c */ /* 0x040fe2000000181c */
[----:B------:R3:W-:Y:S07]  /*d6b0*/  STL [R1+0x1c], R0 ;  /* 0x00001c0001007387 */ /* 0x0007ee0000100800 */
[C---:B------:R-:W-:Y:S01]  /*d6c0*/  HMMA.16816.F32 R32, R136.reuse, R146, R32 ;  /* 0x000000928820723c */ /* 0x040fe20000001820 */
[----:B------:R-:W-:Y:S07]  /*d6d0*/  LDSM.16.MT88.4 R144, [R219+0x8000] ;  /* 0x00800000db90783b */ /* 0x000fee0000004200 */
[C---:B-1----:R-:W-:Y:S08]  /*d6e0*/  HMMA.16816.F32 R36, R136.reuse, R140, R36 ;  /* 0x0000008c8824723c */ /* 0x042ff00000001824 */
[C---:B------:R-:W-:Y:S01]  /*d6f0*/  HMMA.16816.F32 R40, R136.reuse, R142, R40 ;  /* 0x0000008e8828723c */ /* 0x040fe20000001828 */
[----:B------:R-:W1:Y:S03]  /*d700*/  LDSM.16.MT88.4 R140, [R218+0x8000] ;  /* 0x00800000da8c783b */ /* 0x000e660000004200 */
[----:B---3--:R-:W-:Y:S04]  /*d710*/  FADD.FTZ R0, R165, R2 ;  /* 0x00000002a5007221 */ /* 0x008fe80000010000 */
[C---:B------:R-:W-:Y:S04]  /*d720*/  HMMA.16816.F32 R44, R136.reuse, R156, R44 ;  /* 0x0000009c882c723c */ /* 0x040fe8000000182c */
[----:B------:R-:W-:Y:S04]  /*d730*/  FADD.FTZ R0, R202, R0 ;  /* 0x00000000ca007221 */ /* 0x000fe80000010000 */
[C---:B------:R-:W-:Y:S01]  /*d740*/  HMMA.16816.F32 R48, R136.reuse, R158, R48 ;  /* 0x0000009e8830723c */ /* 0x040fe20000001830 */
[----:B------:R-:W3:Y:S03]  /*d750*/  LDSM.16.MT88.4 R156, [R221+0x8000] ;  /* 0x00800000dd9c783b */ /* 0x000ee60000004200 */
[----:B------:R-:W-:Y:S04]  /*d760*/  FADD.FTZ R0, R203, R0 ;  /* 0x00000000cb007221 */ /* 0x000fe80000010000 */
        /* <DEDUP_REMOVED lines=8> */
[----:B------:R-:W-:Y:S03]  /*d7f0*/  LDSM.16.MT88.4 R148, [R221+0xb000] ;  /* 0x00b00000dd94783b */ /* 0x000fe60000004200 */
[----:B------:R-:W-:Y:S04]  /*d800*/  FADD.FTZ R0, R198, R0 ;  /* 0x00000000c6007221 */ /* 0x000fe80000010000 */
        /* <DEDUP_REMOVED lines=8> */
[----:B------:R-:W2:Y:S03]  /*d890*/  LDSM.16.MT88.4 R144, [R219+0xb000] ;  /* 0x00b00000db90783b */ /* 0x000ea60000004200 */
[----:B------:R-:W-:Y:S04]  /*d8a0*/  FADD.FTZ R0, R206, R0 ;  /* 0x00000000ce007221 */ /* 0x000fe80000010000 */
[C---:B---3--:R-:W-:Y:S04]  /*d8b0*/  HMMA.16816.F32 R84, R136.reuse, R156, R84 ;  /* 0x0000009c8854723c */ /* 0x048fe80000001854 */
        /* <DEDUP_REMOVED lines=15> */
[C---:B------:R-:W-:Y:S01]  /*d9b0*/  HMMA.16816.F32 R112, R136.reuse, R146, R112 ;  /* 0x000000928870723c */ /* 0x040fe20000001870 */
[----:B------:R-:W1:Y:S03]  /*d9c0*/  LDSM.16.MT88.4 R144, [R218+0x5800] ;  /* 0x00580000da90783b */ /* 0x000e660000004200 */
[----:B------:R-:W-:Y:S04]  /*d9d0*/  FADD.FTZ R0, R190, R0 ;  /* 0x00000000be007221 */ /* 0x000fe80000010000 */
[C---:B------:R-:W-:Y:S04]  /*d9e0*/  HMMA.16816.F32 R116, R136.reuse, R148, R116 ;  /* 0x000000948874723c */ /* 0x040fe80000001874 */
[----:B------:R-:W-:Y:S04]  /*d9f0*/  FADD.FTZ R0, R189, R0 ;  /* 0x00000000bd007221 */ /* 0x000fe80000010000 */
[C---:B------:R-:W-:Y:S04]  /*da00*/  HMMA.16816.F32 R120, R136.reuse, R150, R120 ;  /* 0x000000968878723c */ /* 0x040fe80000001878 */
[----:B------:R-:W-:Y:S04]  /*da10*/  FADD.FTZ R0, R188, R0 ;  /* 0x00000000bc007221 */ /* 0x000fe80000010000 */
[C---:B---3--:R-:W-:Y:S04]  /*da20*/  HMMA.16816.F32 R124, R136.reuse, R156, R124 ;  /* 0x0000009c887c723c */ /* 0x048fe8000000187c */
[----:B------:R-:W-:Y:S01]  /*da30*/  FADD.FTZ R0, R134, R0 ;  /* 0x0000000086007221 */ /* 0x000fe20000010000 */
[-C--:B------:R-:W-:Y:S03]  /*da40*/  MOV R134, R3.reuse ;  /* 0x0000000300867202 */ /* 0x080fe60000000f00 */
[----:B------:R-:W-:Y:S01]  /*da50*/  HMMA.16816.F32 R128, R136, R158, R128 ;  /* 0x0000009e8880723c */ /* 0x000fe20000001880 */
[----:B------:R-:W2:Y:S07]  /*da60*/  LDSM.16.MT88.4 R136, [R219+0x5800] ;  /* 0x00580000db88783b */ /* 0x000eae0000004200 */
[C---:B------:R-:W-:Y:S01]  /*da70*/  HMMA.16816.F32 R180, R184.reuse, R176, R4 ;  /* 0x000000b0b8b4723c */ /* 0x040fe20000001804 */
[----:B------:R-:W3:Y:S07]  /*da80*/  LDSM.16.MT88.4 R4, [R221+0x5800] ;  /* 0x00580000dd04783b */ /* 0x000eee0000004200 */
[C---:B------:R-:W-:Y:S01]  /*da90*/  HMMA.16816.F32 R176, R184.reuse, R178, R8 ;  /* 0x000000b2b8b0723c */ /* 0x040fe20000001808 */
[----:B------:R-:W5:Y:S07]  /*daa0*/  LDSM.16.MT88.4 R8, [R220+0x5800] ;  /* 0x00580000dc08783b */ /* 0x000f6e0000004200 */
[C---:B------:R-:W-:Y:S01]  /*dab0*/  HMMA.16816.F32 R172, R184.reuse, R168, R12 ;  /* 0x000000a8b8ac723c */ /* 0x040fe2000000180c */
[----:B------:R-:W1:Y:S07]  /*dac0*/  LDSM.16.MT88.4 R12, [R218+0x8800] ;  /* 0x00880000da0c783b */ /* 0x000e6e0000004200 */
[C---:B------:R-:W-:Y:S01]  /*dad0*/  HMMA.16816.F32 R168, R184.reuse, R170, R16 ;  /* 0x000000aab8a8723c */ /* 0x040fe20000001810 */
[----:B------:R-:W2:Y:S07]  /*dae0*/  LDSM.16.MT88.4 R16, [R219+0x8800] ;  /* 0x00880000db10783b */ /* 0x000eae0000004200 */
[C---:B------:R-:W-:Y:S01]  /*daf0*/  HMMA.16816.F32 R164, R184.reuse, R160, R20 ;  /* 0x000000a0b8a4723c */ /* 0x040fe20000001814 */
[----:B------:R-:W2:Y:S07]  /*db00*/  LDSM.16.MT88.4 R20, [R221+0x8800] ;  /* 0x00880000dd14783b */ /* 0x000eae0000004200 */
[C---:B------:R-:W-:Y:S01]  /*db10*/  HMMA.16816.F32 R160, R184.reuse, R162, R24 ;  /* 0x000000a2b8a0723c */ /* 0x040fe20000001818 */
[----:B------:R-:W3:Y:S07]  /*db20*/  LDSM.16.MT88.4 R24, [R220+0x8800] ;  /* 0x00880000dc18783b */ /* 0x000eee0000004200 */
[C---:B----4-:R-:W-:Y:S08]  /*db30*/  HMMA.16816.F32 R156, R184.reuse, R152, R28 ;  /* 0x00000098b89c723c */ /* 0x050ff0000000181c */
[C---:B------:R-:W-:Y:S08]  /*db40*/  HMMA.16816.F32 R152, R184.reuse, R154, R32 ;  /* 0x0000009ab898723c */ /* 0x040ff00000001820 */
[C---:B-1----:R-:W-:Y:S08]  /*db50*/  HMMA.16816.F32 R148, R184.reuse, R144, R36 ;  /* 0x00000090b894723c */ /* 0x042ff00000001824 */
[C---:B------:R-:W-:Y:S08]  /*db60*/  HMMA.16816.F32 R144, R184.reuse, R146, R40 ;  /* 0x00000092b890723c */ /* 0x040ff00000001828 */
[C---:B--2---:R-:W-:Y:S08]  /*db70*/  HMMA.16816.F32 R140, R184.reuse, R136, R44 ;  /* 0x00000088b88c723c */ /* 0x044ff0000000182c */
[C---:B------:R-:W-:Y:S08]  /*db80*/  HMMA.16816.F32 R136, R184.reuse, R138, R48 ;  /* 0x0000008ab888723c */ /* 0x040ff00000001830 */
[C---:B---3--:R-:W-:Y:S08]  /*db90*/  HMMA.16816.F32 R52, R184.reuse, R4, R52 ;  /* 0x00000004b834723c */ /* 0x048ff00000001834 */
[C---:B------:R-:W-:Y:S01]  /*dba0*/  HMMA.16816.F32 R56, R184.reuse, R6, R56 ;  /* 0x00000006b838723c */ /* 0x040fe20000001838 */
[----:B------:R-:W1:Y:S07]  /*dbb0*/  LDSM.16.MT88.4 R4, [R218+0xb800] ;  /* 0x00b80000da04783b */ /* 0x000e6e0000004200 */
[C---:B-----5:R-:W-:Y:S08]  /*dbc0*/  HMMA.16816.F32 R60, R184.reuse, R8, R60 ;  /* 0x00000008b83c723c */ /* 0x060ff0000000183c */
[C---:B------:R-:W-:Y:S01]  /*dbd0*/  HMMA.16816.F32 R64, R184.reuse, R10, R64 ;  /* 0x0000000ab840723c */ /* 0x040fe20000001840 */
[----:B------:R-:W2:Y:S07]  /*dbe0*/  LDSM.16.MT88.4 R8, [R219+0xb800] ;  /* 0x00b80000db08783b */ /* 0x000eae0000004200 */
[C---:B------:R-:W-:Y:S08]  /*dbf0*/  HMMA.16816.F32 R68, R184.reuse, R12, R68 ;  /* 0x0000000cb844723c */ /* 0x040ff00000001844 */
[C---:B------:R-:W-:Y:S01]  /*dc00*/  HMMA.16816.F32 R72, R184.reuse, R14, R72 ;  /* 0x0000000eb848723c */ /* 0x040fe20000001848 */
[----:B------:R-:W3:Y:S07]  /*dc10*/  LDSM.16.MT88.4 R12, [R221+0xb800] ;  /* 0x00b80000dd0c783b */ /* 0x000eee0000004200 */
[C---:B------:R-:W-:Y:S01]  /*dc20*/  HMMA.16816.F32 R76, R184.reuse, R16, R76 ;  /* 0x00000010b84c723c */ /* 0x040fe2000000184c */
[----:B------:R-:W4:Y:S04]  /*dc30*/  LDL R16, [R1+0x38] ;  /* 0x0000380001107983 */ /* 0x000f280000100800 */
[----:B------:R-:W5:Y:S03]  /*dc40*/  LDL.LU R2, [R1+0x18] ;  /* 0x0000180001027983 */ /* 0x000f660000300800 */
[C---:B------:R-:W-:Y:S01]  /*dc50*/  HMMA.16816.F32 R80, R184.reuse, R18, R80 ;  /* 0x00000012b850723c */ /* 0x040fe20000001850 */
[----:B------:R-:W-:Y:S07]  /*dc60*/  STL [R1+0x2c], R0 ;  /* 0x00002c0001007387 */ /* 0x000fee0000100800 */
[C---:B------:R-:W-:Y:S08]  /*dc70*/  HMMA.16816.F32 R84, R184.reuse, R20, R84 ;  /* 0x00000014b854723c */ /* 0x040ff00000001854 */
[C---:B------:R-:W-:Y:S08]  /*dc80*/  HMMA.16816.F32 R88, R184.reuse, R22, R88 ;  /* 0x00000016b858723c */ /* 0x040ff00000001858 */
[C---:B------:R-:W-:Y:S07]  /*dc90*/  HMMA.16816.F32 R92, R184.reuse, R24, R92 ;  /* 0x00000018b85c723c */ /* 0x040fee000000185c */
[----:B------:R-:W-:Y:S01]  /*dca0*/  MOV R24, R3 ;  /* 0x0000000300187202 */ /* 0x000fe20000000f00 */
[C---:B------:R-:W-:Y:S08]  /*dcb0*/  HMMA.16816.F32 R96, R184.reuse, R26, R96 ;  /* 0x0000001ab860723c */ /* 0x040ff00000001860 */
[C---:B-1----:R-:W-:Y:S08]  /*dcc0*/  HMMA.16816.F32 R100, R184.reuse, R4, R100 ;  /* 0x00000004b864723c */ /* 0x042ff00000001864 */
[C---:B------:R-:W-:Y:S01]  /*dcd0*/  HMMA.16816.F32 R104, R184.reuse, R6, R104 ;  /* 0x00000006b868723c */ /* 0x040fe20000001868 */
[----:B------:R-:W1:Y:S07]  /*dce0*/  LDSM.16.MT88.4 R4, [R220+0xb800] ;  /* 0x00b80000dc04783b */ /* 0x000e6e0000004200 */
[C---:B--2---:R-:W-:Y:S08]  /*dcf0*/  HMMA.16816.F32 R108, R184.reuse, R8, R108 ;  /* 0x00000008b86c723c */ /* 0x044ff0000000186c */
[C---:B------:R-:W-:Y:S08]  /*dd00*/  HMMA.16816.F32 R112, R184.reuse, R10, R112 ;  /* 0x0000000ab870723c */ /* 0x040ff00000001870 */
[C---:B---3--:R-:W-:Y:S08]  /*dd10*/  HMMA.16816.F32 R116, R184.reuse, R12, R116 ;  /* 0x0000000cb874723c */ /* 0x048ff00000001874 */
[C---:B------:R-:W-:Y:S08]  /*dd20*/  HMMA.16816.F32 R120, R184.reuse, R14, R120 ;  /* 0x0000000eb878723c */ /* 0x040ff00000001878 */
[C---:B-1----:R-:W-:Y:S08]  /*dd30*/  HMMA.16816.F32 R124, R184.reuse, R4, R124 ;  /* 0x00000004b87c723c */ /* 0x042ff0000000187c */
[----:B------:R-:W-:Y:S04]  /*dd40*/  HMMA.16816.F32 R128, R184, R6, R128 ;  /* 0x00000006b880723c */ /* 0x000fe80000001880 */
[C---:B-----5:R-:W-:Y:S02]  /*dd50*/  IADD3 R252, R2.reuse, -0x1, RZ ;  /* 0xffffffff02fc7810 */ /* 0x060fe40007ffe0ff */
[----:B----4-:R-:W-:Y:S03]  /*dd60*/  ISETP.GT.AND P0, PT, R2, R16, PT ;  /* 0x000000100200720c */ /* 0x010fe60003f04270 */
[----:B------:R1:W-:Y:S10]  /*dd70*/  STL [R1+0x18], R252 ;  /* 0x000018fc01007387 */ /* 0x0003f40000100800 */
[----:B-1----:R-:W-:-:S05]  /*dd80*/  @P0 BRA `(.L_x_2709) ;  /* 0xffffa49000000947 */ /* 0x002fca000383ffff */
.L_x_2698:
[----:B----4-:R-:W2:Y:S02]  /*dd90*/  LDL R0, [R1+0x34] ;  /* 0x0000340001007983 */ /* 0x010ea40000100800 */
[----:B--2---:R-:W-:-:S13]  /*dda0*/  ISETP.GE.AND P0, PT, R252, R0, PT ;  /* 0x00000000fc00720c */ /* 0x004fda0003f06270 */
[----:B------:R-:W-:Y:S05]  /*ddb0*/  @!P0 BRA `(.L_x_2710) ;  /* 0x000051c000008947 */ /* 0x000fea0003800000 */
[----:B------:R-:W-:Y:S02]  /*ddc0*/  MOV R134, R24 ;  /* 0x0000001800867202 */ /* 0x000fe40000000f00 */
[----:B------:R-:W-:Y:S02]  /*ddd0*/  MOV R133, R132 ;  /* 0x0000008400857202 */ /* 0x000fe40000000f00 */
.L_x_2717:
[----:B------:R-:W2:Y:S01]  /*dde0*/  LDL R4, [R1+0x14] ;  /* 0x0000140001047983 */ /* 0x000ea20000100800 */
[----:B------:R-:W-:Y:S04]  /*ddf0*/  DEPBAR.LE SB0, 0x0 ;  /* 0x000080000000791a */ /* 0x000fe80000000000 */
[----:B------:R-:W3:Y:S01]  /*de00*/  LDL R6, [R1+0x10] ;  /* 0x0000100001067983 */ /* 0x000ee20000100800 */
[----:B------:R-:W-:Y:S03]  /*de10*/  WARPSYNC 0xffffffff ;  /* 0xffffffff00007948 */ /* 0x000fe60003800000 */
        /* <DEDUP_REMOVED lines=9> */
[----:B------:R-:W-:Y:S06]  /*deb0*/  BAR.SYNC.DEFER_BLOCKING 0x0 ;  /* 0x0000000000007b1d */ /* 0x000fec0000010000 */
[----:B------:R1:W1:Y:S04]  /*dec0*/  LDSM.16.M88.4 R48, [R222] ;  /* 0x00000000de30783b */ /* 0x0002680000000200 */
        /* <DEDUP_REMOVED lines=13> */
[----:B--2---:R-:W-:Y:S01]  /*dfa0*/  SHF.R.S32.HI R0, RZ, 0x1f, R4 ;  /* 0x0000001fff007819 */ /* 0x004fe20000011404 */
[----:B------:R-:W-:Y:S04]  /*dfb0*/  IMAD.WIDE.U32 R2, R4, c[0x0][0x208], RZ ;  /* 0x0000820004027a25 */ /* 0x000fe800078e00ff */
[----:B------:R-:W-:Y:S04]  /*dfc0*/  IMAD R0, R0, c[0x0][0x208], RZ ;  /* 0x0000820000007a24 */ /* 0x000fe800078e02ff */
[----:B------:R-:W-:Y:S02]  /*dfd0*/  IMAD R0, R4, c[0x0][0x20c], R0 ;  /* 0x0000830004007a24 */ /* 0x000fe400078e0200 */
[----:B------:R-:W2:Y:S02]  /*dfe0*/  LDL R4, [R1+0xc] ;  /* 0x00000c0001047983 */ /* 0x000ea40000100800 */
[----:B------:R-:W-:Y:S01]  /*dff0*/  IMAD.IADD R3, R3, 0x1, R0 ;  /* 0x0000000103037824 */ /* 0x000fe200078e0200 */
[----:B---3--:R-:W-:Y:S03]  /*e000*/  SHF.R.S32.HI R0, RZ, 0x1f, R6 ;  /* 0x0000001fff007819 */ /* 0x008fe60000011406 */
[----:B------:R-:W-:Y:S01]  /*e010*/  IMAD.WIDE.U32 R2, R6, c[0x0][0x218], R2 ;  /* 0x0000860006027a25 */ /* 0x000fe200078e0002 */
[C---:B----4-:R-:W-:Y:S03]  /*e020*/  SHF.L.U64.HI R14, R21.reuse, 0x1, R14 ;  /* 0x00000001150e7819 */ /* 0x050fe6000001020e */
[----:B------:R-:W-:Y:S02]  /*e030*/  IMAD R0, R0, c[0x0][0x218], RZ ;  /* 0x0000860000007a24 */ /* 0x000fe400078e02ff */
[----:B------:R-:W-:Y:S02]  /*e040*/  IMAD.SHL.U32 R47, R21, 0x2, RZ ;  /* 0x00000002152f7824 */ /* 0x000fe400078e00ff */
[----:B------:R-:W-:Y:S01]  /*e050*/  IMAD R0, R6, c[0x0][0x21c], R0 ;  /* 0x0000870006007a24 */ /* 0x000fe200078e0200 */
[----:B------:R-:W-:Y:S02]  /*e060*/  IADD3 R6, P0, R22, R2, RZ ;  /* 0x0000000216067210 */ /* 0x000fe40007f1e0ff */
[----:B-----5:R-:W-:Y:S02]  /*e070*/  SHF.L.U64.HI R13, R20, 0x1, R13 ;  /* 0x00000001140d7819 */ /* 0x020fe4000001020d */
[----:B------:R-:W-:Y:S02]  /*e080*/  IADD3.X R2, R5, R3, R0, P0, !PT ;  /* 0x0000000305027210 */ /* 0x000fe400007fe400 */
[----:B------:R-:W-:Y:S02]  /*e090*/  LEA R5, P0, R6, c[0x0][0x1f8], 0x1 ;  /* 0x00007e0006057a11 */ /* 0x000fe400078008ff */
[----:B------:R-:W-:Y:S02]  /*e0a0*/  SHF.L.U32 R46, R20, 0x1, RZ ;  /* 0x00000001142e7819 */ /* 0x000fe400000006ff */
[----:B------:R-:W-:Y:S01]  /*e0b0*/  LEA.HI.X R6, R6, c[0x0][0x1fc], R2, 0x1, P0 ;  /* 0x00007f0006067a11 */ /* 0x000fe200000f0c02 */
[C---:B------:R-:W-:Y:S01]  /*e0c0*/  IMAD.SHL.U32 R39, R15.reuse, 0x2, RZ ;  /* 0x000000020f277824 */ /* 0x040fe200078e00ff */
[----:B------:R-:W-:Y:S02]  /*e0d0*/  SHF.L.U64.HI R12, R15, 0x1, R12 ;  /* 0x000000010f0c7819 */ /* 0x000fe4000001020c */
[C---:B--2---:R-:W-:Y:S02]  /*e0e0*/  SHF.L.U64.HI R7, R4.reuse, 0x1, R7 ;  /* 0x0000000104077819 */ /* 0x044fe40000010207 */
[----:B------:R-:W-:Y:S01]  /*e0f0*/  SHF.L.U32 R37, R4, 0x1, RZ ;  /* 0x0000000104257819 */ /* 0x000fe200000006ff */
[----:B------:R-:W-:-:S05]  /*e100*/  BRA.DIV ~URZ, `(.L_x_2711) ;  /* 0x00009d127f007947 */ /* 0x000fca000b800000 */
[----:B-1----:R1:W2:Y:S02]  /*e110*/  SHFL.IDX PT, R0, R6, RZ, 0x181f ;  /* 0x00181fff06007589 */ /* 0x0022a400000e0000 */
.L_x_2748:
[----:B------:R-:W3:Y:S01]  /*e120*/  LDL R20, [R1+0xc] ;  /* 0x00000c0001147983 */ /* 0x000ee20000100800 */
[----:B------:R-:W-:Y:S05]  /*e130*/  BSSY B0, `(.L_x_2712) ;  /* 0x000023d000007945 */ /* 0x000fea0003800000 */
[----:B------:R-:W4:Y:S06]  /*e140*/  LDL R23, [R1+0x28] ;  /* 0x0000280001177983 */ /* 0x000f2c0000100800 */
[----:B------:R-:W5:Y:S06]  /*e150*/  LDL R22, [R1+0x24] ;  /* 0x0000240001167983 */ /* 0x000f6c0000100800 */
[----:B--2---:R-:W2:Y:S06]  /*e160*/  LDL R15, [R1+0x20] ;  /* 0x00002000010f7983 */ /* 0x004eac0000100800 */
[----:B------:R-:W1:Y:S06]  /*e170*/  SHFL.IDX PT, R2, R5, RZ, 0x181f ;  /* 0x00181fff05027589 */ /* 0x000e6c00000e0000 */
[----:B------:R-:W2:Y:S06]  /*e180*/  SHFL.IDX PT, R3, R5, 0x1, 0x181f ;  /* 0x00381f0005037f89 */ /* 0x000eac00000e0000 */
[----:B------:R-:W2:Y:S01]  /*e190*/  SHFL.IDX PT, R4, R6, 0x1, 0x181f ;  /* 0x00381f0006047f89 */ /* 0x000ea200000e0000 */
[C---:B-1----:R-:W-:Y:S02]  /*e1a0*/  IADD3 R28, P2, R2.reuse, R39, RZ ;  /* 0x00000027021c7210 */ /* 0x042fe40007f5e0ff */
[----:B------:R-:W-:Y:S02]  /*e1b0*/  IADD3 R30, P0, R2, R46, RZ ;  /* 0x0000002e021e7210 */ /* 0x000fe40007f1e0ff */
[C---:B------:R-:W-:Y:S02]  /*e1c0*/  IADD3.X R29, R0.reuse, R12, RZ, P2, !PT ;  /* 0x0000000c001d7210 */ /* 0x040fe400017fe4ff */
[----:B------:R-:W-:Y:S02]  /*e1d0*/  IADD3.X R31, R0, R13, RZ, P0, !PT ;  /* 0x0000000d001f7210 */ /* 0x000fe400007fe4ff */
[----:B---3--:R-:W-:Y:S02]  /*e1e0*/  ISETP.GE.AND P1, PT, R20, c[0x0][0x1d4], PT ;  /* 0x0000750014007a0c */ /* 0x008fe40003f26270 */
[----:B------:R-:W-:Y:S02]  /*e1f0*/  IADD3 R20, P3, R2, R37, RZ ;  /* 0x0000002502147210 */ /* 0x000fe40007f7e0ff */
[----:B------:R-:W-:Y:S02]  /*e200*/  SEL R132, RZ, 0x10, P1 ;  /* 0x00000010ff847807 */ /* 0x000fe40000800000 */
[----:B------:R-:W-:Y:S02]  /*e210*/  IADD3.X R21, R0, R7, RZ, P3, !PT ;  /* 0x0000000700157210 */ /* 0x000fe40001ffe4ff */
[----:B----4-:R-:W-:Y:S02]  /*e220*/  ISETP.GE.AND P5, PT, R23, c[0x0][0x1d4], PT ;  /* 0x0000750017007a0c */ /* 0x010fe40003fa6270 */
[----:B------:R-:W-:Y:S02]  /*e230*/  IADD3 R36, -R132, 0x10, RZ ;  /* 0x0000001084247810 */ /* 0x000fe40007ffe1ff */
[----:B-----5:R-:W-:Y:S01]  /*e240*/  ISETP.GE.AND P4, PT, R22, c[0x0][0x1d4], PT ;  /* 0x0000750016007a0c */ /* 0x020fe20003f86270 */
[----:B------:R1:W-:Y:S01]  /*e250*/  LDGSTS.E.BYPASS.LTC128B.128 [R251+0x100], [R20.64], !P1 ;  /* 0x0010000014fb7fae */ /* 0x0003e2000c901d46 */
[----:B------:R-:W-:Y:S02]  /*e260*/  IADD3 R22, P0, R2, R47, RZ ;  /* 0x0000002f02167210 */ /* 0x000fe40007f1e0ff */
[----:B------:R-:W-:Y:S02]  /*e270*/  SEL R44, RZ, 0x10, P4 ;  /* 0x00000010ff2c7807 */ /* 0x000fe40002000000 */
[----:B--2---:R-:W-:Y:S01]  /*e280*/  ISETP.GE.AND P3, PT, R15, c[0x0][0x1d4], PT ;  /* 0x000075000f007a0c */ /* 0x004fe20003f66270 */
[----:B------:R-:W2:Y:S01]  /*e290*/  SHFL.IDX PT, R2, R5, 0x2, 0x181f ;  /* 0x00581f0005027f89 */ /* 0x000ea200000e0000 */
[----:B------:R-:W-:Y:S02]  /*e2a0*/  IADD3.X R23, R0, R14, RZ, P0, !PT ;  /* 0x0000000e00177210 */ /* 0x000fe400007fe4ff */
[----:B------:R-:W-:Y:S02]  /*e2b0*/  SEL R15, RZ, 0x10, P5 ;  /* 0x00000010ff0f7807 */ /* 0x000fe40002800000 */
[----:B------:R-:W-:Y:S01]  /*e2c0*/  LOP3.LUT R36, R36, 0xf, RZ, 0xc0, !PT ;  /* 0x0000000f24247812 */ /* 0x000fe200078ec0ff */
[----:B------:R3:W-:Y:S01]  /*e2d0*/  LDGSTS.E.BYPASS.LTC128B.128 [R251+0x3100], [R28.64], !P5 ;  /* 0x031000001cfb7fae */ /* 0x0007e2000e901d46 */
[----:B------:R-:W-:Y:S02]  /*e2e0*/  IADD3 R38, -R44, 0x10, RZ ;  /* 0x000000102c267810 */ /* 0x000fe40007ffe1ff */
[----:B------:R-:W-:Y:S02]  /*e2f0*/  SEL R45, RZ, 0x10, P3 ;  /* 0x00000010ff2d7807 */ /* 0x000fe40001800000 */
[----:B------:R-:W-:Y:S01]  /*e300*/  LOP3.LUT R38, R38, 0xf, RZ, 0xc0, !PT ;  /* 0x0000000f26267812 */ /* 0x000fe200078ec0ff */
[----:B------:R4:W-:Y:S01]  /*e310*/  LDGSTS.E.BYPASS.LTC128B.128 [R251+0x6100], [R30.64], !P4 ;  /* 0x061000001efb7fae */ /* 0x0009e2000e101d46 */
[----:B------:R-:W-:Y:S05]  /*e320*/  ISETP.NE.U32.AND P2, PT, R15, RZ, PT ;  /* 0x000000ff0f00720c */ /* 0x000fea0003f45070 */
[----:B------:R5:W-:Y:S01]  /*e330*/  LDGSTS.E.BYPASS.LTC128B.128 [R251+0x9100], [R22.64], !P3 ;  /* 0x0910000016fb7fae */ /* 0x000be2000d901d46 */
[----:B-1----:R-:W-:Y:S05]  /*e340*/  IADD3 R20, P0, R3, R37, RZ ;  /* 0x0000002503147210 */ /* 0x002fea0007f1e0ff */
[----:B------:R-:W1:Y:S01]  /*e350*/  SHFL.IDX PT, R0, R6, 0x2, 0x181f ;  /* 0x00581f0006007f89 */ /* 0x000e6200000e0000 */
[----:B------:R-:W-:Y:S05]  /*e360*/  IADD3.X R21, R4, R7, RZ, P0, !PT ;  /* 0x0000000704157210 */ /* 0x000fea00007fe4ff */
[----:B------:R1:W-:Y:S01]  /*e370*/  LDGSTS.E.BYPASS.LTC128B.128 [R251+0x1100], [R20.64], !P1 ;  /* 0x0110000014fb7fae */ /* 0x0003e2000c901d46 */
[----:B----4-:R-:W-:Y:S04]  /*e380*/  IADD3 R30, -R15, 0x10, RZ ;  /* 0x000000100f1e7810 */ /* 0x010fe80007ffe1ff */
[----:B------:R-:W-:Y:S02]  /*e390*/  LOP3.LUT R30, R30, 0xf, RZ, 0xc0, !PT ;  /* 0x0000000f1e1e7812 */ /* 0x000fe400078ec0ff */
[C---:B-----5:R-:W-:Y:S04]  /*e3a0*/  IADD3 R22, P1, R3.reuse, R46, RZ ;  /* 0x0000002e03167210 */ /* 0x060fe80007f3e0ff */
[C---:B------:R-:W-:Y:S02]  /*e3b0*/  IADD3.X R23, R4.reuse, R13, RZ, P1, !PT ;  /* 0x0000000d04177210 */ /* 0x040fe40000ffe4ff */
[C---:B-1----:R-:W-:Y:S04]  /*e3c0*/  IADD3 R20, P0, R3.reuse, R39, RZ ;  /* 0x0000002703147210 */ /* 0x042fe80007f1e0ff */
[C---:B------:R-:W-:Y:S02]  /*e3d0*/  IADD3.X R21, R4.reuse, R12, RZ, P0, !PT ;  /* 0x0000000c04157210 */ /* 0x040fe400007fe4ff */
[----:B---3--:R-:W-:Y:S02]  /*e3e0*/  IADD3 R28, P0, R3, R47, RZ ;  /* 0x0000002f031c7210 */ /* 0x008fe40007f1e0ff */
[----:B------:R-:W-:Y:S01]  /*e3f0*/  IADD3 R3, -R45, 0x10, RZ ;  /* 0x000000102d037810 */ /* 0x000fe20007ffe1ff */
[----:B------:R1:W-:Y:S01]  /*e400*/  LDGSTS.E.BYPASS.LTC128B.128 [R251+0x4100], [R20.64], !P5 ;  /* 0x0410000014fb7fae */ /* 0x0003e2000e901d46 */
[----:B------:R-:W-:Y:S02]  /*e410*/  IADD3.X R29, R4, R14, RZ, P0, !PT ;  /* 0x0000000e041d7210 */ /* 0x000fe400007fe4ff */
[----:B--2---:R-:W-:Y:S02]  /*e420*/  IADD3 R36, P1, P0, R36, R2, R37 ;  /* 0x0000000224247210 */ /* 0x004fe4000783e025 */
[----:B------:R-:W-:Y:S01]  /*e430*/  LOP3.LUT R3, R3, 0xf, RZ, 0xc0, !PT ;  /* 0x0000000f03037812 */ /* 0x000fe200078ec0ff */
[----:B------:R1:W-:Y:S01]  /*e440*/  LDGSTS.E.BYPASS.LTC128B.128 [R251+0x7100], [R22.64], !P4 ;  /* 0x0710000016fb7fae */ /* 0x0003e2000e101d46 */
[----:B------:R-:W-:Y:S02]  /*e450*/  IADD3.X R37, RZ, R0, R7, P1, P0 ;  /* 0x00000000ff257210 */ /* 0x000fe40000fe0407 */
[C---:B------:R-:W-:Y:S03]  /*e460*/  HMMA.16816.F32 R4, R48.reuse, R8, RZ ;  /* 0x000000083004723c */ /* 0x040fe600000018ff */
[----:B------:R-:W-:Y:S01]  /*e470*/  IADD3 R30, P1, P0, R30, R2, R39 ;  /* 0x000000021e1e7210 */ /* 0x000fe2000783e027 */
[----:B------:R2:W-:Y:S03]  /*e480*/  LDGSTS.E.BYPASS.LTC128B.128 [R251+0xa100], [R28.64], !P3 ;  /* 0x0a1000001cfb7fae */ /* 0x0005e6000d901d46 */
[----:B------:R-:W-:Y:S01]  /*e490*/  IADD3.X R31, RZ, R0, R12, P1, P0 ;  /* 0x00000000ff1f7210 */ /* 0x000fe20000fe040c */
[C---:B------:R-:W-:Y:S01]  /*e4a0*/  HMMA.16816.F32 R8, R48.reuse, R10, RZ ;  /* 0x0000000a3008723c */ /* 0x040fe200000018ff */
[----:B------:R-:W-:Y:S04]  /*e4b0*/  IADD3 R38, P1, P0, R38, R2, R46 ;  /* 0x0000000226267210 */ /* 0x000fe8000783e02e */
[----:B------:R-:W-:Y:S02]  /*e4c0*/  IADD3.X R39, RZ, R0, R13, P1, P0 ;  /* 0x00000000ff277210 */ /* 0x000fe40000fe040d */
[----:B------:R-:W-:Y:S05]  /*e4d0*/  IADD3 R2, P1, P0, R3, R2, R47 ;  /* 0x0000000203027210 */ /* 0x000fea000783e02f */
[----:B------:R-:W-:Y:S02]  /*e4e0*/  IADD3.X R3, RZ, R0, R14, P1, P0 ;  /* 0x00000000ff037210 */ /* 0x000fe40000fe040e */
[C---:B------:R-:W-:Y:S01]  /*e4f0*/  HMMA.16816.F32 R12, R48.reuse, R16, RZ ;  /* 0x00000010300c723c */ /* 0x040fe200000018ff */
[----:B------:R-:W-:Y:S01]  /*e500*/  ISETP.NE.U32.AND P0, PT, R132, RZ, PT ;  /* 0x000000ff8400720c */ /* 0x000fe20003f05070 */
[----:B------:R-:W3:Y:S01]  /*e510*/  LDL R0, [R1+0x34] ;  /* 0x0000340001007983 */ /* 0x000ee20000100800 */
[----:B------:R-:W-:Y:S05]  /*e520*/  ISETP.NE.U32.AND P1, PT, R44, RZ, PT ;  /* 0x000000ff2c00720c */ /* 0x000fea0003f25070 */
[C---:B------:R-:W-:Y:S06]  /*e530*/  HMMA.16816.F32 R16, R48.reuse, R18, RZ ;  /* 0x000000123010723c */ /* 0x040fec00000018ff */
[----:B------:R4:W-:Y:S01]  /*e540*/  LDGSTS.E.BYPASS.LTC128B.128.ZFILL [R251+0x2100], [R36.64], P0 ;  /* 0x0210000024fb7fae */ /* 0x0009e20008141d46 */
[----:B------:R-:W-:Y:S01]  /*e550*/  ISETP.NE.U32.AND P0, PT, R45, RZ, PT ;  /* 0x000000ff2d00720c */ /* 0x000fe20003f05070 */
[C---:B-1----:R-:W-:Y:S04]  /*e560*/  HMMA.16816.F32 R20, R48.reuse, R24, RZ ;  /* 0x000000183014723c */ /* 0x042fe800000018ff */
[----:B------:R2:W-:Y:S04]  /*e570*/  LDGSTS.E.BYPASS.LTC128B.128.ZFILL [R251+0x5100], [R30.64], P2 ;  /* 0x051000001efb7fae */ /* 0x0005e80009141d46 */
[C---:B------:R-:W-:Y:S02]  /*e580*/  HMMA.16816.F32 R24, R48.reuse, R26, RZ ;  /* 0x0000001a3018723c */ /* 0x040fe400000018ff */
[----:B------:R4:W-:Y:S06]  /*e590*/  LDGSTS.E.BYPASS.LTC128B.128.ZFILL [R251+0x8100], [R38.64], P1 ;  /* 0x0810000026fb7fae */ /* 0x0009ec0008941d46 */
[----:B------:R1:W-:Y:S06]  /*e5a0*/  LDGSTS.E.BYPASS.LTC128B.128.ZFILL [R251+0xb100], [R2.64], P0 ;  /* 0x0b10000002fb7fae */ /* 0x0003ec0008141d46 */
[----:B------:R-:W0:Y:S01]  /*e5b0*/  LDGDEPBAR ;  /* 0x00000000000079af */ /* 0x000e220000000000 */
[C---:B--2---:R-:W-:Y:S08]  /*e5c0*/  HMMA.16816.F32 R28, R48.reuse, R32, RZ ;  /* 0x00000020301c723c */ /* 0x044ff000000018ff */
[C---:B------:R-:W-:Y:S08]  /*e5d0*/  HMMA.16816.F32 R32, R48.reuse, R34, RZ ;  /* 0x000000223020723c */ /* 0x040ff000000018ff */
[C---:B----4-:R-:W-:Y:S08]  /*e5e0*/  HMMA.16816.F32 R36, R48.reuse, R40, RZ ;  /* 0x000000283024723c */ /* 0x050ff000000018ff */
[C---:B------:R-:W-:Y:S08]  /*e5f0*/  HMMA.16816.F32 R40, R48.reuse, R42, RZ ;  /* 0x0000002a3028723c */ /* 0x040ff000000018ff */
[C---:B------:R-:W-:Y:S08]  /*e600*/  HMMA.16816.F32 R44, R48.reuse, R184, RZ ;  /* 0x000000b8302c723c */ /* 0x040ff000000018ff */
[----:B------:R-:W-:Y:S01]  /*e610*/  HMMA.16816.F32 R48, R48, R186, RZ ;  /* 0x000000ba3030723c */ /* 0x000fe200000018ff */
[----:B------:R-:W-:Y:S07]  /*e620*/  LDSM.16.M88.4 R184, [R225] ;  /* 0x00000000e1b8783b */ /* 0x000fee0000000200 */
[C---:B------:R-:W-:Y:S08]  /*e630*/  HMMA.16816.F32 R4, R188.reuse, R192, R4 ;  /* 0x000000c0bc04723c */ /* 0x040ff00000001804 */
[C---:B------:R-:W-:Y:S01]  /*e640*/  HMMA.16816.F32 R8, R188.reuse, R194, R8 ;  /* 0x000000c2bc08723c */ /* 0x040fe20000001808 */
[----:B------:R-:W2:Y:S07]  /*e650*/  LDSM.16.M88.4 R192, [R217] ;  /* 0x00000000d9c0783b */ /* 0x000eae0000000200 */
[C---:B------:R-:W-:Y:S08]  /*e660*/  HMMA.16816.F32 R12, R188.reuse, R196, R12 ;  /* 0x000000c4bc0c723c */ /* 0x040ff0000000180c */
[C---:B------:R-:W-:Y:S01]  /*e670*/  HMMA.16816.F32 R16, R188.reuse, R198, R16 ;  /* 0x000000c6bc10723c */ /* 0x040fe20000001810 */
[----:B------:R-:W4:Y:S07]  /*e680*/  LDSM.16.M88.4 R196, [R217+0x800] ;  /* 0x00080000d9c4783b */ /* 0x000f2e0000000200 */
[C---:B------:R-:W-:Y:S08]  /*e690*/  HMMA.16816.F32 R20, R188.reuse, R200, R20 ;  /* 0x000000c8bc14723c */ /* 0x040ff00000001814 */
[C---:B------:R-:W-:Y:S01]  /*e6a0*/  HMMA.16816.F32 R24, R188.reuse, R202, R24 ;  /* 0x000000cabc18723c */ /* 0x040fe20000001818 */
[----:B------:R-:W5:Y:S07]  /*e6b0*/  LDSM.16.M88.4 R200, [R217+0x1000] ;  /* 0x00100000d9c8783b */ /* 0x000f6e0000000200 */
[C---:B------:R-:W-:Y:S08]  /*e6c0*/  HMMA.16816.F32 R28, R188.reuse, R204, R28 ;  /* 0x000000ccbc1c723c */ /* 0x040ff0000000181c */
[C---:B------:R-:W-:Y:S01]  /*e6d0*/  HMMA.16816.F32 R32, R188.reuse, R206, R32 ;  /* 0x000000cebc20723c */ /* 0x040fe20000001820 */
[----:B------:R-:W1:Y:S07]  /*e6e0*/  LDSM.16.M88.4 R204, [R217+0x1800] ;  /* 0x00180000d9cc783b */ /* 0x000e6e0000000200 */
[C---:B------:R-:W-:Y:S08]  /*e6f0*/  HMMA.16816.F32 R36, R188.reuse, R208, R36 ;  /* 0x000000d0bc24723c */ /* 0x040ff00000001824 */
[C---:B------:R-:W-:Y:S01]  /*e700*/  HMMA.16816.F32 R40, R188.reuse, R210, R40 ;  /* 0x000000d2bc28723c */ /* 0x040fe20000001828 */
[----:B------:R-:W-:Y:S07]  /*e710*/  LDSM.16.M88.4 R208, [R217+0x2800] ;  /* 0x00280000d9d0783b */ /* 0x000fee0000000200 */
[C---:B------:R-:W-:Y:S08]  /*e720*/  HMMA.16816.F32 R44, R188.reuse, R212, R44 ;  /* 0x000000d4bc2c723c */ /* 0x040ff0000000182c */
[----:B------:R-:W-:Y:S01]  /*e730*/  HMMA.16816.F32 R48, R188, R214, R48 ;  /* 0x000000d6bc30723c */ /* 0x000fe20000001830 */
[----:B------:R-:W1:Y:S07]  /*e740*/  LDSM.16.M88.4 R188, [R217+0x2000] ;  /* 0x00200000d9bc783b */ /* 0x000e6e0000000200 */
[C---:B--2---:R-:W-:Y:S08]  /*e750*/  HMMA.16816.F32 R4, R184.reuse, R192, R4 ;  /* 0x000000c0b804723c */ /* 0x044ff00000001804 */
[C---:B------:R-:W-:Y:S01]  /*e760*/  HMMA.16816.F32 R8, R184.reuse, R194, R8 ;  /* 0x000000c2b808723c */ /* 0x040fe20000001808 */
[----:B------:R-:W-:Y:S07]  /*e770*/  LDSM.16.M88.4 R192, [R216+-0x9000] ;  /* 0xff700000d8c0783b */ /* 0x000fee0000000200 */
[C---:B----4-:R-:W-:Y:S08]  /*e780*/  HMMA.16816.F32 R12, R184.reuse, R196, R12 ;  /* 0x000000c4b80c723c */ /* 0x050ff0000000180c */
[C---:B------:R-:W-:Y:S01]  /*e790*/  HMMA.16816.F32 R16, R184.reuse, R198, R16 ;  /* 0x000000c6b810723c */ /* 0x040fe20000001810 */
[----:B------:R-:W-:Y:S07]  /*e7a0*/  LDSM.16.M88.4 R196, [R216+-0x8800] ;  /* 0xff780000d8c4783b */ /* 0x000fee0000000200 */
[C---:B-----5:R-:W-:Y:S08]  /*e7b0*/  HMMA.16816.F32 R20, R184.reuse, R200, R20 ;  /* 0x000000c8b814723c */ /* 0x060ff00000001814 */
[C---:B------:R-:W-:Y:S01]  /*e7c0*/  HMMA.16816.F32 R24, R184.reuse, R202, R24 ;  /* 0x000000cab818723c */ /* 0x040fe20000001818 */
[----:B------:R-:W-:Y:S07]  /*e7d0*/  LDSM.16.M88.4 R200, [R216+-0x8000] ;  /* 0xff800000d8c8783b */ /* 0x000fee0000000200 */
[C---:B-1----:R-:W-:Y:S08]  /*e7e0*/  HMMA.16816.F32 R28, R184.reuse, R204, R28 ;  /* 0x000000ccb81c723c */ /* 0x042ff0000000181c */
[C---:B------:R-:W-:Y:S01]  /*e7f0*/  HMMA.16816.F32 R32, R184.reuse, R206, R32 ;  /* 0x000000ceb820723c */ /* 0x040fe20000001820 */
[----:B------:R-:W-:Y:S07]  /*e800*/  LDSM.16.M88.4 R204, [R216+-0x7800] ;  /* 0xff880000d8cc783b */ /* 0x000fee0000000200 */
[C---:B------:R-:W-:Y:S08]  /*e810*/  HMMA.16816.F32 R36, R184.reuse, R188, R36 ;  /* 0x000000bcb824723c */ /* 0x040ff00000001824 */
[C---:B------:R-:W-:Y:S01]  /*e820*/  HMMA.16816.F32 R40, R184.reuse, R190, R40 ;  /* 0x000000beb828723c */ /* 0x040fe20000001828 */
[----:B------:R-:W1:Y:S07]  /*e830*/  LDSM.16.M88.4 R188, [R224] ;  /* 0x00000000e0bc783b */ /* 0x000e6e0000000200 */
[C---:B------:R-:W-:Y:S08]  /*e840*/  HMMA.16816.F32 R44, R184.reuse, R208, R44 ;  /* 0x000000d0b82c723c */ /* 0x040ff0000000182c */
[----:B------:R-:W-:Y:S01]  /*e850*/  HMMA.16816.F32 R48, R184, R210, R48 ;  /* 0x000000d2b830723c */ /* 0x000fe20000001830 */
[----:B------:R-:W2:Y:S06]  /*e860*/  LDSM.16.M88.4 R184, [R216+-0x7000] ;  /* 0xff900000d8b8783b */ /* 0x000eac0000000200 */
[----:B------:R-:W4:Y:S01]  /*e870*/  LDSM.16.M88.4 R208, [R216+-0x6800] ;  /* 0xff980000d8d0783b */ /* 0x000f220000000200 */
[----:B---3--:R-:W-:Y:S01]  /*e880*/  ISETP.GT.AND P0, PT, R252, R0, PT ;  /* 0x00000000fc00720c */ /* 0x008fe20003f04270 */
        /* <DEDUP_REMOVED lines=36> */
[----:B------:R-:W2:Y:S06]  /*ead0*/  LDSM.16.M88.4 R184, [R231] ;  /* 0x00000000e7b8783b */ /* 0x000eac0000000200 */
        /* <DEDUP_REMOVED lines=18> */
[----:B------:R-:W2:Y:S06]  /*ec00*/  LDSM.16.M88.4 R188, [R217+0x5000] ;  /* 0x00500000d9bc783b */ /* 0x000eac0000000200 */
        /* <DEDUP_REMOVED lines=18> */
[----:B------:R-:W2:Y:S06]  /*ed30*/  LDSM.16.M88.4 R184, [R216+-0x4000] ;  /* 0xffc00000d8b8783b */ /* 0x000eac0000000200 */
        /* <DEDUP_REMOVED lines=94> */
[----:B------:R-:W1:Y:S06]  /*f320*/  LDSM.16.M88.4 R188, [R135+0xb000] ;  /* 0x00b0000087bc783b */ /* 0x000e6c0000000200 */
[----:B------:R-:W5:Y:S01]  /*f330*/  LDSM.16.M88.4 R192, [R135+0xb800] ;  /* 0x00b8000087c0783b */ /* 0x000f620000000200 */
        /* <DEDUP_REMOVED lines=15> */
[C---:B-----5:R-:W-:Y:S08]  /*f430*/  HMMA.16816.F32 R44, R196.reuse, R192, R44 ;  /* 0x000000c0c42c723c */ /* 0x060ff0000000182c */
[----:B------:R-:W-:Y:S01]  /*f440*/  HMMA.16816.F32 R48, R196, R194, R48 ;  /* 0x000000c2c430723c */ /* 0x000fe20000001830 */
[----:B------:R-:W5:Y:S06]  /*f450*/  LDSM.16.M88.4 R192, [R243] ;  /* 0x00000000f3c0783b */ /* 0x000f6c0000000200 */
[----:B------:R-:W1:Y:S01]  /*f460*/  LDSM.16.M88.4 R196, [R244] ;  /* 0x00000000f4c4783b */ /* 0x000e620000000200 */
        /* <DEDUP_REMOVED lines=12> */
[C---:B-----5:R-:W-:Y:S08]  /*f530*/  HMMA.16816.F32 R36, R200.reuse, R192, R36 ;  /* 0x000000c0c824723c */ /* 0x060ff00000001824 */
[C---:B------:R-:W-:Y:S01]  /*f540*/  HMMA.16816.F32 R40, R200.reuse, R194, R40 ;  /* 0x000000c2c828723c */ /* 0x040fe20000001828 */
[----:B------:R-:W4:Y:S07]  /*f550*/  LDSM.16.M88.4 R192, [R217+0xa800] ;  /* 0x00a80000d9c0783b */ /* 0x000f2e0000000200 */
[C---:B------:R-:W-:Y:S08]  /*f560*/  HMMA.16816.F32 R44, R200.reuse, R196, R44 ;  /* 0x000000c4c82c723c */ /* 0x040ff0000000182c */
[----:B------:R-:W-:Y:S01]  /*f570*/  HMMA.16816.F32 R48, R200, R198, R48 ;  /* 0x000000c6c830723c */ /* 0x000fe20000001830 */
[----:B------:R-:W5:Y:S06]  /*f580*/  LDSM.16.M88.4 R196, [R217+0xb000] ;  /* 0x00b00000d9c4783b */ /* 0x000f6c0000000200 */
[----:B------:R-:W-:Y:S01]  /*f590*/  LDSM.16.M88.4 R200, [R224+0xc000] ;  /* 0x00c00000e0c8783b */ /* 0x000fe20000000200 */
[C---:B---3--:R-:W-:Y:S08]  /*f5a0*/  HMMA.16816.F32 R4, R204.reuse, R208, R4 ;  /* 0x000000d0cc04723c */ /* 0x048ff00000001804 */
[C---:B------:R-:W-:Y:S01]  /*f5b0*/  HMMA.16816.F32 R8, R204.reuse, R210, R8 ;  /* 0x000000d2cc08723c */ /* 0x040fe20000001808 */
[----:B------:R-:W-:Y:S07]  /*f5c0*/  LDSM.16.M88.4 R208, [R216] ;  /* 0x00000000d8d0783b */ /* 0x000fee0000000200 */
[C---:B--2---:R-:W-:Y:S08]  /*f5d0*/  HMMA.16816.F32 R12, R204.reuse, R184, R12 ;  /* 0x000000b8cc0c723c */ /* 0x044ff0000000180c */
[C---:B------:R-:W-:Y:S01]  /*f5e0*/  HMMA.16816.F32 R16, R204.reuse, R186, R16 ;  /* 0x000000bacc10723c */ /* 0x040fe20000001810 */
[----:B------:R-:W2:Y:S07]  /*f5f0*/  LDSM.16.M88.4 R184, [R217+0xb800] ;  /* 0x00b80000d9b8783b */ /* 0x000eae0000000200 */
[C---:B-1----:R-:W-:Y:S08]  /*f600*/  HMMA.16816.F32 R20, R204.reuse, R188, R20 ;  /* 0x000000bccc14723c */ /* 0x042ff00000001814 */
[C---:B------:R-:W-:Y:S08]  /*f610*/  HMMA.16816.F32 R24, R204.reuse, R190, R24 ;  /* 0x000000becc18723c */ /* 0x040ff00000001818 */
[C---:B----4-:R-:W-:Y:S08]  /*f620*/  HMMA.16816.F32 R28, R204.reuse, R192, R28 ;  /* 0x000000c0cc1c723c */ /* 0x050ff0000000181c */
[C---:B------:R-:W-:Y:S08]  /*f630*/  HMMA.16816.F32 R32, R204.reuse, R194, R32 ;  /* 0x000000c2cc20723c */ /* 0x040ff00000001820 */
[C---:B-----5:R-:W-:Y:S08]  /*f640*/  HMMA.16816.F32 R36, R204.reuse, R196, R36 ;  /* 0x000000c4cc24723c */ /* 0x060ff00000001824 */
        /* <DEDUP_REMOVED lines=29> */
[----:B------:R-:W-:Y:S05]  /*f820*/  FMUL.FTZ R19, R19, c[0x0][0x320] ;  /* 0x0000c80013137a20 */ /* 0x000fea0000410000 */
[----:B------:R-:W1:Y:S01]  /*f830*/  MUFU.TANH R210, R9 ;  /* 0x0000000900d27308 */ /* 0x000e620000002400 */
[----:B----4-:R-:W4:Y:S09]  /*f840*/  LDSM.16.M88.4 R4, [R216+0x1000] ;  /* 0x00100000d804783b */ /* 0x010f320000000200 */
[----:B------:R-:W1:Y:S10]  /*f850*/  MUFU.TANH R215, R10 ;  /* 0x0000000a00d77308 */ /* 0x000e740000002400 */
[----:B------:R5:W1:Y:S10]  /*f860*/  MUFU.TANH R213, R11 ;  /* 0x0000000b00d57308 */ /* 0x000a740000002400 */
[----:B------:R-:W1:Y:S10]  /*f870*/  MUFU.TANH R199, R16 ;  /* 0x0000001000c77308 */ /* 0x000e740000002400 */
[----:B------:R-:W1:Y:S01]  /*f880*/  MUFU.TANH R197, R17 ;  /* 0x0000001100c57308 */ /* 0x000e620000002400 */
[----:B-----5:R-:W5:Y:S01]  /*f890*/  LDSM.16.M88.4 R8, [R216+0x1800] ;  /* 0x00180000d808783b */ /* 0x020f620000000200 */
[C---:B----4-:R-:W-:Y:S08]  /*f8a0*/  HMMA.16816.F32 R20, R200.reuse, R4, R20 ;  /* 0x00000004c814723c */ /* 0x050ff00000001814 */
[----:B------:R-:W4:Y:S01]  /*f8b0*/  MUFU.TANH R204, R18 ;  /* 0x0000001200cc7308 */ /* 0x000f220000002400 */
[C---:B------:R-:W-:Y:S01]  /*f8c0*/  HMMA.16816.F32 R24, R200.reuse, R6, R24 ;  /* 0x00000006c818723c */ /* 0x040fe20000001818 */
[----:B------:R-:W1:Y:S08]  /*f8d0*/  LDSM.16.M88.4 R4, [R216+0x2000] ;  /* 0x00200000d804783b */ /* 0x000e700000000200 */
[----:B------:R-:W1:Y:S06]  /*f8e0*/  MUFU.TANH R198, R19 ;  /* 0x0000001300c67308 */ /* 0x000e6c0000002400 */
[----:B------:R-:W-:Y:S04]  /*f8f0*/  FMUL.FTZ R20, R20, c[0x0][0x320] ;  /* 0x0000c80014147a20 */ /* 0x000fe80000410000 */
[----:B------:R-:W1:Y:S01]  /*f900*/  MUFU.TANH R206, R12 ;  /* 0x0000000c00ce7308 */ /* 0x000e620000002400 */
        /* <DEDUP_REMOVED lines=8> */
[C---:B-----5:R-:W-:Y:S06]  /*f990*/  HMMA.16816.F32 R28, R200.reuse, R8, R28 ;  /* 0x00000008c81c723c */ /* 0x060fec000000181c */
[----:B------:R-:W2:Y:S02]  /*f9a0*/  MUFU.TANH R193, R21 ;  /* 0x0000001500c17308 */ /* 0x000ea40000002400 */
[C---:B------:R-:W-:Y:S01]  /*f9b0*/  HMMA.16816.F32 R32, R200.reuse, R10, R32 ;  /* 0x0000000ac820723c */ /* 0x040fe20000001820 */
[----:B------:R-:W5:Y:S01]  /*f9c0*/  LDSM.16.M88.4 R8, [R216+0x2800] ;  /* 0x00280000d808783b */ /* 0x000f620000000200 */
[----:B------:R-:W-:Y:S06]  /*f9d0*/  DEPBAR.LE SB0, 0x0 ;  /* 0x000080000000791a */ /* 0x000fec0000000000 */
[----:B------:R-:W2:Y:S01]  /*f9e0*/  MUFU.TANH R196, R22 ;  /* 0x0000001600c47308 */ /* 0x000ea20000002400 */
[----:B------:R-:W-:Y:S01]  /*f9f0*/  BAR.SYNC.DEFER_BLOCKING 0x0 ;  /* 0x0000000000007b1d */ /* 0x000fe20000010000 */
[C---:B-1----:R-:W-:Y:S06]  /*fa00*/  HMMA.16816.F32 R36, R200.reuse, R4, R36 ;  /* 0x00000004c824723c */ /* 0x042fec0000001824 */
[----:B------:R-:W-:Y:S02]  /*fa10*/  FMUL.FTZ R28, R28, c[0x0][0x320] ;  /* 0x0000c8001c1c7a20 */ /* 0x000fe40000410000 */
[----:B------:R1:W1:Y:S01]  /*fa20*/  MUFU.TANH R195, R23 ;  /* 0x0000001700c37308 */ /* 0x0002620000002400 */
[C---:B------:R-:W-:Y:S03]  /*fa30*/  HMMA.16816.F32 R40, R200.reuse, R6, R40 ;  /* 0x00000006c828723c */ /* 0x040fe60000001828 */
[----:B------:R-:W-:Y:S02]  /*fa40*/  FMUL.FTZ R29, R29, c[0x0][0x320] ;  /* 0x0000c8001d1d7a20 */ /* 0x000fe40000410000 */
[----:B------:R-:W-:Y:S02]  /*fa50*/  FMUL.FTZ R30, R30, c[0x0][0x320] ;  /* 0x0000c8001e1e7a20 */ /* 0x000fe40000410000 */
[----:B------:R-:W-:Y:S02]  /*fa60*/  FMUL.FTZ R31, R31, c[0x0][0x320] ;  /* 0x0000c8001f1f7a20 */ /* 0x000fe40000410000 */
[----:B------:R2:W2:Y:S03]  /*fa70*/  MUFU.TANH R191, R24 ;  /* 0x0000001800bf7308 */ /* 0x0004a60000002400 */
[----:B------:R-:W-:Y:S07]  /*fa80*/  FMUL.FTZ R32, R32, c[0x0][0x320] ;  /* 0x0000c80020207a20 */ /* 0x000fee0000410000 */
[----:B------:R3:W3:Y:S01]  /*fa90*/  MUFU.TANH R189, R25 ;  /* 0x0000001900bd7308 */ /* 0x0006e20000002400 */
[C---:B-----5:R-:W-:Y:S04]  /*faa0*/  HMMA.16816.F32 R44, R200.reuse, R8, R44 ;  /* 0x00000008c82c723c */ /* 0x060fe8000000182c */
[----:B-1----:R-:W-:Y:S05]  /*fab0*/  FMUL.FTZ R23, R41, c[0x0][0x320] ;  /* 0x0000c80029177a20 */ /* 0x002fea0000410000 */
[----:B------:R1:W1:Y:S01]  /*fac0*/  MUFU.TANH R192, R26 ;  /* 0x0000001a00c07308 */ /* 0x0002620000002400 */
[----:B------:R-:W-:Y:S03]  /*fad0*/  HMMA.16816.F32 R48, R200, R10, R48 ;  /* 0x0000000ac830723c */ /* 0x000fe60000001830 */
[----:B--2---:R-:W-:Y:S06]  /*fae0*/  FMUL.FTZ R24, R40, c[0x0][0x320] ;  /* 0x0000c80028187a20 */ /* 0x004fec0000410000 */
[----:B------:R2:W2:Y:S03]  /*faf0*/  MUFU.TANH R190, R27 ;  /* 0x0000001b00be7308 */ /* 0x0004a60000002400 */
[----:B---3--:R-:W-:Y:S02]  /*fb00*/  FMUL.FTZ R25, R43, c[0x0][0x320] ;  /* 0x0000c8002b197a20 */ /* 0x008fe40000410000 */
[----:B------:R-:W-:Y:S02]  /*fb10*/  FMUL.FTZ R22, R44, c[0x0][0x320] ;  /* 0x0000c8002c167a20 */ /* 0x000fe40000410000 */
[----:B------:R-:W-:Y:S03]  /*fb20*/  FMUL.FTZ R17, R45, c[0x0][0x320] ;  /* 0x0000c8002d117a20 */ /* 0x000fe60000410000 */
[----:B------:R3:W3:Y:S01]  /*fb30*/  MUFU.TANH R186, R28 ;  /* 0x0000001c00ba7308 */ /* 0x0006e20000002400 */
[----:B------:R-:W-:Y:S02]  /*fb40*/  FMUL.FTZ R21, R46, c[0x0][0x320] ;  /* 0x0000c8002e157a20 */ /* 0x000fe40000410000 */
[----:B------:R-:W-:Y:S02]  /*fb50*/  FMUL.FTZ R20, R47, c[0x0][0x320] ;  /* 0x0000c8002f147a20 */ /* 0x000fe40000410000 */
[----:B-1----:R-:W-:Y:S02]  /*fb60*/  FMUL.FTZ R26, R42, c[0x0][0x320] ;  /* 0x0000c8002a1a7a20 */ /* 0x002fe40000410000 */
[----:B------:R-:W-:Y:S02]  /*fb70*/  FMUL.FTZ R16, R48, c[0x0][0x320] ;  /* 0x0000c80030107a20 */ /* 0x000fe40000410000 */
[----:B------:R-:W-:Y:S01]  /*fb80*/  FMUL.FTZ R11, R49, c[0x0][0x320] ;  /* 0x0000c800310b7a20 */ /* 0x000fe20000410000 */
[----:B------:R1:W1:Y:S01]  /*fb90*/  MUFU.TANH R185, R29 ;  /* 0x0000001d00b97308 */ /* 0x0002620000002400 */
[----:B------:R-:W-:Y:S02]  /*fba0*/  FMUL.FTZ R19, R50, c[0x0][0x320] ;  /* 0x0000c80032137a20 */ /* 0x000fe40000410000 */
[----:B------:R-:W-:Y:S02]  /*fbb0*/  FMUL.FTZ R18, R51, c[0x0][0x320] ;  /* 0x0000c80033127a20 */ /* 0x000fe40000410000 */
[----:B--2---:R-:W-:Y:S05]  /*fbc0*/  FMUL.FTZ R27, R37, c[0x0][0x320] ;  /* 0x0000c800251b7a20 */ /* 0x004fea0000410000 */
[----:B------:R2:W2:Y:S01]  /*fbd0*/  MUFU.TANH R188, R30 ;  /* 0x0000001e00bc7308 */ /* 0x0004a20000002400 */
[----:B---3--:R-:W-:Y:S09]  /*fbe0*/  FMUL.FTZ R28, R39, c[0x0][0x320] ;  /* 0x0000c800271c7a20 */ /* 0x008ff20000410000 */
[----:B------:R3:W3:Y:S01]  /*fbf0*/  MUFU.TANH R187, R31 ;  /* 0x0000001f00bb7308 */ /* 0x0006e20000002400 */
[----:B-1----:R-:W-:Y:S09]  /*fc00*/  FMUL.FTZ R29, R38, c[0x0][0x320] ;  /* 0x0000c800261d7a20 */ /* 0x002ff20000410000 */
[----:B------:R1:W1:Y:S01]  /*fc10*/  MUFU.TANH R184, R32 ;  /* 0x0000002000b87308 */ /* 0x0002620000002400 */
[----:B--2---:R-:W-:Y:S09]  /*fc20*/  FMUL.FTZ R30, R36, c[0x0][0x320] ;  /* 0x0000c800241e7a20 */ /* 0x004ff20000410000 */
[----:B------:R2:W2:Y:S01]  /*fc30*/  MUFU.TANH R205, R13 ;  /* 0x0000000d00cd7308 */ /* 0x0004a20000002400 */
[----:B---3--:R-:W-:Y:S02]  /*fc40*/  FMUL.FTZ R31, R33, c[0x0][0x320] ;  /* 0x0000c800211f7a20 */ /* 0x008fe40000410000 */
[----:B------:R-:W-:Y:S07]  /*fc50*/  FMUL.FTZ R33, R34, c[0x0][0x320] ;  /* 0x0000c80022217a20 */ /* 0x000fee0000410000 */
[----:B------:R3:W2:Y:S01]  /*fc60*/  MUFU.TANH R209, R14 ;  /* 0x0000000e00d17308 */ /* 0x0006a20000002400 */
[----:B-1----:R-:W-:Y:S09]  /*fc70*/  FMUL.FTZ R32, R35, c[0x0][0x320] ;  /* 0x0000c80023207a20 */ /* 0x002ff20000410000 */
[----:B------:R3:W1:Y:S10]  /*fc80*/  MUFU.TANH R207, R15 ;  /* 0x0000000f00cf7308 */ /* 0x0006740000002400 */
        /* <DEDUP_REMOVED lines=20> */
[----:B--234-:R-:W2:Y:S01]  /*fdd0*/  LDL R2, [R1+0x3c] ;  /* 0x00003c0001027983 */ /* 0x01cea20000100800 */
[----:B------:R-:W-:Y:S03]  /*fde0*/  IMAD.MOV.U32 R12, RZ, RZ, c[0x0][0x2b8] ;  /* 0x0000ae00ff0c7624 */ /* 0x000fe600078e00ff */
[----:B------:R-:W3:Y:S02]  /*fdf0*/  LDL.64 R36, [R1+0x50] ;  /* 0x0000500001247983 */ /* 0x000ee40000100a00 */
[----:B------:R-:W-:Y:S02]  /*fe00*/  ISETP.NE.AND P2, PT, R12, 0x1, PT ;  /* 0x000000010c00780c */ /* 0x000fe40003f45270 */
[----:B------:R-:W4:Y:S04]  /*fe10*/  LDL R5, [R1+0x60] ;  /* 0x0000600001057983 */ /* 0x000f280000100800 */
[----:B------:R-:W5:Y:S04]  /*fe20*/  S2R R13, SR_TID.X ;  /* 0x00000000000d7919 */ /* 0x000f680000002100 */
[----:B------:R-:W3:Y:S04]  /*fe30*/  LDL.64 R34, [R1+0x48] ;  /* 0x0000480001227983 */ /* 0x000ee80000100a00 */
[----:B------:R-:W4:Y:S04]  /*fe40*/  LDL R6, [R1+0x40] ;  /* 0x0000400001067983 */ /* 0x000f280000100800 */
[----:B------:R-:W4:Y:S04]  /*fe50*/  LDL R10, [R1+0x100] ;  /* 0x00010000010a7983 */ /* 0x000f280000100800 */
[----:B------:R-:W4:Y:S04]  /*fe60*/  LDL R15, [R1+0x20] ;  /* 0x00002000010f7983 */ /* 0x000f280000100800 */
[----:B------:R-:W4:Y:S01]  /*fe70*/  LDL R9, [R1+0x104] ;  /* 0x0001040001097983 */ /* 0x000f220000100800 */
        /* <DEDUP_REMOVED lines=10> */
[----:B------:R-:W5:Y:S03]  /*ff20*/  LDL R12, [R1+0xc] ;  /* 0x00000c00010c7983 */ /* 0x000f660000100800 */
[----:B------:R-:W-:Y:S01]  /*ff30*/  IMAD R0, R0, 0x20, R3 ;  /* 0x0000002000007824 */ /* 0x000fe200078e0203 */
[----:B------:R-:W5:Y:S01]  /*ff40*/  LDL R13, [R1+0x28] ;  /* 0x00002800010d7983 */ /* 0x000f620000100800 */
[----:B--2---:R-:W-:Y:S05]  /*ff50*/  IMAD R2, R252, 0x60, R2 ;  /* 0x00000060fc027824 */ /* 0x004fea00078e0202 */
[----:B------:R-:W-:Y:S05]  /*ff60*/  IADD3 R2, R2, -0x60, R0 ;  /* 0xffffffa002027810 */ /* 0x000fea0007ffe000 */
[----:B------:R-:W-:Y:S04]  /*ff70*/  @P2 IMAD.HI.U32 R3, R2, c[0x0][0x2bc], RZ ;  /* 0x0000af0002032a27 */ /* 0x000fe800078e00ff */
[----:B------:R-:W-:Y:S01]  /*ff80*/  IMAD.MOV.U32 R0, RZ, RZ, R2 ;  /* 0x000000ffff007224 */ /* 0x000fe200078e0002 */
[----:B------:R-:W-:Y:S04]  /*ff90*/  @P2 SHF.R.U32.HI R0, RZ, c[0x0][0x2c0], R3 ;  /* 0x0000b000ff002a19 */ /* 0x000fe80000011603 */
[C---:B---3--:R-:W-:Y:S01]  /*ffa0*/  @!P6 IADD3 R3, P0, R0.reuse, R36, RZ ;  /* 0x000000240003e210 */ /* 0x048fe20007f1e0ff */
[----:B------:R-:W-:Y:S03]  /*ffb0*/  IMAD.MOV.U32 R36, RZ, RZ, RZ ;  /* 0x000000ffff247224 */ /* 0x000fe600078e00ff */
[----:B----4-:R-:W-:Y:S01]  /*ffc0*/  @!P6 LEA.HI.X.SX32 R5, R0, R5, 0x1, P0 ;  /* 0x000000050005e211 */ /* 0x010fe200000f0eff */
[----:B------:R-:W-:Y:S01]  /*ffd0*/  IMAD.MOV R0, RZ, RZ, -R0 ;  /* 0x000000ffff007224 */ /* 0x000fe200078e0a00 */
[C---:B------:R-:W-:Y:S03]  /*ffe0*/  @!P6 LEA R4, P0, R3.reuse, c[0x0][0x2a0], 0x2 ;  /* 0x0000a8000304ea11 */ /* 0x040fe600078010ff */
[----:B------:R-:W-:Y:S01]  /*fff0*/  IMAD R37, R0, c[0x0][0x2b8], R2 ;  /* 0x0000ae0000257a24 */ /* 0x000fe200078e0202 */
[----:B------:R-:W-:Y:S02]  /*10000*/  @!P6 LEA.HI.X R5, R3, c[0x0][0x2a4], R5, 0x2, P0 ;  /* 0x0000a9000305ea11 */ /* 0x000fe400000f1405 */
[----:B------:R-:W-:Y:S01]  /*10010*/  SHF.L.U64.HI R10, R15, 0x1, R10 ;  /* 0x000000010f0a7819 */ /* 0x000fe2000001020a */
[C---:B------:R-:W-:Y:S01]  /*10020*/  IMAD.WIDE.U32 R2, R37.reuse, c[0x0][0x1e0], RZ ;  /* 0x0000780025027a25 */ /* 0x040fe200078e00ff */
[----:B------:R-:W-:Y:S01]  /*10030*/  SHF.R.S32.HI R0, RZ, 0x1f, R37 ;  /* 0x0000001fff007819 */ /* 0x000fe20000011425 */
[----:B------:R-:W2:Y:S01]  /*10040*/  @!P6 LDG.E R36, [R4.64] ;  /* 0x000000060424e981 */ /* 0x000ea2000c1e1900 */
[----:B-----5:R-:W-:Y:S03]  /*10050*/  SHF.L.U64.HI R9, R14, 0x1, R9 ;  /* 0x000000010e097819 */ /* 0x020fe60000010209 */
[----:B------:R-:W-:Y:S01]  /*10060*/  IMAD R0, R0, c[0x0][0x1e0], RZ ;  /* 0x0000780000007a24 */ /* 0x000fe200078e02ff */
[----:B------:R3:W-:Y:S03]  /*10070*/  STL [R1+0x14], R37 ;  /* 0x0000142501007387 */ /* 0x0007e60000100800 */
[----:B------:R-:W-:Y:S04]  /*10080*/  IMAD R0, R37, c[0x0][0x1e4], R0 ;  /* 0x0000790025007a24 */ /* 0x000fe800078e0200 */
[----:B------:R-:W-:Y:S01]  /*10090*/  IMAD.IADD R3, R3, 0x1, R0 ;  /* 0x0000000103037824 */ /* 0x000fe200078e0200 */
[----:B------:R-:W-:Y:S01]  /*100a0*/  SHF.L.U64.HI R7, R12, 0x1, R7 ;  /* 0x000000010c077819 */ /* 0x000fe20000010207 */
[C---:B------:R-:W-:Y:S01]  /*100b0*/  IMAD.SHL.U32 R35, R13.reuse, 0x2, RZ ;  /* 0x000000020d237824 */ /* 0x040fe200078e00ff */
[----:B------:R-:W-:Y:S01]  /*100c0*/  SHF.L.U64.HI R8, R13, 0x1, R8 ;  /* 0x000000010d087819 */ /* 0x000fe20000010208 */
[----:B---3--:R-:W-:Y:S02]  /*100d0*/  IMAD.SHL.U32 R37, R15, 0x2, RZ ;  /* 0x000000020f257824 */ /* 0x008fe400078e00ff */
[----:B--2---:R-:W-:Y:S01]  /*100e0*/  IMAD.WIDE.U32 R2, R36, c[0x0][0x1f0], R2 ;  /* 0x00007c0024027a25 */ /* 0x004fe200078e0002 */
[----:B------:R-:W-:Y:S01]  /*100f0*/  SHF.R.S32.HI R0, RZ, 0x1f, R36 ;  /* 0x0000001fff007819 */ /* 0x000fe20000011424 */
[----:B------:R2:W-:Y:S03]  /*10100*/  STL [R1+0x10], R36 ;  /* 0x0000102401007387 */ /* 0x0005e60000100800 */
[----:B------:R-:W-:Y:S01]  /*10110*/  IADD3 R5, P0, R34, R2, RZ ;  /* 0x0000000222057210 */ /* 0x000fe20007f1e0ff */
[----:B------:R-:W-:Y:S02]  /*10120*/  IMAD R0, R0, c[0x0][0x1f0], RZ ;  /* 0x00007c0000007a24 */ /* 0x000fe400078e02ff */
[----:B------:R-:W-:Y:S02]  /*10130*/  IMAD.SHL.U32 R34, R12, 0x2, RZ ;  /* 0x000000020c227824 */ /* 0x000fe400078e00ff */
[----:B------:R-:W-:Y:S05]  /*10140*/  IMAD R0, R36, c[0x0][0x1f4], R0 ;  /* 0x00007d0024007a24 */ /* 0x000fea00078e0200 */
[----:B------:R-:W-:Y:S02]  /*10150*/  IADD3.X R2, R6, R3, R0, P0, !PT ;  /* 0x0000000306027210 */ /* 0x000fe400007fe400 */
[C---:B------:R-:W-:Y:S04]  /*10160*/  LEA R6, P0, R5.reuse, c[0x0][0x1c8], 0x1 ;  /* 0x0000720005067a11 */ /* 0x040fe800078008ff */
[----:B------:R-:W-:Y:S01]  /*10170*/  LEA.HI.X R5, R5, c[0x0][0x1cc], R2, 0x1, P0 ;  /* 0x0000730005057a11 */ /* 0x000fe200000f0c02 */
[----:B--2---:R-:W-:Y:S01]  /*10180*/  IMAD.SHL.U32 R36, R14, 0x2, RZ ;  /* 0x000000020e247824 */ /* 0x004fe200078e00ff */
[----:B------:R-:W-:-:S05]  /*10190*/  BRA.DIV ~URZ, `(.L_x_2714) ;  /* 0x00007ce27f007947 */ /* 0x000fca000b800000 */
[----:B------:R2:W3:Y:S02]  /*101a0*/  SHFL.IDX PT, R4, R5, RZ, 0x181f ;  /* 0x00181fff05047589 */ /* 0x0004e400000e0000 */
.L_x_2749:
[----:B------:R-:W-:-:S05]  /*101b0*/  BRA.DIV ~URZ, `(.L_x_2715) ;  /* 0x00007d327f007947 */ /* 0x000fca000b800000 */
[----:B------:R-:W4:Y:S01]  /*101c0*/  SHFL.IDX PT, R0, R6, RZ, 0x181f ;  /* 0x00181fff06007589 */ /* 0x000f2200000e0000 */
[C---:B------:R-:W-:Y:S02]  /*101d0*/  IADD3 R12, -R132.reuse, 0x10, RZ ;  /* 0x00000010840c7810 */ /* 0x040fe40007ffe1ff */
[----:B------:R-:W-:Y:S02]  /*101e0*/  ISETP.NE.U32.AND P2, PT, R132, RZ, PT ;  /* 0x000000ff8400720c */ /* 0x000fe40003f45070 */
[----:B------:R-:W-:Y:S04]  /*101f0*/  LOP3.LUT R12, R12, 0xf, RZ, 0xc0, !PT ;  /* 0x0000000f0c0c7812 */ /* 0x000fe800078ec0ff */
[----:B----4-:R-:W-:Y:S04]  /*10200*/  IADD3 R2, P1, P0, R12, R0, R34 ;  /* 0x000000000c027210 */ /* 0x010fe8000783e022 */
[----:B---3--:R-:W-:Y:S02]  /*10210*/  IADD3.X R3, RZ, R4, R7, P1, P0 ;  /* 0x00000004ff037210 */ /* 0x008fe40000fe0407 */
[----:B------:R-:W-:Y:S03]  /*10220*/  IADD3 R14, P0, R0, R35, RZ ;  /* 0x00000023000e7210 */ /* 0x000fe60007f1e0ff */
[----:B------:R-:W-:Y:S01]  /*10230*/  @!PT LDS RZ, [RZ] ;  /* 0x00000000fffff984 */ /* 0x000fe20000000800 */
[----:B------:R-:W-:Y:S01]  /*10240*/  @!PT LDS RZ, [RZ] ;  /* 0x00000000fffff984 */ /* 0x000fe20000000800 */
[----:B------:R3:W-:Y:S02]  /*10250*/  LDGSTS.E.BYPASS.LTC128B.128.ZFILL [R251+0xc100], [R2.64], P2 ;  /* 0x0c10000002fb7fae */ /* 0x0007e40009141d46 */
[----:B------:R-:W-:Y:S05]  /*10260*/  IMAD.X R15, R4, 0x1, R8, P0 ;  /* 0x00000001040f7824 */ /* 0x000fea00000e0608 */
[----:B------:R4:W-:Y:S01]  /*10270*/  LDGSTS.E.BYPASS.LTC128B.128 [R251+0xf100], [R14.64], !P5 ;  /* 0x0f1000000efb7fae */ /* 0x0009e2000e901d46 */
[----:B---3--:R-:W-:Y:S05]  /*10280*/  IADD3 R2, P0, R0, R36, RZ ;  /* 0x0000002400027210 */ /* 0x008fea0007f1e0ff */
[----:B------:R-:W-:Y:S05]  /*10290*/  IMAD.X R3, R4, 0x1, R9, P0 ;  /* 0x0000000104037824 */ /* 0x000fea00000e0609 */
[----:B------:R3:W-:Y:S02]  /*102a0*/  LDGSTS.E.BYPASS.LTC128B.128 [R251+0x12100], [R2.64], !P4 ;  /* 0x1210000002fb7fae */ /* 0x0007e4000e101d46 */
[----:B---3--:R-:W-:Y:S02]  /*102b0*/  IADD3 R2, P0, R0, R37, RZ ;  /* 0x0000002500027210 */ /* 0x008fe40007f1e0ff */
[----:B------:R-:W3:Y:S03]  /*102c0*/  SHFL.IDX PT, R0, R6, 0x1, 0x181f ;  /* 0x00381f0006007f89 */ /* 0x000ee600000e0000 */
[----:B------:R-:W-:Y:S02]  /*102d0*/  IMAD.X R3, R4, 0x1, R10, P0 ;  /* 0x0000000104037824 */ /* 0x000fe400000e060a */
[----:B------:R-:W-:Y:S04]  /*102e0*/  SHFL.IDX PT, R4, R5, 0x2, 0x181f ;  /* 0x00581f0005047f89 */ /* 0x000fe800000e0000 */
[----:B------:R5:W-:Y:S01]  /*102f0*/  LDGSTS.E.BYPASS.LTC128B.128 [R251+0x15100], [R2.64], !P3 ;  /* 0x1510000002fb7fae */ /* 0x000be2000d901d46 */
[----:B---3--:R-:W-:Y:S03]  /*10300*/  IADD3 R12, P1, P0, R12, R0, R34 ;  /* 0x000000000c0c7210 */ /* 0x008fe6000783e022 */
[----:B-----5:R-:W3:Y:S02]  /*10310*/  SHFL.IDX PT, R2, R5, 0x1, 0x181f ;  /* 0x00381f0005027f89 */ /* 0x020ee400000e0000 */
[----:B---3--:R-:W-:Y:S05]  /*10320*/  IADD3.X R13, RZ, R2, R7, P1, P0 ;  /* 0x00000002ff0d7210 */ /* 0x008fea0000fe0407 */
[----:B------:R3:W-:Y:S02]  /*10330*/  LDGSTS.E.BYPASS.LTC128B.128.ZFILL [R251+0xd100], [R12.64], P2 ;  /* 0x0d1000000cfb7fae */ /* 0x0007e40009141d46 */
[----:B---3--:R-:W-:Y:S05]  /*10340*/  IADD3 R12, P0, R0, R35, RZ ;  /* 0x00000023000c7210 */ /* 0x008fea0007f1e0ff */
[----:B------:R-:W-:Y:S05]  /*10350*/  IMAD.X R13, R2, 0x1, R8, P0 ;  /* 0x00000001020d7824 */ /* 0x000fea00000e0608 */
[----:B------:R3:W-:Y:S02]  /*10360*/  LDGSTS.E.BYPASS.LTC128B.128 [R251+0x10100], [R12.64], !P5 ;  /* 0x101000000cfb7fae */ /* 0x0007e4000e901d46 */
[----:B---3--:R-:W-:Y:S05]  /*10370*/  IADD3 R12, P0, R0, R36, RZ ;  /* 0x00000024000c7210 */ /* 0x008fea0007f1e0ff */
[----:B------:R-:W-:Y:S01]  /*10380*/  IMAD.X R13, R2, 0x1, R9, P0 ;  /* 0x00000001020d7824 */ /* 0x000fe200000e0609 */
[----:B----4-:R-:W-:Y:S02]  /*10390*/  IADD3 R14, P0, R0, R37, RZ ;  /* 0x00000025000e7210 */ /* 0x010fe40007f1e0ff */
[----:B------:R3:W4:Y:S03]  /*103a0*/  SHFL.IDX PT, R0, R6, 0x2, 0x181f ;  /* 0x00581f0006007f89 */ /* 0x00072600000e0000 */
[----:B------:R-:W-:Y:S01]  /*103b0*/  IMAD.X R15, R2, 0x1, R10, P0 ;  /* 0x00000001020f7824 */ /* 0x000fe200000e060a */
[----:B------:R3:W-:Y:S04]  /*103c0*/  LDGSTS.E.BYPASS.LTC128B.128 [R251+0x13100], [R12.64], !P4 ;  /* 0x131000000cfb7fae */ /* 0x0007e8000e101d46 */
[----:B------:R3:W-:Y:S03]  /*103d0*/  LDGSTS.E.BYPASS.LTC128B.128 [R251+0x16100], [R14.64], !P3 ;  /* 0x161000000efb7fae */ /* 0x0007e6000d901d46 */
.L_x_2750:
[C---:B------:R-:W-:Y:S02]  /*103e0*/  IADD3 R2, -R132.reuse, 0x10, RZ ;  /* 0x0000001084027810 */ /* 0x040fe40007ffe1ff */
[----:B------:R-:W-:Y:S02]  /*103f0*/  ISETP.NE.U32.AND P0, PT, R132, RZ, PT ;  /* 0x000000ff8400720c */ /* 0x000fe40003f05070 */
[----:B------:R-:W-:Y:S04]  /*10400*/  LOP3.LUT R2, R2, 0xf, RZ, 0xc0, !PT ;  /* 0x0000000f02027812 */ /* 0x000fe800078ec0ff */
[----:B----4-:R-:W-:Y:S04]  /*10410*/  IADD3 R2, P2, P1, R2, R0, R34 ;  /* 0x0000000002027210 */ /* 0x010fe8000795e022 */
[----:B------:R-:W-:Y:S02]  /*10420*/  IADD3.X R3, RZ, R4, R7, P2, P1 ;  /* 0x00000004ff037210 */ /* 0x000fe400017e2407 */
[C---:B---3--:R-:W-:Y:S03]  /*10430*/  IADD3 R6, P1, R0.reuse, R36, RZ ;  /* 0x0000002400067210 */ /* 0x048fe60007f3e0ff */
        /* <DEDUP_REMOVED lines=9> */
[----:B---3--:R-:W-:Y:S05]  /*104d0*/  IADD3 R2, P0, R0, R37, RZ ;  /* 0x0000002500027210 */ /* 0x008fea0007f1e0ff */
[----:B------:R-:W-:Y:S05]  /*104e0*/  IMAD.X R3, R4, 0x1, R10, P0 ;  /* 0x0000000104037824 */ /* 0x000fea00000e060a */
[----:B------:R4:W-:Y:S03]  /*104f0*/  LDGSTS.E.BYPASS.LTC128B.128 [R251+0x17100], [R2.64], !P3 ;  /* 0x1710000002fb7fae */ /* 0x0009e6000d901d46 */
.L_x_2713:
[----:B--234-:R-:W-:Y:S05]  /*10500*/  BSYNC B0 ;  /* 0x0000000000007941 */ /* 0x01cfea0003800000 */
.L_x_2712:
        /* <DEDUP_REMOVED lines=57> */
.L_x_2751:
        /* <DEDUP_REMOVED lines=34> */
[----:B------:R-:W-:Y:S02]  /*10ac0*/  FFMA.FTZ R15, R16, c[0x0][0x2d0], -R4 ;  /* 0x0000b400100f7a23 */ /* 0x000fe40000010804 */
[C---:B-1----:R-:W-:Y:S01]  /*10ad0*/  FADD.FTZ R0, -R3.reuse, R134 ;  /* 0x0000008603007221 */ /* 0x042fe20000010100 */
[----:B------:R-:W-:Y:S03]  /*10ae0*/  MOV R134, R12 ;  /* 0x0000000c00867202 */ /* 0x000fe60000000f00 */
[----:B------:R-:W-:Y:S03]  /*10af0*/  FMUL.FTZ R0, R0, c[0x0][0x2d0] ;  /* 0x0000b40000007a20 */ /* 0x000fe60000410000 */
[----:B------:R-:W-:Y:S10]  /*10b00*/  MUFU.EX2 R133, R133 ;  /* 0x0000008500857308 */ /* 0x000ff40000000800 */
[----:B------:R-:W1:Y:S01]  /*10b10*/  MUFU.EX2 R0, R0 ;  /* 0x0000000000007308 */ /* 0x000e620000000800 */
[C---:B---3--:R-:W-:Y:S02]  /*10b20*/  FFMA.FTZ R4, R2.reuse, R13, R7 ;  /* 0x0000000d02047223 */ /* 0x048fe40000010007 */
[----:B------:R-:W-:Y:S02]  /*10b30*/  FMUL.FTZ R48, R2, R136 ;  /* 0x0000008802307220 */ /* 0x000fe40000410000 */
[C---:B--2---:R-:W-:Y:S01]  /*10b40*/  FADD.FTZ R6, R184.reuse, R4 ;  /* 0x00000004b8067221 */ /* 0x044fe20000010000 */
[----:B------:R-:W-:Y:S01]  /*10b50*/  F2FP.PACK_AB R184, R184, R7 ;  /* 0x00000007b8b8723e */ /* 0x000fe200000000ff */
[----:B------:R-:W-:Y:S02]  /*10b60*/  FMUL.FTZ R4, R3, c[0x0][0x2d0] ;  /* 0x0000b40003047a20 */ /* 0x000fe40000410000 */
[----:B------:R-:W-:Y:S02]  /*10b70*/  FMUL.FTZ R49, R2, R137 ;  /* 0x0000008902317220 */ /* 0x000fe40000410000 */
[--C-:B------:R-:W-:Y:S02]  /*10b80*/  FFMA.FTZ R23, R20, c[0x0][0x2d0], -R4.reuse ;  /* 0x0000b40014177a23 */ /* 0x100fe40000010804 */
[----:B------:R-:W-:Y:S02]  /*10b90*/  FMUL.FTZ R20, R2, R164 ;  /* 0x000000a402147220 */ /* 0x000fe40000410000 */
[----:B------:R-:W2:Y:S01]  /*10ba0*/  LDL.LU R164, [R1+0x2c] ;  /* 0x00002c0001a47983 */ /* 0x000ea20000300800 */
[C---:B-1----:R-:W-:Y:S02]  /*10bb0*/  FMUL.FTZ R50, R0.reuse, R138 ;  /* 0x0000008a00327220 */ /* 0x042fe40000410000 */
[----:B------:R-:W-:Y:S02]  /*10bc0*/  FMUL.FTZ R51, R0, R139 ;  /* 0x0000008b00337220 */ /* 0x000fe40000410000 */
[----:B------:R-:W1:Y:S01]  /*10bd0*/  LDSM.16.MT88.4 R136, [R218] ;  /* 0x00000000da88783b */ /* 0x000e620000004200 */
[--C-:B------:R-:W-:Y:S02]  /*10be0*/  FFMA.FTZ R215, R215, c[0x0][0x2d0], -R4.reuse ;  /* 0x0000b400d7d77a23 */ /* 0x100fe40000010804 */
[--C-:B------:R-:W-:Y:S02]  /*10bf0*/  FFMA.FTZ R213, R213, c[0x0][0x2d0], -R4.reuse ;  /* 0x0000b400d5d57a23 */ /* 0x100fe40000010804 */
[--C-:B------:R-:W-:Y:S02]  /*10c00*/  FFMA.FTZ R5, R212, c[0x0][0x2d0], -R4.reuse ;  /* 0x0000b400d4057a23 */ /* 0x100fe40000010804 */
[--C-:B------:R-:W-:Y:S01]  /*10c10*/  FFMA.FTZ R7, R250, c[0x0][0x2d0], -R4.reuse ;  /* 0x0000b400fa077a23 */ /* 0x100fe20000010804 */
[----:B------:R-:W-:Y:S01]  /*10c20*/  MUFU.EX2 R215, R215 ;  /* 0x000000d700d77308 */ /* 0x000fe20000000800 */
[--C-:B------:R-:W-:Y:S02]  /*10c30*/  FFMA.FTZ R22, R21, c[0x0][0x2d0], -R4.reuse ;  /* 0x0000b40015167a23 */ /* 0x100fe40000010804 */
[----:B------:R-:W-:Y:S02]  /*10c40*/  FMUL.FTZ R21, R2, R165 ;  /* 0x000000a502157220 */ /* 0x000fe40000410000 */
[----:B------:R-:W-:Y:S01]  /*10c50*/  FFMA.FTZ R200, R187, c[0x0][0x2d0], -R4 ;  /* 0x0000b400bbc87a23 */ /* 0x000fe20000010804 */
[----:B------:R-:W-:Y:S01]  /*10c60*/  MOV R187, R9 ;  /* 0x0000000900bb7202 */ /* 0x000fe20000000f00 */
[----:B------:R-:W-:Y:S01]  /*10c70*/  FADD.FTZ R6, R186, R6 ;  /* 0x00000006ba067221 */ /* 0x000fe20000010000 */
[----:B------:R-:W-:Y:S01]  /*10c80*/  F2FP.PACK_AB R186, R8, R186 ;  /* 0x000000ba08ba723e */ /* 0x000fe200000000ff */
[--C-:B------:R-:W-:Y:S01]  /*10c90*/  FFMA.FTZ R190, R190, c[0x0][0x2d0], -R4.reuse ;  /* 0x0000b400bebe7a23 */ /* 0x100fe20000010804 */
[----:B------:R3:W-:Y:S01]  /*10ca0*/  MUFU.EX2 R165, R7 ;  /* 0x0000000700a57308 */ /* 0x0007e20000000800 */
        /* <DEDUP_REMOVED lines=11> */
[----:B------:R-:W5:Y:S01]  /*10d60*/  MUFU.EX2 R213, R213 ;  /* 0x000000d500d57308 */ /* 0x000f620000000800 */
[--C-:B------:R-:W-:Y:S02]  /*10d70*/  FFMA.FTZ R195, R195, c[0x0][0x2d0], -R4.reuse ;  /* 0x0000b400c3c37a23 */ /* 0x100fe40000010804 */
[--C-:B------:R-:W-:Y:S02]  /*10d80*/  FFMA.FTZ R192, R192, c[0x0][0x2d0], -R4.reuse ;  /* 0x0000b400c0c07a23 */ /* 0x100fe40000010804 */
[----:B---3--:R-:W-:Y:S02]  /*10d90*/  FMUL.FTZ R7, R0, R183 ;  /* 0x000000b700077220 */ /* 0x008fe40000410000 */
[--C-:B------:R-:W-:Y:S02]  /*10da0*/  FFMA.FTZ R201, R188, c[0x0][0x2d0], -R4.reuse ;  /* 0x0000b400bcc97a23 */ /* 0x100fe40000010804 */
[--C-:B------:R-:W-:Y:S01]  /*10db0*/  FFMA.FTZ R203, R32, c[0x0][0x2d0], -R4.reuse ;  /* 0x0000b40020cb7a23 */ /* 0x100fe20000010804 */
[----:B------:R-:W-:Y:S01]  /*10dc0*/  MUFU.EX2 R209, R209 ;  /* 0x000000d100d17308 */ /* 0x000fe20000000800 */
[--C-:B------:R-:W-:Y:S02]  /*10dd0*/  FFMA.FTZ R212, R29, c[0x0][0x2d0], -R4.reuse ;  /* 0x0000b4001dd47a23 */ /* 0x100fe40000010804 */
[C---:B------:R-:W-:Y:S01]  /*10de0*/  FMUL.FTZ R29, R2.reuse, R157 ;  /* 0x0000009d021d7220 */ /* 0x040fe20000410000 */
[----:B------:R-:W-:Y:S01]  /*10df0*/  MOV R157, R187 ;  /* 0x000000bb009d7202 */ /* 0x000fe20000000f00 */
[----:B----4-:R-:W-:Y:S01]  /*10e00*/  FMUL.FTZ R5, R2, R181 ;  /* 0x000000b502057220 */ /* 0x010fe20000410000 */
[----:B------:R-:W-:Y:S01]  /*10e10*/  MOV R181, R19 ;  /* 0x0000001300b57202 */ /* 0x000fe20000000f00 */
[----:B------:R-:W-:Y:S02]  /*10e20*/  FFMA.FTZ R214, R28, c[0x0][0x2d0], -R4 ;  /* 0x0000b4001cd67a23 */ /* 0x000fe40000010804 */
[----:B------:R-:W-:Y:S01]  /*10e30*/  FMUL.FTZ R4, R2, R180 ;  /* 0x000000b402047220 */ /* 0x000fe20000410000 */
[----:B------:R-:W-:Y:S01]  /*10e40*/  MOV R180, R18 ;  /* 0x0000001200b47202 */ /* 0x000fe20000000f00 */
[----:B------:R-:W-:Y:S01]  /*10e50*/  FADD.FTZ R188, R8, R6 ;  /* 0x0000000608bc7221 */ /* 0x000fe20000010000 */
[----:B------:R-:W-:Y:S01]  /*10e60*/  MUFU.EX2 R207, R207 ;  /* 0x000000cf00cf7308 */ /* 0x000fe20000000800 */
[----:B------:R-:W-:Y:S01]  /*10e70*/  FMUL.FTZ R6, R0, R182 ;  /* 0x000000b600067220 */ /* 0x000fe20000410000 */
[----:B-----5:R-:W-:Y:S01]  /*10e80*/  F2FP.PACK_AB R187, R213, R215 ;  /* 0x000000d7d5bb723e */ /* 0x020fe200000000ff */
[C---:B------:R-:W-:Y:S01]  /*10e90*/  FMUL.FTZ R8, R2.reuse, R176 ;  /* 0x000000b002087220 */ /* 0x040fe20000410000 */
[----:B------:R-:W-:Y:S01]  /*10ea0*/  MOV R176, R23 ;  /* 0x0000001700b07202 */ /* 0x000fe20000000f00 */
[C---:B------:R-:W-:Y:S01]  /*10eb0*/  FMUL.FTZ R9, R2.reuse, R177 ;  /* 0x000000b102097220 */ /* 0x040fe20000410000 */
[----:B------:R-:W-:Y:S01]  /*10ec0*/  MOV R177, R22 ;  /* 0x0000001600b17202 */ /* 0x000fe20000000f00 */
[----:B------:R-:W-:Y:S01]  /*10ed0*/  FMUL.FTZ R12, R2, R172 ;  /* 0x000000ac020c7220 */ /* 0x000fe20000410000 */
[----:B------:R-:W-:Y:S01]  /*10ee0*/  MOV R172, R11 ;  /* 0x0000000b00ac7202 */ /* 0x000fe20000000f00 */
[----:B------:R-:W-:Y:S01]  /*10ef0*/  FMUL.FTZ R11, R0, R179 ;  /* 0x000000b3000b7220 */ /* 0x000fe20000410000 */
[----:B------:R-:W-:Y:S01]  /*10f00*/  MOV R182, R134 ;  /* 0x0000008600b67202 */ /* 0x000fe20000000f00 */
[----:B------:R-:W-:Y:S01]  /*10f10*/  FMUL.FTZ R17, R2, R169 ;  /* 0x000000a902117220 */ /* 0x000fe20000410000 */
[----:B------:R-:W-:Y:S01]  /*10f20*/  MOV R169, R10 ;  /* 0x0000000a00a97202 */ /* 0x000fe20000000f00 */
[----:B------:R-:W-:Y:S01]  /*10f30*/  FMUL.FTZ R10, R0, R178 ;  /* 0x000000b2000a7220 */ /* 0x000fe20000410000 */
[----:B------:R-:W-:Y:S01]  /*10f40*/  MUFU.EX2 R134, R197 ;  /* 0x000000c500867308 */ /* 0x000fe20000000800 */
[C---:B------:R-:W-:Y:S01]  /*10f50*/  FMUL.FTZ R13, R2.reuse, R173 ;  /* 0x000000ad020d7220 */ /* 0x040fe20000410000 */
[----:B------:R-:W-:Y:S01]  /*10f60*/  MOV R173, R15 ;  /* 0x0000000f00ad7202 */ /* 0x000fe20000000f00 */
[----:B------:R-:W-:Y:S01]  /*10f70*/  FMUL.FTZ R16, R2, R168 ;  /* 0x000000a802107220 */ /* 0x000fe20000410000 */
[----:B------:R-:W-:Y:S01]  /*10f80*/  MOV R168, R14 ;  /* 0x0000000e00a87202 */ /* 0x000fe20000000f00 */
[C---:B------:R-:W-:Y:S02]  /*10f90*/  FMUL.FTZ R14, R0.reuse, R174 ;  /* 0x000000ae000e7220 */ /* 0x040fe40000410000 */
[C---:B------:R-:W-:Y:S02]  /*10fa0*/  FMUL.FTZ R15, R0.reuse, R175 ;  /* 0x000000af000f7220 */ /* 0x040fe40000410000 */
[C---:B------:R-:W-:Y:S01]  /*10fb0*/  FMUL.FTZ R18, R0.reuse, R170 ;  /* 0x000000aa00127220 */ /* 0x040fe20000410000 */
[----:B------:R-:W-:Y:S01]  /*10fc0*/  MUFU.EX2 R204, R204 ;  /* 0x000000cc00cc7308 */ /* 0x000fe20000000800 */
[C---:B------:R-:W-:Y:S02]  /*10fd0*/  FMUL.FTZ R19, R0.reuse, R171 ;  /* 0x000000ab00137220 */ /* 0x040fe40000410000 */
[C---:B------:R-:W-:Y:S02]  /*10fe0*/  FMUL.FTZ R22, R0.reuse, R166 ;  /* 0x000000a600167220 */ /* 0x040fe40000410000 */
[C---:B------:R-:W-:Y:S02]  /*10ff0*/  FMUL.FTZ R23, R0.reuse, R167 ;  /* 0x000000a700177220 */ /* 0x040fe40000410000 */
[----:B------:R-:W-:Y:S02]  /*11000*/  FMUL.FTZ R26, R0, R162 ;  /* 0x000000a2001a7220 */ /* 0x000fe40000410000 */
[----:B------:R-:W-:Y:S01]  /*11010*/  FMUL.FTZ R24, R2, R160 ;  /* 0x000000a002187220 */ /* 0x000fe20000410000 */
[----:B------:R-:W-:Y:S01]  /*11020*/  MOV R160, R27 ;  /* 0x0000001b00a07202 */ /* 0x000fe20000000f00 */
[----:B------:R-:W-:Y:S01]  /*11030*/  FMUL.FTZ R27, R0, R163 ;  /* 0x000000a3001b7220 */ /* 0x000fe20000410000 */
[----:B------:R-:W-:Y:S01]  /*11040*/  MUFU.EX2 R197, R195 ;  /* 0x000000c300c57308 */ /* 0x000fe20000000800 */
[----:B------:R-:W-:Y:S01]  /*11050*/  FMUL.FTZ R25, R2, R161 ;  /* 0x000000a102197220 */ /* 0x000fe20000410000 */
[----:B------:R-:W-:Y:S01]  /*11060*/  MOV R161, R34 ;  /* 0x0000002200a17202 */ /* 0x000fe20000000f00 */
[C---:B------:R-:W-:Y:S02]  /*11070*/  FMUL.FTZ R30, R0.reuse, R158 ;  /* 0x0000009e001e7220 */ /* 0x040fe40000410000 */
[----:B------:R-:W-:Y:S02]  /*11080*/  FMUL.FTZ R31, R0, R159 ;  /* 0x0000009f001f7220 */ /* 0x000fe40000410000 */
[C---:B------:R-:W-:Y:S01]  /*11090*/  FMUL.FTZ R28, R2.reuse, R156 ;  /* 0x0000009c021c7220 */ /* 0x040fe20000410000 */
[----:B------:R-:W-:Y:S01]  /*110a0*/  MOV R156, R35 ;  /* 0x00000023009c7202 */ /* 0x000fe20000000f00 */
        /* <DEDUP_REMOVED lines=112> */
[C---:B--2---:R-:W-:Y:S01]  /*117b0*/  FFMA.FTZ R164, R0.reuse, R164, R185 ;  /* 0x000000a400a47223 */ /* 0x044fe200000100b9 */
[----:B------:R-:W-:Y:S01]  /*117c0*/  F2FP.PACK_AB R185, R165, R185 ;  /* 0x000000b9a5b9723e */ /* 0x000fe200000000ff */
[----:B------:R-:W-:Y:S02]  /*117d0*/  FMUL.FTZ R131, R0, R131 ;  /* 0x0000008300837220 */ /* 0x000fe40000410000 */
[----:B------:R-:W-:Y:S02]  /*117e0*/  FADD.FTZ R0, R133, R188 ;  /* 0x000000bc85007221 */ /* 0x000fe40000010000 */
[----:B------:R-:W-:Y:S02]  /*117f0*/  MUFU.EX2 R188, R181 ;  /* 0x000000b500bc7308 */ /* 0x000fe40000000800 */
[C---:B-1----:R-:W-:Y:S08]  /*11800*/  HMMA.16816.F32 R4, R184.reuse, R136, R4 ;  /* 0x00000088b804723c */ /* 0x042ff00000001804 */
[C---:B------:R-:W-:Y:S01]  /*11810*/  HMMA.16816.F32 R8, R184.reuse, R138, R8 ;  /* 0x0000008ab808723c */ /* 0x040fe20000001808 */
[----:B------:R-:W1:Y:S03]  /*11820*/  LDSM.16.MT88.4 R136, [R219] ;  /* 0x00000000db88783b */ /* 0x000e660000004200 */
[----:B---3--:R-:W-:Y:S04]  /*11830*/  FADD.FTZ R0, R2, R0 ;  /* 0x0000000002007221 */ /* 0x008fe80000010000 */
[----:B------:R-:W-:Y:S01]  /*11840*/  FADD.FTZ R0, R144, R0 ;  /* 0x0000000090007221 */ /* 0x000fe20000010000 */
[----:B------:R-:W2:Y:S03]  /*11850*/  LDL R205, [R1+0x34] ;  /* 0x0000340001cd7983 */ /* 0x000ea60000100800 */
        /* <DEDUP_REMOVED lines=18> */
[----:B------:R-:W1:Y:S02]  /*11980*/  LDSM.16.MT88.4 R136, [R220+0x3000] ;  /* 0x00300000dc88783b */ /* 0x000e640000004200 */
[----:B--2---:R-:W-:Y:S05]  /*11990*/  ISETP.GT.AND P0, PT, R252, R205, PT ;  /* 0x000000cdfc00720c */ /* 0x004fea0003f04270 */
        /* <DEDUP_REMOVED lines=27> */
[----:B------:R-:W-:Y:S03]  /*11b50*/  MUFU.EX2 R184, R168 ;  /* 0x000000a800b87308 */ /* 0x000fe60000000800 */
[----:B------:R-:W-:Y:S03]  /*11b60*/  F2FP.PACK_AB R137, R207, R209 ;  /* 0x000000d1cf89723e */ /* 0x000fe600000000ff */
[----:B------:R-:W-:Y:S02]  /*11b70*/  F2FP.PACK_AB R138, R134, R144 ;  /* 0x00000090868a723e */ /* 0x000fe400000000ff */
[----:B------:R-:W1:Y:S02]  /*11b80*/  LDSM.16.MT88.4 R144, [R219+0x800] ;  /* 0x00080000db90783b */ /* 0x000e640000004200 */
[----:B------:R-:W-:Y:S01]  /*11b90*/  MUFU.EX2 R134, R189 ;  /* 0x000000bd00867308 */ /* 0x000fe20000000800 */
[----:B------:R-:W-:Y:S07]  /*11ba0*/  F2FP.PACK_AB R139, R199, R204 ;  /* 0x000000ccc78b723e */ /* 0x000fee00000000ff */
[C---:B------:R-:W-:Y:S02]  /*11bb0*/  HMMA.16816.F32 R4, R136.reuse, R140, R4 ;  /* 0x0000008c8804723c */ /* 0x040fe40000001804 */
[----:B------:R2:W3:Y:S06]  /*11bc0*/  MUFU.EX2 R189, R176 ;  /* 0x000000b000bd7308 */ /* 0x0004ec0000000800 */
[C---:B------:R-:W-:Y:S01]  /*11bd0*/  HMMA.16816.F32 R8, R136.reuse, R142, R8 ;  /* 0x0000008e8808723c */ /* 0x040fe20000001808 */
[----:B------:R-:W4:Y:S03]  /*11be0*/  LDSM.16.MT88.4 R140, [R221+0x800] ;  /* 0x00080000dd8c783b */ /* 0x000f260000004200 */
[----:B------:R-:W-:Y:S10]  /*11bf0*/  MUFU.EX2 R186, R172 ;  /* 0x000000ac00ba7308 */ /* 0x000ff40000000800 */
[----:B------:R-:W5:Y:S01]  /*11c00*/  MUFU.EX2 R133, R194 ;  /* 0x000000c200857308 */ /* 0x000f620000000800 */
[----:B--2---:R-:W-:Y:S01]  /*11c10*/  LDSM.16.MT88.4 R176, [R218+0x2800] ;  /* 0x00280000dab0783b */ /* 0x004fe20000004200 */
[----:B---3--:R-:W-:Y:S01]  /*11c20*/  F2FP.PACK_AB R185, R189, R190 ;  /* 0x000000bebdb9723e */ /* 0x008fe200000000ff */
[C---:B-1----:R-:W-:Y:S07]  /*11c30*/  HMMA.16816.F32 R12, R136.reuse, R144, R12 ;  /* 0x00000090880c723c */ /* 0x042fee000000180c */
[----:B------:R-:W-:Y:S01]  /*11c40*/  MUFU.EX2 R194, R212 ;  /* 0x000000d400c27308 */ /* 0x000fe20000000800 */
[C---:B------:R-:W-:Y:S01]  /*11c50*/  HMMA.16816.F32 R16, R136.reuse, R146, R16 ;  /* 0x000000928810723c */ /* 0x040fe20000001810 */
[----:B------:R-:W1:Y:S08]  /*11c60*/  LDSM.16.MT88.4 R144, [R220+0x800] ;  /* 0x00080000dc90783b */ /* 0x000e700000004200 */
[----:B------:R-:W2:Y:S03]  /*11c70*/  MUFU.EX2 R2, R193 ;  /* 0x000000c100027308 */ /* 0x000ea60000000800 */
[----:B-----5:R-:W-:Y:S01]  /*11c80*/  FADD.FTZ R0, R133, R0 ;  /* 0x0000000085007221 */ /* 0x020fe20000010000 */
[C---:B----4-:R-:W-:Y:S06]  /*11c90*/  HMMA.16816.F32 R20, R136.reuse, R140, R20 ;  /* 0x0000008c8814723c */ /* 0x050fec0000001814 */
[----:B------:R-:W-:Y:S02]  /*11ca0*/  MUFU.EX2 R193, R214 ;  /* 0x000000d600c17308 */ /* 0x000fe40000000800 */
[C---:B------:R-:W-:Y:S01]  /*11cb0*/  HMMA.16816.F32 R24, R136.reuse, R142, R24 ;  /* 0x0000008e8818723c */ /* 0x040fe20000001818 */
[----:B------:R-:W3:Y:S03]  /*11cc0*/  LDSM.16.MT88.4 R140, [R218+0x3800] ;  /* 0x00380000da8c783b */ /* 0x000ee60000004200 */
[----:B--2---:R-:W-:Y:S04]  /*11cd0*/  FADD.FTZ R0, R2, R0 ;  /* 0x0000000002007221 */ /* 0x004fe80000010000 */
[----:B------:R-:W-:Y:S04]  /*11ce0*/  FADD.FTZ R0, R148, R0 ;  /* 0x0000000094007221 */ /* 0x000fe80000010000 */
[C---:B------:R-:W-:Y:S01]  /*11cf0*/  FADD.FTZ R0, R134.reuse, R0 ;  /* 0x0000000086007221 */ /* 0x040fe20000010000 */
        /* <DEDUP_REMOVED lines=60> */
[C---:B------:R-:W-:Y:S04]  /*120c0*/  FADD.FTZ R0, R134.reuse, R0 ;  /* 0x0000000086007221 */ /* 0x040fe80000010000 */
        /* <DEDUP_REMOVED lines=44> */
[C---:B-1----:R-:W-:Y:S01]  /*12390*/  HMMA.16816.F32 R4, R136.reuse, R144, R4 ;  /* 0x000000908804723c */ /* 0x042fe20000001804 */
[----:B------:R1:W-:Y:S07]  /*123a0*/  MUFU.EX2 R134, R161 ;  /* 0x000000a100867308 */ /* 0x0003ee0000000800 */
[C---:B------:R-:W-:Y:S01]  /*123b0*/  HMMA.16816.F32 R8, R136.reuse, R146, R8 ;  /* 0x000000928808723c */ /* 0x040fe20000001808 */
[----:B------:R-:W5:Y:S02]  /*123c0*/  LDSM.16.MT88.4 R144, [R218+0x4800] ;  /* 0x00480000da90783b */ /* 0x000f640000004200 */
[----:B------:R-:W4:Y:S05]  /*123d0*/  MUFU.EX2 R133, R182 ;  /* 0x000000b600857308 */ /* 0x000f2a0000000800 */
[C---:B--2---:R-:W-:Y:S08]  /*123e0*/  HMMA.16816.F32 R12, R136.reuse, R148, R12 ;  /* 0x00000094880c723c */ /* 0x044ff0000000180c */
[C---:B------:R-:W-:Y:S01]  /*123f0*/  HMMA.16816.F32 R16, R136.reuse, R150, R16 ;  /* 0x000000968810723c */ /* 0x040fe20000001810 */
[----:B------:R-:W2:Y:S07]  /*12400*/  LDSM.16.MT88.4 R148, [R219+0x4800] ;  /* 0x00480000db94783b */ /* 0x000eae0000004200 */
[C---:B---3--:R-:W-:Y:S01]  /*12410*/  HMMA.16816.F32 R20, R136.reuse, R140, R20 ;  /* 0x0000008c8814723c */ /* 0x048fe20000001814 */
[----:B-1----:R-:W-:Y:S03]  /*12420*/  LDSM.16.MT88.4 R160, [R221+0x2800] ;  /* 0x00280000dda0783b */ /* 0x002fe60000004200 */
[----:B----4-:R-:W-:Y:S04]  /*12430*/  FADD.FTZ R0, R133, R0 ;  /* 0x0000000085007221 */ /* 0x010fe80000010000 */
[C---:B------:R-:W-:Y:S01]  /*12440*/  HMMA.16816.F32 R24, R136.reuse, R142, R24 ;  /* 0x0000008e8818723c */ /* 0x040fe20000001818 */
[----:B------:R-:W1:Y:S03]  /*12450*/  LDSM.16.MT88.4 R140, [R221+0x4800] ;  /* 0x00480000dd8c783b */ /* 0x000e660000004200 */
[----:B------:R-:W-:Y:S04]  /*12460*/  FADD.FTZ R0, R2, R0 ;  /* 0x0000000002007221 */ /* 0x000fe80000010000 */
[C---:B------:R-:W-:Y:S04]  /*12470*/  HMMA.16816.F32 R28, R136.reuse, R152, R28 ;  /* 0x00000098881c723c */ /* 0x040fe8000000181c */
[----:B------:R-:W-:Y:S04]  /*12480*/  FADD.FTZ R0, R156, R0 ;  /* 0x000000009c007221 */ /* 0x000fe80000010000 */
[C---:B------:R-:W-:Y:S01]  /*12490*/  HMMA.16816.F32 R32, R136.reuse, R154, R32 ;  /* 0x0000009a8820723c */ /* 0x040fe20000001820 */
[----:B------:R-:W-:Y:S03]  /*124a0*/  LDSM.16.MT88.4 R152, [R218+0x7800] ;  /* 0x00780000da98783b */ /* 0x000fe60000004200 */
[----:B------:R-:W-:Y:S04]  /*124b0*/  FADD.FTZ R0, R134, R0 ;  /* 0x0000000086007221 */ /* 0x000fe80000010000 */
[C---:B-----5:R-:W-:Y:S08]  /*124c0*/  HMMA.16816.F32 R36, R136.reuse, R144, R36 ;  /* 0x000000908824723c */ /* 0x060ff00000001824 */
        /* <DEDUP_REMOVED lines=11> */
[C---:B------:R-:W-:Y:S08]  /*12580*/  HMMA.16816.F32 R68, R136.reuse, R152, R68 ;  /* 0x000000988844723c */ /* 0x040ff00000001844 */
[C---:B------:R-:W-:Y:S01]  /*12590*/  HMMA.16816.F32 R72, R136.reuse, R154, R72 ;  /* 0x0000009a8848723c */ /* 0x040fe20000001848 */
[----:B------:R-:W4:Y:S07]  /*125a0*/  LDSM.16.MT88.4 R152, [R218+0xa800] ;  /* 0x00a80000da98783b */ /* 0x000f2e0000004200 */
[C---:B--2---:R-:W-:Y:S08]  /*125b0*/  HMMA.16816.F32 R76, R136.reuse, R148, R76 ;  /* 0x00000094884c723c */ /* 0x044ff0000000184c */
[C---:B------:R-:W-:Y:S01]  /*125c0*/  HMMA.16816.F32 R80, R136.reuse, R150, R80 ;  /* 0x000000968850723c */ /* 0x040fe20000001850 */
[----:B------:R-:W-:Y:S07]  /*125d0*/  LDSM.16.MT88.4 R148, [R221+0xa800] ;  /* 0x00a80000dd94783b */ /* 0x000fee0000004200 */
        /* <DEDUP_REMOVED lines=20> */
[----:B------:R-:W4:Y:S01]  /*12720*/  MUFU.EX2 R2, R169 ;  /* 0x000000a900027308 */ /* 0x000f220000000800 */
[----:B------:R-:W-:Y:S01]  /*12730*/  LDSM.16.MT88.4 R156, [R219+0x5000] ;  /* 0x00500000db9c783b */ /* 0x000fe20000004200 */
[----:B------:R-:W-:Y:S02]  /*12740*/  F2FP.PACK_AB R137, R193, R194 ;  /* 0x000000c2c189723e */ /* 0x000fe400000000ff */
[----:B------:R-:W-:Y:S06]  /*12750*/  F2FP.PACK_AB R139, R191, R192 ;  /* 0x000000c0bf8b723e */ /* 0x000fec00000000ff */
[----:B------:R-:W5:Y:S01]  /*12760*/  MUFU.EX2 R133, R173 ;  /* 0x000000ad00857308 */ /* 0x000f620000000800 */
[C---:B-1----:R-:W-:Y:S08]  /*12770*/  HMMA.16816.F32 R4, R136.reuse, R140, R4 ;  /* 0x0000008c8804723c */ /* 0x042ff00000001804 */
[C---:B------:R-:W-:Y:S01]  /*12780*/  HMMA.16816.F32 R8, R136.reuse, R142, R8 ;  /* 0x0000008e8808723c */ /* 0x040fe20000001808 */
[----:B------:R-:W1:Y:S01]  /*12790*/  LDSM.16.MT88.4 R140, [R218+0x5000] ;  /* 0x00500000da8c783b */ /* 0x000e620000004200 */
[----:B------:R-:W2:Y:S02]  /*127a0*/  MUFU.EX2 R134, R180 ;  /* 0x000000b400867308 */ /* 0x000ea40000000800 */
[----:B----4-:R-:W-:Y:S04]  /*127b0*/  FADD.FTZ R0, R2, R0 ;  /* 0x0000000002007221 */ /* 0x010fe80000010000 */
[C---:B------:R-:W-:Y:S01]  /*127c0*/  HMMA.16816.F32 R12, R136.reuse, R152, R12 ;  /* 0x00000098880c723c */ /* 0x040fe2000000180c */
[----:B------:R-:W-:Y:S03]  /*127d0*/  LDSM.16.MT88.4 R168, [R219+0x2800] ;  /* 0x00280000dba8783b */ /* 0x000fe60000004200 */
[C---:B------:R-:W-:Y:S01]  /*127e0*/  FADD.FTZ R0, R184.reuse, R0 ;  /* 0x00000000b8007221 */ /* 0x040fe20000010000 */
[----:B------:R-:W-:Y:S01]  /*127f0*/  F2FP.PACK_AB R184, R184, R2 ;  /* 0x00000002b8b8723e */ /* 0x000fe200000000ff */
[----:B------:R-:W-:Y:S02]  /*12800*/  FADD.FTZ R2, R165, R164 ;  /* 0x000000a4a5027221 */ /* 0x000fe40000010000 */
[C---:B------:R-:W-:Y:S01]  /*12810*/  HMMA.16816.F32 R16, R136.reuse, R154, R16 ;  /* 0x0000009a8810723c */ /* 0x040fe20000001810 */
[----:B------:R-:W4:Y:S03]  /*12820*/  LDSM.16.MT88.4 R152, [R221+0x5000] ;  /* 0x00500000dd98783b */ /* 0x000f260000004200 */
[----:B-----5:R-:W-:Y:S04]  /*12830*/  FADD.FTZ R0, R133, R0 ;  /* 0x0000000085007221 */ /* 0x020fe80000010000 */
[C---:B---3--:R-:W-:Y:S04]  /*12840*/  HMMA.16816.F32 R20, R136.reuse, R148, R20 ;  /* 0x000000948814723c */ /* 0x048fe80000001814 */
[C---:B------:R-:W-:Y:S01]  /*12850*/  FADD.FTZ R0, R186.reuse, R0 ;  /* 0x00000000ba007221 */ /* 0x040fe20000010000 */
[----:B------:R-:W-:Y:S02]  /*12860*/  F2FP.PACK_AB R186, R186, R133 ;  /* 0x00000085baba723e */ /* 0x000fe400000000ff */
[----:B--2---:R-:W-:Y:S01]  /*12870*/  F2FP.PACK_AB R187, R134, R188 ;  /* 0x000000bc86bb723e */ /* 0x004fe200000000ff */
[C---:B------:R-:W-:Y:S01]  /*12880*/  HMMA.16816.F32 R24, R136.reuse, R150, R24 ;  /* 0x000000968818723c */ /* 0x040fe20000001818 */
[----:B------:R-:W2:Y:S03]  /*12890*/  LDSM.16.MT88.4 R148, [R220+0x5000] ;  /* 0x00500000dc94783b */ /* 0x000ea60000004200 */
[----:B------:R-:W-:Y:S04]  /*128a0*/  MOV R133, R132 ;  /* 0x0000008400857202 */ /* 0x000fe80000000f00 */
        /* <DEDUP_REMOVED lines=55> */
[----:B------:R-:W-:Y:S01]  /*12c20*/  FADD.FTZ R2, R188, R0 ;  /* 0x00000000bc027221 */ /* 0x000fe20000010000 */
[----:B------:R-:W-:Y:S03]  /*12c30*/  IADD3 R0, R252, -0x1, RZ ;  /* 0xfffffffffc007810 */ /* 0x000fe60007ffe0ff */
[C---:B---3--:R-:W-:Y:S04]  /*12c40*/  HMMA.16816.F32 R124, R136.reuse, R156, R124 ;  /* 0x0000009c887c723c */ /* 0x048fe8000000187c */
[----:B------:R-:W-:Y:S01]  /*12c50*/  FADD.FTZ R2, R134, R2 ;  /* 0x0000000286027221 */ /* 0x000fe20000010000 */
[----:B------:R-:W-:Y:S02]  /*12c60*/  MOV R252, R0 ;  /* 0x0000000000fc7202 */ /* 0x000fe40000000f00 */
[-C--:B------:R-:W-:Y:S01]  /*12c70*/  MOV R134, R3.reuse ;  /* 0x0000000300867202 */ /* 0x080fe20000000f00 */
        /* <DEDUP_REMOVED lines=14> */
[C---:B----4-:R-:W-:Y:S01]  /*12d60*/  HMMA.16816.F32 R156, R184.reuse, R152, R28 ;  /* 0x00000098b89c723c */ /* 0x050fe2000000181c */
[----:B------:R-:W-:Y:S07]  /*12d70*/  STL [R1+0x2c], R2 ;  /* 0x00002c0201007387 */ /* 0x000fee0000100800 */
        /* <DEDUP_REMOVED lines=14> */
[C---:B------:R-:W-:Y:S08]  /*12e60*/  HMMA.16816.F32 R76, R184.reuse, R16, R76 ;  /* 0x00000010b84c723c */ /* 0x040ff0000000184c */
[C---:B------:R-:W-:Y:S08]  /*12e70*/  HMMA.16816.F32 R80, R184.reuse, R18, R80 ;  /* 0x00000012b850723c */ /* 0x040ff00000001850 */
        /* <DEDUP_REMOVED lines=13> */
[----:B------:R-:W-:Y:S01]  /*12f50*/  HMMA.16816.F32 R128, R184, R6, R128 ;  /* 0x00000006b880723c */ /* 0x000fe20000001880 */
[----:B------:R-:W-:Y:S07]  /*12f60*/  @!UPT UIADD3 URZ, URZ, URZ, URZ ;  /* 0x0000003f3f3ff290 */ /* 0x000fee000fffe03f */
[----:B------:R-:W-:-:S11]  /*12f70*/  @P0 BRA `(.L_x_2717) ;  /* 0xffffae6000000947 */ /* 0x000fd6000383ffff */
.L_x_2710:
[----:B------:R-:W-:Y:S05]  /*12f80*/  BRA.DIV ~URZ, `(.L_x_2718) ;  /* 0x000054927f007947 */ /* 0x000fea000b800000 */
[----:B------:R-:W2:Y:S04]  /*12f90*/  LDL R0, [R1+0x1c] ;  /* 0x00001c0001007983 */ /* 0x000ea80000100800 */
[----:B--2---:R1:W2:Y:S02]  /*12fa0*/  SHFL.BFLY PT, R5, R0, 0x2, 0x1f ;  /* 0x0c401f0000057f89 */ /* 0x0042a400000e0000 */
.L_x_2752:
        /* <DEDUP_REMOVED lines=9> */
.L_x_2753:
        /* <DEDUP_REMOVED lines=149> */
.L_x_2679:
[----:B--2---:R-:W2:Y:S04]  /*13990*/  LDL.LU R2, [R1+0x78] ;  /* 0x0000780001027983 */ /* 0x004ea80000300800 */
[----:B------:R-:W3:Y:S04]  /*139a0*/  S2R R6, SR_TID.X ;  /* 0x0000000000067919 */ /* 0x000ee80000002100 */
[----:B------:R4:W5:Y:S01]  /*139b0*/  LDL R7, [R1+0x80] ;  /* 0x0000800001077983 */ /* 0x0009620000100800 */
[----:B------:R-:W-:Y:S01]  /*139c0*/  BSSY B0, `(.L_x_2720) ;  /* 0x0000014000007945 */ /* 0x000fe20003800000 */
[----:B---3--:R-:W-:-:S02]  /*139d0*/  LOP3.LUT P0, RZ, R6, 0xff, RZ, 0xc0, !PT ;  /* 0x000000ff06ff7812 */ /* 0x008fc4000780c0ff */
[----:B--2---:R-:W-:-:S11]  /*139e0*/  LOP3.LUT R2, R2, 0xfffffffd, RZ, 0xc0, !PT ;  /* 0xfffffffd02027812 */ /* 0x004fd600078ec0ff */
[----:B------:R-:W-:-:S05]  /*139f0*/  @P0 LOP3.LUT R2, R2, 0x2, RZ, 0xfc, !PT ;  /* 0x0000000202020812 */ /* 0x000fca00078efcff */
[----:B------:R4:W-:Y:S01]  /*13a00*/  STL [R1+0x78], R2 ;  /* 0x0000780201007387 */ /* 0x0009e20000100800 */
[----:B------:R-:W-:Y:S05]  /*13a10*/  @P0 BRA `(.L_x_2721) ;  /* 0x000000e000000947 */ /* 0x000fea0003800000 */
[----:B------:R-:W2:Y:S01]  /*13a20*/  S2R R4, SR_LANEID ;  /* 0x0000000000047919 */ /* 0x000ea20000000000 */
[----:B------:R-:W-:Y:S01]  /*13a30*/  VOTEU.ANY UR4, UPT, PT ;  /* 0x0000000000047886 */ /* 0x000fe200038e0100 */
[----:B------:R-:W-:Y:S01]  /*13a40*/  IMAD.MOV.U32 R5, RZ, RZ, c[0x0][0x584] ;  /* 0x00016100ff057624 */ /* 0x000fe200078e00ff */
[----:B------:R-:W2:Y:S08]  /*13a50*/  FLO.U32 R3, UR4 ;  /* 0x0000000400037d00 */ /* 0x000eb000080e0000 */
[----:B----4-:R-:W3:Y:S01]  /*13a60*/  POPC R2, UR4 ;  /* 0x0000000400027d09 */ /* 0x010ee20008000000 */
[----:B--2---:R-:W-:Y:S01]  /*13a70*/  ISETP.EQ.U32.AND P0, PT, R3, R4, PT ;  /* 0x000000040300720c */ /* 0x004fe20003f02070 */
[----:B------:R-:W-:-:S12]  /*13a80*/  IMAD.MOV.U32 R4, RZ, RZ, c[0x0][0x580] ;  /* 0x00016000ff047624 */ /* 0x000fd800078e00ff */
[----:B---3--:R2:W3:Y:S04]  /*13a90*/  @P0 ATOMG.E.ADD.STRONG.GPU PT, R2, [R4.64], R2 ;  /* 0x00000002040209a8 */ /* 0x0084e800081ee1c6 */
[----:B--2---:R-:W2:Y:S04]  /*13aa0*/  S2R R4, SR_LTMASK ;  /* 0x0000000000047919 */ /* 0x004ea80000003900 */
[----:B---3--:R2:W3:Y:S02]  /*13ab0*/  SHFL.IDX PT, R3, R2, R3, 0x1f ;  /* 0x00001f0302037589 */ /* 0x0084e400000e0000 */
[----:B--2---:R-:W-:-:S06]  /*13ac0*/  LOP3.LUT R2, R4, UR4, RZ, 0xc0, !PT ;  /* 0x0000000404027c12 */ /* 0x004fcc000f8ec0ff */
[----:B------:R-:W3:Y:S02]  /*13ad0*/  POPC R2, R2 ;  /* 0x0000000200027309 */ /* 0x000ee40000000000 */
[----:B---3-5:R-:W-:-:S05]  /*13ae0*/  IADD3 R7, R3, c[0x0][0xc], R2 ;  /* 0x0000030003077a10 */ /* 0x028fca0007ffe002 */
[----:B------:R2:W-:Y:S02]  /*13af0*/  STL [R1+0x80], R7 ;  /* 0x0000800701007387 */ /* 0x0005e40000100800 */
.L_x_2721:
[----:B------:R-:W-:Y:S05]  /*13b00*/  BSYNC B0 ;  /* 0x0000000000007941 */ /* 0x000fea0003800000 */
.L_x_2720:
        /* <DEDUP_REMOVED lines=8> */
[----:B----4-:R-:W-:Y:S01]  /*13b90*/  SHF.R.S32.HI R2, RZ, 0x1f, R6 ;  /* 0x0000001fff027819 */ /* 0x010fe20000011406 */
[----:B------:R-:W-:Y:S02]  /*13ba0*/  IMAD.MOV.U32 R44, RZ, RZ, RZ ;  /* 0x000000ffff2c7224 */ /* 0x000fe400078e00ff */
[----:B------:R-:W-:Y:S01]  /*13bb0*/  IMAD.MOV.U32 R3, RZ, RZ, 0x1f ;  /* 0x0000001fff037424 */ /* 0x000fe200078e00ff */
[----:B------:R-:W-:-:S04]  /*13bc0*/  LEA.HI R2, R2, R6, RZ, 0x7 ;  /* 0x0000000602027211 */ /* 0x000fc800078f38ff */
[----:B------:R-:W-:-:S05]  /*13bd0*/  SHF.R.S32.HI R2, RZ, 0x7, R2 ;  /* 0x00000007ff027819 */ /* 0x000fca0000011402 */
[----:B------:R-:W-:Y:S01]  /*13be0*/  IMAD.MOV.U32 R0, RZ, RZ, R2 ;  /* 0x000000ffff007224 */ /* 0x000fe200078e0002 */
[----:B------:R-:W-:Y:S02]  /*13bf0*/  MOV R2, 0x13c10 ;  /* 0x00013c1000027802 */ /* 0x000fe40000000f00 */
[----:B-12---:R-:W-:Y:S05]  /*13c00*/  CALL.REL.NOINC `($__internal_44_$__cuda_sm70_shflsync_idx_p) ;  /* 0x00004a3000007944 */ /* 0x006fea0003c00000 */
.L_x_2724:
[----:B------:R-:W3:Y:S04]  /*13c10*/  LDL R5, [R1+0x18c] ;  /* 0x00018c0001057983 */ /* 0x000ee80000100800 */
[----:B--2---:R-:W2:Y:S04]  /*13c20*/  LDL.LU R18, [R1+0x70] ;  /* 0x0000700001127983 */ /* 0x004ea80000300800 */
[----:B-1--4-:R-:W4:Y:S04]  /*13c30*/  LDL.LU R16, [R1+0x6c] ;  /* 0x00006c0001107983 */ /* 0x012f280000300800 */
[----:B------:R-:W3:Y:S04]  /*13c40*/  LDL.LU R15, [R1+0x74] ;  /* 0x00007400010f7983 */ /* 0x000ee80000300800 */
[----:B------:R-:W3:Y:S01]  /*13c50*/  LDL.LU R17, [R1+0x7c] ;  /* 0x00007c0001117983 */ /* 0x000ee20000300800 */
[----:B-----5:R-:W-:-:S03]  /*13c60*/  MOV R4, 0x1 ;  /* 0x0000000100047802 */ /* 0x020fc60000000f00 */
        /* <DEDUP_REMOVED lines=59> */
[----:B------:R1:W5:Y:S01]  /*14020*/  LDL R19, [R1+0x8c] ;  /* 0x00008c0001137983 */ /* 0x0003620000100800 */
[----:B--2---:R-:W-:Y:S01]  /*14030*/  SHF.R.S32.HI R7, RZ, 0x1f, R18 ;  /* 0x0000001fff077819 */ /* 0x004fe20000011412 */
[----:B------:R-:W-:Y:S01]  /*14040*/  IMAD.WIDE.U32 R2, R18, c[0x0][0x4d0], RZ ;  /* 0x0001340012027a25 */ /* 0x000fe200078e00ff */
[----:B----4-:R-:W-:-:S03]  /*14050*/  SHF.R.S32.HI R10, RZ, 0x1f, R16 ;  /* 0x0000001fff0a7819 */ /* 0x010fc60000011410 */
[----:B------:R-:W-:Y:S01]  /*14060*/  IMAD R0, R7, c[0x0][0x4d0], RZ ;  /* 0x0001340007007a24 */ /* 0x000fe200078e02ff */
[----:B---3--:R-:W-:-:S03]  /*14070*/  SHF.R.S32.HI R11, RZ, 0x1f, R15 ;  /* 0x0000001fff0b7819 */ /* 0x008fc6000001140f */
[----:B------:R-:W-:Y:S02]  /*14080*/  IMAD R0, R18, c[0x0][0x4d4], R0 ;  /* 0x0001350012007a24 */ /* 0x000fe400078e0200 */
[----:B------:R-:W-:-:S03]  /*14090*/  IMAD.IADD R6, R5, 0x1, R17 ;  /* 0x0000000105067824 */ /* 0x000fc600078e0211 */
[----:B------:R-:W-:Y:S01]  /*140a0*/  IADD3 R3, R3, R0, RZ ;  /* 0x0000000003037210 */ /* 0x000fe20007ffe0ff */
[----:B------:R-:W-:Y:S02]  /*140b0*/  IMAD R0, R10, c[0x0][0x4d8], RZ ;  /* 0x000136000a007a24 */ /* 0x000fe400078e02ff */
[----:B------:R-:W-:-:S04]  /*140c0*/  @P0 IMAD.HI.U32 R5, R6, c[0x0][0x4ec], RZ ;  /* 0x00013b0006050a27 */ /* 0x000fc800078e00ff */
[C---:B------:R-:W-:Y:S01]  /*140d0*/  IMAD R4, R16.reuse, c[0x0][0x4dc], R0 ;  /* 0x0001370010047a24 */ /* 0x040fe200078e0200 */
[----:B------:R-:W-:Y:S01]  /*140e0*/  MOV R0, R6 ;  /* 0x0000000600007202 */ /* 0x000fe20000000f00 */
[----:B------:R-:W-:Y:S01]  /*140f0*/  IMAD.WIDE.U32 R2, R16, c[0x0][0x4d8], R2 ;  /* 0x0001360010027a25 */ /* 0x000fe200078e0002 */
[----:B------:R-:W-:-:S03]  /*14100*/  @P0 SHF.R.U32.HI R0, RZ, c[0x0][0x4f0], R5 ;  /* 0x00013c00ff000a19 */ /* 0x000fc60000011605 */
[----:B------:R-:W-:Y:S01]  /*14110*/  IMAD.IADD R3, R3, 0x1, R4 ;  /* 0x0000000103037824 */ /* 0x000fe200078e0204 */
[----:B------:R-:W-:Y:S01]  /*14120*/  SHF.R.S32.HI R5, RZ, 0x1f, R0 ;  /* 0x0000001fff057819 */ /* 0x000fe20000011400 */
[----:B------:R-:W-:Y:S02]  /*14130*/  IMAD R4, R11, c[0x0][0x4e0], RZ ;  /* 0x000138000b047a24 */ /* 0x000fe400078e02ff */
[----:B------:R-:W-:-:S04]  /*14140*/  IMAD.WIDE.U32 R2, R15, c[0x0][0x4e0], R2 ;  /* 0x000138000f027a25 */ /* 0x000fc800078e0002 */
[----:B------:R-:W-:Y:S01]  /*14150*/  IMAD R4, R15, c[0x0][0x4e4], R4 ;  /* 0x000139000f047a24 */ /* 0x000fe200078e0204 */
[----:B------:R-:W-:Y:S01]  /*14160*/  IADD3 R8, P1, R0, R2, RZ ;  /* 0x0000000200087210 */ /* 0x000fe20007f3e0ff */
[----:B------:R-:W-:-:S03]  /*14170*/  IMAD R2, R7, c[0x0][0x438], RZ ;  /* 0x00010e0007027a24 */ /* 0x000fc600078e02ff */
[----:B------:R-:W-:Y:S01]  /*14180*/  IADD3.X R9, R5, R3, R4, P1, !PT ;  /* 0x0000000305097210 */ /* 0x000fe20000ffe404 */
[C---:B------:R-:W-:Y:S02]  /*14190*/  IMAD R4, R18.reuse, c[0x0][0x43c], R2 ;  /* 0x00010f0012047a24 */ /* 0x040fe400078e0202 */
[----:B------:R-:W-:-:S04]  /*141a0*/  IMAD.WIDE.U32 R2, R18, c[0x0][0x438], RZ ;  /* 0x00010e0012027a25 */ /* 0x000fc800078e00ff */
[----:B------:R-:W-:Y:S01]  /*141b0*/  IMAD R5, R10, c[0x0][0x440], RZ ;  /* 0x000110000a057a24 */ /* 0x000fe200078e02ff */
[----:B------:R-:W-:Y:S01]  /*141c0*/  IADD3 R3, R3, R4, RZ ;  /* 0x0000000403037210 */ /* 0x000fe20007ffe0ff */
[----:B------:R-:W2:Y:S01]  /*141d0*/  S2R R18, SR_TID.X ;  /* 0x0000000000127919 */ /* 0x000ea20000002100 */
[----:B------:R-:W-:Y:S01]  /*141e0*/  IADD3 R4, -R0, RZ, RZ ;  /* 0x000000ff00047210 */ /* 0x000fe20007ffe1ff */
[C---:B------:R-:W-:Y:S02]  /*141f0*/  IMAD R7, R16.reuse, c[0x0][0x444], R5 ;  /* 0x0001110010077a24 */ /* 0x040fe400078e0205 */
[----:B------:R-:W-:Y:S02]  /*14200*/  IMAD.WIDE.U32 R2, R16, c[0x0][0x440], R2 ;  /* 0x0001100010027a25 */ /* 0x000fe400078e0002 */
[----:B------:R-:W3:Y:S02]  /*14210*/  LDL R16, [R1+0x194] ;  /* 0x0001940001107983 */ /* 0x000ee40000100800 */
[----:B------:R-:W-:Y:S01]  /*14220*/  IMAD R4, R4, c[0x0][0x4e8], R6 ;  /* 0x00013a0004047a24 */ /* 0x000fe200078e0206 */
[----:B------:R-:W-:Y:S01]  /*14230*/  IADD3 R3, R3, R7, RZ ;  /* 0x0000000703037210 */ /* 0x000fe20007ffe0ff */
[----:B------:R-:W-:-:S03]  /*14240*/  @P0 IMAD.HI.U32 R5, R6, c[0x0][0x4ec], RZ ;  /* 0x00013b0006050a27 */ /* 0x000fc600078e00ff */
[----:B------:R-:W-:Y:S01]  /*14250*/  SHF.R.S32.HI R10, RZ, 0x1f, R4 ;  /* 0x0000001fff0a7819 */ /* 0x000fe20000011404 */
[----:B------:R-:W-:Y:S02]  /*14260*/  IMAD R7, R11, c[0x0][0x448], RZ ;  /* 0x000112000b077a24 */ /* 0x000fe400078e02ff */
[----:B------:R-:W-:Y:S01]  /*14270*/  IMAD.MOV.U32 R0, RZ, RZ, R6 ;  /* 0x000000ffff007224 */ /* 0x000fe200078e0006 */
[----:B------:R-:W-:Y:S01]  /*14280*/  @P0 SHF.R.U32.HI R0, RZ, c[0x0][0x4f0], R5 ;  /* 0x00013c00ff000a19 */ /* 0x000fe20000011605 */
[C---:B------:R-:W-:Y:S02]  /*14290*/  IMAD R11, R15.reuse, c[0x0][0x44c], R7 ;  /* 0x000113000f0b7a24 */ /* 0x040fe400078e0207 */
[----:B------:R-:W-:Y:S01]  /*142a0*/  IMAD.WIDE.U32 R2, R15, c[0x0][0x448], R2 ;  /* 0x000112000f027a25 */ /* 0x000fe200078e0002 */
[----:B--2---:R-:W-:-:S03]  /*142b0*/  SHF.R.S32.HI R15, RZ, 0x1f, R18 ;  /* 0x0000001fff0f7819 */ /* 0x004fc60000011412 */
[----:B------:R-:W-:Y:S01]  /*142c0*/  IMAD R5, R10, c[0x0][0x4c8], RZ ;  /* 0x000132000a057a24 */ /* 0x000fe200078e02ff */
[----:B------:R-:W-:-:S03]  /*142d0*/  LEA.HI R15, R15, R18, RZ, 0x5 ;  /* 0x000000120f0f7211 */ /* 0x000fc600078f28ff */
[C---:B------:R-:W-:Y:S01]  /*142e0*/  IMAD R7, R4.reuse, c[0x0][0x4cc], R5 ;  /* 0x0001330004077a24 */ /* 0x040fe200078e0205 */
[----:B------:R-:W-:Y:S01]  /*142f0*/  SHF.R.S32.HI R10, RZ, 0x1f, R0 ;  /* 0x0000001fff0a7819 */ /* 0x000fe20000011400 */
[----:B------:R-:W-:Y:S01]  /*14300*/  IMAD.WIDE.U32 R4, R4, c[0x0][0x4c8], R8 ;  /* 0x0001320004047a25 */ /* 0x000fe200078e0008 */
[----:B------:R-:W-:-:S03]  /*14310*/  LOP3.LUT R15, R15, 0xffffffe0, RZ, 0xc0, !PT ;  /* 0xffffffe00f0f7812 */ /* 0x000fc600078ec0ff */
[----:B------:R-:W-:Y:S01]  /*14320*/  IMAD.IADD R3, R3, 0x1, R11 ;  /* 0x0000000103037824 */ /* 0x000fe200078e020b */
[----:B------:R-:W-:Y:S01]  /*14330*/  IADD3 R7, R5, R7, RZ ;  /* 0x0000000705077210 */ /* 0x000fe20007ffe0ff */
[----:B------:R-:W-:Y:S01]  /*14340*/  IMAD R5, R10, c[0x0][0x430], RZ ;  /* 0x00010c000a057a24 */ /* 0x000fe200078e02ff */
[----:B------:R-:W-:Y:S02]  /*14350*/  LEA R9, P0, R4, c[0x0][0x4a8], 0x2 ;  /* 0x00012a0004097a11 */ /* 0x000fe400078010ff */
[----:B------:R-:W-:Y:S01]  /*14360*/  IADD3 R15, -R15, R18, RZ ;  /* 0x000000120f0f7210 */ /* 0x000fe20007ffe1ff */
[C---:B------:R-:W-:Y:S01]  /*14370*/  IMAD R10, R0.reuse, c[0x0][0x434], R5 ;  /* 0x00010d00000a7a24 */ /* 0x040fe200078e0205 */
[C---:B------:R-:W-:Y:S01]  /*14380*/  IADD3 R8, -R0.reuse, RZ, RZ ;  /* 0x000000ff00087210 */ /* 0x040fe20007ffe1ff */
[----:B------:R-:W-:Y:S01]  /*14390*/  IMAD.WIDE.U32 R2, R0, c[0x0][0x430], R2 ;  /* 0x00010c0000027a25 */ /* 0x000fe200078e0002 */
[----:B------:R-:W-:Y:S01]  /*143a0*/  LEA.HI.X R7, R4, c[0x0][0x4ac], R7, 0x2, P0 ;  /* 0x00012b0004077a11 */ /* 0x000fe200000f1407 */
[----:B------:R1:W5:Y:S01]  /*143b0*/  LDL R18, [R1+0x114] ;  /* 0x0001140001127983 */ /* 0x0003620000100800 */
[----:B------:R-:W-:-:S03]  /*143c0*/  LOP3.LUT P0, RZ, R15, 0x3, RZ, 0xc0, !PT ;  /* 0x000000030fff7812 */ /* 0x000fc6000780c0ff */
[----:B------:R1:W5:Y:S01]  /*143d0*/  LDL R15, [R1+0x84] ;  /* 0x00008400010f7983 */ /* 0x0003620000100800 */
[----:B---3--:R-:W-:-:S03]  /*143e0*/  IADD3 R0, R16, R17, RZ ;  /* 0x0000001110007210 */ /* 0x008fc60007ffe0ff */
[----:B------:R1:W5:Y:S04]  /*143f0*/  LDL R17, [R1+0x88] ;  /* 0x0000880001117983 */ /* 0x0003680000100800 */
[----:B------:R1:W5:Y:S01]  /*14400*/  LDL R16, [R1+0x110] ;  /* 0x0001100001107983 */ /* 0x0003620000100800 */
[----:B------:R-:W-:-:S03]  /*14410*/  IMAD R8, R8, c[0x0][0x4e8], R6 ;  /* 0x00013a0008087a24 */ /* 0x000fc600078e0206 */
[----:B------:R-:W-:Y:S04]  /*14420*/  SHFL.IDX PT, R4, R9, RZ, 0x1c1f ;  /* 0x001c1fff09047589 */ /* 0x000fe800000e0000 */
[----:B------:R2:W-:Y:S01]  /*14430*/  SHFL.IDX PT, R6, R9, 0x1, 0x1c1f ;  /* 0x003c1f0009067f89 */ /* 0x0005e200000e0000 */
[----:B------:R-:W-:Y:S01]  /*14440*/  IMAD.IADD R3, R3, 0x1, R10 ;  /* 0x0000000103037824 */ /* 0x000fe200078e020a */
[----:B------:R-:W-:Y:S02]  /*14450*/  ULDC UR5, c[0x0][0x4e8] ;  /* 0x00013a0000057ab9 */ /* 0x000fe40000000800 */
[----:B------:R-:W3:Y:S01]  /*14460*/  SHFL.IDX PT, R5, R7, RZ, 0x1c1f ;  /* 0x001c1fff07057589 */ /* 0x000ee200000e0000 */
[----:B------:R-:W-:-:S03]  /*14470*/  ULDC UR4, c[0x0][0x388] ;  /* 0x0000e20000047ab9 */ /* 0x000fc60000000800 */
[----:B------:R-:W4:Y:S01]  /*14480*/  SHFL.IDX PT, R7, R7, 0x1, 0x1c1f ;  /* 0x003c1f0007077f89 */ /* 0x000f2200000e0000 */
[----:B------:R-:W-:Y:S01]  /*14490*/  UIMAD UR4, UR5, UR4, URZ ;  /* 0x00000004050472a4 */ /* 0x000fe2000f8e023f */
[----:B------:R-:W-:Y:S01]  /*144a0*/  IMAD.WIDE.U32 R2, R8, c[0x0][0x428], R2 ;  /* 0x00010a0008027a25 */ /* 0x000fe200078e0002 */
[----:B--2---:R-:W-:-:S05]  /*144b0*/  SHF.R.S32.HI R9, RZ, 0x1f, R8 ;  /* 0x0000001fff097819 */ /* 0x004fca0000011408 */
[----:B------:R-:W-:Y:S01]  /*144c0*/  IMAD R10, R9, c[0x0][0x428], RZ ;  /* 0x00010a00090a7a24 */ /* 0x000fe200078e02ff */
[----:B------:R-:W-:-:S03]  /*144d0*/  IADD3 R9, R0, 0x8, RZ ;  /* 0x0000000800097810 */ /* 0x000fc60007ffe0ff */
[----:B------:R-:W-:Y:S01]  /*144e0*/  IMAD R10, R8, c[0x0][0x42c], R10 ;  /* 0x00010b00080a7a24 */ /* 0x000fe200078e020a */
[----:B------:R-:W-:Y:S02]  /*144f0*/  ISETP.GE.OR P2, PT, R0, UR4, P0 ;  /* 0x0000000400007c0c */ /* 0x000fe40008746670 */
[----:B------:R-:W-:Y:S02]  /*14500*/  ISETP.GE.OR P1, PT, R9, UR4, P0 ;  /* 0x0000000409007c0c */ /* 0x000fe40008726670 */
[----:B------:R-:W-:Y:S02]  /*14510*/  IADD3 R3, R3, R10, RZ ;  /* 0x0000000a03037210 */ /* 0x000fe40007ffe0ff */
[----:B------:R-:W-:-:S04]  /*14520*/  LEA R11, P0, R2, c[0x0][0x400], 0x2 ;  /* 0x00010000020b7a11 */ /* 0x000fc800078010ff */
[----:B------:R-:W-:Y:S02]  /*14530*/  LEA.HI.X R10, R2, c[0x0][0x404], R3, 0x2, P0 ;  /* 0x00010100020a7a11 */ /* 0x000fe400000f1403 */
[----:B------:R-:W-:Y:S01]  /*14540*/  ISETP.GE.AND P0, PT, R0, UR4, PT ;  /* 0x0000000400007c0c */ /* 0x000fe2000bf06270 */
[----:B---3--:R1:W-:Y:S01]  /*14550*/  @!P2 ST.E [R4.64], R13 ;  /* 0x0000000d0400a985 */ /* 0x0083e2000c101906 */
[----:B------:R-:W-:Y:S03]  /*14560*/  BSSY B0, `(.L_x_2725) ;  /* 0x0000086000007945 */ /* 0x000fe60003800000 */
[----:B----4-:R1:W-:Y:S01]  /*14570*/  @!P1 ST.E [R6.64], R12 ;  /* 0x0000000c06009985 */ /* 0x0103e2000c101906 */
[----:B------:R-:W-:-:S03]  /*14580*/  ISETP.GE.AND P1, PT, R9, UR4, PT ;  /* 0x0000000409007c0c */ /* 0x000fc6000bf26270 */
[----:B------:R1:W2:Y:S01]  /*14590*/  SHFL.IDX PT, R2, R11, RZ, 0x1c1f ;  /* 0x001c1fff0b027589 */ /* 0x0002a200000e0000 */
[----:B------:R-:W-:-:S03]  /*145a0*/  P2R R0, PR, RZ, 0x2 ;  /* 0x00000002ff007803 */ /* 0x000fc60000000000 */
[----:B------:R1:W3:Y:S01]  /*145b0*/  SHFL.IDX PT, R3, R10, RZ, 0x1c1f ;  /* 0x001c1fff0a037589 */ /* 0x0002e200000e0000 */
[----:B------:R-:W-:Y:S05]  /*145c0*/  @P0 BRA `(.L_x_2726) ;  /* 0x000007f000000947 */ /* 0x000fea0003800000 */
[----:B-----5:R-:W-:Y:S02]  /*145d0*/  ISETP.GE.AND P1, PT, R204, c[0x0][0x3c8], PT ;  /* 0x0000f200cc007a0c */ /* 0x020fe40003f26270 */
        /* <DEDUP_REMOVED lines=126> */
.L_x_2726:
[----:B------:R-:W-:Y:S05]  /*14dc0*/  BSYNC B0 ;  /* 0x0000000000007941 */ /* 0x000fea0003800000 */
.L_x_2725:
[----:B------:R-:W-:Y:S01]  /*14dd0*/  ISETP.NE.AND P0, PT, R0, RZ, PT ;  /* 0x000000ff0000720c */ /* 0x000fe20003f05270 */
[----:B---3--:R3:W4:Y:S04]  /*14de0*/  SHFL.IDX PT, R3, R10, 0x1, 0x1c1f ;  /* 0x003c1f000a037f89 */ /* 0x00872800000e0000 */
[----:B--2---:R3:W2:Y:S08]  /*14df0*/  SHFL.IDX PT, R2, R11, 0x1, 0x1c1f ;  /* 0x003c1f000b027f89 */ /* 0x0046b000000e0000 */
[----:B------:R-:W-:Y:S05]  /*14e00*/  @P0 BRA `(.L_x_2727) ;  /* 0x00000ad000000947 */ /* 0x000fea0003800000 */
[----:B-----5:R-:W-:Y:S02]  /*14e10*/  ISETP.GE.AND P0, PT, R206, c[0x0][0x3c8], PT ;  /* 0x0000f200ce007a0c */ /* 0x020fe40003f06270 */
        /* <DEDUP_REMOVED lines=45> */
[C---:B--2---:R-:W-:Y:S01]  /*150f0*/  @!P4 LEA R4, P5, R184.reuse, R2, 0x2 ;  /* 0x00000002b804c211 */ /* 0x044fe200078a10ff */
        /* <DEDUP_REMOVED lines=32> */
[-C--:B--2---:R-:W-:Y:S01]  /*15300*/  @!P4 LEA R4, P5, R39, R2.reuse, 0x2 ;  /* 0x000000022704c211 */ /* 0x084fe200078a10ff */
[----:B------:R1:W-:Y:S01]  /*15310*/  @!P0 ST.E.64 [R6.64], R78 ;  /* 0x0000004e06008985 */ /* 0x0003e2000c101b06 */
[----:B------:R-:W-:Y:S02]  /*15320*/  @!P3 LEA R8, P0, R37, R2, 0x2 ;  /* 0x000000022508b211 */ /* 0x000fe400078010ff */
        /* <DEDUP_REMOVED lines=17> */
[----:B------:R-:W-:Y:S02]  /*15440*/  ISETP.GE.AND P0, PT, R17, c[0x0][0x3c8], PT ;  /* 0x0000f20011007a0c */ /* 0x000fe40003f06270 */
        /* <DEDUP_REMOVED lines=29> */
.L_x_2723:
[----:B------:R-:W3:Y:S02]  /*15620*/  S2R R4, SR_TID.X ;  /* 0x0000000000047919 */ /* 0x000ee40000002100 */
[----:B---3--:R-:W-:-:S13]  /*15630*/  ISETP.GT.AND P0, PT, R4, 0x7f, PT ;  /* 0x0000007f0400780c */ /* 0x008fda0003f04270 */
[----:B------:R-:W-:Y:S05]  /*15640*/  @P0 BRA `(.L_x_2727) ;  /* 0x0000029000000947 */ /* 0x000fea0003800000 */
[----:B------:R-:W3:Y:S01]  /*15650*/  LDL.LU R3, [R1+0x7c] ;  /* 0x00007c0001037983 */ /* 0x000ee20000300800 */
[----:B----4-:R-:W-:-:S05]  /*15660*/  MOV R2, c[0x0][0x4e8] ;  /* 0x00013a0000027a02 */ /* 0x010fca0000000f00 */
[----:B------:R-:W-:Y:S01]  /*15670*/  IMAD R0, R2, c[0x0][0x388], RZ ;  /* 0x0000e20002007a24 */ /* 0x000fe200078e02ff */
[----:B---3--:R-:W-:-:S04]  /*15680*/  IADD3 R6, R3, R4, RZ ;  /* 0x0000000403067210 */ /* 0x008fc80007ffe0ff */
[----:B------:R-:W-:-:S13]  /*15690*/  ISETP.GE.AND P0, PT, R6, R0, PT ;  /* 0x000000000600720c */ /* 0x000fda0003f06270 */
[----:B------:R-:W-:Y:S05]  /*156a0*/  @P0 BRA `(.L_x_2727) ;  /* 0x0000023000000947 */ /* 0x000fea0003800000 */
[----:B------:R-:W3:Y:S04]  /*156b0*/  LDL.LU R3, [R1+0x70] ;  /* 0x0000700001037983 */ /* 0x000ee80000300800 */
[----:B------:R-:W4:Y:S04]  /*156c0*/  LDL.LU R9, [R1+0x6c] ;  /* 0x00006c0001097983 */ /* 0x000f280000300800 */
[----:B------:R-:W5:Y:S01]  /*156d0*/  LDL.LU R8, [R1+0x74] ;  /* 0x0000740001087983 */ /* 0x000f620000300800 */
[----:B------:R-:W-:-:S13]  /*156e0*/  ISETP.NE.AND P0, PT, R2, 0x1, PT ;  /* 0x000000010200780c */ /* 0x000fda0003f05270 */
[----:B--2---:R-:W-:Y:S01]  /*156f0*/  @P0 IMAD.HI.U32 R7, R6, c[0x0][0x4ec], RZ ;  /* 0x00013b0006070a27 */ /* 0x004fe200078e00ff */
[----:B---3--:R-:W-:Y:S02]  /*15700*/  SHF.R.S32.HI R0, RZ, 0x1f, R3 ;  /* 0x0000001fff007819 */ /* 0x008fe40000011403 */
[----:B----4-:R-:W-:-:S03]  /*15710*/  SHF.R.S32.HI R5, RZ, 0x1f, R9 ;  /* 0x0000001fff057819 */ /* 0x010fc60000011409 */
[----:B------:R-:W-:-:S04]  /*15720*/  IMAD R0, R0, c[0x0][0x4d0], RZ ;  /* 0x0001340000007a24 */ /* 0x000fc800078e02ff */
[C---:B------:R-:W-:Y:S01]  /*15730*/  IMAD R4, R3.reuse, c[0x0][0x4d4], R0 ;  /* 0x0001350003047a24 */ /* 0x040fe200078e0200 */
[----:B------:R-:W-:Y:S01]  /*15740*/  MOV R0, R6 ;  /* 0x0000000600007202 */ /* 0x000fe20000000f00 */
[----:B------:R-:W-:Y:S01]  /*15750*/  IMAD.WIDE.U32 R2, R3, c[0x0][0x4d0], RZ ;  /* 0x0001340003027a25 */ /* 0x000fe200078e00ff */
[----:B------:R-:W-:-:S03]  /*15760*/  @P0 SHF.R.U32.HI R0, RZ, c[0x0][0x4f0], R7 ;  /* 0x00013c00ff000a19 */ /* 0x000fc60000011607 */
[----:B------:R-:W-:Y:S01]  /*15770*/  IMAD R5, R5, c[0x0][0x4d8], RZ ;  /* 0x0001360005057a24 */ /* 0x000fe200078e02ff */
[----:B------:R-:W-:Y:S02]  /*15780*/  IADD3 R3, R3, R4, RZ ;  /* 0x0000000403037210 */ /* 0x000fe40007ffe0ff */
[----:B-----5:R-:W-:Y:S01]  /*15790*/  SHF.R.S32.HI R4, RZ, 0x1f, R8 ;  /* 0x0000001fff047819 */ /* 0x020fe20000011408 */
        /* <DEDUP_REMOVED lines=20> */
.L_x_2727:
[----:B------:R-:W-:Y:S05]  /*158e0*/  BSYNC B1 ;  /* 0x0000000000017941 */ /* 0x000fea0003800000 */
.L_x_2722:
[----:B--2---:R-:W2:Y:S02]  /*158f0*/  LDL R0, [R1+0x190] ;  /* 0x0001900001007983 */ /* 0x004ea40000100800 */
[----:B--2---:R-:W-:-:S13]  /*15900*/  ISETP.NE.AND P0, PT, R0, RZ, PT ;  /* 0x000000ff0000720c */ /* 0x004fda0003f05270 */
[----:B------:R-:W-:Y:S01]  /*15910*/  @P0 WARPSYNC 0xffffffff ;  /* 0xffffffff00000948 */ /* 0x000fe20003800000 */
[----:B------:R-:W-:Y:S06]  /*15920*/  @P0 BAR.SYNC.DEFER_BLOCKING 0x5, 0x100 ;  /* 0x0144000000000b1d */ /* 0x000fec0000010000 */
[----:B------:R-:W2:Y:S04]  /*15930*/  @P0 LDS R0, [0x28100] ;  /* 0x02810000ff000984 */ /* 0x000ea80000000800 */
[----:B--2---:R2:W-:Y:S04]  /*15940*/  @P0 STL [R1+0x80], R0 ;  /* 0x0000800001000387 */ /* 0x0045e80000100800 */
[----:B------:R-:W-:Y:S06]  /*15950*/  @P0 BAR.ARV 0x4, 0x100 ;  /* 0x0104000000000b1d */ /* 0x000fec0000002000 */
[----:B------:R-:W-:Y:S05]  /*15960*/  @P0 BRA `(.L_x_2728) ;  /* 0x0000009000000947 */ /* 0x000fea0003800000 */
[----:B------:R-:W-:Y:S05]  /*15970*/  BRA.DIV ~URZ, `(.L_x_2729) ;  /* 0x00002c027f007947 */ /* 0x000fea000b800000 */
[----:B--2---:R2:W1:Y:S02]  /*15980*/  SHFL.IDX PT, R0, R14, RZ, 0x1f ;  /* 0x00001fff0e007589 */ /* 0x00446400000e0000 */
.L_x_2754:
[----:B-1--4-:R-:W1:Y:S01]  /*15990*/  S2R R2, SR_TID.X ;  /* 0x0000000000027919 */ /* 0x012e620000002100 */
[----:B------:R-:W-:Y:S03]  /*159a0*/  WARPSYNC 0xffffffff ;  /* 0xffffffff00007948 */ /* 0x000fe60003800000 */
[----:B------:R-:W-:Y:S06]  /*159b0*/  BAR.SYNC.DEFER_BLOCKING 0x4, 0x100 ;  /* 0x0104000000007b1d */ /* 0x000fec0000010000 */
[----:B------:R4:W-:Y:S01]  /*159c0*/  STL [R1+0x80], R0 ;  /* 0x0000800001007387 */ /* 0x0009e20000100800 */
[----:B-1----:R-:W-:-:S13]  /*159d0*/  LOP3.LUT P0, RZ, R2, 0xff, RZ, 0xc0, !PT ;  /* 0x000000ff02ff7812 */ /* 0x002fda000780c0ff */
[----:B------:R4:W-:Y:S04]  /*159e0*/  @!P0 STS [0x28100], R14 ;  /* 0x0281000eff008388 */ /* 0x0009e80000000800 */
[----:B------:R-:W-:Y:S06]  /*159f0*/  BAR.ARV 0x5, 0x100 ;  /* 0x0144000000007b1d */ /* 0x000fec0000002000 */
.L_x_2728:
[----:B--2-4-:R-:W2:Y:S02]  /*15a00*/  LDL R0, [R1+0x80] ;  /* 0x0000800001007983 */ /* 0x014ea40000100800 */
[----:B--2---:R-:W-:-:S13]  /*15a10*/  ISETP.GE.AND P0, PT, R0, c[0x0][0x538], PT ;  /* 0x00014e0000007a0c */ /* 0x004fda0003f06270 */
[----:B-1-3-5:R-:W-:Y:S01]  /*15a20*/  @P0 CALL.REL.NOINC `(.L_x_2730) ;  /* 0x0000001000000944 */ /* 0x02afe20003c00000 */
[----:B------:R-:W-:Y:S05]  /*15a30*/  BRA `(.L_x_2731) ;  /* 0xfffeb48000007947 */ /* 0x000fea000383ffff */
.L_x_2730:
[----:B------:R-:W-:Y:S05]  /*15a40*/  EXIT ;  /* 0x000000000000794d */ /* 0x000fea0003800000 */
.L_x_2680:
[----:B------:R-:W-:Y:S01]  /*15a50*/  IMAD.MOV.U32 R0, RZ, RZ, R5 ;  /* 0x000000ffff007224 */ /* 0x000fe200078e0005 */
[----:B------:R-:W-:Y:S01]  /*15a60*/  MOV R44, RZ ;  /* 0x000000ff002c7202 */ /* 0x000fe20000000f00 */
[----:B------:R-:W-:Y:S01]  /*15a70*/  IMAD.MOV.U32 R3, RZ, RZ, 0x181f ;  /* 0x0000181fff037424 */ /* 0x000fe200078e00ff */
[----:B------:R-:W-:Y:S02]  /*15a80*/  MOV R2, 0x15aa0 ;  /* 0x00015aa000027802 */ /* 0x000fe40000000f00 */
[----:B-1---5:R-:W-:Y:S05]  /*15a90*/  CALL.REL.NOINC `($__internal_44_$__cuda_sm70_shflsync_idx_p) ;  /* 0x00002ba000007944 */ /* 0x022fea0003c00000 */
[----:B-----5:R-:W-:Y:S01]  /*15aa0*/  MOV R4, R0 ;  /* 0x0000000000047202 */ /* 0x020fe20000000f00 */
[----:B-1----:R-:W-:Y:S05]  /*15ab0*/  BRA `(.L_x_2732) ;  /* 0xfffec31000007947 */ /* 0x002fea000383ffff */
.L_x_2681:
[----:B------:R-:W-:Y:S01]  /*15ac0*/  IMAD.MOV.U32 R0, RZ, RZ, R13 ;  /* 0x000000ffff007224 */ /* 0x000fe200078e000d */
[----:B------:R-:W-:Y:S01]  /*15ad0*/  MOV R44, RZ ;  /* 0x000000ff002c7202 */ /* 0x000fe20000000f00 */
[----:B------:R-:W-:Y:S01]  /*15ae0*/  IMAD.MOV.U32 R3, RZ, RZ, 0x181f ;  /* 0x0000181fff037424 */ /* 0x000fe200078e00ff */
[----:B------:R-:W-:Y:S02]  /*15af0*/  MOV R2, 0x15b10 ;  /* 0x00015b1000027802 */ /* 0x000fe40000000f00 */
[----:B-123-5:R-:W-:Y:S05]  /*15b00*/  CALL.REL.NOINC `($__internal_44_$__cuda_sm70_shflsync_idx_p) ;  /* 0x00002b3000007944 */ /* 0x02efea0003c00000 */
[----:B-1---5:R-:W-:Y:S05]  /*15b10*/  BRA `(.L_x_2733) ;  /* 0xfffec2d000007947 */ /* 0x022fea000383ffff */
.L_x_2684:
[----:B------:R-:W-:Y:S01]  /*15b20*/  IMAD.MOV.U32 R0, RZ, RZ, R5 ;  /* 0x000000ffff007224 */ /* 0x000fe200078e0005 */
[----:B------:R-:W-:Y:S01]  /*15b30*/  MOV R44, 0x1 ;  /* 0x00000001002c7802 */ /* 0x000fe20000000f00 */
[----:B-1----:R-:W-:Y:S01]  /*15b40*/  IMAD.MOV.U32 R3, RZ, RZ, 0x181f ;  /* 0x0000181fff037424 */ /* 0x002fe200078e00ff */
[----:B------:R-:W-:-:S02]  /*15b50*/  MOV R2, 0x15b70 ;  /* 0x00015b7000027802 */ /* 0x000fc40000000f00 */
[----:B---3-5:R-:W-:Y:S05]  /*15b60*/  CALL.REL.NOINC `($__internal_44_$__cuda_sm70_shflsync_idx_p) ;  /* 0x00002ad000007944 */ /* 0x028fea0003c00000 */
[----:B-----5:R-:W-:Y:S01]  /*15b70*/  IMAD.MOV.U32 R4, RZ, RZ, R0 ;  /* 0x000000ffff047224 */ /* 0x020fe200078e0000 */
[----:B------:R-:W-:Y:S01]  /*15b80*/  MOV R44, 0x1 ;  /* 0x00000001002c7802 */ /* 0x000fe20000000f00 */
[----:B------:R-:W-:Y:S01]  /*15b90*/  IMAD.MOV.U32 R0, RZ, RZ, R13 ;  /* 0x000000ffff007224 */ /* 0x000fe200078e000d */
[----:B------:R-:W-:-:S02]  /*15ba0*/  MOV R3, 0x181f ;  /* 0x0000181f00037802 */ /* 0x000fc40000000f00 */
[----:B------:R-:W-:Y:S02]  /*15bb0*/  MOV R2, 0x15bd0 ;  /* 0x00015bd000027802 */ /* 0x000fe40000000f00 */
[----:B-1----:R-:W-:Y:S05]  /*15bc0*/  CALL.REL.NOINC `($__internal_44_$__cuda_sm70_shflsync_idx_p) ;  /* 0x00002a7000007944 */ /* 0x002fea0003c00000 */
[----:B-1---5:R-:W-:Y:S05]  /*15bd0*/  BRA `(.L_x_2734) ;  /* 0xfffec47000007947 */ /* 0x022fea000383ffff */
.L_x_2687:
[----:B----4-:R-:W-:Y:S01]  /*15be0*/  IMAD.MOV.U32 R0, RZ, RZ, R5 ;  /* 0x000000ffff007224 */ /* 0x010fe200078e0005 */
[----:B------:R-:W-:Y:S01]  /*15bf0*/  MOV R44, 0x2 ;  /* 0x00000002002c7802 */ /* 0x000fe20000000f00 */
[----:B-1----:R-:W-:Y:S01]  /*15c00*/  IMAD.MOV.U32 R3, RZ, RZ, 0x181f ;  /* 0x0000181fff037424 */ /* 0x002fe200078e00ff */
[----:B------:R-:W-:Y:S02]  /*15c10*/  MOV R2, 0x15c30 ;  /* 0x00015c3000027802 */ /* 0x000fe40000000f00 */
[----:B--23-5:R-:W-:Y:S05]  /*15c20*/  CALL.REL.NOINC `($__internal_44_$__cuda_sm70_shflsync_idx_p) ;  /* 0x00002a1000007944 */ /* 0x02cfea0003c00000 */
[----:B-----5:R-:W-:Y:S01]  /*15c30*/  MOV R4, R0 ;  /* 0x0000000000047202 */ /* 0x020fe20000000f00 */
[----:B-1----:R-:W-:Y:S05]  /*15c40*/  BRA `(.L_x_2735) ;  /* 0xfffec5e000007947 */ /* 0x002fea000383ffff */
.L_x_2688:
[----:B----4-:R-:W-:Y:S01]  /*15c50*/  IMAD.MOV.U32 R0, RZ, RZ, R13 ;  /* 0x000000ffff007224 */ /* 0x010fe200078e000d */
[----:B------:R-:W-:Y:S01]  /*15c60*/  MOV R44, 0x2 ;  /* 0x00000002002c7802 */ /* 0x000fe20000000f00 */
[----:B-1----:R-:W-:Y:S01]  /*15c70*/  IMAD.MOV.U32 R3, RZ, RZ, 0x181f ;  /* 0x0000181fff037424 */ /* 0x002fe200078e00ff */
[----:B------:R-:W-:Y:S02]  /*15c80*/  MOV R2, 0x15ca0 ;  /* 0x00015ca000027802 */ /* 0x000fe40000000f00 */
[----:B--23-5:R-:W-:Y:S05]  /*15c90*/  CALL.REL.NOINC `($__internal_44_$__cuda_sm70_shflsync_idx_p) ;  /* 0x000029a000007944 */ /* 0x02cfea0003c00000 */
[----:B-1---5:R-:W-:Y:S05]  /*15ca0*/  BRA `(.L_x_2736) ;  /* 0xfffec5a000007947 */ /* 0x022fea000383ffff */
.L_x_2691:
[----:B--2---:R-:W-:Y:S01]  /*15cb0*/  IMAD.MOV.U32 R0, RZ, RZ, R5 ;  /* 0x000000ffff007224 */ /* 0x004fe200078e0005 */
[----:B------:R-:W-:Y:S01]  /*15cc0*/  MOV R44, 0x3 ;  /* 0x00000003002c7802 */ /* 0x000fe20000000f00 */
[----:B-1----:R-:W-:Y:S01]  /*15cd0*/  IMAD.MOV.U32 R3, RZ, RZ, 0x181f ;  /* 0x0000181fff037424 */ /* 0x002fe200078e00ff */
[----:B------:R-:W-:-:S02]  /*15ce0*/  MOV R2, 0x15d00 ;  /* 0x00015d0000027802 */ /* 0x000fc40000000f00 */
[----:B---345:R-:W-:Y:S05]  /*15cf0*/  CALL.REL.NOINC `($__internal_44_$__cuda_sm70_shflsync_idx_p) ;  /* 0x0000294000007944 */ /* 0x038fea0003c00000 */
[----:B-----5:R-:W-:Y:S01]  /*15d00*/  IMAD.MOV.U32 R4, RZ, RZ, R0 ;  /* 0x000000ffff047224 */ /* 0x020fe200078e0000 */
[----:B------:R-:W-:Y:S01]  /*15d10*/  MOV R44, 0x3 ;  /* 0x00000003002c7802 */ /* 0x000fe20000000f00 */
[----:B------:R-:W-:Y:S01]  /*15d20*/  IMAD.MOV.U32 R0, RZ, RZ, R13 ;  /* 0x000000ffff007224 */ /* 0x000fe200078e000d */
[----:B------:R-:W-:-:S02]  /*15d30*/  MOV R3, 0x181f ;  /* 0x0000181f00037802 */ /* 0x000fc40000000f00 */
[----:B------:R-:W-:Y:S02]  /*15d40*/  MOV R2, 0x15d60 ;  /* 0x00015d6000027802 */ /* 0x000fe40000000f00 */
[----:B-1----:R-:W-:Y:S05]  /*15d50*/  CALL.REL.NOINC `($__internal_44_$__cuda_sm70_shflsync_idx_p) ;  /* 0x000028e000007944 */ /* 0x002fea0003c00000 */
[----:B-1---5:R-:W-:Y:S05]  /*15d60*/  BRA `(.L_x_2737) ;  /* 0xfffec6d000007947 */ /* 0x022fea000383ffff */
.L_x_2694:
[----:B------:R-:W-:Y:S01]  /*15d70*/  IMAD.MOV.U32 R0, RZ, RZ, R5 ;  /* 0x000000ffff007224 */ /* 0x000fe200078e0005 */
[----:B------:R-:W-:Y:S01]  /*15d80*/  MOV R44, RZ ;  /* 0x000000ff002c7202 */ /* 0x000fe20000000f00 */
[----:B------:R-:W-:Y:S01]  /*15d90*/  IMAD.MOV.U32 R3, RZ, RZ, 0x181f ;  /* 0x0000181fff037424 */ /* 0x000fe200078e00ff */
[----:B------:R-:W-:Y:S02]  /*15da0*/  MOV R2, 0x15dc0 ;  /* 0x00015dc000027802 */ /* 0x000fe40000000f00 */
[----:B-1----:R-:W-:Y:S05]  /*15db0*/  CALL.REL.NOINC `($__internal_44_$__cuda_sm70_shflsync_idx_p) ;  /* 0x0000288000007944 */ /* 0x002fea0003c00000 */
[----:B-----5:R-:W-:Y:S01]  /*15dc0*/  MOV R4, R0 ;  /* 0x0000000000047202 */ /* 0x020fe20000000f00 */
[----:B-1----:R-:W-:Y:S05]  /*15dd0*/  BRA `(.L_x_2738) ;  /* 0xfffef2c000007947 */ /* 0x002fea000383ffff */
.L_x_2695:
[----:B------:R-:W-:Y:S01]  /*15de0*/  IMAD.MOV.U32 R0, RZ, RZ, R22 ;  /* 0x000000ffff007224 */ /* 0x000fe200078e0016 */
[----:B------:R-:W-:Y:S01]  /*15df0*/  MOV R44, RZ ;  /* 0x000000ff002c7202 */ /* 0x000fe20000000f00 */
[----:B------:R-:W-:Y:S01]  /*15e00*/  IMAD.MOV.U32 R3, RZ, RZ, 0x181f ;  /* 0x0000181fff037424 */ /* 0x000fe200078e00ff */
[----:B------:R-:W-:Y:S02]  /*15e10*/  MOV R2, 0x15e30 ;  /* 0x00015e3000027802 */ /* 0x000fe40000000f00 */
[----:B-123--:R-:W-:Y:S05]  /*15e20*/  CALL.REL.NOINC `($__internal_44_$__cuda_sm70_shflsync_idx_p) ;  /* 0x0000281000007944 */ /* 0x00efea0003c00000 */
[----:B------:R-:W2:Y:S04]  /*15e30*/  LDL R2, [R1+0xc] ;  /* 0x00000c0001027983 */ /* 0x000ea80000100800 */
[----:B------:R-:W3:Y:S04]  /*15e40*/  LDL R14, [R1+0x28] ;  /* 0x00002800010e7983 */ /* 0x000ee80000100800 */
[----:B------:R-:W4:Y:S04]  /*15e50*/  LDL R13, [R1+0x24] ;  /* 0x00002400010d7983 */ /* 0x000f280000100800 */
[----:B------:R-:W4:Y:S01]  /*15e60*/  LDL R12, [R1+0x20] ;  /* 0x00002000010c7983 */ /* 0x000f220000100800 */
[C---:B------:R-:W-:Y:S01]  /*15e70*/  IADD3 R10, P1, R0.reuse, R137, RZ ;  /* 0x00000089000a7210 */ /* 0x040fe20007f3e0ff */
[----:B------:R-:W-:Y:S01]  /*15e80*/  IMAD.MOV.U32 R44, RZ, RZ, 0x1 ;  /* 0x00000001ff2c7424 */ /* 0x000fe200078e00ff */
[----:B------:R-:W-:-:S02]  /*15e90*/  IADD3 R8, P0, R0, R138, RZ ;  /* 0x0000008a00087210 */ /* 0x000fc40007f1e0ff */
[----:B------:R-:W-:Y:S01]  /*15ea0*/  IADD3 R6, P5, R0, R139, RZ ;  /* 0x0000008b00067210 */ /* 0x000fe20007fbe0ff */
[C---:B-----5:R-:W-:Y:S02]  /*15eb0*/  IMAD.X R11, R4.reuse, 0x1, R128, P1 ;  /* 0x00000001040b7824 */ /* 0x060fe400008e0680 */
[C---:B------:R-:W-:Y:S02]  /*15ec0*/  IMAD.X R9, R4.reuse, 0x1, R129, P0 ;  /* 0x0000000104097824 */ /* 0x040fe400000e0681 */
[----:B------:R-:W-:Y:S01]  /*15ed0*/  IMAD.X R7, R4, 0x1, R130, P5 ;  /* 0x0000000104077824 */ /* 0x000fe200028e0682 */
[----:B--2---:R-:W-:Y:S02]  /*15ee0*/  ISETP.GE.AND P3, PT, R2, c[0x0][0x1d4], PT ;  /* 0x0000750002007a0c */ /* 0x004fe40003f66270 */
[----:B------:R-:W-:Y:S01]  /*15ef0*/  IADD3 R2, P4, R0, R140, RZ ;  /* 0x0000008c00027210 */ /* 0x000fe20007f9e0ff */
[----:B------:R-:W-:Y:S01]  /*15f00*/  IMAD.MOV.U32 R0, RZ, RZ, R5 ;  /* 0x000000ffff007224 */ /* 0x000fe200078e0005 */
[----:B---3--:R-:W-:-:S03]  /*15f10*/  ISETP.GE.AND P2, PT, R14, c[0x0][0x1d4], PT ;  /* 0x000075000e007a0c */ /* 0x008fc60003f46270 */
[----:B------:R-:W-:Y:S01]  /*15f20*/  IMAD.X R3, R4, 0x1, R131, P4 ;  /* 0x0000000104037824 */ /* 0x000fe200020e0683 */
[----:B----4-:R-:W-:Y:S02]  /*15f30*/  ISETP.GE.AND P1, PT, R13, c[0x0][0x1d4], PT ;  /* 0x000075000d007a0c */ /* 0x010fe40003f26270 */
[----:B------:R-:W-:Y:S02]  /*15f40*/  SEL R14, RZ, 0x10, P2 ;  /* 0x00000010ff0e7807 */ /* 0x000fe40001000000 */
[----:B------:R-:W-:Y:S01]  /*15f50*/  ISETP.GE.AND P0, PT, R12, c[0x0][0x1d4], PT ;  /* 0x000075000c007a0c */ /* 0x000fe20003f06270 */
[----:B------:R-:W-:Y:S01]  /*15f60*/  @!PT LDS RZ, [RZ] ;  /* 0x00000000fffff984 */ /* 0x000fe20000000800 */
[----:B------:R-:W-:Y:S01]  /*15f70*/  @!PT LDS RZ, [RZ] ;  /* 0x00000000fffff984 */ /* 0x000fe20000000800 */
[----:B------:R-:W-:Y:S01]  /*15f80*/  @!PT LDS RZ, [RZ] ;  /* 0x00000000fffff984 */ /* 0x000fe20000000800 */
[----:B------:R2:W-:Y:S01]  /*15f90*/  LDGSTS.E.BYPASS.LTC128B.128 [R251+0xc100], [R10.64], !P3 ;  /* 0x0c1000000afb7fae */ /* 0x0005e2000d901d46 */
[----:B------:R-:W-:Y:S02]  /*15fa0*/  SEL R13, RZ, 0x10, P1 ;  /* 0x00000010ff0d7807 */ /* 0x000fe40000800000 */
[----:B------:R-:W-:Y:S01]  /*15fb0*/  SEL R12, RZ, 0x10, P0 ;  /* 0x00000010ff0c7807 */ /* 0x000fe20000000000 */
[----:B------:R2:W-:Y:S04]  /*15fc0*/  LDGSTS.E.BYPASS.LTC128B.128 [R251+0xf100], [R8.64], !P2 ;  /* 0x0f10000008fb7fae */ /* 0x0005e8000d101d46 */
[----:B------:R3:W-:Y:S04]  /*15fd0*/  LDGSTS.E.BYPASS.LTC128B.128 [R251+0x12100], [R6.64], !P1 ;  /* 0x1210000006fb7fae */ /* 0x0007e8000c901d46 */
[----:B------:R4:W-:Y:S01]  /*15fe0*/  LDGSTS.E.BYPASS.LTC128B.128 [R251+0x15100], [R2.64], !P0 ;  /* 0x1510000002fb7fae */ /* 0x0009e2000c101d46 */
[----:B---3--:R-:W-:Y:S01]  /*15ff0*/  SEL R7, RZ, 0x10, P3 ;  /* 0x00000010ff077807 */ /* 0x008fe20001800000 */
[----:B----4-:R-:W-:Y:S01]  /*16000*/  IMAD.MOV.U32 R3, RZ, RZ, 0x181f ;  /* 0x0000181fff037424 */ /* 0x010fe200078e00ff */
[----:B------:R-:W-:-:S02]  /*16010*/  MOV R2, 0x16030 ;  /* 0x0001603000027802 */ /* 0x000fc40000000f00 */
[----:B-12---:R-:W-:Y:S05]  /*16020*/  CALL.REL.NOINC `($__internal_44_$__cuda_sm70_shflsync_idx_p) ;  /* 0x0000261000007944 */ /* 0x006fea0003c00000 */
[----:B-----5:R-:W-:Y:S01]  /*16030*/  IMAD.MOV.U32 R4, RZ, RZ, R0 ;  /* 0x000000ffff047224 */ /* 0x020fe200078e0000 */
[----:B------:R-:W-:Y:S01]  /*16040*/  MOV R44, 0x1 ;  /* 0x00000001002c7802 */ /* 0x000fe20000000f00 */
[----:B------:R-:W-:Y:S01]  /*16050*/  IMAD.MOV.U32 R0, RZ, RZ, R22 ;  /* 0x000000ffff007224 */ /* 0x000fe200078e0016 */
[----:B------:R-:W-:-:S02]  /*16060*/  MOV R3, 0x181f ;  /* 0x0000181f00037802 */ /* 0x000fc40000000f00 */
[----:B------:R-:W-:Y:S02]  /*16070*/  MOV R2, 0x16090 ;  /* 0x0001609000027802 */ /* 0x000fe40000000f00 */
[----:B-1----:R-:W-:Y:S05]  /*16080*/  CALL.REL.NOINC `($__internal_44_$__cuda_sm70_shflsync_idx_p) ;  /* 0x000025b000007944 */ /* 0x002fea0003c00000 */
[C---:B------:R-:W-:Y:S01]  /*16090*/  IADD3 R2, -R7.reuse, 0x10, RZ ;  /* 0x0000001007027810 */ /* 0x040fe20007ffe1ff */
[----:B------:R-:W-:Y:S01]  /*160a0*/  IMAD.MOV.U32 R44, RZ, RZ, 0x2 ;  /* 0x00000002ff2c7424 */ /* 0x000fe200078e00ff */
[----:B------:R-:W-:Y:S02]  /*160b0*/  ISETP.NE.U32.AND P2, PT, R7, RZ, PT ;  /* 0x000000ff0700720c */ /* 0x000fe40003f45070 */
[----:B------:R-:W-:Y:S02]  /*160c0*/  LOP3.LUT R2, R2, 0xf, RZ, 0xc0, !PT ;  /* 0x0000000f02027812 */ /* 0x000fe400078ec0ff */
[----:B------:R-:W-:Y:S02]  /*160d0*/  IADD3 R8, -R13, 0x10, RZ ;  /* 0x000000100d087810 */ /* 0x000fe40007ffe1ff */
[----:B------:R-:W-:Y:S02]  /*160e0*/  IADD3 R2, P1, P0, R2, R0, R137 ;  /* 0x0000000002027210 */ /* 0x000fe4000783e089 */
[----:B------:R-:W-:-:S02]  /*160f0*/  LOP3.LUT R8, R8, 0xf, RZ, 0xc0, !PT ;  /* 0x0000000f08087812 */ /* 0x000fc400078ec0ff */
[----:B-----5:R-:W-:Y:S02]  /*16100*/  IADD3.X R3, RZ, R4, R128, P1, P0 ;  /* 0x00000004ff037210 */ /* 0x020fe40000fe0480 */
[----:B------:R-:W-:Y:S02]  /*16110*/  IADD3 R6, -R12, 0x10, RZ ;  /* 0x000000100c067810 */ /* 0x000fe40007ffe1ff */
[----:B------:R-:W-:Y:S01]  /*16120*/  ISETP.NE.U32.AND P3, PT, R13, RZ, PT ;  /* 0x000000ff0d00720c */ /* 0x000fe20003f65070 */
[----:B------:R-:W-:Y:S01]  /*16130*/  @!PT LDS RZ, [RZ] ;  /* 0x00000000fffff984 */ /* 0x000fe20000000800 */
[----:B------:R-:W-:Y:S01]  /*16140*/  @!PT LDS RZ, [RZ] ;  /* 0x00000000fffff984 */ /* 0x000fe20000000800 */
[----:B------:R-:W-:Y:S01]  /*16150*/  @!PT LDS RZ, [RZ] ;  /* 0x00000000fffff984 */ /* 0x000fe20000000800 */
[----:B------:R2:W-:Y:S01]  /*16160*/  LDGSTS.E.BYPASS.LTC128B.128.ZFILL [R251+0xd100], [R2.64], P2 ;  /* 0x0d10000002fb7fae */ /* 0x0005e20009141d46 */
[C---:B------:R-:W-:Y:S02]  /*16170*/  ISETP.NE.U32.AND P2, PT, R14.reuse, RZ, PT ;  /* 0x000000ff0e00720c */ /* 0x040fe40003f45070 */
[----:B--2---:R-:W-:-:S04]  /*16180*/  IADD3 R2, -R14, 0x10, RZ ;  /* 0x000000100e027810 */ /* 0x004fc80007ffe1ff */
[----:B------:R-:W-:-:S04]  /*16190*/  LOP3.LUT R2, R2, 0xf, RZ, 0xc0, !PT ;  /* 0x0000000f02027812 */ /* 0x000fc800078ec0ff */
[----:B------:R-:W-:-:S04]  /*161a0*/  IADD3 R2, P1, P0, R2, R0, R138 ;  /* 0x0000000002027210 */ /* 0x000fc8000783e08a */
[----:B------:R-:W-:Y:S02]  /*161b0*/  IADD3.X R3, RZ, R4, R129, P1, P0 ;  /* 0x00000004ff037210 */ /* 0x000fe40000fe0481 */
[----:B------:R-:W-:-:S03]  /*161c0*/  IADD3 R8, P1, P0, R8, R0, R139 ;  /* 0x0000000008087210 */ /* 0x000fc6000783e08b */
[----:B------:R2:W-:Y:S01]  /*161d0*/  LDGSTS.E.BYPASS.LTC128B.128.ZFILL [R251+0x10100], [R2.64], P2 ;  /* 0x1010000002fb7fae */ /* 0x0005e20009141d46 */
[----:B------:R-:W-:Y:S02]  /*161e0*/  ISETP.NE.U32.AND P2, PT, R12, RZ, PT ;  /* 0x000000ff0c00720c */ /* 0x000fe40003f45070 */
[----:B------:R-:W-:-:S05]  /*161f0*/  IADD3.X R9, RZ, R4, R130, P1, P0 ;  /* 0x00000004ff097210 */ /* 0x000fca0000fe0482 */
[----:B------:R3:W-:Y:S01]  /*16200*/  LDGSTS.E.BYPASS.LTC128B.128.ZFILL [R251+0x13100], [R8.64], P3 ;  /* 0x1310000008fb7fae */ /* 0x0007e20009941d46 */
[----:B--2---:R-:W-:-:S04]  /*16210*/  LOP3.LUT R2, R6, 0xf, RZ, 0xc0, !PT ;  /* 0x0000000f06027812 */ /* 0x004fc800078ec0ff */
[----:B------:R-:W-:Y:S01]  /*16220*/  IADD3 R2, P1, P0, R2, R0, R140 ;  /* 0x0000000002027210 */ /* 0x000fe2000783e08c */
[----:B------:R-:W-:-:S03]  /*16230*/  IMAD.MOV.U32 R0, RZ, RZ, R5 ;  /* 0x000000ffff007224 */ /* 0x000fc600078e0005 */
[----:B------:R-:W-:-:S05]  /*16240*/  IADD3.X R3, RZ, R4, R131, P1, P0 ;  /* 0x00000004ff037210 */ /* 0x000fca0000fe0483 */
[----:B------:R2:W-:Y:S02]  /*16250*/  LDGSTS.E.BYPASS.LTC128B.128.ZFILL [R251+0x16100], [R2.64], P2 ;  /* 0x1610000002fb7fae */ /* 0x0005e40009141d46 */
[----:B--2---:R-:W-:Y:S01]  /*16260*/  IMAD.MOV.U32 R3, RZ, RZ, 0x181f ;  /* 0x0000181fff037424 */ /* 0x004fe200078e00ff */
[----:B------:R-:W-:Y:S02]  /*16270*/  MOV R2, 0x16290 ;  /* 0x0001629000027802 */ /* 0x000fe40000000f00 */
[----:B-1-3--:R-:W-:Y:S05]  /*16280*/  CALL.REL.NOINC `($__internal_44_$__cuda_sm70_shflsync_idx_p) ;  /* 0x000023b000007944 */ /* 0x00afea0003c00000 */
[----:B-----5:R-:W-:Y:S01]  /*16290*/  IMAD.MOV.U32 R4, RZ, RZ, R0 ;  /* 0x000000ffff047224 */ /* 0x020fe200078e0000 */
[----:B------:R-:W-:Y:S01]  /*162a0*/  MOV R44, 0x2 ;  /* 0x00000002002c7802 */ /* 0x000fe20000000f00 */
[----:B------:R-:W-:Y:S01]  /*162b0*/  IMAD.MOV.U32 R0, RZ, RZ, R22 ;  /* 0x000000ffff007224 */ /* 0x000fe200078e0016 */
[----:B------:R-:W-:Y:S02]  /*162c0*/  MOV R3, 0x181f ;  /* 0x0000181f00037802 */ /* 0x000fe40000000f00 */
[----:B------:R-:W-:Y:S02]  /*162d0*/  MOV R2, 0x162f0 ;  /* 0x000162f000027802 */ /* 0x000fe40000000f00 */
[----:B-1----:R-:W-:Y:S05]  /*162e0*/  CALL.REL.NOINC `($__internal_44_$__cuda_sm70_shflsync_idx_p) ;  /* 0x0000235000007944 */ /* 0x002fea0003c00000 */
[----:B-1---5:R-:W-:Y:S05]  /*162f0*/  BRA `(.L_x_2739) ;  /* 0xfffef04000007947 */ /* 0x022fea000383ffff */
.L_x_2696:
[----:B------:R-:W-:Y:S01]  /*16300*/  IMAD.MOV.U32 R0, RZ, RZ, R4 ;  /* 0x000000ffff007224 */ /* 0x000fe200078e0004 */
[----:B------:R-:W-:Y:S01]  /*16310*/  MOV R44, RZ ;  /* 0x000000ff002c7202 */ /* 0x000fe20000000f00 */
[----:B-1----:R-:W-:Y:S01]  /*16320*/  IMAD.MOV.U32 R3, RZ, RZ, 0x1c1f ;  /* 0x00001c1fff037424 */ /* 0x002fe200078e00ff */
[----:B------:R-:W-:-:S02]  /*16330*/  MOV R2, 0x16350 ;  /* 0x0001635000027802 */ /* 0x000fc40000000f00 */
[----:B------:R-:W-:Y:S05]  /*16340*/  CALL.REL.NOINC `($__internal_44_$__cuda_sm70_shflsync_idx_p) ;  /* 0x000022f000007944 */ /* 0x000fea0003c00000 */
[----:B-1---5:R-:W-:Y:S05]  /*16350*/  BRA `(.L_x_2740) ;  /* 0xfffef2a000007947 */ /* 0x022fea000383ffff */
.L_x_2697:
[----:B------:R-:W-:Y:S01]  /*16360*/  IMAD.MOV.U32 R0, RZ, RZ, R4 ;  /* 0x000000ffff007224 */ /* 0x000fe200078e0004 */
[----:B------:R-:W-:Y:S01]  /*16370*/  MOV R44, 0x1 ;  /* 0x00000001002c7802 */ /* 0x000fe20000000f00 */
[----:B-1----:R-:W-:Y:S01]  /*16380*/  IMAD.MOV.U32 R3, RZ, RZ, 0x1c1f ;  /* 0x00001c1fff037424 */ /* 0x002fe200078e00ff */
[----:B------:R-:W-:-:S02]  /*16390*/  MOV R2, 0x163b0 ;  /* 0x000163b000027802 */ /* 0x000fc40000000f00 */
[----:B--2---:R-:W-:Y:S05]  /*163a0*/  CALL.REL.NOINC `($__internal_44_$__cuda_sm70_shflsync_idx_p) ;  /* 0x0000229000007944 */ /* 0x004fea0003c00000 */
        /* <DEDUP_REMOVED lines=33> */
[C---:B------:R-:W-:Y:S02]  /*165c0*/  ISETP.GT.AND P0, PT, R0.reuse, 0x21, PT ;  /* 0x000000210000780c */ /* 0x040fe40003f04270 */
        /* <DEDUP_REMOVED lines=55> */
[----:B------:R-:W-:Y:S01]  /*16940*/  ISETP.GT.AND P0, PT, R0, 0x59, PT ;  /* 0x000000590000780c */ /* 0x000fe20003f04270 */
[----:B------:R-:W-:Y:S01]  /*16950*/  IMAD.MOV.U32 R0, RZ, RZ, 0x2 ;  /* 0x00000002ff007424 */ /* 0x000fe200078e00ff */
[----:B------:R-:W-:Y:S02]  /*16960*/  FSEL R89, R31, -INF , P1 ;  /* 0xff8000001f597808 */ /* 0x000fe40000800000 */
[----:B------:R-:W-:-:S02]  /*16970*/  FMNMX.FTZ R24, R90, R24, !PT ;  /* 0x000000185a187209 */ /* 0x000fc40007810000 */
[----:B------:R-:W-:Y:S02]  /*16980*/  FMNMX.FTZ R132, R107, R132, !PT ;  /* 0x000000846b847209 */ /* 0x000fe40007810000 */
[----:B------:R-:W-:Y:S02]  /*16990*/  FSEL R88, R30, -INF , P0 ;  /* 0xff8000001e587808 */ /* 0x000fe40000000000 */
[----:B------:R-:W-:Y:S01]  /*169a0*/  FMNMX.FTZ R24, R89, R24, !PT ;  /* 0x0000001859187209 */ /* 0x000fe20007810000 */
[----:B-----5:R-:W-:Y:S01]  /*169b0*/  IMAD.MOV.U32 R4, RZ, RZ, R132 ;  /* 0x000000ffff047224 */ /* 0x020fe200078e0084 */
[----:B------:R-:W-:Y:S02]  /*169c0*/  MOV R2, 0x169f0 ;  /* 0x000169f000027802 */ /* 0x000fe40000000f00 */
[----:B------:R-:W-:Y:S02]  /*169d0*/  FMNMX.FTZ R24, R88, R24, !PT ;  /* 0x0000001858187209 */ /* 0x000fe40007810000 */
[----:B-1----:R-:W-:Y:S05]  /*169e0*/  CALL.REL.NOINC `($__internal_43_$__cuda_sm70_shflsync_bfly_p) ;  /* 0x00001bf000007944 */ /* 0x002fea0003c00000 */
[----:B------:R-:W-:Y:S01]  /*169f0*/  FMNMX.FTZ R132, R132, R0, !PT ;  /* 0x0000000084847209 */ /* 0x000fe20007810000 */
[----:B------:R-:W-:Y:S01]  /*16a00*/  IMAD.MOV.U32 R0, RZ, RZ, 0x1 ;  /* 0x00000001ff007424 */ /* 0x000fe200078e00ff */
[----:B------:R-:W-:-:S03]  /*16a10*/  MOV R2, 0x16a40 ;  /* 0x00016a4000027802 */ /* 0x000fc60000000f00 */
[----:B------:R-:W-:Y:S02]  /*16a20*/  IMAD.MOV.U32 R4, RZ, RZ, R132 ;  /* 0x000000ffff047224 */ /* 0x000fe400078e0084 */
[----:B------:R-:W-:Y:S05]  /*16a30*/  CALL.REL.NOINC `($__internal_43_$__cuda_sm70_shflsync_bfly_p) ;  /* 0x00001ba000007944 */ /* 0x000fea0003c00000 */
[----:B------:R-:W-:Y:S01]  /*16a40*/  FMNMX.FTZ R132, R132, R0, !PT ;  /* 0x0000000084847209 */ /* 0x000fe20007810000 */
[----:B------:R-:W-:Y:S01]  /*16a50*/  IMAD.MOV.U32 R4, RZ, RZ, R24 ;  /* 0x000000ffff047224 */ /* 0x000fe200078e0018 */
[----:B------:R-:W-:Y:S01]  /*16a60*/  MOV R2, 0x16a90 ;  /* 0x00016a9000027802 */ /* 0x000fe20000000f00 */
[----:B------:R-:W-:Y:S02]  /*16a70*/  IMAD.MOV.U32 R0, RZ, RZ, 0x2 ;  /* 0x00000002ff007424 */ /* 0x000fe400078e00ff */
[----:B------:R-:W-:Y:S05]  /*16a80*/  CALL.REL.NOINC `($__internal_43_$__cuda_sm70_shflsync_bfly_p) ;  /* 0x00001b5000007944 */ /* 0x000fea0003c00000 */
[----:B------:R-:W-:Y:S01]  /*16a90*/  FMNMX.FTZ R24, R24, R0, !PT ;  /* 0x0000000018187209 */ /* 0x000fe20007810000 */
[----:B------:R-:W-:Y:S01]  /*16aa0*/  IMAD.MOV.U32 R0, RZ, RZ, 0x1 ;  /* 0x00000001ff007424 */ /* 0x000fe200078e00ff */
[----:B------:R-:W-:-:S03]  /*16ab0*/  MOV R2, 0x16ae0 ;  /* 0x00016ae000027802 */ /* 0x000fc60000000f00 */
[----:B------:R-:W-:Y:S02]  /*16ac0*/  IMAD.MOV.U32 R4, RZ, RZ, R24 ;  /* 0x000000ffff047224 */ /* 0x000fe400078e0018 */
[----:B------:R-:W-:Y:S05]  /*16ad0*/  CALL.REL.NOINC `($__internal_43_$__cuda_sm70_shflsync_bfly_p) ;  /* 0x00001b0000007944 */ /* 0x000fea0003c00000 */
[----:B------:R-:W-:Y:S01]  /*16ae0*/  MOV R3, R0 ;  /* 0x0000000000037202 */ /* 0x000fe20000000f00 */
[----:B------:R-:W-:Y:S05]  /*16af0*/  BRA `(.L_x_2741) ;  /* 0xfffef4b000007947 */ /* 0x000fea000383ffff */
.L_x_2701:
[----:B------:R-:W-:Y:S01]  /*16b00*/  MOV R44, RZ ;  /* 0x000000ff002c7202 */ /* 0x000fe20000000f00 */
[----:B------:R-:W-:Y:S01]  /*16b10*/  IMAD.MOV.U32 R0, RZ, RZ, R5 ;  /* 0x000000ffff007224 */ /* 0x000fe200078e0005 */
[----:B------:R-:W-:Y:S01]  /*16b20*/  MOV R2, 0x16b50 ;  /* 0x00016b5000027802 */ /* 0x000fe20000000f00 */
[----:B------:R-:W-:Y:S02]  /*16b30*/  IMAD.MOV.U32 R3, RZ, RZ, 0x181f ;  /* 0x0000181fff037424 */ /* 0x000fe400078e00ff */
[----:B------:R-:W-:Y:S05]  /*16b40*/  CALL.REL.NOINC `($__internal_44_$__cuda_sm70_shflsync_idx_p) ;  /* 0x00001af000007944 */ /* 0x000fea0003c00000 */
[----:B-----5:R-:W-:Y:S01]  /*16b50*/  MOV R4, R0 ;  /* 0x0000000000047202 */ /* 0x020fe20000000f00 */
[----:B-1----:R-:W-:-:S05]  /*16b60*/  BRA `(.L_x_2742) ;  /* 0xffff1a5000007947 */ /* 0x002fca000383ffff */
.L_x_2702:
[----:B------:R-:W-:Y:S01]  /*16b70*/  MOV R44, RZ ;  /* 0x000000ff002c7202 */ /* 0x000fe20000000f00 */
[----:B------:R-:W-:Y:S01]  /*16b80*/  IMAD.MOV.U32 R0, RZ, RZ, R6 ;  /* 0x000000ffff007224 */ /* 0x000fe200078e0006 */
[----:B------:R-:W-:Y:S01]  /*16b90*/  MOV R2, 0x16bc0 ;  /* 0x00016bc000027802 */ /* 0x000fe20000000f00 */
[----:B------:R-:W-:Y:S02]  /*16ba0*/  IMAD.MOV.U32 R3, RZ, RZ, 0x181f ;  /* 0x0000181fff037424 */ /* 0x000fe400078e00ff */
[----:B-12---:R-:W-:Y:S05]  /*16bb0*/  CALL.REL.NOINC `($__internal_44_$__cuda_sm70_shflsync_idx_p) ;  /* 0x00001a8000007944 */ /* 0x006fea0003c00000 */
[----:B------:R-:W2:Y:S01]  /*16bc0*/  LDL R3, [R1+0xc] ;  /* 0x00000c0001037983 */ /* 0x000ea20000100800 */
[----:B------:R-:W-:Y:S01]  /*16bd0*/  IADD3 R20, P0, R0, R29, RZ ;  /* 0x0000001d00147210 */ /* 0x000fe20007f1e0ff */
[----:B------:R-:W-:Y:S02]  /*16be0*/  IMAD.MOV.U32 R44, RZ, RZ, 0x1 ;  /* 0x00000001ff2c7424 */ /* 0x000fe400078e00ff */
[----:B------:R-:W3:Y:S02]  /*16bf0*/  LDL R2, [R1+0x28] ;  /* 0x0000280001027983 */ /* 0x000ee40000100800 */
[----:B-----5:R-:W-:Y:S02]  /*16c00*/  IMAD.X R21, R4, 0x1, R7, P0 ;  /* 0x0000000104157824 */ /* 0x020fe400000e0607 */
[----:B------:R-:W4:Y:S04]  /*16c10*/  LDL R22, [R1+0x24] ;  /* 0x0000240001167983 */ /* 0x000f280000100800 */
[----:B------:R-:W4:Y:S01]  /*16c20*/  LDL R15, [R1+0x20] ;  /* 0x00002000010f7983 */ /* 0x000f220000100800 */
[----:B--2---:R-:W-:Y:S02]  /*16c30*/  ISETP.GE.AND P3, PT, R3, c[0x0][0x1d4], PT ;  /* 0x0000750003007a0c */ /* 0x004fe40003f66270 */
[----:B---3--:R-:W-:Y:S02]  /*16c40*/  ISETP.GE.AND P2, PT, R2, c[0x0][0x1d4], PT ;  /* 0x0000750002007a0c */ /* 0x008fe40003f46270 */
[----:B------:R-:W-:Y:S02]  /*16c50*/  IADD3 R2, P0, R0, R30, RZ ;  /* 0x0000001e00027210 */ /* 0x000fe40007f1e0ff */
[----:B----4-:R-:W-:Y:S02]  /*16c60*/  ISETP.GE.AND P1, PT, R22, c[0x0][0x1d4], PT ;  /* 0x0000750016007a0c */ /* 0x010fe40003f26270 */
[----:B------:R-:W-:Y:S01]  /*16c70*/  SEL R28, RZ, 0x10, P2 ;  /* 0x00000010ff1c7807 */ /* 0x000fe20001000000 */
[----:B------:R-:W-:Y:S01]  /*16c80*/  IMAD.X R3, R4, 0x1, R12, P0 ;  /* 0x0000000104037824 */ /* 0x000fe200000e060c */
[----:B------:R-:W-:Y:S03]  /*16c90*/  SEL R23, RZ, 0x10, P1 ;  /* 0x00000010ff177807 */ /* 0x000fe60000800000 */
        /* <DEDUP_REMOVED lines=8> */
[----:B---3--:R-:W-:Y:S01]  /*16d20*/  IADD3 R2, P0, R0, R36, RZ ;  /* 0x0000002400027210 */ /* 0x008fe20007f1e0ff */
[----:B------:R-:W-:Y:S04]  /*16d30*/  IMAD.MOV.U32 R0, RZ, RZ, R5 ;  /* 0x000000ffff007224 */ /* 0x000fe800078e0005 */
[----:B------:R-:W-:Y:S01]  /*16d40*/  IMAD.X R3, R4, 0x1, R14, P0 ;  /* 0x0000000104037824 */ /* 0x000fe200000e060e */
[----:B------:R-:W-:Y:S02]  /*16d50*/  ISETP.GE.AND P0, PT, R15, c[0x0][0x1d4], PT ;  /* 0x000075000f007a0c */ /* 0x000fe40003f06270 */
[----:B------:R-:W-:Y:S02]  /*16d60*/  SEL R15, RZ, 0x10, P3 ;  /* 0x00000010ff0f7807 */ /* 0x000fe40001800000 */
[----:B------:R-:W-:Y:S09]  /*16d70*/  SEL R22, RZ, 0x10, P0 ;  /* 0x00000010ff167807 */ /* 0x000ff20000000000 */
[----:B------:R3:W-:Y:S02]  /*16d80*/  LDGSTS.E.BYPASS.LTC128B.128 [R251+0x9100], [R2.64], !P0 ;  /* 0x0910000002fb7fae */ /* 0x0007e4000c101d46 */
[----:B---3--:R-:W-:Y:S01]  /*16d90*/  MOV R2, 0x16dc0 ;  /* 0x00016dc000027802 */ /* 0x008fe20000000f00 */
[----:B------:R-:W-:Y:S02]  /*16da0*/  IMAD.MOV.U32 R3, RZ, RZ, 0x181f ;  /* 0x0000181fff037424 */ /* 0x000fe400078e00ff */
[----:B-12---:R-:W-:Y:S05]  /*16db0*/  CALL.REL.NOINC `($__internal_44_$__cuda_sm70_shflsync_idx_p) ;  /* 0x0000188000007944 */ /* 0x006fea0003c00000 */
[----:B------:R-:W-:Y:S01]  /*16dc0*/  MOV R44, 0x1 ;  /* 0x00000001002c7802 */ /* 0x000fe20000000f00 */
[----:B-----5:R-:W-:Y:S01]  /*16dd0*/  IMAD.MOV.U32 R4, RZ, RZ, R0 ;  /* 0x000000ffff047224 */ /* 0x020fe200078e0000 */
[----:B------:R-:W-:Y:S01]  /*16de0*/  MOV R3, 0x181f ;  /* 0x0000181f00037802 */ /* 0x000fe20000000f00 */
[----:B------:R-:W-:Y:S01]  /*16df0*/  IMAD.MOV.U32 R0, RZ, RZ, R6 ;  /* 0x000000ffff007224 */ /* 0x000fe200078e0006 */
[----:B------:R-:W-:Y:S02]  /*16e00*/  MOV R2, 0x16e20 ;  /* 0x00016e2000027802 */ /* 0x000fe40000000f00 */
[----:B-1----:R-:W-:Y:S05]  /*16e10*/  CALL.REL.NOINC `($__internal_44_$__cuda_sm70_shflsync_idx_p) ;  /* 0x0000182000007944 */ /* 0x002fea0003c00000 */
[C---:B------:R-:W-:Y:S01]  /*16e20*/  IADD3 R2, -R15.reuse, 0x10, RZ ;  /* 0x000000100f027810 */ /* 0x040fe20007ffe1ff */
[----:B------:R-:W-:Y:S01]  /*16e30*/  IMAD.MOV.U32 R44, RZ, RZ, 0x2 ;  /* 0x00000002ff2c7424 */ /* 0x000fe200078e00ff */
[----:B------:R-:W-:Y:S02]  /*16e40*/  ISETP.NE.U32.AND P2, PT, R15, RZ, PT ;  /* 0x000000ff0f00720c */ /* 0x000fe40003f45070 */
[----:B------:R-:W-:Y:S04]  /*16e50*/  LOP3.LUT R2, R2, 0xf, RZ, 0xc0, !PT ;  /* 0x0000000f02027812 */ /* 0x000fe800078ec0ff */
[----:B------:R-:W-:Y:S04]  /*16e60*/  IADD3 R2, P1, P0, R2, R0, R29 ;  /* 0x0000000002027210 */ /* 0x000fe8000783e01d */
[----:B-----5:R-:W-:Y:S05]  /*16e70*/  IADD3.X R3, RZ, R4, R7, P1, P0 ;  /* 0x00000004ff037210 */ /* 0x020fea0000fe0407 */
[----:B------:R-:W-:Y:S01]  /*16e80*/  @!PT LDS RZ, [RZ] ;  /* 0x00000000fffff984 */ /* 0x000fe20000000800 */
[----:B------:R-:W-:Y:S01]  /*16e90*/  @!PT LDS RZ, [RZ] ;  /* 0x00000000fffff984 */ /* 0x000fe20000000800 */
[----:B------:R-:W-:Y:S01]  /*16ea0*/  @!PT LDS RZ, [RZ] ;  /* 0x00000000fffff984 */ /* 0x000fe20000000800 */
[----:B------:R2:W-:Y:S01]  /*16eb0*/  LDGSTS.E.BYPASS.LTC128B.128.ZFILL [R251+0x1100], [R2.64], P2 ;  /* 0x0110000002fb7fae */ /* 0x0005e20009141d46 */
[C---:B------:R-:W-:Y:S02]  /*16ec0*/  ISETP.NE.U32.AND P2, PT, R28.reuse, RZ, PT ;  /* 0x000000ff1c00720c */ /* 0x040fe40003f45070 */
[----:B--2---:R-:W-:Y:S04]  /*16ed0*/  IADD3 R2, -R28, 0x10, RZ ;  /* 0x000000101c027810 */ /* 0x004fe80007ffe1ff */
[----:B------:R-:W-:Y:S04]  /*16ee0*/  LOP3.LUT R2, R2, 0xf, RZ, 0xc0, !PT ;  /* 0x0000000f02027812 */ /* 0x000fe800078ec0ff */
[----:B------:R-:W-:Y:S04]  /*16ef0*/  IADD3 R2, P1, P0, R2, R0, R30 ;  /* 0x0000000002027210 */ /* 0x000fe8000783e01e */
[----:B------:R-:W-:Y:S05]  /*16f00*/  IADD3.X R3, RZ, R4, R12, P1, P0 ;  /* 0x00000004ff037210 */ /* 0x000fea0000fe040c */
        /* <DEDUP_REMOVED lines=10> */
[----:B------:R-:W-:Y:S01]  /*16fb0*/  IADD3 R2, P1, P0, R2, R0, R36 ;  /* 0x0000000002027210 */ /* 0x000fe2000783e024 */
[----:B------:R-:W-:Y:S03]  /*16fc0*/  IMAD.MOV.U32 R0, RZ, RZ, R5 ;  /* 0x000000ffff007224 */ /* 0x000fe600078e0005 */
[----:B------:R-:W-:Y:S05]  /*16fd0*/  IADD3.X R3, RZ, R4, R14, P1, P0 ;  /* 0x00000004ff037210 */ /* 0x000fea0000fe040e */
[----:B------:R2:W-:Y:S02]  /*16fe0*/  LDGSTS.E.BYPASS.LTC128B.128.ZFILL [R251+0xa100], [R2.64], P2 ;  /* 0x0a10000002fb7fae */ /* 0x0005e40009141d46 */
[----:B--2---:R-:W-:Y:S01]  /*16ff0*/  MOV R2, 0x17020 ;  /* 0x0001702000027802 */ /* 0x004fe20000000f00 */
[----:B------:R-:W-:Y:S02]  /*17000*/  IMAD.MOV.U32 R3, RZ, RZ, 0x181f ;  /* 0x0000181fff037424 */ /* 0x000fe400078e00ff */
[----:B-1----:R-:W-:Y:S05]  /*17010*/  CALL.REL.NOINC `($__internal_44_$__cuda_sm70_shflsync_idx_p) ;  /* 0x0000162000007944 */ /* 0x002fea0003c00000 */
[----:B------:R-:W-:Y:S01]  /*17020*/  MOV R44, 0x2 ;  /* 0x00000002002c7802 */ /* 0x000fe20000000f00 */
[----:B-----5:R-:W-:Y:S01]  /*17030*/  IMAD.MOV.U32 R4, RZ, RZ, R0 ;  /* 0x000000ffff047224 */ /* 0x020fe200078e0000 */
[----:B------:R-:W-:Y:S01]  /*17040*/  MOV R3, 0x181f ;  /* 0x0000181f00037802 */ /* 0x000fe20000000f00 */
[----:B------:R-:W-:Y:S01]  /*17050*/  IMAD.MOV.U32 R0, RZ, RZ, R6 ;  /* 0x000000ffff007224 */ /* 0x000fe200078e0006 */
[----:B------:R-:W-:Y:S02]  /*17060*/  MOV R2, 0x17080 ;  /* 0x0001708000027802 */ /* 0x000fe40000000f00 */
[----:B-1----:R-:W-:Y:S05]  /*17070*/  CALL.REL.NOINC `($__internal_44_$__cuda_sm70_shflsync_idx_p) ;  /* 0x000015c000007944 */ /* 0x002fea0003c00000 */
[----:B-1---5:R-:W-:-:S05]  /*17080*/  BRA `(.L_x_2743) ;  /* 0xffff17d000007947 */ /* 0x022fca000383ffff */
.L_x_2705:
[----:B------:R-:W-:Y:S01]  /*17090*/  MOV R44, RZ ;  /* 0x000000ff002c7202 */ /* 0x000fe20000000f00 */
[----:B------:R-:W-:Y:S01]  /*170a0*/  IMAD.MOV.U32 R0, RZ, RZ, R5 ;  /* 0x000000ffff007224 */ /* 0x000fe200078e0005 */
[----:B------:R-:W-:Y:S01]  /*170b0*/  MOV R2, 0x170e0 ;  /* 0x000170e000027802 */ /* 0x000fe20000000f00 */
[----:B------:R-:W-:Y:S02]  /*170c0*/  IMAD.MOV.U32 R3, RZ, RZ, 0x181f ;  /* 0x0000181fff037424 */ /* 0x000fe400078e00ff */
[----:B-1----:R-:W-:Y:S05]  /*170d0*/  CALL.REL.NOINC `($__internal_44_$__cuda_sm70_shflsync_idx_p) ;  /* 0x0000156000007944 */ /* 0x002fea0003c00000 */
[----:B-----5:R-:W-:Y:S01]  /*170e0*/  MOV R4, R0 ;  /* 0x0000000000047202 */ /* 0x020fe20000000f00 */
[----:B-1----:R-:W-:-:S05]  /*170f0*/  BRA `(.L_x_2744) ;  /* 0xffff360000007947 */ /* 0x002fca000383ffff */
.L_x_2706:
[----:B------:R-:W-:Y:S01]  /*17100*/  MOV R44, RZ ;  /* 0x000000ff002c7202 */ /* 0x000fe20000000f00 */
[----:B------:R-:W-:Y:S01]  /*17110*/  IMAD.MOV.U32 R0, RZ, RZ, R6 ;  /* 0x000000ffff007224 */ /* 0x000fe200078e0006 */
[----:B------:R-:W-:Y:S01]  /*17120*/  MOV R2, 0x17150 ;  /* 0x0001715000027802 */ /* 0x000fe20000000f00 */
[----:B------:R-:W-:Y:S02]  /*17130*/  IMAD.MOV.U32 R3, RZ, RZ, 0x181f ;  /* 0x0000181fff037424 */ /* 0x000fe400078e00ff */
[----:B-123--:R-:W-:Y:S05]  /*17140*/  CALL.REL.NOINC `($__internal_44_$__cuda_sm70_shflsync_idx_p) ;  /* 0x000014f000007944 */ /* 0x00efea0003c00000 */
        /* <DEDUP_REMOVED lines=77> */
.L_x_2707:
[----:B------:R-:W-:Y:S01]  /*17620*/  MOV R44, RZ ;  /* 0x000000ff002c7202 */ /* 0x000fe20000000f00 */
[----:B------:R-:W-:Y:S01]  /*17630*/  IMAD.MOV.U32 R0, RZ, RZ, R4 ;  /* 0x000000ffff007224 */ /* 0x000fe200078e0004 */
[----:B------:R-:W-:Y:S01]  /*17640*/  MOV R2, 0x17670 ;  /* 0x0001767000027802 */ /* 0x000fe20000000f00 */
[----:B------:R-:W-:Y:S02]  /*17650*/  IMAD.MOV.U32 R3, RZ, RZ, 0x1c1f ;  /* 0x00001c1fff037424 */ /* 0x000fe400078e00ff */
[----:B-1-3--:R-:W-:Y:S05]  /*17660*/  CALL.REL.NOINC `($__internal_44_$__cuda_sm70_shflsync_idx_p) ;  /* 0x00000fd000007944 */ /* 0x00afea0003c00000 */
[----:B-1---5:R-:W-:-:S05]  /*17670*/  BRA `(.L_x_2746) ;  /* 0xffff35e000007947 */ /* 0x022fca000383ffff */
.L_x_2708:
[----:B------:R-:W-:Y:S01]  /*17680*/  MOV R44, 0x1 ;  /* 0x00000001002c7802 */ /* 0x000fe20000000f00 */
[----:B------:R-:W-:Y:S01]  /*17690*/  IMAD.MOV.U32 R0, RZ, RZ, R4 ;  /* 0x000000ffff007224 */ /* 0x000fe200078e0004 */
[----:B------:R-:W-:Y:S01]  /*176a0*/  MOV R2, 0x176d0 ;  /* 0x000176d000027802 */ /* 0x000fe20000000f00 */
[----:B------:R-:W-:Y:S02]  /*176b0*/  IMAD.MOV.U32 R3, RZ, RZ, 0x1c1f ;  /* 0x00001c1fff037424 */ /* 0x000fe400078e00ff */
[----:B--2---:R-:W-:Y:S05]  /*176c0*/  CALL.REL.NOINC `($__internal_44_$__cuda_sm70_shflsync_idx_p) ;  /* 0x00000f7000007944 */ /* 0x004fea0003c00000 */
[----:B-----5:R-:W2:Y:S01]  /*176d0*/  LDL.LU R4, [R1+0x8] ;  /* 0x0000080001047983 */ /* 0x020ea20000300800 */
[----:B------:R-:W-:Y:S03]  /*176e0*/  IMAD.IADD R0, R5, 0x1, R0 ;  /* 0x0000000105007824 */ /* 0x000fe600078e0200 */
[----:B------:R-:W3:Y:S02]  /*176f0*/  LDL.LU R3, [R1+0x4] ;  /* 0x0000040001037983 */ /* 0x000ee40000300800 */
[C---:B------:R-:W-:Y:S02]  /*17700*/  ISETP.GT.AND P0, PT, R0.reuse, RZ, PT ;  /* 0x000000ff0000720c */ /* 0x040fe40003f04270 */
[C---:B------:R-:W-:Y:S01]  /*17710*/  ISETP.GT.AND P1, PT, R0.reuse, 0x1, PT ;  /* 0x000000010000780c */ /* 0x040fe20003f24270 */
[----:B------:R-:W4:Y:S01]  /*17720*/  LDL.LU R2, [R1] ;  /* 0x0000000001027983 */ /* 0x000f220000300800 */
        /* <DEDUP_REMOVED lines=19> */
[----:B--2---:R-:W-:Y:S02]  /*17860*/  FSEL R5, R4, -INF , P0 ;  /* 0xff80000004057808 */ /* 0x004fe40000000000 */
[C---:B------:R-:W-:Y:S02]  /*17870*/  ISETP.GT.AND P0, PT, R0.reuse, 0x10, PT ;  /* 0x000000100000780c */ /* 0x040fe40003f04270 */
[----:B---3--:R-:W-:Y:S02]  /*17880*/  FSEL R185, R3, -INF , P1 ;  /* 0xff80000003b97808 */ /* 0x008fe40000800000 */
[----:B------:R-:W-:Y:S02]  /*17890*/  ISETP.GT.AND P1, PT, R0, 0x11, PT ;  /* 0x000000110000780c */ /* 0x000fe40003f24270 */
[----:B------:R-:W-:Y:S02]  /*178a0*/  FSEL R49, R214, -INF , P0 ;  /* 0xff800000d6317808 */ /* 0x000fe40000000000 */
[----:B------:R-:W-:Y:S02]  /*178b0*/  ISETP.GT.AND P0, PT, R0, 0x20, PT ;  /* 0x000000200000780c */ /* 0x000fe40003f04270 */
[----:B----4-:R-:W-:Y:S02]  /*178c0*/  FSEL R51, R2, -INF , P2 ;  /* 0xff80000002337808 */ /* 0x010fe40001000000 */
        /* <DEDUP_REMOVED lines=70> */
[----:B-1----:R-:W-:Y:S05]  /*17d30*/  CALL.REL.NOINC `($__internal_43_$__cuda_sm70_shflsync_bfly_p) ;  /* 0x000008a000007944 */ /* 0x002fea0003c00000 */
[----:B------:R-:W-:Y:S01]  /*17d40*/  FMNMX.FTZ R4, R4, R0, !PT ;  /* 0x0000000004047209 */ /* 0x000fe20007810000 */
[----:B------:R-:W-:Y:S01]  /*17d50*/  IMAD.MOV.U32 R0, RZ, RZ, 0x1 ;  /* 0x00000001ff007424 */ /* 0x000fe200078e00ff */
[----:B------:R-:W-:Y:S02]  /*17d60*/  MOV R2, 0x17d80 ;  /* 0x00017d8000027802 */ /* 0x000fe40000000f00 */
        /* <DEDUP_REMOVED lines=8> */
[----:B------:R-:W-:Y:S02]  /*17df0*/  MOV R2, 0x17e10 ;  /* 0x00017e1000027802 */ /* 0x000fe40000000f00 */
[----:B------:R-:W-:Y:S05]  /*17e00*/  CALL.REL.NOINC `($__internal_43_$__cuda_sm70_shflsync_bfly_p) ;  /* 0x000007d000007944 */ /* 0x000fea0003c00000 */
[----:B------:R-:W-:-:S05]  /*17e10*/  BRA `(.L_x_2747) ;  /* 0xffff382000007947 */ /* 0x000fca000383ffff */
.L_x_2711:
[----:B-1----:R-:W-:Y:S01]  /*17e20*/  MOV R44, RZ ;  /* 0x000000ff002c7202 */ /* 0x002fe20000000f00 */
[----:B------:R-:W-:Y:S01]  /*17e30*/  IMAD.MOV.U32 R0, RZ, RZ, R6 ;  /* 0x000000ffff007224 */ /* 0x000fe200078e0006 */
[----:B------:R-:W-:Y:S01]  /*17e40*/  MOV R2, 0x17e70 ;  /* 0x00017e7000027802 */ /* 0x000fe20000000f00 */
[----:B------:R-:W-:Y:S02]  /*17e50*/  IMAD.MOV.U32 R3, RZ, RZ, 0x181f ;  /* 0x0000181fff037424 */ /* 0x000fe400078e00ff */
[----:B------:R-:W-:Y:S05]  /*17e60*/  CALL.REL.NOINC `($__internal_44_$__cuda_sm70_shflsync_idx_p) ;  /* 0x000007d000007944 */ /* 0x000fea0003c00000 */
[----:B-1---5:R-:W-:-:S05]  /*17e70*/  BRA `(.L_x_2748) ;  /* 0xffff62a000007947 */ /* 0x022fca000383ffff */
.L_x_2714:
[----:B------:R-:W-:Y:S01]  /*17e80*/  MOV R44, RZ ;  /* 0x000000ff002c7202 */ /* 0x000fe20000000f00 */
[----:B------:R-:W-:Y:S01]  /*17e90*/  IMAD.MOV.U32 R0, RZ, RZ, R5 ;  /* 0x000000ffff007224 */ /* 0x000fe200078e0005 */
[----:B------:R-:W-:Y:S01]  /*17ea0*/  MOV R2, 0x17ed0 ;  /* 0x00017ed000027802 */ /* 0x000fe20000000f00 */
[----:B------:R-:W-:Y:S02]  /*17eb0*/  IMAD.MOV.U32 R3, RZ, RZ, 0x181f ;  /* 0x0000181fff037424 */ /* 0x000fe400078e00ff */
[----:B-1----:R-:W-:Y:S05]  /*17ec0*/  CALL.REL.NOINC `($__internal_44_$__cuda_sm70_shflsync_idx_p) ;  /* 0x0000077000007944 */ /* 0x002fea0003c00000 */
[----:B-----5:R-:W-:Y:S01]  /*17ed0*/  MOV R4, R0 ;  /* 0x0000000000047202 */ /* 0x020fe20000000f00 */
[----:B-1----:R-:W-:-:S05]  /*17ee0*/  BRA `(.L_x_2749) ;  /* 0xffff82c000007947 */ /* 0x002fca000383ffff */
.L_x_2715:
[----:B------:R-:W-:Y:S01]  /*17ef0*/  MOV R44, RZ ;  /* 0x000000ff002c7202 */ /* 0x000fe20000000f00 */
[----:B------:R-:W-:Y:S01]  /*17f00*/  IMAD.MOV.U32 R0, RZ, RZ, R6 ;  /* 0x000000ffff007224 */ /* 0x000fe200078e0006 */
[----:B------:R-:W-:Y:S01]  /*17f10*/  MOV R2, 0x17f40 ;  /* 0x00017f4000027802 */ /* 0x000fe20000000f00 */
[----:B------:R-:W-:Y:S02]  /*17f20*/  IMAD.MOV.U32 R3, RZ, RZ, 0x181f ;  /* 0x0000181fff037424 */ /* 0x000fe400078e00ff */
[----:B-123--:R-:W-:Y:S05]  /*17f30*/  CALL.REL.NOINC `($__internal_44_$__cuda_sm70_shflsync_idx_p) ;  /* 0x0000070000007944 */ /* 0x00efea0003c00000 */
[----:B------:R-:W-:Y:S01]  /*17f40*/  IADD3 R2, -R132, 0x10, RZ ;  /* 0x0000001084027810 */ /* 0x000fe20007ffe1ff */
[----:B------:R-:W-:Y:S03]  /*17f50*/  IMAD.MOV.U32 R44, RZ, RZ, 0x1 ;  /* 0x00000001ff2c7424 */ /* 0x000fe600078e00ff */
        /* <DEDUP_REMOVED lines=17> */
[----:B------:R-:W-:Y:S05]  /*18070*/  IMAD.X R3, R4, 0x1, R10, P0 ;  /* 0x0000000104037824 */ /* 0x000fea00000e060a */
[----:B------:R2:W-:Y:S02]  /*18080*/  LDGSTS.E.BYPASS.LTC128B.128 [R251+0x15100], [R2.64], !P3 ;  /* 0x1510000002fb7fae */ /* 0x0005e4000d901d46 */
[----:B--2---:R-:W-:Y:S01]  /*18090*/  MOV R2, 0x180c0 ;  /* 0x000180c000027802 */ /* 0x004fe20000000f00 */
[----:B------:R-:W-:Y:S02]  /*180a0*/  IMAD.MOV.U32 R3, RZ, RZ, 0x181f ;  /* 0x0000181fff037424 */ /* 0x000fe400078e00ff */
[----:B-1-3--:R-:W-:Y:S05]  /*180b0*/  CALL.REL.NOINC `($__internal_44_$__cuda_sm70_shflsync_idx_p) ;  /* 0x0000058000007944 */ /* 0x00afea0003c00000 */
[----:B------:R-:W-:Y:S01]  /*180c0*/  MOV R44, 0x1 ;  /* 0x00000001002c7802 */ /* 0x000fe20000000f00 */
[----:B-----5:R-:W-:Y:S01]  /*180d0*/  IMAD.MOV.U32 R4, RZ, RZ, R0 ;  /* 0x000000ffff047224 */ /* 0x020fe200078e0000 */
[----:B------:R-:W-:Y:S01]  /*180e0*/  MOV R3, 0x181f ;  /* 0x0000181f00037802 */ /* 0x000fe20000000f00 */
[----:B------:R-:W-:Y:S01]  /*180f0*/  IMAD.MOV.U32 R0, RZ, RZ, R6 ;  /* 0x000000ffff007224 */ /* 0x000fe200078e0006 */
[----:B------:R-:W-:Y:S02]  /*18100*/  MOV R2, 0x18120 ;  /* 0x0001812000027802 */ /* 0x000fe40000000f00 */
[----:B-1----:R-:W-:Y:S05]  /*18110*/  CALL.REL.NOINC `($__internal_44_$__cuda_sm70_shflsync_idx_p) ;  /* 0x0000052000007944 */ /* 0x002fea0003c00000 */
        /* <DEDUP_REMOVED lines=30> */
[----:B-1---5:R-:W-:-:S05]  /*18300*/  BRA `(.L_x_2750) ;  /* 0xffff80d000007947 */ /* 0x022fca000383ffff */
.L_x_2716:
[----:B------:R-:W-:Y:S02]  /*18310*/  MOV R0, 0x2 ;  /* 0x0000000200007802 */ /* 0x000fe40000000f00 */
[----:B------:R-:W-:Y:S02]  /*18320*/  MOV R2, 0x18340 ;  /* 0x0001834000027802 */ /* 0x000fe40000000f00 */
[----:B------:R-:W-:Y:S05]  /*18330*/  CALL.REL.NOINC `($__internal_43_$__cuda_sm70_shflsync_bfly_p) ;  /* 0x000002a000007944 */ /* 0x000fea0003c00000 */
        /* <DEDUP_REMOVED lines=14> */
.L_x_2718:
[----:B------:R1:W5:Y:S01]  /*18420*/  LDL R4, [R1+0x1c] ;  /* 0x00001c0001047983 */ /* 0x0003620000100800 */
[----:B------:R-:W-:-:S02]  /*18430*/  MOV R0, 0x2 ;  /* 0x0000000200007802 */ /* 0x000fc40000000f00 */
[----:B------:R-:W-:Y:S02]  /*18440*/  MOV R2, 0x18460 ;  /* 0x0001846000027802 */ /* 0x000fe40000000f00 */
[----:B-1---5:R-:W-:Y:S05]  /*18450*/  CALL.REL.NOINC `($__internal_43_$__cuda_sm70_shflsync_bfly_p) ;  /* 0x0000018000007944 */ /* 0x022fea0003c00000 */
[----:B------:R-:W-:Y:S01]  /*18460*/  MOV R5, R0 ;  /* 0x0000000000057202 */ /* 0x000fe20000000f00 */
[----:B------:R-:W-:Y:S05]  /*18470*/  BRA `(.L_x_2752) ;  /* 0xffffab3000007947 */ /* 0x000fea000383ffff */
.L_x_2719:
[----:B------:R-:W-:Y:S01]  /*18480*/  IMAD.MOV.U32 R4, RZ, RZ, R5 ;  /* 0x000000ffff047224 */ /* 0x000fe200078e0005 */
[----:B------:R-:W-:Y:S02]  /*18490*/  MOV R0, 0x1 ;  /* 0x0000000100007802 */ /* 0x000fe40000000f00 */
[----:B------:R-:W-:Y:S02]  /*184a0*/  MOV R2, 0x184c0 ;  /* 0x000184c000027802 */ /* 0x000fe40000000f00 */
[----:B------:R-:W-:Y:S05]  /*184b0*/  CALL.REL.NOINC `($__internal_43_$__cuda_sm70_shflsync_bfly_p) ;  /* 0x0000012000007944 */ /* 0x000fea0003c00000 */
[----:B------:R1:W5:Y:S01]  /*184c0*/  LDL R4, [R1+0x2c] ;  /* 0x00002c0001047983 */ /* 0x0003620000100800 */
[----:B------:R-:W-:Y:S01]  /*184d0*/  FADD.FTZ R5, R5, R0 ;  /* 0x0000000005057221 */ /* 0x000fe20000010000 */
[----:B------:R-:W-:Y:S02]  /*184e0*/  MOV R0, 0x2 ;  /* 0x0000000200007802 */ /* 0x000fe40000000f00 */
[----:B------:R-:W-:Y:S02]  /*184f0*/  MOV R2, 0x18510 ;  /* 0x0001851000027802 */ /* 0x000fe40000000f00 */
[----:B-1---5:R-:W-:Y:S05]  /*18500*/  CALL.REL.NOINC `($__internal_43_$__cuda_sm70_shflsync_bfly_p) ;  /* 0x000000d000007944 */ /* 0x022fea0003c00000 */
[----:B------:R-:W2:Y:S02]  /*18510*/  LDL.LU R2, [R1+0x2c] ;  /* 0x00002c0001027983 */ /* 0x000ea40000300800 */
[----:B--2---:R-:W-:Y:S01]  /*18520*/  FADD.FTZ R4, R2, R0 ;  /* 0x0000000002047221 */ /* 0x004fe20000010000 */
[----:B------:R-:W-:-:S02]  /*18530*/  MOV R0, 0x1 ;  /* 0x0000000100007802 */ /* 0x000fc40000000f00 */
[----:B------:R-:W-:Y:S02]  /*18540*/  MOV R2, 0x18560 ;  /* 0x0001856000027802 */ /* 0x000fe40000000f00 */
[----:B------:R-:W-:Y:S05]  /*18550*/  CALL.REL.NOINC `($__internal_43_$__cuda_sm70_shflsync_bfly_p) ;  /* 0x0000008000007944 */ /* 0x000fea0003c00000 */
[----:B------:R-:W-:Y:S01]  /*18560*/  MOV R3, R0 ;  /* 0x0000000000037202 */ /* 0x000fe20000000f00 */
[----:B------:R-:W-:Y:S05]  /*18570*/  BRA `(.L_x_2753) ;  /* 0xffffaac000007947 */ /* 0x000fea000383ffff */
.L_x_2729:
[----:B--2---:R-:W-:Y:S01]  /*18580*/  IMAD.MOV.U32 R0, RZ, RZ, R14 ;  /* 0x000000ffff007224 */ /* 0x004fe200078e000e */
[----:B-----5:R-:W-:Y:S01]  /*18590*/  MOV R44, RZ ;  /* 0x000000ff002c7202 */ /* 0x020fe20000000f00 */
[----:B-1--4-:R-:W-:Y:S01]  /*185a0*/  IMAD.MOV.U32 R3, RZ, RZ, 0x1f ;  /* 0x0000001fff037424 */ /* 0x012fe200078e00ff */
[----:B------:R-:W-:Y:S02]  /*185b0*/  MOV R2, 0x185d0 ;  /* 0x000185d000027802 */ /* 0x000fe40000000f00 */
[----:B---3--:R-:W-:Y:S05]  /*185c0*/  CALL.REL.NOINC `($__internal_44_$__cuda_sm70_shflsync_idx_p) ;  /* 0x0000007000007944 */ /* 0x008fea0003c00000 */
[----:B-1---5:R-:W-:Y:S05]  /*185d0*/  BRA `(.L_x_2754) ;  /* 0xffffd3b000007947 */ /* 0x022fea000383ffff */
        .weak           $__internal_43_$__cuda_sm70_shflsync_bfly_p
        .type           $__internal_43_$__cuda_sm70_shflsync_bfly_p,@function
        .size           $__internal_43_$__cuda_sm70_shflsync_bfly_p,($__internal_44_$__cuda_sm70_shflsync_idx_p - $__internal_43_$__cuda_sm70_shflsync_bfly_p)
$__internal_43_$__cuda_sm70_shflsync_bfly_p:
[----:B------:R-:W-:Y:S02]  /*185e0*/  MOV R200, 0xffffffff ;  /* 0xffffffff00c87802 */ /* 0x000fe40000000f00 */
[----:B------:R-:W-:Y:S02]  /*185f0*/  MOV R3, 0x1f ;  /* 0x0000001f00037802 */ /* 0x000fe40000000f00 */
[----:B------:R-:W-:Y:S04]  /*18600*/  WARPSYNC R200 ;  /* 0x000000c800007348 */ /* 0x000fe80003800000 */
[----:B------:R1:W2:Y:S02]  /*18610*/  SHFL.BFLY PT, R0, R4, R0, R3 ;  /* 0x0c00000004007389 */ /* 0x0002a400000e0003 */
[----:B-1----:R-:W-:-:S04]  /*18620*/  MOV R3, 0x0 ;  /* 0x0000000000037802 */ /* 0x002fc80000000f00 */
[----:B--2---:R-:W-:Y:S05]  /*18630*/  RET.REL.NODEC R2 `(_ZN7cutlass13device_kernelIN5flash19enable_sm80_to_sm89INS1_16FlashAttnFwdSm80INS1_25CollectiveMainloopFwdSm80ILi8ELi1ELb0EN4cute5tupleIJNS5_1CILi128EEENS7_ILi96EEENS7_ILi256EEEEEELi256ENS_6half_tEfNS_4arch4Sm80ELb1ELb0ELb1ELb0ELb1ELb0ELb1ELb1EEENS1_21CollectiveEpilogueFwdINS6_IJS8_SA_S9_EEENS6_IJNS7_ILi1EEESI_SI_EEESC_SE_Li256ELb0ELb1ELb1ELb0EEENS1_30DynamicPersistentTileSchedulerILi256ELi256ELb1ELb1ELb0EEEEEEEEEvNT_6ParamsE) ;  /* 0xfffe79c002007950 */ /* 0x004fea0003c3ffff */
        .weak           $__internal_44_$__cuda_sm70_shflsync_idx_p
        .type           $__internal_44_$__cuda_sm70_shflsync_idx_p,@function
        .size           $__internal_44_$__cuda_sm70_shflsync_idx_p,(.L_x_3287 - $__internal_44_$__cuda_sm70_shflsync_idx_p)
$__internal_44_$__cuda_sm70_shflsync_idx_p:
[----:B------:R1:W-:Y:S02]  /*18640*/  STL [R1+0x198], R4 ;  /* 0x0001980401007387 */ /* 0x0003e40000100800 */
[----:B-1----:R-:W-:-:S04]  /*18650*/  MOV R4, 0xffffffff ;  /* 0xffffffff00047802 */ /* 0x002fc80000000f00 */
[----:B------:R-:W-:Y:S04]  /*18660*/  WARPSYNC R4 ;  /* 0x0000000400007348 */ /* 0x000fe80003800000 */
[----:B------:R1:W2:Y:S04]  /*18670*/  SHFL.IDX PT, R0, R0, R44, R3 ;  /* 0x0000002c00007389 */ /* 0x0002a800000e0003 */
[----:B-1----:R1:W5:Y:S01]  /*18680*/  LDL.LU R4, [R1+0x198] ;  /* 0x0001980001047983 */ /* 0x0023620000300800 */
[----:B------:R-:W-:-:S04]  /*18690*/  MOV R3, 0x0 ;  /* 0x0000000000037802 */ /* 0x000fc80000000f00 */
[----:B--2---:R-:W-:Y:S05]  /*186a0*/  RET.REL.NODEC R2 `(_ZN7cutlass13device_kernelIN5flash19enable_sm80_to_sm89INS1_16FlashAttnFwdSm80INS1_25CollectiveMainloopFwdSm80ILi8ELi1ELb0EN4cute5tupleIJNS5_1CILi128EEENS7_ILi96EEENS7_ILi256EEEEEELi256ENS_6half_tEfNS_4arch4Sm80ELb1ELb0ELb1ELb0ELb1ELb0ELb1ELb1EEENS1_21CollectiveEpilogueFwdINS6_IJS8_SA_S9_EEENS6_IJNS7_ILi1EEESI_SI_EEESC_SE_Li256ELb0ELb1ELb1ELb0EEENS1_30DynamicPersistentTileSchedulerILi256ELi256ELb1ELb1ELb0EEEEEEEEEvNT_6ParamsE) ;  /* 0xfffe795002007950 */ /* 0x004fea0003c3ffff */
.L_x_2755:
        /* <DEDUP_REMOVED lines=13> */
.L_x_3287:


//--------------------- .text._ZN7cutlass13device_kernelIN5flash19enable_sm80_to_sm89INS1_16FlashAttnFwdSm80INS1_25CollectiveMainloopFwdSm80ILi8ELi1ELb0EN4cute5tupleIJNS5_1CILi128EEENS7_ILi64EEENS7_ILi256EEEEEELi256ENS_6half_tEfNS_4arch4Sm80ELb1ELb0ELb1ELb1ELb1ELb0ELb1ELb1EEENS1_21CollectiveEpilogueFwdINS6_IJS8_SA_S9_EEENS6_IJNS7_ILi1EEESI_SI_EEESC_SE_Li256ELb1ELb1ELb1ELb0EEENS1_36VarlenDynamicPersistentTileSchedulerILi128ELi64ELi256ELi256ELb1ELb1ELb0ELb1ELb1ELb1EEEEEEEEEvNT_6ParamsE --------------------------
	.section	.text._ZN7cutlass13device_kernelIN5flash19enable_sm80_to_sm89INS1_16FlashAttnFwdSm80INS1_25CollectiveMainloopFwdSm80ILi8ELi1ELb0EN4cute5tupleIJNS5_1CILi128EEENS7_ILi64EEENS7_ILi256EEEEEELi256ENS_6half_tEfNS_4arch4Sm80ELb1ELb0ELb1ELb1ELb1ELb0ELb1ELb1EEENS1_21CollectiveEpilogueFwdINS6_IJS8_SA_S9_EEENS6_IJNS7_ILi1EEESI_SI_EEESC_SE_Li256ELb1ELb1ELb1ELb0EEENS1_36VarlenDynamicPersistentTileSchedulerILi128ELi64ELi256ELi256ELb1ELb1ELb0ELb1ELb1ELb1EEEEEEEEEvNT_6ParamsE,"ax",@progbits
	.sectioninfo	@"SHI_REGISTERS=255"
	.align	128
.text._ZN7cutlass13device_kernelIN5flash19enable_sm80_to_sm89INS1_16FlashAttnFwdSm80INS1_25CollectiveMainloopFwdSm80ILi8ELi1ELb0EN4cute5tupleIJNS5_1CILi128EEENS7_ILi64EEENS7_ILi256EEEEEELi256ENS_6half_tEfNS_4arch4Sm80ELb1ELb0ELb1ELb1ELb1ELb0ELb1ELb1EEENS1_21CollectiveEpilogueFwdINS6_IJS8_SA_S9_EEENS6_IJNS7_ILi1EEESI_SI_EEESC_SE_Li256ELb1ELb1ELb1ELb0EEENS1_36VarlenDynamicPersistentTileSchedulerILi128ELi64ELi256ELi256ELb1ELb1ELb0ELb1ELb1ELb1EEEEEEEEEvNT_6ParamsE:
        .type           _ZN7cutlass13device_kernelIN5flash19enable_sm80_to_sm89INS1_16FlashAttnFwdSm80INS1_25CollectiveMainloopFwdSm80ILi8ELi1ELb0EN4cute5tupleIJNS5_1CILi128EEENS7_ILi64EEENS7_ILi256EEEEEELi256ENS_6half_tEfNS_4arch4Sm80ELb1ELb0ELb1ELb1ELb1ELb0ELb1ELb1EEENS1_21CollectiveEpilogueFwdINS6_IJS8_SA_S9_EEENS6_IJNS7_ILi1EEESI_SI_EEESC_SE_Li256ELb1ELb1ELb1ELb0EEENS1_36VarlenDynamicPersistentTileSchedulerILi128ELi64ELi256ELi256ELb1ELb1ELb0ELb1ELb1ELb1EEEEEEEEEvNT_6ParamsE,@function
        .size           _ZN7cutlass13device_kernelIN5flash19enable_sm80_to_sm89INS1_16FlashAttnFwdSm80INS1_25CollectiveMainloopFwdSm80ILi8ELi1ELb0EN4cute5tupleIJNS5_1CILi128EEENS7_ILi64EEENS7_ILi256EEEEEELi256ENS_6half_tEfNS_4arch4Sm80ELb1ELb0ELb1ELb1ELb1ELb0ELb1ELb1EEENS1_21CollectiveEpilogueFwdINS6_IJS8_SA_S9_EEENS6_IJNS7_ILi1EEESI_SI_EEESC_SE_Li256ELb1ELb1ELb1ELb0EEENS1_36VarlenDynamicPersistentTileSchedulerILi128ELi64ELi256ELi256ELb1ELb1ELb0ELb1ELb1ELb1EEEEEEEEEvNT_6ParamsE,(.L_x_3290 - _ZN7cutlass13device_kernelIN5flash19enable_sm80_to_sm89INS1_16FlashAttnFwdSm80INS1_25CollectiveMainloopFwdSm80ILi8ELi1ELb0EN4cute5tupleIJNS5_1CILi128EEENS7_ILi64EEENS7_ILi256EEEEEELi256ENS_6half_tEfNS_4arch4Sm80ELb1ELb0ELb1ELb1ELb1ELb0ELb1ELb1EEENS1_21CollectiveEpilogueFwdINS6_IJS8_SA_S9_EEENS6_IJNS7_ILi1EEESI_SI_EEESC_SE_Li256ELb1ELb1ELb1ELb0EEENS1_36VarlenDynamicPersistentTileSchedulerILi128ELi64ELi256ELi256ELb1ELb1ELb0ELb1ELb1ELb1EEEEEEEEEvNT_6ParamsE)
        .other          _ZN7cutlass13device_kernelIN5flash19enable_sm80_to_sm89INS1_16FlashAttnFwdSm80INS1_25CollectiveMainloopFwdSm80ILi8ELi1ELb0EN4cute5tupleIJNS5_1CILi128EEENS7_ILi64EEENS7_ILi256EEEEEELi256ENS_6half_tEfNS_4arch4Sm80ELb1ELb0ELb1ELb1ELb1ELb0ELb1ELb1EEENS1_21CollectiveEpilogueFwdINS6_IJS8_SA_S9_EEENS6_IJNS7_ILi1EEESI_SI_EEESC_SE_Li256ELb1ELb1ELb1ELb0EEENS1_36VarlenDynamicPersistentTileSchedulerILi128ELi64ELi256ELi256ELb1ELb1ELb0ELb1ELb1ELb1EEEEEEEEEvNT_6ParamsE,@"STO_CUDA_ENTRY STV_DEFAULT"
_ZN7cutlass13device_kernelIN5flash19enable_sm80_to_sm89INS1_16FlashAttnFwdSm80INS1_25CollectiveMainloopFwdSm80ILi8ELi1ELb0EN4cute5tupleIJNS5_1CILi128EEENS7_ILi64EEENS7_ILi256EEEEEELi256ENS_6half_tEfNS_4arch4Sm80ELb1ELb0ELb1ELb1ELb1ELb0ELb1ELb1EEENS1_21CollectiveEpilogueFwdINS6_IJS8_SA_S9_EEENS6_IJNS7_ILi1EEESI_SI_EEESC_SE_Li256ELb1ELb1ELb1ELb0EEENS1_36VarlenDynamicPersistentTileSchedulerILi128ELi64ELi256ELi256ELb1ELb1ELb0ELb1ELb1ELb1EEEEEEEEEvNT_6ParamsE:
        /* <DEDUP_REMOVED lines=52> */
.L_x_2761:
        /* <DEDUP_REMOVED lines=16> */
.L_x_2878:
        /* <DEDUP_REMOVED lines=16> */
.L_x_2879:
[----:B---3--:R-:W-:-:S05]  /*0540*/  IMAD R0, R0, c[0x0][0x538], RZ ;  /* 0x00014e0000007a24 */ /* 0x008fca00078e02ff */
[----:B------:R-:W-:-:S04]  /*0550*/  IADD3 R6, R0, R6, RZ ;  /* 0x0000000600067210 */ /* 0x000fc80007ffe0ff */
[----:B------:R-:W-:-:S13]  /*0560*/  ISETP.GT.AND P0, PT, R6, UR4, PT ;  /* 0x0000000406007c0c */ /* 0x000fda000bf04270 */
[----:B-12---:R-:W-:Y:S05]  /*0570*/  @!P0 BRA `(.L_x_2761) ;  /* 0xfffffdc000008947 */ /* 0x006fea000383ffff */
.L_x_2757:
[----:B------:R-:W-:-:S05]  /*0580*/  IADD3 R10, -R0, R6, RZ ;  /* 0x00000006000a7210 */ /* 0x000fca0007ffe1ff */
[----:B------:R-:W-:-:S05]  /*0590*/  IMAD R0, R4, c[0x0][0x538], R10 ;  /* 0x00014e0004007a24 */ /* 0x000fca00078e020a */
[----:B------:R-:W-:Y:S01]  /*05a0*/  ISETP.GT.AND P0, PT, R0, UR4, PT ;  /* 0x0000000400007c0c */ /* 0x000fe2000bf04270 */
[----:B------:R-:W-:-:S12]  /*05b0*/  BRA.DIV ~URZ, `(.L_x_2762) ;  /* 0x000144d27f007947 */ /* 0x000fd8000b800000 */
[----:B------:R-:W-:-:S04]  /*05c0*/  VOTE.ANY R6, PT, !P0 ;  /* 0x0000000000067806 */ /* 0x000fc800040e0100 */
.L_x_2880:
[----:B------:R-:W1:Y:S02]  /*05d0*/  POPC R0, R6 ;  /* 0x0000000600007309 */ /* 0x000e640000000000 */
[----:B-12---:R-:W-:Y:S01]  /*05e0*/  IADD3 R243, R0, R7, RZ ;  /* 0x0000000700f37210 */ /* 0x006fe20007ffe0ff */
[----:B------:R-:W-:Y:S05]  /*05f0*/  BRA.DIV ~URZ, `(.L_x_2763) ;  /* 0x000144e27f007947 */ /* 0x000fea000b800000 */
[----:B------:R1:W2:Y:S01]  /*0600*/  SHFL.IDX PT, R12, R9, R0, 0x1f ;  /* 0x00001f00090c7589 */ /* 0x0002a200000e0000 */
[----:B------:R-:W-:-:S03]  /*0610*/  MOV R5, RZ ;  /* 0x000000ff00057202 */ /* 0x000fc60000000f00 */
[----:B------:R1:W3:Y:S04]  /*0620*/  SHFL.IDX PT, R9, R8, R0, 0x1f ;  /* 0x00001f0008097589 */ /* 0x0002e800000e0000 */
.L_x_2881:
[----:B------:R-:W-:Y:S01]  /*0630*/  ISETP.NE.AND P0, PT, R6, RZ, PT ;  /* 0x000000ff0600720c */ /* 0x000fe20003f05270 */
[----:B------:R-:W-:-:S12]  /*0640*/  BSSY B0, `(.L_x_2764) ;  /* 0x0000005000007945 */ /* 0x000fd80003800000 */
[----:B------:R-:W-:Y:S05]  /*0650*/  @!P0 BRA `(.L_x_2765) ;  /* 0x0000003000008947 */ /* 0x000fea0003800000 */
[----:B-1----:R-:W-:Y:S01]  /*0660*/  IADD3 R0, R0, -0x1, RZ ;  /* 0xffffffff00007810 */ /* 0x002fe20007ffe0ff */
[----:B------:R-:W-:Y:S05]  /*0670*/  BRA.DIV ~URZ, `(.L_x_2766) ;  /* 0x000145427f007947 */ /* 0x000fea000b800000 */
[----:B------:R1:W4:Y:S02]  /*0680*/  SHFL.IDX PT, R5, R4, R0, 0x1f ;  /* 0x00001f0004057589 */ /* 0x00032400000e0000 */
.L_x_2765:
[----:B------:R-:W-:Y:S05]  /*0690*/  BSYNC B0 ;  /* 0x0000000000007941 */ /* 0x000fea0003800000 */
.L_x_2764:
        /* <DEDUP_REMOVED lines=67> */
.L_x_2768:
        /* <DEDUP_REMOVED lines=68> */
.L_x_2769:
[----:B------:R-:W-:Y:S05]  /*0f10*/  BSYNC B0 ;  /* 0x0000000000007941 */ /* 0x000fea0003800000 */
.L_x_2767:
[----:B------:R-:W-:-:S04]  /*0f20*/  LOP3.LUT R0, RZ, R0, RZ, 0x33, !PT ;  /* 0x00000000ff007212 */ /* 0x000fc800078e33ff */
[----:B------:R-:W-:Y:S01]  /*0f30*/  IADD3 R241, R0, R12, RZ ;  /* 0x0000000c00f17210 */ /* 0x000fe20007ffe0ff */
[----:B------:R-:W-:Y:S05]  /*0f40*/  BRA `(.L_x_2770) ;  /* 0x0000004000007947 */ /* 0x000fea0003800000 */
.L_x_2758:
[----:B--2---:R-:W-:Y:S01]  /*0f50*/  IMAD.MOV.U32 R241, RZ, RZ, RZ ;  /* 0x000000fffff17224 */ /* 0x004fe200078e00ff */
[----:B------:R-:W-:Y:S01]  /*0f60*/  MOV R242, RZ ;  /* 0x000000ff00f27202 */ /* 0x000fe20000000f00 */
[----:B------:R-:W-:Y:S01]  /*0f70*/  IMAD.U32 R240, RZ, RZ, UR4 ;  /* 0x00000004fff07e24 */ /* 0x000fe2000f8e00ff */
[----:B------:R-:W-:Y:S02]  /*0f80*/  MOV R243, c[0x0][0x53c] ;  /* 0x00014f0000f37a02 */ /* 0x000fe40000000f00 */
.L_x_2770:
[----:B------:R-:W-:Y:S01]  /*0f90*/  ISETP.NE.AND P0, PT, R13, RZ, PT ;  /* 0x000000ff0d00720c */ /* 0x000fe20003f05270 */
[----:B------:R-:W-:-:S12]  /*0fa0*/  WARPSYNC 0xffffffff ;  /* 0xffffffff00007948 */ /* 0x000fd80003800000 */
[----:B------:R1:W-:Y:S04]  /*0fb0*/  @!P0 STS.128 [0x20100], R240 ;  /* 0x020100f0ff008388 */ /* 0x0003e80000000c00 */
[----:B------:R-:W-:Y:S06]  /*0fc0*/  BAR.ARV 0x5, 0x100 ;  /* 0x0144000000007b1d */ /* 0x000fec0000002000 */
.L_x_2756:
        /* <DEDUP_REMOVED lines=78> */
[----:B------:R-:W-:Y:S01]  /*14b0*/  IMAD.SHL.U32 R215, R11, 0x2, RZ ;  /* 0x000000020bd77824 */ /* 0x000fe200078e00ff */
[----:B------:R-:W-:Y:S01]  /*14c0*/  LOP3.LUT R2, R6, R2, RZ, 0x3c, !PT ;  /* 0x0000000206027212 */ /* 0x000fe200078e3cff */
[----:B------:R-:W-:Y:S01]  /*14d0*/  IMAD R250, R9, 0x8, R15 ;  /* 0x0000000809fa7824 */ /* 0x000fe200078e020f */
        /* <DEDUP_REMOVED lines=8> */
[----:B------:R-:W-:Y:S02]  /*1560*/  SHF.R.S32.HI R5, RZ, 0x1f, R217 ;  /* 0x0000001fff057819 */ /* 0x000fe400000114d9 */
[----:B------:R-:W-:Y:S01]  /*1570*/  SHF.R.S32.HI R5, RZ, 0x1f, R224 ;  /* 0x0000001fff057819 */ /* 0x000fe200000114e0 */
[----:B------:R-:W-:Y:S01]  /*1580*/  IMAD.IADD R2, R16, 0x1, -R2 ;  /* 0x0000000110027824 */ /* 0x000fe200078e0a02 */
[----:B------:R-:W-:Y:S02]  /*1590*/  SEL R5, R8, 0xffffffe0, !P1 ;  /* 0xffffffe008057807 */ /* 0x000fe40004800000 */
[----:B------:R-:W-:Y:S01]  /*15a0*/  LEA R11, R7, 0x80, 0x1 ;  /* 0x00000080070b7811 */ /* 0x000fe200078e08ff */
[----:B------:R-:W-:Y:S01]  /*15b0*/  IMAD.SHL.U32 R248, R2, 0x2, RZ ;  /* 0x0000000202f87824 */ /* 0x000fe200078e00ff */
[----:B------:R-:W-:-:S02]  /*15c0*/  SEL R2, R8, 0xffffffe0, !P4 ;  /* 0xffffffe008027807 */ /* 0x000fc40006000000 */
[----:B------:R-:W-:Y:S01]  /*15d0*/  IADD3 R225, R217, 0xc0, RZ ;  /* 0x000000c0d9e17810 */ /* 0x000fe20007ffe0ff */
[----:B------:R-:W-:Y:S01]  /*15e0*/  STL [R1+0x4], R11 ;  /* 0x0000040b01007387 */ /* 0x000fe20000100800 */
        /* <DEDUP_REMOVED lines=9> */
[----:B------:R-:W-:Y:S02]  /*1680*/  SHF.R.S32.HI R8, RZ, 0x1f, R42 ;  /* 0x0000001fff087819 */ /* 0x000fe4000001142a */
[----:B------:R-:W-:-:S02]  /*1690*/  IADD3 R30, R248, 0x68, RZ ;  /* 0x00000068f81e7810 */ /* 0x000fc40007ffe0ff */
[C---:B------:R-:W-:Y:S02]  /*16a0*/  IADD3 R29, R248.reuse, 0x70, RZ ;  /* 0x00000070f81d7810 */ /* 0x040fe40007ffe0ff */
[----:B------:R-:W-:Y:S02]  /*16b0*/  SHF.R.S32.HI R7, RZ, 0x1f, R41 ;  /* 0x0000001fff077819 */ /* 0x000fe40000011429 */
[----:B------:R-:W-:Y:S02]  /*16c0*/  SHF.R.S32.HI R8, RZ, 0x1f, R40 ;  /* 0x0000001fff087819 */ /* 0x000fe40000011428 */
[C---:B------:R-:W-:Y:S02]  /*16d0*/  IADD3 R27, R248.reuse, 0x80, RZ ;  /* 0x00000080f81b7810 */ /* 0x040fe40007ffe0ff */
[----:B------:R-:W-:Y:S02]  /*16e0*/  IADD3 R26, R248, 0x88, RZ ;  /* 0x00000088f81a7810 */ /* 0x000fe40007ffe0ff */
[----:B------:R-:W-:-:S02]  /*16f0*/  SHF.R.S32.HI R7, RZ, 0x1f, R39 ;  /* 0x0000001fff077819 */ /* 0x000fc40000011427 */
[----:B------:R-:W-:Y:S02]  /*1700*/  SHF.R.S32.HI R8, RZ, 0x1f, R38 ;  /* 0x0000001fff087819 */ /* 0x000fe40000011426 */
[C---:B------:R-:W-:Y:S02]  /*1710*/  IADD3 R37, R248.reuse, 0x30, RZ ;  /* 0x00000030f8257810 */ /* 0x040fe40007ffe0ff */
[C---:B------:R-:W-:Y:S02]  /*1720*/  IADD3 R24, R248.reuse, 0x98, RZ ;  /* 0x00000098f8187810 */ /* 0x040fe40007ffe0ff */
[----:B------:R-:W-:Y:S02]  /*1730*/  IADD3 R23, R248, 0xa0, RZ ;  /* 0x000000a0f8177810 */ /* 0x000fe40007ffe0ff */
[----:B------:R-:W-:Y:S02]  /*1740*/  SHF.R.S32.HI R7, RZ, 0x1f, R36 ;  /* 0x0000001fff077819 */ /* 0x000fe40000011424 */
[----:B------:R-:W-:-:S02]  /*1750*/  SHF.R.S32.HI R8, RZ, 0x1f, R35 ;  /* 0x0000001fff087819 */ /* 0x000fc40000011423 */
[C---:B------:R-:W-:Y:S02]  /*1760*/  IADD3 R34, R248.reuse, 0x48, RZ ;  /* 0x00000048f8227810 */ /* 0x040fe40007ffe0ff */
[C---:B------:R-:W-:Y:S02]  /*1770*/  IADD3 R21, R248.reuse, 0xb0, RZ ;  /* 0x000000b0f8157810 */ /* 0x040fe40007ffe0ff */
[C---:B------:R-:W-:Y:S02]  /*1780*/  IADD3 R20, R248.reuse, 0xb8, RZ ;  /* 0x000000b8f8147810 */ /* 0x040fe40007ffe0ff */
[----:B------:R-:W-:Y:S02]  /*1790*/  SHF.R.S32.HI R7, RZ, 0x1f, R33 ;  /* 0x0000001fff077819 */ /* 0x000fe40000011421 */
[----:B------:R-:W-:Y:S02]  /*17a0*/  SHF.R.S32.HI R8, RZ, 0x1f, R32 ;  /* 0x0000001fff087819 */ /* 0x000fe40000011420 */
[----:B------:R-:W-:-:S02]  /*17b0*/  IADD3 R31, R248, 0x60, RZ ;  /* 0x00000060f81f7810 */ /* 0x000fc40007ffe0ff */
[C---:B------:R-:W-:Y:S02]  /*17c0*/  IADD3 R18, R248.reuse, 0xc8, RZ ;  /* 0x000000c8f8127810 */ /* 0x040fe40007ffe0ff */
[C---:B------:R-:W-:Y:S02]  /*17d0*/  IADD3 R17, R248.reuse, 0xd0, RZ ;  /* 0x000000d0f8117810 */ /* 0x040fe40007ffe0ff */
[----:B------:R-:W-:Y:S02]  /*17e0*/  SHF.R.S32.HI R7, RZ, 0x1f, R30 ;  /* 0x0000001fff077819 */ /* 0x000fe4000001141e */
[----:B------:R-:W-:Y:S02]  /*17f0*/  SHF.R.S32.HI R8, RZ, 0x1f, R29 ;  /* 0x0000001fff087819 */ /* 0x000fe4000001141d */
[C---:B------:R-:W-:Y:S02]  /*1800*/  IADD3 R28, R248.reuse, 0x78, RZ ;  /* 0x00000078f81c7810 */ /* 0x040fe40007ffe0ff */
[----:B-1----:R-:W-:-:S02]  /*1810*/  IADD3 R15, R248, 0xe0, RZ ;  /* 0x000000e0f80f7810 */ /* 0x002fc40007ffe0ff */
[C---:B------:R-:W-:Y:S02]  /*1820*/  IADD3 R14, R248.reuse, 0xe8, RZ ;  /* 0x000000e8f80e7810 */ /* 0x040fe40007ffe0ff */
[----:B------:R-:W-:Y:S02]  /*1830*/  SHF.R.S32.HI R7, RZ, 0x1f, R27 ;  /* 0x0000001fff077819 */ /* 0x000fe4000001141b */
[----:B------:R-:W-:Y:S02]  /*1840*/  SHF.R.S32.HI R8, RZ, 0x1f, R26 ;  /* 0x0000001fff087819 */ /* 0x000fe4000001141a */
[----:B------:R-:W-:Y:S02]  /*1850*/  IADD3 R25, R248, 0x90, RZ ;  /* 0x00000090f8197810 */ /* 0x000fe40007ffe0ff */
[----:B------:R-:W-:Y:S02]  /*1860*/  SHF.R.S32.HI R9, RZ, 0x1f, R37 ;  /* 0x0000001fff097819 */ /* 0x000fe40000011425 */
[----:B------:R-:W-:-:S02]  /*1870*/  SHF.R.S32.HI R7, RZ, 0x1f, R24 ;  /* 0x0000001fff077819 */ /* 0x000fc40000011418 */
[----:B------:R-:W-:Y:S02]  /*1880*/  SHF.R.S32.HI R8, RZ, 0x1f, R23 ;  /* 0x0000001fff087819 */ /* 0x000fe40000011417 */
[C---:B------:R-:W-:Y:S02]  /*1890*/  IADD3 R22, R248.reuse, 0xa8, RZ ;  /* 0x000000a8f8167810 */ /* 0x040fe40007ffe0ff */
[----:B------:R-:W-:Y:S02]  /*18a0*/  SHF.R.S32.HI R9, RZ, 0x1f, R34 ;  /* 0x0000001fff097819 */ /* 0x000fe40000011422 */
[----:B------:R-:W-:Y:S02]  /*18b0*/  SHF.R.S32.HI R7, RZ, 0x1f, R21 ;  /* 0x0000001fff077819 */ /* 0x000fe40000011415 */
[----:B------:R-:W-:Y:S02]  /*18c0*/  SHF.R.S32.HI R8, RZ, 0x1f, R20 ;  /* 0x0000001fff087819 */ /* 0x000fe40000011414 */
[----:B------:R-:W-:-:S02]  /*18d0*/  IADD3 R19, R248, 0xc0, RZ ;  /* 0x000000c0f8137810 */ /* 0x000fc40007ffe0ff */
[----:B------:R-:W-:Y:S02]  /*18e0*/  SHF.R.S32.HI R9, RZ, 0x1f, R31 ;  /* 0x0000001fff097819 */ /* 0x000fe4000001141f */
[----:B------:R-:W-:Y:S02]  /*18f0*/  SHF.R.S32.HI R7, RZ, 0x1f, R18 ;  /* 0x0000001fff077819 */ /* 0x000fe40000011412 */
[----:B------:R-:W-:Y:S02]  /*1900*/  SHF.R.S32.HI R8, RZ, 0x1f, R17 ;  /* 0x0000001fff087819 */ /* 0x000fe40000011411 */
[----:B------:R-:W-:Y:S02]  /*1910*/  SHF.R.S32.HI R6, RZ, 0x1f, R225 ;  /* 0x0000001fff067819 */ /* 0x000fe400000114e1 */
[----:B------:R-:W-:Y:S02]  /*1920*/  IADD3 R16, R248, 0xd8, RZ ;  /* 0x000000d8f8107810 */ /* 0x000fe40007ffe0ff */
[----:B------:R-:W-:-:S02]  /*1930*/  SHF.R.S32.HI R9, RZ, 0x1f, R28 ;  /* 0x0000001fff097819 */ /* 0x000fc4000001141c */
[----:B------:R-:W-:Y:S02]  /*1940*/  SHF.R.S32.HI R7, RZ, 0x1f, R15 ;  /* 0x0000001fff077819 */ /* 0x000fe4000001140f */
[----:B------:R-:W-:Y:S01]  /*1950*/  SHF.R.S32.HI R8, RZ, 0x1f, R14 ;  /* 0x0000001fff087819 */ /* 0x000fe2000001140e */
[C---:B------:R-:W-:Y:S01]  /*1960*/  IMAD.IADD R8, R11.reuse, 0x1, R5 ;  /* 0x000000010b087824 */ /* 0x040fe200078e0205 */
[----:B------:R-:W-:Y:S02]  /*1970*/  SEL R6, R10, 0xffffffc0, !P2 ;  /* 0xffffffc00a067807 */ /* 0x000fe40005000000 */
[----:B------:R-:W-:Y:S02]  /*1980*/  IADD3 R13, R248, 0xf0, RZ ;  /* 0x000000f0f80d7810 */ /* 0x000fe40007ffe0ff */
[----:B------:R-:W-:Y:S01]  /*1990*/  SHF.R.S32.HI R9, RZ, 0x1f, R25 ;  /* 0x0000001fff097819 */ /* 0x000fe20000011419 */
[----:B------:R1:W-:Y:S01]  /*19a0*/  STL [R1+0x10], R8 ;  /* 0x0000100801007387 */ /* 0x0003e20000100800 */
[----:B------:R-:W-:-:S02]  /*19b0*/  IADD3 R7, R11, -0x10, RZ ;  /* 0xfffffff00b077810 */ /* 0x000fc40007ffe0ff */
[----:B------:R-:W-:Y:S02]  /*19c0*/  SHF.R.S32.HI R9, RZ, 0x1f, R22 ;  /* 0x0000001fff097819 */ /* 0x000fe40000011416 */
[----:B------:R-:W-:Y:S02]  /*19d0*/  @P0 IADD3 R7, R11, 0x10, RZ ;  /* 0x000000100b070810 */ /* 0x000fe40007ffe0ff */
[----:B------:R-:W-:Y:S02]  /*19e0*/  SHF.R.S32.HI R9, RZ, 0x1f, R19 ;  /* 0x0000001fff097819 */ /* 0x000fe40000011413 */
[----:B------:R-:W-:Y:S01]  /*19f0*/  SHF.R.S32.HI R9, RZ, 0x1f, R16 ;  /* 0x0000001fff097819 */ /* 0x000fe20000011410 */
[----:B------:R-:W-:Y:S01]  /*1a00*/  IMAD.IADD R5, R5, 0x1, R7 ;  /* 0x0000000105057824 */ /* 0x000fe200078e0207 */
[----:B------:R-:W-:Y:S01]  /*1a10*/  SHF.R.S32.HI R9, RZ, 0x1f, R13 ;  /* 0x0000001fff097819 */ /* 0x000fe2000001140d */
[----:B------:R-:W-:Y:S01]  /*1a20*/  IMAD.IADD R9, R11, 0x1, R6 ;  /* 0x000000010b097824 */ /* 0x000fe200078e0206 */
[----:B------:R-:W-:Y:S01]  /*1a30*/  LEA R208, R3, 0x10100, 0x1 ;  /* 0x0001010003d07811 */ /* 0x000fe200078e08ff */
[----:B------:R-:W-:Y:S01]  /*1a40*/  IMAD.IADD R3, R6, 0x1, R7 ;  /* 0x0000000106037824 */ /* 0x000fe200078e0207 */
[----:B------:R-:W-:-:S02]  /*1a50*/  LEA R203, R4, 0x100, 0x1 ;  /* 0x0000010004cb7811 */ /* 0x000fc400078e08ff */
[----:B------:R2:W-:Y:S01]  /*1a60*/  STL [R1+0x20], R9 ;  /* 0x0000200901007387 */ /* 0x0005e20000100800 */
[----:B------:R-:W-:Y:S01]  /*1a70*/  IMAD.IADD R209, R208, 0x1, R2 ;  /* 0x00000001d0d17824 */ /* 0x000fe200078e0202 */
[----:B------:R-:W-:Y:S01]  /*1a80*/  IADD3 R223, R217, 0x40, RZ ;  /* 0x00000040d9df7810 */ /* 0x000fe20007ffe0ff */
[----:B------:R-:W-:Y:S01]  /*1a90*/  IMAD.IADD R204, R2, 0x1, R203 ;  /* 0x0000000102cc7824 */ /* 0x000fe200078e02cb */
[----:B------:R-:W-:Y:S01]  /*1aa0*/  LEA R200, R0, 0x8100, 0x1 ;  /* 0x0000810000c87811 */ /* 0x000fe200078e08ff */
[--C-:B------:R-:W-:Y:S01]  /*1ab0*/  IMAD.IADD R2, R5, 0x1, R6.reuse ;  /* 0x0000000105027824 */ /* 0x100fe200078e0206 */
[----:B------:R-:W-:Y:S01]  /*1ac0*/  SHF.R.S32.HI R12, RZ, 0x1f, R223 ;  /* 0x0000001fff0c7819 */ /* 0x000fe200000114df */
[----:B-1----:R-:W-:Y:S01]  /*1ad0*/  IMAD.IADD R8, R8, 0x1, R6 ;  /* 0x0000000108087824 */ /* 0x002fe200078e0206 */
[----:B------:R-:W-:Y:S02]  /*1ae0*/  SEL R0, R10, 0xffffffc0, !P3 ;  /* 0xffffffc00a007807 */ /* 0x000fe40005800000 */
[----:B------:R-:W-:-:S02]  /*1af0*/  IADD3 R12, R248, 0xf8, RZ ;  /* 0x000000f8f80c7810 */ /* 0x000fc40007ffe0ff */
[----:B------:R2:W-:Y:S01]  /*1b00*/  STL [R1+0x1c], R8 ;  /* 0x00001c0801007387 */ /* 0x0005e20000100800 */
[----:B------:R-:W-:Y:S01]  /*1b10*/  IMAD.IADD R211, R208, 0x1, R0 ;  /* 0x00000001d0d37824 */ /* 0x000fe200078e0200 */
[----:B------:R-:W-:Y:S01]  /*1b20*/  SHF.R.S32.HI R10, RZ, 0x1f, R12 ;  /* 0x0000001fff0a7819 */ /* 0x000fe2000001140c */
[C---:B------:R-:W-:Y:S01]  /*1b30*/  IMAD.IADD R206, R0.reuse, 0x1, R203 ;  /* 0x0000000100ce7824 */ /* 0x040fe200078e02cb */
[----:B------:R2:W-:Y:S01]  /*1b40*/  STL [R1+0x8], R7 ;  /* 0x0000080701007387 */ /* 0x0005e20000100800 */
[----:B------:R-:W-:Y:S02]  /*1b50*/  IMAD.IADD R210, R209, 0x1, R0 ;  /* 0x00000001d1d27824 */ /* 0x000fe400078e0200 */
[----:B------:R-:W-:Y:S01]  /*1b60*/  IMAD.IADD R205, R0, 0x1, R204 ;  /* 0x0000000100cd7824 */ /* 0x000fe200078e02cc */
[----:B------:R2:W-:Y:S04]  /*1b70*/  STL [R1+0x18], R3 ;  /* 0x0000180301007387 */ /* 0x0005e80000100800 */
[----:B------:R2:W-:Y:S04]  /*1b80*/  STL [R1+0xc], R5 ;  /* 0x00000c0501007387 */ /* 0x0005e80000100800 */
[----:B------:R2:W-:Y:S02]  /*1b90*/  STL [R1+0x14], R2 ;  /* 0x0000140201007387 */ /* 0x0005e40000100800 */
.L_x_2877:
[----:B--2---:R-:W-:-:S04]  /*1ba0*/  IMAD.MOV.U32 R8, RZ, RZ, 0x4 ;  /* 0x00000004ff087424 */ /* 0x004fc800078e00ff */
[----:B------:R-:W-:-:S05]  /*1bb0*/  IMAD.WIDE R2, R243, R8, c[0x0][0x588] ;  /* 0x00016200f3027625 */ /* 0x000fca00078e0208 */
[----:B------:R-:W2:Y:S01]  /*1bc0*/  LDG.E R251, [R2.64] ;  /* 0x0000000602fb7981 */ /* 0x000ea2000c1e1900 */
[----:B------:R-:W-:Y:S01]  /*1bd0*/  ISETP.NE.U32.AND P4, PT, RZ, c[0x0][0x370], PT ;  /* 0x0000dc00ff007a0c */ /* 0x000fe20003f85070 */
[----:B------:R-:W-:Y:S01]  /*1be0*/  IMAD.MOV.U32 R229, RZ, RZ, RZ ;  /* 0x000000ffffe57224 */ /* 0x000fe200078e00ff */
[----:B------:R-:W-:Y:S01]  /*1bf0*/  ISETP.NE.U32.AND P3, PT, RZ, c[0x0][0x360], PT ;  /* 0x0000d800ff007a0c */ /* 0x000fe20003f65070 */
[----:B------:R-:W-:Y:S01]  /*1c00*/  IMAD.MOV.U32 R11, RZ, RZ, RZ ;  /* 0x000000ffff0b7224 */ /* 0x000fe200078e00ff */
[----:B------:R-:W-:Y:S02]  /*1c10*/  ISETP.NE.AND.EX P4, PT, RZ, c[0x0][0x374], PT, P4 ;  /* 0x0000dd00ff007a0c */ /* 0x000fe40003f85340 */
[----:B------:R-:W-:Y:S02]  /*1c20*/  ISETP.NE.AND.EX P3, PT, RZ, c[0x0][0x364], PT, P3 ;  /* 0x0000d900ff007a0c */ /* 0x000fe40003f65330 */
[----:B------:R-:W-:-:S04]  /*1c30*/  ISETP.NE.U32.AND P0, PT, RZ, c[0x0][0x348], PT ;  /* 0x0000d200ff007a0c */ /* 0x000fc80003f05070 */
[----:B------:R-:W-:Y:S02]  /*1c40*/  ISETP.NE.AND.EX P0, PT, RZ, c[0x0][0x34c], PT, P0 ;  /* 0x0000d300ff007a0c */ /* 0x000fe40003f05300 */
[----:B--2---:R-:W-:Y:S01]  /*1c50*/  SHF.R.S32.HI R12, RZ, 0x1f, R251 ;  /* 0x0000001fff0c7819 */ /* 0x004fe200000114fb */
[C---:B------:R-:W-:Y:S02]  /*1c60*/  IMAD.SHL.U32 R252, R251.reuse, 0x4, RZ ;  /* 0x00000004fbfc7824 */ /* 0x040fe400078e00ff */
[C---:B------:R-:W-:Y:S02]  /*1c70*/  @P4 LEA R6, P2, R251.reuse, c[0x0][0x370], 0x2 ;  /* 0x0000dc00fb064a11 */ /* 0x040fe400078410ff */
[C-C-:B------:R-:W-:Y:S01]  /*1c80*/  SHF.L.U64.HI R13, R251.reuse, 0x2, R12.reuse ;  /* 0x00000002fb0d7819 */ /* 0x140fe2000001020c */
[----:B------:R1:W-:Y:S01]  /*1c90*/  STL [R1+0x2c], R12 ;  /* 0x00002c0c01007387 */ /* 0x0003e20000100800 */
[----:B------:R-:W-:Y:S02]  /*1ca0*/  @P4 LEA.HI.X R7, R251, c[0x0][0x374], R12, 0x2, P2 ;  /* 0x0000dd00fb074a11 */ /* 0x000fe400010f140c */
[C---:B------:R-:W-:Y:S01]  /*1cb0*/  @P3 IADD3 R4, P1, R252.reuse, c[0x0][0x360], RZ ;  /* 0x0000d800fc043a10 */ /* 0x040fe20007f3e0ff */
[----:B------:R1:W-:Y:S01]  /*1cc0*/  STL [R1], R13 ;  /* 0x0000000d01007387 */ /* 0x0003e20000100800 */
[----:B------:R-:W-:-:S02]  /*1cd0*/  IADD3 R2, P2, R252, c[0x0][0x348], RZ ;  /* 0x0000d200fc027a10 */ /* 0x000fc40007f5e0ff */
[C---:B------:R-:W-:Y:S01]  /*1ce0*/  @P3 IADD3.X R5, R13.reuse, c[0x0][0x364], RZ, P1, !PT ;  /* 0x0000d9000d053a10 */ /* 0x040fe20000ffe4ff */
[----:B------:R1:W5:Y:S01]  /*1cf0*/  @P4 LDG.E R229, [R6.64] ;  /* 0x0000000606e54981 */ /* 0x000362000c1e1900 */
[----:B------:R-:W-:-:S03]  /*1d00*/  IADD3.X R3, R13, c[0x0][0x34c], RZ, P2, !PT ;  /* 0x0000d3000d037a10 */ /* 0x000fc600017fe4ff */
        /* <DEDUP_REMOVED lines=9> */
.L_x_2771:
[----:B------:R-:W-:-:S04]  /*1da0*/  ISETP.NE.U32.AND P1, PT, RZ, c[0x0][0x368], PT ;  /* 0x0000da00ff007a0c */ /* 0x000fc80003f25070 */
[----:B------:R-:W-:-:S13]  /*1db0*/  ISETP.NE.AND.EX P1, PT, RZ, c[0x0][0x36c], PT, P1 ;  /* 0x0000db00ff007a0c */ /* 0x000fda0003f25310 */
[----:B------:R-:W-:Y:S05]  /*1dc0*/  @!P1 BRA `(.L_x_2772) ;  /* 0x0000004000009947 */ /* 0x000fea0003800000 */
[----:B-1----:R-:W-:-:S04]  /*1dd0*/  IADD3 R2, P1, R252, c[0x0][0x368], RZ ;  /* 0x0000da00fc027a10 */ /* 0x002fc80007f3e0ff */
[----:B------:R-:W-:-:S05]  /*1de0*/  IADD3.X R3, R13, c[0x0][0x36c], RZ, P1, !PT ;  /* 0x0000db000d037a10 */ /* 0x000fca0000ffe4ff */
[----:B------:R1:W5:Y:S01]  /*1df0*/  LDG.E R0, [R2.64] ;  /* 0x0000000602007981 */ /* 0x000362000c1e1900 */
[----:B------:R-:W-:Y:S05]  /*1e00*/  BRA `(.L_x_2773) ;  /* 0x0000008000007947 */ /* 0x000fea0003800000 */
.L_x_2772:
        /* <DEDUP_REMOVED lines=8> */
.L_x_2773:
[----:B-1----:R-:W-:Y:S01]  /*1e90*/  IMAD.MOV.U32 R2, RZ, RZ, c[0x0][0x2c4] ;  /* 0x0000b100ff027624 */ /* 0x002fe200078e00ff */
[----:B------:R-:W-:Y:S01]  /*1ea0*/  BSSY B0, `(.L_x_2774) ;  /* 0x000003b000007945 */ /* 0x000fe20003800000 */
[----:B------:R-:W-:Y:S02]  /*1eb0*/  IMAD.SHL.U32 R239, R241, 0x80, RZ ;  /* 0x00000080f1ef7824 */ /* 0x000fe400078e00ff */
[----:B-----5:R-:W-:Y:S01]  /*1ec0*/  IMAD.IADD R212, R0, 0x1, -R229 ;  /* 0x0000000100d47824 */ /* 0x020fe200078e0ae5 */
[----:B------:R-:W-:-:S02]  /*1ed0*/  ISETP.NE.AND P4, PT, R2, 0x1, PT ;  /* 0x000000010200780c */ /* 0x000fc40003f85270 */
[----:B------:R-:W-:Y:S02]  /*1ee0*/  IADD3 R2, R239, 0x7f, RZ ;  /* 0x0000007fef027810 */ /* 0x000fe40007ffe0ff */
[----:B------:R-:W-:-:S03]  /*1ef0*/  IADD3 R3, R212, 0x40, -R213 ;  /* 0x00000040d4037810 */ /* 0x000fc60007ffe8d5 */
[----:B------:R-:W-:-:S06]  /*1f00*/  IMAD.MOV.U32 R0, RZ, RZ, R2 ;  /* 0x000000ffff007224 */ /* 0x000fcc00078e0002 */
[----:B------:R-:W-:Y:S01]  /*1f10*/  @P4 IMAD.HI.U32 R4, R2, c[0x0][0x2c8], RZ ;  /* 0x0000b20002044a27 */ /* 0x000fe200078e00ff */
[----:B------:R-:W-:-:S04]  /*1f20*/  IADD3 R2, R212, 0x3f, RZ ;  /* 0x0000003fd4027810 */ /* 0x000fc80007ffe0ff */
[----:B------:R-:W-:-:S05]  /*1f30*/  @P4 SHF.R.U32.HI R0, RZ, c[0x0][0x2cc], R4 ;  /* 0x0000b300ff004a19 */ /* 0x000fca0000011604 */
[----:B------:R-:W-:Y:S01]  /*1f40*/  IMAD.IADD R0, R3, 0x1, R0 ;  /* 0x0000000103007824 */ /* 0x000fe200078e0200 */
[----:B------:R-:W-:-:S04]  /*1f50*/  SHF.R.S32.HI R3, RZ, 0x1f, R2 ;  /* 0x0000001fff037819 */ /* 0x000fc80000011402 */
[----:B------:R-:W-:Y:S02]  /*1f60*/  SHF.R.S32.HI R4, RZ, 0x1f, R0 ;  /* 0x0000001fff047819 */ /* 0x000fe40000011400 */
[----:B------:R-:W-:Y:S02]  /*1f70*/  LEA.HI R2, R3, R2, RZ, 0x6 ;  /* 0x0000000203027211 */ /* 0x000fe400078f30ff */
[----:B------:R-:W-:Y:S02]  /*1f80*/  LEA.HI R0, R4, R0, RZ, 0x6 ;  /* 0x0000000004007211 */ /* 0x000fe400078f30ff */
[----:B------:R-:W-:Y:S02]  /*1f90*/  SHF.R.S32.HI R3, RZ, 0x6, R2 ;  /* 0x00000006ff037819 */ /* 0x000fe40000011402 */
[----:B------:R-:W-:Y:S02]  /*1fa0*/  SHF.R.S32.HI R0, RZ, 0x6, R0 ;  /* 0x00000006ff007819 */ /* 0x000fe40000011400 */
[----:B------:R-:W-:-:S02]  /*1fb0*/  LOP3.LUT R2, R242, 0xff000000, RZ, 0xc0, !PT ;  /* 0xff000000f2027812 */ /* 0x000fc400078ec0ff */
[----:B------:R-:W-:Y:S02]  /*1fc0*/  IMNMX R7, R3, R0, PT ;  /* 0x0000000003077217 */ /* 0x000fe40003800200 */
[----:B------:R-:W-:Y:S02]  /*1fd0*/  LOP3.LUT R4, R242, 0xff0000, RZ, 0xc0, !PT ;  /* 0x00ff0000f2047812 */ /* 0x000fe400078ec0ff */
        /* <DEDUP_REMOVED lines=39> */
.L_x_2775:
[----:B------:R-:W-:Y:S05]  /*2250*/  BSYNC B0 ;  /* 0x0000000000007941 */ /* 0x000fea0003800000 */
.L_x_2774:
[----:B------:R-:W-:Y:S01]  /*2260*/  IMAD R226, R14, R2, RZ ;  /* 0x000000020ee27224 */ /* 0x000fe200078e02ff */
        /* <DEDUP_REMOVED lines=76> */
[----:B-1----:R-:W-:Y:S01]  /*2730*/  IMAD.IADD R5, R227, 0x1, R239 ;  /* 0x00000001e3057824 */ /* 0x002fe200078e02ef */
[----:B------:R-:W-:Y:S02]  /*2740*/  LOP3.LUT R16, R242, 0xffff, RZ, 0xc0, !PT ;  /* 0x0000fffff2107812 */ /* 0x000fe400078ec0ff */
[----:B------:R-:W-:Y:S01]  /*2750*/  SEL R6, R12, RZ, !P0 ;  /* 0x000000ff0c067207 */ /* 0x000fe20004000000 */
[----:B------:R-:W-:Y:S01]  /*2760*/  IMAD R0, R0, c[0x0][0x178], RZ ;  /* 0x00005e0000007a24 */ /* 0x000fe200078e02ff */
[----:B------:R-:W-:Y:S01]  /*2770*/  SEL R4, R251, RZ, !P0 ;  /* 0x000000fffb047207 */ /* 0x000fe20004000000 */
[----:B------:R-:W-:Y:S01]  /*2780*/  @P4 IMAD.HI.U32 R7, R5, c[0x0][0x2c8], RZ ;  /* 0x0000b20005074a27 */ /* 0x000fe200078e00ff */
[----:B------:R-:W-:Y:S02]  /*2790*/  ISETP.GE.AND P6, PT, R217, c[0x0][0x198], PT ;  /* 0x00006600d9007a0c */ /* 0x000fe40003fc6270 */
[----:B------:R-:W-:Y:S01]  /*27a0*/  ISETP.GE.AND P5, PT, R223, c[0x0][0x198], PT ;  /* 0x00006600df007a0c */ /* 0x000fe20003fa6270 */
[----:B------:R-:W-:Y:S01]  /*27b0*/  IMAD R0, R11, c[0x0][0x17c], R0 ;  /* 0x00005f000b007a24 */ /* 0x000fe200078e0200 */
[----:B------:R-:W-:Y:S01]  /*27c0*/  ISETP.GE.AND P3, PT, R224, c[0x0][0x198], PT ;  /* 0x00006600e0007a0c */ /* 0x000fe20003f66270 */
[----:B------:R-:W-:Y:S01]  /*27d0*/  IMAD R6, R6, c[0x0][0x1c0], RZ ;  /* 0x0000700006067a24 */ /* 0x000fe200078e02ff */
[----:B------:R-:W-:-:S02]  /*27e0*/  ISETP.GE.AND P2, PT, R225, c[0x0][0x198], PT ;  /* 0x00006600e1007a0c */ /* 0x000fc40003f46270 */
[----:B------:R-:W-:Y:S01]  /*27f0*/  IADD3 R100, R241, -0x1, RZ ;  /* 0xfffffffff1647810 */ /* 0x000fe20007ffe0ff */
[----:B------:R-:W-:Y:S02]  /*2800*/  IMAD R6, R4, c[0x0][0x1c4], R6 ;  /* 0x0000710004067a24 */ /* 0x000fe400078e0206 */
[----:B--2---:R-:W-:-:S04]  /*2810*/  IMAD.WIDE.U32 R2, R11, c[0x0][0x178], RZ ;  /* 0x00005e000b027a25 */ /* 0x004fc800078e00ff */
[----:B------:R-:W-:Y:S01]  /*2820*/  IMAD.IADD R3, R3, 0x1, R0 ;  /* 0x0000000103037824 */ /* 0x000fe200078e0200 */
[----:B------:R-:W-:Y:S02]  /*2830*/  MOV R0, R5 ;  /* 0x0000000500007202 */ /* 0x000fe40000000f00 */
[----:B------:R-:W-:Y:S01]  /*2840*/  @P4 SHF.R.U32.HI R0, RZ, c[0x0][0x2cc], R7 ;  /* 0x0000b300ff004a19 */ /* 0x000fe20000011607 */
[----:B------:R-:W-:-:S03]  /*2850*/  IMAD.WIDE.U32 R2, R16, c[0x0][0x1b8], R2 ;  /* 0x00006e0010027a25 */ /* 0x000fc600078e0002 */
        /* <DEDUP_REMOVED lines=16> */
[----:B------:R-:W-:Y:S01]  /*2960*/  LEA.HI.X R5, R2, c[0x0][0x164], R0, 0x1, P0 ;  /* 0x0000590002057a11 */ /* 0x000fe200000f0c00 */
[----:B------:R-:W-:Y:S01]  /*2970*/  @!P1 IMAD.MOV.U32 R15, RZ, RZ, R251 ;  /* 0x000000ffff0f9224 */ /* 0x000fe200078e00fb */
[----:B------:R-:W-:Y:S05]  /*2980*/  BRA.DIV ~URZ, `(.L_x_2777) ;  /* 0x000122a27f007947 */ /* 0x000fea000b800000 */
[----:B------:R1:W2:Y:S02]  /*2990*/  SHFL.IDX PT, R4, R5, RZ, 0x181f ;  /* 0x00181fff05047589 */ /* 0x0002a400000e0000 */
.L_x_2882:
[----:B------:R-:W-:Y:S05]  /*29a0*/  BRA.DIV ~URZ, `(.L_x_2778) ;  /* 0x000122f27f007947 */ /* 0x000fea000b800000 */
[----:B------:R3:W4:Y:S02]  /*29b0*/  SHFL.IDX PT, R0, R14, RZ, 0x181f ;  /* 0x00181fff0e007589 */ /* 0x00072400000e0000 */
.L_x_2883:
[----:B------:R-:W-:Y:S01]  /*29c0*/  IMAD R13, R213, c[0x0][0x2c4], RZ ;  /* 0x0000b100d50d7a24 */ /* 0x000fe200078e02ff */
[----:B------:R-:W-:Y:S01]  /*29d0*/  IADD3 R12, R249, R239, RZ ;  /* 0x000000eff90c7210 */ /* 0x000fe20007ffe0ff */
[----:B------:R-:W-:Y:S03]  /*29e0*/  BSSY B0, `(.L_x_2779) ;  /* 0x0000016000007945 */ /* 0x000fe60003800000 */
[----:B------:R-:W-:-:S13]  /*29f0*/  ISETP.GE.AND P0, PT, R12, R13, PT ;  /* 0x0000000d0c00720c */ /* 0x000fda0003f06270 */
[----:B------:R-:W-:Y:S05]  /*2a00*/  @P0 BRA `(.L_x_2780) ;  /* 0x0000013000000947 */ /* 0x000fea0003800000 */
[----:B------:R-:W-:Y:S02]  /*2a10*/  SHF.R.S32.HI R2, RZ, 0x1f, R217 ;  /* 0x0000001fff027819 */ /* 0x000fe400000114d9 */
[-C--:B----4-:R-:W-:Y:S02]  /*2a20*/  LEA R10, P1, R217, R0.reuse, 0x1 ;  /* 0x00000000d90a7211 */ /* 0x090fe400078208ff */
[----:B------:R-:W-:Y:S02]  /*2a30*/  LEA R8, P0, R223, R0, 0x1 ;  /* 0x00000000df087211 */ /* 0x000fe400078008ff */
[----:B--2---:R-:W-:Y:S02]  /*2a40*/  LEA.HI.X R11, R217, R4, R2, 0x1, P1 ;  /* 0x00000004d90b7211 */ /* 0x004fe400008f0c02 */
[----:B------:R-:W-:Y:S02]  /*2a50*/  SHF.R.S32.HI R2, RZ, 0x1f, R223 ;  /* 0x0000001fff027819 */ /* 0x000fe400000114df */
[----:B------:R-:W-:Y:S01]  /*2a60*/  LEA R6, P1, R224, R0, 0x1 ;  /* 0x00000000e0067211 */ /* 0x000fe200078208ff */
[----:B------:R-:W-:Y:S01]  /*2a70*/  @!PT LDS RZ, [RZ] ;  /* 0x00000000fffff984 */ /* 0x000fe20000000800 */
[----:B------:R-:W-:Y:S01]  /*2a80*/  @!PT LDS RZ, [RZ] ;  /* 0x00000000fffff984 */ /* 0x000fe20000000800 */
[----:B------:R-:W-:Y:S01]  /*2a90*/  @!PT LDS RZ, [RZ] ;  /* 0x00000000fffff984 */ /* 0x000fe20000000800 */
[----:B------:R2:W-:Y:S01]  /*2aa0*/  LDGSTS.E.BYPASS.LTC128B.128 [R215+0x10100], [R10.64], !P6 ;  /* 0x101000000ad77fae */ /* 0x0005e2000f101d46 */
[----:B------:R-:W-:-:S02]  /*2ab0*/  SHF.R.S32.HI R18, RZ, 0x1f, R224 ;  /* 0x0000001fff127819 */ /* 0x000fc400000114e0 */
[----:B------:R-:W-:Y:S02]  /*2ac0*/  LEA.HI.X R9, R223, R4, R2, 0x1, P0 ;  /* 0x00000004df097211 */ /* 0x000fe400000f0c02 */
[----:B------:R-:W-:Y:S02]  /*2ad0*/  SHF.R.S32.HI R17, RZ, 0x1f, R225 ;  /* 0x0000001fff117819 */ /* 0x000fe400000114e1 */
[C---:B------:R-:W-:Y:S01]  /*2ae0*/  LEA R2, P0, R225.reuse, R0, 0x1 ;  /* 0x00000000e1027211 */ /* 0x040fe200078008ff */
[----:B------:R2:W-:Y:S01]  /*2af0*/  LDGSTS.E.BYPASS.LTC128B.128 [R215+0x14100], [R8.64], !P5 ;  /* 0x1410000008d77fae */ /* 0x0005e2000e901d46 */
[-C--:B------:R-:W-:Y:S02]  /*2b00*/  LEA.HI.X R7, R224, R4.reuse, R18, 0x1, P1 ;  /* 0x00000004e0077211 */ /* 0x080fe400008f0c12 */
[----:B------:R-:W-:-:S03]  /*2b10*/  LEA.HI.X R3, R225, R4, R17, 0x1, P0 ;  /* 0x00000004e1037211 */ /* 0x000fc600000f0c11 */
[----:B------:R2:W-:Y:S04]  /*2b20*/  LDGSTS.E.BYPASS.LTC128B.128 [R215+0x18100], [R6.64], !P3 ;  /* 0x1810000006d77fae */ /* 0x0005e8000d901d46 */
[----:B------:R2:W-:Y:S02]  /*2b30*/  LDGSTS.E.BYPASS.LTC128B.128 [R215+0x1c100], [R2.64], !P2 ;  /* 0x1c10000002d77fae */ /* 0x0005e4000d101d46 */
.L_x_2780:
[----:B------:R-:W-:Y:S05]  /*2b40*/  BSYNC B0 ;  /* 0x0000000000007941 */ /* 0x000fea0003800000 */
.L_x_2779:
[----:B------:R-:W-:Y:S05]  /*2b50*/  BRA.DIV ~URZ, `(.L_x_2781) ;  /* 0x000121b27f007947 */ /* 0x000fea000b800000 */
[----:B--2---:R2:W1:Y:S04]  /*2b60*/  SHFL.IDX PT, R4, R5, 0x1, 0x181f ;  /* 0x00381f0005047f89 */ /* 0x00446800000e0000 */
[----:B----4-:R2:W4:Y:S02]  /*2b70*/  SHFL.IDX PT, R0, R14, 0x1, 0x181f ;  /* 0x00381f000e007f89 */ /* 0x01052400000e0000 */
.L_x_2884:
[----:B------:R-:W-:Y:S01]  /*2b80*/  IADD3 R2, R12, 0x20, RZ ;  /* 0x000000200c027810 */ /* 0x000fe20007ffe0ff */
[----:B------:R-:W-:Y:S03]  /*2b90*/  BSSY B0, `(.L_x_2782) ;  /* 0x0000016000007945 */ /* 0x000fe60003800000 */
[----:B------:R-:W-:-:S13]  /*2ba0*/  ISETP.GE.AND P0, PT, R2, R13, PT ;  /* 0x0000000d0200720c */ /* 0x000fda0003f06270 */
[----:B------:R-:W-:Y:S05]  /*2bb0*/  @P0 BRA `(.L_x_2783) ;  /* 0x0000013000000947 */ /* 0x000fea0003800000 */
[----:B------:R-:W-:Y:S02]  /*2bc0*/  SHF.R.S32.HI R3, RZ, 0x1f, R217 ;  /* 0x0000001fff037819 */ /* 0x000fe400000114d9 */
[-C--:B----4-:R-:W-:Y:S02]  /*2bd0*/  LEA R10, P1, R217, R0.reuse, 0x1 ;  /* 0x00000000d90a7211 */ /* 0x090fe400078208ff */
[----:B------:R-:W-:Y:S02]  /*2be0*/  LEA R8, P0, R223, R0, 0x1 ;  /* 0x00000000df087211 */ /* 0x000fe400078008ff */
[----:B-1----:R-:W-:Y:S02]  /*2bf0*/  LEA.HI.X R11, R217, R4, R3, 0x1, P1 ;  /* 0x00000004d90b7211 */ /* 0x002fe400008f0c03 */
        /* <DEDUP_REMOVED lines=15> */
.L_x_2783:
[----:B------:R-:W-:Y:S05]  /*2cf0*/  BSYNC B0 ;  /* 0x0000000000007941 */ /* 0x000fea0003800000 */
.L_x_2782:
[----:B------:R-:W-:Y:S05]  /*2d00*/  BRA.DIV ~URZ, `(.L_x_2784) ;  /* 0x000120d27f007947 */ /* 0x000fea000b800000 */
[----:B-1----:R1:W2:Y:S02]  /*2d10*/  SHFL.IDX PT, R4, R5, 0x2, 0x181f ;  /* 0x00581f0005047f89 */ /* 0x0022a400000e0000 */
.L_x_2885:
[----:B------:R-:W-:Y:S05]  /*2d20*/  BRA.DIV ~URZ, `(.L_x_2785) ;  /* 0x000121227f007947 */ /* 0x000fea000b800000 */
[----:B----4-:R4:W1:Y:S02]  /*2d30*/  SHFL.IDX PT, R0, R14, 0x2, 0x181f ;  /* 0x00581f000e007f89 */ /* 0x01086400000e0000 */
.L_x_2886:
[----:B------:R-:W-:Y:S01]  /*2d40*/  IADD3 R2, R12, 0x40, RZ ;  /* 0x000000400c027810 */ /* 0x000fe20007ffe0ff */
[----:B------:R-:W-:Y:S03]  /*2d50*/  BSSY B0, `(.L_x_2786) ;  /* 0x0000016000007945 */ /* 0x000fe60003800000 */
[----:B------:R-:W-:-:S13]  /*2d60*/  ISETP.GE.AND P0, PT, R2, R13, PT ;  /* 0x0000000d0200720c */ /* 0x000fda0003f06270 */
[----:B------:R-:W-:Y:S05]  /*2d70*/  @P0 BRA `(.L_x_2787) ;  /* 0x0000013000000947 */ /* 0x000fea0003800000 */
[----:B------:R-:W-:Y:S02]  /*2d80*/  SHF.R.S32.HI R3, RZ, 0x1f, R217 ;  /* 0x0000001fff037819 */ /* 0x000fe400000114d9 */
[-C--:B-1----:R-:W-:Y:S02]  /*2d90*/  LEA R10, P1, R217, R0.reuse, 0x1 ;  /* 0x00000000d90a7211 */ /* 0x082fe400078208ff */
        /* <DEDUP_REMOVED lines=17> */
.L_x_2787:
[----:B------:R-:W-:Y:S05]  /*2eb0*/  BSYNC B0 ;  /* 0x0000000000007941 */ /* 0x000fea0003800000 */
.L_x_2786:
[----:B------:R-:W-:Y:S05]  /*2ec0*/  BRA.DIV ~URZ, `(.L_x_2788) ;  /* 0x00011ff27f007947 */ /* 0x000fea000b800000 */
[----:B--2---:R2:W3:Y:S04]  /*2ed0*/  SHFL.IDX PT, R4, R5, 0x3, 0x181f ;  /* 0x00781f0005047f89 */ /* 0x0044e800000e0000 */
[----:B-1----:R2:W1:Y:S02]  /*2ee0*/  SHFL.IDX PT, R0, R14, 0x3, 0x181f ;  /* 0x00781f000e007f89 */ /* 0x00246400000e0000 */
.L_x_2887:
[----:B------:R-:W-:Y:S01]  /*2ef0*/  IADD3 R2, R12, 0x60, RZ ;  /* 0x000000600c027810 */ /* 0x000fe20007ffe0ff */
[----:B-----5:R-:W-:Y:S01]  /*2f00*/  IMAD.WIDE.U32 R232, R15, c[0x0][0x2b0], RZ ;  /* 0x0000ac000fe87a25 */ /* 0x020fe200078e00ff */
[----:B------:R-:W-:-:S02]  /*2f10*/  SHF.R.S32.HI R20, RZ, 0x1f, R217 ;  /* 0x0000001fff147819 */ /* 0x000fc400000114d9 */
[----:B------:R-:W-:Y:S02]  /*2f20*/  ISETP.GE.AND P1, PT, R2, R13, PT ;  /* 0x0000000d0200720c */ /* 0x000fe40003f26270 */
[----:B------:R-:W-:Y:S02]  /*2f30*/  SHF.R.S32.HI R19, RZ, 0x1f, R223 ;  /* 0x0000001fff137819 */ /* 0x000fe400000114df */
[----:B------:R-:W-:Y:S02]  /*2f40*/  SHF.R.S32.HI R18, RZ, 0x1f, R224 ;  /* 0x0000001fff127819 */ /* 0x000fe400000114e0 */
[----:B------:R-:W-:-:S07]  /*2f50*/  SHF.R.S32.HI R17, RZ, 0x1f, R225 ;  /* 0x0000001fff117819 */ /* 0x000fce00000114e1 */
        /* <DEDUP_REMOVED lines=23> */
[----:B-1----:R-:W-:-:S02]  /*30d0*/  IMAD R2, R100, 0x40, R227 ;  /* 0x0000004064027824 */ /* 0x002fc400078e02e3 */
        /* <DEDUP_REMOVED lines=12> */
[----:B------:R1:W2:Y:S01]  /*31a0*/  @!P1 LDG.E R214, [R4.64] ;  /* 0x0000000604d69981 */ /* 0x0002a2000c1e1900 */
        /* <DEDUP_REMOVED lines=16> */
[----:B------:R-:W-:Y:S01]  /*32b0*/  IMAD.SHL.U32 R106, R217, 0x2, RZ ;  /* 0x00000002d96a7824 */ /* 0x000fe200078e00ff */
[----:B------:R-:W-:Y:S01]  /*32c0*/  ISETP.GE.AND P5, PT, R13, 0x1, PT ;  /* 0x000000010d00780c */ /* 0x000fe20003fa6270 */
[----:B------:R-:W-:Y:S02]  /*32d0*/  IMAD.SHL.U32 R107, R223, 0x2, RZ ;  /* 0x00000002df6b7824 */ /* 0x000fe400078e00ff */
[C---:B------:R-:W-:Y:S02]  /*32e0*/  IMAD R0, R5.reuse, c[0x0][0x1e0], RZ ;  /* 0x0000780005007a24 */ /* 0x040fe400078e02ff */
[----:B------:R-:W-:-:S02]  /*32f0*/  IMAD R6, R5, c[0x0][0x208], RZ ;  /* 0x0000820005067a24 */ /* 0x000fc400078e02ff */
[C---:B------:R-:W-:Y:S02]  /*3300*/  IMAD R0, R218.reuse, c[0x0][0x1e4], R0 ;  /* 0x00007900da007a24 */ /* 0x040fe400078e0200 */
[----:B------:R-:W-:Y:S02]  /*3310*/  IMAD R7, R218, c[0x0][0x20c], R6 ;  /* 0x00008300da077a24 */ /* 0x000fe400078e0206 */
[----:B------:R-:W-:Y:S02]  /*3320*/  IMAD.IADD R3, R3, 0x1, R0 ;  /* 0x0000000103037824 */ /* 0x000fe400078e0200 */
[----:B------:R-:W-:Y:S01]  /*3330*/  @P5 ISETP.GE.AND P2, PT, R223, c[0x0][0x1d4], PT ;  /* 0x00007500df005a0c */ /* 0x000fe20003f46270 */
[C---:B------:R-:W-:Y:S01]  /*3340*/  IMAD.SHL.U32 R108, R224.reuse, 0x2, RZ ;  /* 0x00000002e06c7824 */ /* 0x040fe200078e00ff */
[----:B------:R-:W-:Y:S01]  /*3350*/  @P5 ISETP.GE.AND P1, PT, R224, c[0x0][0x1d4], PT ;  /* 0x00007500e0005a0c */ /* 0x000fe20003f26270 */
        /* <DEDUP_REMOVED lines=10> */
[----:B------:R-:W-:-:S03]  /*3400*/  @P5 ISETP.GE.AND P0, PT, R217, c[0x0][0x1d4], PT ;  /* 0x00007500d9005a0c */ /* 0x000fc60003f06270 */
[----:B------:R1:W2:Y:S04]  /*3410*/  SHFL.IDX PT, R0, R2, RZ, 0x181f ;  /* 0x00181fff02007589 */ /* 0x0002a800000e0000 */
[----:B------:R-:W3:Y:S04]  /*3420*/  SHFL.IDX PT, R8, R11, RZ, 0x181f ;  /* 0x00181fff0b087589 */ /* 0x000ee800000e0000 */
[----:B------:R-:W5:Y:S01]  /*3430*/  SHFL.IDX PT, R11, R11, 0x1, 0x181f ;  /* 0x00381f000b0b7f89 */ /* 0x000f6200000e0000 */
[----:B-1----:R-:W-:Y:S01]  /*3440*/  IMAD.WIDE.U32 R2, R218, c[0x0][0x208], RZ ;  /* 0x00008200da027a25 */ /* 0x002fe200078e00ff */
[----:B--2---:R-:W-:-:S03]  /*3450*/  @P5 LEA R4, P6, R217, R0, 0x1 ;  /* 0x00000000d9045211 */ /* 0x004fc600078c08ff */
[----:B------:R-:W-:Y:S01]  /*3460*/  IMAD.IADD R3, R3, 0x1, R7 ;  /* 0x0000000103037824 */ /* 0x000fe200078e0207 */
[----:B---3--:R-:W-:Y:S02]  /*3470*/  @P5 LEA.HI.X R5, R217, R8, R20, 0x1, P6 ;  /* 0x00000008d9055211 */ /* 0x008fe400030f0c14 */
[C---:B------:R-:W-:Y:S01]  /*3480*/  @P5 LEA R6, P6, R223.reuse, R0, 0x1 ;  /* 0x00000000df065211 */ /* 0x040fe200078c08ff */
[----:B------:R-:W-:Y:S02]  /*3490*/  IMAD.WIDE.U32 R2, R214, c[0x0][0x218], R2 ;  /* 0x00008600d6027a25 */ /* 0x000fe400078e0002 */
[----:B------:R1:W-:Y:S01]  /*34a0*/  @P5 LDGSTS.E.BYPASS.LTC128B.128 [R215+0x8100], [R4.64], !P0 ;  /* 0x0810000004d75fae */ /* 0x0003e2000c101d46 */
[----:B------:R-:W-:Y:S02]  /*34b0*/  @P5 LEA.HI.X R7, R223, R8, R19, 0x1, P6 ;  /* 0x00000008df075211 */ /* 0x000fe400030f0c13 */
[----:B------:R-:W-:-:S03]  /*34c0*/  ISETP.GE.AND P6, PT, R13, 0x21, PT ;  /* 0x000000210d00780c */ /* 0x000fc60003fc6270 */
[----:B------:R2:W-:Y:S01]  /*34d0*/  @P5 LDGSTS.E.BYPASS.LTC128B.128 [R215+0xa100], [R6.64], !P2 ;  /* 0x0a10000006d75fae */ /* 0x0005e2000d101d46 */
[----:B------:R-:W-:Y:S02]  /*34e0*/  @P5 ISETP.GE.AND P2, PT, R225, c[0x0][0x1d4], PT ;  /* 0x00007500e1005a0c */ /* 0x000fe40003f46270 */
[----:B-1----:R-:W-:-:S04]  /*34f0*/  @P5 LEA R4, P0, R224, R0, 0x1 ;  /* 0x00000000e0045211 */ /* 0x002fc800078008ff */
[----:B------:R-:W-:Y:S02]  /*3500*/  @P5 LEA.HI.X R5, R224, R8, R18, 0x1, P0 ;  /* 0x00000008e0055211 */ /* 0x000fe400000f0c12 */
[----:B--2---:R-:W-:Y:S01]  /*3510*/  @P5 LEA R6, P0, R225, R0, 0x1 ;  /* 0x00000000e1065211 */ /* 0x004fe200078008ff */
[----:B------:R-:W-:Y:S02]  /*3520*/  IMAD R0, R9, c[0x0][0x218], RZ ;  /* 0x0000860009007a24 */ /* 0x000fe400078e02ff */
[----:B------:R1:W-:Y:S01]  /*3530*/  @P5 LDGSTS.E.BYPASS.LTC128B.128 [R215+0xc100], [R4.64], !P1 ;  /* 0x0c10000004d75fae */ /* 0x0003e2000c901d46 */
[----:B------:R-:W-:Y:S01]  /*3540*/  @P5 LEA.HI.X R7, R225, R8, R17, 0x1, P0 ;  /* 0x00000008e1075211 */ /* 0x000fe200000f0c11 */
[----:B------:R-:W-:Y:S01]  /*3550*/  IMAD R8, R214, c[0x0][0x21c], R0 ;  /* 0x00008700d6087a24 */ /* 0x000fe200078e0200 */
[----:B------:R-:W-:-:S03]  /*3560*/  @P6 ISETP.GE.AND P0, PT, R217, c[0x0][0x1d4], PT ;  /* 0x00007500d9006a0c */ /* 0x000fc60003f06270 */
[----:B------:R2:W-:Y:S01]  /*3570*/  @P5 LDGSTS.E.BYPASS.LTC128B.128 [R215+0xe100], [R6.64], !P2 ;  /* 0x0e10000006d75fae */ /* 0x0005e2000d101d46 */
[----:B------:R-:W-:Y:S02]  /*3580*/  @P6 ISETP.GE.AND P2, PT, R223, c[0x0][0x1d4], PT ;  /* 0x00007500df006a0c */ /* 0x000fe40003f46270 */
[----:B-1----:R-:W-:-:S04]  /*3590*/  @P6 LEA R4, P1, R217, R10, 0x1 ;  /* 0x0000000ad9046211 */ /* 0x002fc800078208ff */
[----:B-----5:R-:W-:Y:S02]  /*35a0*/  @P6 LEA.HI.X R5, R217, R11, R20, 0x1, P1 ;  /* 0x0000000bd9056211 */ /* 0x020fe400008f0c14 */
[----:B------:R-:W-:-:S03]  /*35b0*/  IADD3 R0, P1, R2, R234, RZ ;  /* 0x000000ea02007210 */ /* 0x000fc60007f3e0ff */
[----:B------:R1:W-:Y:S01]  /*35c0*/  @P6 LDGSTS.E.BYPASS.LTC128B.128 [R215+0x9100], [R4.64], !P0 ;  /* 0x0910000004d76fae */ /* 0x0003e2000c101d46 */
[----:B------:R-:W-:Y:S02]  /*35d0*/  IADD3.X R2, R238, R3, R8, P1, !PT ;  /* 0x00000003ee027210 */ /* 0x000fe40000ffe408 */
[----:B------:R-:W-:Y:S02]  /*35e0*/  LEA R3, P1, R0, c[0x0][0x1f8], 0x1 ;  /* 0x00007e0000037a11 */ /* 0x000fe400078208ff */
[-C--:B--2---:R-:W-:Y:S02]  /*35f0*/  @P6 LEA R6, P0, R224, R10.reuse, 0x1 ;  /* 0x0000000ae0066211 */ /* 0x084fe400078008ff */
[----:B----4-:R-:W-:Y:S01]  /*3600*/  LEA.HI.X R14, R0, c[0x0][0x1fc], R2, 0x1, P1 ;  /* 0x00007f00000e7a11 */ /* 0x010fe200008f0c02 */
[----:B------:R-:W-:Y:S01]  /*3610*/  SHFL.IDX PT, R12, R3, 0x1, 0x181f ;  /* 0x00381f00030c7f89 */ /* 0x000fe200000e0000 */
[----:B------:R-:W-:Y:S02]  /*3620*/  @P6 LEA R8, P5, R223, R10, 0x1 ;  /* 0x0000000adf086211 */ /* 0x000fe400078a08ff */
[C---:B------:R-:W-:Y:S01]  /*3630*/  @P6 ISETP.GE.AND P1, PT, R224.reuse, c[0x0][0x1d4], PT ;  /* 0x00007500e0006a0c */ /* 0x040fe20003f26270 */
[----:B------:R-:W2:Y:S01]  /*3640*/  SHFL.IDX PT, R0, R3, RZ, 0x181f ;  /* 0x00181fff03007589 */ /* 0x000ea200000e0000 */
[----:B------:R-:W-:-:S02]  /*3650*/  @P6 LEA.HI.X R7, R224, R11, R18, 0x1, P0 ;  /* 0x0000000be0076211 */ /* 0x000fc400000f0c12 */
[----:B------:R-:W-:Y:S01]  /*3660*/  @P6 ISETP.GE.AND P0, PT, R225, c[0x0][0x1d4], PT ;  /* 0x00007500e1006a0c */ /* 0x000fe20003f06270 */
[----:B------:R-:W3:Y:S01]  /*3670*/  SHFL.IDX PT, R2, R14, RZ, 0x181f ;  /* 0x00181fff0e027589 */ /* 0x000ee200000e0000 */
[----:B------:R-:W-:-:S03]  /*3680*/  @P6 LEA.HI.X R9, R223, R11, R19, 0x1, P5 ;  /* 0x0000000bdf096211 */ /* 0x000fc600028f0c13 */
[----:B------:R4:W5:Y:S04]  /*3690*/  SHFL.IDX PT, R3, R14, 0x1, 0x181f ;  /* 0x00381f000e037f89 */ /* 0x00096800000e0000 */
[----:B------:R4:W-:Y:S01]  /*36a0*/  @P6 LDGSTS.E.BYPASS.LTC128B.128 [R215+0xb100], [R8.64], !P2 ;  /* 0x0b10000008d76fae */ /* 0x0009e2000d101d46 */
[----:B-1----:R-:W-:-:S03]  /*36b0*/  @P6 LEA R4, P5, R225, R10, 0x1 ;  /* 0x0000000ae1046211 */ /* 0x002fc600078a08ff */
[----:B------:R1:W-:Y:S01]  /*36c0*/  @P6 LDGSTS.E.BYPASS.LTC128B.128 [R215+0xd100], [R6.64], !P1 ;  /* 0x0d10000006d76fae */ /* 0x0003e2000c901d46 */
[----:B------:R-:W-:-:S05]  /*36d0*/  @P6 LEA.HI.X R5, R225, R11, R17, 0x1, P5 ;  /* 0x0000000be1056211 */ /* 0x000fca00028f0c11 */
[----:B------:R1:W-:Y:S04]  /*36e0*/  @P6 LDGSTS.E.BYPASS.LTC128B.128 [R215+0xf100], [R4.64], !P0 ;  /* 0x0f10000004d76fae */ /* 0x0003e8000c101d46 */
[----:B------:R-:W0:Y:S01]  /*36f0*/  LDGDEPBAR ;  /* 0x00000000000079af */ /* 0x000e220000000000 */
[----:B------:R-:W-:Y:S02]  /*3700*/  R2P PR, R228, 0x6 ;  /* 0x00000006e4007804 */ /* 0x000fe40000000000 */
[CC--:B--2---:R-:W-:Y:S02]  /*3710*/  IADD3 R22, P0, R0.reuse, R106.reuse, RZ ;  /* 0x0000006a00167210 */ /* 0x0c4fe40007f1e0ff */
[----:B------:R-:W-:Y:S02]  /*3720*/  IADD3 R20, P6, R0, R107, RZ ;  /* 0x0000006b00147210 */ /* 0x000fe40007fde0ff */
[----:B------:R-:W-:Y:S01]  /*3730*/  ISETP.GE.AND P5, PT, R217, c[0x0][0x1d4], PT ;  /* 0x00007500d9007a0c */ /* 0x000fe20003fa6270 */
[----:B---3--:R-:W-:Y:S01]  /*3740*/  IMAD.X R23, R2, 0x1, R101, P0 ;  /* 0x0000000102177824 */ /* 0x008fe200000e0665 */
[----:B------:R-:W-:Y:S01]  /*3750*/  IADD3 R16, P0, R0, R109, RZ ;  /* 0x0000006d00107210 */ /* 0x000fe20007f1e0ff */
[----:B------:R-:W-:Y:S01]  /*3760*/  IMAD.X R21, R2, 0x1, R102, P6 ;  /* 0x0000000102157824 */ /* 0x000fe200030e0666 */
[----:B----4-:R-:W-:-:S03]  /*3770*/  IADD3 R14, P6, R12, R106, RZ ;  /* 0x0000006a0c0e7210 */ /* 0x010fc60007fde0ff */
[----:B------:R-:W-:Y:S01]  /*3780*/  @P1 IADD3 R135, R200, -0x20, RZ ;  /* 0xffffffe0c8871810 */ /* 0x000fe20007ffe0ff */
[----:B------:R-:W-:Y:S01]  /*3790*/  IMAD.X R17, R2, 0x1, R104, P0 ;  /* 0x0000000102117824 */ /* 0x000fe200000e0668 */
[----:B------:R-:W-:Y:S01]  /*37a0*/  IADD3 R18, P1, R0, R108, RZ ;  /* 0x0000006c00127210 */ /* 0x000fe20007f3e0ff */
[----:B-----5:R-:W-:Y:S01]  /*37b0*/  IMAD.X R15, R3, 0x1, R101, P6 ;  /* 0x00000001030f7824 */ /* 0x020fe200030e0665 */
[----:B------:R-:W-:Y:S01]  /*37c0*/  ISETP.GE.AND P0, PT, R223, c[0x0][0x1d4], PT ;  /* 0x00007500df007a0c */ /* 0x000fe20003f06270 */
[----:B------:R-:W-:Y:S01]  /*37d0*/  IMAD.MOV.U32 R0, RZ, RZ, 0x40 ;  /* 0x00000040ff007424 */ /* 0x000fe200078e00ff */
[----:B------:R-:W-:Y:S01]  /*37e0*/  ISETP.LT.OR P6, PT, R13, 0x1, P5 ;  /* 0x000000010d00780c */ /* 0x000fe20002fc1670 */
[----:B------:R-:W-:Y:S01]  /*37f0*/  IMAD.X R19, R2, 0x1, R103, P1 ;  /* 0x0000000102137824 */ /* 0x000fe200008e0667 */
[----:B------:R-:W-:Y:S01]  /*3800*/  IADD3 R24, P1, R12, R107, RZ ;  /* 0x0000006b0c187210 */ /* 0x000fe20007f3e0ff */
[----:B------:R-:W-:-:S04]  /*3810*/  DEPBAR.LE SB0, 0x1 ;  /* 0x000080400000791a */ /* 0x000fc80000000000 */
[----:B------:R-:W-:-:S04]  /*3820*/  DEPBAR.LE SB0, 0x0 ;  /* 0x000080000000791a */ /* 0x000fc80000000000 */
[----:B------:R-:W-:Y:S01]  /*3830*/  BAR.SYNC.DEFER_BLOCKING 0x0 ;  /* 0x0000000000007b1d */ /* 0x000fe20000010000 */
[----:B------:R-:W-:Y:S01]  /*3840*/  IMAD.X R25, R3, 0x1, R102, P1 ;  /* 0x0000000103197824 */ /* 0x000fe200008e0666 */
[C---:B------:R-:W-:Y:S02]  /*3850*/  ISETP.LT.OR P1, PT, R13.reuse, 0x1, P0 ;  /* 0x000000010d00780c */ /* 0x040fe40000721670 */
[C---:B------:R-:W-:Y:S02]  /*3860*/  ISETP.LT.OR P5, PT, R13.reuse, 0x21, P5 ;  /* 0x000000210d00780c */ /* 0x040fe40002fa1670 */
[----:B------:R-:W-:Y:S02]  /*3870*/  ISETP.LT.OR P0, PT, R13, 0x21, P0 ;  /* 0x000000210d00780c */ /* 0x000fe40000701670 */
[----:B------:R-:W-:-:S05]  /*3880*/  SEL R0, R0, 0xffffffc0, !P2 ;  /* 0xffffffc000007807 */ /* 0x000fca0005000000 */
[----:B------:R-:W-:Y:S01]  /*3890*/  IMAD.IADD R202, R200, 0x1, R0 ;  /* 0x00000001c8ca7824 */ /* 0x000fe200078e0200 */
[----:B-1----:R-:W-:Y:S04]  /*38a0*/  LDSM.16.M88.4 R4, [R208] ;  /* 0x00000000d004783b */ /* 0x002fe80000000200 */
[----:B------:R-:W1:Y:S04]  /*38b0*/  LDSM.16.M88.4 R28, [R200] ;  /* 0x00000000c81c783b */ /* 0x000e680000000200 */
[----:B------:R-:W2:Y:S04]  /*38c0*/  LDSM.16.M88.4 R40, [R200+0x800] ;  /* 0x00080000c828783b */ /* 0x000ea80000000200 */
[----:B------:R-:W3:Y:S04]  /*38d0*/  LDSM.16.M88.4 R36, [R200+0x1000] ;  /* 0x00100000c824783b */ /* 0x000ee80000000200 */
[----:B------:R-:W4:Y:S04]  /*38e0*/  LDSM.16.M88.4 R32, [R200+0x1800] ;  /* 0x00180000c820783b */ /* 0x000f280000000200 */
[----:B------:R-:W-:Y:S04]  /*38f0*/  LDSM.16.M88.4 R8, [R209] ;  /* 0x00000000d108783b */ /* 0x000fe80000000200 */
[----:B------:R-:W5:Y:S04]  /*3900*/  LDSM.16.M88.4 R52, [R135] ;  /* 0x000000008734783b */ /* 0x000f680000000200 */
[----:B------:R-:W3:Y:S04]  /*3910*/  LDSM.16.M88.4 R72, [R135+0x800] ;  /* 0x000800008748783b */ /* 0x000ee80000000200 */
[----:B------:R-:W4:Y:S04]  /*3920*/  LDSM.16.M88.4 R88, [R135+0x1000] ;  /* 0x001000008758783b */ /* 0x000f280000000200 */
[----:B------:R-:W4:Y:S04]  /*3930*/  LDSM.16.M88.4 R96, [R135+0x1800] ;  /* 0x001800008760783b */ /* 0x000f280000000200 */
[----:B------:R-:W-:Y:S01]  /*3940*/  @!PT LDS RZ, [RZ] ;  /* 0x00000000fffff984 */ /* 0x000fe20000000800 */
[----:B------:R-:W-:Y:S01]  /*3950*/  @!PT LDS RZ, [RZ] ;  /* 0x00000000fffff984 */ /* 0x000fe20000000800 */
[----:B------:R-:W-:Y:S01]  /*3960*/  @!PT LDS RZ, [RZ] ;  /* 0x00000000fffff984 */ /* 0x000fe20000000800 */
[----:B------:R3:W-:Y:S01]  /*3970*/  LDGSTS.E.BYPASS.LTC128B.128 [R215+0x100], [R22.64], !P6 ;  /* 0x0010000016d77fae */ /* 0x0007e2000f101d46 */
[----:B------:R-:W-:-:S03]  /*3980*/  ISETP.GE.AND P6, PT, R224, c[0x0][0x1d4], PT ;  /* 0x00007500e0007a0c */ /* 0x000fc60003fc6270 */
[----:B------:R4:W-:Y:S01]  /*3990*/  LDGSTS.E.BYPASS.LTC128B.128 [R215+0x2100], [R20.64], !P1 ;  /* 0x0210000014d77fae */ /* 0x0009e2000c901d46 */
[----:B------:R-:W-:Y:S01]  /*39a0*/  ISETP.LT.OR P1, PT, R13, 0x1, P6 ;  /* 0x000000010d00780c */ /* 0x000fe20003721670 */
[----:B-1----:R-:W-:Y:S01]  /*39b0*/  HMMA.16816.F32 R44, R4, R30, RZ ;  /* 0x0000001e042c723c */ /* 0x002fe200000018ff */
[----:B------:R-:W-:-:S07]  /*39c0*/  ISETP.GE.AND P6, PT, R225, c[0x0][0x1d4], PT ;  /* 0x00007500e1007a0c */ /* 0x000fce0003fc6270 */
[C---:B--2---:R-:W-:Y:S04]  /*39d0*/  HMMA.16816.F32 R48, R4.reuse, R40, RZ ;  /* 0x000000280430723c */ /* 0x044fe800000018ff */
[----:B------:R1:W-:Y:S01]  /*39e0*/  LDGSTS.E.BYPASS.LTC128B.128 [R215+0x4100], [R18.64], !P1 ;  /* 0x0410000012d77fae */ /* 0x0003e2000c901d46 */
[C---:B------:R-:W-:Y:S02]  /*39f0*/  ISETP.LT.OR P1, PT, R13.reuse, 0x1, P6 ;  /* 0x000000010d00780c */ /* 0x040fe40003721670 */
[----:B------:R-:W-:Y:S01]  /*3a00*/  ISETP.LT.OR P6, PT, R13, 0x21, P6 ;  /* 0x000000210d00780c */ /* 0x000fe200037c1670 */
[C---:B------:R-:W-:Y:S08]  /*3a10*/  HMMA.16816.F32 R40, R4.reuse, R42, RZ ;  /* 0x0000002a0428723c */ /* 0x040ff000000018ff */
[C---:B---3--:R-:W-:Y:S02]  /*3a20*/  HMMA.16816.F32 R56, R4.reuse, R36, RZ ;  /* 0x000000240438723c */ /* 0x048fe400000018ff */
[----:B------:R2:W-:Y:S04]  /*3a30*/  LDGSTS.E.BYPASS.LTC128B.128 [R215+0x6100], [R16.64], !P1 ;  /* 0x0610000010d77fae */ /* 0x0005e8000c901d46 */
[----:B------:R3:W-:Y:S01]  /*3a40*/  LDGSTS.E.BYPASS.LTC128B.128 [R215+0x1100], [R14.64], !P5 ;  /* 0x011000000ed77fae */ /* 0x0007e2000e901d46 */
[----:B------:R-:W-:Y:S01]  /*3a50*/  IADD3 R2, P5, R12, R109, RZ ;  /* 0x0000006d0c027210 */ /* 0x000fe20007fbe0ff */
[----:B----4-:R-:W-:Y:S02]  /*3a60*/  HMMA.16816.F32 R20, R4, R28, RZ ;  /* 0x0000001c0414723c */ /* 0x010fe400000018ff */
[----:B------:R4:W-:Y:S01]  /*3a70*/  LDGSTS.E.BYPASS.LTC128B.128 [R215+0x3100], [R24.64], !P0 ;  /* 0x0310000018d77fae */ /* 0x0009e2000c101d46 */
[----:B------:R-:W-:-:S05]  /*3a80*/  ISETP.GT.AND P0, PT, R100, R226, PT ;  /* 0x000000e26400720c */ /* 0x000fca0003f04270 */
[C---:B------:R-:W-:Y:S08]  /*3a90*/  HMMA.16816.F32 R68, R4.reuse, R38, RZ ;  /* 0x000000260444723c */ /* 0x040ff000000018ff */
[----:B------:R-:W-:Y:S01]  /*3aa0*/  HMMA.16816.F32 R76, R4, R32, RZ ;  /* 0x00000020044c723c */ /* 0x000fe200000018ff */
[----:B--2---:R-:W-:-:S07]  /*3ab0*/  IADD3 R16, P1, R12, R108, RZ ;  /* 0x0000006c0c107210 */ /* 0x004fce0007f3e0ff */
[----:B------:R-:W-:Y:S01]  /*3ac0*/  HMMA.16816.F32 R64, R4, R34, RZ ;  /* 0x000000220440723c */ /* 0x000fe200000018ff */
[C---:B------:R-:W-:Y:S01]  /*3ad0*/  IMAD.X R17, R3.reuse, 0x1, R103, P1 ;  /* 0x0000000103117824 */ /* 0x040fe200008e0667 */
[----:B------:R-:W-:Y:S01]  /*3ae0*/  ISETP.GE.AND P1, PT, R224, c[0x0][0x1d4], PT ;  /* 0x00007500e0007a0c */ /* 0x000fe20003f26270 */
[----:B------:R-:W-:-:S03]  /*3af0*/  IMAD.X R3, R3, 0x1, R104, P5 ;  /* 0x0000000103037824 */ /* 0x000fc600028e0668 */
[----:B------:R-:W-:Y:S02]  /*3b00*/  ISETP.LT.OR P1, PT, R13, 0x21, P1 ;  /* 0x000000210d00780c */ /* 0x000fe40000f21670 */
[C---:B-----5:R-:W-:Y:S08]  /*3b10*/  HMMA.16816.F32 R28, R8.reuse, R52, R20 ;  /* 0x00000034081c723c */ /* 0x060ff00000001814 */
[----:B----4-:R-:W-:Y:S03]  /*3b20*/  HMMA.16816.F32 R24, R8, R54, R44 ;  /* 0x000000360818723c */ /* 0x010fe6000000182c */
[----:B------:R1:W-:Y:S01]  /*3b30*/  LDGSTS.E.BYPASS.LTC128B.128 [R215+0x5100], [R16.64], !P1 ;  /* 0x0510000010d77fae */ /* 0x0003e2000c901d46 */
[----:B------:R-:W-:-:S03]  /*3b40*/  ISETP.GT.AND P1, PT, R227, 0x3f, PT ;  /* 0x0000003fe300780c */ /* 0x000fc60003f24270 */
[----:B------:R2:W-:Y:S01]  /*3b50*/  LDGSTS.E.BYPASS.LTC128B.128 [R215+0x7100], [R2.64], !P6 ;  /* 0x0710000002d77fae */ /* 0x0005e2000f101d46 */
[C---:B------:R-:W-:Y:S03]  /*3b60*/  HMMA.16816.F32 R32, R8.reuse, R72, R48 ;  /* 0x000000480820723c */ /* 0x040fe60000001830 */
[----:B------:R-:W-:Y:S04]  /*3b70*/  LDSM.16.M88.4 R4, [R211] ;  /* 0x00000000d304783b */ /* 0x000fe80000000200 */
[----:B------:R-:W1:Y:S01]  /*3b80*/  LDSM.16.M88.4 R20, [R202] ;  /* 0x00000000ca14783b */ /* 0x000e620000000200 */
[C---:B------:R-:W-:Y:S03]  /*3b90*/  HMMA.16816.F32 R36, R8.reuse, R74, R40 ;  /* 0x0000004a0824723c */ /* 0x040fe60000001828 */
[----:B------:R-:W4:Y:S04]  /*3ba0*/  LDSM.16.M88.4 R60, [R202+0x800] ;  /* 0x00080000ca3c783b */ /* 0x000f280000000200 */
[----:B------:R-:W5:Y:S01]  /*3bb0*/  LDSM.16.M88.4 R80, [R202+0x1000] ;  /* 0x00100000ca50783b */ /* 0x000f620000000200 */
[C---:B------:R-:W-:Y:S03]  /*3bc0*/  HMMA.16816.F32 R40, R8.reuse, R88, R56 ;  /* 0x000000580828723c */ /* 0x040fe60000001838 */
[----:B------:R-:W4:Y:S04]  /*3bd0*/  LDSM.16.M88.4 R72, [R202+0x1800] ;  /* 0x00180000ca48783b */ /* 0x000f280000000200 */
[----:B---3--:R-:W-:Y:S01]  /*3be0*/  LDSM.16.M88.4 R12, [R210] ;  /* 0x00000000d20c783b */ /* 0x008fe20000000200 */
[----:B------:R-:W-:Y:S01]  /*3bf0*/  HMMA.16816.F32 R48, R8, R90, R68 ;  /* 0x0000005a0830723c */ /* 0x000fe20000001844 */
[----:B--2---:R-:W-:-:S02]  /*3c00*/  IADD3 R2, R135, 0x6000, RZ ;  /* 0x0000600087027810 */ /* 0x004fc40007ffe0ff */
[----:B------:R-:W-:Y:S03]  /*3c10*/  LDSM.16.M88.4 R68, [R200+0x2800] ;  /* 0x00280000c844783b */ /* 0x000fe60000000200 */
[----:B------:R-:W-:Y:S02]  /*3c20*/  IMAD.IADD R201, R2, 0x1, R0 ;  /* 0x0000000102c97824 */ /* 0x000fe400078e0200 */
[C---:B------:R-:W-:Y:S01]  /*3c30*/  HMMA.16816.F32 R52, R8.reuse, R96, R76 ;  /* 0x000000600834723c */ /* 0x040fe2000000184c */
[----:B------:R-:W-:Y:S04]  /*3c40*/  LDSM.16.M88.4 R76, [R200+0x3000] ;  /* 0x00300000c84c783b */ /* 0x000fe80000000200 */
[----:B------:R-:W2:Y:S03]  /*3c50*/  LDSM.16.M88.4 R84, [R201+-0x6000] ;  /* 0xffa00000c954783b */ /* 0x000ea60000000200 */
[----:B------:R-:W-:Y:S01]  /*3c60*/  HMMA.16816.F32 R44, R8, R98, R64 ;  /* 0x00000062082c723c */ /* 0x000fe20000001840 */
[----:B------:R-:W3:Y:S04]  /*3c70*/  LDSM.16.M88.4 R92, [R201+-0x5800] ;  /* 0xffa80000c95c783b */ /* 0x000ee80000000200 */
[----:B------:R-:W2:Y:S03]  /*3c80*/  LDSM.16.M88.4 R88, [R201+-0x5000] ;  /* 0xffb00000c958783b */ /* 0x000ea60000000200 */
[C---:B-1----:R-:W-:Y:S01]  /*3c90*/  HMMA.16816.F32 R16, R4.reuse, R20, R28 ;  /* 0x000000140410723c */ /* 0x042fe2000000181c */
[----:B------:R-:W1:Y:S04]  /*3ca0*/  LDSM.16.M88.4 R56, [R201+-0x4800] ;  /* 0xffb80000c938783b */ /* 0x000e680000000200 */
[----:B------:R-:W-:Y:S03]  /*3cb0*/  LDSM.16.M88.4 R8, [R208+0x4000] ;  /* 0x00400000d008783b */ /* 0x000fe60000000200 */
[C---:B------:R-:W-:Y:S01]  /*3cc0*/  HMMA.16816.F32 R20, R4.reuse, R22, R24 ;  /* 0x000000160414723c */ /* 0x040fe20000001818 */
[----:B------:R-:W-:Y:S04]  /*3cd0*/  LDSM.16.M88.4 R64, [R135+0x2000] ;  /* 0x002000008740783b */ /* 0x000fe80000000200 */
[----:B------:R-:W0:Y:S03]  /*3ce0*/  LDGDEPBAR ;  /* 0x00000000000079af */ /* 0x000e260000000000 */
[C---:B----4-:R-:W-:Y:S08]  /*3cf0*/  HMMA.16816.F32 R28, R4.reuse, R60, R32 ;  /* 0x0000003c041c723c */ /* 0x050ff00000001820 */
[C---:B------:R-:W-:Y:S01]  /*3d00*/  HMMA.16816.F32 R32, R4.reuse, R62, R36 ;  /* 0x0000003e0420723c */ /* 0x040fe20000001824 */
[----:B------:R-:W4:Y:S07]  /*3d10*/  LDSM.16.M88.4 R60, [R200+0x2000] ;  /* 0x00200000c83c783b */ /* 0x000f2e0000000200 */
[C---:B-----5:R-:W-:Y:S08]  /*3d20*/  HMMA.16816.F32 R36, R4.reuse, R80, R40 ;  /* 0x000000500424723c */ /* 0x060ff00000001828 */
[C---:B------:R-:W-:Y:S01]  /*3d30*/  HMMA.16816.F32 R24, R4.reuse, R82, R48 ;  /* 0x000000520418723c */ /* 0x040fe20000001830 */
[----:B------:R-:W5:Y:S04]  /*3d40*/  LDSM.16.M88.4 R48, [R200+0x3800] ;  /* 0x00380000c830783b */ /* 0x000f680000000200 */
[----:B------:R-:W-:Y:S03]  /*3d50*/  LDSM.16.M88.4 R80, [R135+0x3000] ;  /* 0x003000008750783b */ /* 0x000fe60000000200 */
[C---:B------:R-:W-:Y:S08]  /*3d60*/  HMMA.16816.F32 R52, R4.reuse, R72, R52 ;  /* 0x000000480434723c */ /* 0x040ff00000001834 */
[----:B------:R-:W-:Y:S01]  /*3d70*/  HMMA.16816.F32 R40, R4, R74, R44 ;  /* 0x0000004a0428723c */ /* 0x000fe2000000182c */
[----:B------:R-:W1:Y:S04]  /*3d80*/  LDSM.16.M88.4 R4, [R209+0x4000] ;  /* 0x00400000d104783b */ /* 0x000e680000000200 */
[----:B------:R-:W1:Y:S03]  /*3d90*/  LDSM.16.M88.4 R72, [R135+0x2800] ;  /* 0x002800008748783b */ /* 0x000e660000000200 */
[C---:B--2---:R-:W-:Y:S08]  /*3da0*/  HMMA.16816.F32 R16, R12.reuse, R84, R16 ;  /* 0x000000540c10723c */ /* 0x044ff00000001810 */
[C---:B------:R-:W-:Y:S01]  /*3db0*/  HMMA.16816.F32 R20, R12.reuse, R86, R20 ;  /* 0x000000560c14723c */ /* 0x040fe20000001814 */
[----:B------:R-:W-:Y:S07]  /*3dc0*/  LDSM.16.M88.4 R84, [R200+0x5000] ;  /* 0x00500000c854783b */ /* 0x000fee0000000200 */
[C---:B---3--:R-:W-:Y:S08]  /*3dd0*/  HMMA.16816.F32 R28, R12.reuse, R92, R28 ;  /* 0x0000005c0c1c723c */ /* 0x048ff0000000181c */
[C---:B------:R-:W-:Y:S08]  /*3de0*/  HMMA.16816.F32 R32, R12.reuse, R94, R32 ;  /* 0x0000005e0c20723c */ /* 0x040ff00000001820 */
[C---:B------:R-:W-:Y:S08]  /*3df0*/  HMMA.16816.F32 R36, R12.reuse, R88, R36 ;  /* 0x000000580c24723c */ /* 0x040ff00000001824 */
[C---:B------:R-:W-:Y:S01]  /*3e00*/  HMMA.16816.F32 R44, R12.reuse, R90, R24 ;  /* 0x0000005a0c2c723c */ /* 0x040fe20000001818 */
[----:B------:R-:W2:Y:S04]  /*3e10*/  LDSM.16.M88.4 R24, [R135+0x3800] ;  /* 0x003800008718783b */ /* 0x000ea80000000200 */
[----:B------:R-:W-:Y:S03]  /*3e20*/  LDSM.16.M88.4 R88, [R135+0x5000] ;  /* 0x005000008758783b */ /* 0x000fe60000000200 */
[C---:B-1----:R-:W-:Y:S08]  /*3e30*/  HMMA.16816.F32 R52, R12.reuse, R56, R52 ;  /* 0x000000380c34723c */ /* 0x042ff00000001834 */
[----:B------:R-:W-:Y:S01]  /*3e40*/  HMMA.16816.F32 R40, R12, R58, R40 ;  /* 0x0000003a0c28723c */ /* 0x000fe20000001828 */
[----:B------:R-:W-:Y:S07]  /*3e50*/  LDSM.16.M88.4 R56, [R202+0x3800] ;  /* 0x00380000ca38783b */ /* 0x000fee0000000200 */
[C---:B----4-:R-:W-:Y:S08]  /*3e60*/  HMMA.16816.F32 R12, R8.reuse, R60, R16 ;  /* 0x0000003c080c723c */ /* 0x050ff00000001810 */
[C---:B------:R-:W-:Y:S01]  /*3e70*/  HMMA.16816.F32 R16, R8.reuse, R62, R20 ;  /* 0x0000003e0810723c */ /* 0x040fe20000001814 */
[----:B------:R-:W-:Y:S04]  /*3e80*/  LDSM.16.M88.4 R20, [R211+0x4000] ;  /* 0x00400000d314783b */ /* 0x000fe80000000200 */
[----:B------:R-:W1:Y:S03]  /*3e90*/  LDSM.16.M88.4 R60, [R202+0x2000] ;  /* 0x00200000ca3c783b */ /* 0x000e660000000200 */
[C---:B------:R-:W-:Y:S08]  /*3ea0*/  HMMA.16816.F32 R28, R8.reuse, R68, R28 ;  /* 0x00000044081c723c */ /* 0x040ff0000000181c */
[C---:B------:R-:W-:Y:S01]  /*3eb0*/  HMMA.16816.F32 R32, R8.reuse, R70, R32 ;  /* 0x000000460820723c */ /* 0x040fe20000001820 */
[----:B------:R-:W3:Y:S07]  /*3ec0*/  LDSM.16.M88.4 R68, [R202+0x2800] ;  /* 0x00280000ca44783b */ /* 0x000eee0000000200 */
[C---:B------:R-:W-:Y:S08]  /*3ed0*/  HMMA.16816.F32 R36, R8.reuse, R76, R36 ;  /* 0x0000004c0824723c */ /* 0x040ff00000001824 */
[C---:B------:R-:W-:Y:S01]  /*3ee0*/  HMMA.16816.F32 R44, R8.reuse, R78, R44 ;  /* 0x0000004e082c723c */ /* 0x040fe2000000182c */
[----:B------:R-:W4:Y:S07]  /*3ef0*/  LDSM.16.M88.4 R76, [R202+0x3000] ;  /* 0x00300000ca4c783b */ /* 0x000f2e0000000200 */
[C---:B-----5:R-:W-:Y:S08]  /*3f00*/  HMMA.16816.F32 R52, R8.reuse, R48, R52 ;  /* 0x000000300834723c */ /* 0x060ff00000001834 */
[----:B------:R-:W-:Y:S01]  /*3f10*/  HMMA.16816.F32 R40, R8, R50, R40 ;  /* 0x000000320828723c */ /* 0x000fe20000001828 */
[----:B------:R-:W-:Y:S07]  /*3f20*/  LDSM.16.M88.4 R48, [R201+-0x2800] ;  /* 0xffd80000c930783b */ /* 0x000fee0000000200 */
[C---:B------:R-:W-:Y:S08]  /*3f30*/  HMMA.16816.F32 R8, R4.reuse, R64, R12 ;  /* 0x000000400408723c */ /* 0x040ff0000000180c */
[C---:B------:R-:W-:Y:S01]  /*3f40*/  HMMA.16816.F32 R12, R4.reuse, R66, R16 ;  /* 0x00000042040c723c */ /* 0x040fe20000001810 */
[----:B------:R-:W-:Y:S04]  /*3f50*/  LDSM.16.M88.4 R16, [R210+0x4000] ;  /* 0x00400000d210783b */ /* 0x000fe80000000200 */
[----:B------:R-:W5:Y:S03]  /*3f60*/  LDSM.16.M88.4 R64, [R201+-0x4000] ;  /* 0xffc00000c940783b */ /* 0x000f660000000200 */
[C---:B------:R-:W-:Y:S08]  /*3f70*/  HMMA.16816.F32 R28, R4.reuse, R72, R28 ;  /* 0x00000048041c723c */ /* 0x040ff0000000181c */
[C---:B------:R-:W-:Y:S01]  /*3f80*/  HMMA.16816.F32 R32, R4.reuse, R74, R32 ;  /* 0x0000004a0420723c */ /* 0x040fe20000001820 */
[----:B------:R-:W3:Y:S07]  /*3f90*/  LDSM.16.M88.4 R72, [R201+-0x3800] ;  /* 0xffc80000c948783b */ /* 0x000eee0000000200 */
[C---:B------:R-:W-:Y:S08]  /*3fa0*/  HMMA.16816.F32 R36, R4.reuse, R80, R36 ;  /* 0x000000500424723c */ /* 0x040ff00000001824 */
[C---:B------:R-:W-:Y:S01]  /*3fb0*/  HMMA.16816.F32 R44, R4.reuse, R82, R44 ;  /* 0x00000052042c723c */ /* 0x040fe2000000182c */
[----:B------:R-:W4:Y:S07]  /*3fc0*/  LDSM.16.M88.4 R80, [R201+-0x3000] ;  /* 0xffd00000c950783b */ /* 0x000f2e0000000200 */
[C---:B--2---:R-:W-:Y:S08]  /*3fd0*/  HMMA.16816.F32 R52, R4.reuse, R24, R52 ;  /* 0x000000180434723c */ /* 0x044ff00000001834 */
[----:B------:R-:W-:Y:S08]  /*3fe0*/  HMMA.16816.F32 R40, R4, R26, R40 ;  /* 0x0000001a0428723c */ /* 0x000ff00000001828 */
[C---:B-1----:R-:W-:Y:S08]  /*3ff0*/  HMMA.16816.F32 R8, R20.reuse, R60, R8 ;  /* 0x0000003c1408723c */ /* 0x042ff00000001808 */
[C---:B------:R-:W-:Y:S01]  /*4000*/  HMMA.16816.F32 R4, R20.reuse, R62, R12 ;  /* 0x0000003e1404723c */ /* 0x040fe2000000180c */
[----:B------:R-:W-:Y:S04]  /*4010*/  LDSM.16.M88.4 R12, [R208+0x8000] ;  /* 0x00800000d00c783b */ /* 0x000fe80000000200 */
[----:B------:R-:W1:Y:S03]  /*4020*/  LDSM.16.M88.4 R60, [R200+0x4000] ;  /* 0x00400000c83c783b */ /* 0x000e660000000200 */
[C---:B---3--:R-:W-:Y:S08]  /*4030*/  HMMA.16816.F32 R28, R20.reuse, R68, R28 ;  /* 0x00000044141c723c */ /* 0x048ff0000000181c */
[C---:B------:R-:W-:Y:S01]  /*4040*/  HMMA.16816.F32 R32, R20.reuse, R70, R32 ;  /* 0x000000461420723c */ /* 0x040fe20000001820 */
[----:B------:R-:W2:Y:S07]  /*4050*/  LDSM.16.M88.4 R68, [R200+0x4800] ;  /* 0x00480000c844783b */ /* 0x000eae0000000200 */
[C---:B----4-:R-:W-:Y:S08]  /*4060*/  HMMA.16816.F32 R36, R20.reuse, R76, R36 ;  /* 0x0000004c1424723c */ /* 0x050ff00000001824 */
[C---:B------:R-:W-:Y:S01]  /*4070*/  HMMA.16816.F32 R44, R20.reuse, R78, R44 ;  /* 0x0000004e142c723c */ /* 0x040fe2000000182c */
[----:B------:R-:W-:Y:S07]  /*4080*/  LDSM.16.M88.4 R76, [R135+0x4800] ;  /* 0x00480000874c783b */ /* 0x000fee0000000200 */
[C---:B------:R-:W-:Y:S08]  /*4090*/  HMMA.16816.F32 R52, R20.reuse, R56, R52 ;  /* 0x000000381434723c */ /* 0x040ff00000001834 */
[----:B------:R-:W-:Y:S01]  /*40a0*/  HMMA.16816.F32 R40, R20, R58, R40 ;  /* 0x0000003a1428723c */ /* 0x000fe20000001828 */
[----:B------:R-:W3:Y:S07]  /*40b0*/  LDSM.16.M88.4 R56, [R200+0x5800] ;  /* 0x00580000c838783b */ /* 0x000eee0000000200 */
[C---:B-----5:R-:W-:Y:S01]  /*40c0*/  HMMA.16816.F32 R24, R16.reuse, R64, R8 ;  /* 0x000000401018723c */ /* 0x060fe20000001808 */
[----:B------:R-:W-:Y:S07]  /*40d0*/  LDSM.16.M88.4 R8, [R209+0x8000] ;  /* 0x00800000d108783b */ /* 0x000fee0000000200 */
        /* <DEDUP_REMOVED lines=9> */
[----:B------:R-:W-:Y:S08]  /*4170*/  HMMA.16816.F32 R40, R16, R50, R40 ;  /* 0x000000321028723c */ /* 0x000ff00000001828 */
[C---:B-1----:R-:W-:Y:S08]  /*4180*/  HMMA.16816.F32 R28, R12.reuse, R60, R24 ;  /* 0x0000003c0c1c723c */ /* 0x042ff00000001818 */
[C---:B------:R-:W-:Y:S01]  /*4190*/  HMMA.16816.F32 R24, R12.reuse, R62, R20 ;  /* 0x0000003e0c18723c */ /* 0x040fe20000001814 */
[----:B------:R-:W1:Y:S07]  /*41a0*/  LDSM.16.M88.4 R60, [R135+0x5800] ;  /* 0x00580000873c783b */ /* 0x000e6e0000000200 */
[C---:B--2---:R-:W-:Y:S01]  /*41b0*/  HMMA.16816.F32 R20, R12.reuse, R68, R4 ;  /* 0x000000440c14723c */ /* 0x044fe20000001804 */
[----:B------:R-:W2:Y:S07]  /*41c0*/  LDSM.16.M88.4 R4, [R211+0x8000] ;  /* 0x00800000d304783b */ /* 0x000eae0000000200 */
[C---:B------:R-:W-:Y:S01]  /*41d0*/  HMMA.16816.F32 R16, R12.reuse, R70, R32 ;  /* 0x000000460c10723c */ /* 0x040fe20000001820 */
[----:B------:R-:W-:Y:S07]  /*41e0*/  LDSM.16.M88.4 R68, [R201+-0x2000] ;  /* 0xffe00000c944783b */ /* 0x000fee0000000200 */
[C---:B------:R-:W-:Y:S08]  /*41f0*/  HMMA.16816.F32 R36, R12.reuse, R84, R36 ;  /* 0x000000540c24723c */ /* 0x040ff00000001824 */
[C---:B------:R-:W-:Y:S01]  /*4200*/  HMMA.16816.F32 R48, R12.reuse, R86, R44 ;  /* 0x000000560c30723c */ /* 0x040fe2000000182c */
[----:B------:R-:W5:Y:S07]  /*4210*/  LDSM.16.M88.4 R84, [R202+0x5000] ;  /* 0x00500000ca54783b */ /* 0x000f6e0000000200 */
[C---:B---3--:R-:W-:Y:S08]  /*4220*/  HMMA.16816.F32 R44, R12.reuse, R56, R52 ;  /* 0x000000380c2c723c */ /* 0x048ff00000001834 */
[----:B------:R-:W-:Y:S08]  /*4230*/  HMMA.16816.F32 R40, R12, R58, R40 ;  /* 0x0000003a0c28723c */ /* 0x000ff00000001828 */
[C---:B----4-:R-:W-:Y:S08]  /*4240*/  HMMA.16816.F32 R32, R8.reuse, R64, R28 ;  /* 0x000000400820723c */ /* 0x050ff0000000181c */
[C---:B------:R-:W-:Y:S01]  /*4250*/  HMMA.16816.F32 R28, R8.reuse, R66, R24 ;  /* 0x00000042081c723c */ /* 0x040fe20000001818 */
[----:B------:R-:W3:Y:S07]  /*4260*/  LDSM.16.M88.4 R64, [R202+0x5800] ;  /* 0x00580000ca40783b */ /* 0x000eee0000000200 */
[C---:B------:R-:W-:Y:S01]  /*4270*/  HMMA.16816.F32 R24, R8.reuse, R76, R20 ;  /* 0x0000004c0818723c */ /* 0x040fe20000001814 */
[----:B------:R-:W4:Y:S07]  /*4280*/  LDSM.16.M88.4 R20, [R210+0x8000] ;  /* 0x00800000d214783b */ /* 0x000f2e0000000200 */
[C---:B------:R-:W-:Y:S01]  /*4290*/  HMMA.16816.F32 R16, R8.reuse, R78, R16 ;  /* 0x0000004e0810723c */ /* 0x040fe20000001810 */
[----:B------:R-:W3:Y:S07]  /*42a0*/  LDSM.16.M88.4 R76, [R201+-0x1800] ;  /* 0xffe80000c94c783b */ /* 0x000eee0000000200 */
[C---:B------:R-:W-:Y:S08]  /*42b0*/  HMMA.16816.F32 R12, R8.reuse, R88, R36 ;  /* 0x00000058080c723c */ /* 0x040ff00000001824 */
[C---:B------:R-:W-:Y:S08]  /*42c0*/  HMMA.16816.F32 R56, R8.reuse, R90, R48 ;  /* 0x0000005a0838723c */ /* 0x040ff00000001830 */
[C---:B-1----:R-:W-:Y:S08]  /*42d0*/  HMMA.16816.F32 R48, R8.reuse, R60, R44 ;  /* 0x0000003c0830723c */ /* 0x042ff0000000182c */
[----:B------:R-:W-:Y:S01]  /*42e0*/  HMMA.16816.F32 R44, R8, R62, R40 ;  /* 0x0000003e082c723c */ /* 0x000fe20000001828 */
[----:B------:R-:W-:Y:S04]  /*42f0*/  LDSM.16.M88.4 R60, [R200+0x6000] ;  /* 0x00600000c83c783b */ /* 0x000fe80000000200 */
[----:B------:R-:W-:Y:S03]  /*4300*/  LDSM.16.M88.4 R40, [R201+-0x1000] ;  /* 0xfff00000c928783b */ /* 0x000fe60000000200 */
[C---:B--2---:R-:W-:Y:S08]  /*4310*/  HMMA.16816.F32 R36, R4.reuse, R72, R32 ;  /* 0x000000480424723c */ /* 0x044ff00000001820 */
[C---:B------:R-:W-:Y:S01]  /*4320*/  HMMA.16816.F32 R52, R4.reuse, R82, R16 ;  /* 0x000000520434723c */ /* 0x040fe20000001810 */
[----:B------:R-:W1:Y:S07]  /*4330*/  LDSM.16.M88.4 R16, [R208+0xc000] ;  /* 0x00c00000d010783b */ /* 0x000e6e0000000200 */
[C---:B------:R-:W-:Y:S08]  /*4340*/  HMMA.16816.F32 R32, R4.reuse, R80, R24 ;  /* 0x000000500420723c */ /* 0x040ff00000001818 */
[C---:B-----5:R-:W-:Y:S01]  /*4350*/  HMMA.16816.F32 R24, R4.reuse, R84, R12 ;  /* 0x000000540418723c */ /* 0x060fe2000000180c */
[----:B------:R-:W-:Y:S07]  /*4360*/  LDSM.16.M88.4 R12, [R209+0xc000] ;  /* 0x00c00000d10c783b */ /* 0x000fee0000000200 */
[C---:B------:R-:W-:Y:S01]  /*4370*/  HMMA.16816.F32 R8, R4.reuse, R86, R56 ;  /* 0x000000560408723c */ /* 0x040fe20000001838 */
[----:B------:R-:W2:Y:S04]  /*4380*/  LDSM.16.M88.4 R84, [R201+-0x800] ;  /* 0xfff80000c954783b */ /* 0x000ea80000000200 */
[----:B------:R-:W-:Y:S03]  /*4390*/  LDSM.16.M88.4 R56, [R201] ;  /* 0x00000000c938783b */ /* 0x000fe60000000200 */
[C---:B------:R-:W-:Y:S01]  /*43a0*/  HMMA.16816.F32 R28, R4.reuse, R74, R28 ;  /* 0x0000004a041c723c */ /* 0x040fe2000000181c */
[----:B------:R-:W-:Y:S07]  /*43b0*/  LDSM.16.M88.4 R72, [R200+0x7800] ;  /* 0x00780000c848783b */ /* 0x000fee0000000200 */
[C---:B---3--:R-:W-:Y:S08]  /*43c0*/  HMMA.16816.F32 R48, R4.reuse, R64, R48 ;  /* 0x000000400430723c */ /* 0x048ff00000001830 */
[----:B------:R-:W-:Y:S01]  /*43d0*/  HMMA.16816.F32 R92, R4, R66, R44 ;  /* 0x00000042045c723c */ /* 0x000fe2000000182c */
[----:B------:R-:W-:Y:S04]  /*43e0*/  LDSM.16.M88.4 R64, [R135+0x6800] ;  /* 0x006800008740783b */ /* 0x000fe80000000200 */
[----:B------:R-:W-:Y:S03]  /*43f0*/  LDSM.16.M88.4 R44, [R200+0x7000] ;  /* 0x00700000c82c783b */ /* 0x000fe60000000200 */
[C---:B----4-:R-:W-:Y:S01]  /*4400*/  HMMA.16816.F32 R4, R20.reuse, R68, R36 ;  /* 0x000000441404723c */ /* 0x050fe20000001824 */
[----:B------:R-:W3:Y:S07]  /*4410*/  LDSM.16.M88.4 R36, [R135+0x6000] ;  /* 0x006000008724783b */ /* 0x000eee0000000200 */
[C---:B------:R-:W-:Y:S08]  /*4420*/  HMMA.16816.F32 R28, R20.reuse, R70, R28 ;  /* 0x00000046141c723c */ /* 0x040ff0000000181c */
[----:B------:R-:W-:Y:S01]  /*4430*/  HMMA.16816.F32 R68, R20, R78, R52 ;  /* 0x0000004e1444723c */ /* 0x000fe20000001834 */
[----:B------:R-:W4:Y:S07]  /*4440*/  LDSM.16.M88.4 R52, [R200+0x6800] ;  /* 0x00680000c834783b */ /* 0x000f2e0000000200 */
[----:B-1----:R-:W-:Y:S08]  /*4450*/  HMMA.16816.F32 R4, R16, R60, R4 ;  /* 0x0000003c1004723c */ /* 0x002ff00000001804 */
[C---:B------:R-:W-:Y:S08]  /*4460*/  HMMA.16816.F32 R32, R20.reuse, R76, R32 ;  /* 0x0000004c1420723c */ /* 0x040ff00000001820 */
[C---:B------:R-:W-:Y:S01]  /*4470*/  HMMA.16816.F32 R76, R20.reuse, R42, R8 ;  /* 0x0000002a144c723c */ /* 0x040fe20000001808 */
[----:B------:R-:W-:Y:S07]  /*4480*/  LDSM.16.M88.4 R8, [R211+0xc000] ;  /* 0x00c00000d308783b */ /* 0x000fee0000000200 */
[----:B--2---:R-:W-:Y:S01]  /*4490*/  HMMA.16816.F32 R88, R20, R84, R48 ;  /* 0x000000541458723c */ /* 0x004fe20000001830 */
[----:B------:R-:W1:Y:S07]  /*44a0*/  LDSM.16.M88.4 R48, [R202+0x6000] ;  /* 0x00600000ca30783b */ /* 0x000e6e0000000200 */
[----:B------:R-:W-:Y:S01]  /*44b0*/  HMMA.16816.F32 R28, R16, R62, R28 ;  /* 0x0000003e101c723c */ /* 0x000fe2000000181c */
[----:B------:R-:W-:Y:S07]  /*44c0*/  LDSM.16.M88.4 R60, [R202+0x6800] ;  /* 0x00680000ca3c783b */ /* 0x000fee0000000200 */
[----:B------:R-:W-:Y:S08]  /*44d0*/  HMMA.16816.F32 R80, R20, R40, R24 ;  /* 0x000000281450723c */ /* 0x000ff00000001818 */
[C---:B---3--:R-:W-:Y:S01]  /*44e0*/  HMMA.16816.F32 R24, R12.reuse, R36, R4 ;  /* 0x000000240c18723c */ /* 0x048fe20000001804 */
[----:B------:R-:W2:Y:S07]  /*44f0*/  LDSM.16.M88.4 R4, [R210+0xc000] ;  /* 0x00c00000d204783b */ /* 0x000eae0000000200 */
[----:B------:R-:W-:Y:S08]  /*4500*/  HMMA.16816.F32 R28, R12, R38, R28 ;  /* 0x000000260c1c723c */ /* 0x000ff0000000181c */
[----:B----4-:R-:W-:Y:S08]  /*4510*/  HMMA.16816.F32 R32, R16, R52, R32 ;  /* 0x000000341020723c */ /* 0x010ff00000001820 */
[----:B-1----:R-:W-:Y:S08]  /*4520*/  HMMA.16816.F32 R24, R8, R48, R24 ;  /* 0x000000300818723c */ /* 0x002ff00000001818 */
[----:B------:R-:W-:Y:S01]  /*4530*/  HMMA.16816.F32 R40, R16, R54, R68 ;  /* 0x000000361028723c */ /* 0x000fe20000001844 */
[----:B------:R-:W1:Y:S04]  /*4540*/  LDSM.16.M88.4 R68, [R135+0x7000] ;  /* 0x007000008744783b */ /* 0x000e680000000200 */
[----:B------:R-:W3:Y:S03]  /*4550*/  LDSM.16.M88.4 R52, [R201+0x800] ;  /* 0x00080000c934783b */ /* 0x000ee60000000200 */
[----:B------:R-:W-:Y:S08]  /*4560*/  HMMA.16816.F32 R28, R8, R50, R28 ;  /* 0x00000032081c723c */ /* 0x000ff0000000181c */
[----:B------:R-:W-:Y:S08]  /*4570*/  HMMA.16816.F32 R36, R12, R64, R32 ;  /* 0x000000400c24723c */ /* 0x000ff00000001820 */
[----:B--2---:R-:W-:Y:S08]  /*4580*/  HMMA.16816.F32 R48, R4, R56, R24 ;  /* 0x000000380430723c */ /* 0x004ff00000001818 */
[----:B------:R-:W-:Y:S08]  /*4590*/  HMMA.16816.F32 R84, R20, R86, R92 ;  /* 0x000000561454723c */ /* 0x000ff0000000185c */
[----:B------:R-:W-:Y:S08]  /*45a0*/  HMMA.16816.F32 R20, R16, R44, R80 ;  /* 0x0000002c1014723c */ /* 0x000ff00000001850 */
[----:B------:R-:W-:Y:S01]  /*45b0*/  HMMA.16816.F32 R32, R12, R66, R40 ;  /* 0x000000420c20723c */ /* 0x000fe20000001828 */
[----:B------:R-:W-:-:S07]  /*45c0*/  FMUL.FTZ R0, R48, c[0x0][0x320] ;  /* 0x0000c80030007a20 */ /* 0x000fce0000410000 */
[----:B------:R-:W-:Y:S01]  /*45d0*/  HMMA.16816.F32 R28, R4, R58, R28 ;  /* 0x0000003a041c723c */ /* 0x000fe2000000181c */
[----:B------:R-:W2:Y:S07]  /*45e0*/  LDSM.16.M88.4 R56, [R202+0x7000] ;  /* 0x00700000ca38783b */ /* 0x000eae0000000200 */
[----:B------:R-:W-:Y:S08]  /*45f0*/  HMMA.16816.F32 R36, R8, R60, R36 ;  /* 0x0000003c0824723c */ /* 0x000ff00000001824 */
[----:B------:R-:W-:Y:S01]  /*4600*/  HMMA.16816.F32 R44, R16, R46, R76 ;  /* 0x0000002e102c723c */ /* 0x000fe2000000184c */
[----:B------:R4:W2:Y:S07]  /*4610*/  MUFU.TANH R76, R0 ;  /* 0x00000000004c7308 */ /* 0x0008ae0000002400 */
[----:B-1----:R-:W-:Y:S08]  /*4620*/  HMMA.16816.F32 R24, R12, R68, R20 ;  /* 0x000000440c18723c */ /* 0x002ff00000001814 */
[----:B------:R-:W-:Y:S01]  /*4630*/  HMMA.16816.F32 R20, R8, R62, R32 ;  /* 0x0000003e0814723c */ /* 0x000fe20000001820 */
[----:B----4-:R-:W-:Y:S01]  /*4640*/  FMUL.FTZ R0, R49, c[0x0][0x320] ;  /* 0x0000c80031007a20 */ /* 0x010fe20000410000 */
[----:B------:R-:W1:Y:S06]  /*4650*/  LDSM.16.M88.4 R60, [R135+0x7800] ;  /* 0x00780000873c783b */ /* 0x000e6c0000000200 */
[----:B------:R-:W-:Y:S01]  /*4660*/  HMMA.16816.F32 R64, R16, R72, R88 ;  /* 0x000000481040723c */ /* 0x000fe20000001858 */
[----:B------:R4:W1:Y:S07]  /*4670*/  MUFU.TANH R72, R0 ;  /* 0x0000000000487308 */ /* 0x00086e0000002400 */
[----:B---3--:R-:W-:Y:S08]  /*4680*/  HMMA.16816.F32 R36, R4, R52, R36 ;  /* 0x000000340424723c */ /* 0x008ff00000001824 */
[----:B------:R-:W-:Y:S01]  /*4690*/  HMMA.16816.F32 R40, R12, R70, R44 ;  /* 0x000000460c28723c */ /* 0x000fe2000000182c */
[----:B----4-:R-:W-:Y:S01]  /*46a0*/  FMUL.FTZ R0, R50, c[0x0][0x320] ;  /* 0x0000c80032007a20 */ /* 0x010fe20000410000 */
[----:B------:R-:W3:Y:S03]  /*46b0*/  LDSM.16.M88.4 R44, [R202+0x7800] ;  /* 0x00780000ca2c783b */ /* 0x000ee60000000200 */
[----:B------:R4:W1:Y:S03]  /*46c0*/  MUFU.TANH R77, R0 ;  /* 0x00000000004d7308 */ /* 0x0008660000002400 */
[----:B--2---:R-:W-:Y:S08]  /*46d0*/  HMMA.16816.F32 R32, R8, R56, R24 ;  /* 0x000000380820723c */ /* 0x004ff00000001818 */
[----:B------:R-:W-:Y:S01]  /*46e0*/  HMMA.16816.F32 R24, R4, R54, R20 ;  /* 0x000000360418723c */ /* 0x000fe20000001814 */
[----:B----4-:R-:W-:-:S02]  /*46f0*/  FMUL.FTZ R0, R51, c[0x0][0x320] ;  /* 0x0000c80033007a20 */ /* 0x010fc40000410000 */
[----:B------:R-:W2:Y:S05]  /*4700*/  LDSM.16.M88.4 R48, [R201+0x1000] ;  /* 0x00100000c930783b */ /* 0x000eaa0000000200 */
[----:B------:R-:W-:Y:S01]  /*4710*/  HMMA.16816.F32 R16, R16, R74, R84 ;  /* 0x0000004a1010723c */ /* 0x000fe20000001854 */
[----:B------:R4:W2:Y:S07]  /*4720*/  MUFU.TANH R73, R0 ;  /* 0x0000000000497308 */ /* 0x0008ae0000002400 */
[----:B-1----:R-:W-:Y:S01]  /*4730*/  HMMA.16816.F32 R20, R12, R60, R64 ;  /* 0x0000003c0c14723c */ /* 0x002fe20000001840 */
[----:B----4-:R-:W-:-:S04]  /*4740*/  FMUL.FTZ R0, R28, c[0x0][0x320] ;  /* 0x0000c8001c007a20 */ /* 0x010fc80000410000 */
[----:B------:R1:W4:Y:S11]  /*4750*/  MUFU.TANH R69, R0 ;  /* 0x0000000000457308 */ /* 0x0003360000002400 */
[----:B------:R-:W-:Y:S08]  /*4760*/  HMMA.16816.F32 R12, R12, R62, R16 ;  /* 0x0000003e0c0c723c */ /* 0x000ff00000001810 */
[----:B---3--:R-:W-:Y:S01]  /*4770*/  HMMA.16816.F32 R16, R8, R44, R20 ;  /* 0x0000002c0810723c */ /* 0x008fe20000001814 */
[----:B-1----:R-:W-:-:S07]  /*4780*/  FMUL.FTZ R0, R29, c[0x0][0x320] ;  /* 0x0000c8001d007a20 */ /* 0x002fce0000410000 */
[----:B--2---:R-:W-:Y:S01]  /*4790*/  HMMA.16816.F32 R32, R4, R48, R32 ;  /* 0x000000300420723c */ /* 0x004fe20000001820 */
        /* <DEDUP_REMOVED lines=63> */
[----:B------:R-:W-:-:S04]  /*4b90*/  MOV R214, RZ ;  /* 0x000000ff00d67202 */ /* 0x000fc80000000f00 */
        /* <DEDUP_REMOVED lines=14> */
[----:B------:R-:W-:-:S05]  /*4c80*/  IMAD R0, R218, c[0x0][0x1e4], R0 ;  /* 0x00007900da007a24 */ /* 0x000fca00078e0200 */
[----:B------:R-:W-:Y:S02]  /*4c90*/  IADD3 R3, R3, R0, RZ ;  /* 0x0000000003037210 */ /* 0x000fe40007ffe0ff */
        /* <DEDUP_REMOVED lines=10> */
.L_x_2888:
[----:B------:R-:W-:Y:S05]  /*4d40*/  BRA.DIV ~URZ, `(.L_x_2792) ;  /* 0x000102b27f007947 */ /* 0x000fea000b800000 */
[----:B------:R-:W3:Y:S01]  /*4d50*/  SHFL.IDX PT, R0, R15, RZ, 0x181f ;  /* 0x00181fff0f007589 */ /* 0x000ee200000e0000 */
[----:B------:R-:W-:Y:S02]  /*4d60*/  ISETP.GE.AND P6, PT, R217, c[0x0][0x1d4], PT ;  /* 0x00007500d9007a0c */ /* 0x000fe40003fc6270 */
[C---:B---3--:R-:W-:Y:S02]  /*4d70*/  IADD3 R6, P0, R0.reuse, R107, RZ ;  /* 0x0000006b00067210 */ /* 0x048fe40007f1e0ff */
[C---:B------:R-:W-:Y:S02]  /*4d80*/  IADD3 R8, P5, R0.reuse, R106, RZ ;  /* 0x0000006a00087210 */ /* 0x040fe40007fbe0ff */
[----:B------:R-:W-:Y:S01]  /*4d90*/  IADD3 R2, P2, R0, R108, RZ ;  /* 0x0000006c00027210 */ /* 0x000fe20007f5e0ff */
[----:B--2---:R-:W-:Y:S01]  /*4da0*/  IMAD.X R7, R4, 0x1, R102, P0 ;  /* 0x0000000104077824 */ /* 0x004fe200000e0666 */
[----:B------:R-:W-:Y:S01]  /*4db0*/  IADD3 R10, P0, R0, R109, RZ ;  /* 0x0000006d000a7210 */ /* 0x000fe20007f1e0ff */
[C---:B------:R-:W-:Y:S01]  /*4dc0*/  IMAD.X R9, R4.reuse, 0x1, R101, P5 ;  /* 0x0000000104097824 */ /* 0x040fe200028e0665 */
[----:B------:R-:W-:Y:S01]  /*4dd0*/  ISETP.GE.AND P5, PT, R223, c[0x0][0x1d4], PT ;  /* 0x00007500df007a0c */ /* 0x000fe20003fa6270 */
[----:B------:R-:W-:Y:S01]  /*4de0*/  IMAD.X R3, R4, 0x1, R103, P2 ;  /* 0x0000000104037824 */ /* 0x000fe200010e0667 */
[----:B------:R-:W-:Y:S01]  /*4df0*/  ISETP.GE.AND P2, PT, R224, c[0x0][0x1d4], PT ;  /* 0x00007500e0007a0c */ /* 0x000fe20003f46270 */
[----:B------:R-:W-:Y:S01]  /*4e00*/  IMAD.X R11, R4, 0x1, R104, P0 ;  /* 0x00000001040b7824 */ /* 0x000fe200000e0668 */
[----:B------:R-:W-:Y:S01]  /*4e10*/  ISETP.GE.AND P0, PT, R225, c[0x0][0x1d4], PT ;  /* 0x00007500e1007a0c */ /* 0x000fe20003f06270 */
[----:B------:R-:W-:Y:S01]  /*4e20*/  @!PT LDS RZ, [RZ] ;  /* 0x00000000fffff984 */ /* 0x000fe20000000800 */
[----:B------:R-:W-:Y:S01]  /*4e30*/  @!PT LDS RZ, [RZ] ;  /* 0x00000000fffff984 */ /* 0x000fe20000000800 */
[----:B------:R2:W-:Y:S01]  /*4e40*/  LDGSTS.E.BYPASS.LTC128B.128 [R215+0x8100], [R8.64], !P6 ;  /* 0x0810000008d77fae */ /* 0x0005e2000f101d46 */
[----:B------:R-:W-:-:S02]  /*4e50*/  SEL R14, RZ, 0x10, P5 ;  /* 0x00000010ff0e7807 */ /* 0x000fc40002800000 */
[----:B------:R-:W-:Y:S01]  /*4e60*/  SEL R13, RZ, 0x10, P2 ;  /* 0x00000010ff0d7807 */ /* 0x000fe20001000000 */
[----:B------:R-:W3:Y:S01]  /*4e70*/  SHFL.IDX PT, R0, R15, 0x1, 0x181f ;  /* 0x00381f000f007f89 */ /* 0x000ee200000e0000 */
[----:B------:R-:W-:-:S03]  /*4e80*/  SEL R12, RZ, 0x10, P0 ;  /* 0x00000010ff0c7807 */ /* 0x000fc60000000000 */
[----:B------:R2:W-:Y:S04]  /*4e90*/  LDGSTS.E.BYPASS.LTC128B.128 [R215+0xa100], [R6.64], !P5 ;  /* 0x0a10000006d77fae */ /* 0x0005e8000e901d46 */
[----:B------:R2:W-:Y:S04]  /*4ea0*/  LDGSTS.E.BYPASS.LTC128B.128 [R215+0xc100], [R2.64], !P2 ;  /* 0x0c10000002d77fae */ /* 0x0005e8000d101d46 */
[----:B------:R2:W-:Y:S04]  /*4eb0*/  LDGSTS.E.BYPASS.LTC128B.128 [R215+0xe100], [R10.64], !P0 ;  /* 0x0e1000000ad77fae */ /* 0x0005e8000c101d46 */
[----:B------:R4:W1:Y:S02]  /*4ec0*/  SHFL.IDX PT, R4, R5, 0x1, 0x181f ;  /* 0x00381f0005047f89 */ /* 0x00086400000e0000 */
[----:B-1--4-:R-:W-:-:S04]  /*4ed0*/  SEL R5, RZ, 0x10, P6 ;  /* 0x00000010ff057807 */ /* 0x012fc80003000000 */
.L_x_2889:
[----:B--23--:R-:W-:Y:S02]  /*4ee0*/  IADD3 R2, -R5, 0x10, RZ ;  /* 0x0000001005027810 */ /* 0x00cfe40007ffe1ff */
[----:B------:R-:W-:-:S02]  /*4ef0*/  IADD3 R6, -R13, 0x10, RZ ;  /* 0x000000100d067810 */ /* 0x000fc40007ffe1ff */
[----:B------:R-:W-:Y:S02]  /*4f00*/  LOP3.LUT R2, R2, 0xf, RZ, 0xc0, !PT ;  /* 0x0000000f02027812 */ /* 0x000fe400078ec0ff */
[----:B------:R-:W-:Y:S02]  /*4f10*/  IADD3 R3, -R14, 0x10, RZ ;  /* 0x000000100e037810 */ /* 0x000fe40007ffe1ff */
[----:B------:R-:W-:Y:S02]  /*4f20*/  IADD3 R10, P2, P0, R2, R0, R106 ;  /* 0x00000000020a7210 */ /* 0x000fe4000785e06a */
[----:B------:R-:W-:Y:S02]  /*4f30*/  LOP3.LUT R2, R6, 0xf, RZ, 0xc0, !PT ;  /* 0x0000000f06027812 */ /* 0x000fe400078ec0ff */
[----:B------:R-:W-:Y:S02]  /*4f40*/  IADD3 R7, -R12, 0x10, RZ ;  /* 0x000000100c077810 */ /* 0x000fe40007ffe1ff */
[----:B------:R-:W-:-:S02]  /*4f50*/  LOP3.LUT R3, R3, 0xf, RZ, 0xc0, !PT ;  /* 0x0000000f03037812 */ /* 0x000fc400078ec0ff */
[----:B------:R-:W-:Y:S02]  /*4f60*/  IADD3.X R11, RZ, R4, R101, P2, P0 ;  /* 0x00000004ff0b7210 */ /* 0x000fe400017e0465 */
[-C--:B------:R-:W-:Y:S02]  /*4f70*/  IADD3 R6, P2, P0, R2, R0.reuse, R108 ;  /* 0x0000000002067210 */ /* 0x080fe4000785e06c */
[----:B------:R-:W-:Y:S02]  /*4f80*/  LOP3.LUT R2, R7, 0xf, RZ, 0xc0, !PT ;  /* 0x0000000f07027812 */ /* 0x000fe400078ec0ff */
[----:B------:R-:W-:Y:S02]  /*4f90*/  IADD3 R8, P6, P5, R3, R0, R107 ;  /* 0x0000000003087210 */ /* 0x000fe40007dde06b */
[----:B------:R-:W-:Y:S02]  /*4fa0*/  IADD3.X R7, RZ, R4, R103, P2, P0 ;  /* 0x00000004ff077210 */ /* 0x000fe400017e0467 */
[----:B------:R-:W-:-:S02]  /*4fb0*/  IADD3 R2, P2, P0, R2, R0, R109 ;  /* 0x0000000002027210 */ /* 0x000fc4000785e06d */
[-C--:B------:R-:W-:Y:S02]  /*4fc0*/  IADD3.X R9, RZ, R4.reuse, R102, P6, P5 ;  /* 0x00000004ff097210 */ /* 0x080fe400037ea466 */
[----:B------:R-:W-:Y:S02]  /*4fd0*/  ISETP.NE.U32.AND P5, PT, R5, RZ, PT ;  /* 0x000000ff0500720c */ /* 0x000fe40003fa5070 */
[----:B------:R-:W-:Y:S02]  /*4fe0*/  ISETP.NE.U32.AND P6, PT, R14, RZ, PT ;  /* 0x000000ff0e00720c */ /* 0x000fe40003fc5070 */
[----:B------:R-:W-:Y:S02]  /*4ff0*/  IADD3.X R3, RZ, R4, R104, P2, P0 ;  /* 0x00000004ff037210 */ /* 0x000fe400017e0468 */
[----:B------:R-:W-:Y:S02]  /*5000*/  ISETP.NE.U32.AND P2, PT, R13, RZ, PT ;  /* 0x000000ff0d00720c */ /* 0x000fe40003f45070 */
[----:B------:R-:W-:-:S05]  /*5010*/  ISETP.NE.U32.AND P0, PT, R12, RZ, PT ;  /* 0x000000ff0c00720c */ /* 0x000fca0003f05070 */
[----:B------:R-:W-:Y:S01]  /*5020*/  @!PT LDS RZ, [RZ] ;  /* 0x00000000fffff984 */ /* 0x000fe20000000800 */
[----:B------:R-:W-:Y:S01]  /*5030*/  @!PT LDS RZ, [RZ] ;  /* 0x00000000fffff984 */ /* 0x000fe20000000800 */
[----:B------:R-:W-:Y:S01]  /*5040*/  @!PT LDS RZ, [RZ] ;  /* 0x00000000fffff984 */ /* 0x000fe20000000800 */
[----:B------:R1:W-:Y:S04]  /*5050*/  LDGSTS.E.BYPASS.LTC128B.128.ZFILL [R215+0x9100], [R10.64], P5 ;  /* 0x091000000ad77fae */ /* 0x0003e8000a941d46 */
[----:B------:R1:W-:Y:S04]  /*5060*/  LDGSTS.E.BYPASS.LTC128B.128.ZFILL [R215+0xb100], [R8.64], P6 ;  /* 0x0b10000008d77fae */ /* 0x0003e8000b141d46 */
[----:B------:R1:W-:Y:S04]  /*5070*/  LDGSTS.E.BYPASS.LTC128B.128.ZFILL [R215+0xd100], [R6.64], P2 ;  /* 0x0d10000006d77fae */ /* 0x0003e80009141d46 */
[----:B------:R1:W-:Y:S02]  /*5080*/  LDGSTS.E.BYPASS.LTC128B.128.ZFILL [R215+0xf100], [R2.64], P0 ;  /* 0x0f10000002d77fae */ /* 0x0003e40008141d46 */
.L_x_2790:
[----:B--234-:R-:W-:Y:S05]  /*5090*/  BSYNC B0 ;  /* 0x0000000000007941 */ /* 0x01cfea0003800000 */
.L_x_2789:
[----:B-1----:R-:W-:Y:S01]  /*50a0*/  MOV R2, 0x1 ;  /* 0x0000000100027802 */ /* 0x002fe20000000f00 */
[----:B------:R-:W0:Y:S01]  /*50b0*/  LDGDEPBAR ;  /* 0x00000000000079af */ /* 0x000e220000000000 */
[----:B------:R-:W-:-:S02]  /*50c0*/  IADD3 R0, R250, R239, RZ ;  /* 0x000000effa007210 */ /* 0x000fc40007ffe0ff */
[----:B------:R-:W-:Y:S01]  /*50d0*/  IADD3 R6, -R248, R105, RZ ;  /* 0x00000069f8067210 */ /* 0x000fe20007ffe1ff */
[----:B------:R-:W-:Y:S02]  /*50e0*/  IMAD R2, R100, -0x40, R2 ;  /* 0xffffffc064027824 */ /* 0x000fe400078e0202 */
[----:B------:R-:W-:-:S04]  /*50f0*/  @P4 IMAD.HI.U32 R3, R0, c[0x0][0x2c8], RZ ;  /* 0x0000b20000034a27 */ /* 0x000fc800078e00ff */
[----:B------:R-:W-:Y:S01]  /*5100*/  IMAD.MOV.U32 R4, RZ, RZ, R0 ;  /* 0x000000ffff047224 */ /* 0x000fe200078e0000 */
[----:B------:R-:W-:Y:S02]  /*5110*/  IADD3 R0, -R248, R2, R212 ;  /* 0x00000002f8007210 */ /* 0x000fe40007ffe1d4 */
[----:B------:R-:W-:-:S03]  /*5120*/  @P4 SHF.R.U32.HI R4, RZ, c[0x0][0x2cc], R3 ;  /* 0x0000b300ff044a19 */ /* 0x000fc60000011603 */
[----:B------:R-:W-:Y:S01]  /*5130*/  IMAD.IADD R5, R0, 0x1, -R213 ;  /* 0x0000000100057824 */ /* 0x000fe200078e0ad5 */
[----:B------:R-:W-:Y:S05]  /*5140*/  BRA.DIV ~URZ, `(.L_x_2793) ;  /* 0x000101427f007947 */ /* 0x000fea000b800000 */
[----:B------:R1:W2:Y:S02]  /*5150*/  SHFL.IDX PT, R0, R4, RZ, 0x1c1f ;  /* 0x001c1fff04007589 */ /* 0x0002a400000e0000 */
.L_x_2890:
        /* <DEDUP_REMOVED lines=14> */
[----:B------:R-:W-:Y:S02]  /*5240*/  FSEL R16, R55, -INF , P6 ;  /* 0xff80000037107808 */ /* 0x000fe40003000000 */
[----:B------:R-:W-:Y:S02]  /*5250*/  FSEL R17, R52, -INF , P5 ;  /* 0xff80000034117808 */ /* 0x000fe40002800000 */
[----:B------:R-:W-:Y:S02]  /*5260*/  FSEL R19, R42, -INF , P2 ;  /* 0xff8000002a137808 */ /* 0x000fe40001000000 */
[----:B------:R-:W-:Y:S02]  /*5270*/  FSEL R20, R41, -INF , P0 ;  /* 0xff80000029147808 */ /* 0x000fe40000000000 */
[C---:B------:R-:W-:Y:S02]  /*5280*/  ISETP.GT.AND P6, PT, R0.reuse, 0x20, PT ;  /* 0x000000200000780c */ /* 0x040fe40003fc4270 */
[----:B------:R-:W-:-:S02]  /*5290*/  ISETP.GT.AND P5, PT, R0, 0x21, PT ;  /* 0x000000210000780c */ /* 0x000fc40003fa4270 */
        /* <DEDUP_REMOVED lines=13> */
[----:B------:R-:W-:Y:S01]  /*5370*/  FSEL R92, R18, -INF , P0 ;  /* 0xff800000125c7808 */ /* 0x000fe20000000000 */
[----:B------:R-:W-:Y:S05]  /*5380*/  BRA.DIV ~URZ, `(.L_x_2794) ;  /* 0x0000ff727f007947 */ /* 0x000fea000b800000 */
[----:B------:R-:W2:Y:S02]  /*5390*/  SHFL.IDX PT, R0, R4, 0x1, 0x1c1f ;  /* 0x003c1f0004007f89 */ /* 0x000ea400000e0000 */
[----:B--2---:R-:W-:-:S05]  /*53a0*/  IMAD.IADD R0, R5, 0x1, R0 ;  /* 0x0000000105007824 */ /* 0x004fca00078e0200 */
[----:B------:R-:W-:Y:S02]  /*53b0*/  IMNMX R3, R6, R0, PT ;  /* 0x0000000006037217 */ /* 0x000fe40003800200 */
[----:B------:R-:W-:Y:S02]  /*53c0*/  FMNMX.FTZ R0, R7, R8, !PT ;  /* 0x0000000807007209 */ /* 0x000fe40007810000 */
[C---:B------:R-:W-:Y:S02]  /*53d0*/  ISETP.GT.AND P5, PT, R3.reuse, RZ, PT ;  /* 0x000000ff0300720c */ /* 0x040fe40003fa4270 */
[C---:B------:R-:W-:Y:S02]  /*53e0*/  ISETP.GT.AND P2, PT, R3.reuse, 0x1, PT ;  /* 0x000000010300780c */ /* 0x040fe40003f44270 */
[----:B------:R-:W-:Y:S02]  /*53f0*/  ISETP.GT.AND P0, PT, R3, 0x8, PT ;  /* 0x000000080300780c */ /* 0x000fe40003f04270 */
[----:B------:R-:W-:-:S02]  /*5400*/  FSEL R6, R77, -INF , P5 ;  /* 0xff8000004d067808 */ /* 0x000fc40002800000 */
[----:B------:R-:W-:Y:S02]  /*5410*/  FSEL R9, R73, -INF , P2 ;  /* 0xff80000049097808 */ /* 0x000fe40001000000 */
        /* <DEDUP_REMOVED lines=54> */
[----:B------:R-:W-:Y:S01]  /*5780*/  FMNMX.FTZ R2, R85, R2, !PT ;  /* 0x0000000255027209 */ /* 0x000fe20007810000 */
[----:B------:R-:W2:Y:S03]  /*5790*/  SHFL.BFLY PT, R3, R0, 0x2, 0x1f ;  /* 0x0c401f0000037f89 */ /* 0x000ea600000e0000 */
[----:B------:R-:W-:-:S05]  /*57a0*/  FMNMX.FTZ R2, R84, R2, !PT ;  /* 0x0000000254027209 */ /* 0x000fca0007810000 */
[----:B-1----:R-:W1:Y:S01]  /*57b0*/  SHFL.BFLY PT, R4, R2, 0x2, 0x1f ;  /* 0x0c401f0002047f89 */ /* 0x002e6200000e0000 */
[----:B--2---:R-:W-:-:S05]  /*57c0*/  FMNMX.FTZ R0, R3, R0, !PT ;  /* 0x0000000003007209 */ /* 0x004fca0007810000 */
[----:B------:R-:W2:Y:S01]  /*57d0*/  SHFL.BFLY PT, R3, R0, 0x1, 0x1f ;  /* 0x0c201f0000037f89 */ /* 0x000ea200000e0000 */
[----:B-1----:R-:W-:-:S05]  /*57e0*/  FMNMX.FTZ R4, R2, R4, !PT ;  /* 0x0000000402047209 */ /* 0x002fca0007810000 */
[----:B------:R1:W3:Y:S01]  /*57f0*/  SHFL.BFLY PT, R5, R4, 0x1, 0x1f ;  /* 0x0c201f0004057f89 */ /* 0x0002e200000e0000 */
[----:B--2---:R-:W-:-:S05]  /*5800*/  FMNMX.FTZ R132, R0, R3, !PT ;  /* 0x0000000300847209 */ /* 0x004fca0007810000 */
.L_x_2891:
[C---:B------:R-:W-:Y:S01]  /*5810*/  FMUL.FTZ R2, R132.reuse, c[0x0][0x2d0] ;  /* 0x0000b40084027a20 */ /* 0x040fe20000410000 */
[----:B------:R-:W-:Y:S01]  /*5820*/  FSETP.NEU.FTZ.AND P0, PT, R132, -INF , PT ;  /* 0xff8000008400780b */ /* 0x000fe20003f1d000 */
[----:B------:R-:W-:Y:S01]  /*5830*/  WARPSYNC 0xffffffff ;  /* 0xffffffff00007948 */ /* 0x000fe20003800000 */
[----:B------:R-:W-:Y:S02]  /*5840*/  LDSM.16.MT88.4 R36, [R203+0x800] ;  /* 0x00080000cb24783b */ /* 0x000fe40000004200 */
[----:B------:R-:W-:Y:S02]  /*5850*/  FSEL R2, R2, RZ, P0 ;  /* 0x000000ff02027208 */ /* 0x000fe40000000000 */
[----:B------:R-:W-:Y:S03]  /*5860*/  LDSM.16.MT88.4 R44, [R206] ;  /* 0x00000000ce2c783b */ /* 0x000fe60000004200 */
[--C-:B------:R-:W-:Y:S01]  /*5870*/  FFMA.FTZ R0, R7, c[0x0][0x2d0], -R2.reuse ;  /* 0x0000b40007007a23 */ /* 0x100fe20000010802 */
[----:B------:R-:W-:Y:S01]  /*5880*/  LDSM.16.MT88.4 R40, [R204+0x800] ;  /* 0x00080000cc28783b */ /* 0x000fe20000004200 */
[----:B------:R-:W-:-:S02]  /*5890*/  FFMA.FTZ R3, R19, c[0x0][0x2d0], -R2 ;  /* 0x0000b40013037a23 */ /* 0x000fc40000010802 */
[----:B------:R2:W-:Y:S01]  /*58a0*/  MUFU.EX2 R113, R0 ;  /* 0x0000000000717308 */ /* 0x0005e20000000800 */
[----:B------:R-:W-:Y:S04]  /*58b0*/  LDSM.16.MT88.4 R28, [R205] ;  /* 0x00000000cd1c783b */ /* 0x000fe80000004200 */
[----:B------:R-:W-:Y:S03]  /*58c0*/  LDSM.16.MT88.4 R68, [R204+0x2000] ;  /* 0x00200000cc44783b */ /* 0x000fe60000004200 */
[----:B------:R4:W-:Y:S01]  /*58d0*/  MUFU.EX2 R131, R3 ;  /* 0x0000000300837308 */ /* 0x0009e20000000800 */
[----:B------:R-:W-:Y:S04]  /*58e0*/  LDSM.16.MT88.4 R60, [R206+0x800] ;  /* 0x00080000ce3c783b */ /* 0x000fe80000004200 */
[----:B------:R-:W-:Y:S01]  /*58f0*/  LDSM.16.MT88.4 R64, [R205+0x800] ;  /* 0x00080000cd40783b */ /* 0x000fe20000004200 */
[----:B--2---:R-:W-:-:S03]  /*5900*/  FFMA.FTZ R0, R8, c[0x0][0x2d0], -R2 ;  /* 0x0000b40008007a23 */ /* 0x004fc60000010802 */
[----:B------:R-:W-:Y:S01]  /*5910*/  LDSM.16.MT88.4 R72, [R206+0x2000] ;  /* 0x00200000ce48783b */ /* 0x000fe20000004200 */
[----:B------:R2:W-:Y:S03]  /*5920*/  MUFU.EX2 R112, R0 ;  /* 0x0000000000707308 */ /* 0x0005e60000000800 */
[----:B------:R-:W-:Y:S01]  /*5930*/  LDSM.16.MT88.4 R48, [R203+0x2800] ;  /* 0x00280000cb30783b */ /* 0x000fe20000004200 */
[----:B----4-:R-:W-:-:S03]  /*5940*/  FFMA.FTZ R3, R20, c[0x0][0x2d0], -R2 ;  /* 0x0000b40014037a23 */ /* 0x010fc60000010802 */
[----:B------:R-:W-:Y:S01]  /*5950*/  LDSM.16.MT88.4 R56, [R205+0x2000] ;  /* 0x00200000cd38783b */ /* 0x000fe20000004200 */
[----:B------:R-:W-:Y:S03]  /*5960*/  MUFU.EX2 R207, R3 ;  /* 0x0000000300cf7308 */ /* 0x000fe60000000800 */
[----:B------:R-:W-:Y:S04]  /*5970*/  LDSM.16.MT88.4 R20, [R204] ;  /* 0x00000000cc14783b */ /* 0x000fe80000004200 */
[----:B------:R-:W-:Y:S01]  /*5980*/  LDSM.16.MT88.4 R76, [R206+0x2800] ;  /* 0x00280000ce4c783b */ /* 0x000fe20000004200 */
[----:B--2---:R-:W-:-:S03]  /*5990*/  FFMA.FTZ R0, R10, c[0x0][0x2d0], -R2 ;  /* 0x0000b4000a007a23 */ /* 0x004fc60000010802 */
[----:B------:R-:W-:Y:S01]  /*59a0*/  LDSM.16.MT88.4 R80, [R203+0x4000] ;  /* 0x00400000cb50783b */ /* 0x000fe20000004200 */
[----:B------:R2:W-:Y:S02]  /*59b0*/  MUFU.EX2 R117, R0 ;  /* 0x0000000000757308 */ /* 0x0005e40000000800 */
[----:B--2---:R-:W-:-:S06]  /*59c0*/  FFMA.FTZ R0, R11, c[0x0][0x2d0], -R2 ;  /* 0x0000b4000b007a23 */ /* 0x004fcc0000010802 */
[----:B------:R2:W4:Y:S02]  /*59d0*/  MUFU.EX2 R119, R0 ;  /* 0x0000000000777308 */ /* 0x0005240000000800 */
[----:B--2---:R-:W-:Y:S01]  /*59e0*/  FFMA.FTZ R0, R16, c[0x0][0x2d0], -R2 ;  /* 0x0000b40010007a23 */ /* 0x004fe20000010802 */
[----:B---3--:R-:W-:-:S05]  /*59f0*/  FMNMX.FTZ R16, R5, R4, !PT ;  /* 0x0000000405107209 */ /* 0x008fca0007810000 */
[----:B------:R2:W-:Y:S01]  /*5a00*/  MUFU.EX2 R129, R0 ;  /* 0x0000000000817308 */ /* 0x0005e20000000800 */
[----:B------:R-:W-:Y:S01]  /*5a10*/  FSETP.NEU.FTZ.AND P0, PT, R16, -INF , PT ;  /* 0xff8000001000780b */ /* 0x000fe20003f1d000 */
[----:B--2---:R-:W-:-:S06]  /*5a20*/  FFMA.FTZ R0, R17, c[0x0][0x2d0], -R2 ;  /* 0x0000b40011007a23 */ /* 0x004fcc0000010802 */
[----:B------:R2:W-:Y:S02]  /*5a30*/  MUFU.EX2 R130, R0 ;  /* 0x0000000000827308 */ /* 0x0005e40000000800 */
[----:B--2---:R-:W-:-:S05]  /*5a40*/  FMUL.FTZ R0, R16, c[0x0][0x2d0] ;  /* 0x0000b40010007a20 */ /* 0x004fca0000410000 */
[----:B------:R-:W-:-:S05]  /*5a50*/  FSEL R0, R0, RZ, P0 ;  /* 0x000000ff00007208 */ /* 0x000fca0000000000 */
[----:B------:R-:W-:-:S04]  /*5a60*/  FFMA.FTZ R3, R6, c[0x0][0x2d0], -R0 ;  /* 0x0000b40006037a23 */ /* 0x000fc80000010800 */
[----:B------:R2:W-:Y:S02]  /*5a70*/  MUFU.EX2 R19, R3 ;  /* 0x0000000300137308 */ /* 0x0005e40000000800 */
[--C-:B--2---:R-:W-:Y:S02]  /*5a80*/  FFMA.FTZ R3, R9, c[0x0][0x2d0], -R0.reuse ;  /* 0x0000b40009037a23 */ /* 0x104fe40000010800 */
[----:B------:R-:W2:Y:S04]  /*5a90*/  LDSM.16.MT88.4 R8, [R203] ;  /* 0x00000000cb08783b */ /* 0x000ea80000004200 */
[----:B------:R3:W5:Y:S02]  /*5aa0*/  MUFU.EX2 R17, R3 ;  /* 0x0000000300117308 */ /* 0x0007640000000800 */
[----:B---3--:R-:W-:Y:S01]  /*5ab0*/  FFMA.FTZ R3, R14, c[0x0][0x2d0], -R0 ;  /* 0x0000b4000e037a23 */ /* 0x008fe20000010800 */
[----:B----4-:R-:W-:-:S05]  /*5ac0*/  F2FP.PACK_AB R14, R119, R117 ;  /* 0x00000075770e723e */ /* 0x010fca00000000ff */
[----:B------:R3:W4:Y:S02]  /*5ad0*/  MUFU.EX2 R116, R3 ;  /* 0x0000000300747308 */ /* 0x0007240000000800 */
[----:B---3--:R-:W-:Y:S01]  /*5ae0*/  FFMA.FTZ R3, R13, c[0x0][0x2d0], -R0 ;  /* 0x0000b4000d037a23 */ /* 0x008fe20000010800 */
[----:B-----5:R-:W-:Y:S01]  /*5af0*/  F2FP.PACK_AB R13, R17, R19 ;  /* 0x00000013110d723e */ /* 0x020fe200000000ff */
[----:B------:R-:W-:-:S04]  /*5b00*/  FADD.FTZ R17, R19, R17 ;  /* 0x0000001113117221 */ /* 0x000fc80000010000 */
[----:B------:R3:W5:Y:S01]  /*5b10*/  MUFU.EX2 R118, R3 ;  /* 0x0000000300767308 */ /* 0x0007620000000800 */
[----:B------:R-:W-:Y:S02]  /*5b20*/  FFMA.FTZ R19, R97, c[0x0][0x2d0], -R2 ;  /* 0x0000b40061137a23 */ /* 0x000fe40000010802 */
[----:B----4-:R-:W-:Y:S02]  /*5b30*/  FADD.FTZ R17, R116, R17 ;  /* 0x0000001174117221 */ /* 0x010fe40000010000 */
[----:B---3--:R-:W-:Y:S01]  /*5b40*/  FFMA.FTZ R3, R12, c[0x0][0x2d0], -R0 ;  /* 0x0000b4000c037a23 */ /* 0x008fe20000010800 */
[----:B------:R-:W-:-:S03]  /*5b50*/  F2FP.PACK_AB R12, R112, R113 ;  /* 0x00000071700c723e */ /* 0x000fc600000000ff */
[----:B------:R3:W-:Y:S02]  /*5b60*/  MUFU.EX2 R128, R3 ;  /* 0x0000000300807308 */ /* 0x0007e40000000800 */
[----:B---3--:R-:W-:Y:S01]  /*5b70*/  FFMA.FTZ R3, R15, c[0x0][0x2d0], -R0 ;  /* 0x0000b4000f037a23 */ /* 0x008fe20000010800 */
[----:B-----5:R-:W-:-:S05]  /*5b80*/  F2FP.PACK_AB R15, R118, R116 ;  /* 0x00000074760f723e */ /* 0x020fca00000000ff */
[----:B------:R3:W4:Y:S02]  /*5b90*/  MUFU.EX2 R133, R3 ;  /* 0x0000000300857308 */ /* 0x0007240000000800 */
[C---:B-12---:R-:W-:Y:S07]  /*5ba0*/  HMMA.16816.F32 R4, R12.reuse, R8, RZ ;  /* 0x000000080c04723c */ /* 0x046fee00000018ff */
[----:B------:R-:W-:Y:S01]  /*5bb0*/  F2FP.PACK_AB R8, R130, R129 ;  /* 0x000000818208723e */ /* 0x000fe200000000ff */
[----:B------:R-:W-:Y:S01]  /*5bc0*/  HMMA.16816.F32 R32, R12, R20, RZ ;  /* 0x000000140c20723c */ /* 0x000fe200000018ff */
[----:B---3--:R-:W-:Y:S01]  /*5bd0*/  FFMA.FTZ R3, R18, c[0x0][0x2d0], -R0 ;  /* 0x0000b40012037a23 */ /* 0x008fe20000010800 */
[----:B----4-:R-:W-:Y:S01]  /*5be0*/  F2FP.PACK_AB R9, R133, R128 ;  /* 0x000000808509723e */ /* 0x010fe200000000ff */
[----:B------:R-:W-:-:S02]  /*5bf0*/  FFMA.FTZ R18, R96, c[0x0][0x2d0], -R2 ;  /* 0x0000b40060127a23 */ /* 0x000fc40000010802 */
[----:B------:R1:W-:Y:S03]  /*5c00*/  MUFU.EX2 R134, R3 ;  /* 0x0000000300867308 */ /* 0x0003e60000000800 */
[C---:B------:R-:W-:Y:S08]  /*5c10*/  HMMA.16816.F32 R20, R12.reuse, R22, RZ ;  /* 0x000000160c14723c */ /* 0x040ff000000018ff */
        /* <DEDUP_REMOVED lines=112> */
[----:B------:R-:W-:Y:S01]  /*6320*/  FADD.FTZ R2, R216, R3 ;  /* 0x00000003d8027221 */ /* 0x000fe20000010000 */
[----:B------:R-:W-:Y:S01]  /*6330*/  IADD3 R216, R241, -0x2, RZ ;  /* 0xfffffffef1d87810 */ /* 0x000fe20007ffe0ff */
        /* <DEDUP_REMOVED lines=37> */
[----:B------:R-:W-:-:S04]  /*6590*/  @P4 SHF.R.U32.HI R0, RZ, c[0x0][0x2cc], R2 ;  /* 0x0000b300ff004a19 */ /* 0x000fc80000011602 */
[----:B------:R-:W-:Y:S01]  /*65a0*/  IADD3 R0, R0, R212, -R213 ;  /* 0x000000d400007210 */ /* 0x000fe20007ffe8d5 */
[----:B----4-:R-:W-:Y:S03]  /*65b0*/  HMMA.16816.F32 R24, R12, R20, RZ ;  /* 0x000000140c18723c */ /* 0x010fe600000018ff */
[----:B------:R-:W-:-:S04]  /*65c0*/  SHF.R.S32.HI R2, RZ, 0x1f, R0 ;  /* 0x0000001fff027819 */ /* 0x000fc80000011400 */
[----:B------:R-:W-:Y:S01]  /*65d0*/  LEA.HI R0, R2, R0, RZ, 0x6 ;  /* 0x0000000002007211 */ /* 0x000fe200078f30ff */
[----:B------:R-:W-:Y:S01]  /*65e0*/  HMMA.16816.F32 R12, R12, R22, RZ ;  /* 0x000000160c0c723c */ /* 0x000fe200000018ff */
[----:B------:R-:W1:Y:S02]  /*65f0*/  LDSM.16.MT88.4 R20, [R205+0x6800] ;  /* 0x00680000cd14783b */ /* 0x000e640000004200 */
[----:B------:R-:W-:-:S04]  /*6600*/  SHF.R.S32.HI R0, RZ, 0x6, R0 ;  /* 0x00000006ff007819 */ /* 0x000fc80000011400 */
[----:B------:R-:W-:-:S04]  /*6610*/  IMNMX R207, R226, R0, !PT ;  /* 0x00000000e2cf7217 */ /* 0x000fc80007800200 */
[----:B------:R-:W-:-:S05]  /*6620*/  ISETP.GE.AND P0, PT, R216, R207, PT ;  /* 0x000000cfd800720c */ /* 0x000fca0003f06270 */
        /* <DEDUP_REMOVED lines=98> */
[----:B------:R-:W-:Y:S03]  /*6c50*/  @!UPT UIADD3 URZ, URZ, URZ, URZ ;  /* 0x0000003f3f3ff290 */ /* 0x000fe6000fffe03f */
[----:B------:R-:W-:Y:S11]  /*6c60*/  @!P0 BRA `(.L_x_2795) ;  /* 0x000040a000008947 */ /* 0x000ff60003800000 */
[----:B------:R-:W-:Y:S02]  /*6c70*/  MOV R134, R16 ;  /* 0x0000001000867202 */ /* 0x000fe40000000f00 */
[----:B------:R-:W-:-:S07]  /*6c80*/  MOV R133, R132 ;  /* 0x0000008400857202 */ /* 0x000fce0000000f00 */
.L_x_2806:
        /* <DEDUP_REMOVED lines=26> */
[C---:B------:R-:W-:Y:S01]  /*6e30*/  IMAD R4, R214.reuse, c[0x0][0x21c], R4 ;  /* 0x00008700d6047a24 */ /* 0x040fe200078e0204 */
        /* <DEDUP_REMOVED lines=16> */
.L_x_2892:
[----:B------:R-:W-:-:S05]  /*6f40*/  BRA.DIV ~URZ, `(.L_x_2799) ;  /* 0x0000e9b27f007947 */ /* 0x000fca000b800000 */
[----:B------:R-:W5:Y:S01]  /*6f50*/  SHFL.IDX PT, R0, R21, RZ, 0x181f ;  /* 0x00181fff15007589 */ /* 0x000f6200000e0000 */
[----:B------:R-:W-:Y:S02]  /*6f60*/  ISETP.GE.AND P6, PT, R217, c[0x0][0x1d4], PT ;  /* 0x00007500d9007a0c */ /* 0x000fe40003fc6270 */
[----:B------:R-:W-:Y:S04]  /*6f70*/  ISETP.GE.AND P5, PT, R223, c[0x0][0x1d4], PT ;  /* 0x00007500df007a0c */ /* 0x000fe80003fa6270 */
[----:B------:R-:W-:Y:S02]  /*6f80*/  SEL R20, RZ, 0x10, P5 ;  /* 0x00000010ff147807 */ /* 0x000fe40002800000 */
[----:B-----5:R-:W-:Y:S05]  /*6f90*/  IADD3 R2, P0, R0, R30, RZ ;  /* 0x0000001e00027210 */ /* 0x020fea0007f1e0ff */
[----:B---3--:R-:W-:Y:S01]  /*6fa0*/  IMAD.X R3, R4, 0x1, R22, P0 ;  /* 0x0000000104037824 */ /* 0x008fe200000e0616 */
[----:B------:R-:W-:Y:S04]  /*6fb0*/  IADD3 R12, P0, R0, R31, RZ ;  /* 0x0000001f000c7210 */ /* 0x000fe80007f1e0ff */
[----:B------:R-:W-:Y:S01]  /*6fc0*/  @!PT LDS RZ, [RZ] ;  /* 0x00000000fffff984 */ /* 0x000fe20000000800 */
[----:B------:R-:W-:Y:S01]  /*6fd0*/  @!PT LDS RZ, [RZ] ;  /* 0x00000000fffff984 */ /* 0x000fe20000000800 */
[----:B------:R3:W-:Y:S01]  /*6fe0*/  LDGSTS.E.BYPASS.LTC128B.128 [R215+0x100], [R2.64], !P6 ;  /* 0x0010000002d77fae */ /* 0x0007e2000f101d46 */
[----:B------:R-:W-:Y:S01]  /*6ff0*/  IMAD.X R13, R4, 0x1, R23, P0 ;  /* 0x00000001040d7824 */ /* 0x000fe200000e0617 */
[----:B------:R-:W-:Y:S04]  /*7000*/  IADD3 R6, P0, R0, R192, RZ ;  /* 0x000000c000067210 */ /* 0x000fe80007f1e0ff */
[----:B------:R4:W-:Y:S01]  /*7010*/  LDGSTS.E.BYPASS.LTC128B.128 [R215+0x2100], [R12.64], !P5 ;  /* 0x021000000cd77fae */ /* 0x0009e2000e901d46 */
[----:B------:R-:W-:Y:S01]  /*7020*/  IMAD.X R7, R4, 0x1, R29, P0 ;  /* 0x0000000104077824 */ /* 0x000fe200000e061d */
[----:B------:R-:W-:Y:S04]  /*7030*/  ISETP.GE.AND P0, PT, R225, c[0x0][0x1d4], PT ;  /* 0x00007500e1007a0c */ /* 0x000fe80003f06270 */
[----:B------:R-:W-:Y:S02]  /*7040*/  SEL R14, RZ, 0x10, P0 ;  /* 0x00000010ff0e7807 */ /* 0x000fe40000000000 */
[----:B---3--:R-:W-:Y:S02]  /*7050*/  IADD3 R2, P2, R0, R132, RZ ;  /* 0x0000008400027210 */ /* 0x008fe40007f5e0ff */
[----:B------:R-:W3:Y:S03]  /*7060*/  SHFL.IDX PT, R0, R21, 0x1, 0x181f ;  /* 0x00381f0015007f89 */ /* 0x000ee600000e0000 */
[----:B------:R-:W-:Y:S01]  /*7070*/  IMAD.X R3, R4, 0x1, R28, P2 ;  /* 0x0000000104037824 */ /* 0x000fe200010e061c */
[----:B------:R-:W-:Y:S01]  /*7080*/  ISETP.GE.AND P2, PT, R224, c[0x0][0x1d4], PT ;  /* 0x00007500e0007a0c */ /* 0x000fe20003f46270 */
[----:B------:R5:W2:Y:S03]  /*7090*/  SHFL.IDX PT, R4, R5, 0x1, 0x181f ;  /* 0x00381f0005047f89 */ /* 0x000aa600000e0000 */
[----:B------:R-:W-:Y:S09]  /*70a0*/  SEL R15, RZ, 0x10, P2 ;  /* 0x00000010ff0f7807 */ /* 0x000ff20001000000 */
[----:B------:R4:W-:Y:S04]  /*70b0*/  LDGSTS.E.BYPASS.LTC128B.128 [R215+0x4100], [R2.64], !P2 ;  /* 0x0410000002d77fae */ /* 0x0009e8000d101d46 */
[----:B------:R4:W-:Y:S02]  /*70c0*/  LDGSTS.E.BYPASS.LTC128B.128 [R215+0x6100], [R6.64], !P0 ;  /* 0x0610000006d77fae */ /* 0x0009e4000c101d46 */
[----:B----45:R-:W-:Y:S04]  /*70d0*/  SEL R5, RZ, 0x10, P6 ;  /* 0x00000010ff057807 */ /* 0x030fe80003000000 */
.L_x_2893:
[C---:B---3--:R-:W-:Y:S02]  /*70e0*/  IADD3 R2, -R5.reuse, 0x10, RZ ;  /* 0x0000001005027810 */ /* 0x048fe40007ffe1ff */
[----:B------:R-:W-:Y:S02]  /*70f0*/  ISETP.NE.U32.AND P5, PT, R5, RZ, PT ;  /* 0x000000ff0500720c */ /* 0x000fe40003fa5070 */
[----:B------:R-:W-:Y:S04]  /*7100*/  LOP3.LUT R2, R2, 0xf, RZ, 0xc0, !PT ;  /* 0x0000000f02027812 */ /* 0x000fe800078ec0ff */
[----:B------:R-:W-:Y:S04]  /*7110*/  IADD3 R2, P2, P0, R2, R0, R30 ;  /* 0x0000000002027210 */ /* 0x000fe8000785e01e */
[----:B--2---:R-:W-:Y:S05]  /*7120*/  IADD3.X R3, RZ, R4, R22, P2, P0 ;  /* 0x00000004ff037210 */ /* 0x004fea00017e0416 */
[----:B------:R-:W-:Y:S01]  /*7130*/  @!PT LDS RZ, [RZ] ;  /* 0x00000000fffff984 */ /* 0x000fe20000000800 */
[----:B------:R-:W-:Y:S01]  /*7140*/  @!PT LDS RZ, [RZ] ;  /* 0x00000000fffff984 */ /* 0x000fe20000000800 */
[----:B------:R-:W-:Y:S01]  /*7150*/  @!PT LDS RZ, [RZ] ;  /* 0x00000000fffff984 */ /* 0x000fe20000000800 */
[----:B------:R2:W-:Y:S02]  /*7160*/  LDGSTS.E.BYPASS.LTC128B.128.ZFILL [R215+0x1100], [R2.64], P5 ;  /* 0x0110000002d77fae */ /* 0x0005e4000a941d46 */
[----:B--2---:R-:W-:Y:S04]  /*7170*/  IADD3 R2, -R20, 0x10, RZ ;  /* 0x0000001014027810 */ /* 0x004fe80007ffe1ff */
[----:B------:R-:W-:Y:S04]  /*7180*/  LOP3.LUT R2, R2, 0xf, RZ, 0xc0, !PT ;  /* 0x0000000f02027812 */ /* 0x000fe800078ec0ff */
[----:B------:R-:W-:Y:S02]  /*7190*/  IADD3 R12, P2, P0, R2, R0, R31 ;  /* 0x00000000020c7210 */ /* 0x000fe4000785e01f */
[C---:B------:R-:W-:Y:S02]  /*71a0*/  IADD3 R2, -R15.reuse, 0x10, RZ ;  /* 0x000000100f027810 */ /* 0x040fe40007ffe1ff */
[----:B------:R-:W-:Y:S02]  /*71b0*/  IADD3.X R13, RZ, R4, R23, P2, P0 ;  /* 0x00000004ff0d7210 */ /* 0x000fe400017e0417 */
[----:B------:R-:W-:Y:S04]  /*71c0*/  LOP3.LUT R2, R2, 0xf, RZ, 0xc0, !PT ;  /* 0x0000000f02027812 */ /* 0x000fe800078ec0ff */
[----:B------:R-:W-:Y:S02]  /*71d0*/  IADD3 R6, P6, P5, R2, R0, R132 ;  /* 0x0000000002067210 */ /* 0x000fe40007dde084 */
[----:B------:R-:W-:Y:S02]  /*71e0*/  IADD3 R2, -R14, 0x10, RZ ;  /* 0x000000100e027810 */ /* 0x000fe40007ffe1ff */
[----:B------:R-:W-:Y:S02]  /*71f0*/  IADD3.X R7, RZ, R4, R28, P6, P5 ;  /* 0x00000004ff077210 */ /* 0x000fe400037ea41c */
[----:B------:R-:W-:Y:S02]  /*7200*/  ISETP.NE.U32.AND P6, PT, R20, RZ, PT ;  /* 0x000000ff1400720c */ /* 0x000fe40003fc5070 */
[----:B------:R-:W-:Y:S02]  /*7210*/  LOP3.LUT R2, R2, 0xf, RZ, 0xc0, !PT ;  /* 0x0000000f02027812 */ /* 0x000fe400078ec0ff */
[----:B------:R-:W-:Y:S02]  /*7220*/  ISETP.NE.U32.AND P5, PT, R15, RZ, PT ;  /* 0x000000ff0f00720c */ /* 0x000fe40003fa5070 */
[----:B------:R-:W-:Y:S04]  /*7230*/  IADD3 R2, P2, P0, R2, R0, R192 ;  /* 0x0000000002027210 */ /* 0x000fe8000785e0c0 */
[----:B------:R-:W-:Y:S02]  /*7240*/  IADD3.X R3, RZ, R4, R29, P2, P0 ;  /* 0x00000004ff037210 */ /* 0x000fe400017e041d */
[----:B------:R-:W-:Y:S01]  /*7250*/  ISETP.NE.U32.AND P0, PT, R14, RZ, PT ;  /* 0x000000ff0e00720c */ /* 0x000fe20003f05070 */
[----:B------:R2:W-:Y:S04]  /*7260*/  LDGSTS.E.BYPASS.LTC128B.128.ZFILL [R215+0x3100], [R12.64], P6 ;  /* 0x031000000cd77fae */ /* 0x0005e8000b141d46 */
[----:B------:R2:W-:Y:S08]  /*7270*/  LDGSTS.E.BYPASS.LTC128B.128.ZFILL [R215+0x5100], [R6.64], P5 ;  /* 0x0510000006d77fae */ /* 0x0005f0000a941d46 */
[----:B------:R2:W-:Y:S02]  /*7280*/  LDGSTS.E.BYPASS.LTC128B.128.ZFILL [R215+0x7100], [R2.64], P0 ;  /* 0x0710000002d77fae */ /* 0x0005e40008141d46 */
.L_x_2797:
[----:B------:R-:W-:Y:S05]  /*7290*/  BSYNC B0 ;  /* 0x0000000000007941 */ /* 0x000fea0003800000 */
.L_x_2796:
        /* <DEDUP_REMOVED lines=270> */
[----:B------:R-:W-:Y:S01]  /*8380*/  IMAD R2, R216, 0x40, R229 ;  /* 0x00000040d8027824 */ /* 0x000fe200078e02e5 */
[----:B------:R-:W-:Y:S01]  /*8390*/  SHF.R.S32.HI R194, RZ, 0x1f, R223 ;  /* 0x0000001fffc27819 */ /* 0x000fe200000114df */
[----:B------:R-:W-:Y:S01]  /*83a0*/  IMAD.MOV.U32 R214, RZ, RZ, RZ ;  /* 0x000000ffffd67224 */ /* 0x000fe200078e00ff */
[C---:B------:R-:W-:Y:S01]  /*83b0*/  SHF.L.U64.HI R14, R225.reuse, 0x1, R193 ;  /* 0x00000001e10e7819 */ /* 0x040fe200000102c1 */
[----:B------:R-:W-:Y:S01]  /*83c0*/  IMAD.SHL.U32 R22, R225, 0x2, RZ ;  /* 0x00000002e1167824 */ /* 0x000fe200078e00ff */
[----:B------:R-:W-:Y:S01]  /*83d0*/  IADD3 R2, R2, -0x40, R227 ;  /* 0xffffffc002027810 */ /* 0x000fe20007ffe0e3 */
[----:B------:R-:W-:Y:S01]  /*83e0*/  IMAD.SHL.U32 R21, R224, 0x2, RZ ;  /* 0x00000002e0157824 */ /* 0x000fe200078e00ff */
[----:B------:R-:W-:Y:S01]  /*83f0*/  SHF.R.S32.HI R193, RZ, 0x1f, R224 ;  /* 0x0000001fffc17819 */ /* 0x000fe200000114e0 */
[C---:B------:R-:W-:Y:S01]  /*8400*/  IMAD.SHL.U32 R20, R223.reuse, 0x2, RZ ;  /* 0x00000002df147824 */ /* 0x040fe200078e00ff */
[----:B------:R-:W-:Y:S01]  /*8410*/  SHF.L.U64.HI R12, R223, 0x1, R194 ;  /* 0x00000001df0c7819 */ /* 0x000fe200000102c2 */
[----:B------:R-:W-:Y:S01]  /*8420*/  @P3 IMAD.HI.U32 R3, R2, c[0x0][0x2bc], RZ ;  /* 0x0000af0002033a27 */ /* 0x000fe200078e00ff */
[----:B------:R-:W-:Y:S02]  /*8430*/  SHF.L.U64.HI R13, R224, 0x1, R193 ;  /* 0x00000001e00d7819 */ /* 0x000fe400000102c1 */
[----:B------:R-:W-:Y:S01]  /*8440*/  SHF.R.S32.HI R193, RZ, 0x1f, R217 ;  /* 0x0000001fffc17819 */ /* 0x000fe200000114d9 */
[----:B---3--:R-:W-:Y:S01]  /*8450*/  IMAD.MOV.U32 R0, RZ, RZ, R2 ;  /* 0x000000ffff007224 */ /* 0x008fe200078e0002 */
[----:B------:R-:W-:Y:S01]  /*8460*/  @P3 SHF.R.U32.HI R0, RZ, c[0x0][0x2c0], R3 ;  /* 0x0000b000ff003a19 */ /* 0x000fe20000011603 */
[C---:B------:R-:W-:Y:S01]  /*8470*/  IMAD.SHL.U32 R19, R217.reuse, 0x2, RZ ;  /* 0x00000002d9137824 */ /* 0x040fe200078e00ff */
[----:B------:R-:W-:Y:S02]  /*8480*/  SHF.L.U64.HI R9, R217, 0x1, R193 ;  /* 0x00000001d9097819 */ /* 0x000fe400000102c1 */
        /* <DEDUP_REMOVED lines=22> */
.L_x_2894:
[----:B------:R-:W-:-:S05]  /*85f0*/  BRA.DIV ~URZ, `(.L_x_2803) ;  /* 0x0000d6027f007947 */ /* 0x000fca000b800000 */
[----:B------:R-:W4:Y:S01]  /*8600*/  SHFL.IDX PT, R0, R8, RZ, 0x181f ;  /* 0x00181fff08007589 */ /* 0x000f2200000e0000 */
[----:B------:R-:W-:Y:S02]  /*8610*/  ISETP.GE.AND P6, PT, R217, c[0x0][0x1d4], PT ;  /* 0x00007500d9007a0c */ /* 0x000fe40003fc6270 */
[----:B------:R-:W-:Y:S02]  /*8620*/  ISETP.GE.AND P5, PT, R223, c[0x0][0x1d4], PT ;  /* 0x00007500df007a0c */ /* 0x000fe40003fa6270 */
[----:B----4-:R-:W-:Y:S05]  /*8630*/  IADD3 R2, P0, R0, R19, RZ ;  /* 0x0000001300027210 */ /* 0x010fea0007f1e0ff */
[----:B---3--:R-:W-:Y:S05]  /*8640*/  IMAD.X R3, R4, 0x1, R9, P0 ;  /* 0x0000000104037824 */ /* 0x008fea00000e0609 */
[----:B------:R-:W-:Y:S01]  /*8650*/  @!PT LDS RZ, [RZ] ;  /* 0x00000000fffff984 */ /* 0x000fe20000000800 */
[----:B------:R-:W-:Y:S01]  /*8660*/  @!PT LDS RZ, [RZ] ;  /* 0x00000000fffff984 */ /* 0x000fe20000000800 */
[----:B------:R3:W-:Y:S02]  /*8670*/  LDGSTS.E.BYPASS.LTC128B.128 [R215+0x8100], [R2.64], !P6 ;  /* 0x0810000002d77fae */ /* 0x0007e4000f101d46 */
[----:B---3--:R-:W-:Y:S05]  /*8680*/  IADD3 R2, P0, R0, R20, RZ ;  /* 0x0000001400027210 */ /* 0x008fea0007f1e0ff */
        /* <DEDUP_REMOVED lines=13> */
[----:B------:R5:W-:Y:S01]  /*8760*/  LDGSTS.E.BYPASS.LTC128B.128 [R215+0xe100], [R6.64], !P0 ;  /* 0x0e10000006d77fae */ /* 0x000be2000c101d46 */
[----:B--2-4-:R-:W-:Y:S02]  /*8770*/  SEL R5, RZ, 0x10, P6 ;  /* 0x00000010ff057807 */ /* 0x014fe40003000000 */
[----:B-----5:R-:W-:Y:S02]  /*8780*/  SEL R6, RZ, 0x10, P5 ;  /* 0x00000010ff067807 */ /* 0x020fe40002800000 */
.L_x_2895:
[C---:B-1-3--:R-:W-:Y:S02]  /*8790*/  IADD3 R2, -R5.reuse, 0x10, RZ ;  /* 0x0000001005027810 */ /* 0x04afe40007ffe1ff */
[----:B------:R-:W-:Y:S02]  /*87a0*/  ISETP.NE.U32.AND P5, PT, R5, RZ, PT ;  /* 0x000000ff0500720c */ /* 0x000fe40003fa5070 */
[----:B------:R-:W-:Y:S02]  /*87b0*/  LOP3.LUT R2, R2, 0xf, RZ, 0xc0, !PT ;  /* 0x0000000f02027812 */ /* 0x000fe400078ec0ff */
[----:B------:R-:W-:Y:S02]  /*87c0*/  ISETP.NE.U32.AND P6, PT, R6, RZ, PT ;  /* 0x000000ff0600720c */ /* 0x000fe40003fc5070 */
        /* <DEDUP_REMOVED lines=10> */
[----:B------:R-:W-:Y:S02]  /*8870*/  IADD3 R2, -R11, 0x10, RZ ;  /* 0x000000100b027810 */ /* 0x000fe40007ffe1ff */
[----:B------:R-:W-:Y:S02]  /*8880*/  IADD3.X R9, RZ, R4, R12, P2, P0 ;  /* 0x00000004ff097210 */ /* 0x000fe400017e040c */
[----:B------:R-:W-:Y:S03]  /*8890*/  LOP3.LUT R2, R2, 0xf, RZ, 0xc0, !PT ;  /* 0x0000000f02027812 */ /* 0x000fe600078ec0ff */
[----:B------:R1:W-:Y:S01]  /*88a0*/  LDGSTS.E.BYPASS.LTC128B.128.ZFILL [R215+0xb100], [R8.64], P6 ;  /* 0x0b10000008d77fae */ /* 0x0003e2000b141d46 */
[----:B------:R-:W-:Y:S02]  /*88b0*/  IADD3 R6, P2, P0, R2, R0, R21 ;  /* 0x0000000002067210 */ /* 0x000fe4000785e015 */
[----:B------:R-:W-:Y:S02]  /*88c0*/  IADD3 R2, -R10, 0x10, RZ ;  /* 0x000000100a027810 */ /* 0x000fe40007ffe1ff */
[----:B------:R-:W-:Y:S02]  /*88d0*/  IADD3.X R7, RZ, R4, R13, P2, P0 ;  /* 0x00000004ff077210 */ /* 0x000fe400017e040d */
[----:B------:R-:W-:Y:S03]  /*88e0*/  LOP3.LUT R2, R2, 0xf, RZ, 0xc0, !PT ;  /* 0x0000000f02027812 */ /* 0x000fe600078ec0ff */
[----:B------:R1:W-:Y:S01]  /*88f0*/  LDGSTS.E.BYPASS.LTC128B.128.ZFILL [R215+0xd100], [R6.64], P5 ;  /* 0x0d10000006d77fae */ /* 0x0003e2000a941d46 */
[----:B------:R-:W-:Y:S04]  /*8900*/  IADD3 R2, P2, P0, R2, R0, R22 ;  /* 0x0000000002027210 */ /* 0x000fe8000785e016 */
[----:B------:R-:W-:Y:S02]  /*8910*/  IADD3.X R3, RZ, R4, R14, P2, P0 ;  /* 0x00000004ff037210 */ /* 0x000fe400017e040e */
[----:B------:R-:W-:Y:S11]  /*8920*/  ISETP.NE.U32.AND P0, PT, R10, RZ, PT ;  /* 0x000000ff0a00720c */ /* 0x000ff60003f05070 */
[----:B------:R-:W-:Y:S02]  /*8930*/  @!UPT UIADD3 URZ, URZ, URZ, URZ ;  /* 0x0000003f3f3ff290 */ /* 0x000fe4000fffe03f */
[----:B------:R1:W-:Y:S02]  /*8940*/  LDGSTS.E.BYPASS.LTC128B.128.ZFILL [R215+0xf100], [R2.64], P0 ;  /* 0x0f10000002d77fae */ /* 0x0003e40008141d46 */
.L_x_2801:
[----:B--2-4-:R-:W-:Y:S05]  /*8950*/  BSYNC B0 ;  /* 0x0000000000007941 */ /* 0x014fea0003800000 */
.L_x_2800:
[----:B------:R-:W-:Y:S01]  /*8960*/  IADD3 R4, R250, R239, RZ ;  /* 0x000000effa047210 */ /* 0x000fe20007ffe0ff */
[----:B------:R-:W0:Y:S04]  /*8970*/  LDGDEPBAR ;  /* 0x00000000000079af */ /* 0x000e280000000000 */
[----:B---3--:R-:W-:Y:S05]  /*8980*/  @P4 IMAD.HI.U32 R0, R4, c[0x0][0x2c8], RZ ;  /* 0x0000b20004004a27 */ /* 0x008fea00078e00ff */
[----:B------:R-:W-:Y:S02]  /*8990*/  @P4 SHF.R.U32.HI R4, RZ, c[0x0][0x2cc], R0 ;  /* 0x0000b300ff044a19 */ /* 0x000fe40000011600 */
[----:B------:R-:W-:Y:S05]  /*89a0*/  MOV R0, 0x1 ;  /* 0x0000000100007802 */ /* 0x000fea0000000f00 */
[----:B------:R-:W-:Y:S05]  /*89b0*/  IMAD R0, R216, -0x40, R0 ;  /* 0xffffffc0d8007824 */ /* 0x000fea00078e0200 */
[----:B------:R-:W-:Y:S04]  /*89c0*/  IADD3 R0, R212, R0, -R248 ;  /* 0x00000000d4007210 */ /* 0x000fe80007ffe8f8 */
[----:B------:R-:W-:Y:S01]  /*89d0*/  IADD3 R5, R0, -R213, RZ ;  /* 0x800000d500057210 */ /* 0x000fe20007ffe0ff */
[----:B------:R-:W-:-:S05]  /*89e0*/  BRA.DIV ~URZ, `(.L_x_2804) ;  /* 0x0000d4a27f007947 */ /* 0x000fca000b800000 */
[----:B------:R2:W3:Y:S02]  /*89f0*/  SHFL.IDX PT, R0, R4, RZ, 0x1c1f ;  /* 0x001c1fff04007589 */ /* 0x0004e400000e0000 */
.L_x_2896:
[----:B---3--:R-:W-:Y:S05]  /*8a00*/  IMAD.IADD R0, R5, 0x1, R0 ;  /* 0x0000000105007824 */ /* 0x008fea00078e0200 */
[C---:B------:R-:W-:Y:S02]  /*8a10*/  ISETP.GT.AND P6, PT, R0.reuse, RZ, PT ;  /* 0x000000ff0000720c */ /* 0x040fe40003fc4270 */
[C---:B------:R-:W-:Y:S02]  /*8a20*/  ISETP.GT.AND P5, PT, R0.reuse, 0x1, PT ;  /* 0x000000010000780c */ /* 0x040fe40003fa4270 */
[C---:B------:R-:W-:Y:S02]  /*8a30*/  ISETP.GT.AND P2, PT, R0.reuse, 0x8, PT ;  /* 0x000000080000780c */ /* 0x040fe40003f44270 */
[----:B------:R-:W-:Y:S02]  /*8a40*/  ISETP.GT.AND P0, PT, R0, 0x9, PT ;  /* 0x000000090000780c */ /* 0x000fe40003f04270 */
[----:B-1----:R-:W-:Y:S02]  /*8a50*/  FSEL R6, R188, -INF , P6 ;  /* 0xff800000bc067808 */ /* 0x002fe40003000000 */
        /* <DEDUP_REMOVED lines=25> */
[----:B------:R-:W-:Y:S02]  /*8bf0*/  FSEL R12, R27, -INF , P2 ;  /* 0xff8000001b0c7808 */ /* 0x000fe40001000000 */
[----:B------:R-:W-:Y:S01]  /*8c00*/  FSEL R11, R26, -INF , P0 ;  /* 0xff8000001a0b7808 */ /* 0x000fe20000000000 */
[----:B------:R-:W-:-:S05]  /*8c10*/  BRA.DIV ~URZ, `(.L_x_2805) ;  /* 0x0000d2e27f007947 */ /* 0x000fca000b800000 */
[----:B------:R-:W1:Y:S02]  /*8c20*/  SHFL.IDX PT, R0, R4, 0x1, 0x1c1f ;  /* 0x003c1f0004007f89 */ /* 0x000e6400000e0000 */
[----:B-1----:R-:W-:Y:S05]  /*8c30*/  IMAD.IADD R0, R5, 0x1, R0 ;  /* 0x0000000105007824 */ /* 0x002fea00078e0200 */
[C---:B------:R-:W-:Y:S02]  /*8c40*/  ISETP.GT.AND P6, PT, R0.reuse, RZ, PT ;  /* 0x000000ff0000720c */ /* 0x040fe40003fc4270 */
        /* <DEDUP_REMOVED lines=68> */
[----:B-12---:R-:W-:Y:S06]  /*9090*/  FMNMX.FTZ R4, R0, R2, !PT ;  /* 0x0000000200047209 */ /* 0x006fec0007810000 */
[----:B------:R1:W2:Y:S02]  /*90a0*/  SHFL.BFLY PT, R0, R4, 0x1, 0x1f ;  /* 0x0c201f0004007f89 */ /* 0x0002a400000e0000 */
.L_x_2897:
        /* <DEDUP_REMOVED lines=27> */
[----:B------:R-:W-:Y:S03]  /*9260*/  FFMA.FTZ R194, R11, c[0x0][0x2d0], -R2 ;  /* 0x0000b4000bc27a23 */ /* 0x000fe60000010802 */
[----:B------:R-:W-:Y:S10]  /*9270*/  MUFU.EX2 R13, R24 ;  /* 0x00000018000d7308 */ /* 0x000ff40000000800 */
[----:B------:R-:W1:Y:S02]  /*9280*/  MUFU.EX2 R12, R23 ;  /* 0x00000017000c7308 */ /* 0x000e640000000800 */
[----:B-1----:R-:W-:Y:S01]  /*9290*/  F2FP.PACK_AB R170, R12, R13 ;  /* 0x0000000d0caa723e */ /* 0x002fe200000000ff */
[----:B------:R-:W-:Y:S01]  /*92a0*/  FFMA.FTZ R2, R0, R222, R6 ;  /* 0x000000de00027223 */ /* 0x000fe20000010006 */
[----:B------:R-:W-:Y:S01]  /*92b0*/  F2FP.PACK_AB R168, R4, R6 ;  /* 0x0000000604a8723e */ /* 0x000fe200000000ff */
[----:B------:R-:W-:Y:S02]  /*92c0*/  FMUL.FTZ R16, R0, R152 ;  /* 0x0000009800107220 */ /* 0x000fe40000410000 */
[----:B------:R-:W-:Y:S01]  /*92d0*/  FADD.FTZ R11, R4, R2 ;  /* 0x00000002040b7221 */ /* 0x000fe20000010000 */
        /* <DEDUP_REMOVED lines=8> */
[----:B------:R-:W-:Y:S01]  /*9360*/  IADD3 R216, R216, -0x1, RZ ;  /* 0xffffffffd8d87810 */ /* 0x000fe20007ffe0ff */
[--C-:B------:R-:W-:Y:S02]  /*9370*/  FFMA.FTZ R133, R35, c[0x0][0x2d0], -R4.reuse ;  /* 0x0000b40023857a23 */ /* 0x100fe40000010804 */
[--C-:B------:R-:W-:Y:S02]  /*9380*/  FFMA.FTZ R134, R34, c[0x0][0x2d0], -R4.reuse ;  /* 0x0000b40022867a23 */ /* 0x100fe40000010804 */
[----:B------:R-:W1:Y:S01]  /*9390*/  MUFU.EX2 R2, R2 ;  /* 0x0000000200027308 */ /* 0x000e620000000800 */
[--C-:B------:R-:W-:Y:S02]  /*93a0*/  FFMA.FTZ R174, R33, c[0x0][0x2d0], -R4.reuse ;  /* 0x0000b40021ae7a23 */ /* 0x100fe40000010804 */
[----:B------:R-:W-:Y:S02]  /*93b0*/  FMUL.FTZ R33, R0, R137 ;  /* 0x0000008900217220 */ /* 0x000fe40000410000 */
[--C-:B------:R-:W-:Y:S02]  /*93c0*/  FFMA.FTZ R173, R32, c[0x0][0x2d0], -R4.reuse ;  /* 0x0000b40020ad7a23 */ /* 0x100fe40000010804 */
[----:B------:R-:W-:Y:S02]  /*93d0*/  FMUL.FTZ R32, R0, R136 ;  /* 0x0000008800207220 */ /* 0x000fe40000410000 */
        /* <DEDUP_REMOVED lines=11> */
[----:B------:R-:W-:Y:S02]  /*9490*/  FMUL.FTZ R35, R2, R139 ;  /* 0x0000008b02237220 */ /* 0x000fe40000410000 */
[----:B------:R-:W1:Y:S01]  /*94a0*/  LDSM.16.MT88.4 R136, [R203] ;  /* 0x00000000cb88783b */ /* 0x000e620000004200 */
[--C-:B------:R-:W-:Y:S01]  /*94b0*/  FFMA.FTZ R190, R9, c[0x0][0x2d0], -R4.reuse ;  /* 0x0000b40009be7a23 */ /* 0x100fe20000010804 */
[----:B------:R-:W-:Y:S01]  /*94c0*/  MUFU.EX2 R199, R174 ;  /* 0x000000ae00c77308 */ /* 0x000fe20000000800 */
[--C-:B------:R-:W-:Y:S02]  /*94d0*/  FFMA.FTZ R191, R8, c[0x0][0x2d0], -R4.reuse ;  /* 0x0000b40008bf7a23 */ /* 0x100fe40000010804 */
[--C-:B------:R-:W-:Y:S02]  /*94e0*/  FFMA.FTZ R6, R169, c[0x0][0x2d0], -R4.reuse ;  /* 0x0000b400a9067a23 */ /* 0x100fe40000010804 */
[----:B------:R-:W-:Y:S02]  /*94f0*/  FFMA.FTZ R195, R7, c[0x0][0x2d0], -R4 ;  /* 0x0000b40007c37a23 */ /* 0x000fe40000010804 */
[----:B------:R-:W-:Y:S02]  /*9500*/  FADD.FTZ R4, R13, R11 ;  /* 0x0000000b0d047221 */ /* 0x000fe40000010000 */
[----:B------:R-:W-:Y:S01]  /*9510*/  FMUL.FTZ R8, R0, R160 ;  /* 0x000000a000087220 */ /* 0x000fe20000410000 */
[----:B------:R-:W2:Y:S01]  /*9520*/  MUFU.EX2 R7, R5 ;  /* 0x0000000500077308 */ /* 0x000ea20000000800 */
[----:B------:R-:W-:Y:S02]  /*9530*/  FADD.FTZ R172, R12, R4 ;  /* 0x000000040cac7221 */ /* 0x000fe40000010000 */
[C---:B------:R-:W-:Y:S02]  /*9540*/  FMUL.FTZ R12, R0.reuse, R156 ;  /* 0x0000009c000c7220 */ /* 0x040fe40000410000 */
[C---:B------:R-:W-:Y:S02]  /*9550*/  FMUL.FTZ R4, R0.reuse, R164 ;  /* 0x000000a400047220 */ /* 0x040fe40000410000 */
[----:B------:R-:W-:Y:S02]  /*9560*/  FMUL.FTZ R9, R0, R161 ;  /* 0x000000a100097220 */ /* 0x000fe40000410000 */
[C---:B------:R-:W-:Y:S01]  /*9570*/  FMUL.FTZ R10, R2.reuse, R162 ;  /* 0x000000a2020a7220 */ /* 0x040fe20000410000 */
[----:B------:R-:W3:Y:S01]  /*9580*/  MUFU.EX2 R156, R134 ;  /* 0x00000086009c7308 */ /* 0x000ee20000000800 */
[----:B------:R-:W-:Y:S02]  /*9590*/  FMUL.FTZ R11, R2, R163 ;  /* 0x000000a3020b7220 */ /* 0x000fe40000410000 */
[----:B------:R-:W-:Y:S01]  /*95a0*/  FMUL.FTZ R13, R0, R157 ;  /* 0x0000009d000d7220 */ /* 0x000fe20000410000 */
[----:B------:R-:W-:Y:S01]  /*95b0*/  LDSM.16.MT88.4 R160, [R203+0x1800] ;  /* 0x00180000cba0783b */ /* 0x000fe20000004200 */
[C---:B------:R-:W-:Y:S02]  /*95c0*/  FMUL.FTZ R14, R2.reuse, R158 ;  /* 0x0000009e020e7220 */ /* 0x040fe40000410000 */
[C---:B------:R-:W-:Y:S02]  /*95d0*/  FMUL.FTZ R15, R2.reuse, R159 ;  /* 0x0000009f020f7220 */ /* 0x040fe40000410000 */
[C---:B------:R-:W-:Y:S01]  /*95e0*/  FMUL.FTZ R18, R2.reuse, R154 ;  /* 0x0000009a02127220 */ /* 0x040fe20000410000 */
[----:B------:R-:W4:Y:S01]  /*95f0*/  MUFU.EX2 R6, R6 ;  /* 0x0000000600067308 */ /* 0x000f220000000800 */
[C---:B------:R-:W-:Y:S02]  /*9600*/  FMUL.FTZ R19, R2.reuse, R155 ;  /* 0x0000009b02137220 */ /* 0x040fe40000410000 */
[C---:B------:R-:W-:Y:S02]  /*9610*/  FMUL.FTZ R22, R2.reuse, R150 ;  /* 0x0000009602167220 */ /* 0x040fe40000410000 */
[C---:B--2---:R-:W-:Y:S02]  /*9620*/  FFMA.FTZ R5, R2.reuse, R221, R7 ;  /* 0x000000dd02057223 */ /* 0x044fe40000010007 */
[----:B------:R-:W-:Y:S02]  /*9630*/  FMUL.FTZ R23, R2, R151 ;  /* 0x0000009702177220 */ /* 0x000fe40000410000 */
[C---:B------:R-:W-:Y:S01]  /*9640*/  FMUL.FTZ R20, R0.reuse, R148 ;  /* 0x0000009400147220 */ /* 0x040fe20000410000 */
[----:B------:R-:W-:Y:S01]  /*9650*/  MUFU.EX2 R134, R177 ;  /* 0x000000b100867308 */ /* 0x000fe20000000800 */
[----:B------:R-:W-:Y:S02]  /*9660*/  FMUL.FTZ R25, R0, R145 ;  /* 0x0000009100197220 */ /* 0x000fe40000410000 */
[----:B------:R-:W-:Y:S01]  /*9670*/  FMUL.FTZ R26, R2, R146 ;  /* 0x00000092021a7220 */ /* 0x000fe20000410000 */
[----:B---3--:R-:W-:Y:S01]  /*9680*/  F2FP.PACK_AB R171, R156, R152 ;  /* 0x000000989cab723e */ /* 0x008fe200000000ff */
[----:B------:R-:W-:Y:S02]  /*9690*/  FMUL.FTZ R27, R2, R147 ;  /* 0x00000093021b7220 */ /* 0x000fe40000410000 */
[C---:B------:R-:W-:Y:S02]  /*96a0*/  FMUL.FTZ R24, R0.reuse, R144 ;  /* 0x0000009000187220 */ /* 0x040fe40000410000 */
[C---:B------:R-:W-:Y:S01]  /*96b0*/  FMUL.FTZ R28, R0.reuse, R140 ;  /* 0x0000008c001c7220 */ /* 0x040fe20000410000 */
[----:B------:R-:W-:Y:S01]  /*96c0*/  MUFU.EX2 R144, R178 ;  /* 0x000000b200907308 */ /* 0x000fe20000000800 */
[----:B------:R-:W-:Y:S02]  /*96d0*/  FMUL.FTZ R29, R0, R141 ;  /* 0x0000008d001d7220 */ /* 0x000fe40000410000 */
[----:B------:R-:W-:Y:S01]  /*96e0*/  FMUL.FTZ R30, R2, R142 ;  /* 0x0000008e021e7220 */ /* 0x000fe20000410000 */
[C---:B----4-:R-:W-:Y:S01]  /*96f0*/  F2FP.PACK_AB R169, R6.reuse, R7 ;  /* 0x0000000706a9723e */ /* 0x050fe200000000ff */
[----:B------:R-:W-:Y:S02]  /*9700*/  FADD.FTZ R197, R6, R5 ;  /* 0x0000000506c57221 */ /* 0x000fe40000010000 */
[----:B------:R-:W-:Y:S02]  /*9710*/  FMUL.FTZ R5, R0, R165 ;  /* 0x000000a500057220 */ /* 0x000fe40000410000 */
[C---:B------:R-:W-:Y:S01]  /*9720*/  FMUL.FTZ R6, R2.reuse, R166 ;  /* 0x000000a602067220 */ /* 0x040fe20000410000 */
[----:B------:R-:W-:Y:S01]  /*9730*/  MUFU.EX2 R148, R186 ;  /* 0x000000ba00947308 */ /* 0x000fe20000000800 */
[C---:B------:R-:W-:Y:S02]  /*9740*/  FMUL.FTZ R7, R2.reuse, R167 ;  /* 0x000000a702077220 */ /* 0x040fe40000410000 */
[----:B------:R-:W-:Y:S02]  /*9750*/  FMUL.FTZ R31, R2, R143 ;  /* 0x0000008f021f7220 */ /* 0x000fe40000410000 */
[----:B------:R-:W-:Y:S01]  /*9760*/  LDSM.16.MT88.4 R140, [R203+0x800] ;  /* 0x00080000cb8c783b */ /* 0x000fe20000004200 */
[C---:B------:R-:W-:Y:S02]  /*9770*/  FMUL.FTZ R36, R0.reuse, R36 ;  /* 0x0000002400247220 */ /* 0x040fe40000410000 */
[C---:B-1----:R-:W-:Y:S02]  /*9780*/  HMMA.16816.F32 R4, R168.reuse, R136, R4 ;  /* 0x00000088a804723c */ /* 0x042fe40000001804 */
[----:B------:R-:W-:Y:S03]  /*9790*/  MUFU.EX2 R178, R182 ;  /* 0x000000b600b27308 */ /* 0x000fe60000000800 */
        /* <DEDUP_REMOVED lines=25> */
[C---:B------:R-:W-:Y:S01]  /*9930*/  FMUL.FTZ R56, R0.reuse, R56 ;  /* 0x0000003800387220 */ /* 0x040fe20000410000 */
[C---:B-1----:R-:W-:Y:S03]  /*9940*/  HMMA.16816.F32 R12, R168.reuse, R136, R12 ;  /* 0x00000088a80c723c */ /* 0x042fe6000000180c */
[----:B------:R-:W-:Y:S01]  /*9950*/  FMUL.FTZ R57, R0, R57 ;  /* 0x0000003900397220 */ /* 0x000fe20000410000 */
[----:B------:R-:W-:Y:S01]  /*9960*/  MUFU.EX2 R174, R189 ;  /* 0x000000bd00ae7308 */ /* 0x000fe20000000800 */
[C---:B------:R-:W-:Y:S02]  /*9970*/  FMUL.FTZ R58, R2.reuse, R58 ;  /* 0x0000003a023a7220 */ /* 0x040fe40000410000 */
[----:B------:R-:W-:Y:S01]  /*9980*/  FMUL.FTZ R59, R2, R59 ;  /* 0x0000003b023b7220 */ /* 0x000fe20000410000 */
[C---:B------:R-:W-:Y:S01]  /*9990*/  HMMA.16816.F32 R16, R168.reuse, R138, R16 ;  /* 0x0000008aa810723c */ /* 0x040fe20000001810 */
[----:B------:R-:W1:Y:S03]  /*99a0*/  LDSM.16.MT88.4 R136, [R206] ;  /* 0x00000000ce88783b */ /* 0x000e660000004200 */
[C---:B------:R-:W-:Y:S02]  /*99b0*/  FMUL.FTZ R60, R0.reuse, R60 ;  /* 0x0000003c003c7220 */ /* 0x040fe40000410000 */
[----:B------:R-:W-:Y:S01]  /*99c0*/  FMUL.FTZ R61, R0, R61 ;  /* 0x0000003d003d7220 */ /* 0x000fe20000410000 */
[----:B------:R-:W-:Y:S01]  /*99d0*/  MUFU.EX2 R173, R190 ;  /* 0x000000be00ad7308 */ /* 0x000fe20000000800 */
        /* <DEDUP_REMOVED lines=70> */
[C---:B------:R-:W-:Y:S02]  /*9e40*/  FMUL.FTZ R123, R2.reuse, R123 ;  /* 0x0000007b027b7220 */ /* 0x040fe40000410000 */
[C---:B------:R-:W-:Y:S02]  /*9e50*/  FMUL.FTZ R126, R2.reuse, R126 ;  /* 0x0000007e027e7220 */ /* 0x040fe40000410000 */
[C---:B------:R-:W-:Y:S04]  /*9e60*/  FMUL.FTZ R127, R2.reuse, R127 ;  /* 0x0000007f027f7220 */ /* 0x040fe80000410000 */
[C---:B------:R-:W-:Y:S02]  /*9e70*/  FMUL.FTZ R130, R2.reuse, R130 ;  /* 0x0000008202827220 */ /* 0x040fe40000410000 */
[----:B------:R-:W-:Y:S02]  /*9e80*/  FMUL.FTZ R131, R2, R131 ;  /* 0x0000008302837220 */ /* 0x000fe40000410000 */
[----:B------:R-:W2:Y:S01]  /*9e90*/  MUFU.EX2 R2, R179 ;  /* 0x000000b300027308 */ /* 0x000ea20000000800 */
[C---:B------:R-:W-:Y:S02]  /*9ea0*/  FMUL.FTZ R124, R0.reuse, R124 ;  /* 0x0000007c007c7220 */ /* 0x040fe40000410000 */
[C---:B------:R-:W-:Y:S02]  /*9eb0*/  FMUL.FTZ R125, R0.reuse, R125 ;  /* 0x0000007d007d7220 */ /* 0x040fe40000410000 */
[C---:B------:R-:W-:Y:S02]  /*9ec0*/  FMUL.FTZ R128, R0.reuse, R128 ;  /* 0x0000008000807220 */ /* 0x040fe40000410000 */
[----:B------:R-:W-:Y:S02]  /*9ed0*/  FMUL.FTZ R129, R0, R129 ;  /* 0x0000008100817220 */ /* 0x000fe40000410000 */
[----:B------:R-:W-:Y:S01]  /*9ee0*/  FADD.FTZ R0, R133, R172 ;  /* 0x000000ac85007221 */ /* 0x000fe20000010000 */
[----:B------:R-:W3:Y:S10]  /*9ef0*/  MUFU.EX2 R179, R176 ;  /* 0x000000b000b37308 */ /* 0x000ef40000000800 */
[----:B------:R-:W-:Y:S01]  /*9f00*/  MUFU.EX2 R176, R183 ;  /* 0x000000b700b07308 */ /* 0x000fe20000000800 */
[----:B--2---:R-:W-:Y:S01]  /*9f10*/  FADD.FTZ R0, R2, R0 ;  /* 0x0000000002007221 */ /* 0x004fe20000010000 */
[C---:B-1----:R-:W-:Y:S03]  /*9f20*/  HMMA.16816.F32 R44, R168.reuse, R136, R44 ;  /* 0x00000088a82c723c */ /* 0x042fe6000000182c */
[----:B------:R-:W-:Y:S05]  /*9f30*/  FADD.FTZ R0, R144, R0 ;  /* 0x0000000090007221 */ /* 0x000fea0000010000 */
[----:B------:R-:W-:Y:S01]  /*9f40*/  MUFU.EX2 R172, R191 ;  /* 0x000000bf00ac7308 */ /* 0x000fe20000000800 */
[----:B------:R-:W-:Y:S01]  /*9f50*/  FADD.FTZ R0, R134, R0 ;  /* 0x0000000086007221 */ /* 0x000fe20000010000 */
        /* <DEDUP_REMOVED lines=37> */
[----:B---3--:R-:W-:Y:S02]  /*a1b0*/  F2FP.PACK_AB R139, R179, R180 ;  /* 0x000000b4b38b723e */ /* 0x008fe400000000ff */
[----:B------:R-:W-:Y:S05]  /*a1c0*/  F2FP.PACK_AB R169, R173, R174 ;  /* 0x000000aeada9723e */ /* 0x000fea00000000ff */
[C---:B------:R-:W-:Y:S02]  /*a1d0*/  HMMA.16816.F32 R4, R136.reuse, R140, R4 ;  /* 0x0000008c8804723c */ /* 0x040fe40000001804 */
[----:B------:R-:W3:Y:S03]  /*a1e0*/  MUFU.EX2 R134, R185 ;  /* 0x000000b900867308 */ /* 0x000ee60000000800 */
[----:B-1----:R-:W-:Y:S03]  /*a1f0*/  FADD.FTZ R0, R133, R0 ;  /* 0x0000000085007221 */ /* 0x002fe60000010000 */
[C---:B------:R-:W-:Y:S01]  /*a200*/  HMMA.16816.F32 R8, R136.reuse, R142, R8 ;  /* 0x0000008e8808723c */ /* 0x040fe20000001808 */
[----:B------:R-:W1:Y:S03]  /*a210*/  LDSM.16.MT88.4 R140, [R206+0x800] ;  /* 0x00080000ce8c783b */ /* 0x000e660000004200 */
[----:B----4-:R-:W-:Y:S04]  /*a220*/  FADD.FTZ R0, R2, R0 ;  /* 0x0000000002007221 */ /* 0x010fe80000010000 */
[----:B------:R-:W-:Y:S04]  /*a230*/  FADD.FTZ R0, R148, R0 ;  /* 0x0000000094007221 */ /* 0x000fe80000010000 */
[C---:B---3--:R-:W-:Y:S01]  /*a240*/  FADD.FTZ R0, R134.reuse, R0 ;  /* 0x0000000086007221 */ /* 0x048fe20000010000 */
        /* <DEDUP_REMOVED lines=172> */
.L_x_2795:
[----:B------:R-:W-:-:S13]  /*ad10*/  ISETP.GE.AND P0, PT, R216, R226, PT ;  /* 0x000000e2d800720c */ /* 0x000fda0003f06270 */
[----:B------:R-:W-:Y:S05]  /*ad20*/  @!P0 BRA `(.L_x_2807) ;  /* 0x00003b0000008947 */ /* 0x000fea0003800000 */
[----:B------:R-:W-:Y:S02]  /*ad30*/  MOV R134, R16 ;  /* 0x0000001000867202 */ /* 0x000fe40000000f00 */
[----:B------:R-:W-:Y:S02]  /*ad40*/  MOV R133, R132 ;  /* 0x0000008400857202 */ /* 0x000fe40000000f00 */
.L_x_2814:
        /* <DEDUP_REMOVED lines=22> */
[----:B------:R-:W-:Y:S01]  /*aeb0*/  IADD3 R197, R135, 0x5800, RZ ;  /* 0x0000580087c57810 */ /* 0x000fe20007ffe0ff */
        /* <DEDUP_REMOVED lines=29> */
.L_x_2898:
[----:B------:R-:W5:Y:S01]  /*b090*/  SHFL.IDX PT, R5, R14, RZ, 0x181f ;  /* 0x00181fff0e057589 */ /* 0x000f6200000e0000 */
[----:B------:R-:W-:Y:S01]  /*b0a0*/  ISETP.GE.AND P0, PT, R217, c[0x0][0x1d4], PT ;  /* 0x00007500d9007a0c */ /* 0x000fe20003f06270 */
[----:B------:R-:W-:Y:S01]  /*b0b0*/  BSSY B0, `(.L_x_2809) ;  /* 0x000018c000007945 */ /* 0x000fe20003800000 */
[----:B------:R-:W-:Y:S02]  /*b0c0*/  ISETP.GE.AND P5, PT, R223, c[0x0][0x1d4], PT ;  /* 0x00007500df007a0c */ /* 0x000fe40003fa6270 */
[----:B------:R-:W-:Y:S02]  /*b0d0*/  ISETP.GE.AND P4, PT, R224, c[0x0][0x1d4], PT ;  /* 0x00007500e0007a0c */ /* 0x000fe40003f86270 */
[----:B------:R-:W4:Y:S01]  /*b0e0*/  SHFL.IDX PT, R3, R14, 0x1, 0x181f ;  /* 0x00381f000e037f89 */ /* 0x000f2200000e0000 */
[----:B------:R-:W-:Y:S06]  /*b0f0*/  SEL R213, RZ, 0x10, P0 ;  /* 0x00000010ffd57807 */ /* 0x000fec0000000000 */
[----:B----4-:R-:W4:Y:S01]  /*b100*/  SHFL.IDX PT, R4, R4, 0x1, 0x181f ;  /* 0x00381f0004047f89 */ /* 0x010f2200000e0000 */
[C---:B-----5:R-:W-:Y:S05]  /*b110*/  IADD3 R6, P2, R5.reuse, R23, RZ ;  /* 0x0000001705067210 */ /* 0x060fea0007f5e0ff */
[C---:B---3--:R-:W-:Y:S05]  /*b120*/  IMAD.X R7, R2.reuse, 0x1, R15, P2 ;  /* 0x0000000102077824 */ /* 0x048fea00010e060f */
[----:B------:R3:W-:Y:S02]  /*b130*/  LDGSTS.E.BYPASS.LTC128B.128 [R215+0x100], [R6.64], !P0 ;  /* 0x0010000006d77fae */ /* 0x0007e4000c101d46 */
[C---:B---3--:R-:W-:Y:S05]  /*b140*/  IADD3 R6, P2, R5.reuse, R28, RZ ;  /* 0x0000001c05067210 */ /* 0x048fea0007f5e0ff */
[C---:B------:R-:W-:Y:S01]  /*b150*/  IMAD.X R7, R2.reuse, 0x1, R20, P2 ;  /* 0x0000000102077824 */ /* 0x040fe200010e0614 */
[----:B------:R-:W-:Y:S04]  /*b160*/  IADD3 R12, P2, R5, R29, RZ ;  /* 0x0000001d050c7210 */ /* 0x000fe80007f5e0ff */
[----:B------:R3:W-:Y:S01]  /*b170*/  LDGSTS.E.BYPASS.LTC128B.128 [R215+0x2100], [R6.64], !P5 ;  /* 0x0210000006d77fae */ /* 0x0007e2000e901d46 */
[C---:B------:R-:W-:Y:S02]  /*b180*/  IADD3.X R13, R2.reuse, R21, RZ, P2, !PT ;  /* 0x00000015020d7210 */ /* 0x040fe400017fe4ff */
[----:B------:R-:W-:Y:S04]  /*b190*/  ISETP.GE.AND P2, PT, R225, c[0x0][0x1d4], PT ;  /* 0x00007500e1007a0c */ /* 0x000fe80003f46270 */
[----:B------:R5:W-:Y:S01]  /*b1a0*/  LDGSTS.E.BYPASS.LTC128B.128 [R215+0x4100], [R12.64], !P4 ;  /* 0x041000000cd77fae */ /* 0x000be2000e101d46 */
[----:B---3--:R-:W-:Y:S04]  /*b1b0*/  IADD3 R6, P6, R5, R30, RZ ;  /* 0x0000001e05067210 */ /* 0x008fe80007fde0ff */
[----:B------:R-:W-:Y:S02]  /*b1c0*/  IADD3.X R7, R2, R22, RZ, P6, !PT ;  /* 0x0000001602077210 */ /* 0x000fe400037fe4ff */
[C---:B------:R-:W-:Y:S02]  /*b1d0*/  IADD3 R2, -R213.reuse, 0x10, RZ ;  /* 0x00000010d5027810 */ /* 0x040fe40007ffe1ff */
[----:B-----5:R-:W-:Y:S01]  /*b1e0*/  SEL R12, RZ, 0x10, P4 ;  /* 0x00000010ff0c7807 */ /* 0x020fe20002000000 */
[----:B------:R3:W-:Y:S01]  /*b1f0*/  LDGSTS.E.BYPASS.LTC128B.128 [R215+0x6100], [R6.64], !P2 ;  /* 0x0610000006d77fae */ /* 0x0007e2000d101d46 */
[----:B------:R-:W-:Y:S02]  /*b200*/  LOP3.LUT R2, R2, 0xf, RZ, 0xc0, !PT ;  /* 0x0000000f02027812 */ /* 0x000fe400078ec0ff */
[----:B------:R-:W-:Y:S02]  /*b210*/  SEL R13, RZ, 0x10, P2 ;  /* 0x00000010ff0d7807 */ /* 0x000fe40001000000 */
[-C--:B---3--:R-:W-:Y:S02]  /*b220*/  IADD3 R6, P6, P0, R2, R3.reuse, R23 ;  /* 0x0000000302067210 */ /* 0x088fe400078de017 */
[----:B------:R-:W-:Y:S02]  /*b230*/  SEL R2, RZ, 0x10, P5 ;  /* 0x00000010ff027807 */ /* 0x000fe40002800000 */
[-C--:B----4-:R-:W-:Y:S02]  /*b240*/  IADD3.X R7, RZ, R4.reuse, R15, P6, P0 ;  /* 0x00000004ff077210 */ /* 0x090fe400037e040f */
[----:B------:R-:W-:Y:S02]  /*b250*/  ISETP.NE.U32.AND P0, PT, R213, RZ, PT ;  /* 0x000000ffd500720c */ /* 0x000fe40003f05070 */
[----:B------:R-:W-:Y:S04]  /*b260*/  IADD3 R5, -R2, 0x10, RZ ;  /* 0x0000001002057810 */ /* 0x000fe80007ffe1ff */
[----:B------:R-:W-:Y:S07]  /*b270*/  LOP3.LUT R5, R5, 0xf, RZ, 0xc0, !PT ;  /* 0x0000000f05057812 */ /* 0x000fee00078ec0ff */
[----:B------:R3:W-:Y:S01]  /*b280*/  LDGSTS.E.BYPASS.LTC128B.128.ZFILL [R215+0x1100], [R6.64], P0 ;  /* 0x0110000006d77fae */ /* 0x0007e20008141d46 */
[-C--:B------:R-:W-:Y:S04]  /*b290*/  IADD3 R14, P6, P0, R5, R3.reuse, R28 ;  /* 0x00000003050e7210 */ /* 0x080fe800078de01c */
[-C--:B------:R-:W-:Y:S02]  /*b2a0*/  IADD3.X R15, RZ, R4.reuse, R20, P6, P0 ;  /* 0x00000004ff0f7210 */ /* 0x080fe400037e0414 */
[----:B---3--:R-:W-:Y:S04]  /*b2b0*/  IADD3 R6, -R12, 0x10, RZ ;  /* 0x000000100c067810 */ /* 0x008fe80007ffe1ff */
[----:B------:R-:W-:Y:S04]  /*b2c0*/  LOP3.LUT R5, R6, 0xf, RZ, 0xc0, !PT ;  /* 0x0000000f06057812 */ /* 0x000fe800078ec0ff */
[-C--:B------:R-:W-:Y:S02]  /*b2d0*/  IADD3 R20, P6, P0, R5, R3.reuse, R29 ;  /* 0x0000000305147210 */ /* 0x080fe400078de01d */
[----:B------:R-:W-:Y:S02]  /*b2e0*/  IADD3 R5, -R13, 0x10, RZ ;  /* 0x000000100d057810 */ /* 0x000fe40007ffe1ff */
[-C--:B------:R-:W-:Y:S02]  /*b2f0*/  IADD3.X R21, RZ, R4.reuse, R21, P6, P0 ;  /* 0x00000004ff157210 */ /* 0x080fe400037e0415 */
[----:B------:R-:W-:Y:S04]  /*b300*/  LOP3.LUT R5, R5, 0xf, RZ, 0xc0, !PT ;  /* 0x0000000f05057812 */ /* 0x000fe800078ec0ff */
[----:B------:R-:W-:Y:S04]  /*b310*/  IADD3 R28, P6, P0, R5, R3, R30 ;  /* 0x00000003051c7210 */ /* 0x000fe800078de01e */
[----:B------:R-:W-:Y:S02]  /*b320*/  IADD3.X R29, RZ, R4, R22, P6, P0 ;  /* 0x00000004ff1d7210 */ /* 0x000fe400037e0416 */
[C---:B--2---:R-:W-:Y:S03]  /*b330*/  HMMA.16816.F32 R4, R32.reuse, R8, RZ ;  /* 0x000000082004723c */ /* 0x044fe600000018ff */
[----:B------:R-:W-:Y:S02]  /*b340*/  ISETP.NE.U32.AND P0, PT, R2, RZ, PT ;  /* 0x000000ff0200720c */ /* 0x000fe40003f05070 */
[----:B------:R-:W-:Y:S03]  /*b350*/  ISETP.NE.U32.AND P6, PT, R12, RZ, PT ;  /* 0x000000ff0c00720c */ /* 0x000fe60003fc5070 */
[C---:B------:R-:W-:Y:S08]  /*b360*/  HMMA.16816.F32 R8, R32.reuse, R10, RZ ;  /* 0x0000000a2008723c */ /* 0x040ff000000018ff */
[----:B------:R2:W-:Y:S01]  /*b370*/  LDGSTS.E.BYPASS.LTC128B.128.ZFILL [R215+0x3100], [R14.64], P0 ;  /* 0x031000000ed77fae */ /* 0x0005e20008141d46 */
[----:B------:R-:W-:Y:S06]  /*b380*/  ISETP.NE.U32.AND P0, PT, R13, RZ, PT ;  /* 0x000000ff0d00720c */ /* 0x000fec0003f05070 */
[----:B------:R3:W-:Y:S07]  /*b390*/  LDGSTS.E.BYPASS.LTC128B.128.ZFILL [R215+0x5100], [R20.64], P6 ;  /* 0x0510000014d77fae */ /* 0x0007ee000b141d46 */
[----:B------:R4:W-:Y:S01]  /*b3a0*/  LDGSTS.E.BYPASS.LTC128B.128.ZFILL [R215+0x7100], [R28.64], P0 ;  /* 0x071000001cd77fae */ /* 0x0009e20008141d46 */
[----:B------:R-:W-:Y:S06]  /*b3b0*/  ISETP.GT.AND P0, PT, R216, R226, PT ;  /* 0x000000e2d800720c */ /* 0x000fec0003f04270 */
[----:B------:R-:W0:Y:S01]  /*b3c0*/  LDGDEPBAR ;  /* 0x00000000000079af */ /* 0x000e220000000000 */
[C---:B--2---:R-:W-:Y:S08]  /*b3d0*/  HMMA.16816.F32 R12, R32.reuse, R16, RZ ;  /* 0x00000010200c723c */ /* 0x044ff000000018ff */
[C---:B------:R-:W-:Y:S08]  /*b3e0*/  HMMA.16816.F32 R16, R32.reuse, R18, RZ ;  /* 0x000000122010723c */ /* 0x040ff000000018ff */
[C---:B-1-3--:R-:W-:Y:S08]  /*b3f0*/  HMMA.16816.F32 R20, R32.reuse, R24, RZ ;  /* 0x000000182014723c */ /* 0x04aff000000018ff */
[C---:B------:R-:W-:Y:S08]  /*b400*/  HMMA.16816.F32 R24, R32.reuse, R26, RZ ;  /* 0x0000001a2018723c */ /* 0x040ff000000018ff */
[C---:B----4-:R-:W-:Y:S08]  /*b410*/  HMMA.16816.F32 R28, R32.reuse, R168, RZ ;  /* 0x000000a8201c723c */ /* 0x050ff000000018ff */
        /* <DEDUP_REMOVED lines=187> */
[C---:B-1----:R-:W-:Y:S03]  /*bfd0*/  HMMA.16816.F32 R12, R188.reuse, R168, R12 ;  /* 0x000000a8bc0c723c */ /* 0x042fe6000000180c */
[----:B------:R-:W-:Y:S02]  /*bfe0*/  FMUL.FTZ R3, R11, c[0x0][0x320] ;  /* 0x0000c8000b037a20 */ /* 0x000fe40000410000 */
[----:B------:R-:W1:Y:S03]  /*bff0*/  MUFU.TANH R185, R10 ;  /* 0x0000000a00b97308 */ /* 0x000e660000002400 */
[C---:B------:R-:W-:Y:S07]  /*c000*/  HMMA.16816.F32 R16, R188.reuse, R170, R16 ;  /* 0x000000aabc10723c */ /* 0x040fee0000001810 */
[----:B------:R4:W1:Y:S01]  /*c010*/  MUFU.TANH R183, R3 ;  /* 0x0000000300b77308 */ /* 0x0008620000002400 */
[----:B--2---:R-:W-:Y:S08]  /*c020*/  FMUL.FTZ R0, R5, c[0x0][0x320] ;  /* 0x0000c80005007a20 */ /* 0x004ff00000410000 */
[----:B------:R-:W-:Y:S01]  /*c030*/  FMUL.FTZ R2, R12, c[0x0][0x320] ;  /* 0x0000c8000c027a20 */ /* 0x000fe20000410000 */
[----:B------:R2:W1:Y:S10]  /*c040*/  MUFU.TANH R184, R0 ;  /* 0x0000000000b87308 */ /* 0x0004740000002400 */
[----:B------:R-:W1:Y:S01]  /*c050*/  MUFU.TANH R177, R2 ;  /* 0x0000000200b17308 */ /* 0x000e620000002400 */
[----:B----4-:R-:W-:Y:S09]  /*c060*/  FMUL.FTZ R3, R19, c[0x0][0x320] ;  /* 0x0000c80013037a20 */ /* 0x010ff20000410000 */
[----:B------:R-:W4:Y:S01]  /*c070*/  MUFU.TANH R173, R3 ;  /* 0x0000000300ad7308 */ /* 0x000f220000002400 */
[----:B--2---:R-:W-:Y:S09]  /*c080*/  FMUL.FTZ R0, R6, c[0x0][0x320] ;  /* 0x0000c80006007a20 */ /* 0x004ff20000410000 */
[----:B------:R2:W1:Y:S02]  /*c090*/  MUFU.TANH R186, R0 ;  /* 0x0000000000ba7308 */ /* 0x0004640000002400 */
[----:B--2---:R-:W-:Y:S02]  /*c0a0*/  FMUL.FTZ R0, R7, c[0x0][0x320] ;  /* 0x0000c80007007a20 */ /* 0x004fe40000410000 */
[----:B------:R-:W2:Y:S06]  /*c0b0*/  LDSM.16.M88.4 R4, [R201+0x1000] ;  /* 0x00100000c904783b */ /* 0x000eac0000000200 */
[----:B------:R5:W1:Y:S02]  /*c0c0*/  MUFU.TANH R187, R0 ;  /* 0x0000000000bb7308 */ /* 0x000a640000002400 */
[----:B-----5:R-:W-:Y:S08]  /*c0d0*/  FMUL.FTZ R0, R8, c[0x0][0x320] ;  /* 0x0000c80008007a20 */ /* 0x020ff00000410000 */
[----:B------:R5:W1:Y:S01]  /*c0e0*/  MUFU.TANH R182, R0 ;  /* 0x0000000000b67308 */ /* 0x000a620000002400 */
[C---:B--2---:R-:W-:Y:S07]  /*c0f0*/  HMMA.16816.F32 R20, R188.reuse, R4, R20 ;  /* 0x00000004bc14723c */ /* 0x044fee0000001814 */
[----:B------:R-:W-:Y:S01]  /*c100*/  FMUL.FTZ R4, R18, c[0x0][0x320] ;  /* 0x0000c80012047a20 */ /* 0x000fe20000410000 */
[C---:B------:R-:W-:Y:S03]  /*c110*/  HMMA.16816.F32 R24, R188.reuse, R6, R24 ;  /* 0x00000006bc18723c */ /* 0x040fe60000001818 */
[----:B------:R-:W2:Y:S01]  /*c120*/  MUFU.TANH R174, R4 ;  /* 0x0000000400ae7308 */ /* 0x000ea20000002400 */
        /* <DEDUP_REMOVED lines=64> */
[----:B-1----:R-:W-:Y:S01]  /*c530*/  IMAD.MOV.U32 R0, RZ, RZ, R2 ;  /* 0x000000ffff007224 */ /* 0x002fe200078e0002 */
        /* <DEDUP_REMOVED lines=25> */
.L_x_2899:
        /* <DEDUP_REMOVED lines=22> */
.L_x_2900:
[C---:B---3--:R-:W-:Y:S02]  /*c830*/  IADD3 R2, -R213.reuse, 0x10, RZ ;  /* 0x00000010d5027810 */ /* 0x048fe40007ffe1ff */
[----:B------:R-:W-:Y:S02]  /*c840*/  ISETP.NE.U32.AND P0, PT, R213, RZ, PT ;  /* 0x000000ffd500720c */ /* 0x000fe40003f05070 */
[----:B------:R-:W-:Y:S02]  /*c850*/  LOP3.LUT R2, R2, 0xf, RZ, 0xc0, !PT ;  /* 0x0000000f02027812 */ /* 0x000fe400078ec0ff */
[----:B-1----:R-:W-:Y:S02]  /*c860*/  P2R R5, PR, RZ, 0x2 ;  /* 0x00000002ff057803 */ /* 0x002fe40000000000 */
[----:B--2---:R-:W-:Y:S04]  /*c870*/  IADD3 R2, P1, P6, R2, R0, R25 ;  /* 0x0000000002027210 */ /* 0x004fe80007e3e019 */
[----:B----4-:R-:W-:Y:S02]  /*c880*/  IADD3.X R3, RZ, R4, R9, P1, P6 ;  /* 0x00000004ff037210 */ /* 0x010fe40000fec409 */
[C---:B------:R-:W-:Y:S02]  /*c890*/  IADD3 R6, P6, R0.reuse, R27, RZ ;  /* 0x0000001b00067210 */ /* 0x040fe40007fde0ff */
[----:B------:R-:W-:Y:S01]  /*c8a0*/  ISETP.NE.AND P1, PT, R5, RZ, PT ;  /* 0x000000ff0500720c */ /* 0x000fe20003f25270 */
        /* <DEDUP_REMOVED lines=9> */
[----:B-1----:R-:W-:Y:S05]  /*c940*/  IADD3 R2, P0, R0, R28, RZ ;  /* 0x0000001c00027210 */ /* 0x002fea0007f1e0ff */
[----:B------:R-:W-:Y:S05]  /*c950*/  IMAD.X R3, R4, 0x1, R12, P0 ;  /* 0x0000000104037824 */ /* 0x000fea00000e060c */
[----:B------:R2:W-:Y:S03]  /*c960*/  LDGSTS.E.BYPASS.LTC128B.128 [R215+0xf100], [R2.64], !P2 ;  /* 0x0f10000002d77fae */ /* 0x0005e6000d101d46 */
.L_x_2810:
[----:B--234-:R-:W-:Y:S05]  /*c970*/  BSYNC B0 ;  /* 0x0000000000007941 */ /* 0x01cfea0003800000 */
.L_x_2809:
        /* <DEDUP_REMOVED lines=41> */
.L_x_2901:
        /* <DEDUP_REMOVED lines=450> */
.L_x_2807:
[----:B------:R-:W-:Y:S05]  /*e830*/  BRA.DIV ~URZ, `(.L_x_2815) ;  /* 0x000080727f007947 */ /* 0x000fea000b800000 */
[----:B------:R1:W2:Y:S02]  /*e840*/  SHFL.BFLY PT, R0, R222, 0x2, 0x1f ;  /* 0x0c401f00de007f89 */ /* 0x0002a400000e0000 */
.L_x_2902:
[----:B--2---:R-:W-:Y:S01]  /*e850*/  FADD.FTZ R5, R0, R222 ;  /* 0x000000de00057221 */ /* 0x004fe20000010000 */
[----:B------:R-:W-:Y:S05]  /*e860*/  BRA.DIV ~URZ, `(.L_x_2816) ;  /* 0x000080927f007947 */ /* 0x000fea000b800000 */
[----:B------:R-:W2:Y:S02]  /*e870*/  SHFL.BFLY PT, R0, R221, 0x2, 0x1f ;  /* 0x0c401f00dd007f89 */ /* 0x000ea400000e0000 */
[----:B--2---:R-:W-:-:S02]  /*e880*/  FADD.FTZ R4, R0, R221 ;  /* 0x000000dd00047221 */ /* 0x004fc40000010000 */
[----:B------:R-:W2:Y:S04]  /*e890*/  SHFL.BFLY PT, R0, R5, 0x1, 0x1f ;  /* 0x0c201f0005007f89 */ /* 0x000ea800000e0000 */
[----:B------:R3:W4:Y:S01]  /*e8a0*/  SHFL.BFLY PT, R3, R4, 0x1, 0x1f ;  /* 0x0c201f0004037f89 */ /* 0x00072200000e0000 */
[----:B--2---:R-:W-:-:S05]  /*e8b0*/  FADD.FTZ R5, R5, R0 ;  /* 0x0000000005057221 */ /* 0x004fca0000010000 */
.L_x_2903:
        /* <DEDUP_REMOVED lines=33> */
[C---:B--2---:R-:W-:Y:S02]  /*ead0*/  FMUL.FTZ R120, R0.reuse, R154 ;  /* 0x0000009a00787220 */ /* 0x044fe40000410000 */
        /* <DEDUP_REMOVED lines=114> */
.L_x_2776:
        /* <DEDUP_REMOVED lines=8> */
[----:B-1----:R-:W-:Y:S01]  /*f280*/  IMAD.MOV.U32 R5, RZ, RZ, c[0x0][0x564] ;  /* 0x00015900ff057624 */ /* 0x002fe200078e00ff */
[----:B--2---:R-:W-:-:S06]  /*f290*/  ISETP.EQ.U32.AND P0, PT, R3, R2, PT ;  /* 0x000000020300720c */ /* 0x004fcc0003f02070 */
[----:B------:R-:W1:Y:S07]  /*f2a0*/  POPC R2, UR4 ;  /* 0x0000000400027d09 */ /* 0x000e6e0008000000 */
[----:B-1----:R1:W2:Y:S04]  /*f2b0*/  @P0 ATOMG.E.ADD.STRONG.GPU PT, R2, [R4.64], R2 ;  /* 0x00000002040209a8 */ /* 0x0022a800081ee1c6 */
[----:B-1----:R-:W1:Y:S04]  /*f2c0*/  S2R R4, SR_LTMASK ;  /* 0x0000000000047919 */ /* 0x002e680000003900 */
[----:B--2---:R1:W2:Y:S02]  /*f2d0*/  SHFL.IDX PT, R3, R2, R3, 0x1f ;  /* 0x00001f0302037589 */ /* 0x0042a400000e0000 */
[----:B-1----:R-:W-:-:S06]  /*f2e0*/  LOP3.LUT R2, R4, UR4, RZ, 0xc0, !PT ;  /* 0x0000000404027c12 */ /* 0x002fcc000f8ec0ff */
[----:B------:R-:W2:Y:S02]  /*f2f0*/  POPC R2, R2 ;  /* 0x0000000200027309 */ /* 0x000ea40000000000 */
[----:B--2---:R-:W-:-:S06]  /*f300*/  IADD3 R240, R3, c[0x0][0xc], R2 ;  /* 0x0000030003f07a10 */ /* 0x004fcc0007ffe002 */
.L_x_2818:
[----:B------:R-:W-:Y:S05]  /*f310*/  BSYNC B0 ;  /* 0x0000000000007941 */ /* 0x000fea0003800000 */
.L_x_2817:
[----:B------:R-:W-:Y:S01]  /*f320*/  PRMT R0, R0, 0x9910, RZ ;  /* 0x0000991000007816 */ /* 0x000fe200000000ff */
[----:B------:R-:W-:Y:S01]  /*f330*/  BSSY B1, `(.L_x_2819) ;  /* 0x0000452000017945 */ /* 0x000fe20003800000 */
[----:B------:R-:W-:Y:S02]  /*f340*/  IMAD.MOV.U32 R106, RZ, RZ, R240 ;  /* 0x000000ffff6a7224 */ /* 0x000fe400078e00f0 */
[----:B------:R-:W-:-:S13]  /*f350*/  ISETP.NE.AND P0, PT, R0, RZ, PT ;  /* 0x000000ff0000720c */ /* 0x000fda0003f05270 */
[----:B------:R-:W-:Y:S05]  /*f360*/  @!P0 BRA `(.L_x_2820) ;  /* 0x000036e000008947 */ /* 0x000fea0003800000 */
[----:B-1----:R-:W2:Y:S04]  /*f370*/  LDL R5, [R1+0x4] ;  /* 0x0000040001057983 */ /* 0x002ea80000100800 */
        /* <DEDUP_REMOVED lines=109> */
[----:B-1----:R-:W2:Y:S01]  /*fa50*/  LDL.LU R5, [R1] ;  /* 0x0000000001057983 */ /* 0x002ea20000300800 */
        /* <DEDUP_REMOVED lines=20> */
[----:B------:R-:W-:Y:S02]  /*fba0*/  ISETP.NE.AND.EX P2, PT, RZ, c[0x0][0x50c], PT, P2 ;  /* 0x00014300ff007a0c */ /* 0x000fe40003f45320 */
[----:B-1----:R-:W-:-:S02]  /*fbb0*/  F2FP.PACK_AB R2, R137, R136 ;  /* 0x000000888902723e */ /* 0x002fc400000000ff */
        /* <DEDUP_REMOVED lines=27> */
.L_x_2821:
[----:B-1----:R-:W2:Y:S04]  /*fd70*/  LDL.LU R2, [R1+0x2c] ;  /* 0x00002c0001027983 */ /* 0x002ea80000300800 */
[----:B------:R-:W3:Y:S01]  /*fd80*/  LDL R9, [R1+0x28] ;  /* 0x0000280001097983 */ /* 0x000ee20000100800 */
[----:B------:R-:W-:Y:S01]  /*fd90*/  IMAD.MOV.U32 R15, RZ, RZ, 0x368 ;  /* 0x00000368ff0f7424 */ /* 0x000fe200078e00ff */
[----:B------:R-:W-:-:S02]  /*fda0*/  ISETP.GT.AND P3, PT, R5, 0x1, PT ;  /* 0x000000010500780c */ /* 0x000fc40003f64270 */
[----:B------:R-:W4:Y:S01]  /*fdb0*/  LDL R110, [R1+0x34] ;  /* 0x00003400016e7983 */ /* 0x000f220000100800 */
[----:B------:R-:W-:Y:S02]  /*fdc0*/  ISETP.NE.U32.AND P0, PT, RZ, c[0x0][0x500], PT ;  /* 0x00014000ff007a0c */ /* 0x000fe40003f05070 */
[----:B------:R-:W-:Y:S02]  /*fdd0*/  SEL R15, R15, 0x328, P3 ;  /* 0x000003280f0f7807 */ /* 0x000fe40001800000 */
[----:B------:R-:W-:Y:S02]  /*fde0*/  ISETP.NE.AND.EX P0, PT, RZ, c[0x0][0x504], PT, P0 ;  /* 0x00014100ff007a0c */ /* 0x000fe40003f05300 */
[----:B------:R-:W1:Y:S01]  /*fdf0*/  LDC.64 R4, c[0x0][R15+0x170] ;  /* 0x00005c000f047b82 */ /* 0x000e620000000a00 */
[----:B------:R-:W-:Y:S02]  /*fe00*/  LOP3.LUT R11, R242, 0xffff, RZ, 0xc0, !PT ;  /* 0x0000fffff20b7812 */ /* 0x000fe400078ec0ff */
[----:B------:R-:W-:-:S05]  /*fe10*/  SEL R8, R251, RZ, !P0 ;  /* 0x000000fffb087207 */ /* 0x000fca0004000000 */
[----:B------:R-:W1:Y:S08]  /*fe20*/  LDC.64 R12, c[0x0][R15+0x168] ;  /* 0x00005a000f0c7b82 */ /* 0x000e700000000a00 */
[----:B------:R-:W2:Y:S01]  /*fe30*/  LDC.64 R16, c[0x0][R15+0x178] ;  /* 0x00005e000f107b82 */ /* 0x000ea20000000a00 */
[----:B-----5:R-:W-:Y:S01]  /*fe40*/  SHF.R.S32.HI R10, RZ, 0x1f, R0 ;  /* 0x0000001fff0a7819 */ /* 0x020fe20000011400 */
[----:B-1----:R-:W-:-:S02]  /*fe50*/  IMAD R6, R13, R11, RZ ;  /* 0x0000000b0d067224 */ /* 0x002fc400078e02ff */
[----:B------:R-:W1:Y:S02]  /*fe60*/  S2R R13, SR_TID.X ;  /* 0x00000000000d7919 */ /* 0x000e640000002100 */
[----:B-1----:R-:W-:-:S04]  /*fe70*/  SHF.R.S32.HI R107, RZ, 0x1f, R13 ;  /* 0x0000001fff6b7819 */ /* 0x002fc8000001140d */
[----:B------:R-:W-:-:S04]  /*fe80*/  LEA.HI R107, R107, R13, RZ, 0x5 ;  /* 0x0000000d6b6b7211 */ /* 0x000fc800078f28ff */
[----:B------:R-:W-:-:S05]  /*fe90*/  LOP3.LUT R107, R107, 0xffffffe0, RZ, 0xc0, !PT ;  /* 0xffffffe06b6b7812 */ /* 0x000fca00078ec0ff */
[----:B------:R-:W-:Y:S02]  /*fea0*/  IMAD.IADD R107, R13, 0x1, -R107 ;  /* 0x000000010d6b7824 */ /* 0x000fe400078e0a6b */
[----:B------:R-:W-:Y:S01]  /*feb0*/  IMAD R13, R14, c[0x0][0x4e8], RZ ;  /* 0x00013a000e0d7a24 */ /* 0x000fe200078e02ff */
[----:B--2---:R-:W-:Y:S01]  /*fec0*/  SEL R3, R2, RZ, !P0 ;  /* 0x000000ff02037207 */ /* 0x004fe20004000000 */
[----:B------:R-:W-:-:S04]  /*fed0*/  IMAD R2, R5, R8, RZ ;  /* 0x0000000805027224 */ /* 0x000fc800078e02ff */
[C---:B------:R-:W-:Y:S02]  /*fee0*/  IMAD R7, R4.reuse, R3, R2 ;  /* 0x0000000304077224 */ /* 0x040fe400078e0202 */
[----:B------:R-:W-:-:S04]  /*fef0*/  IMAD.WIDE.U32 R2, R4, R8, RZ ;  /* 0x0000000804027225 */ /* 0x000fc800078e00ff */
[----:B------:R-:W-:-:S04]  /*ff00*/  IMAD.WIDE.U32 R4, R12, R11, RZ ;  /* 0x0000000b0c047225 */ /* 0x000fc800078e00ff */
[----:B------:R-:W-:Y:S01]  /*ff10*/  IMAD.IADD R3, R3, 0x1, R7 ;  /* 0x0000000103037824 */ /* 0x000fe200078e0207 */
[----:B------:R-:W-:Y:S01]  /*ff20*/  IADD3 R12, P1, P0, R2, R4, R0 ;  /* 0x00000004020c7210 */ /* 0x000fe2000783e000 */
[----:B------:R-:W-:Y:S02]  /*ff30*/  IMAD.MOV.U32 R2, RZ, RZ, c[0x0][0x4e8] ;  /* 0x00013a00ff027624 */ /* 0x000fe400078e00ff */
[----:B------:R-:W-:-:S03]  /*ff40*/  IMAD.IADD R6, R5, 0x1, R6 ;  /* 0x0000000105067824 */ /* 0x000fc600078e0206 */
[----:B------:R-:W-:Y:S02]  /*ff50*/  ISETP.NE.AND P2, PT, R2, 0x1, PT ;  /* 0x000000010200780c */ /* 0x000fe40003f45270 */
[----:B---3--:R-:W-:-:S05]  /*ff60*/  SEL R2, R9, RZ, P3 ;  /* 0x000000ff09027207 */ /* 0x008fca0001800000 */
[-C--:B------:R-:W-:Y:S02]  /*ff70*/  IMAD R7, R17, R2.reuse, RZ ;  /* 0x0000000211077224 */ /* 0x080fe400078e02ff */
[----:B------:R-:W-:Y:S02]  /*ff80*/  IMAD.WIDE.U32 R4, R16, R2, RZ ;  /* 0x0000000210047225 */ /* 0x000fe400078e00ff */
[----:B------:R-:W1:Y:S02]  /*ff90*/  LDC.64 R16, c[0x0][R15+0x160] ;  /* 0x000058000f107b82 */ /* 0x000e640000000a00 */
[----:B------:R-:W-:Y:S01]  /*ffa0*/  IMAD.IADD R9, R250, 0x1, R239 ;  /* 0x00000001fa097824 */ /* 0x000fe200078e02ef */
[----:B------:R-:W-:-:S03]  /*ffb0*/  IADD3.X R6, R3, R6, R10, P1, P0 ;  /* 0x0000000603067210 */ /* 0x000fc60000fe040a */
[----:B------:R-:W-:-:S04]  /*ffc0*/  @P2 IMAD.HI.U32 R3, R9, c[0x0][0x4ec], RZ ;  /* 0x00013b0009032a27 */ /* 0x000fc800078e00ff */
[----:B------:R-:W-:Y:S01]  /*ffd0*/  IMAD.MOV.U32 R2, RZ, RZ, R9 ;  /* 0x000000ffff027224 */ /* 0x000fe200078e0009 */
[----:B------:R-:W-:-:S04]  /*ffe0*/  @P2 SHF.R.U32.HI R2, RZ, c[0x0][0x4f0], R3 ;  /* 0x00013c00ff022a19 */ /* 0x000fc80000011603 */
[----:B------:R-:W-:Y:S02]  /*fff0*/  IADD3 R4, P1, P0, R2, R12, R4 ;  /* 0x0000000c02047210 */ /* 0x000fe4000783e004 */
        /* <DEDUP_REMOVED lines=17> */
[----:B------:R-:W1:Y:S04]  /*10110*/  SHFL.IDX PT, R7, R2, RZ, 0x1c1f ;  /* 0x001c1fff02077589 */ /* 0x000e6800000e0000 */
[----:B------:R-:W-:Y:S04]  /*10120*/  SHFL.IDX PT, R4, R4, 0x1, 0x1c1f ;  /* 0x003c1f0004047f89 */ /* 0x000fe800000e0000 */
[----:B------:R4:W2:Y:S01]  /*10130*/  SHFL.IDX PT, R5, R2, 0x1, 0x1c1f ;  /* 0x003c1f0002057f89 */ /* 0x0008a200000e0000 */
[----:B------:R-:W-:Y:S01]  /*10140*/  LOP3.LUT P0, RZ, R107, 0x3, RZ, 0xc0, !PT ;  /* 0x000000036bff7812 */ /* 0x000fe2000780c0ff */
[----:B----4-:R-:W-:-:S05]  /*10150*/  IMAD.IADD R2, R110, 0x1, R239 ;  /* 0x000000016e027824 */ /* 0x010fca00078e02ef */
[C---:B------:R-:W-:Y:S02]  /*10160*/  IADD3 R3, R2.reuse, 0x8, RZ ;  /* 0x0000000802037810 */ /* 0x040fe40007ffe0ff */
[-C--:B------:R-:W-:Y:S02]  /*10170*/  ISETP.GE.OR P1, PT, R2, R13.reuse, P0 ;  /* 0x0000000d0200720c */ /* 0x080fe40000726670 */
[----:B------:R-:W-:-:S11]  /*10180*/  ISETP.GE.OR P0, PT, R3, R13, P0 ;  /* 0x0000000d0300720c */ /* 0x000fd60000706670 */
[----:B-1----:R1:W-:Y:S01]  /*10190*/  @!P1 ST.E [R6.64], R18 ;  /* 0x0000001206009985 */ /* 0x0023e2000c101906 */
[----:B------:R-:W-:-:S03]  /*101a0*/  ISETP.GE.AND P1, PT, R2, R13, PT ;  /* 0x0000000d0200720c */ /* 0x000fc60003f26270 */
[----:B--2---:R1:W-:Y:S01]  /*101b0*/  @!P0 ST.E [R4.64], R19 ;  /* 0x0000001304008985 */ /* 0x0043e2000c101906 */
[----:B------:R-:W-:Y:S01]  /*101c0*/  ISETP.GE.AND P0, PT, R3, R13, PT ;  /* 0x0000000d0300720c */ /* 0x000fe20003f06270 */
        /* <DEDUP_REMOVED lines=48> */
.L_x_2904:
[----:B------:R-:W-:Y:S05]  /*104d0*/  BRA.DIV ~URZ, `(.L_x_2824) ;  /* 0x000065827f007947 */ /* 0x000fea000b800000 */
[----:B------:R4:W2:Y:S02]  /*104e0*/  SHFL.IDX PT, R0, R14, RZ, 0x181f ;  /* 0x00181fff0e007589 */ /* 0x0008a400000e0000 */
.L_x_2905:
        /* <DEDUP_REMOVED lines=24> */
.L_x_2826:
[----:B------:R-:W-:Y:S05]  /*10670*/  BSYNC B0 ;  /* 0x0000000000007941 */ /* 0x000fea0003800000 */
.L_x_2825:
[----:B------:R-:W-:Y:S05]  /*10680*/  BRA.DIV ~URZ, `(.L_x_2827) ;  /* 0x000064427f007947 */ /* 0x000fea000b800000 */
[----:B---3--:R3:W4:Y:S04]  /*10690*/  SHFL.IDX PT, R4, R5, 0x1, 0x181f ;  /* 0x00381f0005047f89 */ /* 0x00872800000e0000 */
[----:B--2---:R3:W2:Y:S02]  /*106a0*/  SHFL.IDX PT, R0, R14, 0x1, 0x181f ;  /* 0x00381f000e007f89 */ /* 0x0046a400000e0000 */
.L_x_2906:
        /* <DEDUP_REMOVED lines=24> */
.L_x_2829:
[----:B------:R-:W-:Y:S05]  /*10830*/  BSYNC B0 ;  /* 0x0000000000007941 */ /* 0x000fea0003800000 */
.L_x_2828:
[----:B------:R-:W-:Y:S05]  /*10840*/  BRA.DIV ~URZ, `(.L_x_2830) ;  /* 0x000063527f007947 */ /* 0x000fea000b800000 */
[----:B----4-:R4:W3:Y:S02]  /*10850*/  SHFL.IDX PT, R4, R5, 0x2, 0x181f ;  /* 0x00581f0005047f89 */ /* 0x0108e400000e0000 */
.L_x_2907:
[----:B------:R-:W-:Y:S05]  /*10860*/  BRA.DIV ~URZ, `(.L_x_2831) ;  /* 0x000063a27f007947 */ /* 0x000fea000b800000 */
[----:B--2---:R2:W4:Y:S02]  /*10870*/  SHFL.IDX PT, R0, R14, 0x2, 0x181f ;  /* 0x00581f000e007f89 */ /* 0x00452400000e0000 */
.L_x_2908:
        /* <DEDUP_REMOVED lines=24> */
.L_x_2833:
[----:B------:R-:W-:Y:S05]  /*10a00*/  BSYNC B0 ;  /* 0x0000000000007941 */ /* 0x000fea0003800000 */
.L_x_2832:
[----:B------:R-:W-:Y:S05]  /*10a10*/  BRA.DIV ~URZ, `(.L_x_2834) ;  /* 0x000062627f007947 */ /* 0x000fea000b800000 */
[----:B---3--:R3:W1:Y:S04]  /*10a20*/  SHFL.IDX PT, R4, R5, 0x3, 0x181f ;  /* 0x00781f0005047f89 */ /* 0x00866800000e0000 */
[----:B----4-:R3:W4:Y:S02]  /*10a30*/  SHFL.IDX PT, R0, R14, 0x3, 0x181f ;  /* 0x00781f000e007f89 */ /* 0x01072400000e0000 */
.L_x_2909:
        /* <DEDUP_REMOVED lines=25> */
.L_x_2822:
        /* <DEDUP_REMOVED lines=33> */
.L_x_2910:
[----:B------:R-:W-:Y:S05]  /*10de0*/  BRA.DIV ~URZ, `(.L_x_2837) ;  /* 0x00005fd27f007947 */ /* 0x000fea000b800000 */
[----:B------:R3:W4:Y:S02]  /*10df0*/  SHFL.IDX PT, R0, R12, RZ, 0x1c1f ;  /* 0x001c1fff0c007589 */ /* 0x00072400000e0000 */
.L_x_2911:
[----:B------:R-:W-:Y:S01]  /*10e00*/  BSSY B0, `(.L_x_2838) ;  /* 0x00000e0000007945 */ /* 0x000fe20003800000 */
[----:B------:R-:W-:Y:S05]  /*10e10*/  @P1 BRA `(.L_x_2839) ;  /* 0x00000de000001947 */ /* 0x000fea0003800000 */
[C---:B------:R-:W-:Y:S02]  /*10e20*/  ISETP.GE.AND P1, PT, R248.reuse, c[0x0][0x3c8], PT ;  /* 0x0000f200f8007a0c */ /* 0x040fe40003f26270 */
[C---:B------:R-:W-:Y:S02]  /*10e30*/  IADD3 R7, R248.reuse, 0x8, RZ ;  /* 0x00000008f8077810 */ /* 0x040fe40007ffe0ff */
[C---:B------:R-:W-:Y:S02]  /*10e40*/  IADD3 R6, R248.reuse, 0x10, RZ ;  /* 0x00000010f8067810 */ /* 0x040fe40007ffe0ff */
[----:B------:R-:W-:Y:S02]  /*10e50*/  ISETP.GE.AND P3, PT, R7, c[0x0][0x3c8], PT ;  /* 0x0000f20007007a0c */ /* 0x000fe40003f66270 */
[----:B------:R-:W-:-:S02]  /*10e60*/  IADD3 R9, R248, 0x8, RZ ;  /* 0x00000008f8097810 */ /* 0x000fc40007ffe0ff */
[----:B------:R-:W-:Y:S02]  /*10e70*/  ISETP.GE.AND P4, PT, R6, c[0x0][0x3c8], PT ;  /* 0x0000f20006007a0c */ /* 0x000fe40003f86270 */
[C---:B------:R-:W-:Y:S01]  /*10e80*/  IADD3 R8, R248.reuse, 0x18, RZ ;  /* 0x00000018f8087810 */ /* 0x040fe20007ffe0ff */
[----:B----4-:R-:W-:Y:S01]  /*10e90*/  @!P1 IMAD.MOV.U32 R2, RZ, RZ, R0 ;  /* 0x000000ffff029224 */ /* 0x010fe200078e0000 */
[----:B------:R-:W-:Y:S01]  /*10ea0*/  SHF.R.S32.HI R9, RZ, 0x1f, R9 ;  /* 0x0000001fff097819 */ /* 0x000fe20000011409 */
[----:B--2---:R-:W-:Y:S01]  /*10eb0*/  @!P1 IMAD.MOV.U32 R3, RZ, RZ, R4 ;  /* 0x000000ffff039224 */ /* 0x004fe200078e0004 */
[C---:B------:R-:W-:Y:S02]  /*10ec0*/  IADD3 R13, R248.reuse, 0x20, RZ ;  /* 0x00000020f80d7810 */ /* 0x040fe40007ffe0ff */
[C---:B------:R-:W-:Y:S01]  /*10ed0*/  IADD3 R11, R248.reuse, 0x18, RZ ;  /* 0x00000018f80b7810 */ /* 0x040fe20007ffe0ff */
[----:B------:R-:W-:Y:S01]  /*10ee0*/  @!P1 IMAD.WIDE R2, R248, 0x4, R2 ;  /* 0x00000004f8029825 */ /* 0x000fe200078e0202 */
[----:B------:R-:W-:-:S02]  /*10ef0*/  ISETP.GE.AND P6, PT, R13, c[0x0][0x3c8], PT ;  /* 0x0000f2000d007a0c */ /* 0x000fc40003fc6270 */
[----:B------:R-:W-:Y:S02]  /*10f00*/  SHF.R.S32.HI R11, RZ, 0x1f, R11 ;  /* 0x0000001fff0b7819 */ /* 0x000fe4000001140b */
[----:B------:R2:W-:Y:S01]  /*10f10*/  @!P1 ST.E.64 [R2.64], R22 ;  /* 0x0000001602009985 */ /* 0x0005e2000c101b06 */
[----:B------:R-:W-:Y:S02]  /*10f20*/  ISETP.GE.AND P1, PT, R8, c[0x0][0x3c8], PT ;  /* 0x0000f20008007a0c */ /* 0x000fe40003f26270 */
[C---:B------:R-:W-:Y:S02]  /*10f30*/  IADD3 R10, R248.reuse, 0x30, RZ ;  /* 0x00000030f80a7810 */ /* 0x040fe40007ffe0ff */
[----:B------:R-:W-:Y:S02]  /*10f40*/  IADD3 R14, R248, 0x20, RZ ;  /* 0x00000020f80e7810 */ /* 0x000fe40007ffe0ff */
[----:B------:R-:W-:Y:S02]  /*10f50*/  ISETP.GE.AND P5, PT, R10, c[0x0][0x3c8], PT ;  /* 0x0000f2000a007a0c */ /* 0x000fe40003fa6270 */
[----:B------:R-:W-:-:S02]  /*10f60*/  SHF.R.S32.HI R14, RZ, 0x1f, R14 ;  /* 0x0000001fff0e7819 */ /* 0x000fc4000001140e */
[C---:B------:R-:W-:Y:S02]  /*10f70*/  IADD3 R15, R248.reuse, 0xa0, RZ ;  /* 0x000000a0f80f7810 */ /* 0x040fe40007ffe0ff */
[C---:B------:R-:W-:Y:S02]  /*10f80*/  IADD3 R16, R248.reuse, 0xb0, RZ ;  /* 0x000000b0f8107810 */ /* 0x040fe40007ffe0ff */
[C---:B------:R-:W-:Y:S02]  /*10f90*/  IADD3 R17, R248.reuse, 0xa0, RZ ;  /* 0x000000a0f8117810 */ /* 0x040fe40007ffe0ff */
[----:B------:R-:W-:Y:S02]  /*10fa0*/  IADD3 R18, R248, 0xe8, RZ ;  /* 0x000000e8f8127810 */ /* 0x000fe40007ffe0ff */
[----:B------:R-:W-:Y:S02]  /*10fb0*/  SHF.R.S32.HI R17, RZ, 0x1f, R17 ;  /* 0x0000001fff117819 */ /* 0x000fe40000011411 */
[----:B------:R-:W-:-:S02]  /*10fc0*/  SHF.R.S32.HI R18, RZ, 0x1f, R18 ;  /* 0x0000001fff127819 */ /* 0x000fc40000011412 */
[----:B--2---:R-:W-:-:S04]  /*10fd0*/  @!P3 LEA R2, P2, R7, R0, 0x2 ;  /* 0x000000000702b211 */ /* 0x004fc800078410ff */
[----:B------:R-:W-:Y:S02]  /*10fe0*/  @!P3 LEA.HI.X R3, R7, R4, R9, 0x2, P2 ;  /* 0x000000040703b211 */ /* 0x000fe400010f1409 */
[C---:B------:R-:W-:Y:S02]  /*10ff0*/  IADD3 R7, R248.reuse, 0x10, RZ ;  /* 0x00000010f8077810 */ /* 0x040fe40007ffe0ff */
[----:B------:R-:W-:Y:S01]  /*11000*/  IADD3 R9, R248, 0x28, RZ ;  /* 0x00000028f8097810 */ /* 0x000fe20007ffe0ff */
[----:B------:R2:W-:Y:S01]  /*11010*/  @!P3 ST.E.64 [R2.64], R24 ;  /* 0x000000180200b985 */ /* 0x0005e2000c101b06 */
[----:B------:R-:W-:Y:S02]  /*11020*/  SHF.R.S32.HI R7, RZ, 0x1f, R7 ;  /* 0x0000001fff077819 */ /* 0x000fe40000011407 */
[----:B--2---:R-:W-:-:S04]  /*11030*/  @!P4 LEA R2, P2, R6, R0, 0x2 ;  /* 0x000000000602c211 */ /* 0x004fc800078410ff */
[----:B------:R-:W-:Y:S02]  /*11040*/  @!P4 LEA.HI.X R3, R6, R4, R7, 0x2, P2 ;  /* 0x000000040603c211 */ /* 0x000fe400010f1407 */
[----:B------:R-:W-:Y:S02]  /*11050*/  ISETP.GE.AND P2, PT, R9, c[0x0][0x3c8], PT ;  /* 0x0000f20009007a0c */ /* 0x000fe40003f46270 */
[C---:B------:R-:W-:Y:S01]  /*11060*/  @!P1 LEA R6, P3, R8.reuse, R0, 0x2 ;  /* 0x0000000008069211 */ /* 0x040fe200078610ff */
[----:B------:R2:W-:Y:S03]  /*11070*/  @!P4 ST.E.64 [R2.64], R26 ;  /* 0x0000001a0200c985 */ /* 0x0005e6000c101b06 */
        /* <DEDUP_REMOVED lines=9> */
[C---:B----4-:R-:W-:Y:S01]  /*11110*/  @!P2 LEA R6, P3, R9.reuse, R0, 0x2 ;  /* 0x000000000906a211 */ /* 0x050fe200078610ff */
[----:B------:R2:W-:Y:S01]  /*11120*/  @!P6 ST.E.64 [R2.64], R30 ;  /* 0x0000001e0200e985 */ /* 0x0005e2000c101b06 */
[C---:B------:R-:W-:Y:S02]  /*11130*/  IADD3 R14, R248.reuse, 0x30, RZ ;  /* 0x00000030f80e7810 */ /* 0x040fe40007ffe0ff */
[----:B------:R-:W-:Y:S02]  /*11140*/  @!P2 LEA.HI.X R7, R9, R4, R11, 0x2, P3 ;  /* 0x000000040907a211 */ /* 0x000fe400018f140b */
[----:B------:R-:W-:-:S02]  /*11150*/  IADD3 R9, R248, 0x48, RZ ;  /* 0x00000048f8097810 */ /* 0x000fc40007ffe0ff */
[----:B------:R-:W-:Y:S01]  /*11160*/  IADD3 R11, R248, 0x38, RZ ;  /* 0x00000038f80b7810 */ /* 0x000fe20007ffe0ff */
[----:B------:R4:W-:Y:S01]  /*11170*/  @!P2 ST.E.64 [R6.64], R32 ;  /* 0x000000200600a985 */ /* 0x0009e2000c101b06 */
[----:B------:R-:W-:Y:S02]  /*11180*/  ISETP.GE.AND P6, PT, R13, c[0x0][0x3c8], PT ;  /* 0x0000f2000d007a0c */ /* 0x000fe40003fc6270 */
[----:B------:R-:W-:Y:S02]  /*11190*/  ISETP.GE.AND P2, PT, R9, c[0x0][0x3c8], PT ;  /* 0x0000f20009007a0c */ /* 0x000fe40003f46270 */
[----:B------:R-:W-:Y:S02]  /*111a0*/  SHF.R.S32.HI R14, RZ, 0x1f, R14 ;  /* 0x0000001fff0e7819 */ /* 0x000fe4000001140e */
        /* <DEDUP_REMOVED lines=74> */
[----:B----4-:R-:W-:Y:S01]  /*11650*/  @!P2 LEA R6, P3, R9, R0, 0x2 ;  /* 0x000000000906a211 */ /* 0x010fe200078610ff */
[----:B------:R2:W-:Y:S01]  /*11660*/  @!P6 ST.E.64 [R2.64], R68 ;  /* 0x000000440200e985 */ /* 0x0005e2000c101b06 */
[----:B------:R-:W-:Y:S02]  /*11670*/  ISETP.GE.AND P6, PT, R15, c[0x0][0x3c8], PT ;  /* 0x0000f2000f007a0c */ /* 0x000fe40003fc6270 */
[----:B------:R-:W-:Y:S02]  /*11680*/  @!P2 LEA.HI.X R7, R9, R4, R11, 0x2, P3 ;  /* 0x000000040907a211 */ /* 0x000fe400018f140b */
[----:B------:R-:W-:-:S02]  /*11690*/  IADD3 R11, R248, 0xa8, RZ ;  /* 0x000000a8f80b7810 */ /* 0x000fc40007ffe0ff */
[C---:B------:R-:W-:Y:S01]  /*116a0*/  IADD3 R9, R248.reuse, 0x98, RZ ;  /* 0x00000098f8097810 */ /* 0x040fe20007ffe0ff */
[----:B------:R4:W-:Y:S01]  /*116b0*/  @!P2 ST.E.64 [R6.64], R72 ;  /* 0x000000480600a985 */ /* 0x0009e2000c101b06 */
[----:B------:R-:W-:Y:S02]  /*116c0*/  ISETP.GE.AND P2, PT, R11, c[0x0][0x3c8], PT ;  /* 0x0000f2000b007a0c */ /* 0x000fe40003f46270 */
[----:B------:R-:W-:Y:S02]  /*116d0*/  SHF.R.S32.HI R13, RZ, 0x1f, R13 ;  /* 0x0000001fff0d7819 */ /* 0x000fe4000001140d */
[----:B------:R-:W-:Y:S02]  /*116e0*/  SHF.R.S32.HI R9, RZ, 0x1f, R9 ;  /* 0x0000001fff097819 */ /* 0x000fe40000011409 */
[----:B------:R-:W-:Y:S02]  /*116f0*/  IADD3 R14, R248, 0xc0, RZ ;  /* 0x000000c0f80e7810 */ /* 0x000fe40007ffe0ff */
        /* <DEDUP_REMOVED lines=10> */
[----:B------:R-:W-:Y:S02]  /*117a0*/  ISETP.GE.AND P1, PT, R10, c[0x0][0x3c8], PT ;  /* 0x0000f2000a007a0c */ /* 0x000fe40003f26270 */
[----:B------:R-:W-:-:S04]  /*117b0*/  @!P2 LEA R8, P3, R11, R0, 0x2 ;  /* 0x000000000b08a211 */ /* 0x000fc800078610ff */
[----:B------:R-:W-:Y:S02]  /*117c0*/  @!P2 LEA.HI.X R9, R11, R4, R13, 0x2, P3 ;  /* 0x000000040b09a211 */ /* 0x000fe400018f140d */
[C---:B------:R-:W-:Y:S02]  /*117d0*/  IADD3 R13, R248.reuse, 0xc8, RZ ;  /* 0x000000c8f80d7810 */ /* 0x040fe40007ffe0ff */
[----:B------:R-:W-:Y:S02]  /*117e0*/  IADD3 R11, R248, 0xd0, RZ ;  /* 0x000000d0f80b7810 */ /* 0x000fe40007ffe0ff */
[----:B--2---:R-:W-:-:S04]  /*117f0*/  @!P6 LEA R2, P4, R15, R0, 0x2 ;  /* 0x000000000f02e211 */ /* 0x004fc800078810ff */
[----:B------:R-:W-:Y:S02]  /*11800*/  @!P6 LEA.HI.X R3, R15, R4, R17, 0x2, P4 ;  /* 0x000000040f03e211 */ /* 0x000fe400020f1411 */
[C---:B------:R-:W-:Y:S02]  /*11810*/  IADD3 R17, R248.reuse, 0xb0, RZ ;  /* 0x000000b0f8117810 */ /* 0x040fe40007ffe0ff */
[----:B------:R-:W-:Y:S01]  /*11820*/  IADD3 R15, R248, 0xb8, RZ ;  /* 0x000000b8f80f7810 */ /* 0x000fe20007ffe0ff */
[----:B------:R2:W-:Y:S01]  /*11830*/  @!P6 ST.E.64 [R2.64], R84 ;  /* 0x000000540200e985 */ /* 0x0005e2000c101b06 */
[----:B------:R-:W-:Y:S02]  /*11840*/  ISETP.GE.AND P6, PT, R14, c[0x0][0x3c8], PT ;  /* 0x0000f2000e007a0c */ /* 0x000fe40003fc6270 */
[----:B------:R-:W-:Y:S01]  /*11850*/  ISETP.GE.AND P4, PT, R13, c[0x0][0x3c8], PT ;  /* 0x0000f2000d007a0c */ /* 0x000fe20003f86270 */
[----:B------:R5:W-:Y:S01]  /*11860*/  @!P2 ST.E.64 [R8.64], R88 ;  /* 0x000000580800a985 */ /* 0x000be2000c101b06 */
[----:B----4-:R-:W-:-:S02]  /*11870*/  @!P5 LEA R6, P3, R16, R0, 0x2 ;  /* 0x000000001006d211 */ /* 0x010fc400078610ff */
[----:B------:R-:W-:Y:S02]  /*11880*/  SHF.R.S32.HI R17, RZ, 0x1f, R17 ;  /* 0x0000001fff117819 */ /* 0x000fe40000011411 */
[----:B------:R-:W-:Y:S02]  /*11890*/  SHF.R.S32.HI R15, RZ, 0x1f, R15 ;  /* 0x0000001fff0f7819 */ /* 0x000fe4000001140f */
[----:B------:R-:W-:Y:S02]  /*118a0*/  @!P5 LEA.HI.X R7, R16, R4, R17, 0x2, P3 ;  /* 0x000000041007d211 */ /* 0x000fe400018f1411 */
[----:B------:R-:W-:Y:S02]  /*118b0*/  ISETP.GE.AND P3, PT, R11, c[0x0][0x3c8], PT ;  /* 0x0000f2000b007a0c */ /* 0x000fe40003f66270 */
[C---:B------:R-:W-:Y:S01]  /*118c0*/  IADD3 R16, R248.reuse, 0xc0, RZ ;  /* 0x000000c0f8107810 */ /* 0x040fe20007ffe0ff */
[----:B------:R4:W-:Y:S01]  /*118d0*/  @!P5 ST.E.64 [R6.64], R92 ;  /* 0x0000005c0600d985 */ /* 0x0009e2000c101b06 */
[----:B------:R-:W-:-:S02]  /*118e0*/  IADD3 R17, R248, 0xe8, RZ ;  /* 0x000000e8f8117810 */ /* 0x000fc40007ffe0ff */
[----:B------:R-:W-:Y:S02]  /*118f0*/  SHF.R.S32.HI R16, RZ, 0x1f, R16 ;  /* 0x0000001fff107819 */ /* 0x000fe40000011410 */
[----:B--2---:R-:W-:-:S04]  /*11900*/  @!P1 LEA R2, P2, R10, R0, 0x2 ;  /* 0x000000000a029211 */ /* 0x004fc800078410ff */
[----:B------:R-:W-:Y:S02]  /*11910*/  @!P1 LEA.HI.X R3, R10, R4, R15, 0x2, P2 ;  /* 0x000000040a039211 */ /* 0x000fe400010f140f */
[----:B------:R-:W-:Y:S02]  /*11920*/  IADD3 R15, R248, 0xc8, RZ ;  /* 0x000000c8f80f7810 */ /* 0x000fe40007ffe0ff */
[----:B-----5:R-:W-:Y:S01]  /*11930*/  @!P6 LEA R8, P2, R14, R0, 0x2 ;  /* 0x000000000e08e211 */ /* 0x020fe200078410ff */
[----:B------:R2:W-:Y:S01]  /*11940*/  @!P1 ST.E.64 [R2.64], R96 ;  /* 0x0000006002009985 */ /* 0x0005e2000c101b06 */
[----:B------:R-:W-:Y:S02]  /*11950*/  SHF.R.S32.HI R15, RZ, 0x1f, R15 ;  /* 0x0000001fff0f7819 */ /* 0x000fe4000001140f */
[----:B------:R-:W-:Y:S02]  /*11960*/  IADD3 R10, R248, 0xd8, RZ ;  /* 0x000000d8f80a7810 */ /* 0x000fe40007ffe0ff */
[----:B------:R-:W-:-:S02]  /*11970*/  @!P6 LEA.HI.X R9, R14, R4, R16, 0x2, P2 ;  /* 0x000000040e09e211 */ /* 0x000fc400010f1410 */
[----:B------:R-:W-:Y:S02]  /*11980*/  ISETP.GE.AND P1, PT, R10, c[0x0][0x3c8], PT ;  /* 0x0000f2000a007a0c */ /* 0x000fe40003f26270 */
[----:B------:R-:W-:Y:S01]  /*11990*/  IADD3 R14, R248, 0xe0, RZ ;  /* 0x000000e0f80e7810 */ /* 0x000fe20007ffe0ff */
[----:B------:R-:W-:Y:S01]  /*119a0*/  @!P6 ST.E.64 [R8.64], R134 ;  /* 0x000000860800e985 */ /* 0x000fe2000c101b06 */
[----:B----4-:R-:W-:Y:S02]  /*119b0*/  @!P3 LEA R6, P2, R11, R0, 0x2 ;  /* 0x000000000b06b211 */ /* 0x010fe400078410ff */
        /* <DEDUP_REMOVED lines=19> */
[----:B------:R-:W-:-:S03]  /*11af0*/  @!P6 LEA R10, P2, R14, R0, 0x2 ;  /* 0x000000000e0ae211 */ /* 0x000fc600078410ff */
[----:B------:R2:W-:Y:S01]  /*11b00*/  @!P1 ST.E.64 [R2.64], R108 ;  /* 0x0000006c02009985 */ /* 0x0005e2000c101b06 */
[----:B------:R-:W-:Y:S02]  /*11b10*/  @!P6 LEA.HI.X R11, R14, R4, R16, 0x2, P2 ;  /* 0x000000040e0be211 */ /* 0x000fe400010f1410 */
[-C--:B------:R-:W-:Y:S02]  /*11b20*/  @!P5 LEA R8, P1, R17, R0.reuse, 0x2 ;  /* 0x000000001108d211 */ /* 0x080fe400078210ff */
[C---:B------:R-:W-:Y:S01]  /*11b30*/  IADD3 R16, R248.reuse, 0xf0, RZ ;  /* 0x000000f0f8107810 */ /* 0x040fe20007ffe0ff */
[----:B------:R1:W-:Y:S01]  /*11b40*/  @!P6 ST.E.64 [R10.64], R148 ;  /* 0x000000940a00e985 */ /* 0x0003e2000c101b06 */
[----:B------:R-:W-:Y:S02]  /*11b50*/  IADD3 R14, R248, 0xf8, RZ ;  /* 0x000000f8f80e7810 */ /* 0x000fe40007ffe0ff */
[----:B----4-:R-:W-:Y:S02]  /*11b60*/  @!P4 LEA R6, P2, R15, R0, 0x2 ;  /* 0x000000000f06c211 */ /* 0x010fe400078410ff */
[----:B------:R-:W-:-:S02]  /*11b70*/  SHF.R.S32.HI R16, RZ, 0x1f, R16 ;  /* 0x0000001fff107819 */ /* 0x000fc40000011410 */
        /* <DEDUP_REMOVED lines=8> */
.L_x_2839:
[----:B------:R-:W-:Y:S05]  /*11c00*/  BSYNC B0 ;  /* 0x0000000000007941 */ /* 0x000fea0003800000 */
.L_x_2838:
[----:B------:R-:W-:Y:S05]  /*11c10*/  BRA.DIV ~URZ, `(.L_x_2840) ;  /* 0x000052127f007947 */ /* 0x000fea000b800000 */
[----:B--2---:R2:W1:Y:S04]  /*11c20*/  SHFL.IDX PT, R4, R5, 0x1, 0x1c1f ;  /* 0x003c1f0005047f89 */ /* 0x00446800000e0000 */
[----:B----4-:R2:W4:Y:S02]  /*11c30*/  SHFL.IDX PT, R0, R12, 0x1, 0x1c1f ;  /* 0x003c1f000c007f89 */ /* 0x01052400000e0000 */
.L_x_2912:
[----:B------:R-:W-:Y:S05]  /*11c40*/  @P0 BRA `(.L_x_2835) ;  /* 0x00001c0000000947 */ /* 0x000fea0003800000 */
[C---:B-1----:R-:W-:Y:S02]  /*11c50*/  IADD3 R11, R248.reuse, 0x8, RZ ;  /* 0x00000008f80b7810 */ /* 0x042fe40007ffe0ff */
[C---:B------:R-:W-:Y:S02]  /*11c60*/  ISETP.GE.AND P0, PT, R248.reuse, c[0x0][0x3c8], PT ;  /* 0x0000f200f8007a0c */ /* 0x040fe40003f06270 */
[----:B------:R-:W-:Y:S02]  /*11c70*/  ISETP.GE.AND P5, PT, R11, c[0x0][0x3c8], PT ;  /* 0x0000f2000b007a0c */ /* 0x000fe40003fa6270 */
[----:B------:R-:W-:-:S02]  /*11c80*/  IADD3 R13, R248, 0x10, RZ ;  /* 0x00000010f80d7810 */ /* 0x000fc40007ffe0ff */
[C---:B------:R-:W-:Y:S02]  /*11c90*/  IADD3 R15, R248.reuse, 0x8, RZ ;  /* 0x00000008f80f7810 */ /* 0x040fe40007ffe0ff */
[----:B------:R-:W-:Y:S02]  /*11ca0*/  ISETP.GE.AND P4, PT, R13, c[0x0][0x3c8], PT ;  /* 0x0000f2000d007a0c */ /* 0x000fe40003f86270 */
[----:B------:R-:W-:Y:S02]  /*11cb0*/  IADD3 R10, R248, 0x18, RZ ;  /* 0x00000018f80a7810 */ /* 0x000fe40007ffe0ff */
[----:B------:R-:W-:Y:S01]  /*11cc0*/  SHF.R.S32.HI R15, RZ, 0x1f, R15 ;  /* 0x0000001fff0f7819 */ /* 0x000fe2000001140f */
[----:B----4-:R-:W-:Y:S01]  /*11cd0*/  @!P0 IMAD.MOV.U32 R2, RZ, RZ, R0 ;  /* 0x000000ffff028224 */ /* 0x010fe200078e0000 */
[----:B------:R-:W-:Y:S01]  /*11ce0*/  ISETP.GE.AND P3, PT, R10, c[0x0][0x3c8], PT ;  /* 0x0000f2000a007a0c */ /* 0x000fe20003f66270 */
[----:B------:R-:W-:Y:S01]  /*11cf0*/  @!P0 IMAD.MOV.U32 R3, RZ, RZ, R4 ;  /* 0x000000ffff038224 */ /* 0x000fe200078e0004 */
[----:B------:R-:W-:-:S02]  /*11d00*/  @!P5 LEA R8, P6, R11, R0, 0x2 ;  /* 0x000000000b08d211 */ /* 0x000fc400078c10ff */
[C---:B--23--:R-:W-:Y:S01]  /*11d10*/  IADD3 R12, R248.reuse, 0x20, RZ ;  /* 0x00000020f80c7810 */ /* 0x04cfe20007ffe0ff */
[C---:B------:R-:W-:Y:S01]  /*11d20*/  @!P0 IMAD.WIDE R2, R248.reuse, 0x4, R2 ;  /* 0x00000004f8028825 */ /* 0x040fe200078e0202 */
[----:B------:R-:W-:Y:S02]  /*11d30*/  @!P5 LEA.HI.X R9, R11, R4, R15, 0x2, P6 ;  /* 0x000000040b09d211 */ /* 0x000fe400030f140f */
[----:B------:R-:W-:Y:S02]  /*11d40*/  IADD3 R15, R248, 0x10, RZ ;  /* 0x00000010f80f7810 */ /* 0x000fe40007ffe0ff */
[----:B------:R-:W-:Y:S01]  /*11d50*/  ISETP.GE.AND P2, PT, R12, c[0x0][0x3c8], PT ;  /* 0x0000f2000c007a0c */ /* 0x000fe20003f46270 */
[----:B------:R1:W-:Y:S01]  /*11d60*/  @!P0 ST.E.64 [R2.64], R116 ;  /* 0x0000007402008985 */ /* 0x0003e2000c101b06 */
[----:B------:R-:W-:Y:S02]  /*11d70*/  @!P4 LEA R6, P0, R13, R0, 0x2 ;  /* 0x000000000d06c211 */ /* 0x000fe400078010ff */
[----:B------:R-:W-:Y:S01]  /*11d80*/  SHF.R.S32.HI R15, RZ, 0x1f, R15 ;  /* 0x0000001fff0f7819 */ /* 0x000fe2000001140f */
[----:B------:R2:W-:Y:S01]  /*11d90*/  @!P5 ST.E.64 [R8.64], R152 ;  /* 0x000000980800d985 */ /* 0x0005e2000c101b06 */
[----:B------:R-:W-:-:S02]  /*11da0*/  IADD3 R14, R248, 0x28, RZ ;  /* 0x00000028f80e7810 */ /* 0x000fc40007ffe0ff */
[----:B------:R-:W-:Y:S02]  /*11db0*/  IADD3 R11, R248, 0x18, RZ ;  /* 0x00000018f80b7810 */ /* 0x000fe40007ffe0ff */
[----:B------:R-:W-:Y:S02]  /*11dc0*/  @!P4 LEA.HI.X R7, R13, R4, R15, 0x2, P0 ;  /* 0x000000040d07c211 */ /* 0x000fe400000f140f */
[----:B------:R-:W-:Y:S02]  /*11dd0*/  ISETP.GE.AND P1, PT, R14, c[0x0][0x3c8], PT ;  /* 0x0000f2000e007a0c */ /* 0x000fe40003f26270 */
[C---:B------:R-:W-:Y:S01]  /*11de0*/  IADD3 R5, R248.reuse, 0x30, RZ ;  /* 0x00000030f8057810 */ /* 0x040fe20007ffe0ff */
[----:B------:R3:W-:Y:S01]  /*11df0*/  @!P4 ST.E.64 [R6.64], R128 ;  /* 0x000000800600c985 */ /* 0x0007e2000c101b06 */
[----:B------:R-:W-:Y:S02]  /*11e00*/  SHF.R.S32.HI R11, RZ, 0x1f, R11 ;  /* 0x0000001fff0b7819 */ /* 0x000fe4000001140b */
[----:B------:R-:W-:-:S02]  /*11e10*/  IADD3 R15, R248, 0x20, RZ ;  /* 0x00000020f80f7810 */ /* 0x000fc40007ffe0ff */
[----:B------:R-:W-:Y:S02]  /*11e20*/  ISETP.GE.AND P0, PT, R5, c[0x0][0x3c8], PT ;  /* 0x0000f20005007a0c */ /* 0x000fe40003f06270 */
[----:B------:R-:W-:Y:S02]  /*11e30*/  SHF.R.S32.HI R15, RZ, 0x1f, R15 ;  /* 0x0000001fff0f7819 */ /* 0x000fe4000001140f */
[C---:B------:R-:W-:Y:S02]  /*11e40*/  IADD3 R13, R248.reuse, 0x40, RZ ;  /* 0x00000040f80d7810 */ /* 0x040fe40007ffe0ff */
[----:B------:R-:W-:Y:S02]  /*11e50*/  IADD3 R16, R248, 0xb0, RZ ;  /* 0x000000b0f8107810 */ /* 0x000fe40007ffe0ff */
[----:B-1----:R-:W-:Y:S02]  /*11e60*/  @!P3 LEA R2, P6, R10, R0, 0x2 ;  /* 0x000000000a02b211 */ /* 0x002fe400078c10ff */
[----:B------:R-:W-:-:S02]  /*11e70*/  SHF.R.S32.HI R16, RZ, 0x1f, R16 ;  /* 0x0000001fff107819 */ /* 0x000fc40000011410 */
[----:B------:R-:W-:Y:S02]  /*11e80*/  @!P3 LEA.HI.X R3, R10, R4, R11, 0x2, P6 ;  /* 0x000000040a03b211 */ /* 0x000fe400030f140b */
[----:B--2---:R-:W-:Y:S02]  /*11e90*/  @!P2 LEA R8, P4, R12, R0, 0x2 ;  /* 0x000000000c08a211 */ /* 0x004fe400078810ff */
[----:B------:R-:W-:Y:S01]  /*11ea0*/  IADD3 R11, R248, 0x38, RZ ;  /* 0x00000038f80b7810 */ /* 0x000fe20007ffe0ff */
[----:B------:R1:W-:Y:S01]  /*11eb0*/  @!P3 ST.E.64 [R2.64], R120 ;  /* 0x000000780200b985 */ /* 0x0003e2000c101b06 */
[----:B------:R-:W-:Y:S02]  /*11ec0*/  @!P2 LEA.HI.X R9, R12, R4, R15, 0x2, P4 ;  /* 0x000000040c09a211 */ /* 0x000fe400020f140f */
[----:B------:R-:W-:Y:S02]  /*11ed0*/  ISETP.GE.AND P5, PT, R11, c[0x0][0x3c8], PT ;  /* 0x0000f2000b007a0c */ /* 0x000fe40003fa6270 */
[----:B------:R-:W-:Y:S01]  /*11ee0*/  IADD3 R15, R248, 0x28, RZ ;  /* 0x00000028f80f7810 */ /* 0x000fe20007ffe0ff */
[----:B------:R2:W-:Y:S01]  /*11ef0*/  @!P2 ST.E.64 [R8.64], R150 ;  /* 0x000000960800a985 */ /* 0x0005e2000c101b06 */
[----:B---3--:R-:W-:-:S02]  /*11f00*/  @!P1 LEA R6, P3, R14, R0, 0x2 ;  /* 0x000000000e069211 */ /* 0x008fc400078610ff */
[----:B------:R-:W-:Y:S02]  /*11f10*/  SHF.R.S32.HI R15, RZ, 0x1f, R15 ;  /* 0x0000001fff0f7819 */ /* 0x000fe4000001140f */
[----:B------:R-:W-:Y:S02]  /*11f20*/  IADD3 R12, R248, 0x30, RZ ;  /* 0x00000030f80c7810 */ /* 0x000fe40007ffe0ff */
[----:B------:R-:W-:Y:S02]  /*11f30*/  @!P1 LEA.HI.X R7, R14, R4, R15, 0x2, P3 ;  /* 0x000000040e079211 */ /* 0x000fe400018f140f */
[----:B------:R-:W-:Y:S02]  /*11f40*/  SHF.R.S32.HI R12, RZ, 0x1f, R12 ;  /* 0x0000001fff0c7819 */ /* 0x000fe4000001140c */
[----:B------:R-:W-:Y:S01]  /*11f50*/  IADD3 R10, R248, 0x48, RZ ;  /* 0x00000048f80a7810 */ /* 0x000fe20007ffe0ff */
[----:B------:R3:W-:Y:S01]  /*11f60*/  @!P1 ST.E.64 [R6.64], R140 ;  /* 0x0000008c06009985 */ /* 0x0007e2000c101b06 */
[----:B------:R-:W-:-:S02]  /*11f70*/  ISETP.GE.AND P4, PT, R13, c[0x0][0x3c8], PT ;  /* 0x0000f2000d007a0c */ /* 0x000fc40003f86270 */
[----:B------:R-:W-:Y:S02]  /*11f80*/  IADD3 R15, R248, 0x38, RZ ;  /* 0x00000038f80f7810 */ /* 0x000fe40007ffe0ff */
[----:B------:R-:W-:Y:S02]  /*11f90*/  ISETP.GE.AND P3, PT, R10, c[0x0][0x3c8], PT ;  /* 0x0000f2000a007a0c */ /* 0x000fe40003f66270 */
[----:B------:R-:W-:Y:S02]  /*11fa0*/  SHF.R.S32.HI R15, RZ, 0x1f, R15 ;  /* 0x0000001fff0f7819 */ /* 0x000fe4000001140f */
[----:B------:R-:W-:Y:S02]  /*11fb0*/  IADD3 R14, R248, 0x58, RZ ;  /* 0x00000058f80e7810 */ /* 0x000fe40007ffe0ff */
[----:B-1----:R-:W-:Y:S02]  /*11fc0*/  @!P0 LEA R2, P6, R5, R0, 0x2 ;  /* 0x0000000005028211 */ /* 0x002fe400078c10ff */
[----:B------:R-:W-:-:S02]  /*11fd0*/  ISETP.GE.AND P1, PT, R14, c[0x0][0x3c8], PT ;  /* 0x0000f2000e007a0c */ /* 0x000fc40003f26270 */
[----:B------:R-:W-:Y:S02]  /*11fe0*/  @!P0 LEA.HI.X R3, R5, R4, R12, 0x2, P6 ;  /* 0x0000000405038211 */ /* 0x000fe400030f140c */
[C---:B--2---:R-:W-:Y:S02]  /*11ff0*/  @!P5 LEA R8, P6, R11.reuse, R0, 0x2 ;  /* 0x000000000b08d211 */ /* 0x044fe400078c10ff */
[----:B------:R-:W-:Y:S01]  /*12000*/  IADD3 R12, R248, 0x50, RZ ;  /* 0x00000050f80c7810 */ /* 0x000fe20007ffe0ff */
[----:B------:R1:W-:Y:S01]  /*12010*/  @!P0 ST.E.64 [R2.64], R124 ;  /* 0x0000007c02008985 */ /* 0x0003e2000c101b06 */
[----:B------:R-:W-:Y:S02]  /*12020*/  @!P5 LEA.HI.X R9, R11, R4, R15, 0x2, P6 ;  /* 0x000000040b09d211 */ /* 0x000fe400030f140f */
[----:B------:R-:W-:Y:S02]  /*12030*/  ISETP.GE.AND P2, PT, R12, c[0x0][0x3c8], PT ;  /* 0x0000f2000c007a0c */ /* 0x000fe40003f46270 */
[C---:B------:R-:W-:Y:S01]  /*12040*/  IADD3 R15, R248.reuse, 0x40, RZ ;  /* 0x00000040f80f7810 */ /* 0x040fe20007ffe0ff */
[----:B------:R2:W-:Y:S01]  /*12050*/  @!P5 ST.E.64 [R8.64], R146 ;  /* 0x000000920800d985 */ /* 0x0005e2000c101b06 */
[----:B------:R-:W-:-:S02]  /*12060*/  IADD3 R11, R248, 0x48, RZ ;  /* 0x00000048f80b7810 */ /* 0x000fc40007ffe0ff */
[C---:B---3--:R-:W-:Y:S02]  /*12070*/  @!P4 LEA R6, P0, R13.reuse, R0, 0x2 ;  /* 0x000000000d06c211 */ /* 0x048fe400078010ff */
[----:B------:R-:W-:Y:S02]  /*12080*/  SHF.R.S32.HI R15, RZ, 0x1f, R15 ;  /* 0x0000001fff0f7819 */ /* 0x000fe4000001140f */
[----:B------:R-:W-:Y:S02]  /*12090*/  SHF.R.S32.HI R11, RZ, 0x1f, R11 ;  /* 0x0000001fff0b7819 */ /* 0x000fe4000001140b */
[----:B------:R-:W-:Y:S02]  /*120a0*/  @!P4 LEA.HI.X R7, R13, R4, R15, 0x2, P0 ;  /* 0x000000040d07c211 */ /* 0x000fe400000f140f */
[C---:B------:R-:W-:Y:S02]  /*120b0*/  IADD3 R15, R248.reuse, 0x50, RZ ;  /* 0x00000050f80f7810 */ /* 0x040fe40007ffe0ff */
[----:B------:R-:W-:Y:S01]  /*120c0*/  IADD3 R5, R248, 0x60, RZ ;  /* 0x00000060f8057810 */ /* 0x000fe20007ffe0ff */
[----:B------:R3:W-:Y:S01]  /*120d0*/  @!P4 ST.E.64 [R6.64], R138 ;  /* 0x0000008a0600c985 */ /* 0x0007e2000c101b06 */
[----:B------:R-:W-:-:S02]  /*120e0*/  SHF.R.S32.HI R15, RZ, 0x1f, R15 ;  /* 0x0000001fff0f7819 */ /* 0x000fc4000001140f */
[----:B------:R-:W-:Y:S02]  /*120f0*/  ISETP.GE.AND P0, PT, R5, c[0x0][0x3c8], PT ;  /* 0x0000f20005007a0c */ /* 0x000fe40003f06270 */
[----:B------:R-:W-:Y:S02]  /*12100*/  IADD3 R13, R248, 0x70, RZ ;  /* 0x00000070f80d7810 */ /* 0x000fe40007ffe0ff */
[C---:B-1----:R-:W-:Y:S02]  /*12110*/  @!P3 LEA R2, P6, R10.reuse, R0, 0x2 ;  /* 0x000000000a02b211 */ /* 0x042fe400078c10ff */
[----:B------:R-:W-:Y:S02]  /*12120*/  ISETP.GE.AND P4, PT, R13, c[0x0][0x3c8], PT ;  /* 0x0000f2000d007a0c */ /* 0x000fe40003f86270 */
[----:B------:R-:W-:Y:S02]  /*12130*/  @!P3 LEA.HI.X R3, R10, R4, R11, 0x2, P6 ;  /* 0x000000040a03b211 */ /* 0x000fe400030f140b */
[----:B--2---:R-:W-:-:S02]  /*12140*/  @!P2 LEA R8, P6, R12, R0, 0x2 ;  /* 0x000000000c08a211 */ /* 0x004fc400078c10ff */
[----:B------:R-:W-:Y:S01]  /*12150*/  IADD3 R11, R248, 0x68, RZ ;  /* 0x00000068f80b7810 */ /* 0x000fe20007ffe0ff */
[----:B------:R1:W-:Y:S01]  /*12160*/  @!P3 ST.E.64 [R2.64], R42 ;  /* 0x0000002a0200b985 */ /* 0x0003e2000c101b06 */
[----:B------:R-:W-:Y:S02]  /*12170*/  @!P2 LEA.HI.X R9, R12, R4, R15, 0x2, P6 ;  /* 0x000000040c09a211 */ /* 0x000fe400030f140f */
[C---:B------:R-:W-:Y:S02]  /*12180*/  IADD3 R15, R248.reuse, 0x58, RZ ;  /* 0x00000058f80f7810 */ /* 0x040fe40007ffe0ff */
[----:B------:R-:W-:Y:S01]  /*12190*/  ISETP.GE.AND P5, PT, R11, c[0x0][0x3c8], PT ;  /* 0x0000f2000b007a0c */ /* 0x000fe20003fa6270 */
[----:B------:R2:W-:Y:S01]  /*121a0*/  @!P2 ST.E.64 [R8.64], R154 ;  /* 0x0000009a0800a985 */ /* 0x0005e2000c101b06 */
[----:B------:R-:W-:Y:S02]  /*121b0*/  SHF.R.S32.HI R15, RZ, 0x1f, R15 ;  /* 0x0000001fff0f7819 */ /* 0x000fe4000001140f */
[----:B------:R-:W-:-:S02]  /*121c0*/  IADD3 R12, R248, 0x60, RZ ;  /* 0x00000060f80c7810 */ /* 0x000fc40007ffe0ff */
[----:B---3--:R-:W-:Y:S02]  /*121d0*/  @!P1 LEA R6, P3, R14, R0, 0x2 ;  /* 0x000000000e069211 */ /* 0x008fe400078610ff */
[----:B------:R-:W-:Y:S02]  /*121e0*/  IADD3 R10, R248, 0x78, RZ ;  /* 0x00000078f80a7810 */ /* 0x000fe40007ffe0ff */
[----:B------:R-:W-:Y:S02]  /*121f0*/  @!P1 LEA.HI.X R7, R14, R4, R15, 0x2, P3 ;  /* 0x000000040e079211 */ /* 0x000fe400018f140f */
[----:B------:R-:W-:Y:S02]  /*12200*/  SHF.R.S32.HI R12, RZ, 0x1f, R12 ;  /* 0x0000001fff0c7819 */ /* 0x000fe4000001140c */
[----:B------:R-:W-:Y:S01]  /*12210*/  IADD3 R15, R248, 0x68, RZ ;  /* 0x00000068f80f7810 */ /* 0x000fe20007ffe0ff */
[----:B------:R3:W-:Y:S01]  /*12220*/  @!P1 ST.E.64 [R6.64], R142 ;  /* 0x0000008e06009985 */ /* 0x0007e2000c101b06 */
[----:B------:R-:W-:-:S02]  /*12230*/  ISETP.GE.AND P3, PT, R10, c[0x0][0x3c8], PT ;  /* 0x0000f2000a007a0c */ /* 0x000fc40003f66270 */
[----:B------:R-:W-:Y:S02]  /*12240*/  SHF.R.S32.HI R15, RZ, 0x1f, R15 ;  /* 0x0000001fff0f7819 */ /* 0x000fe4000001140f */
[----:B------:R-:W-:Y:S02]  /*12250*/  IADD3 R14, R248, 0x88, RZ ;  /* 0x00000088f80e7810 */ /* 0x000fe40007ffe0ff */
[----:B-1----:R-:W-:-:S04]  /*12260*/  @!P0 LEA R2, P6, R5, R0, 0x2 ;  /* 0x0000000005028211 */ /* 0x002fc800078c10ff */
        /* <DEDUP_REMOVED lines=10> */
[C---:B---3--:R-:W-:Y:S02]  /*12310*/  @!P4 LEA R6, P0, R13.reuse, R0, 0x2 ;  /* 0x000000000d06c211 */ /* 0x048fe400078010ff */
[----:B------:R-:W-:Y:S02]  /*12320*/  SHF.R.S32.HI R11, RZ, 0x1f, R11 ;  /* 0x0000001fff0b7819 */ /* 0x000fe4000001140b */
[----:B------:R-:W-:Y:S02]  /*12330*/  @!P4 LEA.HI.X R7, R13, R4, R15, 0x2, P0 ;  /* 0x000000040d07c211 */ /* 0x000fe400000f140f */
[----:B------:R-:W-:Y:S02]  /*12340*/  IADD3 R5, R248, 0x90, RZ ;  /* 0x00000090f8057810 */ /* 0x000fe40007ffe0ff */
[----:B------:R-:W-:Y:S01]  /*12350*/  ISETP.GE.AND P1, PT, R14, c[0x0][0x3c8], PT ;  /* 0x0000f2000e007a0c */ /* 0x000fe20003f26270 */
[----:B------:R3:W-:Y:S01]  /*12360*/  @!P4 ST.E.64 [R6.64], R144 ;  /* 0x000000900600c985 */ /* 0x0007e2000c101b06 */
[----:B------:R-:W-:-:S02]  /*12370*/  IADD3 R15, R248, 0x80, RZ ;  /* 0x00000080f80f7810 */ /* 0x000fc40007ffe0ff */
[----:B------:R-:W-:Y:S02]  /*12380*/  ISETP.GE.AND P0, PT, R5, c[0x0][0x3c8], PT ;  /* 0x0000f20005007a0c */ /* 0x000fe40003f06270 */
[----:B------:R-:W-:Y:S02]  /*12390*/  SHF.R.S32.HI R15, RZ, 0x1f, R15 ;  /* 0x0000001fff0f7819 */ /* 0x000fe4000001140f */
[----:B------:R-:W-:Y:S02]  /*123a0*/  IADD3 R13, R248, 0xa0, RZ ;  /* 0x000000a0f80d7810 */ /* 0x000fe40007ffe0ff */
[C---:B-1----:R-:W-:Y:S02]  /*123b0*/  @!P3 LEA R2, P6, R10.reuse, R0, 0x2 ;  /* 0x000000000a02b211 */ /* 0x042fe400078c10ff */
[----:B------:R-:W-:Y:S02]  /*123c0*/  ISETP.GE.AND P4, PT, R13, c[0x0][0x3c8], PT ;  /* 0x0000f2000d007a0c */ /* 0x000fe40003f86270 */
[----:B------:R-:W-:-:S02]  /*123d0*/  @!P3 LEA.HI.X R3, R10, R4, R11, 0x2, P6 ;  /* 0x000000040a03b211 */ /* 0x000fc400030f140b */
[----:B--2---:R-:W-:Y:S02]  /*123e0*/  @!P2 LEA R8, P6, R12, R0, 0x2 ;  /* 0x000000000c08a211 */ /* 0x004fe400078c10ff */
        /* <DEDUP_REMOVED lines=17> */
[----:B-1----:R-:W-:Y:S02]  /*12500*/  @!P0 LEA R2, P6, R5, R0, 0x2 ;  /* 0x0000000005028211 */ /* 0x002fe400078c10ff */
[----:B------:R-:W-:Y:S02]  /*12510*/  ISETP.GE.AND P2, PT, R15, c[0x0][0x3c8], PT ;  /* 0x0000f2000f007a0c */ /* 0x000fe40003f46270 */
[----:B------:R-:W-:Y:S02]  /*12520*/  @!P0 LEA.HI.X R3, R5, R4, R12, 0x2, P6 ;  /* 0x0000000405038211 */ /* 0x000fe400030f140c */
[----:B--2---:R-:W-:-:S02]  /*12530*/  @!P5 LEA R8, P6, R11, R0, 0x2 ;  /* 0x000000000b08d211 */ /* 0x004fc400078c10ff */
[C---:B------:R-:W-:Y:S01]  /*12540*/  IADD3 R12, R248.reuse, 0xb8, RZ ;  /* 0x000000b8f80c7810 */ /* 0x040fe20007ffe0ff */
[----:B------:R1:W-:Y:S01]  /*12550*/  @!P0 ST.E.64 [R2.64], R54 ;  /* 0x0000003602008985 */ /* 0x0003e2000c101b06 */
[----:B------:R-:W-:Y:S02]  /*12560*/  @!P5 LEA.HI.X R9, R11, R4, R14, 0x2, P6 ;  /* 0x000000040b09d211 */ /* 0x000fe400030f140e */
[C---:B------:R-:W-:Y:S02]  /*12570*/  IADD3 R14, R248.reuse, 0xa0, RZ ;  /* 0x000000a0f80e7810 */ /* 0x040fe40007ffe0ff */
[----:B------:R-:W-:Y:S01]  /*12580*/  IADD3 R5, R248, 0xc0, RZ ;  /* 0x000000c0f8057810 */ /* 0x000fe20007ffe0ff */
[----:B------:R2:W-:Y:S01]  /*12590*/  @!P5 ST.E.64 [R8.64], R160 ;  /* 0x000000a00800d985 */ /* 0x0005e2000c101b06 */
[----:B------:R-:W-:Y:S02]  /*125a0*/  SHF.R.S32.HI R14, RZ, 0x1f, R14 ;  /* 0x0000001fff0e7819 */ /* 0x000fe4000001140e */
[----:B------:R-:W-:-:S02]  /*125b0*/  ISETP.GE.AND P1, PT, R12, c[0x0][0x3c8], PT ;  /* 0x0000f2000c007a0c */ /* 0x000fc40003f26270 */
[C---:B---3--:R-:W-:Y:S02]  /*125c0*/  @!P4 LEA R6, P0, R13.reuse, R0, 0x2 ;  /* 0x000000000d06c211 */ /* 0x048fe400078010ff */
[C---:B------:R-:W-:Y:S02]  /*125d0*/  IADD3 R11, R248.reuse, 0xa8, RZ ;  /* 0x000000a8f80b7810 */ /* 0x040fe40007ffe0ff */
[----:B------:R-:W-:Y:S02]  /*125e0*/  @!P4 LEA.HI.X R7, R13, R4, R14, 0x2, P0 ;  /* 0x000000040d07c211 */ /* 0x000fe400000f140e */
[----:B------:R-:W-:Y:S02]  /*125f0*/  ISETP.GE.AND P0, PT, R5, c[0x0][0x3c8], PT ;  /* 0x0000f20005007a0c */ /* 0x000fe40003f06270 */
[----:B------:R-:W-:Y:S01]  /*12600*/  SHF.R.S32.HI R11, RZ, 0x1f, R11 ;  /* 0x0000001fff0b7819 */ /* 0x000fe2000001140b */
[----:B------:R3:W-:Y:S01]  /*12610*/  @!P4 ST.E.64 [R6.64], R74 ;  /* 0x0000004a0600c985 */ /* 0x0007e2000c101b06 */
[----:B------:R-:W-:-:S02]  /*12620*/  IADD3 R14, R248, 0xc8, RZ ;  /* 0x000000c8f80e7810 */ /* 0x000fc40007ffe0ff */
[----:B------:R-:W-:Y:S02]  /*12630*/  IADD3 R13, R248, 0xb8, RZ ;  /* 0x000000b8f80d7810 */ /* 0x000fe40007ffe0ff */
[----:B------:R-:W-:Y:S02]  /*12640*/  ISETP.GE.AND P4, PT, R14, c[0x0][0x3c8], PT ;  /* 0x0000f2000e007a0c */ /* 0x000fe40003f86270 */
[----:B------:R-:W-:Y:S02]  /*12650*/  SHF.R.S32.HI R13, RZ, 0x1f, R13 ;  /* 0x0000001fff0d7819 */ /* 0x000fe4000001140d */
[----:B-1----:R-:W-:-:S04]  /*12660*/  @!P3 LEA R2, P6, R10, R0, 0x2 ;  /* 0x000000000a02b211 */ /* 0x002fc800078c10ff */
[----:B------:R-:W-:Y:S02]  /*12670*/  @!P3 LEA.HI.X R3, R10, R4, R11, 0x2, P6 ;  /* 0x000000040a03b211 */ /* 0x000fe400030f140b */
[C---:B------:R-:W-:Y:S02]  /*12680*/  IADD3 R11, R248.reuse, 0xc0, RZ ;  /* 0x000000c0f80b7810 */ /* 0x040fe40007ffe0ff */
[C---:B--2---:R-:W-:Y:S01]  /*12690*/  @!P2 LEA R8, P5, R15.reuse, R0, 0x2 ;  /* 0x000000000f08a211 */ /* 0x044fe200078a10ff */
[----:B------:R1:W-:Y:S01]  /*126a0*/  @!P3 ST.E.64 [R2.64], R58 ;  /* 0x0000003a0200b985 */ /* 0x0003e2000c101b06 */
[----:B------:R-:W-:Y:S02]  /*126b0*/  IADD3 R10, R248, 0xd0, RZ ;  /* 0x000000d0f80a7810 */ /* 0x000fe40007ffe0ff */
[----:B------:R-:W-:Y:S02]  /*126c0*/  SHF.R.S32.HI R11, RZ, 0x1f, R11 ;  /* 0x0000001fff0b7819 */ /* 0x000fe4000001140b */
[----:B------:R-:W-:-:S02]  /*126d0*/  @!P2 LEA.HI.X R9, R15, R4, R16, 0x2, P5 ;  /* 0x000000040f09a211 */ /* 0x000fc400028f1410 */
[----:B------:R-:W-:Y:S02]  /*126e0*/  ISETP.GE.AND P5, PT, R10, c[0x0][0x3c8], PT ;  /* 0x0000f2000a007a0c */ /* 0x000fe40003fa6270 */
[----:B------:R-:W-:Y:S01]  /*126f0*/  IADD3 R16, R248, 0xc8, RZ ;  /* 0x000000c8f8107810 */ /* 0x000fe20007ffe0ff */
[----:B------:R-:W-:Y:S01]  /*12700*/  @!P2 ST.E.64 [R8.64], R94 ;  /* 0x0000005e0800a985 */ /* 0x000fe2000c101b06 */
[C---:B---3--:R-:W-:Y:S02]  /*12710*/  @!P1 LEA R6, P6, R12.reuse, R0, 0x2 ;  /* 0x000000000c069211 */ /* 0x048fe400078c10ff */
[----:B------:R-:W-:Y:S02]  /*12720*/  SHF.R.S32.HI R16, RZ, 0x1f, R16 ;  /* 0x0000001fff107819 */ /* 0x000fe40000011410 */
[----:B------:R-:W-:Y:S02]  /*12730*/  @!P1 LEA.HI.X R7, R12, R4, R13, 0x2, P6 ;  /* 0x000000040c079211 */ /* 0x000fe400030f140d */
[----:B------:R-:W-:-:S02]  /*12740*/  IADD3 R12, R248, 0xd8, RZ ;  /* 0x000000d8f80c7810 */ /* 0x000fc40007ffe0ff */
[C---:B------:R-:W-:Y:S01]  /*12750*/  IADD3 R15, R248.reuse, 0xe0, RZ ;  /* 0x000000e0f80f7810 */ /* 0x040fe20007ffe0ff */
[----:B------:R2:W-:Y:S01]  /*12760*/  @!P1 ST.E.64 [R6.64], R78 ;  /* 0x0000004e06009985 */ /* 0x0005e2000c101b06 */
[----:B------:R-:W-:Y:S02]  /*12770*/  IADD3 R13, R248, 0xe8, RZ ;  /* 0x000000e8f80d7810 */ /* 0x000fe40007ffe0ff */
[----:B------:R-:W-:Y:S02]  /*12780*/  ISETP.GE.AND P2, PT, R15, c[0x0][0x3c8], PT ;  /* 0x0000f2000f007a0c */ /* 0x000fe40003f46270 */
[----:B------:R-:W-:Y:S02]  /*12790*/  ISETP.GE.AND P1, PT, R13, c[0x0][0x3c8], PT ;  /* 0x0000f2000d007a0c */ /* 0x000fe40003f26270 */
[----:B-1----:R-:W-:-:S04]  /*127a0*/  @!P0 LEA R2, P3, R5, R0, 0x2 ;  /* 0x0000000005028211 */ /* 0x002fc800078610ff */
[----:B------:R-:W-:Y:S02]  /*127b0*/  @!P0 LEA.HI.X R3, R5, R4, R11, 0x2, P3 ;  /* 0x0000000405038211 */ /* 0x000fe400018f140b */
[----:B------:R-:W-:Y:S02]  /*127c0*/  ISETP.GE.AND P3, PT, R12, c[0x0][0x3c8], PT ;  /* 0x0000f2000c007a0c */ /* 0x000fe40003f66270 */
[C---:B------:R-:W-:Y:S01]  /*127d0*/  IADD3 R11, R248.reuse, 0xd0, RZ ;  /* 0x000000d0f80b7810 */ /* 0x040fe20007ffe0ff */
[----:B------:R1:W-:Y:S01]  /*127e0*/  @!P0 ST.E.64 [R2.64], R62 ;  /* 0x0000003e02008985 */ /* 0x0003e2000c101b06 */
[----:B------:R-:W-:Y:S02]  /*127f0*/  IADD3 R5, R248, 0xf0, RZ ;  /* 0x000000f0f8057810 */ /* 0x000fe40007ffe0ff */
[----:B------:R-:W-:Y:S02]  /*12800*/  SHF.R.S32.HI R11, RZ, 0x1f, R11 ;  /* 0x0000001fff0b7819 */ /* 0x000fe4000001140b */
[----:B--2---:R-:W-:-:S04]  /*12810*/  @!P4 LEA R6, P0, R14, R0, 0x2 ;  /* 0x000000000e06c211 */ /* 0x004fc800078010ff */
[----:B------:R-:W-:Y:S02]  /*12820*/  @!P4 LEA.HI.X R7, R14, R4, R16, 0x2, P0 ;  /* 0x000000040e07c211 */ /* 0x000fe400000f1410 */
[C---:B------:R-:W-:Y:S02]  /*12830*/  IADD3 R14, R248.reuse, 0xd8, RZ ;  /* 0x000000d8f80e7810 */ /* 0x040fe40007ffe0ff */
[----:B------:R-:W-:Y:S01]  /*12840*/  ISETP.GE.AND P0, PT, R5, c[0x0][0x3c8], PT ;  /* 0x0000f20005007a0c */ /* 0x000fe20003f06270 */
[----:B------:R2:W-:Y:S01]  /*12850*/  @!P4 ST.E.64 [R6.64], R82 ;  /* 0x000000520600c985 */ /* 0x0005e2000c101b06 */
[----:B------:R-:W-:Y:S02]  /*12860*/  SHF.R.S32.HI R14, RZ, 0x1f, R14 ;  /* 0x0000001fff0e7819 */ /* 0x000fe4000001140e */
[----:B------:R-:W-:-:S04]  /*12870*/  IADD3 R16, R248, 0xe0, RZ ;  /* 0x000000e0f8107810 */ /* 0x000fc80007ffe0ff */
[----:B------:R-:W-:Y:S02]  /*12880*/  SHF.R.S32.HI R16, RZ, 0x1f, R16 ;  /* 0x0000001fff107819 */ /* 0x000fe40000011410 */
[----:B-1----:R-:W-:-:S04]  /*12890*/  @!P5 LEA R2, P6, R10, R0, 0x2 ;  /* 0x000000000a02d211 */ /* 0x002fc800078c10ff */
        /* <DEDUP_REMOVED lines=8> */
[----:B------:R-:W-:-:S02]  /*12920*/  SHF.R.S32.HI R14, RZ, 0x1f, R14 ;  /* 0x0000001fff0e7819 */ /* 0x000fc4000001140e */
[----:B------:R-:W-:Y:S02]  /*12930*/  SHF.R.S32.HI R12, RZ, 0x1f, R12 ;  /* 0x0000001fff0c7819 */ /* 0x000fe4000001140c */
[----:B--2---:R-:W-:Y:S02]  /*12940*/  @!P1 LEA R6, P5, R13, R0, 0x2 ;  /* 0x000000000d069211 */ /* 0x004fe400078a10ff */
[-C--:B------:R-:W-:Y:S02]  /*12950*/  @!P2 LEA.HI.X R9, R15, R4.reuse, R16, 0x2, P6 ;  /* 0x000000040f09a211 */ /* 0x080fe400030f1410 */
[----:B------:R-:W-:-:S03]  /*12960*/  @!P1 LEA.HI.X R7, R13, R4, R14, 0x2, P5 ;  /* 0x000000040d079211 */ /* 0x000fc600028f140e */
[----:B------:R3:W-:Y:S04]  /*12970*/  @!P2 ST.E.64 [R8.64], R98 ;  /* 0x000000620800a985 */ /* 0x0007e8000c101b06 */
[----:B------:R3:W-:Y:S01]  /*12980*/  @!P1 ST.E.64 [R6.64], R90 ;  /* 0x0000005a06009985 */ /* 0x0007e2000c101b06 */
[----:B-1----:R-:W-:-:S04]  /*12990*/  @!P0 LEA R2, P4, R5, R0, 0x2 ;  /* 0x0000000005028211 */ /* 0x002fc800078810ff */
[----:B------:R-:W-:Y:S02]  /*129a0*/  @!P0 LEA.HI.X R3, R5, R4, R12, 0x2, P4 ;  /* 0x0000000405038211 */ /* 0x000fe400020f140c */
[----:B------:R-:W-:-:S03]  /*129b0*/  IADD3 R5, R248, 0xf8, RZ ;  /* 0x000000f8f8057810 */ /* 0x000fc60007ffe0ff */
[----:B------:R3:W-:Y:S01]  /*129c0*/  @!P0 ST.E.64 [R2.64], R66 ;  /* 0x0000004202008985 */ /* 0x0007e2000c101b06 */
[----:B------:R-:W-:-:S13]  /*129d0*/  ISETP.GE.AND P0, PT, R5, c[0x0][0x3c8], PT ;  /* 0x0000f20005007a0c */ /* 0x000fda0003f06270 */
[----:B------:R-:W-:Y:S05]  /*129e0*/  @P0 BRA `(.L_x_2835) ;  /* 0x00000e6000000947 */ /* 0x000fea0003800000 */
[----:B------:R-:W-:Y:S02]  /*129f0*/  IADD3 R12, R248, 0xf8, RZ ;  /* 0x000000f8f80c7810 */ /* 0x000fe40007ffe0ff */
[----:B---3--:R-:W-:Y:S02]  /*12a00*/  LEA R2, P0, R5, R0, 0x2 ;  /* 0x0000000005027211 */ /* 0x008fe400078010ff */
[----:B------:R-:W-:-:S04]  /*12a10*/  SHF.R.S32.HI R12, RZ, 0x1f, R12 ;  /* 0x0000001fff0c7819 */ /* 0x000fc8000001140c */
[----:B------:R-:W-:-:S05]  /*12a20*/  LEA.HI.X R3, R5, R4, R12, 0x2, P0 ;  /* 0x0000000405037211 */ /* 0x000fca00000f140c */
[----:B------:R1:W-:Y:S01]  /*12a30*/  ST.E.64 [R2.64], R38 ;  /* 0x0000002602007985 */ /* 0x0003e2000c101b06 */
[----:B------:R-:W-:Y:S05]  /*12a40*/  BRA `(.L_x_2835) ;  /* 0x00000e0000007947 */ /* 0x000fea0003800000 */
.L_x_2820:
[----:B------:R-:W2:Y:S01]  /*12a50*/  LDL.LU R6, [R1] ;  /* 0x0000000001067983 */ /* 0x000ea20000300800 */
[----:B------:R-:W-:Y:S02]  /*12a60*/  ISETP.NE.U32.AND P1, PT, RZ, c[0x0][0x508], PT ;  /* 0x00014200ff007a0c */ /* 0x000fe40003f25070 */
[----:B------:R-:W-:Y:S01]  /*12a70*/  ISETP.NE.U32.AND P3, PT, RZ, c[0x0][0x500], PT ;  /* 0x00014000ff007a0c */ /* 0x000fe20003f65070 */
[----:B------:R-:W3:Y:S01]  /*12a80*/  LDL.LU R0, [R1+0x24] ;  /* 0x0000240001007983 */ /* 0x000ee20000300800 */
[----:B------:R-:W-:Y:S01]  /*12a90*/  ISETP.NE.AND.EX P1, PT, RZ, c[0x0][0x50c], PT, P1 ;  /* 0x00014300ff007a0c */ /* 0x000fe20003f25310 */
[----:B------:R-:W-:Y:S01]  /*12aa0*/  IMAD.MOV.U32 R8, RZ, RZ, RZ ;  /* 0x000000ffff087224 */ /* 0x000fe200078e00ff */
[----:B------:R-:W-:Y:S01]  /*12ab0*/  ISETP.NE.AND.EX P3, PT, RZ, c[0x0][0x504], PT, P3 ;  /* 0x00014100ff007a0c */ /* 0x000fe20003f65330 */
[----:B------:R-:W-:Y:S01]  /*12ac0*/  IMAD.MOV.U32 R20, RZ, RZ, c[0x0][0x388] ;  /* 0x0000e200ff147624 */ /* 0x000fe200078e00ff */
[----:B------:R-:W-:-:S09]  /*12ad0*/  IADD3 R2, P2, R252, c[0x0][0x500], RZ ;  /* 0x00014000fc027a10 */ /* 0x000fd20007f5e0ff */
[----:B------:R-:W-:Y:S02]  /*12ae0*/  @P1 IADD3 R4, P0, R252, c[0x0][0x508], RZ ;  /* 0x00014200fc041a10 */ /* 0x000fe40007f1e0ff */
[C---:B--2---:R-:W-:Y:S02]  /*12af0*/  IADD3.X R3, R6.reuse, c[0x0][0x504], RZ, P2, !PT ;  /* 0x0001410006037a10 */ /* 0x044fe400017fe4ff */
[----:B-1----:R-:W-:-:S03]  /*12b00*/  @P1 IADD3.X R5, R6, c[0x0][0x50c], RZ, P0, !PT ;  /* 0x0001430006051a10 */ /* 0x002fc600007fe4ff */
        /* <DEDUP_REMOVED lines=9> */
.L_x_2841:
[----:B------:R-:W2:Y:S01]  /*12ba0*/  LDL.LU R0, [R1+0x2c] ;  /* 0x00002c0001007983 */ /* 0x000ea20000300800 */
[----:B------:R-:W-:Y:S01]  /*12bb0*/  BSSY B0, `(.L_x_2842) ;  /* 0x0000038000007945 */ /* 0x000fe20003800000 */
[----:B------:R-:W-:Y:S02]  /*12bc0*/  LOP3.LUT R14, R242, 0xffff, RZ, 0xc0, !PT ;  /* 0x0000fffff20e7812 */ /* 0x000fe400078ec0ff */
[----:B-1----:R-:W1:Y:S01]  /*12bd0*/  S2R R2, SR_TID.X ;  /* 0x0000000000027919 */ /* 0x002e620000002100 */
[----:B------:R-:W-:-:S02]  /*12be0*/  SEL R15, R251, RZ, !P3 ;  /* 0x000000fffb0f7207 */ /* 0x000fc40005800000 */
[----:B-----5:R-:W-:Y:S02]  /*12bf0*/  SHF.R.S32.HI R18, RZ, 0x1f, R8 ;  /* 0x0000001fff127819 */ /* 0x020fe40000011408 */
[----:B-1----:R-:W-:Y:S02]  /*12c00*/  ISETP.GT.AND P0, PT, R2, 0x7f, PT ;  /* 0x0000007f0200780c */ /* 0x002fe40003f04270 */
[----:B--2---:R-:W-:-:S11]  /*12c10*/  SEL R21, R0, RZ, !P3 ;  /* 0x000000ff00157207 */ /* 0x004fd60005800000 */
        /* <DEDUP_REMOVED lines=49> */
.L_x_2843:
[----:B------:R-:W-:Y:S05]  /*12f30*/  BSYNC B0 ;  /* 0x0000000000007941 */ /* 0x000fea0003800000 */
.L_x_2842:
        /* <DEDUP_REMOVED lines=34> */
.L_x_2913:
[----:B------:R-:W-:Y:S05]  /*13160*/  BRA.DIV ~URZ, `(.L_x_2845) ;  /* 0x00003e027f007947 */ /* 0x000fea000b800000 */
[----:B------:R3:W4:Y:S02]  /*13170*/  SHFL.IDX PT, R0, R14, RZ, 0x181f ;  /* 0x00181fff0e007589 */ /* 0x00072400000e0000 */
.L_x_2914:
        /* <DEDUP_REMOVED lines=25> */
.L_x_2847:
[----:B------:R-:W-:Y:S05]  /*13310*/  BSYNC B0 ;  /* 0x0000000000007941 */ /* 0x000fea0003800000 */
.L_x_2846:
[----:B------:R-:W-:Y:S05]  /*13320*/  BRA.DIV ~URZ, `(.L_x_2848) ;  /* 0x00003cb27f007947 */ /* 0x000fea000b800000 */
[----:B--2---:R2:W1:Y:S04]  /*13330*/  SHFL.IDX PT, R4, R5, 0x1, 0x181f ;  /* 0x00381f0005047f89 */ /* 0x00446800000e0000 */
[----:B----4-:R2:W4:Y:S02]  /*13340*/  SHFL.IDX PT, R0, R14, 0x1, 0x181f ;  /* 0x00381f000e007f89 */ /* 0x01052400000e0000 */
.L_x_2915:
        /* <DEDUP_REMOVED lines=24> */
.L_x_2850:
[----:B------:R-:W-:Y:S05]  /*134d0*/  BSYNC B0 ;  /* 0x0000000000007941 */ /* 0x000fea0003800000 */
.L_x_2849:
[----:B------:R-:W-:Y:S05]  /*134e0*/  BRA.DIV ~URZ, `(.L_x_2851) ;  /* 0x00003bc27f007947 */ /* 0x000fea000b800000 */
[----:B-1----:R1:W2:Y:S02]  /*134f0*/  SHFL.IDX PT, R4, R5, 0x2, 0x181f ;  /* 0x00581f0005047f89 */ /* 0x0022a400000e0000 */
.L_x_2916:
[----:B------:R-:W-:Y:S05]  /*13500*/  BRA.DIV ~URZ, `(.L_x_2852) ;  /* 0x00003c127f007947 */ /* 0x000fea000b800000 */
[----:B----4-:R4:W1:Y:S02]  /*13510*/  SHFL.IDX PT, R0, R14, 0x2, 0x181f ;  /* 0x00581f000e007f89 */ /* 0x01086400000e0000 */
.L_x_2917:
        /* <DEDUP_REMOVED lines=24> */
.L_x_2854:
[----:B------:R-:W-:Y:S05]  /*136a0*/  BSYNC B0 ;  /* 0x0000000000007941 */ /* 0x000fea0003800000 */
.L_x_2853:
[----:B------:R-:W-:Y:S05]  /*136b0*/  BRA.DIV ~URZ, `(.L_x_2855) ;  /* 0x00003ad27f007947 */ /* 0x000fea000b800000 */
[----:B--2---:R2:W3:Y:S04]  /*136c0*/  SHFL.IDX PT, R4, R5, 0x3, 0x181f ;  /* 0x00781f0005047f89 */ /* 0x0044e800000e0000 */
[----:B-1----:R2:W1:Y:S02]  /*136d0*/  SHFL.IDX PT, R0, R14, 0x3, 0x181f ;  /* 0x00781f000e007f89 */ /* 0x00246400000e0000 */
.L_x_2918:
        /* <DEDUP_REMOVED lines=23> */
.L_x_2835:
[----:B------:R-:W-:Y:S05]  /*13850*/  BSYNC B1 ;  /* 0x0000000000017941 */ /* 0x000fea0003800000 */
.L_x_2819:
        /* <DEDUP_REMOVED lines=8> */
[----:B---3--:R-:W-:Y:S01]  /*138e0*/  IMAD.MOV.U32 R7, RZ, RZ, RZ ;  /* 0x000000ffff077224 */ /* 0x008fe200078e00ff */
[----:B--2-4-:R-:W-:-:S04]  /*138f0*/  LOP3.LUT R12, R0, 0x1f, RZ, 0xc0, !PT ;  /* 0x0000001f000c7812 */ /* 0x014fc800078ec0ff */
[----:B------:R-:W-:Y:S01]  /*13900*/  ISETP.NE.AND P5, PT, R12, 0x1f, PT ;  /* 0x0000001f0c00780c */ /* 0x000fe20003fa5270 */
[----:B------:R-:W-:Y:S10]  /*13910*/  BRA.DIV ~URZ, `(.L_x_2857) ;  /* 0x000039427f007947 */ /* 0x000ff4000b800000 */
[----:B------:R2:W3:Y:S02]  /*13920*/  SHFL.IDX PT, R9, R106, RZ, 0x1f ;  /* 0x00001fff6a097589 */ /* 0x0004e400000e0000 */
.L_x_2919:
[----:B------:R-:W-:Y:S05]  /*13930*/  BRA.DIV ~URZ, `(.L_x_2858) ;  /* 0x000039927f007947 */ /* 0x000fea000b800000 */
[----:B------:R4:W2:Y:S02]  /*13940*/  SHFL.IDX PT, R8, R106, 0x1, 0x1f ;  /* 0x00201f006a087f89 */ /* 0x0008a400000e0000 */
.L_x_2920:
        /* <DEDUP_REMOVED lines=18> */
.L_x_2921:
        /* <DEDUP_REMOVED lines=16> */
.L_x_2922:
[----:B----4-:R-:W-:Y:S01]  /*13b70*/  IMAD R0, R0, c[0x0][0x538], RZ ;  /* 0x00014e0000007a24 */ /* 0x010fe200078e02ff */
[----:B------:R-:W-:Y:S04]  /*13b80*/  BSSY B1, `(.L_x_2861) ;  /* 0x00000c5000017945 */ /* 0x000fe80003800000 */
[----:B--2---:R-:W-:-:S04]  /*13b90*/  IADD3 R8, R0, R8, RZ ;  /* 0x0000000800087210 */ /* 0x004fc80007ffe0ff */
[----:B---3--:R-:W-:-:S13]  /*13ba0*/  ISETP.GT.AND P6, PT, R8, R9, PT ;  /* 0x000000090800720c */ /* 0x008fda0003fc4270 */
[----:B------:R-:W-:Y:S05]  /*13bb0*/  @P6 BRA `(.L_x_2862) ;  /* 0x0000024000006947 */ /* 0x000fea0003800000 */
.L_x_2866:
        /* <DEDUP_REMOVED lines=16> */
.L_x_2923:
        /* <DEDUP_REMOVED lines=16> */
.L_x_2924:
[----:B--2---:R-:W-:-:S05]  /*13dc0*/  IMAD R0, R0, c[0x0][0x538], RZ ;  /* 0x00014e0000007a24 */ /* 0x004fca00078e02ff */
[----:B------:R-:W-:-:S04]  /*13dd0*/  IADD3 R8, R0, R8, RZ ;  /* 0x0000000800087210 */ /* 0x000fc80007ffe0ff */
[----:B------:R-:W-:-:S13]  /*13de0*/  ISETP.GT.AND P6, PT, R8, R9, PT ;  /* 0x000000090800720c */ /* 0x000fda0003fc4270 */
[----:B-1----:R-:W-:Y:S05]  /*13df0*/  @!P6 BRA `(.L_x_2866) ;  /* 0xfffffdc00000e947 */ /* 0x002fea000383ffff */
.L_x_2862:
[----:B------:R-:W-:-:S05]  /*13e00*/  IADD3 R8, -R0, R8, RZ ;  /* 0x0000000800087210 */ /* 0x000fca0007ffe1ff */
[----:B------:R-:W-:-:S05]  /*13e10*/  IMAD R0, R4, c[0x0][0x538], R8 ;  /* 0x00014e0004007a24 */ /* 0x000fca00078e0208 */
[----:B------:R-:W-:Y:S01]  /*13e20*/  ISETP.GT.AND P0, PT, R0, R9, PT ;  /* 0x000000090000720c */ /* 0x000fe20003f04270 */
[----:B------:R-:W-:-:S12]  /*13e30*/  BRA.DIV ~URZ, `(.L_x_2867) ;  /* 0x000038f27f007947 */ /* 0x000fd8000b800000 */
[----:B------:R-:W-:-:S04]  /*13e40*/  VOTE.ANY R5, PT, !P0 ;  /* 0x0000000000057806 */ /* 0x000fc800040e0100 */
.L_x_2925:
[----:B------:R-:W2:Y:S02]  /*13e50*/  POPC R0, R5 ;  /* 0x0000000500007309 */ /* 0x000ea40000000000 */
[----:B--2---:R-:W-:Y:S01]  /*13e60*/  IADD3 R243, R0, R243, RZ ;  /* 0x000000f300f37210 */ /* 0x004fe20007ffe0ff */
[----:B------:R-:W-:Y:S05]  /*13e70*/  BRA.DIV ~URZ, `(.L_x_2868) ;  /* 0x000039027f007947 */ /* 0x000fea000b800000 */
[----:B------:R2:W3:Y:S04]  /*13e80*/  SHFL.IDX PT, R10, R6, R0, 0x1f ;  /* 0x00001f00060a7589 */ /* 0x0004e800000e0000 */
[----:B------:R2:W4:Y:S02]  /*13e90*/  SHFL.IDX PT, R7, R7, R0, 0x1f ;  /* 0x00001f0007077589 */ /* 0x00052400000e0000 */
.L_x_2926:
[----:B------:R-:W-:Y:S01]  /*13ea0*/  ISETP.NE.AND P0, PT, R5, RZ, PT ;  /* 0x000000ff0500720c */ /* 0x000fe20003f05270 */
[----:B------:R-:W-:-:S12]  /*13eb0*/  BSSY B0, `(.L_x_2869) ;  /* 0x0000005000007945 */ /* 0x000fd80003800000 */
[----:B------:R-:W-:Y:S05]  /*13ec0*/  @!P0 BRA `(.L_x_2870) ;  /* 0x0000003000008947 */ /* 0x000fea0003800000 */
[----:B--2---:R-:W-:Y:S01]  /*13ed0*/  IADD3 R0, R0, -0x1, RZ ;  /* 0xffffffff00007810 */ /* 0x004fe20007ffe0ff */
[----:B------:R-:W-:Y:S05]  /*13ee0*/  BRA.DIV ~URZ, `(.L_x_2871) ;  /* 0x000039627f007947 */ /* 0x000fea000b800000 */
[----:B------:R2:W1:Y:S02]  /*13ef0*/  SHFL.IDX PT, R11, R4, R0, 0x1f ;  /* 0x00001f00040b7589 */ /* 0x00046400000e0000 */
.L_x_2870:
[----:B------:R-:W-:Y:S05]  /*13f00*/  BSYNC B0 ;  /* 0x0000000000007941 */ /* 0x000fea0003800000 */
.L_x_2869:
        /* <DEDUP_REMOVED lines=66> */
.L_x_2873:
        /* <DEDUP_REMOVED lines=66> */
.L_x_2874:
[----:B------:R-:W-:Y:S05]  /*14750*/  BSYNC B0 ;  /* 0x0000000000007941 */ /* 0x000fea0003800000 */
.L_x_2872:
[----:B------:R-:W-:-:S04]  /*14760*/  LOP3.LUT R0, RZ, R0, RZ, 0x33, !PT ;  /* 0x00000000ff007212 */ /* 0x000fc800078e33ff */
[----:B------:R-:W-:Y:S01]  /*14770*/  IADD3 R241, R0, R10, RZ ;  /* 0x0000000a00f17210 */ /* 0x000fe20007ffe0ff */
[----:B------:R-:W-:Y:S05]  /*14780*/  BRA `(.L_x_2875) ;  /* 0x0000004000007947 */ /* 0x000fea0003800000 */
.L_x_2863:
[----:B------:R-:W-:Y:S01]  /*14790*/  IMAD.MOV.U32 R240, RZ, RZ, R9 ;  /* 0x000000fffff07224 */ /* 0x000fe200078e0009 */
[----:B------:R-:W-:Y:S01]  /*147a0*/  MOV R242, RZ ;  /* 0x000000ff00f27202 */ /* 0x000fe20000000f00 */
[----:B------:R-:W-:Y:S01]  /*147b0*/  IMAD.MOV.U32 R241, RZ, RZ, RZ ;  /* 0x000000fffff17224 */ /* 0x000fe200078e00ff */
[----:B------:R-:W-:Y:S02]  /*147c0*/  MOV R243, c[0x0][0x53c] ;  /* 0x00014f0000f37a02 */ /* 0x000fe40000000f00 */
.L_x_2875:
[----:B------:R-:W-:Y:S05]  /*147d0*/  BSYNC B1 ;  /* 0x0000000000017941 */ /* 0x000fea0003800000 */
.L_x_2861:
[----:B------:R-:W-:Y:S01]  /*147e0*/  WARPSYNC 0xffffffff ;  /* 0xffffffff00007948 */ /* 0x000fe20003800000 */
[----:B------:R-:W-:Y:S01]  /*147f0*/  BAR.SYNC.DEFER_BLOCKING 0x4, 0x100 ;  /* 0x0104000000007b1d */ /* 0x000fe20000010000 */
[----:B------:R-:W-:-:S13]  /*14800*/  ISETP.NE.AND P0, PT, R12, RZ, PT ;  /* 0x000000ff0c00720c */ /* 0x000fda0003f05270 */
[----:B------:R2:W-:Y:S04]  /*14810*/  @!P0 STS.128 [0x20100], R240 ;  /* 0x020100f0ff008388 */ /* 0x0005e80000000c00 */
[----:B------:R-:W-:Y:S06]  /*14820*/  BAR.ARV 0x5, 0x100 ;  /* 0x0144000000007b1d */ /* 0x000fec0000002000 */
.L_x_2856:
[----:B-1----:R-:W-:-:S13]  /*14830*/  ISETP.GE.AND P0, PT, R243, c[0x0][0x53c], PT ;  /* 0x00014f00f3007a0c */ /* 0x002fda0003f06270 */
[----:B--23--:R-:W-:Y:S01]  /*14840*/  @P0 CALL.REL.NOINC `(.L_x_2876) ;  /* 0x0000001000000944 */ /* 0x00cfe20003c00000 */
[----:B------:R-:W-:Y:S05]  /*14850*/  BRA `(.L_x_2877) ;  /* 0xfffed34000007947 */ /* 0x000fea000383ffff */
.L_x_2876:
[----:B------:R-:W-:Y:S05]  /*14860*/  EXIT ;  /* 0x000000000000794d */ /* 0x000fea0003800000 */
.L_x_2759:
[----:B------:R-:W-:Y:S01]  /*14870*/  IMAD.MOV.U32 R0, RZ, RZ, R5 ;  /* 0x000000ffff007224 */ /* 0x000fe200078e0005 */
[----:B------:R-:W-:Y:S02]  /*14880*/  MOV R3, 0x1 ;  /* 0x0000000100037802 */ /* 0x000fe40000000f00 */
[----:B------:R-:W-:Y:S02]  /*14890*/  MOV R2, 0x148b0 ;  /* 0x000148b000027802 */ /* 0x000fe40000000f00 */
[----:B--2---:R-:W-:Y:S05]  /*148a0*/  CALL.REL.NOINC `($__internal_47_$__cuda_sm70_shflsync_up_p) ;  /* 0x000030d000007944 */ /* 0x004fea0003c00000 */
[----:B------:R-:W-:Y:S01]  /*148b0*/  MOV R0, R4 ;  /* 0x0000000400007202 */ /* 0x000fe20000000f00 */
[----:B------:R-:W-:Y:S05]  /*148c0*/  BRA `(.L_x_2878) ;  /* 0xfffebb7000007947 */ /* 0x000fea000383ffff */
.L_x_2760:
[----:B------:R-:W-:Y:S01]  /*148d0*/  IMAD.MOV.U32 R0, RZ, RZ, R5 ;  /* 0x000000ffff007224 */ /* 0x000fe200078e0005 */
[----:B------:R-:W-:Y:S02]  /*148e0*/  MOV R3, 0x2 ;  /* 0x0000000200037802 */ /* 0x000fe40000000f00 */
[----:B------:R-:W-:Y:S02]  /*148f0*/  MOV R2, 0x14910 ;  /* 0x0001491000027802 */ /* 0x000fe40000000f00 */
[----:B--2---:R-:W-:Y:S05]  /*14900*/  CALL.REL.NOINC `($__internal_47_$__cuda_sm70_shflsync_up_p) ;  /* 0x0000307000007944 */ /* 0x004fea0003c00000 */
[----:B------:R-:W-:Y:S01]  /*14910*/  SEL R4, R4, RZ, P4 ;  /* 0x000000ff04047207 */ /* 0x000fe20002000000 */
[----:B------:R-:W-:Y:S01]  /*14920*/  IMAD.MOV.U32 R3, RZ, RZ, 0x4 ;  /* 0x00000004ff037424 */ /* 0x000fe200078e00ff */
[----:B------:R-:W-:-:S03]  /*14930*/  MOV R2, 0x14960 ;  /* 0x0001496000027802 */ /* 0x000fc60000000f00 */
[----:B------:R-:W-:Y:S02]  /*14940*/  IMAD.IADD R0, R5, 0x1, R4 ;  /* 0x0000000105007824 */ /* 0x000fe400078e0204 */
[----:B------:R-:W-:Y:S05]  /*14950*/  CALL.REL.NOINC `($__internal_47_$__cuda_sm70_shflsync_up_p) ;  /* 0x0000302000007944 */ /* 0x000fea0003c00000 */
        /* <DEDUP_REMOVED lines=12> */
[----:B------:R-:W-:Y:S02]  /*14a20*/  MOV R220, 0x1f ;  /* 0x0000001f00dc7802 */ /* 0x000fe40000000f00 */
[----:B------:R-:W-:Y:S01]  /*14a30*/  MOV R3, 0x14a70 ;  /* 0x00014a7000037802 */ /* 0x000fe20000000f00 */
[----:B------:R-:W-:-:S04]  /*14a40*/  IMAD.IADD R4, R0, 0x1, R4 ;  /* 0x0000000100047824 */ /* 0x000fc800078e0204 */
[----:B------:R-:W-:Y:S02]  /*14a50*/  IMAD.MOV.U32 R219, RZ, RZ, R4 ;  /* 0x000000ffffdb7224 */ /* 0x000fe400078e0004 */
[----:B------:R-:W-:Y:S05]  /*14a60*/  CALL.REL.NOINC `($__internal_46_$__cuda_sm70_shflsync_idx_p) ;  /* 0x00002eb000007944 */ /* 0x000fea0003c00000 */
[----:B------:R-:W-:Y:S01]  /*14a70*/  MOV R0, R219 ;  /* 0x000000db00007202 */ /* 0x000fe20000000f00 */
[----:B------:R-:W-:Y:S05]  /*14a80*/  BRA `(.L_x_2879) ;  /* 0xfffebab000007947 */ /* 0x000fea000383ffff */
.L_x_2762:
[----:B------:R-:W-:Y:S02]  /*14a90*/  SEL R0, RZ, 0x1, P0 ;  /* 0x00000001ff007807 */ /* 0x000fe40000000000 */
[----:B------:R-:W-:Y:S02]  /*14aa0*/  MOV R2, 0x14ac0 ;  /* 0x00014ac000027802 */ /* 0x000fe40000000f00 */
[----:B--2---:R-:W-:Y:S05]  /*14ab0*/  CALL.REL.NOINC `($__internal_48_$__cuda_sm70_votesync_ballot) ;  /* 0x00002f2000007944 */ /* 0x004fea0003c00000 */
[----:B------:R-:W-:Y:S01]  /*14ac0*/  MOV R6, R0 ;  /* 0x0000000000067202 */ /* 0x000fe20000000f00 */
[----:B------:R-:W-:Y:S05]  /*14ad0*/  BRA `(.L_x_2880) ;  /* 0xfffebaf000007947 */ /* 0x000fea000383ffff */
.L_x_2763:
[----:B------:R-:W-:Y:S01]  /*14ae0*/  IMAD.MOV.U32 R219, RZ, RZ, R9 ;  /* 0x000000ffffdb7224 */ /* 0x000fe200078e0009 */
[----:B------:R-:W-:Y:S01]  /*14af0*/  MOV R2, R0 ;  /* 0x0000000000027202 */ /* 0x000fe20000000f00 */
[----:B------:R-:W-:Y:S01]  /*14b00*/  IMAD.MOV.U32 R220, RZ, RZ, 0x1f ;  /* 0x0000001fffdc7424 */ /* 0x000fe200078e00ff */
[----:B------:R-:W-:Y:S02]  /*14b10*/  MOV R3, 0x14b30 ;  /* 0x00014b3000037802 */ /* 0x000fe40000000f00 */
[----:B------:R-:W-:Y:S05]  /*14b20*/  CALL.REL.NOINC `($__internal_46_$__cuda_sm70_shflsync_idx_p) ;  /* 0x00002df000007944 */ /* 0x000fea0003c00000 */
[----:B------:R-:W-:Y:S01]  /*14b30*/  IMAD.MOV.U32 R12, RZ, RZ, R219 ;  /* 0x000000ffff0c7224 */ /* 0x000fe200078e00db */
[----:B------:R-:W-:Y:S01]  /*14b40*/  MOV R219, R8 ;  /* 0x0000000800db7202 */ /* 0x000fe20000000f00 */
[----:B------:R-:W-:Y:S01]  /*14b50*/  IMAD.MOV.U32 R5, RZ, RZ, RZ ;  /* 0x000000ffff057224 */ /* 0x000fe200078e00ff */
[----:B------:R-:W-:Y:S01]  /*14b60*/  MOV R2, R0 ;  /* 0x0000000000027202 */ /* 0x000fe20000000f00 */
[----:B------:R-:W-:Y:S01]  /*14b70*/  IMAD.MOV.U32 R220, RZ, RZ, 0x1f ;  /* 0x0000001fffdc7424 */ /* 0x000fe200078e00ff */
[----:B------:R-:W-:-:S02]  /*14b80*/  MOV R3, 0x14ba0 ;  /* 0x00014ba000037802 */ /* 0x000fc40000000f00 */
[----:B------:R-:W-:Y:S05]  /*14b90*/  CALL.REL.NOINC `($__internal_46_$__cuda_sm70_shflsync_idx_p) ;  /* 0x00002d8000007944 */ /* 0x000fea0003c00000 */
[----:B------:R-:W-:Y:S01]  /*14ba0*/  MOV R9, R219 ;  /* 0x000000db00097202 */ /* 0x000fe20000000f00 */
[----:B------:R-:W-:Y:S05]  /*14bb0*/  BRA `(.L_x_2881) ;  /* 0xfffeba7000007947 */ /* 0x000fea000383ffff */
.L_x_2766:
[----:B------:R-:W-:Y:S01]  /*14bc0*/  IMAD.MOV.U32 R219, RZ, RZ, R4 ;  /* 0x000000ffffdb7224 */ /* 0x000fe200078e0004 */
[----:B------:R-:W-:Y:S01]  /*14bd0*/  MOV R2, R0 ;  /* 0x0000000000027202 */ /* 0x000fe20000000f00 */
[----:B------:R-:W-:Y:S01]  /*14be0*/  IMAD.MOV.U32 R220, RZ, RZ, 0x1f ;  /* 0x0000001fffdc7424 */ /* 0x000fe200078e00ff */
[----:B------:R-:W-:-:S02]  /*14bf0*/  MOV R3, 0x14c10 ;  /* 0x00014c1000037802 */ /* 0x000fc40000000f00 */
[----:B--23--:R-:W-:Y:S05]  /*14c00*/  CALL.REL.NOINC `($__internal_46_$__cuda_sm70_shflsync_idx_p) ;  /* 0x00002d1000007944 */ /* 0x00cfea0003c00000 */
[----:B------:R-:W-:Y:S01]  /*14c10*/  MOV R5, R219 ;  /* 0x000000db00057202 */ /* 0x000fe20000000f00 */
[----:B------:R-:W-:Y:S05]  /*14c20*/  BRA `(.L_x_2765) ;  /* 0xfffeba6000007947 */ /* 0x000fea000383ffff */
.L_x_2777:
[----:B------:R-:W-:Y:S01]  /*14c30*/  IMAD.MOV.U32 R219, RZ, RZ, R5 ;  /* 0x000000ffffdb7224 */ /* 0x000fe200078e0005 */
[----:B------:R-:W-:Y:S01]  /*14c40*/  MOV R2, RZ ;  /* 0x000000ff00027202 */ /* 0x000fe20000000f00 */
[----:B------:R-:W-:Y:S01]  /*14c50*/  IMAD.MOV.U32 R220, RZ, RZ, 0x181f ;  /* 0x0000181fffdc7424 */ /* 0x000fe200078e00ff */
[----:B------:R-:W-:-:S02]  /*14c60*/  MOV R3, 0x14c80 ;  /* 0x00014c8000037802 */ /* 0x000fc40000000f00 */
[----:B-----5:R-:W-:Y:S05]  /*14c70*/  CALL.REL.NOINC `($__internal_46_$__cuda_sm70_shflsync_idx_p) ;  /* 0x00002ca000007944 */ /* 0x020fea0003c00000 */
[----:B------:R-:W-:Y:S01]  /*14c80*/  MOV R4, R219 ;  /* 0x000000db00047202 */ /* 0x000fe20000000f00 */
[----:B------:R-:W-:Y:S05]  /*14c90*/  BRA `(.L_x_2882) ;  /* 0xfffedd0000007947 */ /* 0x000fea000383ffff */
.L_x_2778:
[----:B------:R-:W-:Y:S01]  /*14ca0*/  IMAD.MOV.U32 R219, RZ, RZ, R14 ;  /* 0x000000ffffdb7224 */ /* 0x000fe200078e000e */
[----:B------:R-:W-:Y:S01]  /*14cb0*/  MOV R2, RZ ;  /* 0x000000ff00027202 */ /* 0x000fe20000000f00 */
[----:B------:R-:W-:Y:S01]  /*14cc0*/  IMAD.MOV.U32 R220, RZ, RZ, 0x181f ;  /* 0x0000181fffdc7424 */ /* 0x000fe200078e00ff */
[----:B------:R-:W-:-:S02]  /*14cd0*/  MOV R3, 0x14cf0 ;  /* 0x00014cf000037802 */ /* 0x000fc40000000f00 */
[----:B-12--5:R-:W-:Y:S05]  /*14ce0*/  CALL.REL.NOINC `($__internal_46_$__cuda_sm70_shflsync_idx_p) ;  /* 0x00002c3000007944 */ /* 0x026fea0003c00000 */
[----:B------:R-:W-:Y:S01]  /*14cf0*/  MOV R0, R219 ;  /* 0x000000db00007202 */ /* 0x000fe20000000f00 */
[----:B------:R-:W-:Y:S05]  /*14d00*/  BRA `(.L_x_2883) ;  /* 0xfffedcb000007947 */ /* 0x000fea000383ffff */
.L_x_2781:
[----:B------:R-:W-:Y:S01]  /*14d10*/  IMAD.MOV.U32 R219, RZ, RZ, R5 ;  /* 0x000000ffffdb7224 */ /* 0x000fe200078e0005 */
[----:B--2---:R-:W-:Y:S01]  /*14d20*/  MOV R2, 0x1 ;  /* 0x0000000100027802 */ /* 0x004fe20000000f00 */
[----:B------:R-:W-:Y:S01]  /*14d30*/  IMAD.MOV.U32 R220, RZ, RZ, 0x181f ;  /* 0x0000181fffdc7424 */ /* 0x000fe200078e00ff */
[----:B------:R-:W-:-:S02]  /*14d40*/  MOV R3, 0x14d60 ;  /* 0x00014d6000037802 */ /* 0x000fc40000000f00 */
[----:B-1-345:R-:W-:Y:S05]  /*14d50*/  CALL.REL.NOINC `($__internal_46_$__cuda_sm70_shflsync_idx_p) ;  /* 0x00002bc000007944 */ /* 0x03afea0003c00000 */
[----:B------:R-:W-:Y:S01]  /*14d60*/  IMAD.MOV.U32 R4, RZ, RZ, R219 ;  /* 0x000000ffff047224 */ /* 0x000fe200078e00db */
[----:B------:R-:W-:Y:S01]  /*14d70*/  MOV R2, 0x1 ;  /* 0x0000000100027802 */ /* 0x000fe20000000f00 */
[----:B------:R-:W-:Y:S01]  /*14d80*/  IMAD.MOV.U32 R219, RZ, RZ, R14 ;  /* 0x000000ffffdb7224 */ /* 0x000fe200078e000e */
[----:B------:R-:W-:-:S02]  /*14d90*/  MOV R220, 0x181f ;  /* 0x0000181f00dc7802 */ /* 0x000fc40000000f00 */
[----:B------:R-:W-:Y:S02]  /*14da0*/  MOV R3, 0x14dc0 ;  /* 0x00014dc000037802 */ /* 0x000fe40000000f00 */
[----:B------:R-:W-:Y:S05]  /*14db0*/  CALL.REL.NOINC `($__internal_46_$__cuda_sm70_shflsync_idx_p) ;  /* 0x00002b6000007944 */ /* 0x000fea0003c00000 */
[----:B------:R-:W-:Y:S01]  /*14dc0*/  MOV R0, R219 ;  /* 0x000000db00007202 */ /* 0x000fe20000000f00 */
[----:B------:R-:W-:Y:S05]  /*14dd0*/  BRA `(.L_x_2884) ;  /* 0xfffedda000007947 */ /* 0x000fea000383ffff */
.L_x_2784:
[----:B------:R-:W-:Y:S01]  /*14de0*/  IMAD.MOV.U32 R219, RZ, RZ, R5 ;  /* 0x000000ffffdb7224 */ /* 0x000fe200078e0005 */
[----:B-1----:R-:W-:Y:S01]  /*14df0*/  MOV R2, 0x2 ;  /* 0x0000000200027802 */ /* 0x002fe20000000f00 */
[----:B------:R-:W-:Y:S01]  /*14e00*/  IMAD.MOV.U32 R220, RZ, RZ, 0x181f ;  /* 0x0000181fffdc7424 */ /* 0x000fe200078e00ff */
[----:B------:R-:W-:Y:S02]  /*14e10*/  MOV R3, 0x14e30 ;  /* 0x00014e3000037802 */ /* 0x000fe40000000f00 */
[----:B--2345:R-:W-:Y:S05]  /*14e20*/  CALL.REL.NOINC `($__internal_46_$__cuda_sm70_shflsync_idx_p) ;  /* 0x00002af000007944 */ /* 0x03cfea0003c00000 */
[----:B------:R-:W-:Y:S01]  /*14e30*/  MOV R4, R219 ;  /* 0x000000db00047202 */ /* 0x000fe20000000f00 */
[----:B------:R-:W-:Y:S05]  /*14e40*/  BRA `(.L_x_2885) ;  /* 0xfffeded000007947 */ /* 0x000fea000383ffff */
.L_x_2785:
[----:B------:R-:W-:Y:S01]  /*14e50*/  IMAD.MOV.U32 R219, RZ, RZ, R14 ;  /* 0x000000ffffdb7224 */ /* 0x000fe200078e000e */
[----:B------:R-:W-:Y:S01]  /*14e60*/  MOV R2, 0x2 ;  /* 0x0000000200027802 */ /* 0x000fe20000000f00 */
[----:B------:R-:W-:Y:S01]  /*14e70*/  IMAD.MOV.U32 R220, RZ, RZ, 0x181f ;  /* 0x0000181fffdc7424 */ /* 0x000fe200078e00ff */
[----:B------:R-:W-:Y:S02]  /*14e80*/  MOV R3, 0x14ea0 ;  /* 0x00014ea000037802 */ /* 0x000fe40000000f00 */
[----:B-12345:R-:W-:Y:S05]  /*14e90*/  CALL.REL.NOINC `($__internal_46_$__cuda_sm70_shflsync_idx_p) ;  /* 0x00002a8000007944 */ /* 0x03efea0003c00000 */
[----:B------:R-:W-:Y:S01]  /*14ea0*/  MOV R0, R219 ;  /* 0x000000db00007202 */ /* 0x000fe20000000f00 */
[----:B------:R-:W-:Y:S05]  /*14eb0*/  BRA `(.L_x_2886) ;  /* 0xfffede8000007947 */ /* 0x000fea000383ffff */
.L_x_2788:
[----:B------:R-:W-:Y:S01]  /*14ec0*/  IMAD.MOV.U32 R219, RZ, RZ, R5 ;  /* 0x000000ffffdb7224 */ /* 0x000fe200078e0005 */
[----:B-1----:R-:W-:Y:S01]  /*14ed0*/  MOV R2, 0x3 ;  /* 0x0000000300027802 */ /* 0x002fe20000000f00 */
[----:B------:R-:W-:Y:S01]  /*14ee0*/  IMAD.MOV.U32 R220, RZ, RZ, 0x181f ;  /* 0x0000181fffdc7424 */ /* 0x000fe200078e00ff */
[----:B------:R-:W-:-:S02]  /*14ef0*/  MOV R3, 0x14f10 ;  /* 0x00014f1000037802 */ /* 0x000fc40000000f00 */
[----:B--2345:R-:W-:Y:S05]  /*14f00*/  CALL.REL.NOINC `($__internal_46_$__cuda_sm70_shflsync_idx_p) ;  /* 0x00002a1000007944 */ /* 0x03cfea0003c00000 */
        /* <DEDUP_REMOVED lines=8> */
.L_x_2791:
[----:B------:R-:W-:Y:S01]  /*14f90*/  IMAD.MOV.U32 R219, RZ, RZ, R5 ;  /* 0x000000ffffdb7224 */ /* 0x000fe200078e0005 */
[----:B------:R-:W-:Y:S01]  /*14fa0*/  MOV R2, RZ ;  /* 0x000000ff00027202 */ /* 0x000fe20000000f00 */
[----:B------:R-:W-:Y:S01]  /*14fb0*/  IMAD.MOV.U32 R220, RZ, RZ, 0x181f ;  /* 0x0000181fffdc7424 */ /* 0x000fe200078e00ff */
[----:B------:R-:W-:Y:S02]  /*14fc0*/  MOV R3, 0x14fe0 ;  /* 0x00014fe000037802 */ /* 0x000fe40000000f00 */
[----:B------:R-:W-:Y:S05]  /*14fd0*/  CALL.REL.NOINC `($__internal_46_$__cuda_sm70_shflsync_idx_p) ;  /* 0x0000294000007944 */ /* 0x000fea0003c00000 */
[----:B------:R-:W-:Y:S01]  /*14fe0*/  MOV R4, R219 ;  /* 0x000000db00047202 */ /* 0x000fe20000000f00 */
[----:B------:R-:W-:Y:S05]  /*14ff0*/  BRA `(.L_x_2888) ;  /* 0xfffefd4000007947 */ /* 0x000fea000383ffff */
.L_x_2792:
[----:B------:R-:W-:Y:S01]  /*15000*/  IMAD.MOV.U32 R219, RZ, RZ, R15 ;  /* 0x000000ffffdb7224 */ /* 0x000fe200078e000f */
[----:B------:R-:W-:Y:S01]  /*15010*/  MOV R2, RZ ;  /* 0x000000ff00027202 */ /* 0x000fe20000000f00 */
[----:B------:R-:W-:Y:S01]  /*15020*/  IMAD.MOV.U32 R220, RZ, RZ, 0x181f ;  /* 0x0000181fffdc7424 */ /* 0x000fe200078e00ff */
[----:B------:R-:W-:Y:S02]  /*15030*/  MOV R3, 0x15050 ;  /* 0x0001505000037802 */ /* 0x000fe40000000f00 */
[----:B-12---:R-:W-:Y:S05]  /*15040*/  CALL.REL.NOINC `($__internal_46_$__cuda_sm70_shflsync_idx_p) ;  /* 0x000028d000007944 */ /* 0x006fea0003c00000 */
[C---:B------:R-:W-:Y:S01]  /*15050*/  IADD3 R10, P0, R219.reuse, R106, RZ ;  /* 0x0000006adb0a7210 */ /* 0x040fe20007f1e0ff */
[----:B------:R-:W-:Y:S01]  /*15060*/  IMAD.MOV.U32 R220, RZ, RZ, 0x181f ;  /* 0x0000181fffdc7424 */ /* 0x000fe200078e00ff */
[----:B------:R-:W-:-:S02]  /*15070*/  IADD3 R8, P5, R219, R107, RZ ;  /* 0x0000006bdb087210 */ /* 0x000fc40007fbe0ff */
[C---:B------:R-:W-:Y:S01]  /*15080*/  IADD3 R6, P2, R219.reuse, R108, RZ ;  /* 0x0000006cdb067210 */ /* 0x040fe20007f5e0ff */
[C---:B------:R-:W-:Y:S01]  /*15090*/  IMAD.X R11, R4.reuse, 0x1, R101, P0 ;  /* 0x00000001040b7824 */ /* 0x040fe200000e0665 */
[----:B------:R-:W-:Y:S01]  /*150a0*/  IADD3 R2, P0, R219, R109, RZ ;  /* 0x0000006ddb027210 */ /* 0x000fe20007f1e0ff */
[C---:B------:R-:W-:Y:S01]  /*150b0*/  IMAD.X R9, R4.reuse, 0x1, R102, P5 ;  /* 0x0000000104097824 */ /* 0x040fe200028e0666 */
[----:B------:R-:W-:Y:S01]  /*150c0*/  ISETP.GE.AND P6, PT, R217, c[0x0][0x1d4], PT ;  /* 0x00007500d9007a0c */ /* 0x000fe20003fc6270 */
[C---:B------:R-:W-:Y:S01]  /*150d0*/  IMAD.X R7, R4.reuse, 0x1, R103, P2 ;  /* 0x0000000104077824 */ /* 0x040fe200010e0667 */
[----:B------:R-:W-:Y:S01]  /*150e0*/  ISETP.GE.AND P5, PT, R223, c[0x0][0x1d4], PT ;  /* 0x00007500df007a0c */ /* 0x000fe20003fa6270 */
[----:B------:R-:W-:Y:S01]  /*150f0*/  IMAD.X R3, R4, 0x1, R104, P0 ;  /* 0x0000000104037824 */ /* 0x000fe200000e0668 */
[----:B------:R-:W-:Y:S01]  /*15100*/  ISETP.GE.AND P2, PT, R224, c[0x0][0x1d4], PT ;  /* 0x00007500e0007a0c */ /* 0x000fe20003f46270 */
[----:B------:R-:W-:Y:S01]  /*15110*/  IMAD.MOV.U32 R219, RZ, RZ, R5 ;  /* 0x000000ffffdb7224 */ /* 0x000fe200078e0005 */
[----:B------:R-:W-:-:S02]  /*15120*/  ISETP.GE.AND P0, PT, R225, c[0x0][0x1d4], PT ;  /* 0x00007500e1007a0c */ /* 0x000fc40003f06270 */
[----:B------:R-:W-:Y:S02]  /*15130*/  SEL R5, RZ, 0x10, P6 ;  /* 0x00000010ff057807 */ /* 0x000fe40003000000 */
[----:B------:R-:W-:Y:S02]  /*15140*/  SEL R14, RZ, 0x10, P5 ;  /* 0x00000010ff0e7807 */ /* 0x000fe40002800000 */
[----:B------:R-:W-:Y:S01]  /*15150*/  SEL R13, RZ, 0x10, P2 ;  /* 0x00000010ff0d7807 */ /* 0x000fe20001000000 */
[----:B------:R-:W-:Y:S01]  /*15160*/  @!PT LDS RZ, [RZ] ;  /* 0x00000000fffff984 */ /* 0x000fe20000000800 */
[----:B------:R-:W-:Y:S01]  /*15170*/  @!PT LDS RZ, [RZ] ;  /* 0x00000000fffff984 */ /* 0x000fe20000000800 */
[----:B------:R-:W-:Y:S01]  /*15180*/  @!PT LDS RZ, [RZ] ;  /* 0x00000000fffff984 */ /* 0x000fe20000000800 */
[----:B------:R1:W-:Y:S01]  /*15190*/  LDGSTS.E.BYPASS.LTC128B.128 [R215+0x8100], [R10.64], !P6 ;  /* 0x081000000ad77fae */ /* 0x0003e2000f101d46 */
[----:B------:R-:W-:-:S03]  /*151a0*/  SEL R12, RZ, 0x10, P0 ;  /* 0x00000010ff0c7807 */ /* 0x000fc60000000000 */
[----:B------:R1:W-:Y:S04]  /*151b0*/  LDGSTS.E.BYPASS.LTC128B.128 [R215+0xa100], [R8.64], !P5 ;  /* 0x0a10000008d77fae */ /* 0x0003e8000e901d46 */
[----:B------:R1:W-:Y:S04]  /*151c0*/  LDGSTS.E.BYPASS.LTC128B.128 [R215+0xc100], [R6.64], !P2 ;  /* 0x0c10000006d77fae */ /* 0x0003e8000d101d46 */
[----:B------:R2:W-:Y:S02]  /*151d0*/  LDGSTS.E.BYPASS.LTC128B.128 [R215+0xe100], [R2.64], !P0 ;  /* 0x0e10000002d77fae */ /* 0x0005e4000c101d46 */
[----:B--2---:R-:W-:Y:S01]  /*151e0*/  IMAD.MOV.U32 R2, RZ, RZ, 0x1 ;  /* 0x00000001ff027424 */ /* 0x004fe200078e00ff */
[----:B------:R-:W-:-:S02]  /*151f0*/  MOV R3, 0x15210 ;  /* 0x0001521000037802 */ /* 0x000fc40000000f00 */
[----:B-1----:R-:W-:Y:S05]  /*15200*/  CALL.REL.NOINC `($__internal_46_$__cuda_sm70_shflsync_idx_p) ;  /* 0x0000271000007944 */ /* 0x002fea0003c00000 */
        /* <DEDUP_REMOVED lines=8> */
.L_x_2793:
[----:B------:R-:W-:Y:S01]  /*15290*/  IMAD.MOV.U32 R219, RZ, RZ, R4 ;  /* 0x000000ffffdb7224 */ /* 0x000fe200078e0004 */
[----:B------:R-:W-:Y:S01]  /*152a0*/  MOV R2, RZ ;  /* 0x000000ff00027202 */ /* 0x000fe20000000f00 */
[----:B------:R-:W-:Y:S01]  /*152b0*/  IMAD.MOV.U32 R220, RZ, RZ, 0x1c1f ;  /* 0x00001c1fffdc7424 */ /* 0x000fe200078e00ff */
[----:B------:R-:W-:Y:S02]  /*152c0*/  MOV R3, 0x152e0 ;  /* 0x000152e000037802 */ /* 0x000fe40000000f00 */
[----:B------:R-:W-:Y:S05]  /*152d0*/  CALL.REL.NOINC `($__internal_46_$__cuda_sm70_shflsync_idx_p) ;  /* 0x0000264000007944 */ /* 0x000fea0003c00000 */
[----:B------:R-:W-:Y:S01]  /*152e0*/  MOV R0, R219 ;  /* 0x000000db00007202 */ /* 0x000fe20000000f00 */
[----:B------:R-:W-:Y:S05]  /*152f0*/  BRA `(.L_x_2890) ;  /* 0xfffefe6000007947 */ /* 0x000fea000383ffff */
.L_x_2794:
[----:B------:R-:W-:Y:S01]  /*15300*/  IMAD.MOV.U32 R219, RZ, RZ, R4 ;  /* 0x000000ffffdb7224 */ /* 0x000fe200078e0004 */
[----:B------:R-:W-:Y:S01]  /*15310*/  MOV R2, 0x1 ;  /* 0x0000000100027802 */ /* 0x000fe20000000f00 */
[----:B------:R-:W-:Y:S01]  /*15320*/  IMAD.MOV.U32 R220, RZ, RZ, 0x1c1f ;  /* 0x00001c1fffdc7424 */ /* 0x000fe200078e00ff */
[----:B------:R-:W-:Y:S02]  /*15330*/  MOV R3, 0x15350 ;  /* 0x0001535000037802 */ /* 0x000fe40000000f00 */
[----:B-1----:R-:W-:Y:S05]  /*15340*/  CALL.REL.NOINC `($__internal_46_$__cuda_sm70_shflsync_idx_p) ;  /* 0x000025d000007944 */ /* 0x002fea0003c00000 */
        /* <DEDUP_REMOVED lines=57> */
[----:B------:R-:W-:Y:S01]  /*156e0*/  ISETP.GT.AND P2, PT, R0, 0x39, PT ;  /* 0x000000390000780c */ /* 0x000fe20003f44270 */
[----:B------:R-:W-:Y:S01]  /*156f0*/  IMAD.MOV.U32 R0, RZ, RZ, 0x2 ;  /* 0x00000002ff007424 */ /* 0x000fe200078e00ff */
[----:B------:R-:W-:Y:S02]  /*15700*/  FSEL R85, R27, -INF , P0 ;  /* 0xff8000001b557808 */ /* 0x000fe40000000000 */
[----:B------:R-:W-:Y:S02]  /*15710*/  FMNMX.FTZ R5, R86, R5, !PT ;  /* 0x0000000556057209 */ /* 0x000fe40007810000 */
[----:B------:R-:W-:Y:S02]  /*15720*/  FMNMX.FTZ R132, R92, R132, !PT ;  /* 0x000000845c847209 */ /* 0x000fe40007810000 */
[----:B------:R-:W-:-:S02]  /*15730*/  FSEL R84, R26, -INF , P2 ;  /* 0xff8000001a547808 */ /* 0x000fc40001000000 */
[----:B------:R-:W-:Y:S01]  /*15740*/  FMNMX.FTZ R5, R85, R5, !PT ;  /* 0x0000000555057209 */ /* 0x000fe20007810000 */
[----:B------:R-:W-:Y:S01]  /*15750*/  IMAD.MOV.U32 R4, RZ, RZ, R132 ;  /* 0x000000ffff047224 */ /* 0x000fe200078e0084 */
[----:B------:R-:W-:Y:S02]  /*15760*/  MOV R2, 0x15790 ;  /* 0x0001579000027802 */ /* 0x000fe40000000f00 */
[----:B------:R-:W-:Y:S02]  /*15770*/  FMNMX.FTZ R5, R84, R5, !PT ;  /* 0x0000000554057209 */ /* 0x000fe40007810000 */
[----:B------:R-:W-:Y:S05]  /*15780*/  CALL.REL.NOINC `($__internal_45_$__cuda_sm70_shflsync_bfly_p) ;  /* 0x0000213000007944 */ /* 0x000fea0003c00000 */
[----:B------:R-:W-:Y:S01]  /*15790*/  FMNMX.FTZ R132, R132, R0, !PT ;  /* 0x0000000084847209 */ /* 0x000fe20007810000 */
[----:B------:R-:W-:Y:S01]  /*157a0*/  IMAD.MOV.U32 R0, RZ, RZ, 0x1 ;  /* 0x00000001ff007424 */ /* 0x000fe200078e00ff */
[----:B------:R-:W-:-:S03]  /*157b0*/  MOV R2, 0x157e0 ;  /* 0x000157e000027802 */ /* 0x000fc60000000f00 */
[----:B------:R-:W-:Y:S02]  /*157c0*/  IMAD.MOV.U32 R4, RZ, RZ, R132 ;  /* 0x000000ffff047224 */ /* 0x000fe400078e0084 */
[----:B------:R-:W-:Y:S05]  /*157d0*/  CALL.REL.NOINC `($__internal_45_$__cuda_sm70_shflsync_bfly_p) ;  /* 0x000020e000007944 */ /* 0x000fea0003c00000 */
[----:B------:R-:W-:Y:S01]  /*157e0*/  FMNMX.FTZ R132, R132, R0, !PT ;  /* 0x0000000084847209 */ /* 0x000fe20007810000 */
[----:B------:R-:W-:Y:S01]  /*157f0*/  IMAD.MOV.U32 R4, RZ, RZ, R5 ;  /* 0x000000ffff047224 */ /* 0x000fe200078e0005 */
[----:B------:R-:W-:Y:S01]  /*15800*/  MOV R2, 0x15830 ;  /* 0x0001583000027802 */ /* 0x000fe20000000f00 */
[----:B------:R-:W-:Y:S02]  /*15810*/  IMAD.MOV.U32 R0, RZ, RZ, 0x2 ;  /* 0x00000002ff007424 */ /* 0x000fe400078e00ff */
[----:B------:R-:W-:Y:S05]  /*15820*/  CALL.REL.NOINC `($__internal_45_$__cuda_sm70_shflsync_bfly_p) ;  /* 0x0000209000007944 */ /* 0x000fea0003c00000 */
[----:B------:R-:W-:Y:S01]  /*15830*/  FMNMX.FTZ R4, R5, R0, !PT ;  /* 0x0000000005047209 */ /* 0x000fe20007810000 */
[----:B------:R-:W-:Y:S01]  /*15840*/  IMAD.MOV.U32 R0, RZ, RZ, 0x1 ;  /* 0x00000001ff007424 */ /* 0x000fe200078e00ff */
[----:B------:R-:W-:Y:S02]  /*15850*/  MOV R2, 0x15870 ;  /* 0x0001587000027802 */ /* 0x000fe40000000f00 */
[----:B------:R-:W-:Y:S05]  /*15860*/  CALL.REL.NOINC `($__internal_45_$__cuda_sm70_shflsync_bfly_p) ;  /* 0x0000205000007944 */ /* 0x000fea0003c00000 */
[----:B------:R-:W-:Y:S01]  /*15870*/  MOV R5, R0 ;  /* 0x0000000000057202 */ /* 0x000fe20000000f00 */
[----:B------:R-:W-:Y:S05]  /*15880*/  BRA `(.L_x_2891) ;  /* 0xfffeff8000007947 */ /* 0x000fea000383ffff */
.L_x_2798:
[----:B------:R-:W-:Y:S01]  /*15890*/  MOV R2, RZ ;  /* 0x000000ff00027202 */ /* 0x000fe20000000f00 */
[----:B------:R-:W-:Y:S01]  /*158a0*/  IMAD.MOV.U32 R219, RZ, RZ, R5 ;  /* 0x000000ffffdb7224 */ /* 0x000fe200078e0005 */
[----:B------:R-:W-:Y:S01]  /*158b0*/  MOV R3, 0x158e0 ;  /* 0x000158e000037802 */ /* 0x000fe20000000f00 */
[----:B------:R-:W-:Y:S02]  /*158c0*/  IMAD.MOV.U32 R220, RZ, RZ, 0x181f ;  /* 0x0000181fffdc7424 */ /* 0x000fe400078e00ff */
[----:B-1234-:R-:W-:Y:S05]  /*158d0*/  CALL.REL.NOINC `($__internal_46_$__cuda_sm70_shflsync_idx_p) ;  /* 0x0000204000007944 */ /* 0x01efea0003c00000 */
[----:B------:R-:W-:Y:S01]  /*158e0*/  MOV R4, R219 ;  /* 0x000000db00047202 */ /* 0x000fe20000000f00 */
[----:B------:R-:W-:-:S05]  /*158f0*/  BRA `(.L_x_2892) ;  /* 0xffff164000007947 */ /* 0x000fca000383ffff */
.L_x_2799:
[----:B------:R-:W-:Y:S01]  /*15900*/  MOV R2, RZ ;  /* 0x000000ff00027202 */ /* 0x000fe20000000f00 */
[----:B------:R-:W-:Y:S01]  /*15910*/  IMAD.MOV.U32 R219, RZ, RZ, R21 ;  /* 0x000000ffffdb7224 */ /* 0x000fe200078e0015 */
[----:B------:R-:W-:Y:S01]  /*15920*/  MOV R3, 0x15950 ;  /* 0x0001595000037802 */ /* 0x000fe20000000f00 */
[----:B------:R-:W-:Y:S02]  /*15930*/  IMAD.MOV.U32 R220, RZ, RZ, 0x181f ;  /* 0x0000181fffdc7424 */ /* 0x000fe400078e00ff */
[----:B-1234-:R-:W-:Y:S05]  /*15940*/  CALL.REL.NOINC `($__internal_46_$__cuda_sm70_shflsync_idx_p) ;  /* 0x00001fd000007944 */ /* 0x01efea0003c00000 */
        /* <DEDUP_REMOVED lines=13> */
[C---:B------:R-:W-:Y:S05]  /*15a20*/  IMAD.X R7, R4.reuse, 0x1, R23, P0 ;  /* 0x0000000104077824 */ /* 0x040fea00000e0617 */
[----:B------:R2:W-:Y:S01]  /*15a30*/  LDGSTS.E.BYPASS.LTC128B.128 [R215+0x2100], [R6.64], !P5 ;  /* 0x0210000006d77fae */ /* 0x0005e2000e901d46 */
[C---:B-1----:R-:W-:Y:S05]  /*15a40*/  IADD3 R2, P0, R219.reuse, R132, RZ ;  /* 0x00000084db027210 */ /* 0x042fea0007f1e0ff */
        /* <DEDUP_REMOVED lines=11> */
[----:B--2---:R-:W-:Y:S05]  /*15b00*/  CALL.REL.NOINC `($__internal_46_$__cuda_sm70_shflsync_idx_p) ;  /* 0x00001e1000007944 */ /* 0x004fea0003c00000 */
[----:B------:R-:W-:Y:S01]  /*15b10*/  MOV R2, 0x1 ;  /* 0x0000000100027802 */ /* 0x000fe20000000f00 */
[----:B------:R-:W-:Y:S01]  /*15b20*/  IMAD.MOV.U32 R4, RZ, RZ, R219 ;  /* 0x000000ffff047224 */ /* 0x000fe200078e00db */
[----:B------:R-:W-:Y:S01]  /*15b30*/  MOV R220, 0x181f ;  /* 0x0000181f00dc7802 */ /* 0x000fe20000000f00 */
[----:B------:R-:W-:Y:S01]  /*15b40*/  IMAD.MOV.U32 R219, RZ, RZ, R21 ;  /* 0x000000ffffdb7224 */ /* 0x000fe200078e0015 */
[----:B------:R-:W-:Y:S02]  /*15b50*/  MOV R3, 0x15b70 ;  /* 0x00015b7000037802 */ /* 0x000fe40000000f00 */
[----:B------:R-:W-:Y:S05]  /*15b60*/  CALL.REL.NOINC `($__internal_46_$__cuda_sm70_shflsync_idx_p) ;  /* 0x00001db000007944 */ /* 0x000fea0003c00000 */
[----:B------:R-:W-:Y:S01]  /*15b70*/  MOV R0, R219 ;  /* 0x000000db00007202 */ /* 0x000fe20000000f00 */
[----:B------:R-:W-:-:S05]  /*15b80*/  BRA `(.L_x_2893) ;  /* 0xffff155000007947 */ /* 0x000fca000383ffff */
.L_x_2802:
[----:B------:R-:W-:Y:S01]  /*15b90*/  MOV R2, RZ ;  /* 0x000000ff00027202 */ /* 0x000fe20000000f00 */
[----:B------:R-:W-:Y:S01]  /*15ba0*/  IMAD.MOV.U32 R219, RZ, RZ, R5 ;  /* 0x000000ffffdb7224 */ /* 0x000fe200078e0005 */
[----:B------:R-:W-:Y:S01]  /*15bb0*/  MOV R3, 0x15be0 ;  /* 0x00015be000037802 */ /* 0x000fe20000000f00 */
[----:B------:R-:W-:Y:S02]  /*15bc0*/  IMAD.MOV.U32 R220, RZ, RZ, 0x181f ;  /* 0x0000181fffdc7424 */ /* 0x000fe400078e00ff */
[----:B-1----:R-:W-:Y:S05]  /*15bd0*/  CALL.REL.NOINC `($__internal_46_$__cuda_sm70_shflsync_idx_p) ;  /* 0x00001d4000007944 */ /* 0x002fea0003c00000 */
[----:B------:R-:W-:Y:S01]  /*15be0*/  MOV R4, R219 ;  /* 0x000000db00047202 */ /* 0x000fe20000000f00 */
[----:B------:R-:W-:-:S05]  /*15bf0*/  BRA `(.L_x_2894) ;  /* 0xffff29f000007947 */ /* 0x000fca000383ffff */
.L_x_2803:
[----:B------:R-:W-:Y:S01]  /*15c00*/  MOV R2, RZ ;  /* 0x000000ff00027202 */ /* 0x000fe20000000f00 */
[----:B------:R-:W-:Y:S01]  /*15c10*/  IMAD.MOV.U32 R219, RZ, RZ, R8 ;  /* 0x000000ffffdb7224 */ /* 0x000fe200078e0008 */
[----:B------:R-:W-:Y:S01]  /*15c20*/  MOV R3, 0x15c50 ;  /* 0x00015c5000037802 */ /* 0x000fe20000000f00 */
[----:B------:R-:W-:Y:S02]  /*15c30*/  IMAD.MOV.U32 R220, RZ, RZ, 0x181f ;  /* 0x0000181fffdc7424 */ /* 0x000fe400078e00ff */
[----:B-123--:R-:W-:Y:S05]  /*15c40*/  CALL.REL.NOINC `($__internal_46_$__cuda_sm70_shflsync_idx_p) ;  /* 0x00001cd000007944 */ /* 0x00efea0003c00000 */
        /* <DEDUP_REMOVED lines=14> */
[C---:B-1----:R-:W-:Y:S05]  /*15d30*/  IADD3 R2, P0, R219.reuse, R21, RZ ;  /* 0x00000015db027210 */ /* 0x042fea0007f1e0ff */
[C---:B------:R-:W-:Y:S01]  /*15d40*/  IMAD.X R3, R4.reuse, 0x1, R13, P0 ;  /* 0x0000000104037824 */ /* 0x040fe200000e060d */
[----:B--2---:R-:W-:Y:S04]  /*15d50*/  SEL R6, RZ, 0x10, P5 ;  /* 0x00000010ff067807 */ /* 0x004fe80002800000 */
        /* <DEDUP_REMOVED lines=10> */
[----:B------:R-:W-:Y:S05]  /*15e00*/  CALL.REL.NOINC `($__internal_46_$__cuda_sm70_shflsync_idx_p) ;  /* 0x00001b1000007944 */ /* 0x000fea0003c00000 */
        /* <DEDUP_REMOVED lines=8> */
.L_x_2804:
[----:B-1----:R-:W-:Y:S01]  /*15e90*/  MOV R2, RZ ;  /* 0x000000ff00027202 */ /* 0x002fe20000000f00 */
[----:B------:R-:W-:Y:S01]  /*15ea0*/  IMAD.MOV.U32 R219, RZ, RZ, R4 ;  /* 0x000000ffffdb7224 */ /* 0x000fe200078e0004 */
[----:B------:R-:W-:Y:S01]  /*15eb0*/  MOV R3, 0x15ee0 ;  /* 0x00015ee000037802 */ /* 0x000fe20000000f00 */
[----:B------:R-:W-:Y:S02]  /*15ec0*/  IMAD.MOV.U32 R220, RZ, RZ, 0x1c1f ;  /* 0x00001c1fffdc7424 */ /* 0x000fe400078e00ff */
[----:B------:R-:W-:Y:S05]  /*15ed0*/  CALL.REL.NOINC `($__internal_46_$__cuda_sm70_shflsync_idx_p) ;  /* 0x00001a4000007944 */ /* 0x000fea0003c00000 */
[----:B------:R-:W-:Y:S01]  /*15ee0*/  MOV R0, R219 ;  /* 0x000000db00007202 */ /* 0x000fe20000000f00 */
[----:B------:R-:W-:-:S05]  /*15ef0*/  BRA `(.L_x_2896) ;  /* 0xffff2b0000007947 */ /* 0x000fca000383ffff */
.L_x_2805:
[----:B------:R-:W-:Y:S01]  /*15f00*/  MOV R2, 0x1 ;  /* 0x0000000100027802 */ /* 0x000fe20000000f00 */
[----:B------:R-:W-:Y:S01]  /*15f10*/  IMAD.MOV.U32 R219, RZ, RZ, R4 ;  /* 0x000000ffffdb7224 */ /* 0x000fe200078e0004 */
[----:B------:R-:W-:Y:S01]  /*15f20*/  MOV R3, 0x15f50 ;  /* 0x00015f5000037802 */ /* 0x000fe20000000f00 */
[----:B------:R-:W-:Y:S02]  /*15f30*/  IMAD.MOV.U32 R220, RZ, RZ, 0x1c1f ;  /* 0x00001c1fffdc7424 */ /* 0x000fe400078e00ff */
[----:B--2---:R-:W-:Y:S05]  /*15f40*/  CALL.REL.NOINC `($__internal_46_$__cuda_sm70_shflsync_idx_p) ;  /* 0x000019d000007944 */ /* 0x004fea0003c00000 */
[----:B------:R-:W-:Y:S01]  /*15f50*/  FMNMX.FTZ R0, R6, R133, !PT ;  /* 0x0000008506007209 */ /* 0x000fe20007810000 */
[----:B------:R-:W-:Y:S03]  /*15f60*/  IMAD.IADD R219, R5, 0x1, R219 ;  /* 0x0000000105db7824 */ /* 0x000fe600078e02db */
[----:B------:R-:W-:Y:S02]  /*15f70*/  FMNMX.FTZ R0, R25, R0, !PT ;  /* 0x0000000019007209 */ /* 0x000fe40007810000 */
[C---:B------:R-:W-:Y:S02]  /*15f80*/  ISETP.GT.AND P6, PT, R219.reuse, RZ, PT ;  /* 0x000000ffdb00720c */ /* 0x040fe40003fc4270 */
[C---:B------:R-:W-:Y:S02]  /*15f90*/  ISETP.GT.AND P5, PT, R219.reuse, 0x1, PT ;  /* 0x00000001db00780c */ /* 0x040fe40003fa4270 */
[----:B------:R-:W-:Y:S02]  /*15fa0*/  FSEL R5, R192, -INF , P6 ;  /* 0xff800000c0057808 */ /* 0x000fe40003000000 */
[----:B------:R-:W-:Y:S02]  /*15fb0*/  ISETP.GT.AND P2, PT, R219, 0x8, PT ;  /* 0x00000008db00780c */ /* 0x000fe40003f44270 */
[----:B------:R-:W-:Y:S02]  /*15fc0*/  FSEL R169, R191, -INF , P5 ;  /* 0xff800000bfa97808 */ /* 0x000fe40002800000 */
[----:B------:R-:W-:Y:S02]  /*15fd0*/  FMNMX.FTZ R2, R5, R134, !PT ;  /* 0x0000008605027209 */ /* 0x000fe40007810000 */
[----:B------:R-:W-:Y:S02]  /*15fe0*/  ISETP.GT.AND P0, PT, R219, 0x9, PT ;  /* 0x00000009db00780c */ /* 0x000fe40003f04270 */
[----:B------:R-:W-:Y:S02]  /*15ff0*/  FSEL R35, R190, -INF , P2 ;  /* 0xff800000be237808 */ /* 0x000fe40001000000 */
[----:B------:R-:W-:Y:S02]  /*16000*/  FMNMX.FTZ R0, R24, R0, !PT ;  /* 0x0000000018007209 */ /* 0x000fe40007810000 */
        /* <DEDUP_REMOVED lines=13> */
[C---:B------:R-:W-:Y:S02]  /*160e0*/  ISETP.GT.AND P0, PT, R219.reuse, 0x19, PT ;  /* 0x00000019db00780c */ /* 0x040fe40003f04270 */
        /* <DEDUP_REMOVED lines=30> */
[----:B------:R-:W-:Y:S02]  /*162d0*/  ISETP.GT.AND P0, PT, R219, 0x39, PT ;  /* 0x00000039db00780c */ /* 0x000fe40003f04270 */
[----:B------:R-:W-:Y:S02]  /*162e0*/  FMNMX.FTZ R4, R13, R4, !PT ;  /* 0x000000040d047209 */ /* 0x000fe40007810000 */
[----:B------:R-:W-:Y:S02]  /*162f0*/  FSEL R8, R170, -INF , P2 ;  /* 0xff800000aa087808 */ /* 0x000fe40001000000 */
[----:B------:R-:W-:Y:S02]  /*16300*/  FMNMX.FTZ R0, R9, R0, !PT ;  /* 0x0000000009007209 */ /* 0x000fe40007810000 */
[----:B------:R-:W-:Y:S02]  /*16310*/  FMNMX.FTZ R4, R12, R4, !PT ;  /* 0x000000040c047209 */ /* 0x000fe40007810000 */
[----:B------:R-:W-:Y:S02]  /*16320*/  FSEL R7, R168, -INF , P0 ;  /* 0xff800000a8077808 */ /* 0x000fe40000000000 */
[----:B------:R-:W-:Y:S01]  /*16330*/  FMNMX.FTZ R168, R8, R0, !PT ;  /* 0x0000000008a87209 */ /* 0x000fe20007810000 */
[----:B------:R-:W-:Y:S01]  /*16340*/  IMAD.MOV.U32 R0, RZ, RZ, 0x2 ;  /* 0x00000002ff007424 */ /* 0x000fe200078e00ff */
[----:B------:R-:W-:Y:S02]  /*16350*/  FMNMX.FTZ R4, R11, R4, !PT ;  /* 0x000000040b047209 */ /* 0x000fe40007810000 */
[----:B------:R-:W-:Y:S02]  /*16360*/  FMNMX.FTZ R168, R7, R168, !PT ;  /* 0x000000a807a87209 */ /* 0x000fe40007810000 */
[----:B------:R-:W-:Y:S02]  /*16370*/  MOV R2, 0x16390 ;  /* 0x0001639000027802 */ /* 0x000fe40000000f00 */
[----:B------:R-:W-:Y:S05]  /*16380*/  CALL.REL.NOINC `($__internal_45_$__cuda_sm70_shflsync_bfly_p) ;  /* 0x0000153000007944 */ /* 0x000fea0003c00000 */
[----:B------:R-:W-:Y:S01]  /*16390*/  FMNMX.FTZ R4, R4, R0, !PT ;  /* 0x0000000004047209 */ /* 0x000fe20007810000 */
[----:B------:R-:W-:Y:S01]  /*163a0*/  IMAD.MOV.U32 R0, RZ, RZ, 0x1 ;  /* 0x00000001ff007424 */ /* 0x000fe200078e00ff */
[----:B------:R-:W-:Y:S02]  /*163b0*/  MOV R2, 0x163d0 ;  /* 0x000163d000027802 */ /* 0x000fe40000000f00 */
        /* <DEDUP_REMOVED lines=10> */
[----:B------:R-:W-:-:S05]  /*16460*/  BRA `(.L_x_2897) ;  /* 0xffff2c4000007947 */ /* 0x000fca000383ffff */
.L_x_2808:
[----:B------:R-:W-:Y:S01]  /*16470*/  MOV R2, RZ ;  /* 0x000000ff00027202 */ /* 0x000fe20000000f00 */
[----:B------:R-:W-:Y:S01]  /*16480*/  IMAD.MOV.U32 R219, RZ, RZ, R4 ;  /* 0x000000ffffdb7224 */ /* 0x000fe200078e0004 */
[----:B------:R-:W-:Y:S01]  /*16490*/  MOV R3, 0x164c0 ;  /* 0x000164c000037802 */ /* 0x000fe20000000f00 */
[----:B------:R-:W-:Y:S02]  /*164a0*/  IMAD.MOV.U32 R220, RZ, RZ, 0x181f ;  /* 0x0000181fffdc7424 */ /* 0x000fe400078e00ff */
[----:B-1234-:R-:W-:Y:S05]  /*164b0*/  CALL.REL.NOINC `($__internal_46_$__cuda_sm70_shflsync_idx_p) ;  /* 0x0000146000007944 */ /* 0x01efea0003c00000 */
[----:B------:R-:W-:Y:S01]  /*164c0*/  MOV R2, R219 ;  /* 0x000000db00027202 */ /* 0x000fe20000000f00 */
[----:B------:R-:W-:-:S05]  /*164d0*/  BRA `(.L_x_2898) ;  /* 0xffff4bb000007947 */ /* 0x000fca000383ffff */
.L_x_2811:
[----:B------:R-:W-:Y:S01]  /*164e0*/  MOV R2, RZ ;  /* 0x000000ff00027202 */ /* 0x000fe20000000f00 */
[----:B------:R-:W-:Y:S01]  /*164f0*/  IMAD.MOV.U32 R219, RZ, RZ, R5 ;  /* 0x000000ffffdb7224 */ /* 0x000fe200078e0005 */
[----:B------:R-:W-:Y:S01]  /*16500*/  MOV R3, 0x16530 ;  /* 0x0001653000037802 */ /* 0x000fe20000000f00 */
[----:B------:R-:W-:Y:S02]  /*16510*/  IMAD.MOV.U32 R220, RZ, RZ, 0x181f ;  /* 0x0000181fffdc7424 */ /* 0x000fe400078e00ff */
[----:B------:R-:W-:Y:S05]  /*16520*/  CALL.REL.NOINC `($__internal_46_$__cuda_sm70_shflsync_idx_p) ;  /* 0x000013f000007944 */ /* 0x000fea0003c00000 */
[----:B------:R-:W-:Y:S01]  /*16530*/  MOV R4, R219 ;  /* 0x000000db00047202 */ /* 0x000fe20000000f00 */
[----:B------:R-:W-:-:S05]  /*16540*/  BRA `(.L_x_2899) ;  /* 0xffff618000007947 */ /* 0x000fca000383ffff */
.L_x_2812:
[----:B------:R-:W-:Y:S01]  /*16550*/  MOV R2, RZ ;  /* 0x000000ff00027202 */ /* 0x000fe20000000f00 */
[----:B------:R-:W-:Y:S01]  /*16560*/  IMAD.MOV.U32 R219, RZ, RZ, R8 ;  /* 0x000000ffffdb7224 */ /* 0x000fe200078e0008 */
[----:B------:R-:W-:Y:S01]  /*16570*/  MOV R3, 0x165a0 ;  /* 0x000165a000037802 */ /* 0x000fe20000000f00 */
[----:B------:R-:W-:Y:S02]  /*16580*/  IMAD.MOV.U32 R220, RZ, RZ, 0x181f ;  /* 0x0000181fffdc7424 */ /* 0x000fe400078e00ff */
[----:B-12---:R-:W-:Y:S05]  /*16590*/  CALL.REL.NOINC `($__internal_46_$__cuda_sm70_shflsync_idx_p) ;  /* 0x0000138000007944 */ /* 0x006fea0003c00000 */
        /* <DEDUP_REMOVED lines=11> */
[C---:B-1----:R-:W-:Y:S05]  /*16650*/  IADD3 R2, P0, R219.reuse, R26, RZ ;  /* 0x0000001adb027210 */ /* 0x042fea0007f1e0ff */
[C---:B------:R-:W-:Y:S01]  /*16660*/  IMAD.X R3, R4.reuse, 0x1, R10, P0 ;  /* 0x0000000104037824 */ /* 0x040fe200000e060a */
[C---:B------:R-:W-:Y:S04]  /*16670*/  IADD3 R6, P0, R219.reuse, R27, RZ ;  /* 0x0000001bdb067210 */ /* 0x040fe80007f1e0ff */
[----:B------:R1:W-:Y:S01]  /*16680*/  LDGSTS.E.BYPASS.LTC128B.128 [R215+0xa100], [R2.64], !P5 ;  /* 0x0a10000002d77fae */ /* 0x0003e2000e901d46 */
[C---:B------:R-:W-:Y:S05]  /*16690*/  IMAD.X R7, R4.reuse, 0x1, R11, P0 ;  /* 0x0000000104077824 */ /* 0x040fea00000e060b */
[----:B------:R2:W-:Y:S01]  /*166a0*/  LDGSTS.E.BYPASS.LTC128B.128 [R215+0xc100], [R6.64], !P4 ;  /* 0x0c10000006d77fae */ /* 0x0005e2000e101d46 */
[----:B-1----:R-:W-:Y:S01]  /*166b0*/  IADD3 R2, P0, R219, R28, RZ ;  /* 0x0000001cdb027210 */ /* 0x002fe20007f1e0ff */
[----:B------:R-:W-:Y:S04]  /*166c0*/  IMAD.MOV.U32 R219, RZ, RZ, R5 ;  /* 0x000000ffffdb7224 */ /* 0x000fe800078e0005 */
[----:B------:R-:W-:Y:S05]  /*166d0*/  IMAD.X R3, R4, 0x1, R12, P0 ;  /* 0x0000000104037824 */ /* 0x000fea00000e060c */
        /* <DEDUP_REMOVED lines=12> */
.L_x_2813:
[----:B------:R-:W-:Y:S02]  /*167a0*/  MOV R0, 0x2 ;  /* 0x0000000200007802 */ /* 0x000fe40000000f00 */
        /* <DEDUP_REMOVED lines=16> */
.L_x_2815:
[----:B------:R-:W-:Y:S01]  /*168b0*/  IMAD.MOV.U32 R4, RZ, RZ, R222 ;  /* 0x000000ffff047224 */ /* 0x000fe200078e00de */
[----:B------:R-:W-:-:S02]  /*168c0*/  MOV R0, 0x2 ;  /* 0x0000000200007802 */ /* 0x000fc40000000f00 */
[----:B------:R-:W-:Y:S02]  /*168d0*/  MOV R2, 0x168f0 ;  /* 0x000168f000027802 */ /* 0x000fe40000000f00 */
[----:B------:R-:W-:Y:S05]  /*168e0*/  CALL.REL.NOINC `($__internal_45_$__cuda_sm70_shflsync_bfly_p) ;  /* 0x00000fd000007944 */ /* 0x000fea0003c00000 */
[----:B------:R-:W-:Y:S05]  /*168f0*/  BRA `(.L_x_2902) ;  /* 0xffff7f5000007947 */ /* 0x000fea000383ffff */
.L_x_2816:
[----:B------:R-:W-:Y:S01]  /*16900*/  IMAD.MOV.U32 R4, RZ, RZ, R5 ;  /* 0x000000ffff047224 */ /* 0x000fe200078e0005 */
[----:B------:R-:W-:Y:S02]  /*16910*/  MOV R0, 0x1 ;  /* 0x0000000100007802 */ /* 0x000fe40000000f00 */
[----:B------:R-:W-:Y:S02]  /*16920*/  MOV R2, 0x16940 ;  /* 0x0001694000027802 */ /* 0x000fe40000000f00 */
[----:B-1----:R-:W-:Y:S05]  /*16930*/  CALL.REL.NOINC `($__internal_45_$__cuda_sm70_shflsync_bfly_p) ;  /* 0x00000f8000007944 */ /* 0x002fea0003c00000 */
[----:B------:R-:W-:Y:S01]  /*16940*/  FADD.FTZ R5, R5, R0 ;  /* 0x0000000005057221 */ /* 0x000fe20000010000 */
[----:B------:R-:W-:Y:S02]  /*16950*/  MOV R4, R221 ;  /* 0x000000dd00047202 */ /* 0x000fe40000000f00 */
[----:B------:R-:W-:Y:S02]  /*16960*/  MOV R0, 0x2 ;  /* 0x0000000200007802 */ /* 0x000fe40000000f00 */
[----:B------:R-:W-:Y:S02]  /*16970*/  MOV R2, 0x16990 ;  /* 0x0001699000027802 */ /* 0x000fe40000000f00 */
[----:B------:R-:W-:Y:S05]  /*16980*/  CALL.REL.NOINC `($__internal_45_$__cuda_sm70_shflsync_bfly_p) ;  /* 0x00000f3000007944 */ /* 0x000fea0003c00000 */
[----:B------:R-:W-:Y:S01]  /*16990*/  FADD.FTZ R4, R221, R0 ;  /* 0x00000000dd047221 */ /* 0x000fe20000010000 */
[----:B------:R-:W-:Y:S02]  /*169a0*/  MOV R0, 0x1 ;  /* 0x0000000100007802 */ /* 0x000fe40000000f00 */
[----:B------:R-:W-:-:S02]  /*169b0*/  MOV R2, 0x169d0 ;  /* 0x000169d000027802 */ /* 0x000fc40000000f00 */
[----:B------:R-:W-:Y:S05]  /*169c0*/  CALL.REL.NOINC `($__internal_45_$__cuda_sm70_shflsync_bfly_p) ;  /* 0x00000ef000007944 */ /* 0x000fea0003c00000 */
[----:B------:R-:W-:Y:S01]  /*169d0*/  MOV R3, R0 ;  /* 0x0000000000037202 */ /* 0x000fe20000000f00 */
[----:B------:R-:W-:Y:S05]  /*169e0*/  BRA `(.L_x_2903) ;  /* 0xffff7ed000007947 */ /* 0x000fea000383ffff */
.L_x_2823:
[----:B--234-:R-:W-:Y:S01]  /*169f0*/  IMAD.MOV.U32 R219, RZ, RZ, R5 ;  /* 0x000000ffffdb7224 */ /* 0x01cfe200078e0005 */
[----:B------:R-:W-:Y:S01]  /*16a00*/  MOV R2, RZ ;  /* 0x000000ff00027202 */ /* 0x000fe20000000f00 */
[----:B------:R-:W-:Y:S01]  /*16a10*/  IMAD.MOV.U32 R220, RZ, RZ, 0x181f ;  /* 0x0000181fffdc7424 */ /* 0x000fe200078e00ff */
[----:B------:R-:W-:-:S02]  /*16a20*/  MOV R3, 0x16a40 ;  /* 0x00016a4000037802 */ /* 0x000fc40000000f00 */
[----:B-1----:R-:W-:Y:S05]  /*16a30*/  CALL.REL.NOINC `($__internal_46_$__cuda_sm70_shflsync_idx_p) ;  /* 0x00000ee000007944 */ /* 0x002fea0003c00000 */
[----:B------:R-:W-:Y:S01]  /*16a40*/  MOV R4, R219 ;  /* 0x000000db00047202 */ /* 0x000fe20000000f00 */
[----:B------:R-:W-:Y:S05]  /*16a50*/  BRA `(.L_x_2904) ;  /* 0xffff9a7000007947 */ /* 0x000fea000383ffff */
.L_x_2824:
[----:B------:R-:W-:Y:S01]  /*16a60*/  IMAD.MOV.U32 R219, RZ, RZ, R14 ;  /* 0x000000ffffdb7224 */ /* 0x000fe200078e000e */
[----:B------:R-:W-:Y:S01]  /*16a70*/  MOV R2, RZ ;  /* 0x000000ff00027202 */ /* 0x000fe20000000f00 */
[----:B------:R-:W-:Y:S01]  /*16a80*/  IMAD.MOV.U32 R220, RZ, RZ, 0x181f ;  /* 0x0000181fffdc7424 */ /* 0x000fe200078e00ff */
[----:B------:R-:W-:-:S02]  /*16a90*/  MOV R3, 0x16ab0 ;  /* 0x00016ab000037802 */ /* 0x000fc40000000f00 */
[----:B-123--:R-:W-:Y:S05]  /*16aa0*/  CALL.REL.NOINC `($__internal_46_$__cuda_sm70_shflsync_idx_p) ;  /* 0x00000e7000007944 */ /* 0x00efea0003c00000 */
[----:B------:R-:W-:Y:S01]  /*16ab0*/  MOV R0, R219 ;  /* 0x000000db00007202 */ /* 0x000fe20000000f00 */
[----:B------:R-:W-:Y:S05]  /*16ac0*/  BRA `(.L_x_2905) ;  /* 0xffff9a2000007947 */ /* 0x000fea000383ffff */
.L_x_2827:
[----:B------:R-:W-:Y:S01]  /*16ad0*/  IMAD.MOV.U32 R219, RZ, RZ, R5 ;  /* 0x000000ffffdb7224 */ /* 0x000fe200078e0005 */
[----:B--2---:R-:W-:Y:S01]  /*16ae0*/  MOV R2, 0x1 ;  /* 0x0000000100027802 */ /* 0x004fe20000000f00 */
[----:B------:R-:W-:Y:S01]  /*16af0*/  IMAD.MOV.U32 R220, RZ, RZ, 0x181f ;  /* 0x0000181fffdc7424 */ /* 0x000fe200078e00ff */
[----:B------:R-:W-:-:S02]  /*16b00*/  MOV R3, 0x16b20 ;  /* 0x00016b2000037802 */ /* 0x000fc40000000f00 */
[----:B-1-34-:R-:W-:Y:S05]  /*16b10*/  CALL.REL.NOINC `($__internal_46_$__cuda_sm70_shflsync_idx_p) ;  /* 0x00000e0000007944 */ /* 0x01afea0003c00000 */
        /* <DEDUP_REMOVED lines=8> */
.L_x_2830:
[----:B------:R-:W-:Y:S01]  /*16ba0*/  IMAD.MOV.U32 R219, RZ, RZ, R5 ;  /* 0x000000ffffdb7224 */ /* 0x000fe200078e0005 */
[----:B-1----:R-:W-:Y:S01]  /*16bb0*/  MOV R2, 0x2 ;  /* 0x0000000200027802 */ /* 0x002fe20000000f00 */
[----:B------:R-:W-:Y:S01]  /*16bc0*/  IMAD.MOV.U32 R220, RZ, RZ, 0x181f ;  /* 0x0000181fffdc7424 */ /* 0x000fe200078e00ff */
[----:B------:R-:W-:Y:S02]  /*16bd0*/  MOV R3, 0x16bf0 ;  /* 0x00016bf000037802 */ /* 0x000fe40000000f00 */
[----:B--234-:R-:W-:Y:S05]  /*16be0*/  CALL.REL.NOINC `($__internal_46_$__cuda_sm70_shflsync_idx_p) ;  /* 0x00000d3000007944 */ /* 0x01cfea0003c00000 */
[----:B------:R-:W-:Y:S01]  /*16bf0*/  MOV R4, R219 ;  /* 0x000000db00047202 */ /* 0x000fe20000000f00 */
[----:B------:R-:W-:Y:S05]  /*16c00*/  BRA `(.L_x_2907) ;  /* 0xffff9c5000007947 */ /* 0x000fea000383ffff */
.L_x_2831:
[----:B------:R-:W-:Y:S01]  /*16c10*/  IMAD.MOV.U32 R219, RZ, RZ, R14 ;  /* 0x000000ffffdb7224 */ /* 0x000fe200078e000e */
[----:B-1----:R-:W-:Y:S01]  /*16c20*/  MOV R2, 0x2 ;  /* 0x0000000200027802 */ /* 0x002fe20000000f00 */
[----:B------:R-:W-:Y:S01]  /*16c30*/  IMAD.MOV.U32 R220, RZ, RZ, 0x181f ;  /* 0x0000181fffdc7424 */ /* 0x000fe200078e00ff */
[----:B------:R-:W-:Y:S02]  /*16c40*/  MOV R3, 0x16c60 ;  /* 0x00016c6000037802 */ /* 0x000fe40000000f00 */
[----:B--234-:R-:W-:Y:S05]  /*16c50*/  CALL.REL.NOINC `($__internal_46_$__cuda_sm70_shflsync_idx_p) ;  /* 0x00000cc000007944 */ /* 0x01cfea0003c00000 */
[----:B------:R-:W-:Y:S01]  /*16c60*/  MOV R0, R219 ;  /* 0x000000db00007202 */ /* 0x000fe20000000f00 */
[----:B------:R-:W-:Y:S05]  /*16c70*/  BRA `(.L_x_2908) ;  /* 0xffff9c0000007947 */ /* 0x000fea000383ffff */
.L_x_2834:
[----:B------:R-:W-:Y:S01]  /*16c80*/  IMAD.MOV.U32 R219, RZ, RZ, R5 ;  /* 0x000000ffffdb7224 */ /* 0x000fe200078e0005 */
[----:B-1----:R-:W-:Y:S01]  /*16c90*/  MOV R2, 0x3 ;  /* 0x0000000300027802 */ /* 0x002fe20000000f00 */
[----:B------:R-:W-:Y:S01]  /*16ca0*/  IMAD.MOV.U32 R220, RZ, RZ, 0x181f ;  /* 0x0000181fffdc7424 */ /* 0x000fe200078e00ff */
[----:B------:R-:W-:-:S02]  /*16cb0*/  MOV R3, 0x16cd0 ;  /* 0x00016cd000037802 */ /* 0x000fc40000000f00 */
[----:B--234-:R-:W-:Y:S05]  /*16cc0*/  CALL.REL.NOINC `($__internal_46_$__cuda_sm70_shflsync_idx_p) ;  /* 0x00000c5000007944 */ /* 0x01cfea0003c00000 */
        /* <DEDUP_REMOVED lines=8> */
.L_x_2836:
[----:B------:R-:W-:Y:S01]  /*16d50*/  IMAD.MOV.U32 R219, RZ, RZ, R5 ;  /* 0x000000ffffdb7224 */ /* 0x000fe200078e0005 */
[----:B------:R-:W-:Y:S01]  /*16d60*/  MOV R2, RZ ;  /* 0x000000ff00027202 */ /* 0x000fe20000000f00 */
[----:B------:R-:W-:Y:S01]  /*16d70*/  IMAD.MOV.U32 R220, RZ, RZ, 0x1c1f ;  /* 0x00001c1fffdc7424 */ /* 0x000fe200078e00ff */
[----:B------:R-:W-:Y:S02]  /*16d80*/  MOV R3, 0x16da0 ;  /* 0x00016da000037802 */ /* 0x000fe40000000f00 */
[----:B------:R-:W-:Y:S05]  /*16d90*/  CALL.REL.NOINC `($__internal_46_$__cuda_sm70_shflsync_idx_p) ;  /* 0x00000b8000007944 */ /* 0x000fea0003c00000 */
[----:B------:R-:W-:Y:S01]  /*16da0*/  MOV R4, R219 ;  /* 0x000000db00047202 */ /* 0x000fe20000000f00 */
[----:B------:R-:W-:Y:S05]  /*16db0*/  BRA `(.L_x_2910) ;  /* 0xffffa02000007947 */ /* 0x000fea000383ffff */
.L_x_2837:
[----:B------:R-:W-:Y:S01]  /*16dc0*/  IMAD.MOV.U32 R219, RZ, RZ, R12 ;  /* 0x000000ffffdb7224 */ /* 0x000fe200078e000c */
[----:B------:R-:W-:Y:S01]  /*16dd0*/  MOV R2, RZ ;  /* 0x000000ff00027202 */ /* 0x000fe20000000f00 */
[----:B------:R-:W-:Y:S01]  /*16de0*/  IMAD.MOV.U32 R220, RZ, RZ, 0x1c1f ;  /* 0x00001c1fffdc7424 */ /* 0x000fe200078e00ff */
[----:B------:R-:W-:Y:S02]  /*16df0*/  MOV R3, 0x16e10 ;  /* 0x00016e1000037802 */ /* 0x000fe40000000f00 */
[----:B-12---:R-:W-:Y:S05]  /*16e00*/  CALL.REL.NOINC `($__internal_46_$__cuda_sm70_shflsync_idx_p) ;  /* 0x00000b1000007944 */ /* 0x006fea0003c00000 */
[----:B------:R-:W-:Y:S01]  /*16e10*/  MOV R0, R219 ;  /* 0x000000db00007202 */ /* 0x000fe20000000f00 */
[----:B------:R-:W-:Y:S05]  /*16e20*/  BRA `(.L_x_2911) ;  /* 0xffff9fd000007947 */ /* 0x000fea000383ffff */
.L_x_2840:
        /* <DEDUP_REMOVED lines=13> */
.L_x_2844:
[----:B------:R-:W-:Y:S01]  /*16f00*/  IMAD.MOV.U32 R219, RZ, RZ, R5 ;  /* 0x000000ffffdb7224 */ /* 0x000fe200078e0005 */
[----:B------:R-:W-:Y:S01]  /*16f10*/  MOV R2, RZ ;  /* 0x000000ff00027202 */ /* 0x000fe20000000f00 */
[----:B------:R-:W-:Y:S01]  /*16f20*/  IMAD.MOV.U32 R220, RZ, RZ, 0x181f ;  /* 0x0000181fffdc7424 */ /* 0x000fe200078e00ff */
[----:B------:R-:W-:Y:S02]  /*16f30*/  MOV R3, 0x16f50 ;  /* 0x00016f5000037802 */ /* 0x000fe40000000f00 */
[----:B------:R-:W-:Y:S05]  /*16f40*/  CALL.REL.NOINC `($__internal_46_$__cuda_sm70_shflsync_idx_p) ;  /* 0x000009d000007944 */ /* 0x000fea0003c00000 */
[----:B------:R-:W-:Y:S01]  /*16f50*/  MOV R4, R219 ;  /* 0x000000db00047202 */ /* 0x000fe20000000f00 */
[----:B------:R-:W-:Y:S05]  /*16f60*/  BRA `(.L_x_2913) ;  /* 0xffffc1f000007947 */ /* 0x000fea000383ffff */
.L_x_2845:
[----:B------:R-:W-:Y:S01]  /*16f70*/  IMAD.MOV.U32 R219, RZ, RZ, R14 ;  /* 0x000000ffffdb7224 */ /* 0x000fe200078e000e */
[----:B------:R-:W-:Y:S01]  /*16f80*/  MOV R2, RZ ;  /* 0x000000ff00027202 */ /* 0x000fe20000000f00 */
[----:B------:R-:W-:Y:S01]  /*16f90*/  IMAD.MOV.U32 R220, RZ, RZ, 0x181f ;  /* 0x0000181fffdc7424 */ /* 0x000fe200078e00ff */
[----:B------:R-:W-:Y:S02]  /*16fa0*/  MOV R3, 0x16fc0 ;  /* 0x00016fc000037802 */ /* 0x000fe40000000f00 */
[----:B-12---:R-:W-:Y:S05]  /*16fb0*/  CALL.REL.NOINC `($__internal_46_$__cuda_sm70_shflsync_idx_p) ;  /* 0x0000096000007944 */ /* 0x006fea0003c00000 */
[----:B------:R-:W-:Y:S01]  /*16fc0*/  MOV R0, R219 ;  /* 0x000000db00007202 */ /* 0x000fe20000000f00 */
[----:B------:R-:W-:Y:S05]  /*16fd0*/  BRA `(.L_x_2914) ;  /* 0xffffc1a000007947 */ /* 0x000fea000383ffff */
.L_x_2848:
        /* <DEDUP_REMOVED lines=13> */
.L_x_2851:
[----:B------:R-:W-:Y:S01]  /*170b0*/  IMAD.MOV.U32 R219, RZ, RZ, R5 ;  /* 0x000000ffffdb7224 */ /* 0x000fe200078e0005 */
[----:B-1----:R-:W-:Y:S01]  /*170c0*/  MOV R2, 0x2 ;  /* 0x0000000200027802 */ /* 0x002fe20000000f00 */
[----:B------:R-:W-:Y:S01]  /*170d0*/  IMAD.MOV.U32 R220, RZ, RZ, 0x181f ;  /* 0x0000181fffdc7424 */ /* 0x000fe200078e00ff */
[----:B------:R-:W-:Y:S02]  /*170e0*/  MOV R3, 0x17100 ;  /* 0x0001710000037802 */ /* 0x000fe40000000f00 */
[----:B--234-:R-:W-:Y:S05]  /*170f0*/  CALL.REL.NOINC `($__internal_46_$__cuda_sm70_shflsync_idx_p) ;  /* 0x0000082000007944 */ /* 0x01cfea0003c00000 */
[----:B------:R-:W-:Y:S01]  /*17100*/  MOV R4, R219 ;  /* 0x000000db00047202 */ /* 0x000fe20000000f00 */
[----:B------:R-:W-:Y:S05]  /*17110*/  BRA `(.L_x_2916) ;  /* 0xffffc3e000007947 */ /* 0x000fea000383ffff */
.L_x_2852:
[----:B------:R-:W-:Y:S01]  /*17120*/  IMAD.MOV.U32 R219, RZ, RZ, R14 ;  /* 0x000000ffffdb7224 */ /* 0x000fe200078e000e */
[----:B------:R-:W-:Y:S01]  /*17130*/  MOV R2, 0x2 ;  /* 0x0000000200027802 */ /* 0x000fe20000000f00 */
[----:B------:R-:W-:Y:S01]  /*17140*/  IMAD.MOV.U32 R220, RZ, RZ, 0x181f ;  /* 0x0000181fffdc7424 */ /* 0x000fe200078e00ff */
[----:B------:R-:W-:Y:S02]  /*17150*/  MOV R3, 0x17170 ;  /* 0x0001717000037802 */ /* 0x000fe40000000f00 */
[----:B-1234-:R-:W-:Y:S05]  /*17160*/  CALL.REL.NOINC `($__internal_46_$__cuda_sm70_shflsync_idx_p) ;  /* 0x000007b000007944 */ /* 0x01efea0003c00000 */
[----:B------:R-:W-:Y:S01]  /*17170*/  MOV R0, R219 ;  /* 0x000000db00007202 */ /* 0x000fe20000000f00 */
[----:B------:R-:W-:Y:S05]  /*17180*/  BRA `(.L_x_2917) ;  /* 0xffffc39000007947 */ /* 0x000fea000383ffff */
.L_x_2855:
        /* <DEDUP_REMOVED lines=13> */
.L_x_2857:
[----:B------:R-:W-:Y:S01]  /*17260*/  IMAD.MOV.U32 R219, RZ, RZ, R106 ;  /* 0x000000ffffdb7224 */ /* 0x000fe200078e006a */
[----:B------:R-:W-:Y:S01]  /*17270*/  MOV R2, RZ ;  /* 0x000000ff00027202 */ /* 0x000fe20000000f00 */
[----:B------:R-:W-:Y:S01]  /*17280*/  IMAD.MOV.U32 R220, RZ, RZ, 0x1f ;  /* 0x0000001fffdc7424 */ /* 0x000fe200078e00ff */
[----:B------:R-:W-:Y:S02]  /*17290*/  MOV R3, 0x172b0 ;  /* 0x000172b000037802 */ /* 0x000fe40000000f00 */
[----:B-1----:R-:W-:Y:S05]  /*172a0*/  CALL.REL.NOINC `($__internal_46_$__cuda_sm70_shflsync_idx_p) ;  /* 0x0000067000007944 */ /* 0x002fea0003c00000 */
[----:B------:R-:W-:Y:S01]  /*172b0*/  MOV R9, R219 ;  /* 0x000000db00097202 */ /* 0x000fe20000000f00 */
[----:B------:R-:W-:Y:S05]  /*172c0*/  BRA `(.L_x_2919) ;  /* 0xffffc66000007947 */ /* 0x000fea000383ffff */
.L_x_2858:
[----:B------:R-:W-:Y:S01]  /*172d0*/  IMAD.MOV.U32 R219, RZ, RZ, R106 ;  /* 0x000000ffffdb7224 */ /* 0x000fe200078e006a */
[----:B------:R-:W-:Y:S01]  /*172e0*/  MOV R2, 0x1 ;  /* 0x0000000100027802 */ /* 0x000fe20000000f00 */
[----:B------:R-:W-:Y:S01]  /*172f0*/  IMAD.MOV.U32 R220, RZ, RZ, 0x1f ;  /* 0x0000001fffdc7424 */ /* 0x000fe200078e00ff */
[----:B------:R-:W-:Y:S02]  /*17300*/  MOV R3, 0x17320 ;  /* 0x0001732000037802 */ /* 0x000fe40000000f00 */
[----:B-123--:R-:W-:Y:S05]  /*17310*/  CALL.REL.NOINC `($__internal_46_$__cuda_sm70_shflsync_idx_p) ;  /* 0x0000060000007944 */ /* 0x00efea0003c00000 */
[----:B------:R-:W-:Y:S01]  /*17320*/  MOV R8, R219 ;  /* 0x000000db00087202 */ /* 0x000fe20000000f00 */
[----:B------:R-:W-:Y:S05]  /*17330*/  BRA `(.L_x_2920) ;  /* 0xffffc61000007947 */ /* 0x000fea000383ffff */
.L_x_2859:
[----:B------:R-:W-:Y:S02]  /*17340*/  MOV R3, 0x1 ;  /* 0x0000000100037802 */ /* 0x000fe40000000f00 */
[----:B------:R-:W-:-:S02]  /*17350*/  MOV R2, 0x17370 ;  /* 0x0001737000027802 */ /* 0x000fc40000000f00 */
[----:B--234-:R-:W-:Y:S05]  /*17360*/  CALL.REL.NOINC `($__internal_47_$__cuda_sm70_shflsync_up_p) ;  /* 0x0000061000007944 */ /* 0x01cfea0003c00000 */
[----:B------:R-:W-:Y:S05]  /*17370*/  BRA `(.L_x_2921) ;  /* 0xffffc6f000007947 */ /* 0x000fea000383ffff */
.L_x_2860:
[----:B------:R-:W-:Y:S02]  /*17380*/  MOV R3, 0x2 ;  /* 0x0000000200037802 */ /* 0x000fe40000000f00 */
[----:B------:R-:W-:-:S02]  /*17390*/  MOV R2, 0x173b0 ;  /* 0x000173b000027802 */ /* 0x000fc40000000f00 */
[----:B--23--:R-:W-:Y:S05]  /*173a0*/  CALL.REL.NOINC `($__internal_47_$__cuda_sm70_shflsync_up_p) ;  /* 0x000005d000007944 */ /* 0x00cfea0003c00000 */
        /* <DEDUP_REMOVED lines=24> */
.L_x_2864:
[----:B------:R-:W-:Y:S02]  /*17530*/  MOV R3, 0x1 ;  /* 0x0000000100037802 */ /* 0x000fe40000000f00 */
[----:B------:R-:W-:Y:S02]  /*17540*/  MOV R2, 0x17560 ;  /* 0x0001756000027802 */ /* 0x000fe40000000f00 */
[----:B------:R-:W-:Y:S05]  /*17550*/  CALL.REL.NOINC `($__internal_47_$__cuda_sm70_shflsync_up_p) ;  /* 0x0000042000007944 */ /* 0x000fea0003c00000 */
[----:B------:R-:W-:Y:S01]  /*17560*/  MOV R2, R4 ;  /* 0x0000000400027202 */ /* 0x000fe20000000f00 */
[----:B------:R-:W-:Y:S05]  /*17570*/  BRA `(.L_x_2923) ;  /* 0xffffc74000007947 */ /* 0x000fea000383ffff */
.L_x_2865:
[----:B------:R-:W-:Y:S02]  /*17580*/  MOV R3, 0x2 ;  /* 0x0000000200037802 */ /* 0x000fe40000000f00 */
[----:B------:R-:W-:Y:S02]  /*17590*/  MOV R2, 0x175b0 ;  /* 0x000175b000027802 */ /* 0x000fe40000000f00 */
        /* <DEDUP_REMOVED lines=25> */
.L_x_2867:
[----:B------:R-:W-:Y:S02]  /*17730*/  SEL R0, RZ, 0x1, P0 ;  /* 0x00000001ff007807 */ /* 0x000fe40000000000 */
[----:B------:R-:W-:Y:S02]  /*17740*/  MOV R2, 0x17760 ;  /* 0x0001776000027802 */ /* 0x000fe40000000f00 */
[----:B-1----:R-:W-:Y:S05]  /*17750*/  CALL.REL.NOINC `($__internal_48_$__cuda_sm70_votesync_ballot) ;  /* 0x0000028000007944 */ /* 0x002fea0003c00000 */
[----:B------:R-:W-:Y:S01]  /*17760*/  MOV R5, R0 ;  /* 0x0000000000057202 */ /* 0x000fe20000000f00 */
[----:B------:R-:W-:Y:S05]  /*17770*/  BRA `(.L_x_2925) ;  /* 0xffffc6d000007947 */ /* 0x000fea000383ffff */
.L_x_2868:
[----:B------:R-:W-:Y:S01]  /*17780*/  IMAD.MOV.U32 R219, RZ, RZ, R6 ;  /* 0x000000ffffdb7224 */ /* 0x000fe200078e0006 */
[----:B------:R-:W-:Y:S01]  /*17790*/  MOV R2, R0 ;  /* 0x0000000000027202 */ /* 0x000fe20000000f00 */
[----:B------:R-:W-:Y:S01]  /*177a0*/  IMAD.MOV.U32 R220, RZ, RZ, 0x1f ;  /* 0x0000001fffdc7424 */ /* 0x000fe200078e00ff */
[----:B------:R-:W-:Y:S02]  /*177b0*/  MOV R3, 0x177d0 ;  /* 0x000177d000037802 */ /* 0x000fe40000000f00 */
[----:B-1----:R-:W-:Y:S05]  /*177c0*/  CALL.REL.NOINC `($__internal_46_$__cuda_sm70_shflsync_idx_p) ;  /* 0x0000015000007944 */ /* 0x002fea0003c00000 */
[----:B------:R-:W-:Y:S01]  /*177d0*/  IMAD.MOV.U32 R10, RZ, RZ, R219 ;  /* 0x000000ffff0a7224 */ /* 0x000fe200078e00db */
[----:B------:R-:W-:Y:S01]  /*177e0*/  MOV R2, R0 ;  /* 0x0000000000027202 */ /* 0x000fe20000000f00 */
[----:B------:R-:W-:Y:S01]  /*177f0*/  IMAD.MOV.U32 R219, RZ, RZ, R7 ;  /* 0x000000ffffdb7224 */ /* 0x000fe200078e0007 */
[----:B------:R-:W-:-:S02]  /*17800*/  MOV R220, 0x1f ;  /* 0x0000001f00dc7802 */ /* 0x000fc40000000f00 */
[----:B------:R-:W-:Y:S02]  /*17810*/  MOV R3, 0x17830 ;  /* 0x0001783000037802 */ /* 0x000fe40000000f00 */
[----:B------:R-:W-:Y:S05]  /*17820*/  CALL.REL.NOINC `($__internal_46_$__cuda_sm70_shflsync_idx_p) ;  /* 0x000000f000007944 */ /* 0x000fea0003c00000 */
[----:B------:R-:W-:Y:S01]  /*17830*/  MOV R7, R219 ;  /* 0x000000db00077202 */ /* 0x000fe20000000f00 */
[----:B------:R-:W-:Y:S05]  /*17840*/  BRA `(.L_x_2926) ;  /* 0xffffc65000007947 */ /* 0x000fea000383ffff */
.L_x_2871:
[----:B------:R-:W-:Y:S01]  /*17850*/  IMAD.MOV.U32 R219, RZ, RZ, R4 ;  /* 0x000000ffffdb7224 */ /* 0x000fe200078e0004 */
[----:B------:R-:W-:Y:S01]  /*17860*/  MOV R2, R0 ;  /* 0x0000000000027202 */ /* 0x000fe20000000f00 */
[----:B------:R-:W-:Y:S01]  /*17870*/  IMAD.MOV.U32 R220, RZ, RZ, 0x1f ;  /* 0x0000001fffdc7424 */ /* 0x000fe200078e00ff */
[----:B------:R-:W-:Y:S02]  /*17880*/  MOV R3, 0x178a0 ;  /* 0x000178a000037802 */ /* 0x000fe40000000f00 */
[----:B-1-34-:R-:W-:Y:S05]  /*17890*/  CALL.REL.NOINC `($__internal_46_$__cuda_sm70_shflsync_idx_p) ;  /* 0x0000008000007944 */ /* 0x01afea0003c00000 */
[----:B------:R-:W-:Y:S01]  /*178a0*/  MOV R11, R219 ;  /* 0x000000db000b7202 */ /* 0x000fe20000000f00 */
[----:B------:R-:W-:Y:S05]  /*178b0*/  BRA `(.L_x_2870) ;  /* 0xffffc64000007947 */ /* 0x000fea000383ffff */
        .weak           $__internal_45_$__cuda_sm70_shflsync_bfly_p
        .type           $__internal_45_$__cuda_sm70_shflsync_bfly_p,@function
        .size           $__internal_45_$__cuda_sm70_shflsync_bfly_p,($__internal_46_$__cuda_sm70_shflsync_idx_p - $__internal_45_$__cuda_sm70_shflsync_bfly_p)
$__internal_45_$__cuda_sm70_shflsync_bfly_p:
[----:B------:R-:W-:Y:S02]  /*178c0*/  MOV R188, 0xffffffff ;  /* 0xffffffff00bc7802 */ /* 0x000fe40000000f00 */
[----:B------:R-:W-:Y:S02]  /*178d0*/  MOV R3, 0x1f ;  /* 0x0000001f00037802 */ /* 0x000fe40000000f00 */
[----:B------:R-:W-:Y:S04]  /*178e0*/  WARPSYNC R188 ;  /* 0x000000bc00007348 */ /* 0x000fe80003800000 */
[----:B------:R1:W2:Y:S02]  /*178f0*/  SHFL.BFLY PT, R0, R4, R0, R3 ;  /* 0x0c00000004007389 */ /* 0x0002a400000e0003 */
[----:B-1----:R-:W-:-:S04]  /*17900*/  MOV R3, 0x0 ;  /* 0x0000000000037802 */ /* 0x002fc80000000f00 */
[----:B--2---:R-:W-:Y:S05]  /*17910*/  RET.REL.NODEC R2 `(_ZN7cutlass13device_kernelIN5flash19enable_sm80_to_sm89INS1_16FlashAttnFwdSm80INS1_25CollectiveMainloopFwdSm80ILi8ELi1ELb0EN4cute5tupleIJNS5_1CILi128EEENS7_ILi64EEENS7_ILi256EEEEEELi256ENS_6half_tEfNS_4arch4Sm80ELb1ELb0ELb1ELb1ELb1ELb0ELb1ELb1EEENS1_21CollectiveEpilogueFwdINS6_IJS8_SA_S9_EEENS6_IJNS7_ILi1EEESI_SI_EEESC_SE_Li256ELb1ELb1ELb1ELb0EEENS1_36VarlenDynamicPersistentTileSchedulerILi128ELi64ELi256ELi256ELb1ELb1ELb0ELb1ELb1ELb1EEEEEEEEEvNT_6ParamsE) ;  /* 0xfffe86e002007950 */ /* 0x004fea0003c3ffff */
        .weak           $__internal_46_$__cuda_sm70_shflsync_idx_p
        .type           $__internal_46_$__cuda_sm70_shflsync_idx_p,@function
        .size           $__internal_46_$__cuda_sm70_shflsync_idx_p,($__internal_47_$__cuda_sm70_shflsync_up_p - $__internal_46_$__cuda_sm70_shflsync_idx_p)
$__internal_46_$__cuda_sm70_shflsync_idx_p:
[----:B------:R-:W-:-:S04]  /*17920*/  MOV R244, 0xffffffff ;  /* 0xffffffff00f47802 */ /* 0x000fc80000000f00 */
[----:B------:R-:W-:Y:S04]  /*17930*/  WARPSYNC R244 ;  /* 0x000000f400007348 */ /* 0x000fe80003800000 */
[----:B------:R1:W2:Y:S02]  /*17940*/  SHFL.IDX PT, R219, R219, R2, R220 ;  /* 0x00000002dbdb7389 */ /* 0x0002a400000e00dc */
[----:B-1----:R-:W-:Y:S02]  /*17950*/  MOV R2, R3 ;  /* 0x0000000300027202 */ /* 0x002fe40000000f00 */
[----:B------:R-:W-:-:S04]  /*17960*/  MOV R3, 0x0 ;  /* 0x0000000000037802 */ /* 0x000fc80000000f00 */
[----:B--2---:R-:W-:Y:S05]  /*17970*/  RET.REL.NODEC R2 `(_ZN7cutlass13device_kernelIN5flash19enable_sm80_to_sm89INS1_16FlashAttnFwdSm80INS1_25CollectiveMainloopFwdSm80ILi8ELi1ELb0EN4cute5tupleIJNS5_1CILi128EEENS7_ILi64EEENS7_ILi256EEEEEELi256ENS_6half_tEfNS_4arch4Sm80ELb1ELb0ELb1ELb1ELb1ELb0ELb1ELb1EEENS1_21CollectiveEpilogueFwdINS6_IJS8_SA_S9_EEENS6_IJNS7_ILi1EEESI_SI_EEESC_SE_Li256ELb1ELb1ELb1ELb0EEENS1_36VarlenDynamicPersistentTileSchedulerILi128ELi64ELi256ELi256ELb1ELb1ELb0ELb1ELb1ELb1EEEEEEEEEvNT_6ParamsE) ;  /* 0xfffe868002007950 */ /* 0x004fea0003c3ffff */
        .weak           $__internal_47_$__cuda_sm70_shflsync_up_p
        .type           $__internal_47_$__cuda_sm70_shflsync_up_p,@function
        .size           $__internal_47_$__cuda_sm70_shflsync_up_p,($__internal_48_$__cuda_sm70_votesync_ballot - $__internal_47_$__cuda_sm70_shflsync_up_p)
$__internal_47_$__cuda_sm70_shflsync_up_p:
[----:B------:R-:W-:Y:S02]  /*17980*/  MOV R4, RZ ;  /* 0x000000ff00047202 */ /* 0x000fe40000000f00 */
[----:B------:R-:W-:-:S04]  /*17990*/  MOV R10, 0xffffffff ;  /* 0xffffffff000a7802 */ /* 0x000fc80000000f00 */
[----:B------:R-:W-:Y:S04]  /*179a0*/  WARPSYNC R10 ;  /* 0x0000000a00007348 */ /* 0x000fe80003800000 */
[----:B------:R1:W2:Y:S02]  /*179b0*/  SHFL.UP PT, R4, R0, R3, R4 ;  /* 0x0400000300047389 */ /* 0x0002a400000e0004 */
[----:B-1----:R-:W-:-:S04]  /*179c0*/  MOV R3, 0x0 ;  /* 0x0000000000037802 */ /* 0x002fc80000000f00 */
[----:B--2---:R-:W-:Y:S05]  /*179d0*/  RET.REL.NODEC R2 `(_ZN7cutlass13device_kernelIN5flash19enable_sm80_to_sm89INS1_16FlashAttnFwdSm80INS1_25CollectiveMainloopFwdSm80ILi8ELi1ELb0EN4cute5tupleIJNS5_1CILi128EEENS7_ILi64EEENS7_ILi256EEEEEELi256ENS_6half_tEfNS_4arch4Sm80ELb1ELb0ELb1ELb1ELb1ELb0ELb1ELb1EEENS1_21CollectiveEpilogueFwdINS6_IJS8_SA_S9_EEENS6_IJNS7_ILi1EEESI_SI_EEESC_SE_Li256ELb1ELb1ELb1ELb0EEENS1_36VarlenDynamicPersistentTileSchedulerILi128ELi64ELi256ELi256ELb1ELb1ELb0ELb1ELb1ELb1EEEEEEEEEvNT_6ParamsE) ;  /* 0xfffe862002007950 */ /* 0x004fea0003c3ffff */
        .weak           $__internal_48_$__cuda_sm70_votesync_ballot
        .type           $__internal_48_$__cuda_sm70_votesync_ballot,@function
        .size           $__internal_48_$__cuda_sm70_votesync_ballot,(.L_x_3290 - $__internal_48_$__cuda_sm70_votesync_ballot)
$__internal_48_$__cuda_sm70_votesync_ballot:
[----:B------:R-:W-:Y:S01]  /*179e0*/  ISETP.NE.U32.AND P0, PT, R0, 0x1, PT ;  /* 0x000000010000780c */ /* 0x000fe20003f05070 */
[----:B------:R-:W-:-:S04]  /*179f0*/  IMAD.MOV.U32 R3, RZ, RZ, -0x1 ;  /* 0xffffffffff037424 */ /* 0x000fc800078e00ff */
[----:B------:R-:W-:Y:S08]  /*17a00*/  WARPSYNC R3 ;  /* 0x0000000300007348 */ /* 0x000ff00003800000 */
[----:B------:R-:W-:-:S04]  /*17a10*/  VOTE.ANY R0, PT, !P0 ;  /* 0x0000000000007806 */ /* 0x000fc800040e0100 */
[----:B------:R-:W-:Y:S01]  /*17a20*/  LOP3.LUT R0, R0, R3, RZ, 0xc0, !PT ;  /* 0x0000000300007212 */ /* 0x000fe200078ec0ff */
[----:B------:R-:W-:-:S04]  /*17a30*/  IMAD.MOV.U32 R3, RZ, RZ, 0x0 ;  /* 0x00000000ff037424 */ /* 0x000fc800078e00ff */
[----:B------:R-:W-:Y:S05]  /*17a40*/  RET.REL.NODEC R2 `(_ZN7cutlass13device_kernelIN5flash19enable_sm80_to_sm89INS1_16FlashAttnFwdSm80INS1_25CollectiveMainloopFwdSm80ILi8ELi1ELb0EN4cute5tupleIJNS5_1CILi128EEENS7_ILi64EEENS7_ILi256EEEEEELi256ENS_6half_tEfNS_4arch4Sm80ELb1ELb0ELb1ELb1ELb1ELb0ELb1ELb1EEENS1_21CollectiveEpilogueFwdINS6_IJS8_SA_S9_EEENS6_IJNS7_ILi1EEESI_SI_EEESC_SE_Li256ELb1ELb1ELb1ELb0EEENS1_36VarlenDynamicPersistentTileSchedulerILi128ELi64ELi256ELi256ELb1ELb1ELb0ELb1ELb1ELb1EEEEEEEEEvNT_6ParamsE) ;  /* 0xfffe85b002007950 */ /* 0x000fea0003c3ffff */
.L_x_2927:
        /* <DEDUP_REMOVED lines=11> */
.L_x_3290:


//--------------------- .text._ZN7cutlass13device_kernelIN5flash19enable_sm80_to_sm89INS1_16FlashAttnFwdSm80INS1_25CollectiveMainloopFwdSm80ILi8ELi1ELb0EN4cute5tupleIJNS5_1CILi128EEENS7_ILi48EEENS7_ILi256EEEEEELi256ENS_6half_tEfNS_4arch4Sm80ELb1ELb0ELb1ELb1ELb1ELb1ELb1ELb1EEENS1_21CollectiveEpilogueFwdINS6_IJS8_SA_S9_EEENS6_IJNS7_ILi1EEESI_SI_EEESC_SE_Li256ELb1ELb1ELb1ELb0EEENS1_36VarlenDynamicPersistentTileSchedulerILi128ELi48ELi256ELi256ELb1ELb1ELb0ELb1ELb1ELb1EEEEEEEEEvNT_6ParamsE --------------------------
	.section	.text._ZN7cutlass13device_kernelIN5flash19enable_sm80_to_sm89INS1_16FlashAttnFwdSm80INS1_25CollectiveMainloopFwdSm80ILi8ELi1ELb0EN4cute5tupleIJNS5_1CILi128EEENS7_ILi48EEENS7_ILi256EEEEEELi256ENS_6half_tEfNS_4arch4Sm80ELb1ELb0ELb1ELb1ELb1ELb1ELb1ELb1EEENS1_21CollectiveEpilogueFwdINS6_IJS8_SA_S9_EEENS6_IJNS7_ILi1EEESI_SI_EEESC_SE_Li256ELb1ELb1ELb1ELb0EEENS1_36VarlenDynamicPersistentTileSchedulerILi128ELi48ELi256ELi256ELb1ELb1ELb0ELb1ELb1ELb1EEEEEEEEEvNT_6ParamsE,"ax",@progbits
	.sectioninfo	@"SHI_REGISTERS=255"
	.align	128
.text._ZN7cutlass13device_kernelIN5flash19enable_sm80_to_sm89INS1_16FlashAttnFwdSm80INS1_25CollectiveMainloopFwdSm80ILi8ELi1ELb0EN4cute5tupleIJNS5_1CILi128EEENS7_ILi48EEENS7_ILi256EEEEEELi256ENS_6half_tEfNS_4arch4Sm80ELb1ELb0ELb1ELb1ELb1ELb1ELb1ELb1EEENS1_21CollectiveEpilogueFwdINS6_IJS8_SA_S9_EEENS6_IJNS7_ILi1EEESI_SI_EEESC_SE_Li256ELb1ELb1ELb1ELb0EEENS1_36VarlenDynamicPersistentTileSchedulerILi128ELi48ELi256ELi256ELb1ELb1ELb0ELb1ELb1ELb1EEEEEEEEEvNT_6ParamsE:
        .type           _ZN7cutlass13device_kernelIN5flash19enable_sm80_to_sm89INS1_16FlashAttnFwdSm80INS1_25CollectiveMainloopFwdSm80ILi8ELi1ELb0EN4cute5tupleIJNS5_1CILi128EEENS7_ILi48EEENS7_ILi256EEEEEELi256ENS_6half_tEfNS_4arch4Sm80ELb1ELb0ELb1ELb1ELb1ELb1ELb1ELb1EEENS1_21CollectiveEpilogueFwdINS6_IJS8_SA_S9_EEENS6_IJNS7_ILi1EEESI_SI_EEESC_SE_Li256ELb1ELb1ELb1ELb0EEENS1_36VarlenDynamicPersistentTileSchedulerILi128ELi48ELi256ELi256ELb1ELb1ELb0ELb1ELb1ELb1EEEEEEEEEvNT_6ParamsE,@function
        .size           _ZN7cutlass13device_kernelIN5flash19enable_sm80_to_sm89INS1_16FlashAttnFwdSm80INS1_25CollectiveMainloopFwdSm80ILi8ELi1ELb0EN4cute5tupleIJNS5_1CILi128EEENS7_ILi48EEENS7_ILi256EEEEEELi256ENS_6half_tEfNS_4arch4Sm80ELb1ELb0ELb1ELb1ELb1ELb1ELb1ELb1EEENS1_21CollectiveEpilogueFwdINS6_IJS8_SA_S9_EEENS6_IJNS7_ILi1EEESI_SI_EEESC_SE_Li256ELb1ELb1ELb1ELb0EEENS1_36VarlenDynamicPersistentTileSchedulerILi128ELi48ELi256ELi256ELb1ELb1ELb0ELb1ELb1ELb1EEEEEEEEEvNT_6ParamsE,(.L_x_3295 - _ZN7cutlass13device_kernelIN5flash19enable_sm80_to_sm89INS1_16FlashAttnFwdSm80INS1_25CollectiveMainloopFwdSm80ILi8ELi1ELb0EN4cute5tupleIJNS5_1CILi128EEENS7_ILi48EEENS7_ILi256EEEEEELi256ENS_6half_tEfNS_4arch4Sm80ELb1ELb0ELb1ELb1ELb1ELb1ELb1ELb1EEENS1_21CollectiveEpilogueFwdINS6_IJS8_SA_S9_EEENS6_IJNS7_ILi1EEESI_SI_EEESC_SE_Li256ELb1ELb1ELb1ELb0EEENS1_36VarlenDynamicPersistentTileSchedulerILi128ELi48ELi256ELi256ELb1ELb1ELb0ELb1ELb1ELb1EEEEEEEEEvNT_6ParamsE)
        .other          _ZN7cutlass13device_kernelIN5flash19enable_sm80_to_sm89INS1_16FlashAttnFwdSm80INS1_25CollectiveMainloopFwdSm80ILi8ELi1ELb0EN4cute5tupleIJNS5_1CILi128EEENS7_ILi48EEENS7_ILi256EEEEEELi256ENS_6half_tEfNS_4arch4Sm80ELb1ELb0ELb1ELb1ELb1ELb1ELb1ELb1EEENS1_21CollectiveEpilogueFwdINS6_IJS8_SA_S9_EEENS6_IJNS7_ILi1EEESI_SI_EEESC_SE_Li256ELb1ELb1ELb1ELb0EEENS1_36VarlenDynamicPersistentTileSchedulerILi128ELi48ELi256ELi256ELb1ELb1ELb0ELb1ELb1ELb1EEEEEEEEEvNT_6ParamsE,@"STO_CUDA_ENTRY STV_DEFAULT"
_ZN7cutlass13device_kernelIN5flash19enable_sm80_to_sm89INS1_16FlashAttnFwdSm80INS1_25CollectiveMainloopFwdSm80ILi8ELi1ELb0EN4cute5tupleIJNS5_1CILi128EEENS7_ILi48EEENS7_ILi256EEEEEELi256ENS_6half_tEfNS_4arch4Sm80ELb1ELb0ELb1ELb1ELb1ELb1ELb1ELb1EEENS1_21CollectiveEpilogueFwdINS6_IJS8_SA_S9_EEENS6_IJNS7_ILi1EEESI_SI_EEESC_SE_Li256ELb1ELb1ELb1ELb0EEENS1_36VarlenDynamicPersistentTileSchedulerILi128ELi48ELi256ELi256ELb1ELb1ELb0ELb1ELb1ELb1EEEEEEEEEvNT_6ParamsE:
        /* <DEDUP_REMOVED lines=54> */
.L_x_2933:
        /* <DEDUP_REMOVED lines=16> */
.L_x_3171:
        /* <DEDUP_REMOVED lines=16> */
.L_x_3172:
[----:B--2---:R-:W-:-:S05]  /*0560*/  IMAD R0, R0, c[0x0][0x538], RZ ;  /* 0x00014e0000007a24 */ /* 0x004fca00078e02ff */
[----:B------:R-:W-:-:S04]  /*0570*/  IADD3 R6, R0, R6, RZ ;  /* 0x0000000600067210 */ /* 0x000fc80007ffe0ff */
[----:B------:R-:W-:-:S13]  /*0580*/  ISETP.GT.AND P0, PT, R6, UR4, PT ;  /* 0x0000000406007c0c */ /* 0x000fda000bf04270 */
[----:B-1----:R-:W-:Y:S05]  /*0590*/  @!P0 BRA `(.L_x_2933) ;  /* 0xfffffdc000008947 */ /* 0x002fea000383ffff */
.L_x_2929:
[----:B------:R-:W-:-:S05]  /*05a0*/  IADD3 R6, -R0, R6, RZ ;  /* 0x0000000600067210 */ /* 0x000fca0007ffe1ff */
[----:B------:R-:W-:-:S05]  /*05b0*/  IMAD R0, R4, c[0x0][0x538], R6 ;  /* 0x00014e0004007a24 */ /* 0x000fca00078e0206 */
[----:B------:R-:W-:Y:S01]  /*05c0*/  ISETP.GT.AND P0, PT, R0, UR4, PT ;  /* 0x0000000400007c0c */ /* 0x000fe2000bf04270 */
[----:B------:R-:W-:-:S12]  /*05d0*/  BRA.DIV ~URZ, `(.L_x_2934) ;  /* 0x00022db27f007947 */ /* 0x000fd8000b800000 */
[----:B------:R-:W-:-:S04]  /*05e0*/  VOTE.ANY R13, PT, !P0 ;  /* 0x00000000000d7806 */ /* 0x000fc800040e0100 */
.L_x_3173:
[----:B------:R-:W1:Y:S02]  /*05f0*/  POPC R0, R13 ;  /* 0x0000000d00007309 */ /* 0x000e640000000000 */
[----:B-1----:R-:W-:-:S05]  /*0600*/  IADD3 R2, R0, R7, RZ ;  /* 0x0000000700027210 */ /* 0x002fca0007ffe0ff */
[----:B------:R1:W-:Y:S01]  /*0610*/  STL [R1+0x1c], R2 ;  /* 0x00001c0201007387 */ /* 0x0003e20000100800 */
[----:B------:R-:W-:Y:S05]  /*0620*/  BRA.DIV ~URZ, `(.L_x_2935) ;  /* 0x00022da27f007947 */ /* 0x000fea000b800000 */
[----:B------:R2:W3:Y:S01]  /*0630*/  SHFL.IDX PT, R12, R9, R0, 0x1f ;  /* 0x00001f00090c7589 */ /* 0x0004e200000e0000 */
[----:B------:R-:W-:-:S03]  /*0640*/  MOV R5, RZ ;  /* 0x000000ff00057202 */ /* 0x000fc60000000f00 */
[----:B------:R2:W4:Y:S04]  /*0650*/  SHFL.IDX PT, R9, R8, R0, 0x1f ;  /* 0x00001f0008097589 */ /* 0x00052800000e0000 */
.L_x_3174:
[----:B------:R-:W-:Y:S01]  /*0660*/  ISETP.NE.AND P0, PT, R13, RZ, PT ;  /* 0x000000ff0d00720c */ /* 0x000fe20003f05270 */
[----:B------:R-:W-:-:S12]  /*0670*/  BSSY B0, `(.L_x_2936) ;  /* 0x0000005000007945 */ /* 0x000fd80003800000 */
[----:B------:R-:W-:Y:S05]  /*0680*/  @!P0 BRA `(.L_x_2937) ;  /* 0x0000003000008947 */ /* 0x000fea0003800000 */
[----:B-1----:R-:W-:Y:S01]  /*0690*/  IADD3 R2, R0, -0x1, RZ ;  /* 0xffffffff00027810 */ /* 0x002fe20007ffe0ff */
[----:B------:R-:W-:Y:S05]  /*06a0*/  BRA.DIV ~URZ, `(.L_x_2938) ;  /* 0x00022e027f007947 */ /* 0x000fea000b800000 */
[----:B------:R1:W2:Y:S02]  /*06b0*/  SHFL.IDX PT, R5, R4, R2, 0x1f ;  /* 0x00001f0204057589 */ /* 0x0002a400000e0000 */
.L_x_2937:
[----:B------:R-:W-:Y:S05]  /*06c0*/  BSYNC B0 ;  /* 0x0000000000007941 */ /* 0x000fea0003800000 */
.L_x_2936:
[----:B--2---:R-:W-:Y:S01]  /*06d0*/  IMAD R0, R5, c[0x0][0x538], R6 ;  /* 0x00014e0005007a24 */ /* 0x004fe200078e0206 */
[----:B----4-:R-:W-:Y:S01]  /*06e0*/  ISETP.NE.AND P0, PT, R9, 0x1, PT ;  /* 0x000000010900780c */ /* 0x010fe20003f05270 */
[----:B------:R-:W-:Y:S03]  /*06f0*/  BSSY B0, `(.L_x_2939) ;  /* 0x0000089000007945 */ /* 0x000fe60003800000 */
[----:B------:R2:W-:Y:S01]  /*0700*/  STL [R1+0x10], R0 ;  /* 0x0000100001007387 */ /* 0x0005e20000100800 */
[----:B------:R-:W-:-:S08]  /*0710*/  IADD3 R11, -R0, UR4, RZ ;  /* 0x00000004000b7c10 */ /* 0x000fd0000fffe1ff */
[----:B------:R-:W-:Y:S05]  /*0720*/  @!P0 BRA `(.L_x_2940) ;  /* 0x000003f000008947 */ /* 0x000fea0003800000 */
[-C--:B--23--:R-:W-:Y:S02]  /*0730*/  IABS R0, R12.reuse ;  /* 0x0000000c00007213 */ /* 0x08cfe40000000000 */
[----:B------:R-:W-:-:S03]  /*0740*/  IABS R6, R12 ;  /* 0x0000000c00067213 */ /* 0x000fc60000000000 */
[----:B------:R-:W-:Y:S01]  /*0750*/  IMAD.MOV.U32 R5, RZ, RZ, R0 ;  /* 0x000000ffff057224 */ /* 0x000fe200078e0000 */
[----:B------:R-:W-:-:S03]  /*0760*/  IABS R0, R9 ;  /* 0x0000000900007213 */ /* 0x000fc60000000000 */
[----:B-1----:R-:W1:Y:S02]  /*0770*/  I2F.RP R2, R5 ;  /* 0x0000000500027306 */ /* 0x002e640000209400 */
        /* <DEDUP_REMOVED lines=58> */
.L_x_2940:
[----:B------:R-:W4:Y:S01]  /*0b20*/  LDL R3, [R1+0x1c] ;  /* 0x00001c0001037983 */ /* 0x000f220000100800 */
[----:B-1----:R-:W-:-:S04]  /*0b30*/  IMAD.MOV.U32 R2, RZ, RZ, 0x4 ;  /* 0x00000004ff027424 */ /* 0x002fc800078e00ff */
[----:B----4-:R-:W-:-:S05]  /*0b40*/  IMAD.WIDE R2, R3, R2, c[0x0][0x590] ;  /* 0x0001640003027625 */ /* 0x010fca00078e0202 */
[----:B------:R-:W4:Y:S02]  /*0b50*/  LDG.E R7, [R2.64] ;  /* 0x0000000602077981 */ /* 0x000f24000c1e1900 */
[----:B---34-:R-:W-:-:S05]  /*0b60*/  IMAD R9, R7, R12, RZ ;  /* 0x0000000c07097224 */ /* 0x018fca00078e02ff */
[-C--:B--2---:R-:W-:Y:S02]  /*0b70*/  IABS R0, R9.reuse ;  /* 0x0000000900007213 */ /* 0x084fe40000000000 */
        /* <DEDUP_REMOVED lines=64> */
.L_x_2941:
[----:B------:R-:W-:Y:S05]  /*0f80*/  BSYNC B0 ;  /* 0x0000000000007941 */ /* 0x000fea0003800000 */
.L_x_2939:
[----:B------:R-:W-:-:S04]  /*0f90*/  LOP3.LUT R0, RZ, R0, RZ, 0x33, !PT ;  /* 0x00000000ff007212 */ /* 0x000fc800078e33ff */
[----:B------:R-:W-:-:S05]  /*0fa0*/  IADD3 R0, R0, R12, RZ ;  /* 0x0000000c00007210 */ /* 0x000fca0007ffe0ff */
[----:B------:R2:W-:Y:S01]  /*0fb0*/  STL [R1+0x14], R0 ;  /* 0x0000140001007387 */ /* 0x0005e20000100800 */
[----:B------:R-:W-:Y:S05]  /*0fc0*/  BRA `(.L_x_2942) ;  /* 0x0000006000007947 */ /* 0x000fea0003800000 */
.L_x_2930:
[----:B------:R-:W-:Y:S01]  /*0fd0*/  MOV R0, UR4 ;  /* 0x0000000400007c02 */ /* 0x000fe20008000f00 */
[----:B------:R-:W-:Y:S04]  /*0fe0*/  STL [R1+0x14], RZ ;  /* 0x000014ff01007387 */ /* 0x000fe80000100800 */
[----:B------:R-:W-:Y:S04]  /*0ff0*/  STL [R1+0x18], RZ ;  /* 0x000018ff01007387 */ /* 0x000fe80000100800 */
[----:B------:R1:W-:Y:S02]  /*1000*/  STL [R1+0x10], R0 ;  /* 0x0000100001007387 */ /* 0x0003e40000100800 */
[----:B-1----:R-:W-:-:S05]  /*1010*/  MOV R0, c[0x0][0x53c] ;  /* 0x00014f0000007a02 */ /* 0x002fca0000000f00 */
[----:B------:R1:W-:Y:S02]  /*1020*/  STL [R1+0x1c], R0 ;  /* 0x00001c0001007387 */ /* 0x0003e40000100800 */
.L_x_2942:
        /* <DEDUP_REMOVED lines=8> */
.L_x_2928:
[----:B-12---:R-:W2:Y:S02]  /*10b0*/  LDL R0, [R1+0x1c] ;  /* 0x00001c0001007983 */ /* 0x006ea40000100800 */
[----:B--2---:R-:W-:-:S13]  /*10c0*/  ISETP.GE.AND P0, PT, R0, c[0x0][0x53c], PT ;  /* 0x00014f0000007a0c */ /* 0x004fda0003f06270 */
[----:B------:R-:W-:Y:S05]  /*10d0*/  @P0 EXIT ;  /* 0x000000000000094d */ /* 0x000fea0003800000 */
[----:B------:R-:W1:Y:S01]  /*10e0*/  S2R R13, SR_TID.X ;  /* 0x00000000000d7919 */ /* 0x000e620000002100 */
[----:B------:R-:W-:Y:S01]  /*10f0*/  IMAD.MOV.U32 R22, RZ, RZ, 0x40 ;  /* 0x00000040ff167424 */ /* 0x000fe200078e00ff */
[----:B------:R-:W-:Y:S01]  /*1100*/  ULDC UR4, c[0x0][0x2ac] ;  /* 0x0000ab0000047ab9 */ /* 0x000fe20000000800 */
[----:B------:R-:W-:Y:S01]  /*1110*/  IMAD.MOV.U32 R21, RZ, RZ, 0x20 ;  /* 0x00000020ff157424 */ /* 0x000fe200078e00ff */
[----:B------:R-:W-:Y:S02]  /*1120*/  ULDC UR5, c[0x0][0x1d0] ;  /* 0x0000740000057ab9 */ /* 0x000fe40000000800 */
[----:B------:R-:W-:Y:S01]  /*1130*/  UIMAD UR5, UR4, UR5, URZ ;  /* 0x00000005040572a4 */ /* 0x000fe2000f8e023f */
[----:B-1----:R-:W-:-:S04]  /*1140*/  SHF.R.S32.HI R12, RZ, 0x1f, R13 ;  /* 0x0000001fff0c7819 */ /* 0x002fc8000001140d */
[CC--:B------:R-:W-:Y:S02]  /*1150*/  LEA.HI R3, R12.reuse, R13.reuse, RZ, 0x4 ;  /* 0x0000000d0c037211 */ /* 0x0c0fe400078f20ff */
[----:B------:R-:W-:Y:S02]  /*1160*/  LEA.HI R8, R12, R13, RZ, 0x2 ;  /* 0x0000000d0c087211 */ /* 0x000fe400078f10ff */
[----:B------:R-:W-:Y:S02]  /*1170*/  LOP3.LUT R0, R3, 0xfffffff0, RZ, 0xc0, !PT ;  /* 0xfffffff003007812 */ /* 0x000fe400078ec0ff */
[----:B---3--:R-:W-:Y:S02]  /*1180*/  SHF.R.S32.HI R4, RZ, 0x4, R3 ;  /* 0x00000004ff047819 */ /* 0x008fe40000011403 */
        /* <DEDUP_REMOVED lines=64> */
[----:B------:R-:W-:Y:S01]  /*1590*/  IADD3 R17, R143, 0x20, RZ ;  /* 0x000000208f117810 */ /* 0x000fe20007ffe0ff */
        /* <DEDUP_REMOVED lines=30> */
[----:B------:R-:W-:Y:S02]  /*1780*/  LOP3.LUT R10, R8, 0xfffffe00, RZ, 0xc0, !PT ;  /* 0xfffffe00080a7812 */ /* 0x000fe400078ec0ff */
[--C-:B------:R-:W-:Y:S02]  /*1790*/  LOP3.LUT R5, R251, 0x38, R3.reuse, 0xf8, !PT ;  /* 0x00000038fb057812 */ /* 0x100fe400078ef803 */
[----:B------:R-:W-:Y:S02]  /*17a0*/  LOP3.LUT R4, R250, 0x38, R3, 0xf8, !PT ;  /* 0x00000038fa047812 */ /* 0x000fe400078ef803 */
[----:B------:R-:W-:Y:S02]  /*17b0*/  SHF.R.U32.HI R28, RZ, 0x3, R33 ;  /* 0x00000003ff1c7819 */ /* 0x000fe40000011621 */
[----:B------:R-:W-:Y:S02]  /*17c0*/  SHF.R.U32.HI R26, RZ, 0x3, R32 ;  /* 0x00000003ff1a7819 */ /* 0x000fe40000011620 */
[----:B------:R-:W-:-:S02]  /*17d0*/  LOP3.LUT R8, R33, 0x38, R3, 0xf8, !PT ;  /* 0x0000003821087812 */ /* 0x000fc400078ef803 */
[----:B------:R-:W-:Y:S02]  /*17e0*/  LOP3.LUT R11, R32, 0x38, R3, 0xf8, !PT ;  /* 0x00000038200b7812 */ /* 0x000fe400078ef803 */
        /* <DEDUP_REMOVED lines=17> */
[CC--:B------:R-:W-:Y:S02]  /*1900*/  IADD3 R4, R13.reuse, R10.reuse, R14 ;  /* 0x0000000a0d047210 */ /* 0x0c0fe40007ffe00e */
[----:B------:R-:W-:Y:S02]  /*1910*/  LOP3.LUT R5, R13, R10, RZ, 0xfc, !PT ;  /* 0x0000000a0d057212 */ /* 0x000fe400078efcff */
[----:B------:R-:W-:Y:S01]  /*1920*/  @P0 IADD3 R23, R0, 0x10, RZ ;  /* 0x0000001000170810 */ /* 0x000fe20007ffe0ff */
[--C-:B------:R-:W-:Y:S01]  /*1930*/  IMAD R0, R149, 0x20, R143.reuse ;  /* 0x0000002095007824 */ /* 0x100fe200078e028f */
[----:B------:R-:W-:-:S02]  /*1940*/  SHF.R.S32.HI R8, RZ, 0x1f, R143 ;  /* 0x0000001fff087819 */ /* 0x000fc4000001148f */
[----:B------:R-:W-:Y:S01]  /*1950*/  LOP3.LUT R8, R19, 0x7ffffffc, RZ, 0xc0, !PT ;  /* 0x7ffffffc13087812 */ /* 0x000fe200078ec0ff */
[----:B------:R-:W-:Y:S01]  /*1960*/  STL [R1+0x38], R23 ;  /* 0x0000381701007387 */ /* 0x000fe20000100800 */
[----:B------:R-:W-:Y:S02]  /*1970*/  LOP3.LUT R10, R6, R34, RZ, 0x3c, !PT ;  /* 0x00000022060a7212 */ /* 0x000fe400078e3cff */
[----:B------:R-:W-:Y:S02]  /*1980*/  SHF.R.S32.HI R19, RZ, 0x1f, R148 ;  /* 0x0000001fff137819 */ /* 0x000fe40000011494 */
[----:B------:R-:W-:Y:S01]  /*1990*/  SHF.R.S32.HI R9, RZ, 0x1f, R146 ;  /* 0x0000001fff097819 */ /* 0x000fe20000011492 */
[----:B------:R1:W-:Y:S01]  /*19a0*/  STL [R1+0x188], R10 ;  /* 0x0001880a01007387 */ /* 0x0003e20000100800 */
[----:B------:R-:W-:Y:S02]  /*19b0*/  IADD3 R147, R144, 0x60, RZ ;  /* 0x0000006090937810 */ /* 0x000fe40007ffe0ff */
[--C-:B------:R-:W-:Y:S01]  /*19c0*/  LOP3.LUT R14, R250, 0x38, R140.reuse, 0xf8, !PT ;  /* 0x00000038fa0e7812 */ /* 0x100fe200078ef88c */
[----:B------:R2:W-:Y:S01]  /*19d0*/  STL [R1+0xdc], R19 ;  /* 0x0000dc1301007387 */ /* 0x0005e20000100800 */
[----:B------:R-:W-:-:S02]  /*19e0*/  LOP3.LUT R13, R33, 0x38, R140, 0xf8, !PT ;  /* 0x00000038210d7812 */ /* 0x000fc400078ef88c */
[----:B------:R-:W-:Y:S01]  /*19f0*/  LOP3.LUT R11, R32, 0x38, R140, 0xf8, !PT ;  /* 0x00000038200b7812 */ /* 0x000fe200078ef88c */
[----:B------:R3:W-:Y:S01]  /*1a00*/  STL [R1+0xd8], R9 ;  /* 0x0000d80901007387 */ /* 0x0007e20000100800 */
[----:B------:R-:W-:Y:S02]  /*1a10*/  SHF.R.S32.HI R6, RZ, 0x1f, R147 ;  /* 0x0000001fff067819 */ /* 0x000fe40000011493 */
[----:B------:R-:W-:Y:S02]  /*1a20*/  LOP3.LUT R14, R12, R14, R29, 0xf6, !PT ;  /* 0x0000000e0c0e7212 */ /* 0x000fe400078ef61d */
[----:B------:R-:W-:Y:S01]  /*1a30*/  LOP3.LUT R11, R25, R11, R26, 0xf6, !PT ;  /* 0x0000000b190b7212 */ /* 0x000fe200078ef61a */
[----:B------:R4:W-:Y:S01]  /*1a40*/  STL [R1+0xd4], R6 ;  /* 0x0000d40601007387 */ /* 0x0009e20000100800 */
[----:B------:R-:W-:Y:S02]  /*1a50*/  LEA R151, R2, 0xa080, 0x1 ;  /* 0x0000a08002977811 */ /* 0x000fe400078e08ff */
[----:B------:R-:W-:-:S02]  /*1a60*/  SHF.R.S32.HI R2, RZ, 0x3, R3 ;  /* 0x00000003ff027819 */ /* 0x000fc40000011403 */
[----:B------:R-:W-:Y:S02]  /*1a70*/  LOP3.LUT R232, R3, 0xfffffff8, RZ, 0xc0, !PT ;  /* 0xfffffff803e87812 */ /* 0x000fe400078ec0ff */
[----:B------:R-:W-:Y:S02]  /*1a80*/  SEL R3, R21, 0xffffffe0, !P4 ;  /* 0xffffffe015037807 */ /* 0x000fe40006000000 */
[----:B------:R-:W-:Y:S02]  /*1a90*/  LEA R200, R4, 0x10080, 0x1 ;  /* 0x0001008004c87811 */ /* 0x000fe400078e08ff */
[----:B-1----:R-:W-:Y:S02]  /*1aa0*/  LOP3.LUT R10, R10, R7, RZ, 0xfc, !PT ;  /* 0x000000070a0a7212 */ /* 0x002fe400078efcff */
[----:B------:R-:W-:Y:S01]  /*1ab0*/  LEA R196, R5, 0x4080, 0x1 ;  /* 0x0000408005c47811 */ /* 0x000fe200078e08ff */
[----:B------:R-:W-:Y:S01]  /*1ac0*/  IMAD.IADD R201, R200, 0x1, R3 ;  /* 0x00000001c8c97824 */ /* 0x000fe200078e0203 */
[----:B------:R-:W-:Y:S01]  /*1ad0*/  IADD3 R220, R140, 0x80, RZ ;  /* 0x000000808cdc7810 */ /* 0x000fe20007ffe0ff */
[----:B--2---:R-:W-:Y:S01]  /*1ae0*/  IMAD R19, R20, 0x8, R30 ;  /* 0x0000000814137824 */ /* 0x004fe200078e021e */
[----:B------:R-:W-:Y:S01]  /*1af0*/  IADD3 R221, R140, 0xc0, RZ ;  /* 0x000000c08cdd7810 */ /* 0x000fe20007ffe0ff */
[----:B------:R-:W-:Y:S01]  /*1b00*/  IMAD.SHL.U32 R219, R10, 0x2, RZ ;  /* 0x000000020adb7824 */ /* 0x000fe200078e00ff */
[----:B------:R-:W-:Y:S01]  /*1b10*/  SHF.R.S32.HI R141, RZ, 0x1f, R140 ;  /* 0x0000001fff8d7819 */ /* 0x000fe2000001148c */
[----:B---3--:R-:W-:Y:S01]  /*1b20*/  IMAD.IADD R9, R31, 0x1, -R8 ;  /* 0x000000011f097824 */ /* 0x008fe200078e0a08 */
[----:B------:R-:W-:Y:S01]  /*1b30*/  STL [R1+0x20], R19 ;  /* 0x0000201301007387 */ /* 0x000fe20000100800 */
[----:B------:R-:W-:Y:S01]  /*1b40*/  SEL R8, R21, 0xffffffe0, !P1 ;  /* 0xffffffe015087807 */ /* 0x000fe20004800000 */
[----:B------:R-:W-:Y:S01]  /*1b50*/  IMAD.IADD R197, R3, 0x1, R196 ;  /* 0x0000000103c57824 */ /* 0x000fe200078e02c4 */
[----:B------:R-:W-:Y:S01]  /*1b60*/  SHF.R.S32.HI R145, RZ, 0x1f, R144 ;  /* 0x0000001fff917819 */ /* 0x000fe20000011490 */
[----:B------:R-:W-:Y:S01]  /*1b70*/  IMAD.SHL.U32 R48, R9, 0x2, RZ ;  /* 0x0000000209307824 */ /* 0x000fe200078e00ff */
[----:B------:R-:W-:-:S02]  /*1b80*/  LOP3.LUT R9, R27, R13, R28, 0xf6, !PT ;  /* 0x0000000d1b097212 */ /* 0x000fc400078ef61c */
[----:B------:R-:W-:Y:S02]  /*1b90*/  LEA R13, R14, 0x10080, 0x1 ;  /* 0x000100800e0d7811 */ /* 0x000fe400078e08ff */
[----:B------:R-:W-:Y:S01]  /*1ba0*/  LEA R10, R9, 0x10080, 0x1 ;  /* 0x00010080090a7811 */ /* 0x000fe200078e08ff */
[----:B------:R-:W-:Y:S01]  /*1bb0*/  STL [R1+0xc], R48 ;  /* 0x00000c3001007387 */ /* 0x000fe20000100800 */
[----:B------:R-:W-:Y:S02]  /*1bc0*/  LEA R9, R11, 0x10080, 0x1 ;  /* 0x000100800b097811 */ /* 0x000fe400078e08ff */
        /* <DEDUP_REMOVED lines=33> */
[C---:B----4-:R-:W-:Y:S01]  /*1de0*/  SEL R6, R22.reuse, 0xffffffc0, !P2 ;  /* 0xffffffc016067807 */ /* 0x050fe20005000000 */
[----:B------:R4:W-:Y:S01]  /*1df0*/  STL [R1+0xbc], R40 ;  /* 0x0000bc2801007387 */ /* 0x0009e20000100800 */
[----:B-1----:R-:W-:Y:S02]  /*1e00*/  SEL R2, R22, 0xffffffc0, !P3 ;  /* 0xffffffc016027807 */ /* 0x002fe40005800000 */
[C---:B------:R-:W-:Y:S01]  /*1e10*/  IADD3 R25, R48.reuse, 0xb8, RZ ;  /* 0x000000b830197810 */ /* 0x040fe20007ffe0ff */
[----:B------:R-:W-:Y:S01]  /*1e20*/  STL [R1+0xb8], R39 ;  /* 0x0000b82701007387 */ /* 0x000fe20000100800 */
[----:B------:R-:W-:Y:S01]  /*1e30*/  IADD3 R22, R48, 0xc0, RZ ;  /* 0x000000c030167810 */ /* 0x000fe20007ffe0ff */
[----:B------:R-:W-:Y:S01]  /*1e40*/  IMAD.IADD R4, R6, 0x1, R23 ;  /* 0x0000000106047824 */ /* 0x000fe200078e0217 */
[C---:B------:R-:W-:Y:S01]  /*1e50*/  IADD3 R21, R48.reuse, 0xc8, RZ ;  /* 0x000000c830157810 */ /* 0x040fe20007ffe0ff */
[----:B------:R1:W-:Y:S01]  /*1e60*/  STL [R1+0xb4], R38 ;  /* 0x0000b42601007387 */ /* 0x0003e20000100800 */
[----:B------:R-:W-:Y:S01]  /*1e70*/  IADD3 R20, R48, 0xd0, RZ ;  /* 0x000000d030147810 */ /* 0x000fe20007ffe0ff */
[----:B------:R-:W-:Y:S01]  /*1e80*/  IMAD.IADD R203, R200, 0x1, R2 ;  /* 0x00000001c8cb7824 */ /* 0x000fe200078e0202 */
[C---:B------:R-:W-:Y:S01]  /*1e90*/  IADD3 R19, R48.reuse, 0xd8, RZ ;  /* 0x000000d830137810 */ /* 0x040fe20007ffe0ff */
[----:B------:R1:W-:Y:S01]  /*1ea0*/  STL [R1+0xb0], R37 ;  /* 0x0000b02501007387 */ /* 0x0003e20000100800 */
[----:B------:R-:W-:Y:S01]  /*1eb0*/  IADD3 R14, R48, 0xe0, RZ ;  /* 0x000000e0300e7810 */ /* 0x000fe20007ffe0ff */
[----:B------:R-:W-:Y:S01]  /*1ec0*/  IMAD.IADD R199, R2, 0x1, R196 ;  /* 0x0000000102c77824 */ /* 0x000fe200078e02c4 */
[C---:B--2---:R-:W-:Y:S01]  /*1ed0*/  IADD3 R13, R48.reuse, 0xe8, RZ ;  /* 0x000000e8300d7810 */ /* 0x044fe20007ffe0ff */
[----:B------:R-:W-:Y:S01]  /*1ee0*/  STL [R1+0xac], R36 ;  /* 0x0000ac2401007387 */ /* 0x000fe20000100800 */
[C---:B---3--:R-:W-:Y:S01]  /*1ef0*/  IADD3 R10, R48.reuse, 0xf0, RZ ;  /* 0x000000f0300a7810 */ /* 0x048fe20007ffe0ff */
[----:B------:R-:W-:Y:S01]  /*1f00*/  IMAD.IADD R202, R201, 0x1, R2 ;  /* 0x00000001c9ca7824 */ /* 0x000fe200078e0202 */
[----:B------:R-:W-:Y:S01]  /*1f10*/  SHF.R.S32.HI R11, RZ, 0x1f, R47 ;  /* 0x0000001fff0b7819 */ /* 0x000fe2000001142f */
[----:B------:R2:W-:Y:S01]  /*1f20*/  STL [R1+0xa8], R35 ;  /* 0x0000a82301007387 */ /* 0x0005e20000100800 */
[----:B-----5:R-:W-:Y:S01]  /*1f30*/  IADD3 R9, R48, 0xf8, RZ ;  /* 0x000000f830097810 */ /* 0x020fe20007ffe0ff */
[----:B------:R-:W-:Y:S01]  /*1f40*/  IMAD.IADD R198, R2, 0x1, R197 ;  /* 0x0000000102c67824 */ /* 0x000fe200078e02c5 */
[----:B------:R-:W-:Y:S01]  /*1f50*/  SHF.R.S32.HI R46, RZ, 0x1f, R46 ;  /* 0x0000001fff2e7819 */ /* 0x000fe2000001142e */
[----:B------:R3:W-:Y:S01]  /*1f60*/  STL [R1+0xa4], R34 ;  /* 0x0000a42201007387 */ /* 0x0007e20000100800 */
[----:B------:R-:W-:-:S02]  /*1f70*/  SHF.R.S32.HI R44, RZ, 0x1f, R44 ;  /* 0x0000001fff2c7819 */ /* 0x000fc4000001142c */
[----:B------:R-:W-:Y:S01]  /*1f80*/  SHF.R.S32.HI R43, RZ, 0x1f, R43 ;  /* 0x0000001fff2b7819 */ /* 0x000fe2000001142b */
[----:B------:R-:W-:Y:S01]  /*1f90*/  STL [R1+0xa0], R33 ;  /* 0x0000a02101007387 */ /* 0x000fe20000100800 */
[----:B------:R-:W-:Y:S02]  /*1fa0*/  SHF.R.S32.HI R41, RZ, 0x1f, R41 ;  /* 0x0000001fff297819 */ /* 0x000fe40000011429 */
[----:B----4-:R-:W-:Y:S01]  /*1fb0*/  SHF.R.S32.HI R40, RZ, 0x1f, R40 ;  /* 0x0000001fff287819 */ /* 0x010fe20000011428 */
[----:B------:R4:W-:Y:S01]  /*1fc0*/  STL [R1+0x9c], R32 ;  /* 0x00009c2001007387 */ /* 0x0009e20000100800 */
[----:B-1----:R-:W-:Y:S02]  /*1fd0*/  SHF.R.S32.HI R38, RZ, 0x1f, R38 ;  /* 0x0000001fff267819 */ /* 0x002fe40000011426 */
[----:B------:R-:W-:Y:S01]  /*1fe0*/  SHF.R.S32.HI R238, RZ, 0x1f, R220 ;  /* 0x0000001fffee7819 */ /* 0x000fe200000114dc */
[----:B------:R1:W-:Y:S01]  /*1ff0*/  STL [R1+0x98], R31 ;  /* 0x0000981f01007387 */ /* 0x0003e20000100800 */
[----:B------:R-:W-:-:S02]  /*2000*/  SHF.R.S32.HI R37, RZ, 0x1f, R37 ;  /* 0x0000001fff257819 */ /* 0x000fc40000011425 */
[----:B------:R-:W-:Y:S01]  /*2010*/  SHF.R.S32.HI R237, RZ, 0x1f, R221 ;  /* 0x0000001fffed7819 */ /* 0x000fe200000114dd */
[----:B------:R-:W-:Y:S01]  /*2020*/  STL [R1+0x94], R30 ;  /* 0x0000941e01007387 */ /* 0x000fe20000100800 */
[----:B------:R-:W-:-:S03]  /*2030*/  SHF.R.S32.HI R236, RZ, 0x1f, R232 ;  /* 0x0000001fffec7819 */ /* 0x000fc600000114e8 */
        /* <DEDUP_REMOVED lines=8> */
[----:B-1----:R-:W-:-:S03]  /*20c0*/  SHF.R.S32.HI R31, RZ, 0x1f, R31 ;  /* 0x0000001fff1f7819 */ /* 0x002fc6000001141f */
[----:B------:R-:W-:Y:S04]  /*20d0*/  STL [R1+0x7c], R22 ;  /* 0x00007c1601007387 */ /* 0x000fe80000100800 */
[----:B------:R1:W-:Y:S01]  /*20e0*/  STL [R1+0x78], R21 ;  /* 0x0000781501007387 */ /* 0x0003e20000100800 */
[----:B-----5:R-:W-:-:S03]  /*20f0*/  SHF.R.S32.HI R29, RZ, 0x1f, R29 ;  /* 0x0000001fff1d7819 */ /* 0x020fc6000001141d */
        /* <DEDUP_REMOVED lines=9> */
[----:B-1----:R-:W-:-:S03]  /*2190*/  SHF.R.S32.HI R21, RZ, 0x1f, R21 ;  /* 0x0000001fff157819 */ /* 0x002fc60000011415 */
[----:B------:R-:W-:Y:S01]  /*21a0*/  STL [R1+0x60], R9 ;  /* 0x0000600901007387 */ /* 0x000fe20000100800 */
[----:B-----5:R-:W-:-:S03]  /*21b0*/  SHF.R.S32.HI R20, RZ, 0x1f, R20 ;  /* 0x0000001fff147819 */ /* 0x020fc60000011414 */
[----:B------:R-:W-:Y:S01]  /*21c0*/  STL [R1+0x170], R46 ;  /* 0x0001702e01007387 */ /* 0x000fe20000100800 */
[----:B--2---:R-:W-:Y:S02]  /*21d0*/  SHF.R.S32.HI R14, RZ, 0x1f, R14 ;  /* 0x0000001fff0e7819 */ /* 0x004fe4000001140e */
[----:B---3--:R-:W-:Y:S02]  /*21e0*/  SHF.R.S32.HI R13, RZ, 0x1f, R13 ;  /* 0x0000001fff0d7819 */ /* 0x008fe4000001140d */
[----:B----4-:R-:W-:-:S05]  /*21f0*/  SHF.R.S32.HI R11, RZ, 0x1f, R45 ;  /* 0x0000001fff0b7819 */ /* 0x010fca000001142d */
        /* <DEDUP_REMOVED lines=34> */
[----:B------:R2:W-:Y:S01]  /*2420*/  STL [R1+0x104], R13 ;  /* 0x0001040d01007387 */ /* 0x0005e20000100800 */
[----:B-1----:R-:W-:Y:S02]  /*2430*/  SHF.R.S32.HI R11, RZ, 0x1f, R10 ;  /* 0x0000001fff0b7819 */ /* 0x002fe4000001140a */
[----:B------:R-:W-:Y:S01]  /*2440*/  SHF.R.S32.HI R10, RZ, 0x1f, R9 ;  /* 0x0000001fff0a7819 */ /* 0x000fe20000011409 */
[----:B------:R-:W-:-:S02]  /*2450*/  IMAD.IADD R9, R24, 0x1, R8 ;  /* 0x0000000118097824 */ /* 0x000fc400078e0208 */
[----:B------:R1:W-:Y:S01]  /*2460*/  STL [R1+0x100], R11 ;  /* 0x0001000b01007387 */ /* 0x0003e20000100800 */
[----:B------:R-:W-:Y:S02]  /*2470*/  IMAD.IADD R8, R8, 0x1, R23 ;  /* 0x0000000108087824 */ /* 0x000fe400078e0217 */
[--C-:B--2---:R-:W-:Y:S01]  /*2480*/  IMAD.IADD R13, R24, 0x1, R6.reuse ;  /* 0x00000001180d7824 */ /* 0x104fe200078e0206 */
[----:B------:R2:W-:Y:S01]  /*2490*/  STL [R1+0xfc], R10 ;  /* 0x0000fc0a01007387 */ /* 0x0005e20000100800 */
[----:B------:R-:W-:-:S03]  /*24a0*/  IMAD.IADD R3, R8, 0x1, R6 ;  /* 0x0000000108037824 */ /* 0x000fc600078e0206 */
[----:B------:R-:W-:Y:S04]  /*24b0*/  STL [R1+0x50], R13 ;  /* 0x0000500d01007387 */ /* 0x000fe80000100800 */
[----:B------:R3:W-:Y:S01]  /*24c0*/  STL [R1+0x40], R9 ;  /* 0x0000400901007387 */ /* 0x0007e20000100800 */
[----:B-1----:R-:W-:Y:S02]  /*24d0*/  LEA R11, R18, 0x10080, 0x1 ;  /* 0x00010080120b7811 */ /* 0x002fe400078e08ff */
[----:B--2---:R-:W-:-:S03]  /*24e0*/  LEA R10, R17, 0x10080, 0x1 ;  /* 0x00010080110a7811 */ /* 0x004fc600078e08ff */
[----:B------:R1:W-:Y:S04]  /*24f0*/  STL [R1+0xf8], R11 ;  /* 0x0000f80b01007387 */ /* 0x0003e80000100800 */
[----:B------:R2:W-:Y:S01]  /*2500*/  STL [R1+0xf4], R10 ;  /* 0x0000f40a01007387 */ /* 0x0005e20000100800 */
[----:B---3--:R-:W-:Y:S01]  /*2510*/  IMAD.IADD R9, R6, 0x1, R9 ;  /* 0x0000000106097824 */ /* 0x008fe200078e0209 */
[----:B-1----:R-:W-:Y:S02]  /*2520*/  LEA R11, R16, 0x10080, 0x1 ;  /* 0x00010080100b7811 */ /* 0x002fe400078e08ff */
[----:B--2---:R-:W-:-:S03]  /*2530*/  LEA R10, R15, 0x10080, 0x1 ;  /* 0x000100800f0a7811 */ /* 0x004fc600078e08ff */
[----:B------:R1:W-:Y:S04]  /*2540*/  STL [R1+0xf0], R11 ;  /* 0x0000f00b01007387 */ /* 0x0003e80000100800 */
[----:B------:R1:W-:Y:S04]  /*2550*/  STL [R1+0xec], R10 ;  /* 0x0000ec0a01007387 */ /* 0x0003e80000100800 */
[----:B------:R1:W-:Y:S04]  /*2560*/  STL [R1+0x4c], R9 ;  /* 0x00004c0901007387 */ /* 0x0003e80000100800 */
[----:B------:R1:W-:Y:S04]  /*2570*/  STL [R1+0x48], R4 ;  /* 0x0000480401007387 */ /* 0x0003e80000100800 */
[----:B------:R1:W-:Y:S04]  /*2580*/  STL [R1+0x3c], R8 ;  /* 0x00003c0801007387 */ /* 0x0003e80000100800 */
[----:B------:R1:W-:Y:S02]  /*2590*/  STL [R1+0x44], R3 ;  /* 0x0000440301007387 */ /* 0x0003e40000100800 */
.L_x_3170:
[----:B-1----:R-:W2:Y:S01]  /*25a0*/  LDL R3, [R1+0x1c] ;  /* 0x00001c0001037983 */ /* 0x002ea20000100800 */
        /* <DEDUP_REMOVED lines=29> */
[----:B------:R3:W4:Y:S01]  /*2780*/  @P4 LDG.E R6, [R2.64] ;  /* 0x0000000602064981 */ /* 0x000722000c1e1900 */
[----:B------:R-:W-:-:S03]  /*2790*/  IADD3.X R9, R17, c[0x0][0x34c], RZ, P2, !PT ;  /* 0x0000d30011097a10 */ /* 0x000fc600017fe4ff */
[----:B------:R1:W-:Y:S04]  /*27a0*/  STL [R1+0x28], R17 ;  /* 0x0000281101007387 */ /* 0x0003e80000100800 */
[----:B------:R1:W5:Y:S01]  /*27b0*/  @P3 LDG.E R138, [R8.64] ;  /* 0x00000006088a3981 */ /* 0x000362000c1e1900 */
[----:B--2---:R-:W-:-:S04]  /*27c0*/  IADD3 R4, P1, R24, c[0x0][0x350], RZ ;  /* 0x0000d40018047a10 */ /* 0x004fc80007f3e0ff */
[----:B------:R-:W-:Y:S02]  /*27d0*/  IADD3.X R5, R17, c[0x0][0x354], RZ, P1, !PT ;  /* 0x0000d50011057a10 */ /* 0x000fe40000ffe4ff */
[----:B---3--:R-:W-:-:S03]  /*27e0*/  IADD3 R2, P0, R24, c[0x0][0x358], RZ ;  /* 0x0000d60018027a10 */ /* 0x008fc60007f1e0ff */
[----:B------:R1:W5:Y:S01]  /*27f0*/  @P5 LDG.E R18, [R4.64] ;  /* 0x0000000604125981 */ /* 0x000362000c1e1900 */
[----:B------:R-:W-:-:S05]  /*2800*/  IADD3.X R3, R17, c[0x0][0x35c], RZ, P0, !PT ;  /* 0x0000d70011037a10 */ /* 0x000fca00007fe4ff */
[----:B------:R1:W5:Y:S01]  /*2810*/  @P6 LDG.E R15, [R2.64] ;  /* 0x00000006020f6981 */ /* 0x000362000c1e1900 */
[----:B------:R-:W-:Y:S03]  /*2820*/  YIELD ;  /* 0x0000000000007946 */ /* 0x000fe60003800000 */
[----:B----4-:R1:W-:Y:S01]  /*2830*/  @P4 STL [R1+0x4], R6 ;  /* 0x0000040601004387 */ /* 0x0103e20000100800 */
[----:B------:R-:W-:Y:S05]  /*2840*/  @P4 BRA `(.L_x_2943) ;  /* 0x0000007000004947 */ /* 0x000fea0003800000 */
[----:B-1----:R-:W-:-:S05]  /*2850*/  MOV R6, c[0x0][0x168] ;  /* 0x00005a0000067a02 */ /* 0x002fca0000000f00 */
[----:B------:R1:W-:Y:S01]  /*2860*/  STL [R1+0x4], R6 ;  /* 0x0000040601007387 */ /* 0x0003e20000100800 */
[----:B------:R-:W-:Y:S05]  /*2870*/  @!P3 BRA `(.L_x_2943) ;  /* 0x000000400000b947 */ /* 0x000fea0003800000 */
[----:B------:R-:W2:Y:S04]  /*2880*/  LDG.E R10, [R8.64] ;  /* 0x00000006080a7981 */ /* 0x000ea8000c1e1900 */
[----:B-1----:R-:W2:Y:S02]  /*2890*/  LDG.E R6, [R8.64+0x4] ;  /* 0x0000040608067981 */ /* 0x002ea4000c1e1900 */
[----:B--2---:R-:W-:-:S05]  /*28a0*/  IADD3 R6, -R10, R6, RZ ;  /* 0x000000060a067210 */ /* 0x004fca0007ffe1ff */
[----:B------:R1:W-:Y:S02]  /*28b0*/  STL [R1+0x4], R6 ;  /* 0x0000040601007387 */ /* 0x0003e40000100800 */
.L_x_2943:
[----:B------:R-:W-:-:S04]  /*28c0*/  ISETP.NE.U32.AND P0, PT, RZ, c[0x0][0x368], PT ;  /* 0x0000da00ff007a0c */ /* 0x000fc80003f05070 */
[----:B------:R-:W-:-:S13]  /*28d0*/  ISETP.NE.AND.EX P0, PT, RZ, c[0x0][0x36c], PT, P0 ;  /* 0x0000db00ff007a0c */ /* 0x000fda0003f05300 */
[----:B------:R-:W-:Y:S05]  /*28e0*/  @!P0 BRA `(.L_x_2944) ;  /* 0x0000004000008947 */ /* 0x000fea0003800000 */
[----:B-1----:R-:W-:-:S04]  /*28f0*/  IADD3 R4, P0, R24, c[0x0][0x368], RZ ;  /* 0x0000da0018047a10 */ /* 0x002fc80007f1e0ff */
[----:B------:R-:W-:-:S05]  /*2900*/  IADD3.X R5, R17, c[0x0][0x36c], RZ, P0, !PT ;  /* 0x0000db0011057a10 */ /* 0x000fca00007fe4ff */
[----:B------:R1:W5:Y:S01]  /*2910*/  LDG.E R16, [R4.64] ;  /* 0x0000000604107981 */ /* 0x000362000c1e1900 */
[----:B------:R-:W-:Y:S05]  /*2920*/  BRA `(.L_x_2945) ;  /* 0x0000005000007947 */ /* 0x000fea0003800000 */
.L_x_2944:
[----:B------:R-:W-:Y:S01]  /*2930*/  MOV R16, UR5 ;  /* 0x0000000500107c02 */ /* 0x000fe20008000f00 */
[----:B------:R-:W-:Y:S05]  /*2940*/  @!P5 BRA `(.L_x_2945) ;  /* 0x000000300000d947 */ /* 0x000fea0003800000 */
[----:B-1----:R1:W2:Y:S04]  /*2950*/  LDG.E R6, [R4.64] ;  /* 0x0000000604067981 */ /* 0x0022a8000c1e1900 */
[----:B-1----:R-:W2:Y:S02]  /*2960*/  LDG.E R4, [R4.64+0x4] ;  /* 0x0000040604047981 */ /* 0x002ea4000c1e1900 */
[----:B--2---:R-:W-:Y:S02]  /*2970*/  IADD3 R16, -R6, R4, RZ ;  /* 0x0000000406107210 */ /* 0x004fe40007ffe1ff */
.L_x_2945:
[----:B-1----:R-:W2:Y:S04]  /*2980*/  LDL R4, [R1+0x4] ;  /* 0x0000040001047983 */ /* 0x002ea80000100800 */
[----:B------:R-:W3:Y:S04]  /*2990*/  LDL.LU R6, [R1+0x14] ;  /* 0x0000140001067983 */ /* 0x000ee80000300800 */
[----:B------:R1:W4:Y:S04]  /*29a0*/  @P6 LDG.E R5, [R2.64] ;  /* 0x0000000602056981 */ /* 0x000328000c1e1900 */
[----:B------:R-:W3:Y:S01]  /*29b0*/  LDL R19, [R1+0x18] ;  /* 0x0000180001137983 */ /* 0x000ee20000100800 */
[----:B------:R-:W-:-:S04]  /*29c0*/  ISETP.NE.U32.AND P0, PT, RZ, c[0x0][0x378], PT ;  /* 0x0000de00ff007a0c */ /* 0x000fc80003f05070 */
[----:B------:R-:W-:Y:S01]  /*29d0*/  ISETP.NE.AND.EX P1, PT, RZ, c[0x0][0x37c], PT, P0 ;  /* 0x0000df00ff007a0c */ /* 0x000fe20003f25300 */
[----:B--2---:R-:W-:Y:S02]  /*29e0*/  IMAD.MOV.U32 R8, RZ, RZ, R4 ;  /* 0x000000ffff087224 */ /* 0x004fe400078e0004 */
[----:B------:R1:W4:Y:S01]  /*29f0*/  @P6 LDG.E R4, [R2.64+0x4] ;  /* 0x0000040602046981 */ /* 0x000322000c1e1900 */
[----:B-----5:R-:W-:Y:S02]  /*2a00*/  IMAD.MOV.U32 R130, RZ, RZ, R16 ;  /* 0x000000ffff827224 */ /* 0x020fe400078e0010 */
[----:B------:R-:W-:-:S05]  /*2a10*/  IMAD.MOV.U32 R9, RZ, RZ, c[0x0][0x2c4] ;  /* 0x0000b100ff097624 */ /* 0x000fca00078e00ff */
[----:B------:R-:W-:Y:S02]  /*2a20*/  ISETP.NE.AND P2, PT, R9, 0x1, PT ;  /* 0x000000010900780c */ /* 0x000fe40003f45270 */
[----:B-1----:R-:W-:-:S04]  /*2a30*/  @P1 IADD3 R2, P0, R24, c[0x0][0x378], RZ ;  /* 0x0000de0018021a10 */ /* 0x002fc80007f1e0ff */
[----:B------:R-:W-:-:S05]  /*2a40*/  @P1 IADD3.X R3, R17, c[0x0][0x37c], RZ, P0, !PT ;  /* 0x0000df0011031a10 */ /* 0x000fca00007fe4ff */
[----:B------:R3:W5:Y:S01]  /*2a50*/  @P1 LDG.E R130, [R2.64] ;  /* 0x0000000602821981 */ /* 0x000762000c1e1900 */
[----:B------:R-:W-:Y:S02]  /*2a60*/  IMAD.IADD R10, R16, 0x1, -R252 ;  /* 0x00000001100a7824 */ /* 0x000fe400078e0afc */
[----:B---3--:R-:W-:Y:S02]  /*2a70*/  IMAD.SHL.U32 R3, R6, 0x80, RZ ;  /* 0x0000008006037824 */ /* 0x008fe400078e00ff */
[----:B------:R-:W-:-:S03]  /*2a80*/  IMAD.MOV.U32 R2, RZ, RZ, c[0x0][0x228] ;  /* 0x00008a00ff027624 */ /* 0x000fc600078e00ff */
[----:B------:R1:W-:Y:S02]  /*2a90*/  STL [R1], R3 ;  /* 0x0000000301007387 */ /* 0x0003e40000100800 */
[----:B-1----:R-:W-:Y:S01]  /*2aa0*/  IADD3 R3, R3, 0x7f, RZ ;  /* 0x0000007f03037810 */ /* 0x002fe20007ffe0ff */
[----:B------:R-:W-:Y:S01]  /*2ab0*/  BSSY B0, `(.L_x_2946) ;  /* 0x000003c000007945 */ /* 0x000fe20003800000 */
[----:B------:R-:W-:-:S04]  /*2ac0*/  LOP3.LUT R235, R235, 0xffffffdf, RZ, 0xc0, !PT ;  /* 0xffffffdfebeb7812 */ /* 0x000fc800078ec0ff */
[----:B------:R-:W-:Y:S01]  /*2ad0*/  @P2 LOP3.LUT R235, R235, 0x20, RZ, 0xfc, !PT ;  /* 0x00000020ebeb2812 */ /* 0x000fe200078efcff */
[----:B----4-:R-:W-:Y:S02]  /*2ae0*/  @P6 IMAD.IADD R2, R4, 0x1, -R5 ;  /* 0x0000000104026824 */ /* 0x010fe400078e0a05 */
[----:B------:R-:W-:-:S04]  /*2af0*/  @P2 IMAD.HI.U32 R4, R3, c[0x0][0x2c8], RZ ;  /* 0x0000b20003042a27 */ /* 0x000fc800078e00ff */
[----:B------:R-:W-:Y:S01]  /*2b00*/  IMAD.IADD R6, R10, 0x1, R2 ;  /* 0x000000010a067824 */ /* 0x000fe200078e0202 */
[----:B------:R-:W-:-:S04]  /*2b10*/  @P2 SHF.R.U32.HI R3, RZ, c[0x0][0x2cc], R4 ;  /* 0x0000b300ff032a19 */ /* 0x000fc80000011604 */
[C---:B------:R-:W-:Y:S01]  /*2b20*/  IADD3 R139, R6.reuse, 0x30, -R8 ;  /* 0x00000030068b7810 */ /* 0x040fe20007ffe808 */
[----:B------:R1:W-:Y:S01]  /*2b30*/  STL [R1+0x8], R6 ;  /* 0x0000080601007387 */ /* 0x0003e20000100800 */
[----:B------:R-:W-:-:S03]  /*2b40*/  IADD3 R5, R6, 0x2f, RZ ;  /* 0x0000002f06057810 */ /* 0x000fc60007ffe0ff */
[----:B------:R-:W-:Y:S02]  /*2b50*/  IMAD.IADD R4, R139, 0x1, R3 ;  /* 0x000000018b047824 */ /* 0x000fe400078e0203 */
[----:B------:R-:W-:-:S04]  /*2b60*/  IMAD.HI R3, R5, 0x2aaaaaab, RZ ;  /* 0x2aaaaaab05037827 */ /* 0x000fc800078e02ff */
[----:B------:R-:W-:Y:S01]  /*2b70*/  IMAD.HI R8, R4, 0x2aaaaaab, RZ ;  /* 0x2aaaaaab04087827 */ /* 0x000fe200078e02ff */
[C---:B------:R-:W-:Y:S02]  /*2b80*/  LOP3.LUT R4, R19.reuse, 0xff0000, RZ, 0xc0, !PT ;  /* 0x00ff000013047812 */ /* 0x040fe400078ec0ff */
[----:B-1----:R-:W-:-:S04]  /*2b90*/  LOP3.LUT R6, R19, 0xff000000, RZ, 0xc0, !PT ;  /* 0xff00000013067812 */ /* 0x002fc800078ec0ff */
[----:B------:R-:W-:Y:S02]  /*2ba0*/  SHF.R.U32.HI R5, RZ, 0x8, R6 ;  /* 0x00000008ff057819 */ /* 0x000fe40000011606 */
[----:B------:R-:W-:Y:S02]  /*2bb0*/  SHF.R.U32.HI R6, RZ, 0x1f, R3 ;  /* 0x0000001fff067819 */ /* 0x000fe40000011603 */
[----:B------:R-:W-:Y:S02]  /*2bc0*/  LEA.HI R4, R4, R5, RZ, 0x10 ;  /* 0x0000000504047211 */ /* 0x000fe400078f80ff */
[----:B------:R-:W-:Y:S02]  /*2bd0*/  SHF.R.U32.HI R9, RZ, 0x1f, R8 ;  /* 0x0000001fff097819 */ /* 0x000fe40000011608 */
[----:B------:R-:W-:Y:S02]  /*2be0*/  SHF.R.U32.HI R11, RZ, 0x10, R4 ;  /* 0x00000010ff0b7819 */ /* 0x000fe40000011604 */
[----:B------:R-:W-:-:S02]  /*2bf0*/  LOP3.LUT R21, R4, 0xff, RZ, 0xc0, !PT ;  /* 0x000000ff04157812 */ /* 0x000fc400078ec0ff */
[----:B------:R-:W-:Y:S02]  /*2c00*/  LEA.HI.SX32 R137, R3, R6, 0x1d ;  /* 0x0000000603897211 */ /* 0x000fe400078feaff */
[----:B------:R-:W-:Y:S01]  /*2c10*/  LEA.HI.SX32 R3, R8, R9, 0x1d ;  /* 0x0000000908037211 */ /* 0x000fe200078feaff */
[----:B------:R1:W-:Y:S03]  /*2c20*/  STL [R1+0x14], R11 ;  /* 0x0000140b01007387 */ /* 0x0003e60000100800 */
[----:B------:R-:W-:Y:S01]  /*2c30*/  IMNMX R6, R137, R3, PT ;  /* 0x0000000389067217 */ /* 0x000fe20003800200 */
[----:B------:R1:W-:Y:S03]  /*2c40*/  STL [R1+0x54], R21 ;  /* 0x0000541501007387 */ /* 0x0003e60000100800 */
[----:B------:R-:W-:-:S02]  /*2c50*/  ISETP.GE.AND P0, PT, R6, 0x1, PT ;  /* 0x000000010600780c */ /* 0x000fc40003f06270 */
[----:B------:R-:W-:Y:S01]  /*2c60*/  ISETP.NE.AND P1, PT, R11, RZ, PT ;  /* 0x000000ff0b00720c */ /* 0x000fe20003f25270 */
[----:B------:R-:W-:-:S03]  /*2c70*/  IMAD.MOV.U32 R3, RZ, RZ, RZ ;  /* 0x000000ffff037224 */ /* 0x000fc600078e00ff */
[----:B------:R-:W-:-:S07]  /*2c80*/  SEL R127, R11, c[0x0][0x338], P1 ;  /* 0x0000ce000b7f7a07 */ /* 0x000fce0000800000 */
[----:B------:R-:W-:Y:S05]  /*2c90*/  @!P0 BRA `(.L_x_2947) ;  /* 0x000001d000008947 */ /* 0x000fea0003800000 */
[----:B------:R-:W-:Y:S01]  /*2ca0*/  IABS R3, R127 ;  /* 0x0000007f00037213 */ /* 0x000fe20000000000 */
[----:B------:R-:W-:Y:S01]  /*2cb0*/  IMAD.MOV.U32 R8, RZ, RZ, RZ ;  /* 0x000000ffff087224 */ /* 0x000fe200078e00ff */
        /* <DEDUP_REMOVED lines=27> */
.L_x_2947:
[----:B------:R-:W-:Y:S05]  /*2e70*/  BSYNC B0 ;  /* 0x0000000000007941 */ /* 0x000fea0003800000 */
.L_x_2946:
        /* <DEDUP_REMOVED lines=20> */
[----:B------:R-:W-:Y:S01]  /*2fc0*/  SHF.R.S32.HI R23, RZ, 0x1f, R143 ;  /* 0x0000001fff177819 */ /* 0x000fe2000001148f */
[----:B------:R-:W-:Y:S01]  /*2fd0*/  IMAD.MOV.U32 R132, RZ, RZ, 0x30 ;  /* 0x00000030ff847424 */ /* 0x000fe200078e00ff */
[----:B------:R-:W-:Y:S01]  /*2fe0*/  IADD3 R106, P0, R143, R15, RZ ;  /* 0x0000000f8f6a7210 */ /* 0x000fe20007f1e0ff */
[----:B------:R-:W-:Y:S01]  /*2ff0*/  IMAD.MOV.U32 R154, RZ, RZ, c[0x0][0x238] ;  /* 0x00008e00ff9a7624 */ /* 0x000fe200078e00ff */
[----:B------:R-:W-:Y:S01]  /*3000*/  IADD3 R39, R3, -0x1, RZ ;  /* 0xffffffff03277810 */ /* 0x000fe20007ffe0ff */
[----:B------:R-:W-:Y:S01]  /*3010*/  IMAD R153, R132, c[0x0][0x23c], RZ ;  /* 0x00008f0084997a24 */ /* 0x000fe200078e02ff */
[----:B------:R-:W-:Y:S01]  /*3020*/  LEA.HI.X.SX32 R107, R15, R23, 0x1, P0 ;  /* 0x000000170f6b7211 */ /* 0x000fe200000f0eff */
[----:B------:R-:W-:Y:S01]  /*3030*/  IMAD.WIDE.U32 R4, R106, c[0x0][0x238], R140 ;  /* 0x00008e006a047a25 */ /* 0x000fe200078e008c */
[----:B------:R-:W-:Y:S02]  /*3040*/  LOP3.LUT R28, R19, 0xffff, RZ, 0xc0, !PT ;  /* 0x0000ffff131c7812 */ /* 0x000fe400078ec0ff */
[----:B------:R-:W-:Y:S01]  /*3050*/  SEL R19, R20, RZ, !P6 ;  /* 0x000000ff14137207 */ /* 0x000fe20007000000 */
[----:B------:R-:W-:Y:S01]  /*3060*/  IMAD R6, R107, c[0x0][0x238], RZ ;  /* 0x00008e006b067a24 */ /* 0x000fe200078e02ff */
[----:B-1----:R-:W-:Y:S01]  /*3070*/  SEL R21, R22, RZ, !P6 ;  /* 0x000000ff16157207 */ /* 0x002fe20007000000 */
[----:B------:R-:W-:Y:S01]  /*3080*/  IMAD.WIDE.U32 R128, R132, c[0x0][0x238], RZ ;  /* 0x00008e0084807a25 */ /* 0x000fe200078e00ff */
[----:B------:R-:W-:-:S02]  /*3090*/  ISETP.NE.U32.AND P4, PT, RZ, c[0x0][0x340], PT ;  /* 0x0000d000ff007a0c */ /* 0x000fc40003f85070 */
[----:B------:R-:W-:Y:S01]  /*30a0*/  SHF.R.S32.HI R9, RZ, 0x1f, R39 ;  /* 0x0000001fff097819 */ /* 0x000fe20000011427 */
[----:B------:R-:W-:Y:S01]  /*30b0*/  IMAD R6, R106, c[0x0][0x23c], R6 ;  /* 0x00008f006a067a24 */ /* 0x000fe200078e0206 */
[----:B------:R-:W-:Y:S01]  /*30c0*/  IADD3 R153, R129, R153, RZ ;  /* 0x0000009981997210 */ /* 0x000fe20007ffe0ff */
[----:B------:R-:W-:Y:S01]  /*30d0*/  IMAD R3, R19, c[0x0][0x248], RZ ;  /* 0x0000920013037a24 */ /* 0x000fe200078e02ff */
[----:B------:R-:W-:Y:S01]  /*30e0*/  ISETP.NE.AND.EX P4, PT, RZ, c[0x0][0x344], PT, P4 ;  /* 0x0000d100ff007a0c */ /* 0x000fe20003f85340 */
[----:B------:R-:W-:Y:S01]  /*30f0*/  IMAD.IADD R5, R5, 0x1, R6 ;  /* 0x0000000105057824 */ /* 0x000fe200078e0206 */
[----:B------:R-:W-:Y:S01]  /*3100*/  SHF.L.U32 R157, R154, 0x5, RZ ;  /* 0x000000059a9d7819 */ /* 0x000fe200000006ff */
[----:B------:R-:W-:Y:S01]  /*3110*/  IMAD R6, R39, -0x30, R2 ;  /* 0xffffffd027067824 */ /* 0x000fe200078e0202 */
[----:B------:R-:W-:Y:S01]  /*3120*/  ISETP.GE.AND P5, PT, R140, c[0x0][0x1d4], PT ;  /* 0x000075008c007a0c */ /* 0x000fe20003fa6270 */
[----:B------:R-:W-:Y:S01]  /*3130*/  IMAD.WIDE.U32 R4, R28, c[0x0][0x240], R4 ;  /* 0x000090001c047a25 */ /* 0x000fe200078e0004 */
[----:B------:R-:W-:-:S02]  /*3140*/  MOV R136, 0x5 ;  /* 0x0000000500887802 */ /* 0x000fc40000000f00 */
[----:B------:R-:W-:Y:S01]  /*3150*/  IMNMX R6, R6, 0x30, PT ;  /* 0x0000003006067817 */ /* 0x000fe20003800200 */
[----:B------:R-:W-:Y:S01]  /*3160*/  IMAD R8, R21, c[0x0][0x24c], R3 ;  /* 0x0000930015087a24 */ /* 0x000fe200078e0203 */
[----:B------:R-:W-:Y:S01]  /*3170*/  SHF.L.U64.HI R154, R154, R136, c[0x0][0x23c] ;  /* 0x00008f009a9a7619 */ /* 0x000fe20000010288 */
[----:B------:R-:W-:Y:S01]  /*3180*/  IMAD R5, R28, c[0x0][0x244], R5 ;  /* 0x000091001c057a24 */ /* 0x000fe200078e0205 */
[----:B------:R-:W-:Y:S01]  /*3190*/  LOP3.LUT R235, R235, 0xfffffff7, RZ, 0xc0, !PT ;  /* 0xfffffff7ebeb7812 */ /* 0x000fe200078ec0ff */
[----:B------:R-:W-:Y:S01]  /*31a0*/  IMAD.IADD R3, R6, 0x1, -R143 ;  /* 0x0000000106037824 */ /* 0x000fe200078e0a8f */
[----:B------:R-:W-:Y:S01]  /*31b0*/  ISETP.GE.AND P6, PT, R220, c[0x0][0x1d4], PT ;  /* 0x00007500dc007a0c */ /* 0x000fe20003fc6270 */
[----:B------:R-:W-:Y:S02]  /*31c0*/  IMAD.WIDE.U32 R110, R21, c[0x0][0x248], R4 ;  /* 0x00009200156e7a25 */ /* 0x000fe400078e0004 */
[----:B------:R-:W-:Y:S02]  /*31d0*/  @P5 LOP3.LUT R235, R235, 0x8, RZ, 0xfc, !PT ;  /* 0x00000008ebeb5812 */ /* 0x000fe400078efcff */
[----:B------:R-:W-:Y:S01]  /*31e0*/  ISETP.GE.AND P1, PT, R3, 0x1, PT ;  /* 0x000000010300780c */ /* 0x000fe20003f26270 */
[----:B------:R-:W-:Y:S01]  /*31f0*/  IMAD R6, R153, R39, RZ ;  /* 0x0000002799067224 */ /* 0x000fe200078e02ff */
[----:B------:R-:W-:Y:S01]  /*3200*/  ISETP.GT.AND P0, PT, R3, 0x20, PT ;  /* 0x000000200300780c */ /* 0x000fe20003f04270 */
[----:B------:R-:W-:Y:S01]  /*3210*/  IMAD.IADD R109, R111, 0x1, R8 ;  /* 0x000000016f6d7824 */ /* 0x000fe200078e0208 */
[----:B------:R-:W-:Y:S01]  /*3220*/  ISETP.GE.AND P5, PT, R221, c[0x0][0x1d4], PT ;  /* 0x00007500dd007a0c */ /* 0x000fe20003fa6270 */
[----:B------:R-:W-:-:S02]  /*3230*/  IMAD.MOV.U32 R108, RZ, RZ, R110 ;  /* 0x000000ffff6c7224 */ /* 0x000fc400078e006e */
[-C--:B------:R-:W-:Y:S02]  /*3240*/  IMAD R4, R9, R128.reuse, R6 ;  /* 0x0000008009047224 */ /* 0x080fe400078e0206 */
[----:B------:R-:W-:-:S04]  /*3250*/  IMAD.WIDE.U32 R10, R39, R128, R108 ;  /* 0x00000080270a7225 */ /* 0x000fc800078e006c */
[----:B------:R-:W-:Y:S01]  /*3260*/  IMAD.IADD R3, R11, 0x1, R4 ;  /* 0x000000010b037824 */ /* 0x000fe200078e0204 */
[C---:B------:R-:W-:Y:S02]  /*3270*/  @P1 LEA R8, P3, R10.reuse, c[0x0][0x220], 0x1 ;  /* 0x000088000a081a11 */ /* 0x040fe400078608ff */
[----:B------:R-:W-:Y:S02]  /*3280*/  @P0 IADD3 R5, P2, R157, R10, RZ ;  /* 0x0000000a9d050210 */ /* 0x000fe40007f5e0ff */
[----:B------:R-:W-:Y:S02]  /*3290*/  @P1 LEA.HI.X R9, R10, c[0x0][0x224], R3, 0x1, P3 ;  /* 0x000089000a091a11 */ /* 0x000fe400018f0c03 */
[----:B------:R-:W-:Y:S01]  /*32a0*/  @P4 IADD3 R10, P3, R24, c[0x0][0x340], RZ ;  /* 0x0000d000180a4a10 */ /* 0x000fe20007f7e0ff */
[----:B------:R-:W-:Y:S01]  /*32b0*/  @P0 IMAD.X R6, R3, 0x1, R154, P2 ;  /* 0x0000000103060824 */ /* 0x000fe200010e069a */
[----:B------:R-:W-:Y:S02]  /*32c0*/  @P0 LEA R4, P2, R5, c[0x0][0x220], 0x1 ;  /* 0x0000880005040a11 */ /* 0x000fe400078408ff */
[----:B------:R-:W-:-:S02]  /*32d0*/  @P4 IADD3.X R11, R17, c[0x0][0x344], RZ, P3, !PT ;  /* 0x0000d100110b4a10 */ /* 0x000fc40001ffe4ff */
[----:B------:R-:W-:Y:S02]  /*32e0*/  @P0 LEA.HI.X R5, R5, c[0x0][0x224], R6, 0x1, P2 ;  /* 0x0000890005050a11 */ /* 0x000fe400010f0c06 */
[----:B------:R-:W-:Y:S01]  /*32f0*/  ISETP.GE.AND P2, PT, R142, c[0x0][0x1d4], PT ;  /* 0x000075008e007a0c */ /* 0x000fe20003f46270 */
[----:B------:R1:W2:Y:S01]  /*3300*/  @P4 LDG.E R13, [R10.64] ;  /* 0x000000060a0d4981 */ /* 0x0002a2000c1e1900 */
[----:B------:R-:W-:Y:S01]  /*3310*/  LOP3.LUT P3, RZ, R235, 0x8, RZ, 0xc0, !PT ;  /* 0x00000008ebff7812 */ /* 0x000fe2000786c0ff */
[----:B------:R-:W-:Y:S01]  /*3320*/  IMAD R3, R23, c[0x0][0x280], RZ ;  /* 0x0000a00017037a24 */ /* 0x000fe200078e02ff */
[----:B------:R-:W-:-:S03]  /*3330*/  LOP3.LUT R235, R235, 0xfffffffb, RZ, 0xc0, !PT ;  /* 0xfffffffbebeb7812 */ /* 0x000fc600078ec0ff */
[----:B------:R-:W-:Y:S02]  /*3340*/  IMAD R3, R143, c[0x0][0x284], R3 ;  /* 0x0000a1008f037a24 */ /* 0x000fe400078e0203 */
[----:B------:R-:W-:-:S04]  /*3350*/  IMAD.IADD R126, R16, 0x1, R18 ;  /* 0x00000001107e7824 */ /* 0x000fc800078e0212 */
[----:B------:R-:W-:Y:S02]  /*3360*/  @P2 LOP3.LUT R235, R235, 0x4, RZ, 0xfc, !PT ;  /* 0x00000004ebeb2812 */ /* 0x000fe400078efcff */
[----:B------:R-:W-:Y:S01]  /*3370*/  @!PT LDS RZ, [RZ] ;  /* 0x00000000fffff984 */ /* 0x000fe20000000800 */
[----:B------:R-:W-:Y:S01]  /*3380*/  @!PT LDS RZ, [RZ] ;  /* 0x00000000fffff984 */ /* 0x000fe20000000800 */
[----:B------:R-:W-:Y:S01]  /*3390*/  @!PT LDS RZ, [RZ] ;  /* 0x00000000fffff984 */ /* 0x000fe20000000800 */
[----:B------:R3:W-:Y:S01]  /*33a0*/  @P1 LDGSTS.E.BYPASS.LTC128B.128 [R216+0xa080], [R8.64], !P3 ;  /* 0x0a08000008d81fae */ /* 0x0007e2000d901d46 */
[----:B------:R-:W-:Y:S02]  /*33b0*/  SHF.R.U32.HI R30, RZ, 0x3, R251 ;  /* 0x00000003ff1e7819 */ /* 0x000fe400000116fb */
[----:B------:R-:W-:Y:S01]  /*33c0*/  SHF.R.U32.HI R29, RZ, 0x3, R250 ;  /* 0x00000003ff1d7819 */ /* 0x000fe200000116fa */
[----:B------:R3:W-:Y:S01]  /*33d0*/  @P1 LDGSTS.E.BYPASS.LTC128B.128 [R216+0xb880], [R8.64+0x80], !P2 ;  /* 0x0b88008008d81fae */ /* 0x0007e2000d101d46 */
[----:B------:R-:W-:-:S03]  /*33e0*/  LOP3.LUT R235, R235, 0xfffffffd, RZ, 0xc0, !PT ;  /* 0xfffffffdebeb7812 */ /* 0x000fc600078ec0ff */
[----:B------:R3:W-:Y:S01]  /*33f0*/  @P1 LDGSTS.E.BYPASS.LTC128B.128 [R216+0xd080], [R8.64+0x100], !P6 ;  /* 0x0d08010008d81fae */ /* 0x0007e2000f101d46 */
[----:B------:R-:W-:-:S03]  /*3400*/  @P6 LOP3.LUT R235, R235, 0x2, RZ, 0xfc, !PT ;  /* 0x00000002ebeb6812 */ /* 0x000fc600078efcff */
[----:B------:R3:W-:Y:S01]  /*3410*/  @P1 LDGSTS.E.BYPASS.LTC128B.128 [R216+0xe880], [R8.64+0x180], !P5 ;  /* 0x0e88018008d81fae */ /* 0x0007e2000e901d46 */
[----:B-1----:R-:W-:Y:S01]  /*3420*/  IMAD.WIDE.U32 R10, R143, c[0x0][0x280], R140 ;  /* 0x0000a0008f0a7a25 */ /* 0x002fe200078e008c */
[----:B------:R-:W-:Y:S02]  /*3430*/  ISETP.GE.AND P1, PT, R140, c[0x0][0x27c], PT ;  /* 0x00009f008c007a0c */ /* 0x000fe40003f26270 */
[----:B------:R1:W-:Y:S01]  /*3440*/  @P0 LDGSTS.E.BYPASS.LTC128B.128 [R219+0xb080], [R4.64], !P3 ;  /* 0x0b08000004db0fae */ /* 0x0003e2000d901d46 */
[----:B------:R-:W-:Y:S01]  /*3450*/  IMAD.IADD R15, R3, 0x1, R11 ;  /* 0x00000001030f7824 */ /* 0x000fe200078e020b */
[----:B------:R-:W-:Y:S02]  /*3460*/  MOV R131, c[0x0][0x280] ;  /* 0x0000a00000837a02 */ /* 0x000fe40000000f00 */
[----:B------:R1:W-:Y:S01]  /*3470*/  @P0 LDGSTS.E.BYPASS.LTC128B.128 [R219+0xc880], [R4.64+0x80], !P2 ;  /* 0x0c88008004db0fae */ /* 0x0003e2000d101d46 */
[----:B------:R-:W-:Y:S01]  /*3480*/  ISETP.GE.AND P2, PT, R142, c[0x0][0x27c], PT ;  /* 0x00009f008e007a0c */ /* 0x000fe20003f46270 */
[----:B------:R-:W-:Y:S01]  /*3490*/  IMAD.MOV.U32 R14, RZ, RZ, R10 ;  /* 0x000000ffff0e7224 */ /* 0x000fe200078e000a */
[----:B------:R-:W-:Y:S01]  /*34a0*/  SEL R6, RZ, c[0x0][0x27c], !P1 ;  /* 0x00009f00ff067a07 */ /* 0x000fe20004800000 */
[----:B------:R-:W-:Y:S01]  /*34b0*/  IMAD.WIDE.U32 R10, R143, c[0x0][0x290], R144 ;  /* 0x0000a4008f0a7a25 */ /* 0x000fe200078e0090 */
[----:B------:R-:W-:Y:S01]  /*34c0*/  SEL R18, RZ, c[0x0][0x27c], !P2 ;  /* 0x00009f00ff127a07 */ /* 0x000fe20005000000 */
[----:B------:R1:W-:Y:S01]  /*34d0*/  @P0 LDGSTS.E.BYPASS.LTC128B.128 [R219+0xe080], [R4.64+0x100], !P6 ;  /* 0x0e08010004db0fae */ /* 0x0003e2000f101d46 */
[----:B------:R-:W-:-:S03]  /*34e0*/  LOP3.LUT R235, R235, 0xfffffffe, RZ, 0xc0, !PT ;  /* 0xfffffffeebeb7812 */ /* 0x000fc600078ec0ff */
[----:B------:R1:W-:Y:S01]  /*34f0*/  @P0 LDGSTS.E.BYPASS.LTC128B.128 [R219+0xf880], [R4.64+0x180], !P5 ;  /* 0x0f88018004db0fae */ /* 0x0003e2000e901d46 */
[----:B---3--:R-:W-:-:S03]  /*3500*/  IMAD.WIDE.U32 R8, R143, c[0x0][0x280], R144 ;  /* 0x0000a0008f087a25 */ /* 0x008fc600078e0090 */
[----:B------:R-:W0:Y:S01]  /*3510*/  LDGDEPBAR ;  /* 0x00000000000079af */ /* 0x000e220000000000 */
[----:B------:R-:W-:Y:S01]  /*3520*/  IMAD.MOV.U32 R156, RZ, RZ, c[0x0][0x290] ;  /* 0x0000a400ff9c7624 */ /* 0x000fe200078e00ff */
[----:B------:R-:W-:Y:S01]  /*3530*/  IADD3 R17, R9, R3, RZ ;  /* 0x0000000309117210 */ /* 0x000fe20007ffe0ff */
[----:B------:R-:W-:Y:S01]  /*3540*/  IMAD R3, R23, c[0x0][0x290], RZ ;  /* 0x0000a40017037a24 */ /* 0x000fe200078e02ff */
[----:B------:R-:W-:Y:S01]  /*3550*/  MOV R16, R8 ;  /* 0x0000000800107202 */ /* 0x000fe20000000f00 */
[----:B------:R-:W-:Y:S01]  /*3560*/  IMAD.WIDE.U32 R8, R143, c[0x0][0x290], R140 ;  /* 0x0000a4008f087a25 */ /* 0x000fe200078e008c */
[----:B------:R-:W-:Y:S02]  /*3570*/  SHF.L.U32 R155, R131, 0x5, RZ ;  /* 0x00000005839b7819 */ /* 0x000fe400000006ff */
[----:B------:R-:W-:Y:S01]  /*3580*/  @P5 LOP3.LUT R235, R235, 0x1, RZ, 0xfc, !PT ;  /* 0x00000001ebeb5812 */ /* 0x000fe200078efcff */
[----:B------:R-:W-:-:S04]  /*3590*/  IMAD R3, R143, c[0x0][0x294], R3 ;  /* 0x0000a5008f037a24 */ /* 0x000fc800078e0203 */
[----:B------:R-:W-:Y:S02]  /*35a0*/  IMAD.IADD R11, R11, 0x1, R3 ;  /* 0x000000010b0b7824 */ /* 0x000fe400078e0203 */
[----:B------:R-:W-:Y:S01]  /*35b0*/  IMAD.IADD R9, R3, 0x1, R9 ;  /* 0x0000000103097824 */ /* 0x000fe200078e0209 */
[----:B------:R-:W-:Y:S01]  /*35c0*/  IADD3 R3, R140, R6, RZ ;  /* 0x000000068c037210 */ /* 0x000fe20007ffe0ff */
[----:B-1----:R-:W-:-:S04]  /*35d0*/  IMAD.WIDE.U32 R4, R28, c[0x0][0x260], R140 ;  /* 0x000098001c047a25 */ /* 0x002fc800078e008c */
[----:B------:R-:W-:Y:S01]  /*35e0*/  IMAD.IADD R6, R142, 0x1, R18 ;  /* 0x000000018e067824 */ /* 0x000fe200078e0212 */
[----:B------:R-:W-:Y:S01]  /*35f0*/  SHF.R.S32.HI R18, RZ, 0x1f, R3 ;  /* 0x0000001fff127819 */ /* 0x000fe20000011403 */
[----:B------:R-:W-:-:S04]  /*3600*/  IMAD R5, R28, c[0x0][0x264], R5 ;  /* 0x000099001c057a24 */ /* 0x000fc800078e0205 */
[----:B------:R-:W-:Y:S01]  /*3610*/  IMAD.WIDE.U32 R90, R21, c[0x0][0x268], R4 ;  /* 0x00009a00155a7a25 */ /* 0x000fe200078e0004 */
[CC--:B------:R-:W-:Y:S02]  /*3620*/  LEA.HI R5, R18.reuse, R3.reuse, RZ, 0x6 ;  /* 0x0000000312057211 */ /* 0x0c0fe400078f30ff */
[----:B------:R-:W-:-:S04]  /*3630*/  LEA.HI R4, R18, R3, RZ, 0x3 ;  /* 0x0000000312047211 */ /* 0x000fc800078f18ff */
[----:B------:R-:W-:Y:S01]  /*3640*/  LOP3.LUT R18, R250, 0x38, R4, 0xf8, !PT ;  /* 0x00000038fa127812 */ /* 0x000fe200078ef804 */
[----:B------:R-:W-:Y:S01]  /*3650*/  WARPSYNC 0xffffffff ;  /* 0xffffffff00007948 */ /* 0x000fe20003800000 */
[----:B------:R-:W-:Y:S01]  /*3660*/  IMAD R150, R132, c[0x0][0x284], RZ ;  /* 0x0000a10084967a24 */ /* 0x000fe200078e02ff */
[----:B------:R-:W-:Y:S01]  /*3670*/  LOP3.LUT R86, R4, 0xfffffff8, RZ, 0xc0, !PT ;  /* 0xfffffff804567812 */ /* 0x000fe200078ec0ff */
[C---:B------:R-:W-:Y:S02]  /*3680*/  IMAD R152, R132.reuse, c[0x0][0x294], RZ ;  /* 0x0000a50084987a24 */ /* 0x040fe400078e02ff */
[----:B------:R-:W-:Y:S01]  /*3690*/  IMAD.WIDE.U32 R134, R132, c[0x0][0x280], RZ ;  /* 0x0000a00084867a25 */ /* 0x000fe200078e00ff */
[----:B------:R-:W-:-:S03]  /*36a0*/  SHF.L.U64.HI R131, R131, R136, c[0x0][0x284] ;  /* 0x0000a10083837619 */ /* 0x000fc60000010288 */
[----:B-----5:R-:W-:-:S04]  /*36b0*/  IMAD.WIDE.U32 R98, R130, c[0x0][0x280], R16 ;  /* 0x0000a00082627a25 */ /* 0x020fc800078e0010 */
[----:B------:R-:W-:Y:S01]  /*36c0*/  IMAD.WIDE.U32 R92, R130, c[0x0][0x290], R8 ;  /* 0x0000a400825c7a25 */ /* 0x000fe200078e0008 */
[----:B------:R-:W-:-:S03]  /*36d0*/  SHF.L.U64.HI R136, R156, R136, c[0x0][0x294] ;  /* 0x0000a5009c887619 */ /* 0x000fc60000010288 */
[----:B------:R-:W-:-:S04]  /*36e0*/  IMAD.WIDE.U32 R132, R132, c[0x0][0x290], RZ ;  /* 0x0000a40084847a25 */ /* 0x000fc800078e00ff */
[----:B------:R-:W-:-:S04]  /*36f0*/  IMAD.WIDE.U32 R116, R28, c[0x0][0x1e8], RZ ;  /* 0x00007a001c747a25 */ /* 0x000fc800078e00ff */
[----:B------:R-:W-:-:S04]  /*3700*/  IMAD.WIDE.U32 R114, R28, c[0x0][0x210], RZ ;  /* 0x000084001c727a25 */ /* 0x000fc800078e00ff */
[----:B------:R-:W-:-:S04]  /*3710*/  IMAD.WIDE.U32 R96, R130, c[0x0][0x280], R14 ;  /* 0x0000a00082607a25 */ /* 0x000fc800078e000e */
[----:B------:R-:W-:Y:S01]  /*3720*/  IMAD.WIDE.U32 R94, R130, c[0x0][0x290], R10 ;  /* 0x0000a400825e7a25 */ /* 0x000fe200078e000a */
[----:B------:R-:W-:Y:S02]  /*3730*/  IADD3 R150, R135, R150, RZ ;  /* 0x0000009687967210 */ /* 0x000fe40007ffe0ff */
[----:B------:R-:W-:Y:S01]  /*3740*/  SHF.R.S32.HI R73, RZ, 0x3, R4 ;  /* 0x00000003ff497819 */ /* 0x000fe20000011404 */
[----:B------:R-:W-:Y:S01]  /*3750*/  IMAD.SHL.U32 R156, R156, 0x20, RZ ;  /* 0x000000209c9c7824 */ /* 0x000fe200078e00ff */
[----:B------:R-:W-:Y:S01]  /*3760*/  SHF.R.S32.HI R102, RZ, 0x1f, R86 ;  /* 0x0000001fff667819 */ /* 0x000fe20000011456 */
[----:B------:R-:W-:Y:S02]  /*3770*/  IMAD.IADD R152, R133, 0x1, R152 ;  /* 0x0000000185987824 */ /* 0x000fe400078e0298 */
[C---:B------:R-:W-:Y:S02]  /*3780*/  IMAD R125, R28.reuse, c[0x0][0x1ec], R117 ;  /* 0x00007b001c7d7a24 */ /* 0x040fe400078e0275 */
[----:B------:R-:W-:Y:S01]  /*3790*/  IMAD R124, R28, c[0x0][0x214], R115 ;  /* 0x000085001c7c7a24 */ /* 0x000fe200078e0273 */
[----:B--2---:R-:W-:-:S02]  /*37a0*/  @P4 SHF.R.S32.HI R26, RZ, 0x1f, R13 ;  /* 0x0000001fff1a4819 */ /* 0x004fc4000001140d */
[----:B------:R-:W-:Y:S01]  /*37b0*/  @!P4 MOV R26, R20 ;  /* 0x00000014001ac202 */ /* 0x000fe20000000f00 */
[----:B------:R-:W-:Y:S01]  /*37c0*/  IMAD R20, R19, c[0x0][0x268], RZ ;  /* 0x00009a0013147a24 */ /* 0x000fe200078e02ff */
[----:B------:R-:W-:-:S03]  /*37d0*/  SHF.R.S32.HI R19, RZ, 0x1f, R6 ;  /* 0x0000001fff137819 */ /* 0x000fc60000011406 */
[----:B------:R-:W-:Y:S01]  /*37e0*/  IMAD R27, R21, c[0x0][0x26c], R20 ;  /* 0x00009b00151b7a24 */ /* 0x000fe200078e0214 */
[CC--:B------:R-:W-:Y:S02]  /*37f0*/  LEA.HI R20, R19.reuse, R6.reuse, RZ, 0x6 ;  /* 0x0000000613147211 */ /* 0x0c0fe400078f30ff */
[----:B------:R-:W-:Y:S02]  /*3800*/  LEA.HI R3, R19, R6, RZ, 0x3 ;  /* 0x0000000613037211 */ /* 0x000fe400078f18ff */
[----:B------:R-:W-:Y:S02]  /*3810*/  SHF.R.S32.HI R6, RZ, 0x6, R5 ;  /* 0x00000006ff067819 */ /* 0x000fe40000011405 */
[C---:B------:R-:W-:Y:S02]  /*3820*/  LOP3.LUT R19, R251.reuse, 0x38, R4, 0xf8, !PT ;  /* 0x00000038fb137812 */ /* 0x040fe400078ef804 */
[----:B------:R-:W-:Y:S01]  /*3830*/  SHF.R.S32.HI R5, RZ, 0x6, R20 ;  /* 0x00000006ff057819 */ /* 0x000fe20000011414 */
[----:B------:R-:W-:Y:S01]  /*3840*/  @!P4 IMAD.MOV.U32 R13, RZ, RZ, R22 ;  /* 0x000000ffff0dc224 */ /* 0x000fe200078e0016 */
[----:B------:R-:W-:-:S02]  /*3850*/  LOP3.LUT R21, R251, 0x38, R3, 0xf8, !PT ;  /* 0x00000038fb157812 */ /* 0x000fc400078ef803 */
[----:B------:R-:W-:Y:S01]  /*3860*/  LOP3.LUT R23, R250, 0x38, R3, 0xf8, !PT ;  /* 0x00000038fa177812 */ /* 0x000fe200078ef803 */
[C-C-:B------:R-:W-:Y:S01]  /*3870*/  IMAD R25, R6.reuse, 0xc00, R7.reuse ;  /* 0x00000c0006197824 */ /* 0x140fe200078e0207 */
[-C--:B------:R-:W-:Y:S01]  /*3880*/  LOP3.LUT R22, R19, R30.reuse, RZ, 0x3c, !PT ;  /* 0x0000001e13167212 */ /* 0x080fe200078e3cff */
[--C-:B------:R-:W-:Y:S01]  /*3890*/  IMAD R24, R6, 0xc00, R12.reuse ;  /* 0x00000c0006187824 */ /* 0x100fe200078e020c */
[-C--:B------:R-:W-:Y:S01]  /*38a0*/  LOP3.LUT R19, R18, R29.reuse, RZ, 0x3c, !PT ;  /* 0x0000001d12137212 */ /* 0x080fe200078e3cff */
[----:B------:R-:W-:Y:S01]  /*38b0*/  IMAD R20, R5, 0xc00, R7 ;  /* 0x00000c0005147824 */ /* 0x000fe200078e0207 */
[----:B------:R-:W-:Y:S01]  /*38c0*/  LOP3.LUT R18, R21, R30, RZ, 0x3c, !PT ;  /* 0x0000001e15127212 */ /* 0x000fe200078e3cff */
[----:B------:R-:W-:Y:S01]  /*38d0*/  IMAD R6, R5, 0xc00, R12 ;  /* 0x00000c0005067824 */ /* 0x000fe200078e020c */
[----:B------:R-:W-:-:S03]  /*38e0*/  LOP3.LUT R5, R23, R29, RZ, 0x3c, !PT ;  /* 0x0000001d17057212 */ /* 0x000fc600078e3cff */
[----:B------:R-:W-:Y:S02]  /*38f0*/  IMAD.IADD R21, R20, 0x1, R18 ;  /* 0x0000000114157824 */ /* 0x000fe400078e0212 */
[----:B------:R-:W-:Y:S01]  /*3900*/  IMAD.IADD R20, R6, 0x1, R5 ;  /* 0x0000000106147824 */ /* 0x000fe200078e0205 */
[----:B------:R-:W-:Y:S01]  /*3910*/  SHF.R.S32.HI R6, RZ, 0x1f, R130 ;  /* 0x0000001fff067819 */ /* 0x000fe20000011482 */
[----:B------:R-:W-:Y:S01]  /*3920*/  IMAD.IADD R23, R25, 0x1, R22 ;  /* 0x0000000119177824 */ /* 0x000fe200078e0216 */
[----:B------:R-:W-:Y:S01]  /*3930*/  IADD3 R22, R24, R19, RZ ;  /* 0x0000001318167210 */ /* 0x000fe20007ffe0ff */
[----:B------:R-:W-:Y:S01]  /*3940*/  IMAD.MOV.U32 R5, RZ, RZ, c[0x0][0x27c] ;  /* 0x00009f00ff057624 */ /* 0x000fe200078e00ff */
[----:B------:R-:W-:Y:S01]  /*3950*/  SHF.R.S32.HI R72, RZ, 0x3, R3 ;  /* 0x00000003ff487819 */ /* 0x000fe20000011403 */
[C---:B------:R-:W-:Y:S01]  /*3960*/  IMAD R19, R6.reuse, c[0x0][0x280], RZ ;  /* 0x0000a00006137a24 */ /* 0x040fe200078e02ff */
[----:B------:R-:W-:Y:S01]  /*3970*/  LOP3.LUT R85, R3, 0xfffffff8, RZ, 0xc0, !PT ;  /* 0xfffffff803557812 */ /* 0x000fe200078ec0ff */
[----:B------:R-:W-:-:S02]  /*3980*/  IMAD R18, R6, c[0x0][0x290], RZ ;  /* 0x0000a40006127a24 */ /* 0x000fc400078e02ff */
[----:B------:R-:W-:Y:S02]  /*3990*/  IMAD R3, R26, c[0x0][0x2b0], RZ ;  /* 0x0000ac001a037a24 */ /* 0x000fe400078e02ff */
[----:B------:R-:W-:Y:S02]  /*39a0*/  IMAD.SHL.U32 R75, R5, 0x2, RZ ;  /* 0x00000002054b7824 */ /* 0x000fe400078e00ff */
[C---:B------:R-:W-:Y:S02]  /*39b0*/  IMAD R6, R130.reuse, c[0x0][0x284], R19 ;  /* 0x0000a10082067a24 */ /* 0x040fe400078e0213 */
[----:B------:R-:W-:Y:S02]  /*39c0*/  IMAD R5, R130, c[0x0][0x294], R18 ;  /* 0x0000a50082057a24 */ /* 0x000fe400078e0212 */
[C---:B------:R-:W-:Y:S02]  /*39d0*/  IMAD R3, R13.reuse, c[0x0][0x2b4], R3 ;  /* 0x0000ad000d037a24 */ /* 0x040fe400078e0203 */
[----:B------:R-:W-:Y:S01]  /*39e0*/  IMAD.WIDE.U32 R112, R13, c[0x0][0x2b0], RZ ;  /* 0x0000ac000d707a25 */ /* 0x000fe200078e00ff */
[----:B------:R-:W-:-:S02]  /*39f0*/  IADD3 R105, R99, R6, RZ ;  /* 0x0000000663697210 */ /* 0x000fc40007ffe0ff */
[----:B------:R-:W-:Y:S01]  /*3a00*/  IADD3 R100, R5, R93, RZ ;  /* 0x0000005d05647210 */ /* 0x000fe20007ffe0ff */
[----:B------:R-:W-:Y:S01]  /*3a10*/  IMAD.IADD R89, R91, 0x1, R27 ;  /* 0x000000015b597824 */ /* 0x000fe200078e021b */
[----:B------:R-:W-:Y:S01]  /*3a20*/  SHF.R.S32.HI R101, RZ, 0x1f, R85 ;  /* 0x0000001fff657819 */ /* 0x000fe20000011455 */
[----:B------:R-:W-:Y:S01]  /*3a30*/  IMAD.IADD R103, R6, 0x1, R97 ;  /* 0x0000000106677824 */ /* 0x000fe200078e0261 */
[----:B------:R-:W-:Y:S01]  /*3a40*/  SHF.L.U32 R121, R21, 0x1, RZ ;  /* 0x0000000115797819 */ /* 0x000fe200000006ff */
[----:B------:R-:W-:Y:S01]  /*3a50*/  IMAD.IADD R104, R95, 0x1, R5 ;  /* 0x000000015f687824 */ /* 0x000fe200078e0205 */
[----:B------:R-:W-:Y:S01]  /*3a60*/  IADD3 R119, R113, R3, RZ ;  /* 0x0000000371777210 */ /* 0x000fe20007ffe0ff */
[----:B------:R-:W-:Y:S02]  /*3a70*/  IMAD.SHL.U32 R123, R23, 0x2, RZ ;  /* 0x00000002177b7824 */ /* 0x000fe400078e00ff */
[----:B------:R-:W-:Y:S02]  /*3a80*/  IMAD.SHL.U32 R122, R22, 0x2, RZ ;  /* 0x00000002167a7824 */ /* 0x000fe400078e00ff */
[----:B------:R-:W-:Y:S01]  /*3a90*/  IMAD.SHL.U32 R120, R20, 0x2, RZ ;  /* 0x0000000214787824 */ /* 0x000fe200078e00ff */
[----:B------:R-:W-:Y:S06]  /*3aa0*/  BAR.SYNC.DEFER_BLOCKING 0x0 ;  /* 0x0000000000007b1d */ /* 0x000fec0000010000 */
.L_x_2989:
[----:B------:R-:W-:Y:S01]  /*3ab0*/  MOV R83, RZ ;  /* 0x000000ff00537202 */ /* 0x000fe20000000f00 */
[----:B-1--4-:R-:W-:Y:S01]  /*3ac0*/  IMAD.MOV.U32 R4, RZ, RZ, c[0x0][0x2b8] ;  /* 0x0000ae00ff047624 */ /* 0x012fe200078e00ff */
[----:B------:R-:W-:Y:S04]  /*3ad0*/  DEPBAR.LE SB0, 0x0 ;  /* 0x000080000000791a */ /* 0x000fe80000000000 */
[----:B------:R-:W-:Y:S01]  /*3ae0*/  ISETP.NE.AND P0, PT, R4, 0x1, PT ;  /* 0x000000010400780c */ /* 0x000fe20003f05270 */
[----:B------:R-:W-:Y:S01]  /*3af0*/  IMAD R3, R39, 0x30, R0 ;  /* 0x0000003027037824 */ /* 0x000fe200078e0200 */
[----:B------:R-:W-:Y:S01]  /*3b00*/  WARPSYNC 0xffffffff ;  /* 0xffffffff00007948 */ /* 0x000fe20003800000 */
[----:B------:R-:W-:Y:S02]  /*3b10*/  BSSY B2, `(.L_x_2949) ;  /* 0x0000545000027945 */ /* 0x000fe40003800000 */
[----:B------:R-:W-:Y:S04]  /*3b20*/  IMAD.IADD R5, R126, 0x1, R3 ;  /* 0x000000017e057824 */ /* 0x000fe800078e0203 */
[--C-:B------:R-:W-:Y:S04]  /*3b30*/  IMAD.MOV.U32 R4, RZ, RZ, R5.reuse ;  /* 0x000000ffff047224 */ /* 0x100fe800078e0005 */
        /* <DEDUP_REMOVED lines=25> */
[----:B------:R-:W-:Y:S02]  /*3cd0*/  LEA.HI.X R80, R3, c[0x0][0x1cc], R4, 0x1, P0 ;  /* 0x0000730003507a11 */ /* 0x000fe400000f0c04 */
[----:B------:R-:W-:Y:S04]  /*3ce0*/  MOV R3, c[0x0][0x27c] ;  /* 0x00009f0000037a02 */ /* 0x000fe80000000f00 */
[----:B------:R-:W-:Y:S11]  /*3cf0*/  ISETP.GE.AND P0, PT, R3, 0x1, PT ;  /* 0x000000010300780c */ /* 0x000ff60003f06270 */
[----:B------:R-:W-:Y:S02]  /*3d00*/  @!UPT UIADD3 URZ, URZ, URZ, URZ ;  /* 0x0000003f3f3ff290 */ /* 0x000fe4000fffe03f */
[----:B------:R-:W-:-:S05]  /*3d10*/  @!P0 BRA `(.L_x_2950) ;  /* 0x00004ec000008947 */ /* 0x000fca0003800000 */
[-C--:B------:R-:W-:Y:S01]  /*3d20*/  IMAD R6, R150, R39.reuse, RZ ;  /* 0x0000002796067224 */ /* 0x080fe200078e02ff */
[----:B------:R-:W-:Y:S01]  /*3d30*/  ULDC.U8 UR4, c[0x0][0x298] ;  /* 0x0000a60000047ab9 */ /* 0x000fe20000000000 */
[-C--:B------:R-:W-:Y:S01]  /*3d40*/  IMAD R5, R152, R39.reuse, RZ ;  /* 0x0000002798057224 */ /* 0x080fe200078e02ff */
[----:B------:R-:W-:Y:S01]  /*3d50*/  ISETP.NE.AND P0, PT, RZ, UR4, PT ;  /* 0x00000004ff007c0c */ /* 0x000fe2000bf05270 */
[----:B------:R-:W-:Y:S01]  /*3d60*/  IMAD R3, R39, -0x30, R2 ;  /* 0xffffffd027037824 */ /* 0x000fe200078e0202 */
[----:B------:R-:W-:Y:S01]  /*3d70*/  SHF.R.S32.HI R4, RZ, 0x1f, R39 ;  /* 0x0000001fff047819 */ /* 0x000fe20000011427 */
[-C--:B------:R-:W-:Y:S03]  /*3d80*/  IMAD.WIDE.U32 R68, R134, R39.reuse, RZ ;  /* 0x0000002786447225 */ /* 0x080fe600078e00ff */
[----:B------:R-:W-:Y:S01]  /*3d90*/  IMNMX R82, R3, 0x30, PT ;  /* 0x0000003003527817 */ /* 0x000fe20003800200 */
[C---:B------:R-:W-:Y:S02]  /*3da0*/  IMAD R6, R4.reuse, R134, R6 ;  /* 0x0000008604067224 */ /* 0x040fe400078e0206 */
        /* <DEDUP_REMOVED lines=49> */
.L_x_2953:
[----:B------:R-:W-:Y:S05]  /*40c0*/  BSYNC B0 ;  /* 0x0000000000007941 */ /* 0x000fea0003800000 */
.L_x_2952:
        /* <DEDUP_REMOVED lines=70> */
.L_x_2955:
[----:B------:R-:W-:Y:S05]  /*4530*/  BSYNC B0 ;  /* 0x0000000000007941 */ /* 0x000fea0003800000 */
.L_x_2954:
        /* <DEDUP_REMOVED lines=91> */
.L_x_2959:
[----:B------:R-:W-:Y:S05]  /*4af0*/  BSYNC B0 ;  /* 0x0000000000007941 */ /* 0x000fea0003800000 */
.L_x_2958:
        /* <DEDUP_REMOVED lines=58> */
.L_x_2961:
[----:B------:R-:W-:Y:S05]  /*4ea0*/  BSYNC B0 ;  /* 0x0000000000007941 */ /* 0x000fea0003800000 */
.L_x_2960:
        /* <DEDUP_REMOVED lines=58> */
.L_x_2963:
[----:B------:R-:W-:Y:S05]  /*5250*/  BSYNC B0 ;  /* 0x0000000000007941 */ /* 0x000fea0003800000 */
.L_x_2962:
        /* <DEDUP_REMOVED lines=56> */
.L_x_2957:
[----:B-123--:R-:W-:Y:S05]  /*55e0*/  BSYNC B1 ;  /* 0x0000000000017941 */ /* 0x00efea0003800000 */
.L_x_2956:
        /* <DEDUP_REMOVED lines=61> */
.L_x_2966:
[----:B------:R-:W-:Y:S05]  /*59c0*/  BSYNC B0 ;  /* 0x0000000000007941 */ /* 0x000fea0003800000 */
.L_x_2965:
        /* <DEDUP_REMOVED lines=10> */
[----:B------:R-:W-:Y:S01]  /*5a70*/  @!P0 SHF.R.U32.HI R9, RZ, 0x10, R23 ;  /* 0x00000010ff098819 */ /* 0x000fe20000011617 */
[----:B------:R-:W-:Y:S01]  /*5a80*/  @!P0 HADD2.F32 R8, -RZ, R58.H1_H1 ;  /* 0x3000003aff088230 */ /* 0x000fe20000004100 */
[----:B------:R-:W-:Y:S03]  /*5a90*/  @!P0 SHF.R.U32.HI R11, RZ, 0x10, R51 ;  /* 0x00000010ff0b8819 */ /* 0x000fe60000011633 */
[----:B------:R-:W-:Y:S02]  /*5aa0*/  @!P0 HADD2.F32 R9, -RZ, R9.H0_H0 ;  /* 0x20000009ff098230 */ /* 0x000fe40000004100 */
[----:B------:R-:W-:Y:S01]  /*5ab0*/  @!P0 HADD2.F32 R11, -RZ, R11.H0_H0 ;  /* 0x2000000bff0b8230 */ /* 0x000fe20000004100 */
[----:B--2---:R-:W-:Y:S05]  /*5ac0*/  @!P0 MOV R4, R16 ;  /* 0x0000001000048202 */ /* 0x004fea0000000f00 */
[--C-:B------:R-:W-:Y:S02]  /*5ad0*/  @!P0 HADD2.F32 R6, -RZ, R4.reuse.H1_H1 ;  /* 0x30000004ff068230 */ /* 0x100fe40000004100 */
[----:B------:R-:W-:Y:S03]  /*5ae0*/  @!P0 HADD2.F32 R4, -RZ, R4.H0_H0 ;  /* 0x20000004ff048230 */ /* 0x000fe60000004100 */
[-C--:B------:R-:W-:Y:S02]  /*5af0*/  @!P0 FMUL.FTZ R5, R6, R3.reuse ;  /* 0x0000000306058220 */ /* 0x080fe40000410000 */
[C---:B------:R-:W-:Y:S02]  /*5b00*/  @!P0 FMUL.FTZ R3, R4.reuse, R3 ;  /* 0x0000000304038220 */ /* 0x040fe40000410000 */
[-C--:B------:R-:W-:Y:S01]  /*5b10*/  @!P0 FFMA.FTZ R28, R4, R8.reuse, -R5 ;  /* 0x00000008041c8223 */ /* 0x080fe20000010805 */
[----:B------:R-:W-:Y:S01]  /*5b20*/  @!P0 SHF.R.U64 R4, R22, 0x10, R23 ;  /* 0x0000001016048819 */ /* 0x000fe20000001217 */
[----:B------:R-:W-:Y:S01]  /*5b30*/  @!P0 FFMA.FTZ R3, R6, R8, R3 ;  /* 0x0000000806038223 */ /* 0x000fe20000010003 */
[----:B------:R-:W-:Y:S02]  /*5b40*/  @!P0 MOV R5, R17 ;  /* 0x0000001100058202 */ /* 0x000fe40000000f00 */
[----:B------:R-:W-:Y:S01]  /*5b50*/  @!P0 SHF.R.U64 R6, R50, 0x10, R51 ;  /* 0x0000001032068819 */ /* 0x000fe20000001233 */
[----:B------:R-:W-:Y:S02]  /*5b60*/  @!P0 HADD2.F32 R4, -RZ, R4.H0_H0 ;  /* 0x20000004ff048230 */ /* 0x000fe40000004100 */
[--C-:B------:R-:W-:Y:S02]  /*5b70*/  @!P0 HADD2.F32 R8, -RZ, R5.reuse.H1_H1 ;  /* 0x30000005ff088230 */ /* 0x100fe40000004100 */
[----:B------:R-:W-:Y:S02]  /*5b80*/  @!P0 HADD2.F32 R5, -RZ, R5.H0_H0 ;  /* 0x20000005ff058230 */ /* 0x000fe40000004100 */
[----:B------:R-:W-:Y:S01]  /*5b90*/  @!P0 HADD2.F32 R10, -RZ, R6.H0_H0 ;  /* 0x20000006ff0a8230 */ /* 0x000fe20000004100 */
[CC--:B------:R-:W-:Y:S02]  /*5ba0*/  @!P0 FMUL.FTZ R6, R8.reuse, R4.reuse ;  /* 0x0000000408068220 */ /* 0x0c0fe40000410000 */
[C---:B------:R-:W-:Y:S02]  /*5bb0*/  @!P0 FMUL.FTZ R4, R5.reuse, R4 ;  /* 0x0000000405048220 */ /* 0x040fe40000410000 */
[----:B------:R-:W-:Y:S01]  /*5bc0*/  @!P0 FFMA.FTZ R21, R5, R10, -R6 ;  /* 0x0000000a05158223 */ /* 0x000fe20000010806 */
        /* <DEDUP_REMOVED lines=10> */
[-C--:B------:R-:W-:Y:S01]  /*5c70*/  @!P0 FFMA.FTZ R20, R6, R10.reuse, -R13 ;  /* 0x0000000a06148223 */ /* 0x080fe2000001080d */
[----:B------:R-:W-:Y:S01]  /*5c80*/  @!P0 MOV R6, R19 ;  /* 0x0000001300068202 */ /* 0x000fe20000000f00 */
[----:B------:R-:W-:Y:S04]  /*5c90*/  @!P0 FFMA.FTZ R5, R8, R10, R5 ;  /* 0x0000000a08058223 */ /* 0x000fe80000010005 */
[--C-:B------:R-:W-:Y:S01]  /*5ca0*/  @!P0 HADD2.F32 R8, -RZ, R6.reuse.H0_H0 ;  /* 0x20000006ff088230 */ /* 0x100fe20000004100 */
[----:B------:R-:W-:Y:S01]  /*5cb0*/  @!P0 F2FP.PACK_AB R5, R5, R20 ;  /* 0x000000140505823e */ /* 0x000fe200000000ff */
[----:B------:R-:W-:Y:S03]  /*5cc0*/  @!P0 HADD2.F32 R10, -RZ, R6.H1_H1 ;  /* 0x30000006ff0a8230 */ /* 0x000fe60000004100 */
[----:B------:R-:W-:Y:S01]  /*5cd0*/  @!P0 MOV R18, R5 ;  /* 0x0000000500128202 */ /* 0x000fe20000000f00 */
        /* <DEDUP_REMOVED lines=9> */
.L_x_2968:
[----:B------:R-:W-:Y:S05]  /*5d70*/  BSYNC B0 ;  /* 0x0000000000007941 */ /* 0x000fea0003800000 */
.L_x_2967:
        /* <DEDUP_REMOVED lines=58> */
.L_x_2970:
[----:B------:R-:W-:Y:S05]  /*6120*/  BSYNC B0 ;  /* 0x0000000000007941 */ /* 0x000fea0003800000 */
.L_x_2969:
        /* <DEDUP_REMOVED lines=58> */
.L_x_2951:
        /* <DEDUP_REMOVED lines=36> */
.L_x_2972:
[----:B------:R-:W-:Y:S05]  /*6710*/  BSYNC B0 ;  /* 0x0000000000007941 */ /* 0x000fea0003800000 */
.L_x_2971:
        /* <DEDUP_REMOVED lines=61> */
.L_x_2974:
[----:B------:R-:W-:Y:S05]  /*6af0*/  BSYNC B0 ;  /* 0x0000000000007941 */ /* 0x000fea0003800000 */
.L_x_2973:
        /* <DEDUP_REMOVED lines=152> */
.L_x_2978:
[----:B------:R-:W-:Y:S05]  /*7480*/  BSYNC B0 ;  /* 0x0000000000007941 */ /* 0x000fea0003800000 */
.L_x_2977:
        /* <DEDUP_REMOVED lines=121> */
.L_x_2976:
[----:B-123--:R-:W-:Y:S05]  /*7c20*/  BSYNC B1 ;  /* 0x0000000000017941 */ /* 0x00efea0003800000 */
.L_x_2975:
        /* <DEDUP_REMOVED lines=125> */
.L_x_2980:
[----:B------:R-:W-:Y:S05]  /*8400*/  BSYNC B0 ;  /* 0x0000000000007941 */ /* 0x000fea0003800000 */
.L_x_2979:
        /* <DEDUP_REMOVED lines=20> */
[--C-:B------:R-:W-:Y:S01]  /*8550*/  @!P0 SHF.R.U64 R22, R64, 0x10, R65.reuse ;  /* 0x0000001040168819 */ /* 0x100fe20000001241 */
[----:B------:R-:W-:Y:S01]  /*8560*/  IMAD R3, R3, 0xc00, R12 ;  /* 0x00000c0003037824 */ /* 0x000fe200078e020c */
[----:B------:R-:W-:Y:S02]  /*8570*/  LOP3.LUT R4, R4, R30, RZ, 0x3c, !PT ;  /* 0x0000001e04047212 */ /* 0x000fe400078e3cff */
[----:B------:R-:W-:Y:S03]  /*8580*/  @!P0 SHF.R.U32.HI R20, RZ, 0x10, R65 ;  /* 0x00000010ff148819 */ /* 0x000fe60000011641 */
[----:B------:R-:W-:Y:S01]  /*8590*/  IMAD.IADD R3, R3, 0x1, R4 ;  /* 0x0000000103037824 */ /* 0x000fe200078e0204 */
[----:B------:R-:W-:Y:S02]  /*85a0*/  @!P0 HADD2.F32 R4, -RZ, R37.H0_H0 ;  /* 0x20000025ff048230 */ /* 0x000fe40000004100 */
[----:B------:R-:W-:Y:S01]  /*85b0*/  @!P0 HADD2.F32 R20, -RZ, R20.H0_H0 ;  /* 0x20000014ff148230 */ /* 0x000fe20000004100 */
[----:B--2---:R-:W-:Y:S01]  /*85c0*/  @!P0 IMAD.MOV.U32 R8, RZ, RZ, R16 ;  /* 0x000000ffff088224 */ /* 0x004fe200078e0010 */
[----:B------:R-:W-:Y:S04]  /*85d0*/  SHF.L.U32 R3, R3, 0x1, RZ ;  /* 0x0000000103037819 */ /* 0x000fe800000006ff */
[----:B------:R-:W-:Y:S01]  /*85e0*/  @!P0 HADD2.F32 R5, -RZ, R8.H0_H0 ;  /* 0x20000008ff058230 */ /* 0x000fe20000004100 */
[----:B------:R2:W4:Y:S04]  /*85f0*/  LDS.128 R28, [R3+0xa080] ;  /* 0x00a08000031c7984 */ /* 0x0005280000000c00 */
[C---:B--2---:R-:W-:Y:S02]  /*8600*/  @!P0 FMUL.FTZ R3, R5.reuse, R4 ;  /* 0x0000000405038220 */ /* 0x044fe40000410000 */
[----:B----4-:R-:W-:Y:S01]  /*8610*/  @!P0 IMAD.MOV.U32 R15, RZ, RZ, R29 ;  /* 0x000000ffff0f8224 */ /* 0x010fe200078e001d */
        /* <DEDUP_REMOVED lines=23> */
[----:B------:R-:W-:Y:S01]  /*8790*/  @!P0 HADD2.F32 R22, -RZ, R71.H1_H1 ;  /* 0x30000047ff168230 */ /* 0x000fe20000004100 */
[----:B------:R-:W-:Y:S02]  /*87a0*/  @!P0 MOV R17, R24 ;  /* 0x0000001800118202 */ /* 0x000fe40000000f00 */
[C---:B------:R-:W-:Y:S01]  /*87b0*/  @!P0 FFMA.FTZ R8, R4.reuse, R9, -R8 ;  /* 0x0000000904088223 */ /* 0x040fe20000010808 */
[----:B------:R-:W-:Y:S01]  /*87c0*/  @!P0 MOV R23, R31 ;  /* 0x0000001f00178202 */ /* 0x000fe20000000f00 */
[----:B------:R-:W-:Y:S01]  /*87d0*/  @!P0 FMUL.FTZ R4, R4, R10 ;  /* 0x0000000a04048220 */ /* 0x000fe20000410000 */
[----:B------:R-:W-:Y:S01]  /*87e0*/  @!P0 HADD2.F32 R10, -RZ, R25.H0_H0 ;  /* 0x20000019ff0a8230 */ /* 0x000fe20000004100 */
[----:B------:R-:W-:Y:S02]  /*87f0*/  @!P0 SHF.R.U32.HI R24, RZ, 0x10, R67 ;  /* 0x00000010ff188819 */ /* 0x000fe40000011643 */
        /* <DEDUP_REMOVED lines=8> */
[----:B------:R-:W-:Y:S01]  /*8880*/  @!P0 SHF.R.U64 R26, R66, 0x10, R67 ;  /* 0x00000010421a8819 */ /* 0x000fe20000001243 */
[----:B------:R-:W-:Y:S01]  /*8890*/  @!P0 HADD2.F32 R9, -RZ, R13.H0_H0 ;  /* 0x2000000dff098230 */ /* 0x000fe20000004100 */
[-C--:B------:R-:W-:Y:S01]  /*88a0*/  @!P0 FMUL.FTZ R20, R10, R8.reuse ;  /* 0x000000080a148220 */ /* 0x080fe20000410000 */
[--C-:B------:R-:W-:Y:S01]  /*88b0*/  @!P0 HADD2.F32 R21, -RZ, R23.reuse.H0_H0 ;  /* 0x20000017ff158230 */ /* 0x100fe20000004100 */
[--C-:B------:R-:W-:Y:S01]  /*88c0*/  @!P0 SHF.R.U32.HI R14, RZ, 0x10, R35.reuse ;  /* 0x00000010ff0e8819 */ /* 0x100fe20000011623 */
[----:B------:R-:W-:Y:S01]  /*88d0*/  @!P0 HADD2.F32 R23, -RZ, R23.H1_H1 ;  /* 0x30000017ff178230 */ /* 0x000fe20000004100 */
[C---:B------:R-:W-:Y:S01]  /*88e0*/  @!P0 FMUL.FTZ R8, R9.reuse, R8 ;  /* 0x0000000809088220 */ /* 0x040fe20000410000 */
[----:B------:R-:W-:Y:S01]  /*88f0*/  @!P0 SHF.R.U64 R15, R34, 0x10, R35 ;  /* 0x00000010220f8819 */ /* 0x000fe20000001223 */
        /* <DEDUP_REMOVED lines=9> */
[----:B------:R-:W-:Y:S01]  /*8990*/  @!P0 HADD2.F32 R24, -RZ, R24.H0_H0 ;  /* 0x20000018ff188230 */ /* 0x000fe20000004100 */
[----:B------:R-:W-:Y:S01]  /*89a0*/  @!P0 IMAD.MOV.U32 R29, RZ, RZ, R5 ;  /* 0x000000ffff1d8224 */ /* 0x000fe200078e0005 */
[----:B------:R-:W-:Y:S01]  /*89b0*/  @!P0 HADD2.F32 R11, -RZ, R11.H1_H1 ;  /* 0x3000000bff0b8230 */ /* 0x000fe20000004100 */
[C---:B------:R-:W-:Y:S01]  /*89c0*/  @!P0 FFMA.FTZ R32, R9.reuse, R22, -R27 ;  /* 0x0000001609208223 */ /* 0x040fe2000001081b */
[----:B------:R-:W-:Y:S01]  /*89d0*/  @!P0 HADD2.F32 R15, -RZ, R25.H1_H1 ;  /* 0x30000019ff0f8230 */ /* 0x000fe20000004100 */
[----:B------:R-:W-:Y:S02]  /*89e0*/  @!P0 FMUL.FTZ R10, R9, R10 ;  /* 0x0000000a090a8220 */ /* 0x000fe40000410000 */
[----:B------:R-:W-:Y:S04]  /*89f0*/  @!P0 FMUL.FTZ R9, R23, R20 ;  /* 0x0000001417098220 */ /* 0x000fe80000410000 */
[C---:B------:R-:W-:Y:S01]  /*8a00*/  @!P0 FFMA.FTZ R25, R11.reuse, R24, -R9 ;  /* 0x000000180b198223 */ /* 0x040fe20000010809 */
[----:B------:R-:W-:Y:S01]  /*8a10*/  @!P0 HADD2.F32 R9, -RZ, R13.H1_H1 ;  /* 0x3000000dff098230 */ /* 0x000fe20000004100 */
[----:B------:R-:W-:Y:S01]  /*8a20*/  @!P0 FMUL.FTZ R11, R11, R20 ;  /* 0x000000140b0b8220 */ /* 0x000fe20000410000 */
[----:B------:R-:W-:Y:S01]  /*8a30*/  @!P0 HADD2.F32 R20, -RZ, R26.H0_H0 ;  /* 0x2000001aff148230 */ /* 0x000fe20000004100 */
[----:B---3--:R-:W-:Y:S01]  /*8a40*/  LEA R26, P3, R85, R44, 0x1 ;  /* 0x0000002c551a7211 */ /* 0x008fe200078608ff */
[----:B------:R-:W-:Y:S01]  /*8a50*/  @!P0 FMUL.FTZ R13, R15, R14 ;  /* 0x0000000e0f0d8220 */ /* 0x000fe20000410000 */
[----:B------:R-:W-:Y:S02]  /*8a60*/  @!P0 F2FP.PACK_AB R25, R25, R32 ;  /* 0x000000201919823e */ /* 0x000fe400000000ff */
[----:B------:R-:W-:Y:S01]  /*8a70*/  LEA.HI.X R27, R85, R45, R101, 0x1, P3 ;  /* 0x0000002d551b7211 */ /* 0x000fe200018f0c65 */
[C---:B------:R-:W-:Y:S01]  /*8a80*/  @!P0 FFMA.FTZ R13, R9.reuse, R20, -R13 ;  /* 0x00000014090d8223 */ /* 0x040fe2000001080d */
[----:B------:R-:W-:Y:S01]  /*8a90*/  @!P0 MOV R19, R25 ;  /* 0x0000001900138202 */ /* 0x000fe20000000f00 */
[----:B------:R-:W-:Y:S03]  /*8aa0*/  @!P0 FMUL.FTZ R9, R9, R14 ;  /* 0x0000000e09098220 */ /* 0x000fe60000410000 */
[----:B------:R-:W-:Y:S01]  /*8ab0*/  @!P0 F2FP.PACK_AB R14, R13, R33 ;  /* 0x000000210d0e823e */ /* 0x000fe200000000ff */
[----:B------:R-:W-:Y:S01]  /*8ac0*/  @!P0 FFMA.FTZ R9, R15, R20, R9 ;  /* 0x000000140f098223 */ /* 0x000fe20000010009 */
[----:B------:R-:W-:Y:S01]  /*8ad0*/  @!P0 F2FP.PACK_AB R13, R4, R3 ;  /* 0x00000003040d823e */ /* 0x000fe200000000ff */
[----:B------:R-:W-:Y:S02]  /*8ae0*/  @!P0 FFMA.FTZ R10, R21, R22, R10 ;  /* 0x00000016150a8223 */ /* 0x000fe4000001000a */
[----:B------:R-:W-:Y:S01]  /*8af0*/  @!P0 IMAD.MOV.U32 R18, RZ, RZ, R14 ;  /* 0x000000ffff128224 */ /* 0x000fe200078e000e */
[----:B------:R-:W-:Y:S01]  /*8b00*/  @!P0 F2FP.PACK_AB R4, R9, R8 ;  /* 0x000000080904823e */ /* 0x000fe200000000ff */
[----:B------:R-:W-:Y:S01]  /*8b10*/  @!P0 FFMA.FTZ R11, R23, R24, R11 ;  /* 0x00000018170b8223 */ /* 0x000fe2000001000b */
[----:B------:R-:W-:Y:S02]  /*8b20*/  @!P0 MOV R28, R13 ;  /* 0x0000000d001c8202 */ /* 0x000fe40000000f00 */
[----:B------:R2:W-:Y:S01]  /*8b30*/  ST.E.128 [R26.64], R16 ;  /* 0x000000101a007985 */ /* 0x0005e2000c101d06 */
[----:B------:R-:W-:Y:S02]  /*8b40*/  @!P0 MOV R30, R4 ;  /* 0x00000004001e8202 */ /* 0x000fe40000000f00 */
[----:B------:R-:W-:Y:S04]  /*8b50*/  @!P0 F2FP.PACK_AB R3, R11, R10 ;  /* 0x0000000a0b03823e */ /* 0x000fe800000000ff */
        /* <DEDUP_REMOVED lines=8> */
.L_x_2950:
        /* <DEDUP_REMOVED lines=30> */
.L_x_2982:
[----:B-12---:R-:W-:Y:S05]  /*8dc0*/  BSYNC B0 ;  /* 0x0000000000007941 */ /* 0x006fea0003800000 */
.L_x_2981:
        /* <DEDUP_REMOVED lines=25> */
.L_x_2964:
[----:B------:R-:W-:Y:S05]  /*8f60*/  BSYNC B2 ;  /* 0x0000000000027941 */ /* 0x000fea0003800000 */
.L_x_2949:
        /* <DEDUP_REMOVED lines=10> */
[C---:B------:R-:W-:Y:S05]  /*9010*/  @P3 IADD3 R13, P0, R8.reuse, 0x20, RZ ;  /* 0x00000020080d3810 */ /* 0x040fea0007f1e0ff */
[----:B------:R-:W-:Y:S01]  /*9020*/  @P3 IMAD.X R14, RZ, RZ, R9, P0 ;  /* 0x000000ffff0e3224 */ /* 0x000fe200000e0609 */
[----:B------:R-:W-:Y:S11]  /*9030*/  ISETP.GE.AND P0, PT, R3, 0x1, PT ;  /* 0x000000010300780c */ /* 0x000ff60003f06270 */
[----:B------:R-:W-:Y:S02]  /*9040*/  @!UPT UIADD3 URZ, URZ, URZ, URZ ;  /* 0x0000003f3f3ff290 */ /* 0x000fe4000fffe03f */
[-C--:B------:R-:W-:Y:S01]  /*9050*/  @P0 MOV R4, R90.reuse ;  /* 0x0000005a00040202 */ /* 0x080fe20000000f00 */
[----:B------:R-:W-:Y:S02]  /*9060*/  @P0 IMAD.MOV.U32 R5, RZ, RZ, R89 ;  /* 0x000000ffff050224 */ /* 0x000fe400078e0059 */
[----:B------:R-:W-:Y:S02]  /*9070*/  @P0 IMAD R3, R9, c[0x0][0x258], RZ ;  /* 0x0000960009030a24 */ /* 0x000fe400078e02ff */
[C---:B------:R-:W-:Y:S04]  /*9080*/  @P0 IMAD.WIDE.U32 R4, R8.reuse, c[0x0][0x258], R4 ;  /* 0x0000960008040a25 */ /* 0x040fe800078e0004 */
[----:B------:R-:W-:Y:S01]  /*9090*/  @P0 IMAD R3, R8, c[0x0][0x25c], R3 ;  /* 0x0000970008030a24 */ /* 0x000fe200078e0203 */
[C---:B------:R-:W-:Y:S01]  /*90a0*/  @P0 LEA R10, P4, R4.reuse, c[0x0][0x250], 0x1 ;  /* 0x00009400040a0a11 */ /* 0x040fe200078808ff */
[----:B------:R-:W-:Y:S01]  /*90b0*/  @P3 IMAD.MOV.U32 R9, RZ, RZ, R89 ;  /* 0x000000ffff093224 */ /* 0x000fe200078e0059 */
[----:B------:R-:W-:Y:S02]  /*90c0*/  @P3 MOV R8, R90 ;  /* 0x0000005a00083202 */ /* 0x000fe40000000f00 */
[----:B------:R-:W-:Y:S03]  /*90d0*/  @P0 IADD3 R3, R5, R3, RZ ;  /* 0x0000000305030210 */ /* 0x000fe60007ffe0ff */
[----:B------:R-:W-:Y:S01]  /*90e0*/  @P3 IMAD.WIDE.U32 R8, R13, c[0x0][0x258], R8 ;  /* 0x000096000d083a25 */ /* 0x000fe200078e0008 */
[----:B------:R-:W-:Y:S03]  /*90f0*/  @P0 LEA.HI.X R11, R4, c[0x0][0x254], R3, 0x1, P4 ;  /* 0x00009500040b0a11 */ /* 0x000fe600020f0c03 */
[----:B------:R-:W-:Y:S02]  /*9100*/  IMAD R3, R87, c[0x0][0x208], RZ ;  /* 0x0000820057037a24 */ /* 0x000fe400078e02ff */
[----:B------:R-:W-:Y:S01]  /*9110*/  @!PT LDS RZ, [RZ] ;  /* 0x00000000fffff984 */ /* 0x000fe20000000800 */
[----:B------:R-:W-:Y:S01]  /*9120*/  @!PT LDS RZ, [RZ] ;  /* 0x00000000fffff984 */ /* 0x000fe20000000800 */
[----:B------:R-:W-:Y:S01]  /*9130*/  @!PT LDS RZ, [RZ] ;  /* 0x00000000fffff984 */ /* 0x000fe20000000800 */
[----:B------:R2:W-:Y:S01]  /*9140*/  @P0 LDGSTS.E.BYPASS.LTC128B.128 [R216+0x4080], [R10.64], !P1 ;  /* 0x040800000ad80fae */ /* 0x0005e2000c901d46 */
[C---:B------:R-:W-:Y:S04]  /*9150*/  IMAD.WIDE.U32 R4, R84.reuse, c[0x0][0x208], RZ ;  /* 0x0000820054047a25 */ /* 0x040fe800078e00ff */
[----:B------:R-:W-:Y:S04]  /*9160*/  IMAD R3, R84, c[0x0][0x20c], R3 ;  /* 0x0000830054037a24 */ /* 0x000fe800078e0203 */
[----:B------:R-:W-:Y:S04]  /*9170*/  IMAD.IADD R5, R5, 0x1, R3 ;  /* 0x0000000105057824 */ /* 0x000fe800078e0203 */
        /* <DEDUP_REMOVED lines=29> */
[CC--:B------:R-:W-:Y:S04]  /*9350*/  @!P0 LEA R8, P4, R140.reuse, R3.reuse, 0x1 ;  /* 0x000000038c088211 */ /* 0x0c0fe800078808ff */
[-C--:B----4-:R-:W-:Y:S02]  /*9360*/  @!P0 LEA.HI.X R9, R140, R4.reuse, R141, 0x1, P4 ;  /* 0x000000048c098211 */ /* 0x090fe400020f0c8d */
[CC--:B------:R-:W-:Y:S04]  /*9370*/  @!P5 LEA R14, P4, R232.reuse, R3.reuse, 0x1 ;  /* 0x00000003e80ed211 */ /* 0x0c0fe800078808ff */
[-C--:B------:R-:W-:Y:S02]  /*9380*/  @!P5 LEA.HI.X R15, R232, R4.reuse, R236, 0x1, P4 ;  /* 0x00000004e80fd211 */ /* 0x080fe400020f0cec */
[C---:B------:R-:W-:Y:S11]  /*9390*/  ISETP.GE.AND P4, PT, R220.reuse, c[0x0][0x1d4], PT ;  /* 0x00007500dc007a0c */ /* 0x040ff60003f86270 */
[----:B------:R-:W-:Y:S02]  /*93a0*/  @!UPT UIADD3 URZ, URZ, URZ, URZ ;  /* 0x0000003f3f3ff290 */ /* 0x000fe4000fffe03f */
[CC--:B--2---:R-:W-:Y:S04]  /*93b0*/  @!P4 LEA R10, P6, R220.reuse, R3.reuse, 0x1 ;  /* 0x00000003dc0ac211 */ /* 0x0c4fe800078c08ff */
        /* <DEDUP_REMOVED lines=11> */
.L_x_2984:
[----:B---3--:R-:W-:Y:S05]  /*9470*/  BSYNC B0 ;  /* 0x0000000000007941 */ /* 0x008fea0003800000 */
.L_x_2983:
        /* <DEDUP_REMOVED lines=25> */
.L_x_2986:
[----:B------:R-:W-:Y:S05]  /*9610*/  BSYNC B0 ;  /* 0x0000000000007941 */ /* 0x000fea0003800000 */
.L_x_2985:
[----:B------:R-:W-:Y:S01]  /*9620*/  ISETP.GT.AND P5, PT, R39, R118, PT ;  /* 0x000000762700720c */ /* 0x000fe20003fa4270 */
[----:B------:R-:W-:Y:S01]  /*9630*/  @!UPT UIADD3 URZ, URZ, URZ, URZ ;  /* 0x0000003f3f3ff290 */ /* 0x000fe2000fffe03f */
[----:B------:R-:W-:Y:S11]  /*9640*/  BSSY B0, `(.L_x_2987) ;  /* 0x000002a000007945 */ /* 0x000ff60003800000 */
[----:B------:R-:W-:-:S05]  /*9650*/  @!P5 BRA `(.L_x_2988) ;  /* 0x000002800000d947 */ /* 0x000fca0003800000 */
[----:B-1----:R-:W-:Y:S01]  /*9660*/  IADD3 R3, R39, -0x1, RZ ;  /* 0xffffffff27037810 */ /* 0x002fe20007ffe0ff */
[----:B----4-:R-:W-:Y:S01]  /*9670*/  IMAD.MOV.U32 R4, RZ, RZ, R110 ;  /* 0x000000ffff047224 */ /* 0x010fe200078e006e */
[----:B--2---:R-:W-:Y:S01]  /*9680*/  P2R R11, PR, RZ, 0x4 ;  /* 0x00000004ff0b7803 */ /* 0x004fe20000000000 */
[----:B------:R-:W-:Y:S01]  /*9690*/  IMAD.MOV.U32 R5, RZ, RZ, R109 ;  /* 0x000000ffff057224 */ /* 0x000fe200078e006d */
[----:B------:R-:W-:Y:S01]  /*96a0*/  SHF.R.S32.HI R8, RZ, 0x1f, R3 ;  /* 0x0000001fff087819 */ /* 0x000fe20000011403 */
[----:B---3--:R-:W-:Y:S01]  /*96b0*/  IMAD R6, R153, R3, RZ ;  /* 0x0000000399067224 */ /* 0x008fe200078e02ff */
        /* <DEDUP_REMOVED lines=34> */
.L_x_2988:
[----:B------:R-:W-:Y:S05]  /*98e0*/  BSYNC B0 ;  /* 0x0000000000007941 */ /* 0x000fea0003800000 */
.L_x_2987:
[----:B------:R-:W0:Y:S01]  /*98f0*/  LDGDEPBAR ;  /* 0x00000000000079af */ /* 0x000e220000000000 */
[----:B------:R-:W-:Y:S01]  /*9900*/  IADD3 R39, R39, -0x1, RZ ;  /* 0xffffffff27277810 */ /* 0x000fe20007ffe0ff */
[----:B------:R-:W-:-:S05]  /*9910*/  @P5 BRA `(.L_x_2989) ;  /* 0xffffa19000005947 */ /* 0x000fca000383ffff */
[----:B------:R-:W-:Y:S01]  /*9920*/  WARPSYNC 0xffffffff ;  /* 0xffffffff00007948 */ /* 0x000fe20003800000 */
[----:B------:R-:W-:Y:S06]  /*9930*/  BAR.SYNC.DEFER_BLOCKING 0x0 ;  /* 0x0000000000007b1d */ /* 0x000fec0000010000 */
.L_x_2948:
[----:B--2---:R-:W2:Y:S01]  /*9940*/  LDL R14, [R1] ;  /* 0x00000000010e7983 */ /* 0x004ea20000100800 */
[----:B------:R-:W-:-:S05]  /*9950*/  IMAD.MOV.U32 R2, RZ, RZ, c[0x0][0x2c4] ;  /* 0x0000b100ff027624 */ /* 0x000fca00078e00ff */
[----:B------:R-:W-:Y:S01]  /*9960*/  ISETP.NE.AND P3, PT, R2, 0x1, PT ;  /* 0x000000010200780c */ /* 0x000fe20003f65270 */
[----:B------:R-:W-:Y:S01]  /*9970*/  BSSY B0, `(.L_x_2990) ;  /* 0x0000028000007945 */ /* 0x000fe20003800000 */
[----:B--2---:R-:W-:-:S11]  /*9980*/  IADD3 R2, R14, 0x7f, RZ ;  /* 0x0000007f0e027810 */ /* 0x004fd60007ffe0ff */
[----:B-1----:R-:W-:-:S05]  /*9990*/  @P3 IMAD.HI.U32 R3, R2, c[0x0][0x2c8], RZ ;  /* 0x0000b20002033a27 */ /* 0x002fca00078e00ff */
[----:B------:R-:W-:-:S05]  /*99a0*/  @P3 SHF.R.U32.HI R2, RZ, c[0x0][0x2cc], R3 ;  /* 0x0000b300ff023a19 */ /* 0x000fca0000011603 */
[----:B------:R-:W-:-:S04]  /*99b0*/  IMAD.IADD R2, R139, 0x1, R2 ;  /* 0x000000018b027824 */ /* 0x000fc800078e0202 */
[----:B------:R-:W-:-:S05]  /*99c0*/  IMAD.HI R2, R2, 0x2aaaaaab, RZ ;  /* 0x2aaaaaab02027827 */ /* 0x000fca00078e02ff */
[----:B------:R-:W-:-:S04]  /*99d0*/  SHF.R.U32.HI R3, RZ, 0x1f, R2 ;  /* 0x0000001fff037819 */ /* 0x000fc80000011602 */
[----:B------:R-:W-:-:S04]  /*99e0*/  LEA.HI.SX32 R2, R2, R3, 0x1d ;  /* 0x0000000302027211 */ /* 0x000fc800078feaff */
[----:B---3--:R-:W-:-:S04]  /*99f0*/  IMNMX R6, R137, R2, PT ;  /* 0x0000000289067217 */ /* 0x008fc80003800200 */
[----:B------:R-:W-:Y:S01]  /*9a00*/  ISETP.GE.AND P0, PT, R6, 0x1, PT ;  /* 0x000000010600780c */ /* 0x000fe20003f06270 */
[----:B------:R-:W-:-:S12]  /*9a10*/  IMAD.MOV.U32 R2, RZ, RZ, RZ ;  /* 0x000000ffff027224 */ /* 0x000fd800078e00ff */
[----:B------:R-:W-:Y:S05]  /*9a20*/  @!P0 BRA `(.L_x_2991) ;  /* 0x000001c000008947 */ /* 0x000fea0003800000 */
[----:B------:R-:W-:Y:S02]  /*9a30*/  IABS R3, R127 ;  /* 0x0000007f00037213 */ /* 0x000fe40000000000 */
[----:B------:R-:W-:Y:S02]  /*9a40*/  IADD3 R8, R127, -0x1, R6 ;  /* 0xffffffff7f087810 */ /* 0x000fe40007ffe006 */
        /* <DEDUP_REMOVED lines=26> */
.L_x_2991:
[----:B------:R-:W-:Y:S05]  /*9bf0*/  BSYNC B0 ;  /* 0x0000000000007941 */ /* 0x000fea0003800000 */
.L_x_2990:
[----:B------:R-:W2:Y:S01]  /*9c00*/  LDL R3, [R1+0x54] ;  /* 0x0000540001037983 */ /* 0x000ea20000100800 */
        /* <DEDUP_REMOVED lines=68> */
[----:B------:R-:W-:-:S04]  /*a050*/  IMNMX R217, R6, R3, PT ;  /* 0x0000000306d97217 */ /* 0x000fc80003800200 */
[----:B------:R-:W-:-:S13]  /*a060*/  ISETP.GT.AND P0, PT, R217, R239, PT ;  /* 0x000000efd900720c */ /* 0x000fda0003f04270 */
[----:B------:R-:W-:Y:S05]  /*a070*/  @!P0 BRA `(.L_x_2992) ;  /* 0x00013d0000008947 */ /* 0x000fea0003800000 */
[----:B------:R-:W2:Y:S04]  /*a080*/  LDL R9, [R1+0x24] ;  /* 0x0000240001097983 */ /* 0x000ea80000100800 */
[----:B----4-:R-:W3:Y:S04]  /*a090*/  LDL R4, [R1+0x28] ;  /* 0x0000280001047983 */ /* 0x010ee80000100800 */
[----:B------:R-:W4:Y:S04]  /*a0a0*/  LDL R5, [R1+0x18] ;  /* 0x0000180001057983 */ /* 0x000f280000100800 */
[----:B------:R-:W4:Y:S04]  /*a0b0*/  LDL R8, [R1+0x30] ;  /* 0x0000300001087983 */ /* 0x000f280000100800 */
[----:B------:R-:W4:Y:S01]  /*a0c0*/  LDL R10, [R1+0x2c] ;  /* 0x00002c00010a7983 */ /* 0x000f220000100800 */
[----:B------:R-:W-:-:S04]  /*a0d0*/  ISETP.NE.U32.AND P0, PT, RZ, c[0x0][0x340], PT ;  /* 0x0000d000ff007a0c */ /* 0x000fc80003f05070 */
[----:B------:R-:W-:Y:S01]  /*a0e0*/  ISETP.NE.AND.EX P1, PT, RZ, c[0x0][0x344], PT, P0 ;  /* 0x0000d100ff007a0c */ /* 0x000fe20003f25300 */
[----:B------:R-:W-:-:S12]  /*a0f0*/  IMAD.IADD R6, R0, 0x1, R14 ;  /* 0x0000000100067824 */ /* 0x000fd800078e020e */
[----:B--2---:R-:W-:-:S04]  /*a100*/  @P1 IADD3 R2, P0, R9, c[0x0][0x340], RZ ;  /* 0x0000d00009021a10 */ /* 0x004fc80007f1e0ff */
[----:B---3--:R-:W-:-:S05]  /*a110*/  @P1 IADD3.X R3, R4, c[0x0][0x344], RZ, P0, !PT ;  /* 0x0000d10004031a10 */ /* 0x008fca00007fe4ff */
[----:B------:R1:W5:Y:S01]  /*a120*/  @P1 LDG.E R13, [R2.64] ;  /* 0x00000006020d1981 */ /* 0x000362000c1e1900 */
[----:B------:R-:W-:Y:S01]  /*a130*/  ISETP.NE.U32.AND P0, PT, RZ, c[0x0][0x348], PT ;  /* 0x0000d200ff007a0c */ /* 0x000fe20003f05070 */
[----:B------:R-:W-:Y:S01]  /*a140*/  @P3 IMAD.HI.U32 R9, R6, c[0x0][0x2c8], RZ ;  /* 0x0000b20006093a27 */ /* 0x000fe200078e00ff */
[----:B----4-:R-:W-:Y:S02]  /*a150*/  LOP3.LUT R241, R5, 0xffff, RZ, 0xc0, !PT ;  /* 0x0000ffff05f17812 */ /* 0x010fe400078ec0ff */
[----:B------:R-:W-:Y:S01]  /*a160*/  ISETP.NE.AND.EX P0, PT, RZ, c[0x0][0x34c], PT, P0 ;  /* 0x0000d300ff007a0c */ /* 0x000fe20003f05300 */
[----:B------:R-:W-:Y:S01]  /*a170*/  IMAD.IADD R16, R143, 0x1, R14 ;  /* 0x000000018f107824 */ /* 0x000fe200078e020e */
[----:B------:R-:W-:Y:S02]  /*a180*/  ISETP.GE.AND P5, PT, R140, c[0x0][0x198], PT ;  /* 0x000066008c007a0c */ /* 0x000fe40003fa6270 */
[----:B------:R-:W-:Y:S02]  /*a190*/  SEL R8, R8, RZ, !P0 ;  /* 0x000000ff08087207 */ /* 0x000fe40004000000 */
[----:B------:R-:W-:-:S02]  /*a1a0*/  ISETP.GE.AND P4, PT, R142, c[0x0][0x198], PT ;  /* 0x000066008e007a0c */ /* 0x000fc40003f86270 */
[----:B------:R-:W-:Y:S01]  /*a1b0*/  ISETP.GE.AND P2, PT, R221, c[0x0][0x198], PT ;  /* 0x00006600dd007a0c */ /* 0x000fe20003f46270 */
[----:B------:R-:W-:Y:S01]  /*a1c0*/  IMAD R8, R8, c[0x0][0x1c0], RZ ;  /* 0x0000700008087a24 */ /* 0x000fe200078e02ff */
[----:B------:R-:W-:Y:S02]  /*a1d0*/  IADD3 R125, R217, -0x1, RZ ;  /* 0xffffffffd97d7810 */ /* 0x000fe40007ffe0ff */
[----:B-1----:R-:W-:-:S05]  /*a1e0*/  SHF.R.S32.HI R2, RZ, 0x1f, R138 ;  /* 0x0000001fff027819 */ /* 0x002fca000001148a */
[----:B------:R-:W-:Y:S02]  /*a1f0*/  IMAD R4, R2, c[0x0][0x178], RZ ;  /* 0x00005e0002047a24 */ /* 0x000fe400078e02ff */
[----:B------:R-:W-:-:S04]  /*a200*/  IMAD.WIDE.U32 R2, R138, c[0x0][0x178], RZ ;  /* 0x00005e008a027a25 */ /* 0x000fc800078e00ff */
[----:B------:R-:W-:-:S04]  /*a210*/  IMAD R4, R138, c[0x0][0x17c], R4 ;  /* 0x00005f008a047a24 */ /* 0x000fc800078e0204 */
[----:B------:R-:W-:-:S04]  /*a220*/  IMAD.IADD R3, R3, 0x1, R4 ;  /* 0x0000000103037824 */ /* 0x000fc800078e0204 */
[C---:B------:R-:W-:Y:S01]  /*a230*/  IMAD.WIDE.U32 R4, R241.reuse, c[0x0][0x1b8], R2 ;  /* 0x00006e00f1047a25 */ /* 0x040fe200078e0002 */
[----:B------:R-:W-:Y:S02]  /*a240*/  MOV R2, R6 ;  /* 0x0000000600027202 */ /* 0x000fe40000000f00 */
[----:B------:R-:W-:Y:S01]  /*a250*/  SEL R3, R10, RZ, !P0 ;  /* 0x000000ff0a037207 */ /* 0x000fe20004000000 */
[----:B------:R-:W-:Y:S01]  /*a260*/  IMAD R5, R241, c[0x0][0x1bc], R5 ;  /* 0x00006f00f1057a24 */ /* 0x000fe200078e0205 */
[----:B------:R-:W-:Y:S02]  /*a270*/  @P3 SHF.R.U32.HI R2, RZ, c[0x0][0x2cc], R9 ;  /* 0x0000b300ff023a19 */ /* 0x000fe40000011609 */
[----:B------:R-:W-:Y:S01]  /*a280*/  ISETP.GE.AND P3, PT, R220, c[0x0][0x198], PT ;  /* 0x00006600dc007a0c */ /* 0x000fe20003f66270 */
[C---:B------:R-:W-:Y:S01]  /*a290*/  IMAD R8, R3.reuse, c[0x0][0x1c4], R8 ;  /* 0x0000710003087a24 */ /* 0x040fe200078e0208 */
[----:B------:R-:W-:Y:S01]  /*a2a0*/  SHF.R.S32.HI R9, RZ, 0x1f, R2 ;  /* 0x0000001fff097819 */ /* 0x000fe20000011402 */
[----:B------:R-:W-:-:S04]  /*a2b0*/  IMAD.WIDE.U32 R4, R3, c[0x0][0x1c0], R4 ;  /* 0x0000700003047a25 */ /* 0x000fc800078e0004 */
[----:B------:R-:W-:Y:S01]  /*a2c0*/  IMAD.MOV R3, RZ, RZ, -R2 ;  /* 0x000000ffff037224 */ /* 0x000fe200078e0a02 */
[----:B------:R-:W-:-:S03]  /*a2d0*/  IADD3 R5, R5, R8, RZ ;  /* 0x0000000805057210 */ /* 0x000fc60007ffe0ff */
[----:B------:R-:W-:Y:S02]  /*a2e0*/  IMAD R6, R3, c[0x0][0x2c4], R6 ;  /* 0x0000b10003067a24 */ /* 0x000fe400078e0206 */
[----:B------:R-:W-:-:S03]  /*a2f0*/  IMAD R3, R9, c[0x0][0x1b0], RZ ;  /* 0x00006c0009037a24 */ /* 0x000fc600078e02ff */
[----:B------:R-:W-:Y:S01]  /*a300*/  SHF.R.S32.HI R8, RZ, 0x1f, R6 ;  /* 0x0000001fff087819 */ /* 0x000fe20000011406 */
[C---:B------:R-:W-:Y:S02]  /*a310*/  IMAD R9, R2.reuse, c[0x0][0x1b4], R3 ;  /* 0x00006d0002097a24 */ /* 0x040fe400078e0203 */
[----:B------:R-:W-:-:S04]  /*a320*/  IMAD.WIDE.U32 R2, R2, c[0x0][0x1b0], R4 ;  /* 0x00006c0002027a25 */ /* 0x000fc800078e0004 */
[----:B------:R-:W-:Y:S02]  /*a330*/  IMAD R4, R8, c[0x0][0x1a8], RZ ;  /* 0x00006a0008047a24 */ /* 0x000fe400078e02ff */
[----:B------:R-:W-:Y:S02]  /*a340*/  IMAD.IADD R3, R3, 0x1, R9 ;  /* 0x0000000103037824 */ /* 0x000fe400078e0209 */
[C---:B------:R-:W-:Y:S02]  /*a350*/  IMAD R4, R6.reuse, c[0x0][0x1ac], R4 ;  /* 0x00006b0006047a24 */ /* 0x040fe400078e0204 */
[----:B------:R-:W-:-:S05]  /*a360*/  IMAD.WIDE.U32 R2, R6, c[0x0][0x1a8], R2 ;  /* 0x00006a0006027a25 */ /* 0x000fca00078e0002 */
[----:B------:R-:W-:Y:S02]  /*a370*/  IADD3 R3, R3, R4, RZ ;  /* 0x0000000403037210 */ /* 0x000fe40007ffe0ff */
[----:B------:R-:W-:-:S04]  /*a380*/  LEA R6, P0, R2, c[0x0][0x160], 0x1 ;  /* 0x0000580002067a11 */ /* 0x000fc800078008ff */
[----:B------:R-:W-:Y:S02]  /*a390*/  LEA.HI.X R5, R2, c[0x0][0x164], R3, 0x1, P0 ;  /* 0x0000590002057a11 */ /* 0x000fe400000f0c03 */
[----:B------:R-:W-:Y:S01]  /*a3a0*/  @!P1 MOV R13, R10 ;  /* 0x0000000a000d9202 */ /* 0x000fe20000000f00 */
[----:B------:R-:W-:Y:S05]  /*a3b0*/  BRA.DIV ~URZ, `(.L_x_2993) ;  /* 0x000191527f007947 */ /* 0x000fea000b800000 */
[----:B------:R1:W2:Y:S02]  /*a3c0*/  SHFL.IDX PT, R4, R5, RZ, 0x181f ;  /* 0x00181fff05047589 */ /* 0x0002a400000e0000 */
.L_x_3175:
[----:B------:R-:W-:Y:S05]  /*a3d0*/  BRA.DIV ~URZ, `(.L_x_2994) ;  /* 0x000191a27f007947 */ /* 0x000fea000b800000 */
[----:B------:R3:W4:Y:S02]  /*a3e0*/  SHFL.IDX PT, R2, R6, RZ, 0x181f ;  /* 0x00181fff06027589 */ /* 0x00072400000e0000 */
.L_x_3176:
[----:B---3--:R-:W3:Y:S01]  /*a3f0*/  LDL R3, [R1+0x4] ;  /* 0x0000040001037983 */ /* 0x008ee20000100800 */
[----:B------:R-:W-:Y:S01]  /*a400*/  LOP3.LUT R235, R235, 0xfffffffb, RZ, 0xc0, !PT ;  /* 0xfffffffbebeb7812 */ /* 0x000fe200078ec0ff */
[----:B------:R-:W-:Y:S01]  /*a410*/  BSSY B0, `(.L_x_2995) ;  /* 0x0000014000007945 */ /* 0x000fe20003800000 */
[----:B---3--:R-:W-:-:S05]  /*a420*/  IMAD R68, R3, c[0x0][0x2c4], RZ ;  /* 0x0000b10003447a24 */ /* 0x008fca00078e02ff */
        /* <DEDUP_REMOVED lines=18> */
.L_x_2996:
[----:B------:R-:W-:Y:S05]  /*a550*/  BSYNC B0 ;  /* 0x0000000000007941 */ /* 0x000fea0003800000 */
.L_x_2995:
[----:B------:R-:W-:Y:S05]  /*a560*/  BRA.DIV ~URZ, `(.L_x_2997) ;  /* 0x000190827f007947 */ /* 0x000fea000b800000 */
[----:B--2---:R2:W3:Y:S04]  /*a570*/  SHFL.IDX PT, R4, R5, 0x1, 0x181f ;  /* 0x00381f0005047f89 */ /* 0x0044e800000e0000 */
[----:B----4-:R2:W4:Y:S02]  /*a580*/  SHFL.IDX PT, R2, R6, 0x1, 0x181f ;  /* 0x00381f0006027f89 */ /* 0x01052400000e0000 */
.L_x_3177:
[----:B------:R-:W-:Y:S01]  /*a590*/  IADD3 R3, R16, 0x20, RZ ;  /* 0x0000002010037810 */ /* 0x000fe20007ffe0ff */
[----:B------:R-:W-:Y:S01]  /*a5a0*/  BSSY B0, `(.L_x_2998) ;  /* 0x0000014000007945 */ /* 0x000fe20003800000 */
[----:B------:R-:W-:Y:S02]  /*a5b0*/  LOP3.LUT R235, R235, 0xfffffff7, RZ, 0xc0, !PT ;  /* 0xfffffff7ebeb7812 */ /* 0x000fe400078ec0ff */
[----:B------:R-:W-:-:S13]  /*a5c0*/  ISETP.GE.AND P0, PT, R3, R68, PT ;  /* 0x000000440300720c */ /* 0x000fda0003f06270 */
[----:B------:R-:W-:Y:S01]  /*a5d0*/  @P0 LOP3.LUT R235, R235, 0x8, RZ, 0xfc, !PT ;  /* 0x00000008ebeb0812 */ /* 0x000fe200078efcff */
[----:B------:R-:W-:Y:S05]  /*a5e0*/  @P0 BRA `(.L_x_2999) ;  /* 0x000000f000000947 */ /* 0x000fea0003800000 */
[----:B----4-:R-:W-:-:S04]  /*a5f0*/  LEA R14, P0, R140, R2, 0x1 ;  /* 0x000000028c0e7211 */ /* 0x010fc800078008ff */
[----:B---3--:R-:W-:Y:S02]  /*a600*/  LEA.HI.X R15, R140, R4, R141, 0x1, P0 ;  /* 0x000000048c0f7211 */ /* 0x008fe400000f0c8d */
        /* <DEDUP_REMOVED lines=13> */
.L_x_2999:
[----:B------:R-:W-:Y:S05]  /*a6e0*/  BSYNC B0 ;  /* 0x0000000000007941 */ /* 0x000fea0003800000 */
.L_x_2998:
[----:B------:R-:W-:Y:S05]  /*a6f0*/  BRA.DIV ~URZ, `(.L_x_3000) ;  /* 0x00018fc27f007947 */ /* 0x000fea000b800000 */
[----:B---3--:R3:W1:Y:S02]  /*a700*/  SHFL.IDX PT, R4, R5, 0x2, 0x181f ;  /* 0x00581f0005047f89 */ /* 0x00866400000e0000 */
.L_x_3178:
[----:B------:R-:W-:Y:S05]  /*a710*/  BRA.DIV ~URZ, `(.L_x_3001) ;  /* 0x000190127f007947 */ /* 0x000fea000b800000 */
[----:B----4-:R4:W2:Y:S02]  /*a720*/  SHFL.IDX PT, R2, R6, 0x2, 0x181f ;  /* 0x00581f0006027f89 */ /* 0x0108a400000e0000 */
.L_x_3179:
[----:B------:R-:W-:Y:S01]  /*a730*/  IADD3 R3, R16, 0x40, RZ ;  /* 0x0000004010037810 */ /* 0x000fe20007ffe0ff */
[----:B------:R-:W-:Y:S01]  /*a740*/  BSSY B0, `(.L_x_3002) ;  /* 0x0000014000007945 */ /* 0x000fe20003800000 */
[----:B------:R-:W-:Y:S02]  /*a750*/  LOP3.LUT R235, R235, 0xffffffef, RZ, 0xc0, !PT ;  /* 0xffffffefebeb7812 */ /* 0x000fe400078ec0ff */
[----:B------:R-:W-:-:S13]  /*a760*/  ISETP.GE.AND P0, PT, R3, R68, PT ;  /* 0x000000440300720c */ /* 0x000fda0003f06270 */
[----:B------:R-:W-:Y:S01]  /*a770*/  @P0 LOP3.LUT R235, R235, 0x10, RZ, 0xfc, !PT ;  /* 0x00000010ebeb0812 */ /* 0x000fe200078efcff */
[----:B------:R-:W-:Y:S05]  /*a780*/  @P0 BRA `(.L_x_3003) ;  /* 0x000000f000000947 */ /* 0x000fea0003800000 */
[----:B--2---:R-:W-:-:S04]  /*a790*/  LEA R14, P0, R140, R2, 0x1 ;  /* 0x000000028c0e7211 */ /* 0x004fc800078008ff */
        /* <DEDUP_REMOVED lines=14> */
.L_x_3003:
[----:B------:R-:W-:Y:S05]  /*a880*/  BSYNC B0 ;  /* 0x0000000000007941 */ /* 0x000fea0003800000 */
.L_x_3002:
[----:B------:R-:W-:Y:S05]  /*a890*/  BRA.DIV ~URZ, `(.L_x_3004) ;  /* 0x00018f027f007947 */ /* 0x000fea000b800000 */
[----:B-1----:R1:W3:Y:S04]  /*a8a0*/  SHFL.IDX PT, R4, R5, 0x3, 0x181f ;  /* 0x00781f0005047f89 */ /* 0x0022e800000e0000 */
[----:B--2---:R1:W2:Y:S02]  /*a8b0*/  SHFL.IDX PT, R2, R6, 0x3, 0x181f ;  /* 0x00781f0006027f89 */ /* 0x0042a400000e0000 */
.L_x_3180:
[----:B------:R-:W-:Y:S01]  /*a8c0*/  IADD3 R3, R16, 0x60, RZ ;  /* 0x0000006010037810 */ /* 0x000fe20007ffe0ff */
[----:B-----5:R-:W-:Y:S01]  /*a8d0*/  IMAD.WIDE.U32 R246, R13, c[0x0][0x2b0], RZ ;  /* 0x0000ac000df67a25 */ /* 0x020fe200078e00ff */
[----:B------:R-:W-:Y:S02]  /*a8e0*/  LOP3.LUT R235, R235, 0xfffffffe, RZ, 0xc0, !PT ;  /* 0xfffffffeebeb7812 */ /* 0x000fe400078ec0ff */
[----:B------:R-:W-:-:S13]  /*a8f0*/  ISETP.GE.AND P1, PT, R3, R68, PT ;  /* 0x000000440300720c */ /* 0x000fda0003f26270 */
[C---:B--2---:R-:W-:Y:S02]  /*a900*/  @!P1 LEA R14, P0, R140.reuse, R2, 0x1 ;  /* 0x000000028c0e9211 */ /* 0x044fe400078008ff */
        /* <DEDUP_REMOVED lines=13> */
[----:B------:R-:W-:-:S05]  /*a9e0*/  @!P1 LEA.HI.X R3, R221, R4, R237, 0x1, P0 ;  /* 0x00000004dd039211 */ /* 0x000fca00000f0ced */
[----:B------:R3:W-:Y:S04]  /*a9f0*/  @!P1 LDGSTS.E.BYPASS.LTC128B.128 [R219+0x1f080], [R2.64], !P2 ;  /* 0x1f08000002db9fae */ /* 0x0007e8000d101d46 */
[----:B------:R-:W0:Y:S01]  /*aa00*/  LDGDEPBAR ;  /* 0x00000000000079af */ /* 0x000e220000000000 */
[----:B------:R-:W-:Y:S01]  /*aa10*/  WARPSYNC 0xffffffff ;  /* 0xffffffff00007948 */ /* 0x000fe20003800000 */
[----:B---3--:R-:W-:-:S05]  /*aa20*/  SHF.R.S32.HI R2, RZ, 0x1f, R13 ;  /* 0x0000001fff027819 */ /* 0x008fca000001140d */
[----:B------:R-:W-:-:S04]  /*aa30*/  IMAD R2, R2, c[0x0][0x2b0], RZ ;  /* 0x0000ac0002027a24 */ /* 0x000fc800078e02ff */
[----:B------:R-:W-:-:S04]  /*aa40*/  IMAD R2, R13, c[0x0][0x2b4], R2 ;  /* 0x0000ad000d027a24 */ /* 0x000fc800078e0202 */
[----:B------:R-:W-:Y:S02]  /*aa50*/  IMAD.IADD R249, R247, 0x1, R2 ;  /* 0x00000001f7f97824 */ /* 0x000fe400078e0202 */
[----:B--2---:R-:W2:Y:S01]  /*aa60*/  LDL R17, [R1+0x8] ;  /* 0x0000080001117983 */ /* 0x004ea20000100800 */
[----:B------:R-:W-:Y:S01]  /*aa70*/  IMAD.MOV.U32 R124, RZ, RZ, 0x30 ;  /* 0x00000030ff7c7424 */ /* 0x000fe200078e00ff */
[----:B------:R-:W-:Y:S01]  /*aa80*/  LOP3.LUT R235, R235, 0xfffffffd, RZ, 0xc0, !PT ;  /* 0xfffffffdebeb7812 */ /* 0x000fe200078ec0ff */
[----:B------:R-:W-:Y:S02]  /*aa90*/  IMAD.MOV.U32 R2, RZ, RZ, c[0x0][0x2b8] ;  /* 0x0000ae00ff027624 */ /* 0x000fe400078e00ff */
[----:B------:R-:W-:Y:S02]  /*aaa0*/  IMAD R124, R217, R124, -0x30 ;  /* 0xffffffd0d97c7424 */ /* 0x000fe400078e027c */
[----:B------:R-:W-:Y:S01]  /*aab0*/  IMAD.MOV.U32 R222, RZ, RZ, RZ ;  /* 0x000000ffffde7224 */ /* 0x000fe200078e00ff */
[----:B------:R-:W-:Y:S01]  /*aac0*/  BAR.SYNC.DEFER_BLOCKING 0x0 ;  /* 0x0000000000007b1d */ /* 0x000fe20000010000 */
[----:B------:R-:W-:Y:S01]  /*aad0*/  ISETP.NE.AND P1, PT, R2, 0x1, PT ;  /* 0x000000010200780c */ /* 0x000fe20003f25270 */
[----:B------:R-:W-:-:S12]  /*aae0*/  IMAD.IADD R3, R0, 0x1, R124 ;  /* 0x0000000100037824 */ /* 0x000fd800078e027c */
[----:B------:R-:W-:Y:S02]  /*aaf0*/  @P1 LOP3.LUT R235, R235, 0x2, RZ, 0xfc, !PT ;  /* 0x00000002ebeb1812 */ /* 0x000fe400078efcff */
[C---:B--2---:R-:W-:Y:S01]  /*ab00*/  ISETP.GE.AND P0, PT, R3.reuse, R17, PT ;  /* 0x000000110300720c */ /* 0x044fe20003f06270 */
[----:B------:R-:W-:-:S03]  /*ab10*/  IMAD.IADD R3, R3, 0x1, R252 ;  /* 0x0000000103037824 */ /* 0x000fc600078e02fc */
[----:B------:R-:W-:Y:S01]  /*ab20*/  ISETP.GT.OR P0, PT, R0, 0x2f, P0 ;  /* 0x0000002f0000780c */ /* 0x000fe20000704670 */
[----:B------:R-:W-:-:S04]  /*ab30*/  @P1 IMAD.HI.U32 R4, R3, c[0x0][0x2bc], RZ ;  /* 0x0000af0003041a27 */ /* 0x000fc800078e00ff */
[----:B------:R-:W-:Y:S01]  /*ab40*/  IMAD.MOV.U32 R2, RZ, RZ, R3 ;  /* 0x000000ffff027224 */ /* 0x000fe200078e0003 */
[----:B------:R-:W-:-:S07]  /*ab50*/  @P1 SHF.R.U32.HI R2, RZ, c[0x0][0x2c0], R4 ;  /* 0x0000b000ff021a19 */ /* 0x000fce0000011604 */
[----:B-1----:R-:W-:-:S04]  /*ab60*/  @!P0 IADD3 R5, P1, R2, R246, RZ ;  /* 0x000000f602058210 */ /* 0x002fc80007f3e0ff */
[----:B----4-:R-:W-:Y:S02]  /*ab70*/  @!P0 LEA.HI.X.SX32 R6, R2, R249, 0x1, P1 ;  /* 0x000000f902068211 */ /* 0x010fe400008f0eff */
[----:B------:R-:W-:-:S04]  /*ab80*/  @!P0 LEA R4, P1, R5, c[0x0][0x2a0], 0x2 ;  /* 0x0000a80005048a11 */ /* 0x000fc800078210ff */
[----:B------:R-:W-:-:S05]  /*ab90*/  @!P0 LEA.HI.X R5, R5, c[0x0][0x2a4], R6, 0x2, P1 ;  /* 0x0000a90005058a11 */ /* 0x000fca00008f1406 */
[----:B------:R1:W2:Y:S01]  /*aba0*/  @!P0 LDG.E R222, [R4.64] ;  /* 0x0000000604de8981 */ /* 0x0002a2000c1e1900 */
        /* <DEDUP_REMOVED lines=8> */
[----:B-1----:R-:W-:-:S04]  /*ac30*/  IMAD R4, R122, c[0x0][0x1e0], RZ ;  /* 0x000078007a047a24 */ /* 0x002fc800078e02ff */
[----:B------:R-:W-:-:S04]  /*ac40*/  IMAD R4, R223, c[0x0][0x1e4], R4 ;  /* 0x00007900df047a24 */ /* 0x000fc800078e0204 */
[----:B------:R-:W-:Y:S01]  /*ac50*/  IMAD.IADD R3, R3, 0x1, R4 ;  /* 0x0000000103037824 */ /* 0x000fe200078e0204 */
[----:B--2---:R-:W-:-:S03]  /*ac60*/  SHF.R.S32.HI R123, RZ, 0x1f, R222 ;  /* 0x0000001fff7b7819 */ /* 0x004fc600000114de */
[----:B------:R-:W-:-:S04]  /*ac70*/  IMAD.WIDE.U32 R2, R222, c[0x0][0x1f0], R2 ;  /* 0x00007c00de027a25 */ /* 0x000fc800078e0002 */
[----:B------:R-:W-:Y:S01]  /*ac80*/  IMAD R4, R123, c[0x0][0x1f0], RZ ;  /* 0x00007c007b047a24 */ /* 0x000fe200078e02ff */
[----:B------:R-:W-:-:S03]  /*ac90*/  IADD3 R2, P0, R2, R244, RZ ;  /* 0x000000f402027210 */ /* 0x000fc60007f1e0ff */
[----:B------:R-:W-:-:S05]  /*aca0*/  IMAD R4, R222, c[0x0][0x1f4], R4 ;  /* 0x00007d00de047a24 */ /* 0x000fca00078e0204 */
[----:B------:R-:W-:Y:S02]  /*acb0*/  IADD3.X R3, R248, R3, R4, P0, !PT ;  /* 0x00000003f8037210 */ /* 0x000fe400007fe404 */
[C---:B------:R-:W-:Y:S02]  /*acc0*/  LEA R6, P0, R2.reuse, c[0x0][0x1c8], 0x1 ;  /* 0x0000720002067a11 */ /* 0x040fe400078008ff */
[----:B------:R-:W-:Y:S02]  /*acd0*/  IMNMX R4, R121, 0x30, PT ;  /* 0x0000003079047817 */ /* 0x000fe40003800200 */
[----:B------:R-:W-:Y:S02]  /*ace0*/  LEA.HI.X R14, R2, c[0x0][0x1cc], R3, 0x1, P0 ;  /* 0x00007300020e7a11 */ /* 0x000fe400000f0c03 */
[----:B------:R-:W1:Y:S01]  /*acf0*/  SHFL.IDX PT, R2, R6, RZ, 0x181f ;  /* 0x00181fff06027589 */ /* 0x000e6200000e0000 */
[----:B------:R-:W-:-:S03]  /*ad00*/  IMAD.IADD R13, R4, 0x1, -R143 ;  /* 0x00000001040d7824 */ /* 0x000fc600078e0a8f */
[----:B------:R-:W2:Y:S02]  /*ad10*/  SHFL.IDX PT, R3, R14, RZ, 0x181f ;  /* 0x00181fff0e037589 */ /* 0x000ea400000e0000 */
[----:B------:R-:W-:-:S13]  /*ad20*/  ISETP.GE.AND P0, PT, R13, 0x1, PT ;  /* 0x000000010d00780c */ /* 0x000fda0003f06270 */
[----:B-1----:R-:W-:-:S04]  /*ad30*/  @P0 LEA R4, P1, R140, R2, 0x1 ;  /* 0x000000028c040211 */ /* 0x002fc800078208ff */
[----:B--2---:R-:W-:Y:S02]  /*ad40*/  @P0 LEA.HI.X R5, R140, R3, R141, 0x1, P1 ;  /* 0x000000038c050211 */ /* 0x004fe400008f0c8d */
[----:B------:R-:W-:-:S04]  /*ad50*/  @P0 LEA R10, P1, R232, R2, 0x1 ;  /* 0x00000002e80a0211 */ /* 0x000fc800078208ff */
[----:B------:R-:W-:Y:S02]  /*ad60*/  @P0 LEA.HI.X R11, R232, R3, R236, 0x1, P1 ;  /* 0x00000003e80b0211 */ /* 0x000fe400008f0cec */
[----:B------:R-:W-:-:S04]  /*ad70*/  @P0 LEA R8, P1, R220, R2, 0x1 ;  /* 0x00000002dc080211 */ /* 0x000fc800078208ff */
[----:B------:R-:W-:Y:S02]  /*ad80*/  @P0 LEA.HI.X R9, R220, R3, R238, 0x1, P1 ;  /* 0x00000003dc090211 */ /* 0x000fe400008f0cee */
[----:B------:R-:W-:-:S13]  /*ad90*/  @P0 ISETP.GE.AND P1, PT, R140, c[0x0][0x1d4], PT ;  /* 0x000075008c000a0c */ /* 0x000fda0003f26270 */
[----:B------:R-:W-:Y:S01]  /*ada0*/  @!PT LDS RZ, [RZ] ;  /* 0x00000000fffff984 */ /* 0x000fe20000000800 */
[----:B------:R1:W-:Y:S01]  /*adb0*/  @P0 LDGSTS.E.BYPASS.LTC128B.128 [R216+0xa080], [R4.64], !P1 ;  /* 0x0a08000004d80fae */ /* 0x0003e2000c901d46 */
[----:B------:R-:W-:-:S04]  /*adc0*/  @P0 LEA R2, P1, R221, R2, 0x1 ;  /* 0x00000002dd020211 */ /* 0x000fc800078208ff */
[----:B------:R-:W-:Y:S02]  /*add0*/  @P0 LEA.HI.X R3, R221, R3, R237, 0x1, P1 ;  /* 0x00000003dd030211 */ /* 0x000fe400008f0ced */
[----:B------:R-:W-:-:S13]  /*ade0*/  @P0 ISETP.GE.AND P1, PT, R142, c[0x0][0x1d4], PT ;  /* 0x000075008e000a0c */ /* 0x000fda0003f26270 */
[----:B------:R2:W-:Y:S01]  /*adf0*/  @P0 LDGSTS.E.BYPASS.LTC128B.128 [R216+0xb880], [R10.64], !P1 ;  /* 0x0b8800000ad80fae */ /* 0x0005e2000c901d46 */
[----:B------:R-:W-:-:S13]  /*ae00*/  @P0 ISETP.GE.AND P1, PT, R220, c[0x0][0x1d4], PT ;  /* 0x00007500dc000a0c */ /* 0x000fda0003f26270 */
[----:B------:R3:W-:Y:S01]  /*ae10*/  @P0 LDGSTS.E.BYPASS.LTC128B.128 [R216+0xd080], [R8.64], !P1 ;  /* 0x0d08000008d80fae */ /* 0x0007e2000c901d46 */
[----:B------:R-:W-:-:S13]  /*ae20*/  @P0 ISETP.GE.AND P1, PT, R221, c[0x0][0x1d4], PT ;  /* 0x00007500dd000a0c */ /* 0x000fda0003f26270 */
[----:B------:R4:W-:Y:S01]  /*ae30*/  @P0 LDGSTS.E.BYPASS.LTC128B.128 [R216+0xe880], [R2.64], !P1 ;  /* 0x0e88000002d80fae */ /* 0x0009e2000c901d46 */
[----:B------:R-:W-:-:S03]  /*ae40*/  ISETP.GE.AND P0, PT, R13, 0x21, PT ;  /* 0x000000210d00780c */ /* 0x000fc60003f06270 */
[----:B----4-:R-:W1:Y:S04]  /*ae50*/  SHFL.IDX PT, R2, R6, 0x1, 0x181f ;  /* 0x00381f0006027f89 */ /* 0x010e6800000e0000 */
[----:B------:R-:W4:Y:S06]  /*ae60*/  SHFL.IDX PT, R3, R14, 0x1, 0x181f ;  /* 0x00381f000e037f89 */ /* 0x000f2c00000e0000 */
[----:B-1----:R-:W-:-:S04]  /*ae70*/  @P0 LEA R4, P1, R140, R2, 0x1 ;  /* 0x000000028c040211 */ /* 0x002fc800078208ff */
[----:B----4-:R-:W-:Y:S02]  /*ae80*/  @P0 LEA.HI.X R5, R140, R3, R141, 0x1, P1 ;  /* 0x000000038c050211 */ /* 0x010fe400008f0c8d */
[----:B--2---:R-:W-:-:S04]  /*ae90*/  @P0 LEA R10, P1, R232, R2, 0x1 ;  /* 0x00000002e80a0211 */ /* 0x004fc800078208ff */
[----:B------:R-:W-:Y:S02]  /*aea0*/  @P0 LEA.HI.X R11, R232, R3, R236, 0x1, P1 ;  /* 0x00000003e80b0211 */ /* 0x000fe400008f0cec */
[----:B---3--:R-:W-:-:S04]  /*aeb0*/  @P0 LEA R8, P1, R220, R2, 0x1 ;  /* 0x00000002dc080211 */ /* 0x008fc800078208ff */
[----:B------:R-:W-:Y:S02]  /*aec0*/  @P0 LEA.HI.X R9, R220, R3, R238, 0x1, P1 ;  /* 0x00000003dc090211 */ /* 0x000fe400008f0cee */
[----:B------:R-:W-:-:S13]  /*aed0*/  @P0 ISETP.GE.AND P1, PT, R140, c[0x0][0x1d4], PT ;  /* 0x000075008c000a0c */ /* 0x000fda0003f26270 */
        /* <DEDUP_REMOVED lines=14> */
.L_x_3005:
[----:B------:R-:W-:Y:S01]  /*afc0*/  ULDC.U8 UR4, c[0x0][0x298] ;  /* 0x0000a60000047ab9 */ /* 0x000fe20000000000 */
[----:B-1----:R-:W-:Y:S01]  /*afd0*/  SHF.R.S32.HI R2, RZ, 0x1f, R130 ;  /* 0x0000001fff027819 */ /* 0x002fe20000011482 */
[----:B------:R-:W-:Y:S01]  /*afe0*/  IMAD.WIDE.U32 R8, R130, c[0x0][0x280], RZ ;  /* 0x0000a00082087a25 */ /* 0x000fe200078e00ff */
        /* <DEDUP_REMOVED lines=15> */
[----:B------:R1:W5:Y:S11]  /*b0e0*/  LDL R103, [R1+0xd4] ;  /* 0x0000d40001677983 */ /* 0x0003760000100800 */
        /* <DEDUP_REMOVED lines=39> */
[----:B------:R-:W-:-:S03]  /*b360*/  @!P3 SHF.L.U64.HI R6, R144, 0x1, R145 ;  /* 0x000000019006b819 */ /* 0x000fc60000010291 */
[----:B-----5:R-:W-:Y:S02]  /*b370*/  @!P1 SHF.L.U64.HI R9, R146, 0x1, R107 ;  /* 0x0000000192099819 */ /* 0x020fe4000001026b */
[----:B---3--:R-:W-:-:S05]  /*b380*/  @!P3 IADD3 R20, P0, R4, R8, RZ ;  /* 0x000000080414b210 */ /* 0x008fca0007f1e0ff */
[----:B--2---:R-:W-:Y:S01]  /*b390*/  @!P3 IMAD.X R21, R5, 0x1, R6, P0 ;  /* 0x000000010515b824 */ /* 0x004fe200000e0606 */
[----:B----4-:R-:W-:Y:S02]  /*b3a0*/  @!P3 IADD3 R18, P0, R2, R8, RZ ;  /* 0x000000080212b210 */ /* 0x010fe40007f1e0ff */
[C---:B------:R-:W-:Y:S01]  /*b3b0*/  @!P2 SHF.L.U64.HI R8, R148.reuse, 0x1, R108 ;  /* 0x000000019408a819 */ /* 0x040fe2000001026c */
[----:B------:R-:W-:Y:S01]  /*b3c0*/  CS2R R28, SRZ ;  /* 0x00000000001c7805 */ /* 0x000fe2000001ff00 */
[----:B------:R2:W5:Y:S01]  /*b3d0*/  @!P3 LD.E.64 R22, [R20.64] ;  /* 0x000000061416b980 */ /* 0x000562000c101b00 */
        /* <DEDUP_REMOVED lines=30> */
.L_x_3009:
[----:B------:R-:W-:Y:S05]  /*b5c0*/  BSYNC B0 ;  /* 0x0000000000007941 */ /* 0x000fea0003800000 */
.L_x_3008:
[----:B-1--45:R-:W-:Y:S01]  /*b5d0*/  IMAD.MOV.U32 R2, RZ, RZ, R33 ;  /* 0x000000ffff027224 */ /* 0x032fe200078e0021 */
[----:B------:R-:W-:Y:S01]  /*b5e0*/  LOP3.LUT P0, RZ, R235, 0x8, RZ, 0xc0, !PT ;  /* 0x00000008ebff7812 */ /* 0x000fe2000780c0ff */
[----:B------:R-:W-:Y:S01]  /*b5f0*/  IMAD.MOV.U32 R3, RZ, RZ, R32 ;  /* 0x000000ffff037224 */ /* 0x000fe200078e0020 */
[----:B------:R-:W-:Y:S01]  /*b600*/  MOV R6, R29 ;  /* 0x0000001d00067202 */ /* 0x000fe20000000f00 */
[----:B--2---:R-:W-:Y:S01]  /*b610*/  IMAD.MOV.U32 R5, RZ, RZ, R16 ;  /* 0x000000ffff057224 */ /* 0x004fe200078e0010 */
[----:B------:R-:W-:Y:S01]  /*b620*/  PRMT R90, R90, 0x5410, R2 ;  /* 0x000054105a5a7816 */ /* 0x000fe20000000002 */
[----:B---3--:R-:W-:Y:S01]  /*b630*/  IMAD.MOV.U32 R4, RZ, RZ, R17 ;  /* 0x000000ffff047224 */ /* 0x008fe200078e0011 */
        /* <DEDUP_REMOVED lines=57> */
[----:B-1----:R-:W-:Y:S02]  /*b9d0*/  @!P1 IADD3 R10, P0, R4, R6, RZ ;  /* 0x00000006040a9210 */ /* 0x002fe40007f1e0ff */
[----:B--2---:R-:W-:-:S05]  /*b9e0*/  @!P1 SHF.L.U64.HI R9, R146, 0x1, R107 ;  /* 0x0000000192099819 */ /* 0x004fca000001026b */
[----:B------:R-:W-:Y:S01]  /*b9f0*/  @!P1 IMAD.X R11, R5, 0x1, R9, P0 ;  /* 0x00000001050b9824 */ /* 0x000fe200000e0609 */
[----:B------:R-:W-:-:S05]  /*ba00*/  @!P1 IADD3 R8, P0, R2, R6, RZ ;  /* 0x0000000602089210 */ /* 0x000fca0007f1e0ff */
[----:B------:R-:W-:Y:S01]  /*ba10*/  @!P1 IMAD.X R9, R3, 0x1, R9, P0 ;  /* 0x0000000103099824 */ /* 0x000fe200000e0609 */
[----:B------:R-:W-:Y:S01]  /*ba20*/  ISETP.GE.AND P0, PT, R147, c[0x0][0x27c], PT ;  /* 0x00009f0093007a0c */ /* 0x000fe20003f06270 */
[----:B------:R-:W-:Y:S01]  /*ba30*/  CS2R R44, SRZ ;  /* 0x00000000002c7805 */ /* 0x000fe2000001ff00 */
[----:B------:R-:W-:-:S05]  /*ba40*/  CS2R R46, SRZ ;  /* 0x00000000002e7805 */ /* 0x000fca000001ff00 */
[----:B------:R1:W5:Y:S04]  /*ba50*/  @!P1 LD.E.64 R44, [R10.64] ;  /* 0x000000060a2c9980 */ /* 0x000368000c101b00 */
[----:B------:R2:W5:Y:S02]  /*ba60*/  @!P1 LD.E.64 R46, [R8.64] ;  /* 0x00000006082e9980 */ /* 0x000564000c101b00 */
[----:B------:R-:W-:-:S05]  /*ba70*/  @!P0 IMAD.SHL.U32 R6, R147, 0x2, RZ ;  /* 0x0000000293068824 */ /* 0x000fca00078e00ff */
[----:B------:R-:W-:Y:S01]  /*ba80*/  @!P0 IADD3 R4, P1, R4, R6, RZ ;  /* 0x0000000604048210 */ /* 0x000fe20007f3e0ff */
[----:B------:R-:W-:Y:S01]  /*ba90*/  CS2R R54, SRZ ;  /* 0x0000000000367805 */ /* 0x000fe2000001ff00 */
[----:B------:R-:W-:Y:S01]  /*baa0*/  CS2R R48, SRZ ;  /* 0x0000000000307805 */ /* 0x000fe2000001ff00 */
[----:B--2---:R-:W-:-:S05]  /*bab0*/  @!P0 SHF.L.U64.HI R8, R147, 0x1, R103 ;  /* 0x0000000193088819 */ /* 0x004fca0000010267 */
[----:B------:R-:W-:Y:S01]  /*bac0*/  @!P0 IMAD.X R5, R5, 0x1, R8, P1 ;  /* 0x0000000105058824 */ /* 0x000fe200008e0608 */
[----:B------:R-:W-:-:S04]  /*bad0*/  @!P0 IADD3 R2, P1, R2, R6, RZ ;  /* 0x0000000602028210 */ /* 0x000fc80007f3e0ff */
[----:B------:R1:W5:Y:S01]  /*bae0*/  @!P0 LD.E.64 R54, [R4.64] ;  /* 0x0000000604368980 */ /* 0x000362000c101b00 */
[----:B------:R-:W-:-:S05]  /*baf0*/  @!P0 IMAD.X R3, R3, 0x1, R8, P1 ;  /* 0x0000000103038824 */ /* 0x000fca00008e0608 */
[----:B------:R1:W5:Y:S03]  /*bb00*/  @!P0 LD.E.64 R48, [R2.64] ;  /* 0x0000000602308980 */ /* 0x000366000c101b00 */
.L_x_3011:
[----:B------:R-:W-:Y:S05]  /*bb10*/  BSYNC B0 ;  /* 0x0000000000007941 */ /* 0x000fea0003800000 */
.L_x_3010:
[----:B-12--5:R-:W-:Y:S01]  /*bb20*/  IMAD.MOV.U32 R5, RZ, RZ, R54 ;  /* 0x000000ffff057224 */ /* 0x026fe200078e0036 */
[----:B------:R-:W-:Y:S01]  /*bb30*/  LOP3.LUT P0, RZ, R235, 0x10, RZ, 0xc0, !PT ;  /* 0x00000010ebff7812 */ /* 0x000fe2000780c0ff */
[----:B----4-:R-:W-:Y:S01]  /*bb40*/  IMAD.MOV.U32 R3, RZ, RZ, R44 ;  /* 0x000000ffff037224 */ /* 0x010fe200078e002c */
[----:B------:R-:W-:Y:S01]  /*bb50*/  MOV R9, R41 ;  /* 0x0000002900097202 */ /* 0x000fe20000000f00 */
[----:B------:R-:W-:Y:S01]  /*bb60*/  IMAD.MOV.U32 R2, RZ, RZ, R45 ;  /* 0x000000ffff027224 */ /* 0x000fe200078e002d */
[----:B------:R-:W-:Y:S01]  /*bb70*/  PRMT R97, R97, 0x5410, R5 ;  /* 0x0000541061617816 */ /* 0x000fe20000000005 */
[----:B---3--:R-:W-:Y:S01]  /*bb80*/  IMAD.MOV.U32 R4, RZ, RZ, R55 ;  /* 0x000000ffff047224 */ /* 0x008fe200078e0037 */
        /* <DEDUP_REMOVED lines=19> */
[----:B------:R1:W2:Y:S01]  /*bcc0*/  SHFL.IDX PT, R5, R30, 0x2, 0x181f ;  /* 0x00581f001e057f89 */ /* 0x0002a200000e0000 */
[----:B------:R-:W-:Y:S01]  /*bcd0*/  PRMT R93, R3, 0x5410, R2 ;  /* 0x00005410035d7816 */ /* 0x000fe20000000002 */
[----:B------:R-:W-:Y:S01]  /*bce0*/  CS2R R80, SRZ ;  /* 0x0000000000507805 */ /* 0x000fe2000001ff00 */
[----:B------:R-:W-:Y:S01]  /*bcf0*/  PRMT R91, R10, 0x5410, R9 ;  /* 0x000054100a5b7816 */ /* 0x000fe20000000009 */
        /* <DEDUP_REMOVED lines=21> */
[----:B---3--:R-:W-:-:S05]  /*be50*/  @!P0 IADD3 R8, P1, R4, R6, RZ ;  /* 0x0000000604088210 */ /* 0x008fca0007f3e0ff */
[----:B--2---:R-:W-:Y:S01]  /*be60*/  @!P0 IMAD.X R9, R5, 0x1, R10, P1 ;  /* 0x0000000105098824 */ /* 0x004fe200008e060a */
[----:B-1----:R-:W-:-:S04]  /*be70*/  @!P0 IADD3 R14, P1, R2, R6, RZ ;  /* 0x00000006020e8210 */ /* 0x002fc80007f3e0ff */
[----:B------:R1:W5:Y:S01]  /*be80*/  @!P0 LD.E.64 R50, [R8.64] ;  /* 0x0000000608328980 */ /* 0x000362000c101b00 */
[----:B----4-:R-:W-:Y:S01]  /*be90*/  @!P0 IMAD.X R15, R3, 0x1, R10, P1 ;  /* 0x00000001030f8824 */ /* 0x010fe200008e060a */
        /* <DEDUP_REMOVED lines=21> */
[----:B-1----:R-:W-:-:S06]  /*bff0*/  @!P1 IADD3 R8, P2, R2, R6, RZ ;  /* 0x0000000602089210 */ /* 0x002fcc0007f5e0ff */
[----:B------:R-:W-:Y:S02]  /*c000*/  @!P0 IMAD.SHL.U32 R6, R147, 0x2, RZ ;  /* 0x0000000293068824 */ /* 0x000fe400078e00ff */
[----:B------:R-:W-:-:S03]  /*c010*/  @!P1 IMAD.X R9, R3, 0x1, R10, P2 ;  /* 0x0000000103099824 */ /* 0x000fc600010e060a */
[-C--:B------:R-:W-:Y:S02]  /*c020*/  @!P0 IADD3 R4, P2, R4, R6.reuse, RZ ;  /* 0x0000000604048210 */ /* 0x080fe40007f5e0ff */
[----:B------:R2:W5:Y:S01]  /*c030*/  @!P1 LD.E.64 R60, [R8.64] ;  /* 0x00000006083c9980 */ /* 0x000562000c101b00 */
[----:B------:R-:W-:Y:S02]  /*c040*/  @!P0 IADD3 R2, P1, R2, R6, RZ ;  /* 0x0000000602028210 */ /* 0x000fe40007f3e0ff */
[----:B------:R-:W-:-:S05]  /*c050*/  @!P0 SHF.L.U64.HI R6, R147, 0x1, R103 ;  /* 0x0000000193068819 */ /* 0x000fca0000010267 */
[--C-:B------:R-:W-:Y:S02]  /*c060*/  @!P0 IMAD.X R5, R5, 0x1, R6.reuse, P2 ;  /* 0x0000000105058824 */ /* 0x100fe400010e0606 */
[----:B------:R-:W-:-:S03]  /*c070*/  @!P0 IMAD.X R3, R3, 0x1, R6, P1 ;  /* 0x0000000103038824 */ /* 0x000fc600008e0606 */
[----:B------:R2:W5:Y:S04]  /*c080*/  @!P0 LD.E.64 R66, [R4.64] ;  /* 0x0000000604428980 */ /* 0x000568000c101b00 */
[----:B------:R2:W5:Y:S02]  /*c090*/  @!P0 LD.E.64 R64, [R2.64] ;  /* 0x0000000602408980 */ /* 0x000564000c101b00 */
.L_x_3013:
[----:B------:R-:W-:Y:S05]  /*c0a0*/  BSYNC B0 ;  /* 0x0000000000007941 */ /* 0x000fea0003800000 */
.L_x_3012:
[----:B--2-45:R-:W-:Y:S01]  /*c0b0*/  IMAD.MOV.U32 R3, RZ, RZ, R66 ;  /* 0x000000ffff037224 */ /* 0x034fe200078e0042 */
[----:B------:R-:W-:Y:S01]  /*c0c0*/  LOP3.LUT P0, RZ, R235, 0x1, RZ, 0xc0, !PT ;  /* 0x00000001ebff7812 */ /* 0x000fe2000780c0ff */
[----:B-1----:R-:W-:Y:S01]  /*c0d0*/  IMAD.MOV.U32 R2, RZ, RZ, R67 ;  /* 0x000000ffff027224 */ /* 0x002fe200078e0043 */
[----:B------:R-:W1:Y:S01]  /*c0e0*/  SHFL.IDX PT, R5, R30, 0x3, 0x181f ;  /* 0x00781f001e057f89 */ /* 0x000e6200000e0000 */
[----:B------:R-:W-:Y:S01]  /*c0f0*/  IMAD.MOV.U32 R8, RZ, RZ, R56 ;  /* 0x000000ffff087224 */ /* 0x000fe200078e0038 */
[----:B------:R-:W-:Y:S01]  /*c100*/  BSSY B0, `(.L_x_3014) ;  /* 0x000004f000007945 */ /* 0x000fe20003800000 */
[----:B------:R-:W-:Y:S01]  /*c110*/  IMAD.MOV.U32 R6, RZ, RZ, R57 ;  /* 0x000000ffff067224 */ /* 0x000fe200078e0039 */
[----:B------:R-:W-:Y:S01]  /*c120*/  PRMT R106, R3, 0x5410, R2 ;  /* 0x00005410036a7816 */ /* 0x000fe20000000002 */
[----:B------:R-:W-:Y:S01]  /*c130*/  IMAD.MOV.U32 R3, RZ, RZ, R62 ;  /* 0x000000ffff037224 */ /* 0x000fe200078e003e */
[----:B---3--:R2:W3:Y:S01]  /*c140*/  SHFL.IDX PT, R4, R31, 0x3, 0x181f ;  /* 0x00781f001f047f89 */ /* 0x0084e200000e0000 */
[----:B------:R-:W-:Y:S01]  /*c150*/  IMAD.MOV.U32 R2, RZ, RZ, R63 ;  /* 0x000000ffff027224 */ /* 0x000fe200078e003f */
[----:B------:R-:W-:Y:S01]  /*c160*/  PRMT R99, R8, 0x5410, R6 ;  /* 0x0000541008637816 */ /* 0x000fe20000000006 */
[----:B------:R-:W-:Y:S01]  /*c170*/  IMAD.MOV.U32 R6, RZ, RZ, R53 ;  /* 0x000000ffff067224 */ /* 0x000fe200078e0035 */
[----:B------:R-:W-:Y:S01]  /*c180*/  MOV R8, R52 ;  /* 0x0000003400087202 */ /* 0x000fe20000000f00 */
[----:B------:R-:W-:Y:S01]  /*c190*/  CS2R R76, SRZ ;  /* 0x00000000004c7805 */ /* 0x000fe2000001ff00 */
[----:B------:R-:W-:Y:S01]  /*c1a0*/  PRMT R102, R3, 0x5410, R2 ;  /* 0x0000541003667816 */ /* 0x000fe20000000002 */
[----:B------:R-:W-:Y:S01]  /*c1b0*/  IMAD.MOV.U32 R2, RZ, RZ, R59 ;  /* 0x000000ffff027224 */ /* 0x000fe200078e003b */
[----:B------:R-:W-:Y:S01]  /*c1c0*/  MOV R3, R58 ;  /* 0x0000003a00037202 */ /* 0x000fe20000000f00 */
[----:B------:R-:W-:Y:S01]  /*c1d0*/  CS2R R72, SRZ ;  /* 0x0000000000487805 */ /* 0x000fe2000001ff00 */
[----:B------:R-:W-:Y:S01]  /*c1e0*/  PRMT R95, R8, 0x5410, R6 ;  /* 0x00005410085f7816 */ /* 0x000fe20000000006 */
[----:B------:R-:W-:Y:S01]  /*c1f0*/  CS2R R78, SRZ ;  /* 0x00000000004e7805 */ /* 0x000fe2000001ff00 */
[----:B------:R-:W-:Y:S01]  /*c200*/  PRMT R100, R3, 0x5410, R2 ;  /* 0x0000541003647816 */ /* 0x000fe20000000002 */
[----:B------:R-:W-:Y:S01]  /*c210*/  IMAD.MOV.U32 R2, RZ, RZ, R51 ;  /* 0x000000ffff027224 */ /* 0x000fe200078e0033 */
[----:B------:R-:W-:Y:S01]  /*c220*/  CS2R R74, SRZ ;  /* 0x00000000004a7805 */ /* 0x000fe2000001ff00 */
[----:B------:R-:W-:Y:S01]  /*c230*/  IMAD.MOV.U32 R3, RZ, RZ, R50 ;  /* 0x000000ffff037224 */ /* 0x000fe200078e0032 */
[----:B------:R-:W-:-:S02]  /*c240*/  CS2R R70, SRZ ;  /* 0x0000000000467805 */ /* 0x000fc4000001ff00 */
[----:B------:R-:W-:Y:S01]  /*c250*/  PRMT R98, R2, 0x7610, R98 ;  /* 0x0000761002627816 */ /* 0x000fe20000000062 */
[----:B------:R-:W-:Y:S01]  /*c260*/  IMAD.MOV.U32 R2, RZ, RZ, R65 ;  /* 0x000000ffff027224 */ /* 0x000fe200078e0041 */
[----:B------:R-:W-:Y:S02]  /*c270*/  PRMT R96, R96, 0x5410, R3 ;  /* 0x0000541060607816 */ /* 0x000fe40000000003 */
[----:B------:R-:W-:Y:S01]  /*c280*/  MOV R3, R64 ;  /* 0x0000004000037202 */ /* 0x000fe20000000f00 */
[----:B--2---:R-:W-:Y:S01]  /*c290*/  CS2R R30, SRZ ;  /* 0x00000000001e7805 */ /* 0x004fe2000001ff00 */
[----:B------:R-:W-:Y:S02]  /*c2a0*/  PRMT R105, R2, 0x7610, R105 ;  /* 0x0000761002697816 */ /* 0x000fe40000000069 */
[----:B------:R-:W-:Y:S01]  /*c2b0*/  PRMT R104, R3, 0x7610, R104 ;  /* 0x0000761003687816 */ /* 0x000fe20000000068 */
[----:B------:R-:W-:Y:S01]  /*c2c0*/  IMAD.MOV.U32 R3, RZ, RZ, R60 ;  /* 0x000000ffff037224 */ /* 0x000fe200078e003c */
[----:B------:R-:W-:-:S04]  /*c2d0*/  MOV R2, R61 ;  /* 0x0000003d00027202 */ /* 0x000fc80000000f00 */
[----:B------:R-:W-:Y:S02]  /*c2e0*/  PRMT R101, R3, 0x5410, R2 ;  /* 0x0000541003657816 */ /* 0x000fe40000000002 */
[----:B------:R-:W2:Y:S04]  /*c2f0*/  SHFL.IDX PT, R3, R26, 0x3, 0x181f ;  /* 0x00781f001a037f89 */ /* 0x000ea800000e0000 */
[----:B------:R4:W1:Y:S02]  /*c300*/  SHFL.IDX PT, R2, R27, 0x3, 0x181f ;  /* 0x00781f001b027f89 */ /* 0x00086400000e0000 */
        /* <DEDUP_REMOVED lines=46> */
.L_x_3015:
[----:B-123--:R-:W-:Y:S05]  /*c5f0*/  BSYNC B0 ;  /* 0x0000000000007941 */ /* 0x00efea0003800000 */
.L_x_3014:
[----:B------:R-:W2:Y:S01]  /*c600*/  LDL R4, [R1] ;  /* 0x0000000001047983 */ /* 0x000ea20000100800 */
        /* <DEDUP_REMOVED lines=17> */
[----:B------:R-:W-:Y:S02]  /*c720*/  PRMT R111, R3, 0x5410, R2 ;  /* 0x00005410036f7816 */ /* 0x000fe40000000002 */
[----:B------:R-:W-:-:S04]  /*c730*/  MOV R2, R74 ;  /* 0x0000004a00027202 */ /* 0x000fc80000000f00 */
[----:B------:R-:W-:Y:S01]  /*c740*/  PRMT R109, R2, 0x7610, R109 ;  /* 0x00007610026d7816 */ /* 0x000fe2000000006d */
[----:B------:R-:W-:-:S05]  /*c750*/  IMAD.MOV.U32 R2, RZ, RZ, R75 ;  /* 0x000000ffff027224 */ /* 0x000fca00078e004b */
        /* <DEDUP_REMOVED lines=8> */
[----:B------:R-:W-:Y:S01]  /*c7e0*/  PRMT R103, R103, 0x5410, R2 ;  /* 0x0000541067677816 */ /* 0x000fe20000000002 */
[----:B------:R-:W-:Y:S01]  /*c7f0*/  BAR.SYNC.DEFER_BLOCKING 0x0 ;  /* 0x0000000000007b1d */ /* 0x000fe20000010000 */
[----:B--2---:R-:W-:-:S05]  /*c800*/  IMAD.IADD R3, R68, 0x1, -R4 ;  /* 0x0000000144037824 */ /* 0x004fca00078e0a04 */
[----:B------:R-:W-:-:S04]  /*c810*/  IMNMX R68, R3, 0x80, PT ;  /* 0x0000008003447817 */ /* 0x000fc80003800200 */
[----:B------:R-:W-:-:S13]  /*c820*/  ISETP.GE.AND P0, PT, R143, R68, PT ;  /* 0x000000448f00720c */ /* 0x000fda0003f06270 */
        /* <DEDUP_REMOVED lines=10> */
[----:B------:R-:W-:Y:S02]  /*c8d0*/  HADD2.F32 R5, -RZ, R4.H0_H0 ;  /* 0x20000004ff057230 */ /* 0x000fe40000004100 */
[----:B-1----:R-:W-:-:S02]  /*c8e0*/  HADD2.F32 R2, -RZ, R11.H1_H1 ;  /* 0x3000000bff027230 */ /* 0x002fc40000004100 */
[----:B------:R-:W-:-:S03]  /*c8f0*/  HADD2.F32 R3, -RZ, R11.H0_H0 ;  /* 0x2000000bff037230 */ /* 0x000fc60000004100 */
[----:B------:R-:W-:-:S04]  /*c900*/  FMUL.FTZ R4, R2, R6 ;  /* 0x0000000602047220 */ /* 0x000fc80000410000 */
[C---:B------:R-:W-:Y:S02]  /*c910*/  FFMA.FTZ R4, R3.reuse, R5, -R4 ;  /* 0x0000000503047223 */ /* 0x040fe40000010804 */
[----:B------:R-:W-:-:S04]  /*c920*/  FMUL.FTZ R3, R3, R6 ;  /* 0x0000000603037220 */ /* 0x000fc80000410000 */
[----:B------:R-:W-:Y:S01]  /*c930*/  FFMA.FTZ R2, R2, R5, R3 ;  /* 0x0000000502027223 */ /* 0x000fe20000010003 */
[----:B------:R-:W-:Y:S02]  /*c940*/  HADD2.F32 R5, -RZ, R8.H0_H0 ;  /* 0x20000008ff057230 */ /* 0x000fe40000004100 */
[----:B------:R-:W-:Y:S02]  /*c950*/  HADD2.F32 R3, -RZ, R82.H0_H0 ;  /* 0x20000052ff037230 */ /* 0x000fe40000004100 */
[----:B------:R-:W-:Y:S01]  /*c960*/  F2FP.PACK_AB R11, R2, R4 ;  /* 0x00000004020b723e */ /* 0x000fe200000000ff */
[----:B------:R-:W-:Y:S02]  /*c970*/  HADD2.F32 R2, -RZ, R69.H0_H0 ;  /* 0x20000045ff027230 */ /* 0x000fe40000004100 */
[----:B------:R-:W-:-:S05]  /*c980*/  HADD2.F32 R4, -RZ, R8.H1_H1 ;  /* 0x30000008ff047230 */ /* 0x000fca0000004100 */
[CC--:B------:R-:W-:Y:S02]  /*c990*/  FMUL.FTZ R6, R4.reuse, R2.reuse ;  /* 0x0000000204067220 */ /* 0x0c0fe40000410000 */
[C---:B------:R-:W-:Y:S02]  /*c9a0*/  FMUL.FTZ R2, R5.reuse, R2 ;  /* 0x0000000205027220 */ /* 0x040fe40000410000 */
[-C--:B------:R-:W-:Y:S01]  /*c9b0*/  FFMA.FTZ R13, R5, R3.reuse, -R6 ;  /* 0x00000003050d7223 */ /* 0x080fe20000010806 */
[--C-:B------:R-:W-:Y:S01]  /*c9c0*/  HADD2.F32 R5, -RZ, R10.reuse.H0_H0 ;  /* 0x2000000aff057230 */ /* 0x100fe20000004100 */
[----:B------:R-:W-:Y:S01]  /*c9d0*/  FFMA.FTZ R8, R4, R3, R2 ;  /* 0x0000000304087223 */ /* 0x000fe20000010002 */
[----:B------:R-:W-:Y:S02]  /*c9e0*/  HADD2.F32 R2, -RZ, R69.H1_H1 ;  /* 0x30000045ff027230 */ /* 0x000fe40000004100 */
[----:B------:R-:W-:Y:S02]  /*c9f0*/  HADD2.F32 R4, -RZ, R10.H1_H1 ;  /* 0x3000000aff047230 */ /* 0x000fe40000004100 */
[----:B------:R-:W-:Y:S01]  /*ca00*/  HADD2.F32 R3, -RZ, R82.H1_H1 ;  /* 0x30000052ff037230 */ /* 0x000fe20000004100 */
[----:B------:R-:W-:Y:S01]  /*ca10*/  F2FP.PACK_AB R8, R8, R13 ;  /* 0x0000000d0808723e */ /* 0x000fe200000000ff */
[----:B------:R-:W-:Y:S01]  /*ca20*/  HADD2.F32 R10, -RZ, R14.H0_H0 ;  /* 0x2000000eff0a7230 */ /* 0x000fe20000004100 */
[----:B------:R-:W-:-:S02]  /*ca30*/  FMUL.FTZ R6, R4, R2 ;  /* 0x0000000204067220 */ /* 0x000fc40000410000 */
[C---:B------:R-:W-:Y:S02]  /*ca40*/  FMUL.FTZ R2, R5.reuse, R2 ;  /* 0x0000000205027220 */ /* 0x040fe40000410000 */
[-C--:B------:R-:W-:Y:S02]  /*ca50*/  FFMA.FTZ R6, R5, R3.reuse, -R6 ;  /* 0x0000000305067223 */ /* 0x080fe40000010806 */
[----:B------:R-:W-:Y:S01]  /*ca60*/  FFMA.FTZ R5, R4, R3, R2 ;  /* 0x0000000304057223 */ /* 0x000fe20000010002 */
[--C-:B------:R-:W-:Y:S02]  /*ca70*/  HADD2.F32 R2, -RZ, R9.reuse.H1_H1 ;  /* 0x30000009ff027230 */ /* 0x100fe40000004100 */
[----:B------:R-:W-:Y:S02]  /*ca80*/  HADD2.F32 R3, -RZ, R9.H0_H0 ;  /* 0x20000009ff037230 */ /* 0x000fe40000004100 */
[----:B------:R-:W-:Y:S01]  /*ca90*/  HADD2.F32 R9, -RZ, R15.H0_H0 ;  /* 0x2000000fff097230 */ /* 0x000fe20000004100 */
[----:B------:R-:W-:-:S04]  /*caa0*/  FMUL.FTZ R4, R2, R10 ;  /* 0x0000000a02047220 */ /* 0x000fc80000410000 */
[C---:B------:R-:W-:Y:S02]  /*cab0*/  FFMA.FTZ R4, R3.reuse, R9, -R4 ;  /* 0x0000000903047223 */ /* 0x040fe40000010804 */
[----:B------:R-:W-:Y:S01]  /*cac0*/  FMUL.FTZ R3, R3, R10 ;  /* 0x0000000a03037220 */ /* 0x000fe20000410000 */
[----:B------:R-:W-:-:S03]  /*cad0*/  F2FP.PACK_AB R10, R5, R6 ;  /* 0x00000006050a723e */ /* 0x000fc600000000ff */
[----:B------:R-:W-:-:S05]  /*cae0*/  FFMA.FTZ R3, R2, R9, R3 ;  /* 0x0000000902037223 */ /* 0x000fca0000010003 */
[----:B------:R-:W-:-:S05]  /*caf0*/  F2FP.PACK_AB R9, R3, R4 ;  /* 0x000000040309723e */ /* 0x000fca00000000ff */
[----:B------:R1:W-:Y:S02]  /*cb00*/  STS.128 [R216+0x10080], R8 ;  /* 0x01008008d8007388 */ /* 0x0003e40000000c00 */
.L_x_3019:
[----:B------:R-:W-:Y:S05]  /*cb10*/  BSYNC B0 ;  /* 0x0000000000007941 */ /* 0x000fea0003800000 */
.L_x_3018:
        /* <DEDUP_REMOVED lines=45> */
.L_x_3021:
[----:B------:R-:W-:Y:S05]  /*cdf0*/  BSYNC B0 ;  /* 0x0000000000007941 */ /* 0x000fea0003800000 */
.L_x_3020:
        /* <DEDUP_REMOVED lines=45> */
.L_x_3023:
[----:B------:R-:W-:Y:S05]  /*d0d0*/  BSYNC B0 ;  /* 0x0000000000007941 */ /* 0x000fea0003800000 */
.L_x_3022:
        /* <DEDUP_REMOVED lines=12> */
[C---:B------:R-:W-:Y:S01]  /*d1a0*/  FFMA.FTZ R16, R3.reuse, R5, -R4 ;  /* 0x0000000503107223 */ /* 0x040fe20000010804 */
[----:B------:R-:W-:Y:S01]  /*d1b0*/  HADD2.F32 R4, -RZ, R8.H1_H1 ;  /* 0x30000008ff047230 */ /* 0x000fe20000004100 */
[----:B------:R-:W-:-:S04]  /*d1c0*/  FMUL.FTZ R3, R3, R6 ;  /* 0x0000000603037220 */ /* 0x000fc80000410000 */
[----:B------:R-:W-:Y:S01]  /*d1d0*/  FFMA.FTZ R11, R2, R5, R3 ;  /* 0x00000005020b7223 */ /* 0x000fe20000010003 */
[----:B------:R-:W-:Y:S02]  /*d1e0*/  HADD2.F32 R2, -RZ, R87.H1_H1 ;  /* 0x30000057ff027230 */ /* 0x000fe40000004100 */
[----:B------:R-:W-:Y:S02]  /*d1f0*/  HADD2.F32 R5, -RZ, R8.H0_H0 ;  /* 0x20000008ff057230 */ /* 0x000fe40000004100 */
[--C-:B------:R-:W-:Y:S01]  /*d200*/  HADD2.F32 R3, -RZ, R89.reuse.H1_H1 ;  /* 0x30000059ff037230 */ /* 0x100fe20000004100 */
[C---:B------:R-:W-:Y:S01]  /*d210*/  FMUL.FTZ R6, R4.reuse, R2 ;  /* 0x0000000204067220 */ /* 0x040fe20000410000 */
[----:B------:R-:W-:Y:S01]  /*d220*/  F2FP.PACK_AB R11, R11, R16 ;  /* 0x000000100b0b723e */ /* 0x000fe200000000ff */
[C---:B------:R-:W-:Y:S02]  /*d230*/  FMUL.FTZ R2, R5.reuse, R2 ;  /* 0x0000000205027220 */ /* 0x040fe40000410000 */
[-C--:B------:R-:W-:Y:S01]  /*d240*/  FFMA.FTZ R13, R5, R3.reuse, -R6 ;  /* 0x00000003050d7223 */ /* 0x080fe20000010806 */
[----:B------:R-:W-:Y:S01]  /*d250*/  HADD2.F32 R5, -RZ, R10.H0_H0 ;  /* 0x2000000aff057230 */ /* 0x000fe20000004100 */
[----:B------:R-:W-:Y:S01]  /*d260*/  FFMA.FTZ R8, R4, R3, R2 ;  /* 0x0000000304087223 */ /* 0x000fe20000010002 */
[----:B------:R-:W-:-:S02]  /*d270*/  HADD2.F32 R2, -RZ, R89.H0_H0 ;  /* 0x20000059ff027230 */ /* 0x000fc40000004100 */
[----:B------:R-:W-:Y:S02]  /*d280*/  HADD2.F32 R4, -RZ, R10.H1_H1 ;  /* 0x3000000aff047230 */ /* 0x000fe40000004100 */
[----:B------:R-:W-:Y:S01]  /*d290*/  HADD2.F32 R3, -RZ, R90.H1_H1 ;  /* 0x3000005aff037230 */ /* 0x000fe20000004100 */
[----:B------:R-:W-:Y:S02]  /*d2a0*/  F2FP.PACK_AB R8, R8, R13 ;  /* 0x0000000d0808723e */ /* 0x000fe400000000ff */
[CC--:B------:R-:W-:Y:S02]  /*d2b0*/  FMUL.FTZ R6, R4.reuse, R2.reuse ;  /* 0x0000000204067220 */ /* 0x0c0fe40000410000 */
[C---:B------:R-:W-:Y:S02]  /*d2c0*/  FMUL.FTZ R2, R5.reuse, R2 ;  /* 0x0000000205027220 */ /* 0x040fe40000410000 */
[-C--:B------:R-:W-:Y:S02]  /*d2d0*/  FFMA.FTZ R10, R5, R3.reuse, -R6 ;  /* 0x00000003050a7223 */ /* 0x080fe40000010806 */
[----:B------:R-:W-:Y:S01]  /*d2e0*/  FFMA.FTZ R6, R4, R3, R2 ;  /* 0x0000000304067223 */ /* 0x000fe20000010002 */
[----:B------:R-:W-:-:S02]  /*d2f0*/  HADD2.F32 R4, -RZ, R14.H0_H0 ;  /* 0x2000000eff047230 */ /* 0x000fc40000004100 */
[--C-:B------:R-:W-:Y:S02]  /*d300*/  HADD2.F32 R2, -RZ, R9.reuse.H1_H1 ;  /* 0x30000009ff027230 */ /* 0x100fe40000004100 */
[----:B------:R-:W-:Y:S01]  /*d310*/  HADD2.F32 R3, -RZ, R9.H0_H0 ;  /* 0x20000009ff037230 */ /* 0x000fe20000004100 */
[----:B------:R-:W-:Y:S01]  /*d320*/  F2FP.PACK_AB R10, R6, R10 ;  /* 0x0000000a060a723e */ /* 0x000fe200000000ff */
[----:B------:R-:W-:Y:S01]  /*d330*/  HADD2.F32 R9, -RZ, R15.H0_H0 ;  /* 0x2000000fff097230 */ /* 0x000fe20000004100 */
[CC--:B------:R-:W-:Y:S02]  /*d340*/  FMUL.FTZ R5, R2.reuse, R4.reuse ;  /* 0x0000000402057220 */ /* 0x0c0fe40000410000 */
[C---:B------:R-:W-:Y:S02]  /*d350*/  FMUL.FTZ R4, R3.reuse, R4 ;  /* 0x0000000403047220 */ /* 0x040fe40000410000 */
[-C--:B------:R-:W-:Y:S02]  /*d360*/  FFMA.FTZ R3, R3, R9.reuse, -R5 ;  /* 0x0000000903037223 */ /* 0x080fe40000010805 */
[----:B------:R-:W-:-:S05]  /*d370*/  FFMA.FTZ R2, R2, R9, R4 ;  /* 0x0000000902027223 */ /* 0x000fca0000010004 */
[----:B------:R-:W-:-:S05]  /*d380*/  F2FP.PACK_AB R9, R2, R3 ;  /* 0x000000030209723e */ /* 0x000fca00000000ff */
[----:B------:R1:W-:Y:S02]  /*d390*/  STS.128 [R216+0x1c080], R8 ;  /* 0x01c08008d8007388 */ /* 0x0003e40000000c00 */
.L_x_3017:
[----:B------:R-:W-:Y:S05]  /*d3a0*/  BSYNC B1 ;  /* 0x0000000000017941 */ /* 0x000fea0003800000 */
.L_x_3016:
        /* <DEDUP_REMOVED lines=9> */
[----:B------:R-:W-:-:S03]  /*d440*/  SHF.R.U32.HI R3, RZ, 0x10, R39 ;  /* 0x00000010ff037819 */ /* 0x000fc60000011627 */
[----:B------:R-:W-:Y:S02]  /*d450*/  HADD2.F32 R2, -RZ, R2.H0_H0 ;  /* 0x20000002ff027230 */ /* 0x000fe40000004100 */
[----:B------:R-:W-:Y:S02]  /*d460*/  HADD2.F32 R3, -RZ, R3.H0_H0 ;  /* 0x20000003ff037230 */ /* 0x000fe40000004100 */
[--C-:B-1----:R-:W-:Y:S02]  /*d470*/  HADD2.F32 R4, -RZ, R11.reuse.H1_H1 ;  /* 0x3000000bff047230 */ /* 0x102fe40000004100 */
[----:B------:R-:W-:-:S03]  /*d480*/  HADD2.F32 R5, -RZ, R11.H0_H0 ;  /* 0x2000000bff057230 */ /* 0x000fc60000004100 */
[CC--:B------:R-:W-:Y:S02]  /*d490*/  FMUL.FTZ R6, R4.reuse, R2.reuse ;  /* 0x0000000204067220 */ /* 0x0c0fe40000410000 */
[C---:B------:R-:W-:Y:S02]  /*d4a0*/  FMUL.FTZ R2, R5.reuse, R2 ;  /* 0x0000000205027220 */ /* 0x040fe40000410000 */
[-C--:B------:R-:W-:Y:S01]  /*d4b0*/  FFMA.FTZ R15, R5, R3.reuse, -R6 ;  /* 0x00000003050f7223 */ /* 0x080fe20000010806 */
[--C-:B------:R-:W-:Y:S01]  /*d4c0*/  HADD2.F32 R5, -RZ, R8.reuse.H0_H0 ;  /* 0x20000008ff057230 */ /* 0x100fe20000004100 */
[----:B------:R-:W-:Y:S01]  /*d4d0*/  FFMA.FTZ R11, R4, R3, R2 ;  /* 0x00000003040b7223 */ /* 0x000fe20000010002 */
[----:B------:R-:W-:Y:S01]  /*d4e0*/  HADD2.F32 R4, -RZ, R8.H1_H1 ;  /* 0x30000008ff047230 */ /* 0x000fe20000004100 */
[----:B------:R-:W-:Y:S01]  /*d4f0*/  SHF.R.U64 R8, R36, 0x10, R37 ;  /* 0x0000001024087819 */ /* 0x000fe20000001225 */
[----:B------:R-:W-:Y:S02]  /*d500*/  HADD2.F32 R2, -RZ, R87.H0_H0 ;  /* 0x20000057ff027230 */ /* 0x000fe40000004100 */
[----:B------:R-:W-:Y:S01]  /*d510*/  HADD2.F32 R3, -RZ, R88.H1_H1 ;  /* 0x30000058ff037230 */ /* 0x000fe20000004100 */
[----:B------:R-:W-:Y:S01]  /*d520*/  F2FP.PACK_AB R11, R11, R15 ;  /* 0x0000000f0b0b723e */ /* 0x000fe200000000ff */
[----:B------:R-:W-:Y:S01]  /*d530*/  HADD2.F32 R8, -RZ, R8.H0_H0 ;  /* 0x20000008ff087230 */ /* 0x000fe20000004100 */
[----:B------:R-:W-:-:S02]  /*d540*/  FMUL.FTZ R6, R4, R2 ;  /* 0x0000000204067220 */ /* 0x000fc40000410000 */
        /* <DEDUP_REMOVED lines=17> */
[----:B------:R-:W-:Y:S01]  /*d660*/  FMUL.FTZ R4, R3, R8 ;  /* 0x0000000803047220 */ /* 0x000fe20000410000 */
[----:B------:R-:W-:Y:S01]  /*d670*/  F2FP.PACK_AB R8, R13, R14 ;  /* 0x0000000e0d08723e */ /* 0x000fe200000000ff */
[-C--:B------:R-:W-:Y:S02]  /*d680*/  FFMA.FTZ R3, R3, R9.reuse, -R5 ;  /* 0x0000000903037223 */ /* 0x080fe40000010805 */
[----:B------:R-:W-:-:S05]  /*d690*/  FFMA.FTZ R2, R2, R9, R4 ;  /* 0x0000000902027223 */ /* 0x000fca0000010004 */
[----:B------:R-:W-:-:S05]  /*d6a0*/  F2FP.PACK_AB R9, R2, R3 ;  /* 0x000000030209723e */ /* 0x000fca00000000ff */
[----:B------:R1:W-:Y:S02]  /*d6b0*/  STS.128 [R216+0x11080], R8 ;  /* 0x01108008d8007388 */ /* 0x0003e40000000c00 */
.L_x_3027:
[----:B------:R-:W-:Y:S05]  /*d6c0*/  BSYNC B0 ;  /* 0x0000000000007941 */ /* 0x000fea0003800000 */
.L_x_3026:
        /* <DEDUP_REMOVED lines=18> */
[----:B------:R-:W-:Y:S01]  /*d7f0*/  HADD2.F32 R3, -RZ, R92.H0_H0 ;  /* 0x2000005cff037230 */ /* 0x000fe20000004100 */
        /* <DEDUP_REMOVED lines=26> */
.L_x_3029:
[----:B------:R-:W-:Y:S05]  /*d9a0*/  BSYNC B0 ;  /* 0x0000000000007941 */ /* 0x000fea0003800000 */
.L_x_3028:
[----:B------:R-:W-:Y:S01]  /*d9b0*/  ISETP.GE.AND P0, PT, R146, c[0x0][0x27c], PT ;  /* 0x00009f0092007a0c */ /* 0x000fe20003f06270 */
[----:B------:R-:W-:-:S12]  /*d9c0*/  BSSY B0, `(.L_x_3030) ;  /* 0x000002c000007945 */ /* 0x000fd80003800000 */
[----:B------:R-:W-:Y:S05]  /*d9d0*/  @P0 BRA `(.L_x_3031) ;  /* 0x000002a000000947 */ /* 0x000fea0003800000 */
[----:B-1----:R-:W1:Y:S01]  /*d9e0*/  LDS.128 R8, [R216+0x19080] ;  /* 0x01908000d8087984 */ /* 0x002e620000000c00 */
[----:B------:R-:W-:Y:S02]  /*d9f0*/  SHF.R.U32.HI R2, RZ, 0x10, R47 ;  /* 0x00000010ff027819 */ /* 0x000fe4000001162f */
[--C-:B------:R-:W-:Y:S02]  /*da00*/  SHF.R.U32.HI R3, RZ, 0x10, R45.reuse ;  /* 0x00000010ff037819 */ /* 0x100fe4000001162d */
[----:B------:R-:W-:Y:S01]  /*da10*/  SHF.R.U64 R13, R44, 0x10, R45 ;  /* 0x000000102c0d7819 */ /* 0x000fe2000000122d */
[----:B------:R-:W-:Y:S02]  /*da20*/  HADD2.F32 R2, -RZ, R2.H0_H0 ;  /* 0x20000002ff027230 */ /* 0x000fe40000004100 */
[----:B------:R-:W-:Y:S02]  /*da30*/  HADD2.F32 R3, -RZ, R3.H0_H0 ;  /* 0x20000003ff037230 */ /* 0x000fe40000004100 */
[----:B-1----:R-:W-:-:S02]  /*da40*/  HADD2.F32 R4, -RZ, R11.H1_H1 ;  /* 0x3000000bff047230 */ /* 0x002fc40000004100 */
[----:B------:R-:W-:Y:S01]  /*da50*/  HADD2.F32 R5, -RZ, R11.H0_H0 ;  /* 0x2000000bff057230 */ /* 0x000fe20000004100 */
[----:B------:R-:W-:Y:S02]  /*da60*/  SHF.R.U64 R11, R46, 0x10, R47 ;  /* 0x000000102e0b7819 */ /* 0x000fe4000000122f */
[CC--:B------:R-:W-:Y:S02]  /*da70*/  FMUL.FTZ R6, R4.reuse, R2.reuse ;  /* 0x0000000204067220 */ /* 0x0c0fe40000410000 */
[C---:B------:R-:W-:Y:S01]  /*da80*/  FMUL.FTZ R2, R5.reuse, R2 ;  /* 0x0000000205027220 */ /* 0x040fe20000410000 */
[----:B------:R-:W-:Y:S01]  /*da90*/  HADD2.F32 R18, -RZ, R11.H0_H0 ;  /* 0x2000000bff127230 */ /* 0x000fe20000004100 */
[-C--:B------:R-:W-:Y:S01]  /*daa0*/  FFMA.FTZ R17, R5, R3.reuse, -R6 ;  /* 0x0000000305117223 */ /* 0x080fe20000010806 */
[----:B------:R-:W-:Y:S01]  /*dab0*/  HADD2.F32 R5, -RZ, R8.H0_H0 ;  /* 0x20000008ff057230 */ /* 0x000fe20000004100 */
[----:B------:R-:W-:Y:S01]  /*dac0*/  FFMA.FTZ R16, R4, R3, R2 ;  /* 0x0000000304107223 */ /* 0x000fe20000010002 */
[----:B------:R-:W-:-:S02]  /*dad0*/  HADD2.F32 R2, -RZ, R93.H0_H0 ;  /* 0x2000005dff027230 */ /* 0x000fc40000004100 */
[----:B------:R-:W-:Y:S02]  /*dae0*/  HADD2.F32 R4, -RZ, R8.H1_H1 ;  /* 0x30000008ff047230 */ /* 0x000fe40000004100 */
[----:B------:R-:W-:Y:S02]  /*daf0*/  HADD2.F32 R3, -RZ, R94.H0_H0 ;  /* 0x2000005eff037230 */ /* 0x000fe40000004100 */
[----:B------:R-:W-:Y:S01]  /*db00*/  HADD2.F32 R8, -RZ, R10.H1_H1 ;  /* 0x3000000aff087230 */ /* 0x000fe20000004100 */
[CC--:B------:R-:W-:Y:S01]  /*db10*/  FMUL.FTZ R6, R4.reuse, R2.reuse ;  /* 0x0000000204067220 */ /* 0x0c0fe20000410000 */
[----:B------:R-:W-:Y:S01]  /*db20*/  HADD2.F32 R11, -RZ, R13.H0_H0 ;  /* 0x2000000dff0b7230 */ /* 0x000fe20000004100 */
[C---:B------:R-:W-:Y:S02]  /*db30*/  FMUL.FTZ R2, R5.reuse, R2 ;  /* 0x0000000205027220 */ /* 0x040fe40000410000 */
[-C--:B------:R-:W-:Y:S01]  /*db40*/  FFMA.FTZ R15, R5, R3.reuse, -R6 ;  /* 0x00000003050f7223 */ /* 0x080fe20000010806 */
[----:B------:R-:W-:Y:S01]  /*db50*/  HADD2.F32 R6, -RZ, R93.H1_H1 ;  /* 0x3000005dff067230 */ /* 0x000fe20000004100 */
[----:B------:R-:W-:Y:S01]  /*db60*/  FFMA.FTZ R14, R4, R3, R2 ;  /* 0x00000003040e7223 */ /* 0x000fe20000010002 */
[----:B------:R-:W-:-:S02]  /*db70*/  HADD2.F32 R2, -RZ, R94.H1_H1 ;  /* 0x3000005eff027230 */ /* 0x000fc40000004100 */
[----:B------:R-:W-:Y:S01]  /*db80*/  HADD2.F32 R3, -RZ, R10.H0_H0 ;  /* 0x2000000aff037230 */ /* 0x000fe20000004100 */
[-C--:B------:R-:W-:Y:S01]  /*db90*/  FMUL.FTZ R10, R8, R6.reuse ;  /* 0x00000006080a7220 */ /* 0x080fe20000410000 */
[--C-:B------:R-:W-:Y:S02]  /*dba0*/  HADD2.F32 R4, -RZ, R9.reuse.H1_H1 ;  /* 0x30000009ff047230 */ /* 0x100fe40000004100 */
[----:B------:R-:W-:Y:S01]  /*dbb0*/  HADD2.F32 R5, -RZ, R9.H0_H0 ;  /* 0x20000009ff057230 */ /* 0x000fe20000004100 */
[C---:B------:R-:W-:Y:S02]  /*dbc0*/  FMUL.FTZ R6, R3.reuse, R6 ;  /* 0x0000000603067220 */ /* 0x040fe40000410000 */
[----:B------:R-:W-:Y:S02]  /*dbd0*/  FFMA.FTZ R10, R3, R2, -R10 ;  /* 0x00000002030a7223 */ /* 0x000fe4000001080a */
[-C--:B------:R-:W-:Y:S02]  /*dbe0*/  FMUL.FTZ R3, R4, R18.reuse ;  /* 0x0000001204037220 */ /* 0x080fe40000410000 */
[----:B------:R-:W-:-:S02]  /*dbf0*/  FMUL.FTZ R9, R5, R18 ;  /* 0x0000001205097220 */ /* 0x000fc40000410000 */
[----:B------:R-:W-:Y:S02]  /*dc00*/  FFMA.FTZ R5, R5, R11, -R3 ;  /* 0x0000000b05057223 */ /* 0x000fe40000010803 */
[----:B------:R-:W-:Y:S01]  /*dc10*/  FFMA.FTZ R2, R8, R2, R6 ;  /* 0x0000000208027223 */ /* 0x000fe20000010006 */
[----:B------:R-:W-:Y:S01]  /*dc20*/  F2FP.PACK_AB R8, R14, R15 ;  /* 0x0000000f0e08723e */ /* 0x000fe200000000ff */
[----:B------:R-:W-:Y:S01]  /*dc30*/  FFMA.FTZ R3, R4, R11, R9 ;  /* 0x0000000b04037223 */ /* 0x000fe20000010009 */
[----:B------:R-:W-:Y:S02]  /*dc40*/  F2FP.PACK_AB R11, R16, R17 ;  /* 0x00000011100b723e */ /* 0x000fe400000000ff */
[----:B------:R-:W-:Y:S02]  /*dc50*/  F2FP.PACK_AB R10, R2, R10 ;  /* 0x0000000a020a723e */ /* 0x000fe400000000ff */
[----:B------:R-:W-:-:S05]  /*dc60*/  F2FP.PACK_AB R9, R3, R5 ;  /* 0x000000050309723e */ /* 0x000fca00000000ff */
[----:B------:R1:W-:Y:S02]  /*dc70*/  STS.128 [R216+0x19080], R8 ;  /* 0x01908008d8007388 */ /* 0x0003e40000000c00 */
.L_x_3031:
[----:B------:R-:W-:Y:S05]  /*dc80*/  BSYNC B0 ;  /* 0x0000000000007941 */ /* 0x000fea0003800000 */
.L_x_3030:
[----:B------:R-:W-:-:S13]  /*dc90*/  ISETP.GE.AND P0, PT, R147, c[0x0][0x27c], PT ;  /* 0x00009f0093007a0c */ /* 0x000fda0003f06270 */
[----:B------:R-:W-:Y:S05]  /*dca0*/  @P0 BRA `(.L_x_3025) ;  /* 0x000002a000000947 */ /* 0x000fea0003800000 */
[----:B-1----:R-:W1:Y:S01]  /*dcb0*/  LDS.128 R8, [R216+0x1d080] ;  /* 0x01d08000d8087984 */ /* 0x002e620000000c00 */
[----:B------:R-:W-:Y:S02]  /*dcc0*/  SHF.R.U32.HI R2, RZ, 0x10, R49 ;  /* 0x00000010ff027819 */ /* 0x000fe40000011631 */
[----:B------:R-:W-:Y:S02]  /*dcd0*/  SHF.R.U32.HI R3, RZ, 0x10, R55 ;  /* 0x00000010ff037819 */ /* 0x000fe40000011637 */
[----:B------:R-:W-:Y:S02]  /*dce0*/  SHF.R.U64 R17, R48, 0x10, R49 ;  /* 0x0000001030117819 */ /* 0x000fe40000001231 */
[----:B------:R-:W-:Y:S01]  /*dcf0*/  SHF.R.U64 R18, R54, 0x10, R55 ;  /* 0x0000001036127819 */ /* 0x000fe20000001237 */
[----:B------:R-:W-:Y:S02]  /*dd00*/  HADD2.F32 R20, -RZ, R3.H0_H0 ;  /* 0x20000003ff147230 */ /* 0x000fe40000004100 */
[----:B------:R-:W-:-:S02]  /*dd10*/  HADD2.F32 R3, -RZ, R97.H1_H1 ;  /* 0x30000061ff037230 */ /* 0x000fc40000004100 */
[----:B------:R-:W-:Y:S02]  /*dd20*/  HADD2.F32 R18, -RZ, R18.H0_H0 ;  /* 0x20000012ff127230 */ /* 0x000fe40000004100 */
[--C-:B-1----:R-:W-:Y:S02]  /*dd30*/  HADD2.F32 R15, -RZ, R10.reuse.H0_H0 ;  /* 0x2000000aff0f7230 */ /* 0x102fe40000004100 */
[----:B------:R-:W-:Y:S02]  /*dd40*/  HADD2.F32 R6, -RZ, R10.H1_H1 ;  /* 0x3000000aff067230 */ /* 0x000fe40000004100 */
[--C-:B------:R-:W-:Y:S02]  /*dd50*/  HADD2.F32 R5, -RZ, R11.reuse.H1_H1 ;  /* 0x3000000bff057230 */ /* 0x100fe40000004100 */
[----:B------:R-:W-:Y:S02]  /*dd60*/  HADD2.F32 R10, -RZ, R2.H0_H0 ;  /* 0x20000002ff0a7230 */ /* 0x000fe40000004100 */
[----:B------:R-:W-:-:S02]  /*dd70*/  HADD2.F32 R14, -RZ, R11.H0_H0 ;  /* 0x2000000bff0e7230 */ /* 0x000fc40000004100 */
[--C-:B------:R-:W-:Y:S02]  /*dd80*/  HADD2.F32 R13, -RZ, R8.reuse.H0_H0 ;  /* 0x20000008ff0d7230 */ /* 0x100fe40000004100 */
[----:B------:R-:W-:Y:S02]  /*dd90*/  HADD2.F32 R11, -RZ, R8.H1_H1 ;  /* 0x30000008ff0b7230 */ /* 0x000fe40000004100 */
[--C-:B------:R-:W-:Y:S02]  /*dda0*/  HADD2.F32 R8, -RZ, R9.reuse.H0_H0 ;  /* 0x20000009ff087230 */ /* 0x100fe40000004100 */
[----:B------:R-:W-:Y:S01]  /*ddb0*/  HADD2.F32 R4, -RZ, R9.H1_H1 ;  /* 0x30000009ff047230 */ /* 0x000fe20000004100 */
[-C--:B------:R-:W-:Y:S01]  /*ddc0*/  FMUL.FTZ R9, R5, R10.reuse ;  /* 0x0000000a05097220 */ /* 0x080fe20000410000 */
[----:B------:R-:W-:Y:S01]  /*ddd0*/  HADD2.F32 R2, -RZ, R96.H0_H0 ;  /* 0x20000060ff027230 */ /* 0x000fe20000004100 */
[C---:B------:R-:W-:Y:S02]  /*dde0*/  FMUL.FTZ R10, R14.reuse, R10 ;  /* 0x0000000a0e0a7220 */ /* 0x040fe40000410000 */
[----:B------:R-:W-:-:S02]  /*ddf0*/  FFMA.FTZ R19, R14, R20, -R9 ;  /* 0x000000140e137223 */ /* 0x000fc40000010809 */
[-C--:B------:R-:W-:Y:S02]  /*de00*/  FMUL.FTZ R16, R11, R2.reuse ;  /* 0x000000020b107220 */ /* 0x080fe40000410000 */
[C---:B------:R-:W-:Y:S01]  /*de10*/  FMUL.FTZ R9, R13.reuse, R2 ;  /* 0x000000020d097220 */ /* 0x040fe20000410000 */
[----:B------:R-:W-:Y:S01]  /*de20*/  HADD2.F32 R2, -RZ, R97.H0_H0 ;  /* 0x20000061ff027230 */ /* 0x000fe20000004100 */
[-C--:B------:R-:W-:Y:S02]  /*de30*/  FFMA.FTZ R16, R13, R3.reuse, -R16 ;  /* 0x000000030d107223 */ /* 0x080fe40000010810 */
[----:B------:R-:W-:Y:S01]  /*de40*/  FFMA.FTZ R13, R11, R3, R9 ;  /* 0x000000030b0d7223 */ /* 0x000fe20000010009 */
[----:B------:R-:W-:Y:S01]  /*de50*/  HADD2.F32 R11, -RZ, R17.H0_H0 ;  /* 0x20000011ff0b7230 */ /* 0x000fe20000004100 */
[----:B------:R-:W-:Y:S01]  /*de60*/  FFMA.FTZ R14, R5, R20, R10 ;  /* 0x00000014050e7223 */ /* 0x000fe2000001000a */
[----:B------:R-:W-:Y:S01]  /*de70*/  HADD2.F32 R3, -RZ, R98.H1_H1 ;  /* 0x30000062ff037230 */ /* 0x000fe20000004100 */
[----:B------:R-:W-:-:S02]  /*de80*/  FMUL.FTZ R5, R6, R2 ;  /* 0x0000000206057220 */ /* 0x000fc40000410000 */
[C---:B------:R-:W-:Y:S02]  /*de90*/  FMUL.FTZ R2, R15.reuse, R2 ;  /* 0x000000020f027220 */ /* 0x040fe40000410000 */
[-C--:B------:R-:W-:Y:S02]  /*dea0*/  FMUL.FTZ R9, R4, R11.reuse ;  /* 0x0000000b04097220 */ /* 0x080fe40000410000 */
[----:B------:R-:W-:Y:S02]  /*deb0*/  FMUL.FTZ R11, R8, R11 ;  /* 0x0000000b080b7220 */ /* 0x000fe40000410000 */
[-C--:B------:R-:W-:Y:S02]  /*dec0*/  FFMA.FTZ R10, R15, R3.reuse, -R5 ;  /* 0x000000030f0a7223 */ /* 0x080fe40000010805 */
[----:B------:R-:W-:Y:S02]  /*ded0*/  FFMA.FTZ R3, R6, R3, R2 ;  /* 0x0000000306037223 */ /* 0x000fe40000010002 */
[----:B------:R-:W-:Y:S01]  /*dee0*/  FFMA.FTZ R5, R8, R18, -R9 ;  /* 0x0000001208057223 */ /* 0x000fe20000010809 */
[----:B------:R-:W-:Y:S01]  /*def0*/  F2FP.PACK_AB R8, R13, R16 ;  /* 0x000000100d08723e */ /* 0x000fe200000000ff */
[----:B------:R-:W-:Y:S01]  /*df00*/  FFMA.FTZ R2, R4, R18, R11 ;  /* 0x0000001204027223 */ /* 0x000fe2000001000b */
[----:B------:R-:W-:-:S02]  /*df10*/  F2FP.PACK_AB R11, R14, R19 ;  /* 0x000000130e0b723e */ /* 0x000fc400000000ff */
[----:B------:R-:W-:Y:S02]  /*df20*/  F2FP.PACK_AB R10, R3, R10 ;  /* 0x0000000a030a723e */ /* 0x000fe400000000ff */
[----:B------:R-:W-:-:S05]  /*df30*/  F2FP.PACK_AB R9, R2, R5 ;  /* 0x000000050209723e */ /* 0x000fca00000000ff */
[----:B------:R1:W-:Y:S02]  /*df40*/  STS.128 [R216+0x1d080], R8 ;  /* 0x01d08008d8007388 */ /* 0x0003e40000000c00 */
.L_x_3025:
[----:B------:R-:W-:Y:S05]  /*df50*/  BSYNC B1 ;  /* 0x0000000000017941 */ /* 0x000fea0003800000 */
.L_x_3024:
        /* <DEDUP_REMOVED lines=30> */
[----:B------:R-:W-:Y:S01]  /*e140*/  HADD2.F32 R2, -RZ, R95.H1_H1 ;  /* 0x3000005fff027230 */ /* 0x000fe20000004100 */
[-C--:B------:R-:W-:Y:S02]  /*e150*/  FFMA.FTZ R16, R13, R3.reuse, -R16 ;  /* 0x000000030d107223 */ /* 0x080fe40000010810 */
[----:B------:R-:W-:Y:S01]  /*e160*/  FFMA.FTZ R13, R11, R3, R9 ;  /* 0x000000030b0d7223 */ /* 0x000fe20000010009 */
[----:B------:R-:W-:Y:S01]  /*e170*/  HADD2.F32 R11, -RZ, R17.H0_H0 ;  /* 0x20000011ff0b7230 */ /* 0x000fe20000004100 */
[----:B------:R-:W-:Y:S01]  /*e180*/  FFMA.FTZ R14, R5, R20, R10 ;  /* 0x00000014050e7223 */ /* 0x000fe2000001000a */
[----:B------:R-:W-:Y:S01]  /*e190*/  HADD2.F32 R3, -RZ, R98.H0_H0 ;  /* 0x20000062ff037230 */ /* 0x000fe20000004100 */
        /* <DEDUP_REMOVED lines=13> */
.L_x_3035:
[----:B------:R-:W-:Y:S05]  /*e270*/  BSYNC B0 ;  /* 0x0000000000007941 */ /* 0x000fea0003800000 */
.L_x_3034:
        /* <DEDUP_REMOVED lines=9> */
[----:B------:R-:W-:-:S02]  /*e310*/  HADD2.F32 R3, -RZ, R100.H0_H0 ;  /* 0x20000064ff037230 */ /* 0x000fc40000004100 */
        /* <DEDUP_REMOVED lines=35> */
.L_x_3037:
[----:B------:R-:W-:Y:S05]  /*e550*/  BSYNC B0 ;  /* 0x0000000000007941 */ /* 0x000fea0003800000 */
.L_x_3036:
        /* <DEDUP_REMOVED lines=45> */
.L_x_3039:
[----:B------:R-:W-:Y:S05]  /*e830*/  BSYNC B0 ;  /* 0x0000000000007941 */ /* 0x000fea0003800000 */
.L_x_3038:
        /* <DEDUP_REMOVED lines=44> */
.L_x_3033:
[----:B------:R-:W-:Y:S05]  /*eb00*/  BSYNC B1 ;  /* 0x0000000000017941 */ /* 0x000fea0003800000 */
.L_x_3032:
        /* <DEDUP_REMOVED lines=48> */
.L_x_3042:
[----:B------:R-:W-:Y:S05]  /*ee10*/  BSYNC B0 ;  /* 0x0000000000007941 */ /* 0x000fea0003800000 */
.L_x_3041:
        /* <DEDUP_REMOVED lines=45> */
.L_x_3044:
[----:B------:R-:W-:Y:S05]  /*f0f0*/  BSYNC B0 ;  /* 0x0000000000007941 */ /* 0x000fea0003800000 */
.L_x_3043:
        /* <DEDUP_REMOVED lines=45> */
.L_x_3046:
[----:B------:R-:W-:Y:S05]  /*f3d0*/  BSYNC B0 ;  /* 0x0000000000007941 */ /* 0x000fea0003800000 */
.L_x_3045:
        /* <DEDUP_REMOVED lines=43> */
[----:B------:R1:W-:Y:S01]  /*f690*/  STS.128 [R216+0x1f080], R8 ;  /* 0x01f08008d8007388 */ /* 0x0003e20000000c00 */
[----:B------:R-:W-:Y:S05]  /*f6a0*/  BRA `(.L_x_3040) ;  /* 0x000047a000007947 */ /* 0x000fea0003800000 */
.L_x_3007:
        /* <DEDUP_REMOVED lines=24> */
[----:B------:R-:W-:-:S05]  /*f830*/  MOV R5, R6 ;  /* 0x0000000600057202 */ /* 0x000fca0000000f00 */
[----:B------:R-:W-:-:S04]  /*f840*/  IMAD.WIDE.U32 R4, R2, c[0x0][0x290], R4 ;  /* 0x0000a40002047a25 */ /* 0x000fc800078e0004 */
[----:B------:R-:W-:Y:S01]  /*f850*/  IMAD R2, R2, c[0x0][0x294], R3 ;  /* 0x0000a50002027a24 */ /* 0x000fe200078e0203 */
[C---:B------:R-:W-:Y:S01]  /*f860*/  LEA R16, P0, R4.reuse, c[0x0][0x288], 0x1 ;  /* 0x0000a20004107a11 */ /* 0x040fe200078008ff */
[----:B------:R1:W2:Y:S02]  /*f870*/  SHFL.IDX PT, R3, R18, RZ, 0x181f ;  /* 0x00181fff12037589 */ /* 0x0002a400000e0000 */
[----:B------:R-:W-:Y:S02]  /*f880*/  IMAD.IADD R2, R5, 0x1, R2 ;  /* 0x0000000105027824 */ /* 0x000fe400078e0202 */
[----:B------:R1:W3:Y:S03]  /*f890*/  SHFL.IDX PT, R6, R16, RZ, 0x181f ;  /* 0x00181fff10067589 */ /* 0x0002e600000e0000 */
[----:B------:R-:W-:Y:S01]  /*f8a0*/  LEA.HI.X R15, R4, c[0x0][0x28c], R2, 0x1, P0 ;  /* 0x0000a300040f7a11 */ /* 0x000fe200000f0c02 */
        /* <DEDUP_REMOVED lines=10> */
[----:B--2---:R-:W-:-:S05]  /*f950*/  @!P1 IADD3 R10, P0, R3, R2, RZ ;  /* 0x00000002030a9210 */ /* 0x004fca0007f1e0ff */
[--C-:B----4-:R-:W-:Y:S01]  /*f960*/  @!P1 IMAD.X R11, R5, 0x1, R4.reuse, P0 ;  /* 0x00000001050b9824 */ /* 0x110fe200000e0604 */
        /* <DEDUP_REMOVED lines=17> */
.L_x_3048:
[----:B------:R-:W-:Y:S05]  /*fa80*/  BSYNC B0 ;  /* 0x0000000000007941 */ /* 0x000fea0003800000 */
.L_x_3047:
[----:B-12--5:R-:W-:Y:S01]  /*fa90*/  IMAD.MOV.U32 R3, RZ, RZ, R30 ;  /* 0x000000ffff037224 */ /* 0x026fe200078e001e */
[----:B------:R-:W-:Y:S01]  /*faa0*/  LOP3.LUT P0, RZ, R235, 0x8, RZ, 0xc0, !PT ;  /* 0x00000008ebff7812 */ /* 0x000fe2000780c0ff */
[----:B------:R-:W-:Y:S01]  /*fab0*/  IMAD.MOV.U32 R2, RZ, RZ, R31 ;  /* 0x000000ffff027224 */ /* 0x000fe200078e001f */
[----:B------:R1:W2:Y:S01]  /*fac0*/  SHFL.IDX PT, R10, R17, 0x1, 0x181f ;  /* 0x00381f00110a7f89 */ /* 0x0002a200000e0000 */
[----:B----4-:R-:W-:Y:S01]  /*fad0*/  IMAD.MOV.U32 R5, RZ, RZ, R28 ;  /* 0x000000ffff057224 */ /* 0x010fe200078e001c */
        /* <DEDUP_REMOVED lines=26> */
[----:B------:R-:W-:Y:S01]  /*fc80*/  BSSY B0, `(.L_x_3049) ;  /* 0x0000028000007945 */ /* 0x000fe20003800000 */
[----:B------:R-:W-:Y:S01]  /*fc90*/  PRMT R50, R4, 0x7610, R50 ;  /* 0x0000761004327816 */ /* 0x000fe20000000032 */
[----:B------:R1:W3:Y:S01]  /*fca0*/  SHFL.IDX PT, R11, R15, 0x1, 0x181f ;  /* 0x00381f000f0b7f89 */ /* 0x0002e200000e0000 */
[----:B------:R-:W-:Y:S01]  /*fcb0*/  PRMT R14, R3, 0x5410, R5 ;  /* 0x00005410030e7816 */ /* 0x000fe20000000005 */
[----:B------:R-:W-:Y:S01]  /*fcc0*/  CS2R R56, SRZ ;  /* 0x0000000000387805 */ /* 0x000fe2000001ff00 */
[----:B------:R-:W-:Y:S01]  /*fcd0*/  PRMT R13, R2, 0x7610, R13 ;  /* 0x00007610020d7816 */ /* 0x000fe2000000000d */
[----:B------:R1:W1:Y:S01]  /*fce0*/  SHFL.IDX PT, R9, R16, 0x1, 0x181f ;  /* 0x00381f0010097f89 */ /* 0x00026200000e0000 */
[----:B------:R-:W-:Y:S01]  /*fcf0*/  CS2R R42, SRZ ;  /* 0x00000000002a7805 */ /* 0x000fe2000001ff00 */
[----:B------:R-:W-:Y:S01]  /*fd00*/  CS2R R40, SRZ ;  /* 0x0000000000287805 */ /* 0x000fe2000001ff00 */
[----:B------:R-:W-:Y:S01]  /*fd10*/  CS2R R54, SRZ ;  /* 0x0000000000367805 */ /* 0x000fe2000001ff00 */
[----:B------:R-:W-:Y:S01]  /*fd20*/  CS2R R52, SRZ ;  /* 0x0000000000347805 */ /* 0x000fe2000001ff00 */
[----:B------:R-:W-:Y:S01]  /*fd30*/  CS2R R46, SRZ ;  /* 0x00000000002e7805 */ /* 0x000fe2000001ff00 */
[----:B------:R-:W-:Y:S01]  /*fd40*/  CS2R R44, SRZ ;  /* 0x00000000002c7805 */ /* 0x000fe2000001ff00 */
[----:B------:R-:W-:Y:S05]  /*fd50*/  @P0 BRA `(.L_x_3050) ;  /* 0x000001a000000947 */ /* 0x000fea0003800000 */
[----:B--2---:R-:W-:Y:S01]  /*fd60*/  ISETP.GE.AND P1, PT, R140, c[0x0][0x27c], PT ;  /* 0x00009f008c007a0c */ /* 0x004fe20003f26270 */
[----:B------:R-:W-:Y:S01]  /*fd70*/  CS2R R42, SRZ ;  /* 0x00000000002a7805 */ /* 0x000fe2000001ff00 */
[----:B------:R-:W-:Y:S01]  /*fd80*/  CS2R R40, SRZ ;  /* 0x0000000000287805 */ /* 0x000fe2000001ff00 */
[----:B------:R-:W-:Y:S01]  /*fd90*/  CS2R R46, SRZ ;  /* 0x00000000002e7805 */ /* 0x000fe2000001ff00 */
[----:B------:R-:W-:-:S09]  /*fda0*/  CS2R R44, SRZ ;  /* 0x00000000002c7805 */ /* 0x000fd2000001ff00 */
[C---:B------:R-:W-:Y:S01]  /*fdb0*/  @!P1 IMAD.SHL.U32 R2, R140.reuse, 0x2, RZ ;  /* 0x000000028c029824 */ /* 0x040fe200078e00ff */
[----:B------:R-:W-:-:S04]  /*fdc0*/  @!P1 SHF.L.U64.HI R3, R140, 0x1, R141 ;  /* 0x000000018c039819 */ /* 0x000fc8000001028d */
[----:B----4-:R-:W-:-:S05]  /*fdd0*/  @!P1 IADD3 R4, P0, R8, R2, RZ ;  /* 0x0000000208049210 */ /* 0x010fca0007f1e0ff */
        /* <DEDUP_REMOVED lines=18> */
.L_x_3050:
[----:B--2---:R-:W-:Y:S05]  /*ff00*/  BSYNC B0 ;  /* 0x0000000000007941 */ /* 0x004fea0003800000 */
.L_x_3049:
[----:B-1---5:R-:W-:Y:S01]  /*ff10*/  IMAD.MOV.U32 R5, RZ, RZ, R58 ;  /* 0x000000ffff057224 */ /* 0x022fe200078e003a */
[----:B------:R-:W-:Y:S01]  /*ff20*/  LOP3.LUT P0, RZ, R235, 0x10, RZ, 0xc0, !PT ;  /* 0x00000010ebff7812 */ /* 0x000fe2000780c0ff */
[----:B------:R-:W-:Y:S01]  /*ff30*/  IMAD.MOV.U32 R4, RZ, RZ, R59 ;  /* 0x000000ffff047224 */ /* 0x000fe200078e003b */
[----:B------:R1:W2:Y:S01]  /*ff40*/  SHFL.IDX PT, R10, R17, 0x2, 0x181f ;  /* 0x00581f00110a7f89 */ /* 0x0002a200000e0000 */
        /* <DEDUP_REMOVED lines=25> */
[----:B---3--:R1:W3:Y:S01]  /*100e0*/  SHFL.IDX PT, R6, R18, 0x2, 0x181f ;  /* 0x00581f0012067f89 */ /* 0x0082e200000e0000 */
[----:B------:R-:W-:Y:S01]  /*100f0*/  IMAD.MOV.U32 R2, RZ, RZ, R45 ;  /* 0x000000ffff027224 */ /* 0x000fe200078e002d */
[----:B------:R-:W-:Y:S01]  /*10100*/  BSSY B0, `(.L_x_3051) ;  /* 0x000002b000007945 */ /* 0x000fe20003800000 */
[----:B------:R-:W-:Y:S01]  /*10110*/  PRMT R99, R5, 0x7610, R99 ;  /* 0x0000761005637816 */ /* 0x000fe20000000063 */
[----:B------:R1:W4:Y:S01]  /*10120*/  SHFL.IDX PT, R9, R15, 0x2, 0x181f ;  /* 0x00581f000f097f89 */ /* 0x00032200000e0000 */
[----:B------:R-:W-:Y:S01]  /*10130*/  PRMT R100, R4, 0x7610, R100 ;  /* 0x0000761004647816 */ /* 0x000fe20000000064 */
[----:B------:R-:W-:Y:S01]  /*10140*/  CS2R R94, SRZ ;  /* 0x00000000005e7805 */ /* 0x000fe2000001ff00 */
[----:B------:R-:W-:Y:S01]  /*10150*/  PRMT R98, R98, 0x5410, R3 ;  /* 0x0000541062627816 */ /* 0x000fe20000000003 */
[----:B----4-:R1:W4:Y:S01]  /*10160*/  SHFL.IDX PT, R8, R16, 0x2, 0x181f ;  /* 0x00581f0010087f89 */ /* 0x01032200000e0000 */
        /* <DEDUP_REMOVED lines=12> */
[----:B------:R-:W-:-:S11]  /*10230*/  CS2R R60, SRZ ;  /* 0x00000000003c7805 */ /* 0x000fd6000001ff00 */
[C---:B------:R-:W-:Y:S01]  /*10240*/  @!P1 IMAD.SHL.U32 R2, R140.reuse, 0x2, RZ ;  /* 0x000000028c029824 */ /* 0x040fe200078e00ff */
[----:B------:R-:W-:-:S04]  /*10250*/  @!P1 SHF.L.U64.HI R3, R140, 0x1, R141 ;  /* 0x000000018c039819 */ /* 0x000fc8000001028d */
[-C--:B---3--:R-:W-:Y:S02]  /*10260*/  @!P1 IADD3 R4, P0, R6, R2.reuse, RZ ;  /* 0x0000000206049210 */ /* 0x088fe40007f1e0ff */
[----:B----4-:R-:W-:-:S03]  /*10270*/  @!P1 IADD3 R2, P2, R8, R2, RZ ;  /* 0x0000000208029210 */ /* 0x010fc60007f5e0ff */
[--C-:B------:R-:W-:Y:S01]  /*10280*/  @!P1 IMAD.X R5, R10, 0x1, R3.reuse, P0 ;  /* 0x000000010a059824 */ /* 0x100fe200000e0603 */
[----:B------:R-:W-:Y:S01]  /*10290*/  ISETP.GE.AND P0, PT, R142, c[0x0][0x27c], PT ;  /* 0x00009f008e007a0c */ /* 0x000fe20003f06270 */
[----:B------:R-:W-:Y:S01]  /*102a0*/  CS2R R66, SRZ ;  /* 0x0000000000427805 */ /* 0x000fe2000001ff00 */
[----:B------:R-:W-:Y:S01]  /*102b0*/  CS2R R64, SRZ ;  /* 0x0000000000407805 */ /* 0x000fe2000001ff00 */
[----:B------:R-:W-:Y:S01]  /*102c0*/  @!P1 IMAD.X R3, R9, 0x1, R3, P2 ;  /* 0x0000000109039824 */ /* 0x000fe200010e0603 */
[----:B------:R2:W5:Y:S04]  /*102d0*/  @!P1 LD.E.128 R60, [R4.64] ;  /* 0x00000006043c9980 */ /* 0x000568000c101d00 */
[----:B------:R3:W5:Y:S01]  /*102e0*/  @!P1 LD.E.128 R64, [R2.64] ;  /* 0x0000000602409980 */ /* 0x000762000c101d00 */
[----:B------:R-:W-:Y:S01]  /*102f0*/  CS2R R78, SRZ ;  /* 0x00000000004e7805 */ /* 0x000fe2000001ff00 */
[----:B------:R-:W-:Y:S01]  /*10300*/  CS2R R76, SRZ ;  /* 0x00000000004c7805 */ /* 0x000fe2000001ff00 */
[----:B------:R-:W-:Y:S01]  /*10310*/  CS2R R74, SRZ ;  /* 0x00000000004a7805 */ /* 0x000fe2000001ff00 */
[----:B------:R-:W-:Y:S01]  /*10320*/  CS2R R72, SRZ ;  /* 0x0000000000487805 */ /* 0x000fe2000001ff00 */
[C---:B---3--:R-:W-:Y:S01]  /*10330*/  @!P0 IMAD.SHL.U32 R2, R232.reuse, 0x2, RZ ;  /* 0x00000002e8028824 */ /* 0x048fe200078e00ff */
[----:B------:R-:W-:-:S04]  /*10340*/  @!P0 SHF.L.U64.HI R3, R232, 0x1, R236 ;  /* 0x00000001e8038819 */ /* 0x000fc800000102ec */
[-C--:B--2---:R-:W-:Y:S02]  /*10350*/  @!P0 IADD3 R4, P2, R6, R2.reuse, RZ ;  /* 0x0000000206048210 */ /* 0x084fe40007f5e0ff */
[----:B------:R-:W-:-:S03]  /*10360*/  @!P0 IADD3 R2, P1, R8, R2, RZ ;  /* 0x0000000208028210 */ /* 0x000fc60007f3e0ff */
[--C-:B------:R-:W-:Y:S02]  /*10370*/  @!P0 IMAD.X R5, R10, 0x1, R3.reuse, P2 ;  /* 0x000000010a058824 */ /* 0x100fe400010e0603 */
[----:B------:R-:W-:-:S03]  /*10380*/  @!P0 IMAD.X R3, R9, 0x1, R3, P1 ;  /* 0x0000000109038824 */ /* 0x000fc600008e0603 */
[----:B------:R2:W5:Y:S04]  /*10390*/  @!P0 LD.E.128 R76, [R4.64] ;  /* 0x00000006044c8980 */ /* 0x000568000c101d00 */
[----:B------:R2:W5:Y:S02]  /*103a0*/  @!P0 LD.E.128 R72, [R2.64] ;  /* 0x0000000602488980 */ /* 0x000564000c101d00 */
.L_x_3052:
[----:B--2---:R-:W-:Y:S05]  /*103b0*/  BSYNC B0 ;  /* 0x0000000000007941 */ /* 0x004fea0003800000 */
.L_x_3051:
[----:B-----5:R-:W-:Y:S01]  /*103c0*/  IMAD.MOV.U32 R2, RZ, RZ, R79 ;  /* 0x000000ffff027224 */ /* 0x020fe200078e004f */
[----:B------:R-:W-:Y:S01]  /*103d0*/  LOP3.LUT P0, RZ, R235, 0x1, RZ, 0xc0, !PT ;  /* 0x00000001ebff7812 */ /* 0x000fe2000780c0ff */
[----:B------:R-:W-:Y:S01]  /*103e0*/  IMAD.MOV.U32 R3, RZ, RZ, R78 ;  /* 0x000000ffff037224 */ /* 0x000fe200078e004e */
[----:B------:R2:W1:Y:S01]  /*103f0*/  SHFL.IDX PT, R10, R17, 0x3, 0x181f ;  /* 0x00781f00110a7f89 */ /* 0x00046200000e0000 */
[----:B------:R-:W-:Y:S01]  /*10400*/  BSSY B0, `(.L_x_3053) ;  /* 0x0000042000007945 */ /* 0x000fe20003800000 */
[----:B------:R-:W-:Y:S01]  /*10410*/  PRMT R112, R112, 0x5410, R2 ;  /* 0x0000541070707816 */ /* 0x000fe20000000002 */
[----:B------:R-:W-:Y:S01]  /*10420*/  IMAD.MOV.U32 R2, RZ, RZ, R77 ;  /* 0x000000ffff027224 */ /* 0x000fe200078e004d */
[----:B------:R-:W-:Y:S01]  /*10430*/  PRMT R113, R3, 0x7610, R113 ;  /* 0x0000761003717816 */ /* 0x000fe20000000071 */
[----:B------:R-:W-:Y:S01]  /*10440*/  IMAD.MOV.U32 R3, RZ, RZ, R76 ;  /* 0x000000ffff037224 */ /* 0x000fe200078e004c */
[----:B---3--:R2:W3:Y:S01]  /*10450*/  SHFL.IDX PT, R6, R18, 0x3, 0x181f ;  /* 0x00781f0012067f89 */ /* 0x0084e200000e0000 */
[----:B------:R-:W-:Y:S01]  /*10460*/  CS2R R92, SRZ ;  /* 0x00000000005c7805 */ /* 0x000fe2000001ff00 */
[----:B------:R-:W-:Y:S01]  /*10470*/  PRMT R110, R110, 0x5410, R2 ;  /* 0x000054106e6e7816 */ /* 0x000fe20000000002 */
[----:B------:R-:W-:Y:S01]  /*10480*/  IMAD.MOV.U32 R2, RZ, RZ, R63 ;  /* 0x000000ffff027224 */ /* 0x000fe200078e003f */
[----:B------:R-:W-:Y:S01]  /*10490*/  PRMT R112, R3, 0x7610, R112 ;  /* 0x0000761003707816 */ /* 0x000fe20000000070 */
[----:B------:R-:W-:Y:S01]  /*104a0*/  IMAD.MOV.U32 R3, RZ, RZ, R62 ;  /* 0x000000ffff037224 */ /* 0x000fe200078e003e */
[----:B------:R2:W4:Y:S01]  /*104b0*/  SHFL.IDX PT, R9, R15, 0x3, 0x181f ;  /* 0x00781f000f097f89 */ /* 0x00052200000e0000 */
[----:B------:R-:W-:Y:S01]  /*104c0*/  CS2R R86, SRZ ;  /* 0x0000000000567805 */ /* 0x000fe2000001ff00 */
[----:B------:R-:W-:Y:S01]  /*104d0*/  PRMT R109, R2, 0x7610, R109 ;  /* 0x00007610026d7816 */ /* 0x000fe2000000006d */
[----:B------:R-:W-:Y:S01]  /*104e0*/  IMAD.MOV.U32 R2, RZ, RZ, R61 ;  /* 0x000000ffff027224 */ /* 0x000fe200078e003d */
[----:B------:R-:W-:Y:S01]  /*104f0*/  PRMT R108, R108, 0x5410, R3 ;  /* 0x000054106c6c7816 */ /* 0x000fe20000000003 */
[----:B------:R-:W-:Y:S01]  /*10500*/  IMAD.MOV.U32 R3, RZ, RZ, R60 ;  /* 0x000000ffff037224 */ /* 0x000fe200078e003c */
[----:B----4-:R2:W4:Y:S01]  /*10510*/  SHFL.IDX PT, R8, R16, 0x3, 0x181f ;  /* 0x00781f0010087f89 */ /* 0x01052200000e0000 */
[----:B------:R-:W-:Y:S01]  /*10520*/  CS2R R84, SRZ ;  /* 0x0000000000547805 */ /* 0x000fe2000001ff00 */
[----:B------:R-:W-:Y:S01]  /*10530*/  PRMT R106, R106, 0x5410, R2 ;  /* 0x000054106a6a7816 */ /* 0x000fe20000000002 */
[----:B------:R-:W-:Y:S01]  /*10540*/  IMAD.MOV.U32 R2, RZ, RZ, R75 ;  /* 0x000000ffff027224 */ /* 0x000fe200078e004b */
[----:B------:R-:W-:Y:S01]  /*10550*/  PRMT R108, R3, 0x7610, R108 ;  /* 0x00007610036c7816 */ /* 0x000fe2000000006c */
[----:B------:R-:W-:Y:S01]  /*10560*/  CS2R R90, SRZ ;  /* 0x00000000005a7805 */ /* 0x000fe2000001ff00 */
        /* <DEDUP_REMOVED lines=10> */
[----:B------:R-:W-:-:S04]  /*10610*/  MOV R2, R67 ;  /* 0x0000004300027202 */ /* 0x000fc80000000f00 */
[----:B------:R-:W-:Y:S01]  /*10620*/  PRMT R107, R3, 0x5410, R2 ;  /* 0x00005410036b7816 */ /* 0x000fe20000000002 */
[----:B------:R-:W-:Y:S02]  /*10630*/  IMAD.MOV.U32 R3, RZ, RZ, R64 ;  /* 0x000000ffff037224 */ /* 0x000fe400078e0040 */
[----:B------:R-:W-:-:S03]  /*10640*/  IMAD.MOV.U32 R2, RZ, RZ, R65 ;  /* 0x000000ffff027224 */ /* 0x000fc600078e0041 */
[----:B------:R-:W-:Y:S02]  /*10650*/  PRMT R106, R3, 0x7610, R106 ;  /* 0x00007610036a7816 */ /* 0x000fe4000000006a */
        /* <DEDUP_REMOVED lines=18> */
[----:B------:R-:W-:Y:S01]  /*10780*/  CS2R R90, SRZ ;  /* 0x00000000005a7805 */ /* 0x000fe2000001ff00 */
[----:B------:R-:W-:Y:S01]  /*10790*/  CS2R R88, SRZ ;  /* 0x0000000000587805 */ /* 0x000fe2000001ff00 */
[C---:B-1----:R-:W-:Y:S01]  /*107a0*/  @!P0 IMAD.SHL.U32 R2, R232.reuse, 0x2, RZ ;  /* 0x00000002e8028824 */ /* 0x042fe200078e00ff */
[----:B------:R-:W-:-:S04]  /*107b0*/  @!P0 SHF.L.U64.HI R3, R232, 0x1, R236 ;  /* 0x00000001e8038819 */ /* 0x000fc800000102ec */
[-C--:B------:R-:W-:Y:S02]  /*107c0*/  @!P0 IADD3 R4, P2, R6, R2.reuse, RZ ;  /* 0x0000000206048210 */ /* 0x080fe40007f5e0ff */
[----:B------:R-:W-:-:S03]  /*107d0*/  @!P0 IADD3 R2, P1, R8, R2, RZ ;  /* 0x0000000208028210 */ /* 0x000fc60007f3e0ff */
[--C-:B------:R-:W-:Y:S02]  /*107e0*/  @!P0 IMAD.X R5, R10, 0x1, R3.reuse, P2 ;  /* 0x000000010a058824 */ /* 0x100fe400010e0603 */
[----:B------:R-:W-:-:S03]  /*107f0*/  @!P0 IMAD.X R3, R9, 0x1, R3, P1 ;  /* 0x0000000109038824 */ /* 0x000fc600008e0603 */
[----:B------:R1:W5:Y:S04]  /*10800*/  @!P0 LD.E.128 R92, [R4.64] ;  /* 0x00000006045c8980 */ /* 0x000368000c101d00 */
[----:B------:R1:W5:Y:S02]  /*10810*/  @!P0 LD.E.128 R88, [R2.64] ;  /* 0x0000000602588980 */ /* 0x000364000c101d00 */
.L_x_3054:
[----:B-1234-:R-:W-:Y:S05]  /*10820*/  BSYNC B0 ;  /* 0x0000000000007941 */ /* 0x01efea0003800000 */
.L_x_3053:
[----:B------:R-:W2:Y:S01]  /*10830*/  LDL R4, [R1] ;  /* 0x0000000001047983 */ /* 0x000ea20000100800 */
[----:B-----5:R-:W-:Y:S01]  /*10840*/  IMAD.MOV.U32 R3, RZ, RZ, R94 ;  /* 0x000000ffff037224 */ /* 0x020fe200078e005e */
[----:B------:R-:W-:-:S04]  /*10850*/  DEPBAR.LE SB0, 0x1 ;  /* 0x000080400000791a */ /* 0x000fc80000000000 */
[----:B------:R-:W-:Y:S01]  /*10860*/  IMAD.MOV.U32 R2, RZ, RZ, R95 ;  /* 0x000000ffff027224 */ /* 0x000fe200078e005f */
[----:B------:R-:W-:Y:S01]  /*10870*/  PRMT R120, R3, 0x7610, R120 ;  /* 0x0000761003787816 */ /* 0x000fe20000000078 */
[----:B------:R-:W-:Y:S01]  /*10880*/  IMAD.MOV.U32 R3, RZ, RZ, R92 ;  /* 0x000000ffff037224 */ /* 0x000fe200078e005c */
[----:B------:R-:W-:Y:S02]  /*10890*/  BSSY B1, `(.L_x_3055) ;  /* 0x00000e8000017945 */ /* 0x000fe40003800000 */
        /* <DEDUP_REMOVED lines=23> */
[----:B------:R-:W-:Y:S01]  /*10a10*/  IMAD.MOV.U32 R2, RZ, RZ, R80 ;  /* 0x000000ffff027224 */ /* 0x000fe200078e0050 */
[----:B------:R-:W-:Y:S01]  /*10a20*/  BAR.SYNC.DEFER_BLOCKING 0x0 ;  /* 0x0000000000007b1d */ /* 0x000fe20000010000 */
[----:B--2---:R-:W-:-:S03]  /*10a30*/  IMAD.IADD R3, R68, 0x1, -R4 ;  /* 0x0000000144037824 */ /* 0x004fc600078e0a04 */
[----:B------:R-:W-:Y:S01]  /*10a40*/  PRMT R68, R68, 0x5410, R2 ;  /* 0x0000541044447816 */ /* 0x000fe20000000002 */
[----:B------:R-:W-:Y:S01]  /*10a50*/  IMAD.MOV.U32 R2, RZ, RZ, R81 ;  /* 0x000000ffff027224 */ /* 0x000fe200078e0051 */
[----:B------:R-:W-:-:S04]  /*10a60*/  IMNMX R51, R3, 0x80, PT ;  /* 0x0000008003337817 */ /* 0x000fc80003800200 */
[----:B------:R-:W-:Y:S02]  /*10a70*/  PRMT R68, R2, 0x7610, R68 ;  /* 0x0000761002447816 */ /* 0x000fe40000000044 */
        /* <DEDUP_REMOVED lines=22> */
[----:B------:R-:W2:Y:S02]  /*10be0*/  LDS.128 R8, [R36+0x10080] ;  /* 0x0100800024087984 */ /* 0x000ea40000000c00 */
[----:B------:R-:W-:Y:S02]  /*10bf0*/  HADD2.F32 R13, -RZ, R13.H0_H0 ;  /* 0x2000000dff0d7230 */ /* 0x000fe40000004100 */
        /* <DEDUP_REMOVED lines=11> */
[----:B------:R-:W-:Y:S01]  /*10cb0*/  HADD2.F32 R2, -RZ, R9.H1_H1 ;  /* 0x30000009ff027230 */ /* 0x000fe20000004100 */
[----:B------:R-:W-:Y:S01]  /*10cc0*/  SHF.R.U64 R9, R26, 0x10, R27 ;  /* 0x000000101a097819 */ /* 0x000fe2000000121b */
[----:B------:R-:W-:Y:S01]  /*10cd0*/  HADD2.F32 R6, -RZ, R4.H0_H0 ;  /* 0x20000004ff067230 */ /* 0x000fe20000004100 */
[CC--:B------:R-:W-:Y:S01]  /*10ce0*/  FMUL.FTZ R4, R3.reuse, R5.reuse ;  /* 0x0000000503047220 */ /* 0x0c0fe20000410000 */
        /* <DEDUP_REMOVED lines=8> */
[CC--:B------:R-:W-:Y:S01]  /*10d70*/  FMUL.FTZ R6, R4.reuse, R2.reuse ;  /* 0x0000000204067220 */ /* 0x0c0fe20000410000 */
[----:B------:R-:W-:Y:S01]  /*10d80*/  F2FP.PACK_AB R17, R15, R39 ;  /* 0x000000270f11723e */ /* 0x000fe200000000ff */
[C---:B------:R-:W-:Y:S01]  /*10d90*/  FMUL.FTZ R2, R5.reuse, R2 ;  /* 0x0000000205027220 */ /* 0x040fe20000410000 */
[----:B------:R-:W-:Y:S01]  /*10da0*/  HADD2.F32 R15, -RZ, R38.H0_H0 ;  /* 0x20000026ff0f7230 */ /* 0x000fe20000004100 */
        /* <DEDUP_REMOVED lines=9> */
[----:B------:R-:W-:Y:S01]  /*10e40*/  HADD2.F32 R5, -RZ, R19.H0_H0 ;  /* 0x20000013ff057230 */ /* 0x000fe20000004100 */
[----:B------:R-:W-:Y:S01]  /*10e50*/  FFMA.FTZ R24, R4, R3, R2 ;  /* 0x0000000304187223 */ /* 0x000fe20000010002 */
[----:B------:R-:W-:Y:S02]  /*10e60*/  HADD2.F32 R2, -RZ, R50.H0_H0 ;  /* 0x20000032ff027230 */ /* 0x000fe40000004100 */
[----:B------:R-:W-:Y:S02]  /*10e70*/  HADD2.F32 R4, -RZ, R11.H0_H0 ;  /* 0x2000000bff047230 */ /* 0x000fe40000004100 */
[----:B------:R-:W-:-:S03]  /*10e80*/  HADD2.F32 R3, -RZ, R69.H0_H0 ;  /* 0x20000045ff037230 */ /* 0x000fc60000004100 */
        /* <DEDUP_REMOVED lines=8> */
[----:B------:R-:W-:-:S02]  /*10f10*/  HADD2.F32 R8, -RZ, R16.H1_H1 ;  /* 0x30000010ff087230 */ /* 0x000fc40000004100 */
        /* <DEDUP_REMOVED lines=10> */
[C---:B------:R-:W-:Y:S02]  /*10fc0*/  FFMA.FTZ R3, R8.reuse, R15, -R3 ;  /* 0x0000000f08037223 */ /* 0x040fe40000010803 */
[----:B------:R-:W-:Y:S01]  /*10fd0*/  FMUL.FTZ R5, R8, R22 ;  /* 0x0000001608057220 */ /* 0x000fe20000410000 */
[----:B------:R-:W-:Y:S02]  /*10fe0*/  F2FP.PACK_AB R11, R11, R14 ;  /* 0x0000000e0b0b723e */ /* 0x000fe400000000ff */
[----:B------:R-:W-:Y:S01]  /*10ff0*/  F2FP.PACK_AB R16, R3, R21 ;  /* 0x000000150310723e */ /* 0x000fe200000000ff */
[----:B------:R-:W-:Y:S01]  /*11000*/  HADD2.F32 R3, -RZ, R10.H1_H1 ;  /* 0x3000000aff037230 */ /* 0x000fe20000004100 */
[----:B------:R-:W-:Y:S01]  /*11010*/  FFMA.FTZ R5, R4, R15, R5 ;  /* 0x0000000f04057223 */ /* 0x000fe20000010005 */
[----:B------:R-:W-:-:S04]  /*11020*/  HADD2.F32 R10, -RZ, R9.H0_H0 ;  /* 0x20000009ff0a7230 */ /* 0x000fc80000004100 */
[----:B------:R-:W-:Y:S01]  /*11030*/  F2FP.PACK_AB R8, R5, R37 ;  /* 0x000000250508723e */ /* 0x000fe200000000ff */
[CC--:B------:R-:W-:Y:S02]  /*11040*/  FMUL.FTZ R9, R3.reuse, R10.reuse ;  /* 0x0000000a03097220 */ /* 0x0c0fe40000410000 */
[C---:B------:R-:W-:Y:S02]  /*11050*/  FMUL.FTZ R2, R6.reuse, R10 ;  /* 0x0000000a06027220 */ /* 0x040fe40000410000 */
[-C--:B------:R-:W-:Y:S02]  /*11060*/  FFMA.FTZ R9, R6, R13.reuse, -R9 ;  /* 0x0000000d06097223 */ /* 0x080fe40000010809 */
[----:B------:R-:W-:-:S03]  /*11070*/  FFMA.FTZ R2, R3, R13, R2 ;  /* 0x0000000d03027223 */ /* 0x000fc60000010002 */
[----:B------:R-:W-:Y:S02]  /*11080*/  F2FP.PACK_AB R18, R9, R20 ;  /* 0x000000140912723e */ /* 0x000fe400000000ff */
[----:B------:R-:W-:Y:S02]  /*11090*/  F2FP.PACK_AB R9, R48, R49 ;  /* 0x000000313009723e */ /* 0x000fe400000000ff */
[----:B------:R-:W-:Y:S01]  /*110a0*/  F2FP.PACK_AB R10, R2, R24 ;  /* 0x00000018020a723e */ /* 0x000fe200000000ff */
[----:B------:R1:W-:Y:S04]  /*110b0*/  STS.128 [R216+0x10080], R16 ;  /* 0x01008010d8007388 */ /* 0x0003e80000000c00 */
[----:B------:R1:W-:Y:S02]  /*110c0*/  STS.128 [R36+0x10080], R8 ;  /* 0x0100800824007388 */ /* 0x0003e40000000c00 */
.L_x_3058:
[----:B------:R-:W-:Y:S05]  /*110d0*/  BSYNC B0 ;  /* 0x0000000000007941 */ /* 0x000fea0003800000 */
.L_x_3057:
[----:B------:R-:W-:-:S13]  /*110e0*/  ISETP.GE.AND P0, PT, R142, c[0x0][0x27c], PT ;  /* 0x00009f008e007a0c */ /* 0x000fda0003f06270 */
[----:B------:R-:W-:Y:S05]  /*110f0*/  @P0 BRA `(.L_x_3056) ;  /* 0x0000061000000947 */ /* 0x000fea0003800000 */
[----:B------:R-:W2:Y:S04]  /*11100*/  LDL R3, [R1+0xe0] ;  /* 0x0000e00001037983 */ /* 0x000ea80000100800 */
[----:B------:R-:W3:Y:S01]  /*11110*/  LDL R37, [R1+0xf8] ;  /* 0x0000f80001257983 */ /* 0x000ee20000100800 */
[----:B------:R-:W-:Y:S02]  /*11120*/  MOV R2, c[0x0][0x27c] ;  /* 0x00009f0000027a02 */ /* 0x000fe40000000f00 */
[----:B------:R-:W-:Y:S02]  /*11130*/  SHF.R.U64 R26, R28, 0x10, R29 ;  /* 0x000000101c1a7819 */ /* 0x000fe4000000121d */
[----:B------:R-:W-:Y:S02]  /*11140*/  SHF.R.U64 R24, R32, 0x10, R33 ;  /* 0x0000001020187819 */ /* 0x000fe40000001221 */
[----:B------:R-:W-:-:S03]  /*11150*/  SHF.R.U64 R13, R30, 0x10, R31 ;  /* 0x000000101e0d7819 */ /* 0x000fc6000000121f */
[----:B------:R-:W-:Y:S02]  /*11160*/  HADD2.F32 R24, -RZ, R24.H0_H0 ;  /* 0x20000018ff187230 */ /* 0x000fe40000004100 */
[----:B------:R-:W-:Y:S01]  /*11170*/  HADD2.F32 R13, -RZ, R13.H0_H0 ;  /* 0x2000000dff0d7230 */ /* 0x000fe20000004100 */
[----:B--2---:R-:W-:-:S04]  /*11180*/  LEA.HI R2, R2, R3, RZ, 0x1d ;  /* 0x0000000302027211 */ /* 0x004fc800078fe8ff */
[----:B------:R-:W-:Y:S01]  /*11190*/  SHF.R.S32.HI R3, RZ, 0x1f, R2 ;  /* 0x0000001fff037819 */ /* 0x000fe20000011402 */
[----:B-1-3--:R-:W1:Y:S03]  /*111a0*/  LDS.128 R16, [R37] ;  /* 0x0000000025107984 */ /* 0x00ae660000000c00 */
[----:B------:R-:W-:Y:S02]  /*111b0*/  LEA.HI R3, R3, R2, RZ, 0x3 ;  /* 0x0000000203037211 */ /* 0x000fe400078f18ff */
[----:B------:R-:W-:-:S04]  /*111c0*/  SHF.L.U32 R2, R2, 0x3, RZ ;  /* 0x0000000302027819 */ /* 0x000fc800000006ff */
        /* <DEDUP_REMOVED lines=17> */
[----:B------:R-:W-:-:S03]  /*112e0*/  SHF.R.U32.HI R4, RZ, 0x10, R29 ;  /* 0x00000010ff047819 */ /* 0x000fc6000001161d */
[----:B------:R-:W-:Y:S02]  /*112f0*/  HADD2.F32 R5, -RZ, R2.H0_H0 ;  /* 0x20000002ff057230 */ /* 0x000fe40000004100 */
[----:B------:R-:W-:Y:S01]  /*11300*/  HADD2.F32 R2, -RZ, R9.H1_H1 ;  /* 0x30000009ff027230 */ /* 0x000fe20000004100 */
[----:B------:R-:W-:Y:S01]  /*11310*/  SHF.R.U64 R9, R34, 0x10, R35 ;  /* 0x0000001022097819 */ /* 0x000fe20000001223 */
[----:B------:R-:W-:Y:S01]  /*11320*/  HADD2.F32 R6, -RZ, R4.H0_H0 ;  /* 0x20000004ff067230 */ /* 0x000fe20000004100 */
[CC--:B------:R-:W-:Y:S02]  /*11330*/  FMUL.FTZ R4, R3.reuse, R5.reuse ;  /* 0x0000000503047220 */ /* 0x0c0fe40000410000 */
[C---:B------:R-:W-:Y:S02]  /*11340*/  FMUL.FTZ R5, R2.reuse, R5 ;  /* 0x0000000502057220 */ /* 0x040fe40000410000 */
[-C--:B------:R-:W-:Y:S01]  /*11350*/  FFMA.FTZ R28, R2, R6.reuse, R4 ;  /* 0x00000006021c7223 */ /* 0x080fe20000010004 */
[----:B------:R-:W-:Y:S01]  /*11360*/  HADD2.F32 R2, -RZ, R70.H1_H1 ;  /* 0x30000046ff027230 */ /* 0x000fe20000004100 */
[----:B------:R-:W-:Y:S01]  /*11370*/  FFMA.FTZ R15, R3, R6, -R5 ;  /* 0x00000006030f7223 */ /* 0x000fe20000010805 */
[----:B------:R-:W-:-:S02]  /*11380*/  HADD2.F32 R4, -RZ, R8.H0_H0 ;  /* 0x20000008ff047230 */ /* 0x000fc40000004100 */
[----:B------:R-:W-:Y:S02]  /*11390*/  HADD2.F32 R5, -RZ, R16.H0_H0 ;  /* 0x20000010ff057230 */ /* 0x000fe40000004100 */
[--C-:B------:R-:W-:Y:S01]  /*113a0*/  HADD2.F32 R3, -RZ, R71.reuse.H1_H1 ;  /* 0x30000047ff037230 */ /* 0x100fe20000004100 */
[CC--:B------:R-:W-:Y:S01]  /*113b0*/  FMUL.FTZ R6, R4.reuse, R2.reuse ;  /* 0x0000000204067220 */ /* 0x0c0fe20000410000 */
[----:B------:R-:W-:Y:S01]  /*113c0*/  F2FP.PACK_AB R17, R15, R27 ;  /* 0x0000001b0f11723e */ /* 0x000fe200000000ff */
[C---:B------:R-:W-:Y:S01]  /*113d0*/  FMUL.FTZ R2, R5.reuse, R2 ;  /* 0x0000000205027220 */ /* 0x040fe20000410000 */
[----:B------:R-:W-:Y:S01]  /*113e0*/  HADD2.F32 R15, -RZ, R26.H0_H0 ;  /* 0x2000001aff0f7230 */ /* 0x000fe20000004100 */
[-C--:B------:R-:W-:Y:S01]  /*113f0*/  FFMA.FTZ R22, R5, R3.reuse, -R6 ;  /* 0x0000000305167223 */ /* 0x080fe20000010806 */
[----:B------:R-:W-:Y:S01]  /*11400*/  HADD2.F32 R5, -RZ, R18.H0_H0 ;  /* 0x20000012ff057230 */ /* 0x000fe20000004100 */
[----:B------:R-:W-:Y:S01]  /*11410*/  FFMA.FTZ R25, R4, R3, R2 ;  /* 0x0000000304197223 */ /* 0x000fe20000010002 */
[----:B------:R-:W-:-:S02]  /*11420*/  HADD2.F32 R2, -RZ, R71.H0_H0 ;  /* 0x20000047ff027230 */ /* 0x000fc40000004100 */
        /* <DEDUP_REMOVED lines=44> */
[----:B------:R1:W-:Y:S04]  /*116f0*/  STS.128 [R37], R16 ;  /* 0x0000001025007388 */ /* 0x0003e80000000c00 */
[----:B------:R1:W-:Y:S02]  /*11700*/  STS.128 [R21+0x10080], R8 ;  /* 0x0100800815007388 */ /* 0x0003e40000000c00 */
.L_x_3056:
[----:B------:R-:W-:Y:S05]  /*11710*/  BSYNC B1 ;  /* 0x0000000000017941 */ /* 0x000fea0003800000 */
.L_x_3055:
        /* <DEDUP_REMOVED lines=8> */
[----:B------:R-:W2:Y:S01]  /*117a0*/  LDL R32, [R1+0x180] ;  /* 0x0001800001207983 */ /* 0x000ea20000100800 */
[----:B------:R-:W-:Y:S02]  /*117b0*/  MOV R3, c[0x0][0x27c] ;  /* 0x00009f0000037a02 */ /* 0x000fe40000000f00 */
[----:B------:R-:W-:Y:S02]  /*117c0*/  SHF.R.U64 R13, R44, 0x10, R45 ;  /* 0x000000102c0d7819 */ /* 0x000fe4000000122d */
[----:B------:R-:W-:Y:S02]  /*117d0*/  LEA.HI R3, R3, R149, RZ, 0x1d ;  /* 0x0000009503037211 */ /* 0x000fe400078fe8ff */
[----:B------:R-:W-:Y:S02]  /*117e0*/  SHF.R.U64 R24, R40, 0x10, R41 ;  /* 0x0000001028187819 */ /* 0x000fe40000001229 */
[----:B------:R-:W-:Y:S02]  /*117f0*/  SHF.R.S32.HI R2, RZ, 0x1f, R3 ;  /* 0x0000001fff027819 */ /* 0x000fe40000011403 */
[----:B------:R-:W-:-:S02]  /*11800*/  SHF.R.U64 R14, R42, 0x10, R43 ;  /* 0x000000102a0e7819 */ /* 0x000fc4000000122b */
[----:B------:R-:W-:Y:S02]  /*11810*/  LEA.HI R2, R2, R3, RZ, 0x3 ;  /* 0x0000000302027211 */ /* 0x000fe400078f18ff */
[----:B------:R-:W-:Y:S02]  /*11820*/  SHF.L.U32 R3, R3, 0x3, RZ ;  /* 0x0000000303037819 */ /* 0x000fe400000006ff */
[----:B------:R-:W-:Y:S02]  /*11830*/  SHF.L.U32 R2, R2, 0xa, RZ ;  /* 0x0000000a02027819 */ /* 0x000fe400000006ff */
[----:B------:R-:W-:Y:S02]  /*11840*/  LOP3.LUT R3, R250, 0x38, R3, 0xf8, !PT ;  /* 0x00000038fa037812 */ /* 0x000fe400078ef803 */
[----:B------:R-:W-:Y:S02]  /*11850*/  LOP3.LUT R2, R2, 0x7fffe000, RZ, 0xc0, !PT ;  /* 0x7fffe00002027812 */ /* 0x000fe400078ec0ff */
[----:B------:R-:W-:-:S04]  /*11860*/  LOP3.LUT R3, R3, R31, RZ, 0x3c, !PT ;  /* 0x0000001f03037212 */ /* 0x000fc800078e3cff */
[----:B------:R-:W-:Y:S01]  /*11870*/  IADD3 R2, R3, R2, R12 ;  /* 0x0000000203027210 */ /* 0x000fe20007ffe00c */
[----:B------:R-:W-:-:S03]  /*11880*/  HADD2.F32 R3, -RZ, R98.H0_H0 ;  /* 0x20000062ff037230 */ /* 0x000fc60000004100 */
[----:B------:R-:W-:Y:S01]  /*11890*/  SHF.L.U32 R20, R2, 0x1, RZ ;  /* 0x0000000102147819 */ /* 0x000fe200000006ff */
[----:B------:R-:W-:-:S04]  /*118a0*/  HADD2.F32 R2, -RZ, R97.H1_H1 ;  /* 0x30000061ff027230 */ /* 0x000fc80000004100 */
[----:B-1----:R-:W1:Y:S02]  /*118b0*/  LDS.128 R16, [R20+0x10080] ;  /* 0x0100800014107984 */ /* 0x002e640000000c00 */
[----:B-1----:R-:W-:-:S05]  /*118c0*/  HADD2.F32 R4, -RZ, R17.H0_H0 ;  /* 0x20000011ff047230 */ /* 0x002fca0000004100 */
[----:B------:R-:W-:Y:S01]  /*118d0*/  FMUL.FTZ R6, R4, R2 ;  /* 0x0000000204067220 */ /* 0x000fe20000410000 */
[----:B--2---:R-:W1:Y:S02]  /*118e0*/  LDS.128 R8, [R32] ;  /* 0x0000000020087984 */ /* 0x004e640000000c00 */
[----:B-1----:R-:W-:-:S05]  /*118f0*/  HADD2.F32 R5, -RZ, R9.H0_H0 ;  /* 0x20000009ff057230 */ /* 0x002fca0000004100 */
        /* <DEDUP_REMOVED lines=18> */
[CC--:B------:R-:W-:Y:S02]  /*11a20*/  FMUL.FTZ R6, R4.reuse, R2.reuse ;  /* 0x0000000204067220 */ /* 0x0c0fe40000410000 */
[C---:B------:R-:W-:Y:S02]  /*11a30*/  FMUL.FTZ R2, R5.reuse, R2 ;  /* 0x0000000205027220 */ /* 0x040fe40000410000 */
        /* <DEDUP_REMOVED lines=22> */
[----:B------:R-:W-:Y:S02]  /*11ba0*/  HADD2.F32 R2, -RZ, R19.H1_H1 ;  /* 0x30000013ff027230 */ /* 0x000fe40000004100 */
[----:B------:R-:W-:-:S03]  /*11bb0*/  HADD2.F32 R5, -RZ, R4.H0_H0 ;  /* 0x20000004ff057230 */ /* 0x000fc60000004100 */
[----:B------:R-:W-:-:S04]  /*11bc0*/  FMUL.FTZ R4, R2, R6 ;  /* 0x0000000602047220 */ /* 0x000fc80000410000 */
[C---:B------:R-:W-:Y:S02]  /*11bd0*/  FFMA.FTZ R15, R3.reuse, R5, -R4 ;  /* 0x00000005030f7223 */ /* 0x040fe40000010804 */
[----:B------:R-:W-:-:S03]  /*11be0*/  FMUL.FTZ R3, R3, R6 ;  /* 0x0000000603037220 */ /* 0x000fc60000410000 */
[----:B------:R-:W-:Y:S01]  /*11bf0*/  F2FP.PACK_AB R19, R15, R21 ;  /* 0x000000150f13723e */ /* 0x000fe200000000ff */
[----:B------:R-:W-:Y:S01]  /*11c00*/  FFMA.FTZ R11, R2, R5, R3 ;  /* 0x00000005020b7223 */ /* 0x000fe20000010003 */
[----:B------:R-:W-:Y:S02]  /*11c10*/  HADD2.F32 R3, -RZ, R8.H1_H1 ;  /* 0x30000008ff037230 */ /* 0x000fe40000004100 */
[----:B------:R-:W-:Y:S02]  /*11c20*/  HADD2.F32 R5, -RZ, R13.H0_H0 ;  /* 0x2000000dff057230 */ /* 0x000fe40000004100 */
[----:B------:R-:W-:Y:S01]  /*11c30*/  HADD2.F32 R2, -RZ, R16.H1_H1 ;  /* 0x30000010ff027230 */ /* 0x000fe20000004100 */
[----:B------:R-:W-:Y:S01]  /*11c40*/  F2FP.PACK_AB R11, R11, R17 ;  /* 0x000000110b0b723e */ /* 0x000fe200000000ff */
[----:B------:R-:W-:Y:S01]  /*11c50*/  HADD2.F32 R8, -RZ, R24.H0_H0 ;  /* 0x20000018ff087230 */ /* 0x000fe20000004100 */
[-C--:B------:R-:W-:Y:S01]  /*11c60*/  FMUL.FTZ R4, R3, R5.reuse ;  /* 0x0000000503047220 */ /* 0x080fe20000410000 */
[----:B------:R-:W-:Y:S01]  /*11c70*/  F2FP.PACK_AB R17, R27, R30 ;  /* 0x0000001e1b11723e */ /* 0x000fe200000000ff */
[----:B------:R-:W-:-:S02]  /*11c80*/  FMUL.FTZ R5, R2, R5 ;  /* 0x0000000502057220 */ /* 0x000fc40000410000 */
[-C--:B------:R-:W-:Y:S01]  /*11c90*/  FFMA.FTZ R6, R2, R8.reuse, R4 ;  /* 0x0000000802067223 */ /* 0x080fe20000010004 */
[----:B------:R-:W-:Y:S01]  /*11ca0*/  HADD2.F32 R2, -RZ, R18.H1_H1 ;  /* 0x30000012ff027230 */ /* 0x000fe20000004100 */
[----:B------:R-:W-:Y:S01]  /*11cb0*/  FFMA.FTZ R13, R3, R8, -R5 ;  /* 0x00000008030d7223 */ /* 0x000fe20000010805 */
[----:B------:R-:W-:Y:S02]  /*11cc0*/  HADD2.F32 R3, -RZ, R10.H1_H1 ;  /* 0x3000000aff037230 */ /* 0x000fe40000004100 */
[----:B------:R-:W-:Y:S01]  /*11cd0*/  HADD2.F32 R5, -RZ, R9.H0_H0 ;  /* 0x20000009ff057230 */ /* 0x000fe20000004100 */
[----:B------:R-:W-:Y:S01]  /*11ce0*/  F2FP.PACK_AB R9, R26, R29 ;  /* 0x0000001d1a09723e */ /* 0x000fe200000000ff */
[----:B------:R-:W-:Y:S01]  /*11cf0*/  HADD2.F32 R8, -RZ, R14.H0_H0 ;  /* 0x2000000eff087230 */ /* 0x000fe20000004100 */
[----:B------:R-:W-:Y:S02]  /*11d00*/  F2FP.PACK_AB R16, R13, R28 ;  /* 0x0000001c0d10723e */ /* 0x000fe400000000ff */
[----:B------:R-:W-:-:S02]  /*11d10*/  FMUL.FTZ R4, R3, R5 ;  /* 0x0000000503047220 */ /* 0x000fc40000410000 */
[C---:B------:R-:W-:Y:S02]  /*11d20*/  FMUL.FTZ R5, R2.reuse, R5 ;  /* 0x0000000502057220 */ /* 0x040fe40000410000 */
[-C--:B------:R-:W-:Y:S02]  /*11d30*/  FFMA.FTZ R2, R2, R8.reuse, R4 ;  /* 0x0000000802027223 */ /* 0x080fe40000010004 */
[----:B------:R-:W-:Y:S01]  /*11d40*/  FFMA.FTZ R3, R3, R8, -R5 ;  /* 0x0000000803037223 */ /* 0x000fe20000010805 */
[----:B------:R-:W-:Y:S02]  /*11d50*/  F2FP.PACK_AB R8, R6, R23 ;  /* 0x000000170608723e */ /* 0x000fe400000000ff */
[----:B------:R-:W-:Y:S02]  /*11d60*/  F2FP.PACK_AB R10, R2, R22 ;  /* 0x00000016020a723e */ /* 0x000fe400000000ff */
[----:B------:R-:W-:-:S05]  /*11d70*/  F2FP.PACK_AB R18, R3, R25 ;  /* 0x000000190312723e */ /* 0x000fca00000000ff */
[----:B------:R1:W-:Y:S04]  /*11d80*/  STS.128 [R32], R16 ;  /* 0x0000001020007388 */ /* 0x0003e80000000c00 */
[----:B------:R1:W-:Y:S02]  /*11d90*/  STS.128 [R20+0x10080], R8 ;  /* 0x0100800814007388 */ /* 0x0003e40000000c00 */
.L_x_3062:
[----:B------:R-:W-:Y:S05]  /*11da0*/  BSYNC B0 ;  /* 0x0000000000007941 */ /* 0x000fea0003800000 */
.L_x_3061:
[----:B------:R-:W-:-:S13]  /*11db0*/  ISETP.GE.AND P0, PT, R142, c[0x0][0x27c], PT ;  /* 0x00009f008e007a0c */ /* 0x000fda0003f06270 */
[----:B------:R-:W-:Y:S05]  /*11dc0*/  @P0 BRA `(.L_x_3060) ;  /* 0x0000061000000947 */ /* 0x000fea0003800000 */
[----:B------:R-:W2:Y:S04]  /*11dd0*/  LDL R3, [R1+0xe0] ;  /* 0x0000e00001037983 */ /* 0x000ea80000100800 */
[----:B------:R-:W3:Y:S01]  /*11de0*/  LDL R29, [R1+0xf4] ;  /* 0x0000f400011d7983 */ /* 0x000ee20000100800 */
[----:B------:R-:W-:-:S04]  /*11df0*/  MOV R2, c[0x0][0x27c] ;  /* 0x00009f0000027a02 */ /* 0x000fc80000000f00 */
        /* <DEDUP_REMOVED lines=14> */
[----:B-1----:R-:W-:-:S05]  /*11ee0*/  HADD2.F32 R5, -RZ, R9.H0_H0 ;  /* 0x20000009ff057230 */ /* 0x002fca0000004100 */
[----:B------:R-:W-:Y:S01]  /*11ef0*/  FMUL.FTZ R6, R5, R2 ;  /* 0x0000000205067220 */ /* 0x000fe20000410000 */
[----:B--2---:R-:W-:-:S05]  /*11f00*/  HADD2.F32 R4, -RZ, R17.H0_H0 ;  /* 0x20000011ff047230 */ /* 0x004fca0000004100 */
        /* <DEDUP_REMOVED lines=20> */
[----:B------:R-:W-:Y:S01]  /*12050*/  HADD2.F32 R4, -RZ, R18.H0_H0 ;  /* 0x20000012ff047230 */ /* 0x000fe20000004100 */
[----:B------:R-:W-:Y:S01]  /*12060*/  FFMA.FTZ R24, R5, R3, -R2 ;  /* 0x0000000305187223 */ /* 0x000fe20000010802 */
[----:B------:R-:W-:Y:S02]  /*12070*/  HADD2.F32 R2, -RZ, R103.H0_H0 ;  /* 0x20000067ff027230 */ /* 0x000fe40000004100 */
        /* <DEDUP_REMOVED lines=23> */
[----:B------:R-:W-:Y:S01]  /*121f0*/  SHF.R.U64 R4, R56, 0x10, R57 ;  /* 0x0000001038047819 */ /* 0x000fe20000001239 */
[----:B------:R-:W-:Y:S01]  /*12200*/  FFMA.FTZ R14, R5, R3, -R2 ;  /* 0x00000003050e7223 */ /* 0x000fe20000010802 */
[----:B------:R-:W-:Y:S01]  /*12210*/  SHF.R.U64 R2, R52, 0x10, R53 ;  /* 0x0000001034027819 */ /* 0x000fe20000001235 */
[----:B------:R-:W-:Y:S01]  /*12220*/  HADD2.F32 R3, -RZ, R8.H1_H1 ;  /* 0x30000008ff037230 */ /* 0x000fe20000004100 */
[----:B------:R-:W-:Y:S01]  /*12230*/  SHF.R.U64 R6, R54, 0x10, R55 ;  /* 0x0000001036067819 */ /* 0x000fe20000001237 */
[----:B------:R-:W-:Y:S01]  /*12240*/  HADD2.F32 R9, -RZ, R4.H0_H0 ;  /* 0x20000004ff097230 */ /* 0x000fe20000004100 */
[----:B------:R-:W-:Y:S01]  /*12250*/  F2FP.PACK_AB R19, R14, R17 ;  /* 0x000000110e13723e */ /* 0x000fe200000000ff */
[----:B------:R-:W-:Y:S01]  /*12260*/  HADD2.F32 R5, -RZ, R2.H0_H0 ;  /* 0x20000002ff057230 */ /* 0x000fe20000004100 */
[----:B------:R-:W-:Y:S01]  /*12270*/  F2FP.PACK_AB R17, R26, R28 ;  /* 0x0000001c1a11723e */ /* 0x000fe200000000ff */
[----:B------:R-:W-:Y:S01]  /*12280*/  HADD2.F32 R2, -RZ, R16.H1_H1 ;  /* 0x30000010ff027230 */ /* 0x000fe20000004100 */
[----:B------:R-:W-:Y:S01]  /*12290*/  F2FP.PACK_AB R11, R11, R15 ;  /* 0x0000000f0b0b723e */ /* 0x000fe200000000ff */
[----:B------:R-:W-:Y:S01]  /*122a0*/  HADD2.F32 R6, -RZ, R6.H0_H0 ;  /* 0x20000006ff067230 */ /* 0x000fe20000004100 */
[----:B------:R-:W-:-:S02]  /*122b0*/  FMUL.FTZ R4, R3, R5 ;  /* 0x0000000503047220 */ /* 0x000fc40000410000 */
[C---:B------:R-:W-:Y:S02]  /*122c0*/  FMUL.FTZ R5, R2.reuse, R5 ;  /* 0x0000000502057220 */ /* 0x040fe40000410000 */
[-C--:B------:R-:W-:Y:S01]  /*122d0*/  FFMA.FTZ R8, R2, R9.reuse, R4 ;  /* 0x0000000902087223 */ /* 0x080fe20000010004 */
[----:B------:R-:W-:Y:S01]  /*122e0*/  SHF.R.U64 R4, R58, 0x10, R59 ;  /* 0x000000103a047819 */ /* 0x000fe2000000123b */
[----:B------:R-:W-:Y:S01]  /*122f0*/  FFMA.FTZ R13, R3, R9, -R5 ;  /* 0x00000009030d7223 */ /* 0x000fe20000010805 */
[----:B------:R-:W-:Y:S02]  /*12300*/  HADD2.F32 R2, -RZ, R18.H1_H1 ;  /* 0x30000012ff027230 */ /* 0x000fe40000004100 */
[----:B------:R-:W-:Y:S01]  /*12310*/  HADD2.F32 R3, -RZ, R10.H1_H1 ;  /* 0x3000000aff037230 */ /* 0x000fe20000004100 */
[----:B------:R-:W-:Y:S01]  /*12320*/  F2FP.PACK_AB R8, R8, R23 ;  /* 0x000000170808723e */ /* 0x000fe200000000ff */
[----:B------:R-:W-:Y:S01]  /*12330*/  HADD2.F32 R9, -RZ, R4.H0_H0 ;  /* 0x20000004ff097230 */ /* 0x000fe20000004100 */
[----:B------:R-:W-:Y:S01]  /*12340*/  FMUL.FTZ R5, R2, R6 ;  /* 0x0000000602057220 */ /* 0x000fe20000410000 */
[----:B------:R-:W-:Y:S01]  /*12350*/  F2FP.PACK_AB R16, R13, R24 ;  /* 0x000000180d10723e */ /* 0x000fe200000000ff */
[----:B------:R-:W-:-:S02]  /*12360*/  FMUL.FTZ R4, R3, R6 ;  /* 0x0000000603047220 */ /* 0x000fc40000410000 */
[-C--:B------:R-:W-:Y:S02]  /*12370*/  FFMA.FTZ R3, R3, R9.reuse, -R5 ;  /* 0x0000000903037223 */ /* 0x080fe40000010805 */
[----:B------:R-:W-:Y:S01]  /*12380*/  FFMA.FTZ R2, R2, R9, R4 ;  /* 0x0000000902027223 */ /* 0x000fe20000010004 */
[----:B------:R-:W-:Y:S02]  /*12390*/  F2FP.PACK_AB R9, R25, R27 ;  /* 0x0000001b1909723e */ /* 0x000fe400000000ff */
[----:B------:R-:W-:Y:S02]  /*123a0*/  F2FP.PACK_AB R18, R3, R21 ;  /* 0x000000150312723e */ /* 0x000fe400000000ff */
[----:B------:R-:W-:-:S03]  /*123b0*/  F2FP.PACK_AB R10, R2, R22 ;  /* 0x00000016020a723e */ /* 0x000fc600000000ff */
[----:B------:R1:W-:Y:S04]  /*123c0*/  STS.128 [R29], R16 ;  /* 0x000000101d007388 */ /* 0x0003e80000000c00 */
[----:B------:R1:W-:Y:S02]  /*123d0*/  STS.128 [R20+0x10080], R8 ;  /* 0x0100800814007388 */ /* 0x0003e40000000c00 */
.L_x_3060:
[----:B------:R-:W-:Y:S05]  /*123e0*/  BSYNC B1 ;  /* 0x0000000000017941 */ /* 0x000fea0003800000 */
.L_x_3059:
        /* <DEDUP_REMOVED lines=17> */
[----:B------:R-:W-:Y:S01]  /*12500*/  HADD2.F32 R5, -RZ, R106.H1_H1 ;  /* 0x3000006aff057230 */ /* 0x000fe20000004100 */
[----:B-1----:R-:W-:Y:S02]  /*12510*/  SHF.R.U32.HI R9, RZ, 0x10, R61 ;  /* 0x00000010ff097819 */ /* 0x002fe4000001163d */
[----:B------:R-:W-:-:S02]  /*12520*/  LEA.HI R2, R2, R149, RZ, 0x1d ;  /* 0x0000009502027211 */ /* 0x000fc400078fe8ff */
[----:B------:R-:W-:Y:S01]  /*12530*/  SHF.R.U32.HI R15, RZ, 0x10, R67 ;  /* 0x00000010ff0f7819 */ /* 0x000fe20000011643 */
[----:B------:R-:W-:Y:S01]  /*12540*/  HADD2.F32 R40, -RZ, R9.H0_H0 ;  /* 0x20000009ff287230 */ /* 0x000fe20000004100 */
        /* <DEDUP_REMOVED lines=13> */
[----:B------:R-:W-:Y:S01]  /*12620*/  HADD2.F32 R2, -RZ, R105.H1_H1 ;  /* 0x30000069ff027230 */ /* 0x000fe20000004100 */
[----:B------:R-:W-:Y:S01]  /*12630*/  SHF.R.U64 R28, R64, 0x10, R65 ;  /* 0x00000010401c7819 */ /* 0x000fe20000001241 */
[----:B------:R-:W-:Y:S01]  /*12640*/  HADD2.F32 R39, -RZ, R27.H0_H0 ;  /* 0x2000001bff277230 */ /* 0x000fe20000004100 */
[----:B------:R-:W-:Y:S01]  /*12650*/  SHF.R.U64 R30, R60, 0x10, R61 ;  /* 0x000000103c1e7819 */ /* 0x000fe2000000123d */
[----:B------:R-:W1:Y:S01]  /*12660*/  LDS.128 R16, [R24+0x10080] ;  /* 0x0100800018107984 */ /* 0x000e620000000c00 */
[----:B------:R-:W-:-:S02]  /*12670*/  SHF.R.U64 R32, R66, 0x10, R67 ;  /* 0x0000001042207819 */ /* 0x000fc40000001243 */
[----:B------:R-:W-:Y:S01]  /*12680*/  SHF.R.U64 R36, R62, 0x10, R63 ;  /* 0x000000103e247819 */ /* 0x000fe2000000123f */
[----:B------:R-:W-:Y:S02]  /*12690*/  HADD2.F32 R27, -RZ, R30.H0_H0 ;  /* 0x2000001eff1b7230 */ /* 0x000fe40000004100 */
[----:B-1----:R-:W-:-:S05]  /*126a0*/  HADD2.F32 R3, -RZ, R17.H0_H0 ;  /* 0x20000011ff037230 */ /* 0x002fca0000004100 */
[-C--:B------:R-:W-:Y:S01]  /*126b0*/  FMUL.FTZ R14, R3, R2.reuse ;  /* 0x00000002030e7220 */ /* 0x080fe20000410000 */
[----:B---3--:R-:W1:Y:S02]  /*126c0*/  LDS.128 R20, [R44] ;  /* 0x000000002c147984 */ /* 0x008e640000000c00 */
[--C-:B-1----:R-:W-:Y:S02]  /*126d0*/  HADD2.F32 R6, -RZ, R21.reuse.H0_H0 ;  /* 0x20000015ff067230 */ /* 0x102fe40000004100 */
[----:B------:R-:W-:Y:S02]  /*126e0*/  HADD2.F32 R21, -RZ, R21.H1_H1 ;  /* 0x30000015ff157230 */ /* 0x000fe40000004100 */
[----:B------:R-:W-:Y:S01]  /*126f0*/  HADD2.F32 R13, -RZ, R20.H0_H0 ;  /* 0x20000014ff0d7230 */ /* 0x000fe20000004100 */
[----:B------:R-:W-:Y:S01]  /*12700*/  FMUL.FTZ R8, R6, R2 ;  /* 0x0000000206087220 */ /* 0x000fe20000410000 */
[----:B------:R-:W-:Y:S01]  /*12710*/  HADD2.F32 R2, -RZ, R17.H1_H1 ;  /* 0x30000011ff027230 */ /* 0x000fe20000004100 */
[-C--:B------:R-:W-:Y:S01]  /*12720*/  FMUL.FTZ R4, R21, R10.reuse ;  /* 0x0000000a15047220 */ /* 0x080fe20000410000 */
[----:B------:R-:W-:Y:S01]  /*12730*/  HADD2.F32 R11, -RZ, R22.H0_H0 ;  /* 0x20000016ff0b7230 */ /* 0x000fe20000004100 */
        /* <DEDUP_REMOVED lines=8> */
[----:B------:R-:W-:Y:S01]  /*127c0*/  FFMA.FTZ R34, R6, R5, -R14 ;  /* 0x0000000506227223 */ /* 0x000fe2000001080e */
[----:B------:R-:W-:Y:S01]  /*127d0*/  HADD2.F32 R9, -RZ, R23.H0_H0 ;  /* 0x20000017ff097230 */ /* 0x000fe20000004100 */
[C---:B------:R-:W-:Y:S01]  /*127e0*/  FMUL.FTZ R29, R2.reuse, R3 ;  /* 0x00000003021d7220 */ /* 0x040fe20000410000 */
[----:B------:R-:W-:Y:S01]  /*127f0*/  HADD2.F32 R3, -RZ, R107.H1_H1 ;  /* 0x3000006bff037230 */ /* 0x000fe20000004100 */
[----:B------:R-:W-:Y:S01]  /*12800*/  FFMA.FTZ R35, R2, R10, R8 ;  /* 0x0000000a02237223 */ /* 0x000fe20000010008 */
[----:B------:R-:W-:Y:S01]  /*12810*/  HADD2.F32 R2, -RZ, R18.H0_H0 ;  /* 0x20000012ff027230 */ /* 0x000fe20000004100 */
[----:B------:R-:W-:Y:S01]  /*12820*/  FMUL.FTZ R5, R11, R4 ;  /* 0x000000040b057220 */ /* 0x000fe20000410000 */
[----:B------:R-:W-:Y:S01]  /*12830*/  HADD2.F32 R8, -RZ, R108.H1_H1 ;  /* 0x3000006cff087230 */ /* 0x000fe20000004100 */
[----:B------:R-:W-:Y:S01]  /*12840*/  FFMA.FTZ R13, R13, R10, -R29 ;  /* 0x0000000a0d0d7223 */ /* 0x000fe2000001081d */
[----:B------:R-:W-:Y:S01]  /*12850*/  HADD2.F32 R6, -RZ, R23.H1_H1 ;  /* 0x30000017ff067230 */ /* 0x000fe20000004100 */
[C---:B------:R-:W-:Y:S01]  /*12860*/  FMUL.FTZ R26, R2.reuse, R4 ;  /* 0x00000004021a7220 */ /* 0x040fe20000410000 */
[----:B------:R-:W-:Y:S01]  /*12870*/  HADD2.F32 R17, -RZ, R28.H0_H0 ;  /* 0x2000001cff117230 */ /* 0x000fe20000004100 */
[-C--:B------:R-:W-:Y:S01]  /*12880*/  FFMA.FTZ R33, R2, R8.reuse, R5 ;  /* 0x0000000802217223 */ /* 0x080fe20000010005 */
[----:B------:R-:W-:Y:S01]  /*12890*/  HADD2.F32 R2, -RZ, R19.H0_H0 ;  /* 0x20000013ff027230 */ /* 0x000fe20000004100 */
[----:B------:R-:W-:Y:S01]  /*128a0*/  FMUL.FTZ R4, R9, R3 ;  /* 0x0000000309047220 */ /* 0x000fe20000410000 */
[----:B------:R-:W-:Y:S01]  /*128b0*/  HADD2.F32 R5, -RZ, R109.H0_H0 ;  /* 0x2000006dff057230 */ /* 0x000fe20000004100 */
[----:B------:R-:W-:-:S02]  /*128c0*/  FFMA.FTZ R10, R11, R8, -R26 ;  /* 0x000000080b0a7223 */ /* 0x000fc4000001081a */
[C---:B------:R-:W-:Y:S02]  /*128d0*/  FMUL.FTZ R23, R2.reuse, R3 ;  /* 0x0000000302177220 */ /* 0x040fe40000410000 */
[----:B------:R-:W-:Y:S01]  /*128e0*/  FFMA.FTZ R25, R2, R5, R4 ;  /* 0x0000000502197223 */ /* 0x000fe20000010004 */
[----:B------:R-:W-:Y:S01]  /*128f0*/  HADD2.F32 R2, -RZ, R19.H1_H1 ;  /* 0x30000013ff027230 */ /* 0x000fe20000004100 */
[----:B------:R-:W-:Y:S01]  /*12900*/  FMUL.FTZ R3, R6, R15 ;  /* 0x0000000f06037220 */ /* 0x000fe20000410000 */
[----:B------:R-:W-:Y:S01]  /*12910*/  HADD2.F32 R4, -RZ, R20.H1_H1 ;  /* 0x30000014ff047230 */ /* 0x000fe20000004100 */
[----:B------:R-:W-:Y:S01]  /*12920*/  FFMA.FTZ R5, R9, R5, -R23 ;  /* 0x0000000509057223 */ /* 0x000fe20000010817 */
[----:B------:R-:W-:Y:S01]  /*12930*/  F2FP.PACK_AB R9, R37, R38 ;  /* 0x000000262509723e */ /* 0x000fe200000000ff */
[C---:B------:R-:W-:Y:S01]  /*12940*/  FMUL.FTZ R19, R2.reuse, R15 ;  /* 0x0000000f02137220 */ /* 0x040fe20000410000 */
[----:B------:R-:W-:Y:S01]  /*12950*/  HADD2.F32 R15, -RZ, R32.H0_H0 ;  /* 0x20000020ff0f7230 */ /* 0x000fe20000004100 */
[----:B------:R-:W-:Y:S01]  /*12960*/  FFMA.FTZ R20, R2, R39, R3 ;  /* 0x0000002702147223 */ /* 0x000fe20000010003 */
[----:B------:R-:W-:Y:S01]  /*12970*/  HADD2.F32 R2, -RZ, R16.H1_H1 ;  /* 0x30000010ff027230 */ /* 0x000fe20000004100 */
[----:B------:R-:W-:Y:S01]  /*12980*/  FMUL.FTZ R14, R4, R17 ;  /* 0x00000011040e7220 */ /* 0x000fe20000410000 */
[----:B------:R-:W-:-:S02]  /*12990*/  HADD2.F32 R3, -RZ, R22.H1_H1 ;  /* 0x30000016ff037230 */ /* 0x000fc40000004100 */
[----:B------:R-:W-:Y:S01]  /*129a0*/  F2FP.PACK_AB R11, R20, R25 ;  /* 0x00000019140b723e */ /* 0x000fe200000000ff */
[C---:B------:R-:W-:Y:S02]  /*129b0*/  FMUL.FTZ R16, R2.reuse, R17 ;  /* 0x0000001102107220 */ /* 0x040fe40000410000 */
[----:B------:R-:W-:Y:S01]  /*129c0*/  FFMA.FTZ R17, R2, R27, R14 ;  /* 0x0000001b02117223 */ /* 0x000fe2000001000e */
[----:B------:R-:W-:Y:S01]  /*129d0*/  HADD2.F32 R2, -RZ, R18.H1_H1 ;  /* 0x30000012ff027230 */ /* 0x000fe20000004100 */
[----:B------:R-:W-:Y:S01]  /*129e0*/  FMUL.FTZ R14, R3, R15 ;  /* 0x0000000f030e7220 */ /* 0x000fe20000410000 */
[----:B------:R-:W-:Y:S01]  /*129f0*/  HADD2.F32 R18, -RZ, R36.H0_H0 ;  /* 0x20000024ff127230 */ /* 0x000fe20000004100 */
[----:B------:R-:W-:Y:S01]  /*12a00*/  FFMA.FTZ R4, R4, R27, -R16 ;  /* 0x0000001b04047223 */ /* 0x000fe20000010810 */
[----:B------:R-:W-:Y:S01]  /*12a10*/  F2FP.PACK_AB R8, R17, R35 ;  /* 0x000000231108723e */ /* 0x000fe200000000ff */
[C---:B------:R-:W-:Y:S02]  /*12a20*/  FMUL.FTZ R15, R2.reuse, R15 ;  /* 0x0000000f020f7220 */ /* 0x040fe40000410000 */
[----:B------:R-:W-:Y:S01]  /*12a30*/  FFMA.FTZ R22, R2, R18, R14 ;  /* 0x0000001202167223 */ /* 0x000fe2000001000e */
[----:B------:R-:W-:Y:S01]  /*12a40*/  F2FP.PACK_AB R16, R4, R13 ;  /* 0x0000000d0410723e */ /* 0x000fe200000000ff */
[----:B------:R-:W-:-:S02]  /*12a50*/  FFMA.FTZ R14, R21, R40, -R31 ;  /* 0x00000028150e7223 */ /* 0x000fc4000001081f */
[----:B------:R-:W-:Y:S02]  /*12a60*/  FFMA.FTZ R2, R6, R39, -R19 ;  /* 0x0000002706027223 */ /* 0x000fe40000010813 */
[----:B------:R-:W-:Y:S01]  /*12a70*/  FFMA.FTZ R3, R3, R18, -R15 ;  /* 0x0000001203037223 */ /* 0x000fe2000001080f */
[----:B------:R-:W-:Y:S02]  /*12a80*/  F2FP.PACK_AB R17, R14, R34 ;  /* 0x000000220e11723e */ /* 0x000fe400000000ff */
[----:B------:R-:W-:Y:S02]  /*12a90*/  F2FP.PACK_AB R19, R2, R5 ;  /* 0x000000050213723e */ /* 0x000fe400000000ff */
[----:B------:R-:W-:Y:S02]  /*12aa0*/  F2FP.PACK_AB R18, R3, R10 ;  /* 0x0000000a0312723e */ /* 0x000fe400000000ff */
[----:B------:R-:W-:-:S03]  /*12ab0*/  F2FP.PACK_AB R10, R22, R33 ;  /* 0x00000021160a723e */ /* 0x000fc600000000ff */
[----:B------:R1:W-:Y:S04]  /*12ac0*/  STS.128 [R44], R16 ;  /* 0x000000102c007388 */ /* 0x0003e80000000c00 */
[----:B------:R1:W-:Y:S02]  /*12ad0*/  STS.128 [R24+0x10080], R8 ;  /* 0x0100800818007388 */ /* 0x0003e40000000c00 */
.L_x_3066:
[----:B------:R-:W-:Y:S05]  /*12ae0*/  BSYNC B0 ;  /* 0x0000000000007941 */ /* 0x000fea0003800000 */
.L_x_3065:
[----:B------:R-:W-:-:S13]  /*12af0*/  ISETP.GE.AND P0, PT, R142, c[0x0][0x27c], PT ;  /* 0x00009f008e007a0c */ /* 0x000fda0003f06270 */
[----:B------:R-:W-:Y:S05]  /*12b00*/  @P0 BRA `(.L_x_3064) ;  /* 0x0000061000000947 */ /* 0x000fea0003800000 */
[----:B------:R-:W3:Y:S04]  /*12b10*/  LDL R3, [R1+0xe0] ;  /* 0x0000e00001037983 */ /* 0x000ee80000100800 */
[----:B------:R-:W4:Y:S01]  /*12b20*/  LDL R45, [R1+0xf0] ;  /* 0x0000f000012d7983 */ /* 0x000f220000100800 */
[----:B------:R-:W-:Y:S02]  /*12b30*/  MOV R2, c[0x0][0x27c] ;  /* 0x00009f0000027a02 */ /* 0x000fe40000000f00 */
[----:B------:R-:W-:Y:S02]  /*12b40*/  SHF.R.U32.HI R5, RZ, 0x10, R73 ;  /* 0x00000010ff057819 */ /* 0x000fe40000011649 */
[----:B------:R-:W-:Y:S02]  /*12b50*/  SHF.R.U32.HI R28, RZ, 0x10, R77 ;  /* 0x00000010ff1c7819 */ /* 0x000fe4000001164d */
[----:B------:R-:W-:-:S02]  /*12b60*/  SHF.R.U32.HI R30, RZ, 0x10, R75 ;  /* 0x00000010ff1e7819 */ /* 0x000fc4000001164b */
[----:B------:R-:W-:Y:S01]  /*12b70*/  SHF.R.U64 R35, R72, 0x10, R73 ;  /* 0x0000001048237819 */ /* 0x000fe20000001249 */
[----:B-1----:R-:W-:Y:S01]  /*12b80*/  HADD2.F32 R44, -RZ, R28.H0_H0 ;  /* 0x2000001cff2c7230 */ /* 0x002fe20000004100 */
[----:B------:R-:W-:Y:S02]  /*12b90*/  SHF.R.U32.HI R34, RZ, 0x10, R79 ;  /* 0x00000010ff227819 */ /* 0x000fe4000001164f */
[----:B------:R-:W-:Y:S02]  /*12ba0*/  SHF.R.U64 R36, R74, 0x10, R75 ;  /* 0x000000104a247819 */ /* 0x000fe4000000124b */
[----:B------:R-:W-:Y:S02]  /*12bb0*/  SHF.R.U64 R39, R76, 0x10, R77 ;  /* 0x000000104c277819 */ /* 0x000fe4000000124d */
[----:B---3--:R-:W-:-:S04]  /*12bc0*/  LEA.HI R2, R2, R3, RZ, 0x1d ;  /* 0x0000000302027211 */ /* 0x008fc800078fe8ff */
[----:B------:R-:W-:Y:S01]  /*12bd0*/  SHF.R.S32.HI R3, RZ, 0x1f, R2 ;  /* 0x0000001fff037819 */ /* 0x000fe20000011402 */
[----:B----4-:R-:W1:Y:S01]  /*12be0*/  LDS.128 R8, [R45] ;  /* 0x000000002d087984 */ /* 0x010e620000000c00 */
[----:B------:R-:W-:Y:S02]  /*12bf0*/  SHF.L.U32 R4, R2, 0x3, RZ ;  /* 0x0000000302047819 */ /* 0x000fe400000006ff */
[----:B------:R-:W-:Y:S02]  /*12c00*/  LEA.HI R2, R3, R2, RZ, 0x3 ;  /* 0x0000000203027211 */ /* 0x000fe400078f18ff */
[----:B------:R-:W-:Y:S01]  /*12c10*/  LOP3.LUT R3, R43, 0x38, R4, 0xf8, !PT ;  /* 0x000000382b037812 */ /* 0x000fe200078ef804 */
[----:B------:R-:W-:Y:S01]  /*12c20*/  HADD2.F32 R43, -RZ, R34.H0_H0 ;  /* 0x20000022ff2b7230 */ /* 0x000fe20000004100 */
[----:B------:R-:W-:Y:S02]  /*12c30*/  SHF.L.U32 R2, R2, 0xa, RZ ;  /* 0x0000000a02027819 */ /* 0x000fe400000006ff */
[----:B------:R-:W-:-:S02]  /*12c40*/  LOP3.LUT R3, R3, R42, RZ, 0x3c, !PT ;  /* 0x0000002a03037212 */ /* 0x000fc400078e3cff */
[----:B------:R-:W-:-:S04]  /*12c50*/  LOP3.LUT R2, R2, 0x7fffe000, RZ, 0xc0, !PT ;  /* 0x7fffe00002027812 */ /* 0x000fc800078ec0ff */
[----:B-----5:R-:W-:Y:S02]  /*12c60*/  IADD3 R2, R3, R2, R41 ;  /* 0x0000000203027210 */ /* 0x020fe40007ffe029 */
[----:B------:R-:W-:Y:S02]  /*12c70*/  SHF.R.U64 R41, R78, 0x10, R79 ;  /* 0x000000104e297819 */ /* 0x000fe4000000124f */
[----:B------:R-:W-:Y:S01]  /*12c80*/  SHF.L.U32 R29, R2, 0x1, RZ ;  /* 0x00000001021d7819 */ /* 0x000fe200000006ff */
[----:B------:R-:W-:Y:S02]  /*12c90*/  HADD2.F32 R2, -RZ, R109.H1_H1 ;  /* 0x3000006dff027230 */ /* 0x000fe40000004100 */
[----:B------:R-:W-:Y:S02]  /*12ca0*/  HADD2.F32 R34, -RZ, R41.H0_H0 ;  /* 0x20000029ff227230 */ /* 0x000fe40000004100 */
[----:B------:R-:W3:Y:S01]  /*12cb0*/  LDS.128 R16, [R29+0x10080] ;  /* 0x010080001d107984 */ /* 0x000ee20000000c00 */
[----:B-1----:R-:W-:-:S02]  /*12cc0*/  HADD2.F32 R26, -RZ, R9.H0_H0 ;  /* 0x20000009ff1a7230 */ /* 0x002fc40000004100 */
[--C-:B------:R-:W-:Y:S02]  /*12cd0*/  HADD2.F32 R22, -RZ, R10.reuse.H0_H0 ;  /* 0x2000000aff167230 */ /* 0x100fe40000004100 */
[----:B------:R-:W-:Y:S01]  /*12ce0*/  HADD2.F32 R25, -RZ, R10.H1_H1 ;  /* 0x3000000aff197230 */ /* 0x000fe20000004100 */
[----:B------:R-:W-:Y:S01]  /*12cf0*/  FMUL.FTZ R6, R26, R2 ;  /* 0x000000021a067220 */ /* 0x000fe20000410000 */
[----:B------:R-:W-:Y:S02]  /*12d00*/  HADD2.F32 R23, -RZ, R9.H1_H1 ;  /* 0x30000009ff177230 */ /* 0x000fe40000004100 */
[--C-:B------:R-:W-:Y:S02]  /*12d10*/  HADD2.F32 R24, -RZ, R8.reuse.H0_H0 ;  /* 0x20000008ff187230 */ /* 0x100fe40000004100 */
[----:B------:R-:W-:Y:S02]  /*12d20*/  HADD2.F32 R27, -RZ, R8.H1_H1 ;  /* 0x30000008ff1b7230 */ /* 0x000fe40000004100 */
[----:B------:R-:W-:-:S02]  /*12d30*/  HADD2.F32 R8, -RZ, R110.H1_H1 ;  /* 0x3000006eff087230 */ /* 0x000fc40000004100 */
[--C-:B------:R-:W-:Y:S02]  /*12d40*/  HADD2.F32 R21, -RZ, R11.reuse.H0_H0 ;  /* 0x2000000bff157230 */ /* 0x100fe40000004100 */
[----:B------:R-:W-:Y:S02]  /*12d50*/  HADD2.F32 R20, -RZ, R11.H1_H1 ;  /* 0x3000000bff147230 */ /* 0x000fe40000004100 */
[----:B---3--:R-:W-:Y:S02]  /*12d60*/  HADD2.F32 R4, -RZ, R17.H0_H0 ;  /* 0x20000011ff047230 */ /* 0x008fe40000004100 */
[--C-:B------:R-:W-:Y:S02]  /*12d70*/  HADD2.F32 R10, -RZ, R16.reuse.H0_H0 ;  /* 0x20000010ff0a7230 */ /* 0x100fe40000004100 */
[----:B------:R-:W-:Y:S01]  /*12d80*/  HADD2.F32 R15, -RZ, R16.H1_H1 ;  /* 0x30000010ff0f7230 */ /* 0x000fe20000004100 */
[C---:B------:R-:W-:Y:S01]  /*12d90*/  FMUL.FTZ R33, R4.reuse, R2 ;  /* 0x0000000204217220 */ /* 0x040fe20000410000 */
[----:B------:R-:W-:Y:S01]  /*12da0*/  HADD2.F32 R16, -RZ, R5.H0_H0 ;  /* 0x20000005ff107230 */ /* 0x000fe20000004100 */
[----:B------:R-:W-:Y:S01]  /*12db0*/  FFMA.FTZ R42, R4, R8, R6 ;  /* 0x00000008042a7223 */ /* 0x000fe20000010006 */
[----:B------:R-:W-:-:S02]  /*12dc0*/  HADD2.F32 R3, -RZ, R17.H1_H1 ;  /* 0x30000011ff037230 */ /* 0x000fc40000004100 */
[----:B------:R-:W-:Y:S01]  /*12dd0*/  HADD2.F32 R5, -RZ, R110.H0_H0 ;  /* 0x2000006eff057230 */ /* 0x000fe20000004100 */
[-C--:B------:R-:W-:Y:S01]  /*12de0*/  FMUL.FTZ R2, R23, R16.reuse ;  /* 0x0000001017027220 */ /* 0x080fe20000410000 */
[----:B------:R-:W-:Y:S01]  /*12df0*/  HADD2.F32 R6, -RZ, R112.H0_H0 ;  /* 0x20000070ff067230 */ /* 0x000fe20000004100 */
[C---:B------:R-:W-:Y:S01]  /*12e00*/  FMUL.FTZ R32, R3.reuse, R16 ;  /* 0x0000001003207220 */ /* 0x040fe20000410000 */
[----:B------:R-:W-:Y:S01]  /*12e10*/  HADD2.F32 R11, -RZ, R19.H0_H0 ;  /* 0x20000013ff0b7230 */ /* 0x000fe20000004100 */
[-C--:B------:R-:W-:Y:S01]  /*12e20*/  FMUL.FTZ R4, R24, R5.reuse ;  /* 0x0000000518047220 */ /* 0x080fe20000410000 */
[----:B------:R-:W-:Y:S01]  /*12e30*/  HADD2.F32 R17, -RZ, R30.H0_H0 ;  /* 0x2000001eff117230 */ /* 0x000fe20000004100 */
[----:B------:R-:W-:Y:S01]  /*12e40*/  FFMA.FTZ R40, R3, R44, R2 ;  /* 0x0000002c03287223 */ /* 0x000fe20000010002 */
[--C-:B------:R-:W-:Y:S01]  /*12e50*/  HADD2.F32 R2, -RZ, R111.reuse.H1_H1 ;  /* 0x3000006fff027230 */ /* 0x100fe20000004100 */
[C---:B------:R-:W-:Y:S01]  /*12e60*/  FFMA.FTZ R37, R10.reuse, R6, R4 ;  /* 0x000000060a257223 */ /* 0x040fe20000010004 */
[----:B------:R-:W-:Y:S01]  /*12e70*/  HADD2.F32 R3, -RZ, R111.H0_H0 ;  /* 0x2000006fff037230 */ /* 0x000fe20000004100 */
[----:B------:R-:W-:Y:S01]  /*12e80*/  FMUL.FTZ R31, R10, R5 ;  /* 0x000000050a1f7220 */ /* 0x000fe20000410000 */
[----:B------:R-:W-:Y:S01]  /*12e90*/  HADD2.F32 R4, -RZ, R112.H1_H1 ;  /* 0x30000070ff047230 */ /* 0x000fe20000004100 */
[-C--:B------:R-:W-:Y:S01]  /*12ea0*/  FMUL.FTZ R10, R21, R2.reuse ;  /* 0x00000002150a7220 */ /* 0x080fe20000410000 */
[--C-:B------:R-:W-:Y:S01]  /*12eb0*/  HADD2.F32 R14, -RZ, R18.reuse.H0_H0 ;  /* 0x20000012ff0e7230 */ /* 0x100fe20000004100 */
[----:B------:R-:W-:Y:S01]  /*12ec0*/  FMUL.FTZ R16, R22, R3 ;  /* 0x0000000316107220 */ /* 0x000fe20000410000 */
[----:B------:R-:W-:Y:S01]  /*12ed0*/  HADD2.F32 R13, -RZ, R18.H1_H1 ;  /* 0x30000012ff0d7230 */ /* 0x000fe20000004100 */
[C---:B------:R-:W-:Y:S01]  /*12ee0*/  FMUL.FTZ R18, R11.reuse, R2 ;  /* 0x000000020b127220 */ /* 0x040fe20000410000 */
[----:B------:R-:W-:Y:S01]  /*12ef0*/  HADD2.F32 R9, -RZ, R19.H1_H1 ;  /* 0x30000013ff097230 */ /* 0x000fe20000004100 */
[----:B------:R-:W-:Y:S01]  /*12f00*/  FFMA.FTZ R19, R11, R4, R10 ;  /* 0x000000040b137223 */ /* 0x000fe2000001000a */
[----:B------:R-:W-:Y:S01]  /*12f10*/  HADD2.F32 R5, -RZ, R113.H0_H0 ;  /* 0x20000071ff057230 */ /* 0x000fe20000004100 */
[----:B------:R-:W-:Y:S01]  /*12f20*/  FMUL.FTZ R2, R20, R17 ;  /* 0x0000001114027220 */ /* 0x000fe20000410000 */
[----:B------:R-:W-:Y:S01]  /*12f30*/  HADD2.F32 R11, -RZ, R35.H0_H0 ;  /* 0x20000023ff0b7230 */ /* 0x000fe20000004100 */
[C---:B------:R-:W-:Y:S01]  /*12f40*/  FMUL.FTZ R28, R14.reuse, R3 ;  /* 0x000000030e1c7220 */ /* 0x040fe20000410000 */
[----:B------:R-:W-:Y:S01]  /*12f50*/  HADD2.F32 R10, -RZ, R36.H0_H0 ;  /* 0x20000024ff0a7230 */ /* 0x000fe20000004100 */
[----:B------:R-:W-:Y:S01]  /*12f60*/  FFMA.FTZ R38, R14, R5, R16 ;  /* 0x000000050e267223 */ /* 0x000fe20000010010 */
[----:B------:R-:W-:Y:S01]  /*12f70*/  HADD2.F32 R35, -RZ, R39.H0_H0 ;  /* 0x20000027ff237230 */ /* 0x000fe20000004100 */
[----:B------:R-:W-:-:S02]  /*12f80*/  FMUL.FTZ R16, R9, R17 ;  /* 0x0000001109107220 */ /* 0x000fc40000410000 */
[----:B------:R-:W-:Y:S02]  /*12f90*/  FFMA.FTZ R17, R9, R43, R2 ;  /* 0x0000002b09117223 */ /* 0x000fe40000010002 */
[-C--:B------:R-:W-:Y:S02]  /*12fa0*/  FMUL.FTZ R3, R27, R11.reuse ;  /* 0x0000000b1b037220 */ /* 0x080fe40000410000 */
[-C--:B------:R-:W-:Y:S02]  /*12fb0*/  FMUL.FTZ R2, R25, R10.reuse ;  /* 0x0000000a19027220 */ /* 0x080fe40000410000 */
[----:B------:R-:W-:Y:S02]  /*12fc0*/  FMUL.FTZ R11, R15, R11 ;  /* 0x0000000b0f0b7220 */ /* 0x000fe40000410000 */
[----:B------:R-:W-:Y:S02]  /*12fd0*/  FMUL.FTZ R9, R13, R10 ;  /* 0x0000000a0d097220 */ /* 0x000fe40000410000 */
[----:B------:R-:W-:-:S02]  /*12fe0*/  FFMA.FTZ R15, R15, R35, R3 ;  /* 0x000000230f0f7223 */ /* 0x000fc40000010003 */
[----:B------:R-:W-:Y:S02]  /*12ff0*/  FFMA.FTZ R10, R24, R6, -R31 ;  /* 0x00000006180a7223 */ /* 0x000fe4000001081f */
[----:B------:R-:W-:Y:S02]  /*13000*/  FFMA.FTZ R30, R13, R34, R2 ;  /* 0x000000220d1e7223 */ /* 0x000fe40000010002 */
[----:B------:R-:W-:Y:S02]  /*13010*/  FFMA.FTZ R6, R22, R5, -R28 ;  /* 0x0000000516067223 */ /* 0x000fe4000001081c */
[----:B------:R-:W-:Y:S02]  /*13020*/  FFMA.FTZ R3, R21, R4, -R18 ;  /* 0x0000000415037223 */ /* 0x000fe40000010812 */
[----:B------:R-:W-:Y:S01]  /*13030*/  FFMA.FTZ R14, R26, R8, -R33 ;  /* 0x000000081a0e7223 */ /* 0x000fe20000010821 */
[----:B------:R-:W-:Y:S01]  /*13040*/  F2FP.PACK_AB R8, R15, R37 ;  /* 0x000000250f08723e */ /* 0x000fe200000000ff */
        /* <DEDUP_REMOVED lines=9> */
[----:B------:R-:W-:Y:S02]  /*130e0*/  F2FP.PACK_AB R9, R40, R42 ;  /* 0x0000002a2809723e */ /* 0x000fe400000000ff */
[----:B------:R-:W-:Y:S01]  /*130f0*/  F2FP.PACK_AB R10, R30, R38 ;  /* 0x000000261e0a723e */ /* 0x000fe200000000ff */
[----:B------:R1:W-:Y:S04]  /*13100*/  STS.128 [R45], R16 ;  /* 0x000000102d007388 */ /* 0x0003e80000000c00 */
[----:B------:R1:W-:Y:S02]  /*13110*/  STS.128 [R29+0x10080], R8 ;  /* 0x010080081d007388 */ /* 0x0003e40000000c00 */
.L_x_3064:
[----:B------:R-:W-:Y:S05]  /*13120*/  BSYNC B1 ;  /* 0x0000000000017941 */ /* 0x000fea0003800000 */
.L_x_3063:
        /* <DEDUP_REMOVED lines=29> */
[----:B------:R-:W-:Y:S02]  /*13300*/  SHF.R.U64 R35, R80, 0x10, R81 ;  /* 0x0000001050237819 */ /* 0x000fe40000001251 */
[----:B------:R-:W-:Y:S01]  /*13310*/  SHF.L.U32 R29, R2, 0x1, RZ ;  /* 0x00000001021d7819 */ /* 0x000fe200000006ff */
[----:B------:R-:W-:Y:S01]  /*13320*/  HADD2.F32 R2, -RZ, R68.H0_H0 ;  /* 0x20000044ff027230 */ /* 0x000fe20000004100 */
[----:B------:R-:W-:-:S02]  /*13330*/  SHF.R.U32.HI R34, RZ, 0x10, R87 ;  /* 0x00000010ff227819 */ /* 0x000fc40000011657 */
[----:B------:R-:W-:Y:S01]  /*13340*/  SHF.R.U64 R36, R82, 0x10, R83 ;  /* 0x0000001052247819 */ /* 0x000fe20000001253 */
[----:B------:R-:W1:Y:S01]  /*13350*/  LDS.128 R16, [R29+0x10080] ;  /* 0x010080001d107984 */ /* 0x000e620000000c00 */
[----:B------:R-:W-:Y:S01]  /*13360*/  SHF.R.U64 R39, R84, 0x10, R85 ;  /* 0x0000001054277819 */ /* 0x000fe20000001255 */
[----:B------:R-:W-:Y:S01]  /*13370*/  HADD2.F32 R43, -RZ, R34.H0_H0 ;  /* 0x20000022ff2b7230 */ /* 0x000fe20000004100 */
[----:B------:R-:W-:-:S05]  /*13380*/  SHF.R.U64 R41, R86, 0x10, R87 ;  /* 0x0000001056297819 */ /* 0x000fca0000001257 */
[----:B------:R-:W-:Y:S02]  /*13390*/  HADD2.F32 R34, -RZ, R41.H0_H0 ;  /* 0x20000029ff227230 */ /* 0x000fe40000004100 */
[--C-:B-1----:R-:W-:Y:S02]  /*133a0*/  HADD2.F32 R4, -RZ, R17.reuse.H0_H0 ;  /* 0x20000011ff047230 */ /* 0x102fe40000004100 */
[----:B------:R-:W-:Y:S02]  /*133b0*/  HADD2.F32 R15, -RZ, R16.H1_H1 ;  /* 0x30000010ff0f7230 */ /* 0x000fe40000004100 */
[----:B------:R-:W-:Y:S01]  /*133c0*/  HADD2.F32 R3, -RZ, R17.H1_H1 ;  /* 0x30000011ff037230 */ /* 0x000fe20000004100 */
[----:B------:R-:W-:Y:S01]  /*133d0*/  FMUL.FTZ R33, R4, R2 ;  /* 0x0000000204217220 */ /* 0x000fe20000410000 */
[----:B------:R-:W-:Y:S02]  /*133e0*/  HADD2.F32 R17, -RZ, R30.H0_H0 ;  /* 0x2000001eff117230 */ /* 0x000fe40000004100 */
[----:B------:R-:W-:-:S02]  /*133f0*/  HADD2.F32 R14, -RZ, R18.H0_H0 ;  /* 0x20000012ff0e7230 */ /* 0x000fc40000004100 */
[----:B------:R-:W-:Y:S01]  /*13400*/  HADD2.F32 R13, -RZ, R18.H1_H1 ;  /* 0x30000012ff0d7230 */ /* 0x000fe20000004100 */
[----:B----4-:R-:W1:Y:S02]  /*13410*/  LDS.128 R8, [R45] ;  /* 0x000000002d087984 */ /* 0x010e640000000c00 */
[--C-:B-1----:R-:W-:Y:S02]  /*13420*/  HADD2.F32 R26, -RZ, R9.reuse.H0_H0 ;  /* 0x20000009ff1a7230 */ /* 0x102fe40000004100 */
[--C-:B------:R-:W-:Y:S02]  /*13430*/  HADD2.F32 R22, -RZ, R10.reuse.H0_H0 ;  /* 0x2000000aff167230 */ /* 0x100fe40000004100 */
[----:B------:R-:W-:Y:S01]  /*13440*/  HADD2.F32 R25, -RZ, R10.H1_H1 ;  /* 0x3000000aff197230 */ /* 0x000fe20000004100 */
[----:B------:R-:W-:Y:S01]  /*13450*/  FMUL.FTZ R6, R26, R2 ;  /* 0x000000021a067220 */ /* 0x000fe20000410000 */
[----:B------:R-:W-:Y:S02]  /*13460*/  HADD2.F32 R10, -RZ, R16.H0_H0 ;  /* 0x20000010ff0a7230 */ /* 0x000fe40000004100 */
[----:B------:R-:W-:-:S02]  /*13470*/  HADD2.F32 R23, -RZ, R9.H1_H1 ;  /* 0x30000009ff177230 */ /* 0x000fc40000004100 */
[----:B------:R-:W-:Y:S02]  /*13480*/  HADD2.F32 R16, -RZ, R5.H0_H0 ;  /* 0x20000005ff107230 */ /* 0x000fe40000004100 */
[--C-:B------:R-:W-:Y:S02]  /*13490*/  HADD2.F32 R24, -RZ, R8.reuse.H0_H0 ;  /* 0x20000008ff187230 */ /* 0x100fe40000004100 */
[----:B------:R-:W-:Y:S01]  /*134a0*/  HADD2.F32 R27, -RZ, R8.H1_H1 ;  /* 0x30000008ff1b7230 */ /* 0x000fe20000004100 */
[-C--:B------:R-:W-:Y:S01]  /*134b0*/  FMUL.FTZ R2, R23, R16.reuse ;  /* 0x0000001017027220 */ /* 0x080fe20000410000 */
        /* <DEDUP_REMOVED lines=8> */
[--C-:B------:R-:W-:Y:S01]  /*13540*/  HADD2.F32 R2, -RZ, R114.reuse.H1_H1 ;  /* 0x30000072ff027230 */ /* 0x100fe20000004100 */
[C---:B------:R-:W-:Y:S01]  /*13550*/  FMUL.FTZ R31, R10.reuse, R5 ;  /* 0x000000050a1f7220 */ /* 0x040fe20000410000 */
[----:B------:R-:W-:Y:S01]  /*13560*/  HADD2.F32 R20, -RZ, R11.H1_H1 ;  /* 0x3000000bff147230 */ /* 0x000fe20000004100 */
[----:B------:R-:W-:Y:S01]  /*13570*/  FFMA.FTZ R37, R10, R6, R4 ;  /* 0x000000060a257223 */ /* 0x000fe20000010004 */
[----:B------:R-:W-:Y:S01]  /*13580*/  HADD2.F32 R11, -RZ, R19.H0_H0 ;  /* 0x20000013ff0b7230 */ /* 0x000fe20000004100 */
[----:B------:R-:W-:Y:S01]  /*13590*/  FMUL.FTZ R10, R21, R2 ;  /* 0x00000002150a7220 */ /* 0x000fe20000410000 */
[----:B------:R-:W-:-:S02]  /*135a0*/  HADD2.F32 R3, -RZ, R114.H0_H0 ;  /* 0x20000072ff037230 */ /* 0x000fc40000004100 */
[----:B------:R-:W-:Y:S01]  /*135b0*/  HADD2.F32 R4, -RZ, R115.H1_H1 ;  /* 0x30000073ff047230 */ /* 0x000fe20000004100 */
[C---:B------:R-:W-:Y:S01]  /*135c0*/  FMUL.FTZ R18, R11.reuse, R2 ;  /* 0x000000020b127220 */ /* 0x040fe20000410000 */
[----:B------:R-:W-:Y:S01]  /*135d0*/  HADD2.F32 R9, -RZ, R19.H1_H1 ;  /* 0x30000013ff097230 */ /* 0x000fe20000004100 */
[----:B------:R-:W-:Y:S01]  /*135e0*/  FMUL.FTZ R16, R22, R3 ;  /* 0x0000000316107220 */ /* 0x000fe20000410000 */
[----:B------:R-:W-:Y:S01]  /*135f0*/  HADD2.F32 R5, -RZ, R116.H0_H0 ;  /* 0x20000074ff057230 */ /* 0x000fe20000004100 */
[----:B------:R-:W-:Y:S01]  /*13600*/  FFMA.FTZ R19, R11, R4, R10 ;  /* 0x000000040b137223 */ /* 0x000fe2000001000a */
[----:B------:R-:W-:Y:S01]  /*13610*/  HADD2.F32 R11, -RZ, R35.H0_H0 ;  /* 0x20000023ff0b7230 */ /* 0x000fe20000004100 */
[----:B------:R-:W-:Y:S01]  /*13620*/  FMUL.FTZ R2, R20, R17 ;  /* 0x0000001114027220 */ /* 0x000fe20000410000 */
[----:B------:R-:W-:Y:S01]  /*13630*/  HADD2.F32 R10, -RZ, R36.H0_H0 ;  /* 0x20000024ff0a7230 */ /* 0x000fe20000004100 */
[C---:B------:R-:W-:Y:S01]  /*13640*/  FFMA.FTZ R38, R14.reuse, R5, R16 ;  /* 0x000000050e267223 */ /* 0x040fe20000010010 */
[----:B------:R-:W-:Y:S01]  /*13650*/  HADD2.F32 R35, -RZ, R39.H0_H0 ;  /* 0x20000027ff237230 */ /* 0x000fe20000004100 */
[----:B------:R-:W-:-:S02]  /*13660*/  FMUL.FTZ R28, R14, R3 ;  /* 0x000000030e1c7220 */ /* 0x000fc40000410000 */
[C---:B------:R-:W-:Y:S02]  /*13670*/  FMUL.FTZ R16, R9.reuse, R17 ;  /* 0x0000001109107220 */ /* 0x040fe40000410000 */
[----:B------:R-:W-:Y:S02]  /*13680*/  FFMA.FTZ R17, R9, R43, R2 ;  /* 0x0000002b09117223 */ /* 0x000fe40000010002 */
[-C--:B------:R-:W-:Y:S02]  /*13690*/  FMUL.FTZ R3, R27, R11.reuse ;  /* 0x0000000b1b037220 */ /* 0x080fe40000410000 */
[-C--:B------:R-:W-:Y:S02]  /*136a0*/  FMUL.FTZ R2, R25, R10.reuse ;  /* 0x0000000a19027220 */ /* 0x080fe40000410000 */
[----:B------:R-:W-:Y:S02]  /*136b0*/  FMUL.FTZ R11, R15, R11 ;  /* 0x0000000b0f0b7220 */ /* 0x000fe40000410000 */
[----:B------:R-:W-:-:S02]  /*136c0*/  FMUL.FTZ R9, R13, R10 ;  /* 0x0000000a0d097220 */ /* 0x000fc40000410000 */
[----:B------:R-:W-:Y:S02]  /*136d0*/  FFMA.FTZ R15, R15, R35, R3 ;  /* 0x000000230f0f7223 */ /* 0x000fe40000010003 */
        /* <DEDUP_REMOVED lines=19> */
.L_x_3068:
[----:B------:R-:W-:Y:S05]  /*13810*/  BSYNC B0 ;  /* 0x0000000000007941 */ /* 0x000fea0003800000 */
.L_x_3067:
        /* <DEDUP_REMOVED lines=8> */
[----:B------:R-:W-:Y:S01]  /*138a0*/  SHF.R.U64 R35, R88, 0x10, R89 ;  /* 0x0000001058237819 */ /* 0x000fe20000001259 */
[----:B------:R-:W-:Y:S01]  /*138b0*/  HADD2.F32 R44, -RZ, R28.H0_H0 ;  /* 0x2000001cff2c7230 */ /* 0x000fe20000004100 */
[----:B------:R-:W-:Y:S02]  /*138c0*/  SHF.R.U32.HI R34, RZ, 0x10, R95 ;  /* 0x00000010ff227819 */ /* 0x000fe4000001165f */
[----:B------:R-:W-:Y:S02]  /*138d0*/  SHF.R.U64 R36, R90, 0x10, R91 ;  /* 0x000000105a247819 */ /* 0x000fe4000000125b */
[----:B------:R-:W-:Y:S01]  /*138e0*/  SHF.R.U64 R39, R92, 0x10, R93 ;  /* 0x000000105c277819 */ /* 0x000fe2000000125d */
[----:B------:R-:W-:Y:S01]  /*138f0*/  HADD2.F32 R43, -RZ, R34.H0_H0 ;  /* 0x20000022ff2b7230 */ /* 0x000fe20000004100 */
[----:B-----5:R-:W-:-:S05]  /*13900*/  SHF.R.U64 R41, R94, 0x10, R95 ;  /* 0x000000105e297819 */ /* 0x020fca000000125f */
[----:B------:R-:W-:Y:S01]  /*13910*/  HADD2.F32 R34, -RZ, R41.H0_H0 ;  /* 0x20000029ff227230 */ /* 0x000fe20000004100 */
        /* <DEDUP_REMOVED lines=11> */
[----:B------:R-:W-:-:S04]  /*139d0*/  HADD2.F32 R2, -RZ, R116.H1_H1 ;  /* 0x30000074ff027230 */ /* 0x000fc80000004100 */
[----:B------:R-:W2:Y:S01]  /*139e0*/  LDS.128 R16, [R29+0x10080] ;  /* 0x010080001d107984 */ /* 0x000ea20000000c00 */
[--C-:B-1----:R-:W-:Y:S02]  /*139f0*/  HADD2.F32 R26, -RZ, R9.reuse.H0_H0 ;  /* 0x20000009ff1a7230 */ /* 0x102fe40000004100 */
[--C-:B------:R-:W-:Y:S02]  /*13a00*/  HADD2.F32 R22, -RZ, R10.reuse.H0_H0 ;  /* 0x2000000aff167230 */ /* 0x100fe40000004100 */
[----:B------:R-:W-:Y:S01]  /*13a10*/  HADD2.F32 R25, -RZ, R10.H1_H1 ;  /* 0x3000000aff197230 */ /* 0x000fe20000004100 */
[----:B------:R-:W-:Y:S01]  /*13a20*/  FMUL.FTZ R6, R26, R2 ;  /* 0x000000021a067220 */ /* 0x000fe20000410000 */
[----:B------:R-:W-:Y:S02]  /*13a30*/  HADD2.F32 R23, -RZ, R9.H1_H1 ;  /* 0x30000009ff177230 */ /* 0x000fe40000004100 */
[--C-:B------:R-:W-:Y:S02]  /*13a40*/  HADD2.F32 R24, -RZ, R8.reuse.H0_H0 ;  /* 0x20000008ff187230 */ /* 0x100fe40000004100 */
[----:B------:R-:W-:-:S02]  /*13a50*/  HADD2.F32 R27, -RZ, R8.H1_H1 ;  /* 0x30000008ff1b7230 */ /* 0x000fc40000004100 */
[----:B------:R-:W-:Y:S02]  /*13a60*/  HADD2.F32 R8, -RZ, R117.H1_H1 ;  /* 0x30000075ff087230 */ /* 0x000fe40000004100 */
[--C-:B------:R-:W-:Y:S02]  /*13a70*/  HADD2.F32 R21, -RZ, R11.reuse.H0_H0 ;  /* 0x2000000bff157230 */ /* 0x100fe40000004100 */
[----:B------:R-:W-:Y:S02]  /*13a80*/  HADD2.F32 R20, -RZ, R11.H1_H1 ;  /* 0x3000000bff147230 */ /* 0x000fe40000004100 */
[----:B--2---:R-:W-:Y:S02]  /*13a90*/  HADD2.F32 R4, -RZ, R17.H0_H0 ;  /* 0x20000011ff047230 */ /* 0x004fe40000004100 */
        /* <DEDUP_REMOVED lines=59> */
.L_x_3040:
[----:B------:R-:W-:Y:S05]  /*13e50*/  BSYNC B2 ;  /* 0x0000000000027941 */ /* 0x000fea0003800000 */
.L_x_3006:
[----:B-1----:R-:W-:Y:S01]  /*13e60*/  IMAD R4, R122, c[0x0][0x208], RZ ;  /* 0x000082007a047a24 */ /* 0x002fe200078e02ff */
[----:B------:R-:W-:-:S04]  /*13e70*/  DEPBAR.LE SB0, 0x0 ;  /* 0x000080000000791a */ /* 0x000fc80000000000 */
[C---:B------:R-:W-:Y:S01]  /*13e80*/  IMAD.WIDE.U32 R2, R223.reuse, c[0x0][0x208], RZ ;  /* 0x00008200df027a25 */ /* 0x040fe200078e00ff */
[----:B------:R-:W-:Y:S01]  /*13e90*/  BAR.SYNC.DEFER_BLOCKING 0x0 ;  /* 0x0000000000007b1d */ /* 0x000fe20000010000 */
[C---:B------:R-:W-:Y:S02]  /*13ea0*/  ISETP.GE.AND P3, PT, R140.reuse, c[0x0][0x1d4], PT ;  /* 0x000075008c007a0c */ /* 0x040fe40003f66270 */
[----:B------:R-:W-:Y:S01]  /*13eb0*/  IMAD R4, R223, c[0x0][0x20c], R4 ;  /* 0x00008300df047a24 */ /* 0x000fe200078e0204 */
[----:B------:R-:W-:Y:S01]  /*13ec0*/  IADD3 R204, R151, 0x20, RZ ;  /* 0x0000002097cc7810 */ /* 0x000fe20007ffe0ff */
[----:B------:R-:W-:Y:S01]  /*13ed0*/  IMAD.WIDE.U32 R242, R241, c[0x0][0x210], RZ ;  /* 0x00008400f1f27a25 */ /* 0x000fe200078e00ff */
[----:B------:R-:W-:Y:S01]  /*13ee0*/  SHF.L.U64.HI R231, R140, 0x1, R141 ;  /* 0x000000018ce77819 */ /* 0x000fe2000001028d */
[----:B------:R-:W1:Y:S01]  /*13ef0*/  S2R R13, SR_TID.X ;  /* 0x00000000000d7919 */ /* 0x000e620000002100 */
[----:B------:R-:W-:Y:S01]  /*13f00*/  SHF.L.U64.HI R226, R232, 0x1, R236 ;  /* 0x00000001e8e27819 */ /* 0x000fe200000102ec */
[----:B------:R-:W-:Y:S01]  /*13f10*/  IMAD.IADD R3, R3, 0x1, R4 ;  /* 0x0000000103037824 */ /* 0x000fe200078e0204 */
[----:B------:R-:W-:Y:S01]  /*13f20*/  SHF.L.U64.HI R227, R220, 0x1, R238 ;  /* 0x00000001dce37819 */ /* 0x000fe200000102ee */
[----:B------:R-:W-:Y:S01]  /*13f30*/  IMAD R4, R123, c[0x0][0x218], RZ ;  /* 0x000086007b047a24 */ /* 0x000fe200078e02ff */
[----:B------:R-:W-:Y:S01]  /*13f40*/  ISETP.GE.AND P4, PT, R142, c[0x0][0x1d4], PT ;  /* 0x000075008e007a0c */ /* 0x000fe20003f86270 */
[----:B------:R-:W-:Y:S01]  /*13f50*/  IMAD.WIDE.U32 R2, R222, c[0x0][0x218], R2 ;  /* 0x00008600de027a25 */ /* 0x000fe200078e0002 */
[----:B------:R-:W-:Y:S01]  /*13f60*/  ISETP.GE.AND P2, PT, R220, c[0x0][0x1d4], PT ;  /* 0x00007500dc007a0c */ /* 0x000fe20003f46270 */
[----:B------:R-:W-:Y:S01]  /*13f70*/  BSSY B0, `(.L_x_3069) ;  /* 0x0000047000007945 */ /* 0x000fe20003800000 */
[----:B------:R-:W-:Y:S01]  /*13f80*/  SHF.L.U64.HI R224, R221, 0x1, R237 ;  /* 0x00000001dde07819 */ /* 0x000fe200000102ed */
[----:B------:R-:W-:Y:S01]  /*13f90*/  IMAD R4, R222, c[0x0][0x21c], R4 ;  /* 0x00008700de047a24 */ /* 0x000fe200078e0204 */
[----:B------:R-:W-:Y:S01]  /*13fa0*/  IADD3 R2, P0, R2, R242, RZ ;  /* 0x000000f202027210 */ /* 0x000fe20007f1e0ff */
[----:B------:R-:W-:-:S02]  /*13fb0*/  IMAD R241, R241, c[0x0][0x214], R243 ;  /* 0x00008500f1f17a24 */ /* 0x000fc400078e02f3 */
[----:B------:R-:W-:Y:S02]  /*13fc0*/  IMAD.SHL.U32 R230, R140, 0x2, RZ ;  /* 0x000000028ce67824 */ /* 0x000fe400078e00ff */
[----:B------:R-:W-:Y:S01]  /*13fd0*/  IMAD.SHL.U32 R229, R232, 0x2, RZ ;  /* 0x00000002e8e57824 */ /* 0x000fe200078e00ff */
[----:B------:R-:W-:Y:S01]  /*13fe0*/  IADD3.X R3, R241, R3, R4, P0, !PT ;  /* 0x00000003f1037210 */ /* 0x000fe200007fe404 */
[----:B------:R-:W-:Y:S01]  /*13ff0*/  IMAD.IADD R4, R121, 0x1, -R143 ;  /* 0x0000000179047824 */ /* 0x000fe200078e0a8f */
[----:B------:R-:W-:Y:S01]  /*14000*/  LEA R6, P0, R2, c[0x0][0x1f8], 0x1 ;  /* 0x00007e0002067a11 */ /* 0x000fe200078008ff */
[----:B------:R-:W-:Y:S01]  /*14010*/  LDSM.16.M88.4 R8, [R200] ;  /* 0x00000000c808783b */ /* 0x000fe20000000200 */
[----:B------:R-:W-:Y:S02]  /*14020*/  IMAD.SHL.U32 R228, R220, 0x2, RZ ;  /* 0x00000002dce47824 */ /* 0x000fe400078e00ff */
[----:B------:R-:W-:Y:S01]  /*14030*/  LEA.HI.X R5, R2, c[0x0][0x1fc], R3, 0x1, P0 ;  /* 0x00007f0002057a11 */ /* 0x000fe200000f0c03 */
[----:B------:R-:W-:Y:S01]  /*14040*/  LDSM.16.M88.4 R24, [R151] ;  /* 0x000000009718783b */ /* 0x000fe20000000200 */
[----:B------:R-:W-:Y:S01]  /*14050*/  LOP3.LUT P0, RZ, R149, 0x2, RZ, 0xc0, !PT ;  /* 0x0000000295ff7812 */ /* 0x000fe2000780c0ff */
[----:B------:R-:W-:-:S02]  /*14060*/  IMAD.SHL.U32 R225, R221, 0x2, RZ ;  /* 0x00000002dde17824 */ /* 0x000fc400078e00ff */
[----:B------:R-:W4:Y:S04]  /*14070*/  SHFL.IDX PT, R2, R6, RZ, 0x181f ;  /* 0x00181fff06027589 */ /* 0x000f2800000e0000 */
[----:B------:R-:W2:Y:S04]  /*14080*/  SHFL.IDX PT, R3, R5, RZ, 0x181f ;  /* 0x00181fff05037589 */ /* 0x000ea800000e0000 */
[----:B------:R3:W1:Y:S02]  /*14090*/  LDSM.16.M88.4 R36, [R151+0x800] ;  /* 0x000800009724783b */ /* 0x0006640000000200 */
[----:B------:R-:W-:-:S02]  /*140a0*/  @P0 IADD3 R204, R151, -0x20, RZ ;  /* 0xffffffe097cc0810 */ /* 0x000fc40007ffe0ff */
[----:B------:R-:W-:Y:S01]  /*140b0*/  ISETP.LT.OR P0, PT, R4, 0x1, P3 ;  /* 0x000000010400780c */ /* 0x000fe20001f01670 */
[----:B------:R3:W1:Y:S01]  /*140c0*/  LDSM.16.M88.4 R48, [R151+0x1000] ;  /* 0x001000009730783b */ /* 0x0006620000000200 */
[C---:B------:R-:W-:Y:S02]  /*140d0*/  IADD3 R215, R204.reuse, 0x1000, RZ ;  /* 0x00001000ccd77810 */ /* 0x040fe40007ffe0ff */
[----:B------:R-:W-:Y:S01]  /*140e0*/  IADD3 R214, R204, 0x800, RZ ;  /* 0x00000800ccd67810 */ /* 0x000fe20007ffe0ff */
[----:B------:R3:W1:Y:S04]  /*140f0*/  LDSM.16.M88.4 R20, [R201] ;  /* 0x00000000c914783b */ /* 0x0006680000000200 */
[----:B-----5:R3:W1:Y:S01]  /*14100*/  LDSM.16.M88.4 R44, [R204] ;  /* 0x00000000cc2c783b */ /* 0x0206620000000200 */
[----:B----4-:R-:W-:-:S03]  /*14110*/  IADD3 R14, P1, R2, R230, RZ ;  /* 0x000000e6020e7210 */ /* 0x010fc60007f3e0ff */
[----:B------:R3:W4:Y:S02]  /*14120*/  LDSM.16.M88.4 R60, [R204+0x800] ;  /* 0x00080000cc3c783b */ /* 0x0007240000000200 */
[----:B--2---:R-:W-:Y:S02]  /*14130*/  IMAD.X R15, R3, 0x1, R231, P1 ;  /* 0x00000001030f7824 */ /* 0x004fe400008e06e7 */
[----:B------:R3:W2:Y:S01]  /*14140*/  LDSM.16.M88.4 R72, [R204+0x1000] ;  /* 0x00100000cc48783b */ /* 0x0006a20000000200 */
[----:B------:R-:W-:-:S03]  /*14150*/  ISETP.LT.OR P1, PT, R4, 0x1, P4 ;  /* 0x000000010400780c */ /* 0x000fc60002721670 */
[----:B------:R-:W-:Y:S01]  /*14160*/  @!PT LDS RZ, [RZ] ;  /* 0x00000000fffff984 */ /* 0x000fe20000000800 */
[----:B------:R-:W-:Y:S01]  /*14170*/  @!PT LDS RZ, [RZ] ;  /* 0x00000000fffff984 */ /* 0x000fe20000000800 */
[----:B------:R-:W-:Y:S01]  /*14180*/  @!PT LDS RZ, [RZ] ;  /* 0x00000000fffff984 */ /* 0x000fe20000000800 */
[----:B------:R1:W-:Y:S01]  /*14190*/  LDGSTS.E.BYPASS.LTC128B.128 [R216+0x4080], [R14.64], !P0 ;  /* 0x040800000ed87fae */ /* 0x0003e2000c101d46 */
[----:B------:R-:W-:-:S05]  /*141a0*/  IADD3 R16, P0, R2, R229, RZ ;  /* 0x000000e502107210 */ /* 0x000fca0007f1e0ff */
[----:B------:R-:W-:-:S05]  /*141b0*/  IMAD.X R17, R3, 0x1, R226, P0 ;  /* 0x0000000103117824 */ /* 0x000fca00000e06e2 */
[----:B------:R3:W-:Y:S01]  /*141c0*/  LDGSTS.E.BYPASS.LTC128B.128 [R216+0x5880], [R16.64], !P1 ;  /* 0x0588000010d87fae */ /* 0x0007e2000c901d46 */
[----:B------:R-:W-:Y:S02]  /*141d0*/  ISETP.GE.AND P1, PT, R221, c[0x0][0x1d4], PT ;  /* 0x00007500dd007a0c */ /* 0x000fe40003f26270 */
[----:B-1----:R-:W-:-:S05]  /*141e0*/  IADD3 R14, P0, R2, R228, RZ ;  /* 0x000000e4020e7210 */ /* 0x002fca0007f1e0ff */
[----:B------:R-:W-:Y:S01]  /*141f0*/  IMAD.X R15, R3, 0x1, R227, P0 ;  /* 0x00000001030f7824 */ /* 0x000fe200000e06e3 */
[----:B------:R-:W-:-:S13]  /*14200*/  ISETP.LT.OR P0, PT, R4, 0x1, P2 ;  /* 0x000000010400780c */ /* 0x000fda0001701670 */
[----:B------:R3:W-:Y:S01]  /*14210*/  LDGSTS.E.BYPASS.LTC128B.128 [R216+0x7080], [R14.64], !P0 ;  /* 0x070800000ed87fae */ /* 0x0007e2000c101d46 */
[----:B------:R-:W-:-:S05]  /*14220*/  IADD3 R2, P0, R2, R225, RZ ;  /* 0x000000e102027210 */ /* 0x000fca0007f1e0ff */
[----:B------:R-:W-:Y:S01]  /*14230*/  IMAD.X R3, R3, 0x1, R224, P0 ;  /* 0x0000000103037824 */ /* 0x000fe200000e06e0 */
[----:B------:R-:W-:-:S13]  /*14240*/  ISETP.LT.OR P0, PT, R4, 0x1, P1 ;  /* 0x000000010400780c */ /* 0x000fda0000f01670 */
[----:B------:R3:W-:Y:S01]  /*14250*/  LDGSTS.E.BYPASS.LTC128B.128 [R216+0x8880], [R2.64], !P0 ;  /* 0x0888000002d87fae */ /* 0x0007e2000c101d46 */
[----:B------:R-:W-:-:S13]  /*14260*/  ISETP.GT.AND P0, PT, R13, 0x7f, PT ;  /* 0x0000007f0d00780c */ /* 0x000fda0003f04270 */
[----:B------:R-:W-:Y:S05]  /*14270*/  @P0 BRA `(.L_x_3070) ;  /* 0x0000016000000947 */ /* 0x000fea0003800000 */
[----:B--2-4-:R-:W-:Y:S05]  /*14280*/  BRA.DIV ~URZ, `(.L_x_3071) ;  /* 0x0000f5e27f007947 */ /* 0x014fea000b800000 */
[----:B------:R-:W1:Y:S04]  /*14290*/  SHFL.IDX PT, R5, R5, 0x1, 0x181f ;  /* 0x00381f0005057f89 */ /* 0x000e6800000e0000 */
[----:B---3--:R2:W3:Y:S02]  /*142a0*/  SHFL.IDX PT, R2, R6, 0x1, 0x181f ;  /* 0x00381f0006027f89 */ /* 0x0084e400000e0000 */
.L_x_3181:
[----:B---3--:R-:W-:Y:S02]  /*142b0*/  IADD3 R18, P0, R2, R229, RZ ;  /* 0x000000e502127210 */ /* 0x008fe40007f1e0ff */
[C---:B------:R-:W-:Y:S02]  /*142c0*/  ISETP.LT.OR P2, PT, R4.reuse, 0x21, P2 ;  /* 0x000000210400780c */ /* 0x040fe40001741670 */
[----:B------:R-:W-:Y:S01]  /*142d0*/  ISETP.LT.OR P1, PT, R4, 0x21, P1 ;  /* 0x000000210400780c */ /* 0x000fe20000f21670 */
[----:B-1----:R-:W-:Y:S01]  /*142e0*/  IMAD.X R19, R5, 0x1, R226, P0 ;  /* 0x0000000105137824 */ /* 0x002fe200000e06e2 */
[----:B------:R-:W-:-:S05]  /*142f0*/  IADD3 R16, P0, R2, R228, RZ ;  /* 0x000000e402107210 */ /* 0x000fca0007f1e0ff */
[----:B------:R-:W-:Y:S01]  /*14300*/  IMAD.X R17, R5, 0x1, R227, P0 ;  /* 0x0000000105117824 */ /* 0x000fe200000e06e3 */
[----:B------:R-:W-:-:S05]  /*14310*/  IADD3 R14, P0, R2, R230, RZ ;  /* 0x000000e6020e7210 */ /* 0x000fca0007f1e0ff */
[----:B------:R-:W-:Y:S01]  /*14320*/  IMAD.X R15, R5, 0x1, R231, P0 ;  /* 0x00000001050f7824 */ /* 0x000fe200000e06e7 */
[C---:B------:R-:W-:Y:S02]  /*14330*/  ISETP.LT.OR P0, PT, R4.reuse, 0x21, P3 ;  /* 0x000000210400780c */ /* 0x040fe40001f01670 */
[----:B------:R-:W-:-:S11]  /*14340*/  ISETP.LT.OR P3, PT, R4, 0x21, P4 ;  /* 0x000000210400780c */ /* 0x000fd60002761670 */
[----:B------:R-:W-:Y:S01]  /*14350*/  @!PT LDS RZ, [RZ] ;  /* 0x00000000fffff984 */ /* 0x000fe20000000800 */
[----:B------:R-:W-:Y:S01]  /*14360*/  @!PT LDS RZ, [RZ] ;  /* 0x00000000fffff984 */ /* 0x000fe20000000800 */
[----:B------:R-:W-:Y:S01]  /*14370*/  @!PT LDS RZ, [RZ] ;  /* 0x00000000fffff984 */ /* 0x000fe20000000800 */
[----:B------:R1:W-:Y:S01]  /*14380*/  LDGSTS.E.BYPASS.LTC128B.128 [R219+0x5080], [R14.64], !P0 ;  /* 0x050800000edb7fae */ /* 0x0003e2000c101d46 */
[----:B------:R-:W-:-:S03]  /*14390*/  IADD3 R2, P0, R2, R225, RZ ;  /* 0x000000e102027210 */ /* 0x000fc60007f1e0ff */
[----:B------:R1:W-:Y:S02]  /*143a0*/  LDGSTS.E.BYPASS.LTC128B.128 [R219+0x6880], [R18.64], !P3 ;  /* 0x0688000012db7fae */ /* 0x0003e4000d901d46 */
[----:B------:R-:W-:Y:S02]  /*143b0*/  IMAD.X R3, R5, 0x1, R224, P0 ;  /* 0x0000000105037824 */ /* 0x000fe400000e06e0 */
[----:B------:R1:W-:Y:S04]  /*143c0*/  LDGSTS.E.BYPASS.LTC128B.128 [R219+0x8080], [R16.64], !P2 ;  /* 0x0808000010db7fae */ /* 0x0003e8000d101d46 */
[----:B------:R1:W-:Y:S02]  /*143d0*/  LDGSTS.E.BYPASS.LTC128B.128 [R219+0x9880], [R2.64], !P1 ;  /* 0x0988000002db7fae */ /* 0x0003e4000c901d46 */
.L_x_3070:
[----:B--2-4-:R-:W-:Y:S05]  /*143e0*/  BSYNC B0 ;  /* 0x0000000000007941 */ /* 0x014fea0003800000 */
.L_x_3069:
[----:B------:R-:W-:Y:S01]  /*143f0*/  LOP3.LUT P0, RZ, R149, 0x4, RZ, 0xc0, !PT ;  /* 0x0000000495ff7812 */ /* 0x000fe2000780c0ff */
[----:B------:R-:W0:Y:S01]  /*14400*/  LDGDEPBAR ;  /* 0x00000000000079af */ /* 0x000e220000000000 */
[----:B-1-3--:R-:W-:Y:S01]  /*14410*/  MOV R2, 0x40 ;  /* 0x0000004000027802 */ /* 0x00afe20000000f00 */
[----:B------:R-:W-:Y:S01]  /*14420*/  WARPSYNC 0xffffffff ;  /* 0xffffffff00007948 */ /* 0x000fe20003800000 */
[----:B------:R-:W-:Y:S01]  /*14430*/  HMMA.16816.F32 R28, R8, R24, RZ ;  /* 0x00000018081c723c */ /* 0x000fe200000018ff */
[----:B------:R-:W-:Y:S01]  /*14440*/  LDSM.16.M88.4 R16, [R203] ;  /* 0x00000000cb10783b */ /* 0x000fe20000000200 */
[----:B------:R-:W-:Y:S01]  /*14450*/  SEL R2, R2, 0xffffffc0, !P0 ;  /* 0xffffffc002027807 */ /* 0x000fe20004000000 */
[----:B------:R-:W-:Y:S01]  /*14460*/  BSSY B1, `(.L_x_3072) ;  /* 0x0000126000017945 */ /* 0x000fe20003800000 */
[----:B------:R-:W-:-:S02]  /*14470*/  ISETP.GT.AND P0, PT, R125, R239, PT ;  /* 0x000000ef7d00720c */ /* 0x000fc40003f04270 */
[-C--:B------:R-:W-:Y:S02]  /*14480*/  IADD3 R150, R151, R2.reuse, RZ ;  /* 0x0000000297967210 */ /* 0x080fe40007ffe0ff */
[C---:B------:R-:W-:Y:S01]  /*14490*/  HMMA.16816.F32 R24, R8.reuse, R26, RZ ;  /* 0x0000001a0818723c */ /* 0x040fe200000018ff */
[C---:B------:R-:W-:Y:S02]  /*144a0*/  IADD3 R15, R204.reuse, R2, RZ ;  /* 0x00000002cc0f7210 */ /* 0x040fe40007ffe0ff */
[----:B------:R-:W1:Y:S01]  /*144b0*/  LDSM.16.M88.4 R52, [R150] ;  /* 0x000000009634783b */ /* 0x000e620000000200 */
[C---:B------:R-:W-:Y:S02]  /*144c0*/  IADD3 R213, R204.reuse, 0x4800, RZ ;  /* 0x00004800ccd57810 */ /* 0x040fe40007ffe0ff */
[C---:B------:R-:W-:Y:S01]  /*144d0*/  IADD3 R212, R204.reuse, 0x5800, RZ ;  /* 0x00005800ccd47810 */ /* 0x040fe20007ffe0ff */
[----:B------:R-:W2:Y:S01]  /*144e0*/  LDSM.16.M88.4 R56, [R150+0x800] ;  /* 0x000800009638783b */ /* 0x000ea20000000200 */
[----:B------:R-:W-:Y:S01]  /*144f0*/  HMMA.16816.F32 R32, R8, R36, RZ ;  /* 0x000000240820723c */ /* 0x000fe200000018ff */
[----:B------:R-:W-:-:S02]  /*14500*/  IADD3 R211, R204, 0x5000, RZ ;  /* 0x00005000ccd37810 */ /* 0x000fc40007ffe0ff */
[----:B------:R-:W3:Y:S01]  /*14510*/  LDSM.16.M88.4 R68, [R150+0x1000] ;  /* 0x001000009644783b */ /* 0x000ee20000000200 */
[C---:B------:R-:W-:Y:S02]  /*14520*/  IADD3 R210, R204.reuse, 0x3000, RZ ;  /* 0x00003000ccd27810 */ /* 0x040fe40007ffe0ff */
[C---:B------:R-:W-:Y:S01]  /*14530*/  IADD3 R209, R204.reuse, 0x4000, RZ ;  /* 0x00004000ccd17810 */ /* 0x040fe20007ffe0ff */
[----:B------:R-:W-:Y:S01]  /*14540*/  LDSM.16.M88.4 R64, [R15] ;  /* 0x000000000f40783b */ /* 0x000fe20000000200 */
[----:B------:R-:W-:Y:S01]  /*14550*/  HMMA.16816.F32 R36, R8, R38, RZ ;  /* 0x000000260824723c */ /* 0x000fe200000018ff */
[C---:B------:R-:W-:Y:S02]  /*14560*/  IADD3 R208, R204.reuse, 0x3800, RZ ;  /* 0x00003800ccd07810 */ /* 0x040fe40007ffe0ff */
[----:B------:R-:W-:Y:S01]  /*14570*/  LDSM.16.M88.4 R76, [R15+0x2800] ;  /* 0x002800000f4c783b */ /* 0x000fe20000000200 */
[C---:B------:R-:W-:Y:S02]  /*14580*/  IADD3 R207, R204.reuse, 0x1800, RZ ;  /* 0x00001800cccf7810 */ /* 0x040fe40007ffe0ff */
[----:B------:R-:W-:-:S02]  /*14590*/  IADD3 R206, R204, 0x2800, RZ ;  /* 0x00002800ccce7810 */ /* 0x000fc40007ffe0ff */
[----:B------:R-:W-:Y:S01]  /*145a0*/  HMMA.16816.F32 R40, R8, R48, RZ ;  /* 0x000000300828723c */ /* 0x000fe200000018ff */
[----:B------:R-:W-:-:S07]  /*145b0*/  IADD3 R205, R204, 0x2000, RZ ;  /* 0x00002000cccd7810 */ /* 0x000fce0007ffe0ff */
[----:B------:R-:W-:Y:S01]  /*145c0*/  HMMA.16816.F32 R48, R8, R50, RZ ;  /* 0x000000320830723c */ /* 0x000fe200000018ff */
[----:B------:R-:W4:Y:S07]  /*145d0*/  LDSM.16.M88.4 R8, [R202] ;  /* 0x00000000ca08783b */ /* 0x000f2e0000000200 */
[C---:B------:R-:W-:Y:S08]  /*145e0*/  HMMA.16816.F32 R28, R20.reuse, R44, R28 ;  /* 0x0000002c141c723c */ /* 0x040ff0000000181c */
[C---:B------:R-:W-:Y:S08]  /*145f0*/  HMMA.16816.F32 R24, R20.reuse, R46, R24 ;  /* 0x0000002e1418723c */ /* 0x040ff00000001818 */
[C---:B------:R-:W-:Y:S08]  /*14600*/  HMMA.16816.F32 R32, R20.reuse, R60, R32 ;  /* 0x0000003c1420723c */ /* 0x040ff00000001820 */
[C---:B------:R-:W-:Y:S01]  /*14610*/  HMMA.16816.F32 R36, R20.reuse, R62, R36 ;  /* 0x0000003e1424723c */ /* 0x040fe20000001824 */
[----:B------:R-:W5:Y:S07]  /*14620*/  LDSM.16.M88.4 R60, [R15+0x800] ;  /* 0x000800000f3c783b */ /* 0x000f6e0000000200 */
[C---:B------:R-:W-:Y:S08]  /*14630*/  HMMA.16816.F32 R40, R20.reuse, R72, R40 ;  /* 0x000000481428723c */ /* 0x040ff00000001828 */
[----:B------:R-:W-:Y:S01]  /*14640*/  HMMA.16816.F32 R48, R20, R74, R48 ;  /* 0x0000004a1430723c */ /* 0x000fe20000001830 */
[----:B------:R-:W4:Y:S04]  /*14650*/  LDSM.16.M88.4 R72, [R15+0x1000] ;  /* 0x001000000f48783b */ /* 0x000f280000000200 */
[----:B------:R-:W-:Y:S03]  /*14660*/  LDSM.16.M88.4 R20, [R200+0x4000] ;  /* 0x00400000c814783b */ /* 0x000fe60000000200 */
        /* <DEDUP_REMOVED lines=8> */
[----:B------:R-:W-:Y:S01]  /*146f0*/  HMMA.16816.F32 R48, R16, R70, R48 ;  /* 0x000000461030723c */ /* 0x000fe20000001830 */
[----:B------:R-:W2:Y:S04]  /*14700*/  LDSM.16.M88.4 R68, [R151+0x2800] ;  /* 0x002800009744783b */ /* 0x000ea80000000200 */
[----:B------:R-:W-:Y:S03]  /*14710*/  LDSM.16.M88.4 R16, [R201+0x4000] ;  /* 0x00400000c910783b */ /* 0x000fe60000000200 */
[C---:B----4-:R-:W-:Y:S08]  /*14720*/  HMMA.16816.F32 R44, R8.reuse, R64, R44 ;  /* 0x00000040082c723c */ /* 0x050ff0000000182c */
[C---:B------:R-:W-:Y:S01]  /*14730*/  HMMA.16816.F32 R24, R8.reuse, R66, R24 ;  /* 0x000000420818723c */ /* 0x040fe20000001818 */
[----:B------:R-:W3:Y:S07]  /*14740*/  LDSM.16.M88.4 R64, [R204+0x1800] ;  /* 0x00180000cc40783b */ /* 0x000eee0000000200 */
[C---:B-----5:R-:W-:Y:S08]  /*14750*/  HMMA.16816.F32 R32, R8.reuse, R60, R32 ;  /* 0x0000003c0820723c */ /* 0x060ff00000001820 */
[C---:B------:R-:W-:Y:S01]  /*14760*/  HMMA.16816.F32 R36, R8.reuse, R62, R36 ;  /* 0x0000003e0824723c */ /* 0x040fe20000001824 */
[----:B------:R-:W4:Y:S07]  /*14770*/  LDSM.16.M88.4 R60, [R204+0x2000] ;  /* 0x00200000cc3c783b */ /* 0x000f2e0000000200 */
[C---:B------:R-:W-:Y:S08]  /*14780*/  HMMA.16816.F32 R40, R8.reuse, R72, R40 ;  /* 0x000000480828723c */ /* 0x040ff00000001828 */
[----:B------:R-:W-:Y:S01]  /*14790*/  HMMA.16816.F32 R48, R8, R74, R48 ;  /* 0x0000004a0830723c */ /* 0x000fe20000001830 */
[----:B------:R-:W5:Y:S04]  /*147a0*/  LDSM.16.M88.4 R72, [R204+0x2800] ;  /* 0x00280000cc48783b */ /* 0x000f680000000200 */
[----:B------:R-:W3:Y:S03]  /*147b0*/  LDSM.16.M88.4 R8, [R203+0x4000] ;  /* 0x00400000cb08783b */ /* 0x000ee60000000200 */
[C---:B-1----:R-:W-:Y:S08]  /*147c0*/  HMMA.16816.F32 R44, R20.reuse, R28, R44 ;  /* 0x0000001c142c723c */ /* 0x042ff0000000182c */
[C---:B------:R-:W-:Y:S08]  /*147d0*/  HMMA.16816.F32 R28, R20.reuse, R30, R24 ;  /* 0x0000001e141c723c */ /* 0x040ff00000001818 */
[C---:B------:R-:W-:Y:S08]  /*147e0*/  HMMA.16816.F32 R24, R20.reuse, R52, R32 ;  /* 0x000000341418723c */ /* 0x040ff00000001820 */
[C---:B------:R-:W-:Y:S01]  /*147f0*/  HMMA.16816.F32 R36, R20.reuse, R54, R36 ;  /* 0x000000361424723c */ /* 0x040fe20000001824 */
[----:B------:R-:W1:Y:S07]  /*14800*/  LDSM.16.M88.4 R52, [R150+0x2000] ;  /* 0x002000009634783b */ /* 0x000e6e0000000200 */
[C---:B--2---:R-:W-:Y:S08]  /*14810*/  HMMA.16816.F32 R40, R20.reuse, R68, R40 ;  /* 0x000000441428723c */ /* 0x044ff00000001828 */
[----:B------:R-:W-:Y:S01]  /*14820*/  HMMA.16816.F32 R48, R20, R70, R48 ;  /* 0x000000461430723c */ /* 0x000fe20000001830 */
[----:B------:R-:W2:Y:S07]  /*14830*/  LDSM.16.M88.4 R68, [R150+0x2800] ;  /* 0x002800009644783b */ /* 0x000eae0000000200 */
[C---:B---3--:R-:W-:Y:S08]  /*14840*/  HMMA.16816.F32 R44, R16.reuse, R64, R44 ;  /* 0x00000040102c723c */ /* 0x048ff0000000182c */
[C---:B------:R-:W-:Y:S01]  /*14850*/  HMMA.16816.F32 R32, R16.reuse, R66, R28 ;  /* 0x000000421020723c */ /* 0x040fe2000000181c */
[----:B------:R-:W-:Y:S07]  /*14860*/  LDSM.16.M88.4 R64, [R15+0x1800] ;  /* 0x001800000f40783b */ /* 0x000fee0000000200 */
[C---:B----4-:R-:W-:Y:S01]  /*14870*/  HMMA.16816.F32 R28, R16.reuse, R60, R24 ;  /* 0x0000003c101c723c */ /* 0x050fe20000001818 */
[----:B------:R-:W3:Y:S07]  /*14880*/  LDSM.16.M88.4 R24, [R202+0x4000] ;  /* 0x00400000ca18783b */ /* 0x000eee0000000200 */
[C---:B------:R-:W-:Y:S01]  /*14890*/  HMMA.16816.F32 R20, R16.reuse, R62, R36 ;  /* 0x0000003e1014723c */ /* 0x040fe20000001824 */
[----:B------:R-:W4:Y:S07]  /*148a0*/  LDSM.16.M88.4 R60, [R15+0x2000] ;  /* 0x002000000f3c783b */ /* 0x000f2e0000000200 */
[C---:B-----5:R-:W-:Y:S08]  /*148b0*/  HMMA.16816.F32 R40, R16.reuse, R72, R40 ;  /* 0x000000481028723c */ /* 0x060ff00000001828 */
[----:B------:R-:W-:Y:S01]  /*148c0*/  HMMA.16816.F32 R48, R16, R74, R48 ;  /* 0x0000004a1030723c */ /* 0x000fe20000001830 */
[----:B------:R-:W-:Y:S07]  /*148d0*/  LDSM.16.M88.4 R72, [R151+0x4000] ;  /* 0x004000009748783b */ /* 0x000fee0000000200 */
[C---:B------:R-:W-:Y:S08]  /*148e0*/  HMMA.16816.F32 R44, R8.reuse, R56, R44 ;  /* 0x00000038082c723c */ /* 0x040ff0000000182c */
[C---:B------:R-:W-:Y:S01]  /*148f0*/  HMMA.16816.F32 R36, R8.reuse, R58, R32 ;  /* 0x0000003a0824723c */ /* 0x040fe20000001820 */
[----:B------:R-:W-:Y:S07]  /*14900*/  LDSM.16.M88.4 R56, [R151+0x3000] ;  /* 0x003000009738783b */ /* 0x000fee0000000200 */
[C---:B-1----:R-:W-:Y:S08]  /*14910*/  HMMA.16816.F32 R32, R8.reuse, R52, R28 ;  /* 0x000000340820723c */ /* 0x042ff0000000181c */
[C---:B------:R-:W-:Y:S01]  /*14920*/  HMMA.16816.F32 R28, R8.reuse, R54, R20 ;  /* 0x00000036081c723c */ /* 0x040fe20000001814 */
[----:B------:R-:W1:Y:S04]  /*14930*/  LDSM.16.M88.4 R20, [R200+0x8000] ;  /* 0x00800000c814783b */ /* 0x000e680000000200 */
[----:B------:R-:W5:Y:S03]  /*14940*/  LDSM.16.M88.4 R52, [R151+0x3800] ;  /* 0x003800009734783b */ /* 0x000f660000000200 */
[C---:B--2---:R-:W-:Y:S08]  /*14950*/  HMMA.16816.F32 R16, R8.reuse, R68, R40 ;  /* 0x000000440810723c */ /* 0x044ff00000001828 */
[----:B------:R-:W-:Y:S01]  /*14960*/  HMMA.16816.F32 R40, R8, R70, R48 ;  /* 0x000000460828723c */ /* 0x000fe20000001830 */
[----:B------:R-:W-:Y:S04]  /*14970*/  LDSM.16.M88.4 R68, [R204+0x3800] ;  /* 0x00380000cc44783b */ /* 0x000fe80000000200 */
[----:B------:R-:W-:Y:S03]  /*14980*/  LDSM.16.M88.4 R48, [R204+0x4000] ;  /* 0x00400000cc30783b */ /* 0x000fe60000000200 */
[C---:B---3--:R-:W-:Y:S08]  /*14990*/  HMMA.16816.F32 R44, R24.reuse, R64, R44 ;  /* 0x00000040182c723c */ /* 0x048ff0000000182c */
[C---:B------:R-:W-:Y:S01]  /*149a0*/  HMMA.16816.F32 R36, R24.reuse, R66, R36 ;  /* 0x000000421824723c */ /* 0x040fe20000001824 */
[----:B------:R-:W-:Y:S07]  /*149b0*/  LDSM.16.M88.4 R64, [R150+0x3800] ;  /* 0x003800009640783b */ /* 0x000fee0000000200 */
[C---:B----4-:R-:W-:Y:S08]  /*149c0*/  HMMA.16816.F32 R32, R24.reuse, R60, R32 ;  /* 0x0000003c1820723c */ /* 0x050ff00000001820 */
[C---:B------:R-:W-:Y:S01]  /*149d0*/  HMMA.16816.F32 R28, R24.reuse, R62, R28 ;  /* 0x0000003e181c723c */ /* 0x040fe2000000181c */
[----:B------:R-:W-:Y:S07]  /*149e0*/  LDSM.16.M88.4 R60, [R204+0x3000] ;  /* 0x00300000cc3c783b */ /* 0x000fee0000000200 */
[C---:B------:R-:W-:Y:S01]  /*149f0*/  HMMA.16816.F32 R8, R24.reuse, R76, R16 ;  /* 0x0000004c1808723c */ /* 0x040fe20000001810 */
[----:B------:R-:W2:Y:S07]  /*14a00*/  LDSM.16.M88.4 R16, [R201+0x8000] ;  /* 0x00800000c910783b */ /* 0x000eae0000000200 */
[----:B------:R-:W-:Y:S08]  /*14a10*/  HMMA.16816.F32 R24, R24, R78, R40 ;  /* 0x0000004e1818723c */ /* 0x000ff00000001828 */
        /* <DEDUP_REMOVED lines=8> */
[----:B------:R-:W-:Y:S04]  /*14aa0*/  LDSM.16.M88.4 R24, [R202+0x8000] ;  /* 0x00800000ca18783b */ /* 0x000fe80000000200 */
[----:B------:R-:W-:Y:S03]  /*14ab0*/  LDSM.16.M88.4 R72, [R15+0x3000] ;  /* 0x003000000f48783b */ /* 0x000fe60000000200 */
        /* <DEDUP_REMOVED lines=8> */
[----:B------:R-:W-:Y:S04]  /*14b40*/  LDSM.16.M88.4 R28, [R200+0xc000] ;  /* 0x00c00000c81c783b */ /* 0x000fe80000000200 */
[----:B------:R-:W3:Y:S03]  /*14b50*/  LDSM.16.M88.4 R48, [R15+0x3800] ;  /* 0x003800000f30783b */ /* 0x000ee60000000200 */
[C---:B-1----:R-:W-:Y:S08]  /*14b60*/  HMMA.16816.F32 R16, R8.reuse, R56, R20 ;  /* 0x000000380810723c */ /* 0x042ff00000001814 */
[C---:B------:R-:W-:Y:S01]  /*14b70*/  HMMA.16816.F32 R20, R8.reuse, R58, R36 ;  /* 0x0000003a0814723c */ /* 0x040fe20000001824 */
[----:B------:R-:W1:Y:S07]  /*14b80*/  LDSM.16.M88.4 R56, [R15+0x4000] ;  /* 0x004000000f38783b */ /* 0x000e6e0000000200 */
[C---:B------:R-:W-:Y:S08]  /*14b90*/  HMMA.16816.F32 R36, R8.reuse, R64, R40 ;  /* 0x000000400824723c */ /* 0x040ff00000001828 */
[C---:B------:R-:W-:Y:S01]  /*14ba0*/  HMMA.16816.F32 R52, R8.reuse, R66, R52 ;  /* 0x000000420834723c */ /* 0x040fe20000001834 */
[----:B------:R-:W-:Y:S07]  /*14bb0*/  LDSM.16.M88.4 R64, [R204+0x4800] ;  /* 0x00480000cc40783b */ /* 0x000fee0000000200 */
[C---:B--2---:R-:W-:Y:S08]  /*14bc0*/  HMMA.16816.F32 R44, R8.reuse, R60, R44 ;  /* 0x0000003c082c723c */ /* 0x044ff0000000182c */
[----:B------:R-:W-:Y:S01]  /*14bd0*/  HMMA.16816.F32 R40, R8, R62, R32 ;  /* 0x0000003e0828723c */ /* 0x000fe20000001820 */
[----:B------:R-:W-:Y:S07]  /*14be0*/  LDSM.16.M88.4 R60, [R151+0x5000] ;  /* 0x00500000973c783b */ /* 0x000fee0000000200 */
[C---:B------:R-:W-:Y:S01]  /*14bf0*/  HMMA.16816.F32 R8, R24.reuse, R72, R16 ;  /* 0x000000481808723c */ /* 0x040fe20000001810 */
[----:B------:R-:W-:Y:S07]  /*14c00*/  LDSM.16.M88.4 R16, [R203+0xc000] ;  /* 0x00c00000cb10783b */ /* 0x000fee0000000200 */
[C---:B------:R-:W-:Y:S01]  /*14c10*/  HMMA.16816.F32 R32, R24.reuse, R74, R20 ;  /* 0x0000004a1820723c */ /* 0x040fe20000001814 */
[----:B------:R-:W2:Y:S07]  /*14c20*/  LDSM.16.M88.4 R20, [R201+0xc000] ;  /* 0x00c00000c914783b */ /* 0x000eae0000000200 */
[----:B---3--:R-:W-:Y:S08]  /*14c30*/  HMMA.16816.F32 R36, R24, R48, R36 ;  /* 0x000000301824723c */ /* 0x008ff00000001824 */
[----:B------:R-:W-:Y:S08]  /*14c40*/  HMMA.16816.F32 R8, R28, R68, R8 ;  /* 0x000000441c08723c */ /* 0x000ff00000001808 */
[----:B------:R-:W-:Y:S01]  /*14c50*/  HMMA.16816.F32 R48, R24, R50, R52 ;  /* 0x000000321830723c */ /* 0x000fe20000001834 */
[----:B------:R-:W3:Y:S07]  /*14c60*/  LDSM.16.M88.4 R52, [R150+0x4800] ;  /* 0x004800009634783b */ /* 0x000eee0000000200 */
[----:B------:R-:W-:Y:S01]  /*14c70*/  HMMA.16816.F32 R32, R28, R70, R32 ;  /* 0x000000461c20723c */ /* 0x000fe20000001820 */
[----:B------:R-:W-:Y:S07]  /*14c80*/  LDSM.16.M88.4 R68, [R150+0x5000] ;  /* 0x005000009644783b */ /* 0x000fee0000000200 */
[C---:B-1----:R-:W-:Y:S01]  /*14c90*/  HMMA.16816.F32 R72, R24.reuse, R56, R44 ;  /* 0x000000381848723c */ /* 0x042fe2000000182c */
[----:B------:R-:W1:Y:S07]  /*14ca0*/  LDSM.16.M88.4 R44, [R204+0x5000] ;  /* 0x00500000cc2c783b */ /* 0x000e6e0000000200 */
[----:B------:R-:W-:Y:S01]  /*14cb0*/  HMMA.16816.F32 R76, R24, R58, R40 ;  /* 0x0000003a184c723c */ /* 0x000fe20000001828 */
[----:B------:R-:W4:Y:S07]  /*14cc0*/  LDSM.16.M88.4 R56, [R151+0x5800] ;  /* 0x005800009738783b */ /* 0x000f2e0000000200 */
[----:B--2---:R-:W-:Y:S01]  /*14cd0*/  HMMA.16816.F32 R24, R20, R64, R8 ;  /* 0x000000401418723c */ /* 0x004fe20000001808 */
[----:B------:R-:W-:Y:S07]  /*14ce0*/  LDSM.16.M88.4 R8, [R202+0xc000] ;  /* 0x00c00000ca08783b */ /* 0x000fee0000000200 */
[C---:B------:R-:W-:Y:S08]  /*14cf0*/  HMMA.16816.F32 R36, R28.reuse, R60, R36 ;  /* 0x0000003c1c24723c */ /* 0x040ff00000001824 */
[----:B------:R-:W-:Y:S01]  /*14d00*/  HMMA.16816.F32 R60, R28, R62, R48 ;  /* 0x0000003e1c3c723c */ /* 0x000fe20000001830 */
[----:B------:R-:W2:Y:S07]  /*14d10*/  LDSM.16.M88.4 R48, [R15+0x4800] ;  /* 0x004800000f30783b */ /* 0x000eae0000000200 */
[----:B------:R-:W-:Y:S01]  /*14d20*/  HMMA.16816.F32 R32, R20, R66, R32 ;  /* 0x000000421420723c */ /* 0x000fe20000001820 */
[----:B------:R-:W5:Y:S07]  /*14d30*/  LDSM.16.M88.4 R64, [R204+0x5800] ;  /* 0x00580000cc40783b */ /* 0x000f6e0000000200 */
[----:B---3--:R-:W-:Y:S08]  /*14d40*/  HMMA.16816.F32 R24, R16, R52, R24 ;  /* 0x000000341018723c */ /* 0x008ff00000001818 */
[----:B-1----:R-:W-:Y:S08]  /*14d50*/  HMMA.16816.F32 R40, R20, R44, R36 ;  /* 0x0000002c1428723c */ /* 0x002ff00000001824 */
[----:B------:R-:W-:Y:S01]  /*14d60*/  HMMA.16816.F32 R32, R16, R54, R32 ;  /* 0x000000361020723c */ /* 0x000fe20000001820 */
[----:B------:R-:W1:Y:S07]  /*14d70*/  LDSM.16.M88.4 R52, [R15+0x5000] ;  /* 0x005000000f34783b */ /* 0x000e6e0000000200 */
[----:B----4-:R-:W-:Y:S08]  /*14d80*/  HMMA.16816.F32 R72, R28, R56, R72 ;  /* 0x000000381c48723c */ /* 0x010ff00000001848 */
[----:B--2---:R-:W-:Y:S08]  /*14d90*/  HMMA.16816.F32 R36, R8, R48, R24 ;  /* 0x000000300824723c */ /* 0x004ff00000001818 */
[----:B------:R-:W-:Y:S08]  /*14da0*/  HMMA.16816.F32 R56, R28, R58, R76 ;  /* 0x0000003a1c38723c */ /* 0x000ff0000000184c */
[----:B------:R-:W-:Y:S08]  /*14db0*/  HMMA.16816.F32 R28, R20, R46, R60 ;  /* 0x0000002e141c723c */ /* 0x000ff0000000183c */
[----:B------:R-:W-:Y:S01]  /*14dc0*/  HMMA.16816.F32 R44, R8, R50, R32 ;  /* 0x00000032082c723c */ /* 0x000fe20000001820 */
[----:B------:R-:W2:Y:S01]  /*14dd0*/  LDSM.16.M88.4 R48, [R150+0x5800] ;  /* 0x005800009630783b */ /* 0x000ea20000000200 */
[----:B------:R-:W-:-:S04]  /*14de0*/  FMUL.FTZ R2, R36, c[0x0][0x320] ;  /* 0x0000c80024027a20 */ /* 0x000fc80000410000 */
[----:B------:R3:W4:Y:S02]  /*14df0*/  MUFU.TANH R61, R2 ;  /* 0x00000002003d7308 */ /* 0x0007240000002400 */
[----:B------:R-:W-:Y:S08]  /*14e00*/  HMMA.16816.F32 R24, R16, R68, R40 ;  /* 0x000000441018723c */ /* 0x000ff00000001828 */
[----:B-----5:R-:W-:Y:S01]  /*14e10*/  HMMA.16816.F32 R40, R20, R64, R72 ;  /* 0x000000401428723c */ /* 0x020fe20000001848 */
[----:B---3--:R-:W-:-:S07]  /*14e20*/  FMUL.FTZ R2, R37, c[0x0][0x320] ;  /* 0x0000c80025027a20 */ /* 0x008fce0000410000 */
[----:B------:R-:W-:Y:S01]  /*14e30*/  HMMA.16816.F32 R28, R16, R70, R28 ;  /* 0x00000046101c723c */ /* 0x000fe2000000181c */
[----:B------:R3:W2:Y:S07]  /*14e40*/  MUFU.TANH R14, R2 ;  /* 0x00000002000e7308 */ /* 0x0006ae0000002400 */
[----:B-1----:R-:W-:Y:S08]  /*14e50*/  HMMA.16816.F32 R32, R8, R52, R24 ;  /* 0x000000340820723c */ /* 0x002ff00000001818 */
[----:B------:R-:W-:Y:S01]  /*14e60*/  HMMA.16816.F32 R20, R20, R66, R56 ;  /* 0x000000421414723c */ /* 0x000fe20000001838 */
[----:B---3--:R-:W-:-:S04]  /*14e70*/  FMUL.FTZ R2, R38, c[0x0][0x320] ;  /* 0x0000c80026027a20 */ /* 0x008fc80000410000 */
[----:B------:R1:W3:Y:S03]  /*14e80*/  MUFU.TANH R62, R2 ;  /* 0x00000002003e7308 */ /* 0x0002e60000002400 */
[----:B--2---:R-:W-:Y:S08]  /*14e90*/  HMMA.16816.F32 R24, R16, R48, R40 ;  /* 0x000000301018723c */ /* 0x004ff00000001828 */
[----:B------:R-:W-:Y:S01]  /*14ea0*/  HMMA.16816.F32 R28, R8, R54, R28 ;  /* 0x00000036081c723c */ /* 0x000fe2000000181c */
[----:B-1----:R-:W-:-:S02]  /*14eb0*/  FMUL.FTZ R2, R39, c[0x0][0x320] ;  /* 0x0000c80027027a20 */ /* 0x002fc40000410000 */
[----:B------:R-:W1:Y:S05]  /*14ec0*/  LDSM.16.M88.4 R36, [R15+0x5800] ;  /* 0x005800000f24783b */ /* 0x000e6a0000000200 */
[----:B------:R-:W-:Y:S01]  /*14ed0*/  HMMA.16816.F32 R16, R16, R50, R20 ;  /* 0x000000321010723c */ /* 0x000fe20000001814 */
[----:B------:R2:W1:Y:S01]  /*14ee0*/  MUFU.TANH R60, R2 ;  /* 0x00000002003c7308 */ /* 0x0004620000002400 */
[----:B------:R-:W-:-:S04]  /*14ef0*/  DEPBAR.LE SB0, 0x0 ;  /* 0x000080000000791a */ /* 0x000fc80000000000 */
[----:B--2---:R-:W-:-:S04]  /*14f00*/  FMUL.FTZ R2, R44, c[0x0][0x320] ;  /* 0x0000c8002c027a20 */ /* 0x004fc80000410000 */
[----:B------:R2:W1:Y:S02]  /*14f10*/  MUFU.TANH R52, R2 ;  /* 0x0000000200347308 */ /* 0x0004640000002400 */
[----:B--2---:R-:W-:Y:S01]  /*14f20*/  FMUL.FTZ R2, R45, c[0x0][0x320] ;  /* 0x0000c8002d027a20 */ /* 0x004fe20000410000 */
[C---:B-1----:R-:W-:Y:S05]  /*14f30*/  HMMA.16816.F32 R20, R8.reuse, R36, R24 ;  /* 0x000000240814723c */ /* 0x042fea0000001818 */
[----:B------:R1:W2:Y:S06]  /*14f40*/  MUFU.TANH R45, R2 ;  /* 0x00000002002d7308 */ /* 0x0002ac0000002400 */
        /* <DEDUP_REMOVED lines=39> */
[----:B--234-:R-:W-:Y:S02]  /*151c0*/  IMAD.MOV.U32 R3, RZ, RZ, c[0x0][0x2b8] ;  /* 0x0000ae00ff037624 */ /* 0x01cfe400078e00ff */
[----:B------:R-:W-:-:S03]  /*151d0*/  IMAD.MOV.U32 R222, RZ, RZ, RZ ;  /* 0x000000ffffde7224 */ /* 0x000fc600078e00ff */
[----:B------:R-:W-:Y:S02]  /*151e0*/  ISETP.NE.AND P1, PT, R3, 0x1, PT ;  /* 0x000000010300780c */ /* 0x000fe40003f25270 */
        /* <DEDUP_REMOVED lines=29> */
.L_x_3182:
[----:B------:R-:W-:Y:S05]  /*153c0*/  BRA.DIV ~URZ, `(.L_x_3075) ;  /* 0x0000e5e27f007947 */ /* 0x000fea000b800000 */
[----:B------:R3:W4:Y:S02]  /*153d0*/  SHFL.IDX PT, R2, R6, RZ, 0x181f ;  /* 0x00181fff06027589 */ /* 0x00072400000e0000 */
.L_x_3183:
[----:B------:R-:W-:Y:S01]  /*153e0*/  BSSY B0, `(.L_x_3076) ;  /* 0x0000015000007945 */ /* 0x000fe20003800000 */
[----:B------:R-:W-:Y:S05]  /*153f0*/  @!P0 BRA `(.L_x_3077) ;  /* 0x0000013000008947 */ /* 0x000fea0003800000 */
[----:B------:R-:W-:Y:S02]  /*15400*/  ISETP.GE.AND P0, PT, R140, c[0x0][0x1d4], PT ;  /* 0x000075008c007a0c */ /* 0x000fe40003f06270 */
[----:B----4-:R-:W-:Y:S02]  /*15410*/  IADD3 R8, P1, R2, R230, RZ ;  /* 0x000000e602087210 */ /* 0x010fe40007f3e0ff */
[----:B------:R-:W-:Y:S02]  /*15420*/  ISETP.GE.AND P3, PT, R142, c[0x0][0x1d4], PT ;  /* 0x000075008e007a0c */ /* 0x000fe40003f66270 */
[----:B------:R-:W-:Y:S01]  /*15430*/  ISETP.GE.AND P2, PT, R220, c[0x0][0x1d4], PT ;  /* 0x00007500dc007a0c */ /* 0x000fe20003f46270 */
[----:B--2---:R-:W-:Y:S01]  /*15440*/  IMAD.X R9, R4, 0x1, R231, P1 ;  /* 0x0000000104097824 */ /* 0x004fe200008e06e7 */
[----:B------:R-:W-:-:S05]  /*15450*/  IADD3 R10, P1, R2, R229, RZ ;  /* 0x000000e5020a7210 */ /* 0x000fca0007f3e0ff */
[----:B------:R-:W-:Y:S01]  /*15460*/  @!PT LDS RZ, [RZ] ;  /* 0x00000000fffff984 */ /* 0x000fe20000000800 */
[----:B------:R-:W-:Y:S01]  /*15470*/  @!PT LDS RZ, [RZ] ;  /* 0x00000000fffff984 */ /* 0x000fe20000000800 */
[----:B------:R-:W-:Y:S01]  /*15480*/  @!PT LDS RZ, [RZ] ;  /* 0x00000000fffff984 */ /* 0x000fe20000000800 */
[----:B------:R2:W-:Y:S01]  /*15490*/  LDGSTS.E.BYPASS.LTC128B.128 [R216+0xa080], [R8.64], !P0 ;  /* 0x0a08000008d87fae */ /* 0x0005e2000c101d46 */
[----:B------:R-:W-:Y:S01]  /*154a0*/  IMAD.X R11, R4, 0x1, R226, P1 ;  /* 0x00000001040b7824 */ /* 0x000fe200008e06e2 */
[----:B------:R-:W-:-:S04]  /*154b0*/  ISETP.GE.AND P1, PT, R221, c[0x0][0x1d4], PT ;  /* 0x00007500dd007a0c */ /* 0x000fc80003f26270 */
[----:B------:R4:W-:Y:S01]  /*154c0*/  LDGSTS.E.BYPASS.LTC128B.128 [R216+0xb880], [R10.64], !P3 ;  /* 0x0b8800000ad87fae */ /* 0x0009e2000d901d46 */
[----:B--2---:R-:W-:-:S05]  /*154d0*/  IADD3 R8, P0, R2, R228, RZ ;  /* 0x000000e402087210 */ /* 0x004fca0007f1e0ff */
[----:B------:R-:W-:Y:S01]  /*154e0*/  IMAD.X R9, R4, 0x1, R227, P0 ;  /* 0x0000000104097824 */ /* 0x000fe200000e06e3 */
[----:B------:R-:W-:-:S04]  /*154f0*/  IADD3 R2, P0, R2, R225, RZ ;  /* 0x000000e102027210 */ /* 0x000fc80007f1e0ff */
[----:B------:R4:W-:Y:S01]  /*15500*/  LDGSTS.E.BYPASS.LTC128B.128 [R216+0xd080], [R8.64], !P2 ;  /* 0x0d08000008d87fae */ /* 0x0009e2000d101d46 */
[----:B------:R-:W-:-:S05]  /*15510*/  IMAD.X R3, R4, 0x1, R224, P0 ;  /* 0x0000000104037824 */ /* 0x000fca00000e06e0 */
[----:B------:R4:W-:Y:S03]  /*15520*/  LDGSTS.E.BYPASS.LTC128B.128 [R216+0xe880], [R2.64], !P1 ;  /* 0x0e88000002d87fae */ /* 0x0009e6000c901d46 */
.L_x_3077:
[----:B------:R-:W-:Y:S05]  /*15530*/  BSYNC B0 ;  /* 0x0000000000007941 */ /* 0x000fea0003800000 */
.L_x_3076:
[----:B------:R-:W-:Y:S01]  /*15540*/  ISETP.GE.AND P0, PT, R13, 0x21, PT ;  /* 0x000000210d00780c */ /* 0x000fe20003f06270 */
[----:B------:R-:W-:Y:S06]  /*15550*/  BRA.DIV ~URZ, `(.L_x_3078) ;  /* 0x0000e4c27f007947 */ /* 0x000fec000b800000 */
[----:B--2---:R2:W1:Y:S04]  /*15560*/  SHFL.IDX PT, R4, R5, 0x1, 0x181f ;  /* 0x00381f0005047f89 */ /* 0x00446800000e0000 */
[----:B----4-:R2:W4:Y:S02]  /*15570*/  SHFL.IDX PT, R2, R6, 0x1, 0x181f ;  /* 0x00381f0006027f89 */ /* 0x01052400000e0000 */
.L_x_3184:
[----:B------:R-:W-:Y:S05]  /*15580*/  @!P0 BRA `(.L_x_3073) ;  /* 0x0000013000008947 */ /* 0x000fea0003800000 */
[----:B------:R-:W-:Y:S02]  /*15590*/  ISETP.GE.AND P0, PT, R140, c[0x0][0x1d4], PT ;  /* 0x000075008c007a0c */ /* 0x000fe40003f06270 */
[----:B----4-:R-:W-:Y:S02]  /*155a0*/  IADD3 R8, P1, R2, R230, RZ ;  /* 0x000000e602087210 */ /* 0x010fe40007f3e0ff */
[----:B------:R-:W-:Y:S02]  /*155b0*/  ISETP.GE.AND P3, PT, R142, c[0x0][0x1d4], PT ;  /* 0x000075008e007a0c */ /* 0x000fe40003f66270 */
[----:B------:R-:W-:Y:S01]  /*155c0*/  ISETP.GE.AND P2, PT, R220, c[0x0][0x1d4], PT ;  /* 0x00007500dc007a0c */ /* 0x000fe20003f46270 */
[----:B-1----:R-:W-:Y:S01]  /*155d0*/  IMAD.X R9, R4, 0x1, R231, P1 ;  /* 0x0000000104097824 */ /* 0x002fe200008e06e7 */
        /* <DEDUP_REMOVED lines=8> */
[----:B-1----:R-:W-:-:S05]  /*15660*/  IADD3 R8, P0, R2, R228, RZ ;  /* 0x000000e402087210 */ /* 0x002fca0007f1e0ff */
[----:B------:R-:W-:Y:S01]  /*15670*/  IMAD.X R9, R4, 0x1, R227, P0 ;  /* 0x0000000104097824 */ /* 0x000fe200000e06e3 */
[----:B------:R-:W-:-:S04]  /*15680*/  IADD3 R2, P0, R2, R225, RZ ;  /* 0x000000e102027210 */ /* 0x000fc80007f1e0ff */
[----:B------:R4:W-:Y:S01]  /*15690*/  LDGSTS.E.BYPASS.LTC128B.128 [R219+0xe080], [R8.64], !P2 ;  /* 0x0e08000008db7fae */ /* 0x0009e2000d101d46 */
[----:B------:R-:W-:-:S05]  /*156a0*/  IMAD.X R3, R4, 0x1, R224, P0 ;  /* 0x0000000104037824 */ /* 0x000fca00000e06e0 */
[----:B------:R4:W-:Y:S03]  /*156b0*/  LDGSTS.E.BYPASS.LTC128B.128 [R219+0xf880], [R2.64], !P1 ;  /* 0x0f88000002db7fae */ /* 0x0009e6000c901d46 */
.L_x_3073:
[----:B--234-:R-:W-:Y:S05]  /*156c0*/  BSYNC B1 ;  /* 0x0000000000017941 */ /* 0x01cfea0003800000 */
.L_x_3072:
[----:B------:R-:W2:Y:S01]  /*156d0*/  LDL R3, [R1] ;  /* 0x0000000001037983 */ /* 0x000ea20000100800 */
[----:B-1----:R-:W-:-:S03]  /*156e0*/  IMAD.MOV.U32 R4, RZ, RZ, c[0x0][0x2c4] ;  /* 0x0000b100ff047624 */ /* 0x002fc600078e00ff */
[----:B------:R-:W2:Y:S04]  /*156f0*/  LDL R2, [R1+0x20] ;  /* 0x0000200001027983 */ /* 0x000ea80000100800 */
[----:B------:R-:W3:Y:S04]  /*15700*/  LDL R6, [R1+0xc] ;  /* 0x00000c0001067983 */ /* 0x000ee80000100800 */
[----:B------:R-:W4:Y:S01]  /*15710*/  LDL R5, [R1+0x4] ;  /* 0x0000040001057983 */ /* 0x000f220000100800 */
[----:B------:R-:W-:-:S03]  /*15720*/  ISETP.NE.AND P0, PT, R4, 0x1, PT ;  /* 0x000000010400780c */ /* 0x000fc60003f05270 */
[----:B------:R-:W0:Y:S01]  /*15730*/  LDGDEPBAR ;  /* 0x00000000000079af */ /* 0x000e220000000000 */
[----:B--2---:R-:W-:-:S09]  /*15740*/  IADD3 R2, R2, R3, RZ ;  /* 0x0000000302027210 */ /* 0x004fd20007ffe0ff */
[----:B------:R-:W-:-:S04]  /*15750*/  @P0 IMAD.HI.U32 R3, R2, c[0x0][0x2c8], RZ ;  /* 0x0000b20002030a27 */ /* 0x000fc800078e00ff */
[----:B------:R-:W-:Y:S01]  /*15760*/  IMAD.MOV.U32 R4, RZ, RZ, R2 ;  /* 0x000000ffff047224 */ /* 0x000fe200078e0002 */
[C---:B---3--:R-:W-:Y:S02]  /*15770*/  IADD3 R2, -R6.reuse, 0x1, R121 ;  /* 0x0000000106027810 */ /* 0x048fe40007ffe179 */
[----:B------:R-:W-:Y:S02]  /*15780*/  @P0 SHF.R.U32.HI R4, RZ, c[0x0][0x2cc], R3 ;  /* 0x0000b300ff040a19 */ /* 0x000fe40000011603 */
[----:B------:R-:W-:Y:S01]  /*15790*/  IADD3 R6, -R6, R121, RZ ;  /* 0x0000007906067210 */ /* 0x000fe20007ffe1ff */
[----:B----4-:R-:W-:Y:S01]  /*157a0*/  IMAD.IADD R5, R2, 0x1, -R5 ;  /* 0x0000000102057824 */ /* 0x010fe200078e0a05 */
[----:B------:R-:W-:Y:S05]  /*157b0*/  BRA.DIV ~URZ, `(.L_x_3079) ;  /* 0x0000e3327f007947 */ /* 0x000fea000b800000 */
[----:B------:R1:W2:Y:S02]  /*157c0*/  SHFL.IDX PT, R2, R4, RZ, 0x1c1f ;  /* 0x001c1fff04027589 */ /* 0x0002a400000e0000 */
.L_x_3185:
        /* <DEDUP_REMOVED lines=77> */
[----:B------:R-:W2:Y:S01]  /*15ca0*/  SHFL.BFLY PT, R5, R3, 0x2, 0x1f ;  /* 0x0c401f0003057f89 */ /* 0x000ea200000e0000 */
[----:B-1----:R-:W-:-:S05]  /*15cb0*/  FMNMX.FTZ R2, R4, R2, !PT ;  /* 0x0000000204027209 */ /* 0x002fca0007810000 */
[----:B------:R-:W1:Y:S01]  /*15cc0*/  SHFL.BFLY PT, R6, R2, 0x1, 0x1f ;  /* 0x0c201f0002067f89 */ /* 0x000e6200000e0000 */
[----:B--2---:R-:W-:-:S05]  /*15cd0*/  FMNMX.FTZ R5, R3, R5, !PT ;  /* 0x0000000503057209 */ /* 0x004fca0007810000 */
[----:B------:R2:W3:Y:S01]  /*15ce0*/  SHFL.BFLY PT, R4, R5, 0x1, 0x1f ;  /* 0x0c201f0005047f89 */ /* 0x0004e200000e0000 */
[----:B-1----:R-:W-:-:S05]  /*15cf0*/  FMNMX.FTZ R6, R2, R6, !PT ;  /* 0x0000000602067209 */ /* 0x002fca0007810000 */
.L_x_3186:
[C---:B------:R-:W-:Y:S01]  /*15d00*/  FMUL.FTZ R3, R6.reuse, c[0x0][0x2d0] ;  /* 0x0000b40006037a20 */ /* 0x040fe20000410000 */
[----:B------:R-:W-:Y:S01]  /*15d10*/  FSETP.NEU.FTZ.AND P0, PT, R6, -INF , PT ;  /* 0xff8000000600780b */ /* 0x000fe20003f1d000 */
[----:B------:R-:W-:Y:S01]  /*15d20*/  WARPSYNC 0xffffffff ;  /* 0xffffffff00007948 */ /* 0x000fe20003800000 */
[----:B--23--:R-:W-:Y:S01]  /*15d30*/  FMNMX.FTZ R5, R4, R5, !PT ;  /* 0x0000000504057209 */ /* 0x00cfe20007810000 */
[----:B------:R-:W1:Y:S01]  /*15d40*/  LDSM.16.MT88.4 R24, [R196] ;  /* 0x00000000c418783b */ /* 0x000e620000004200 */
[----:B------:R-:W-:Y:S02]  /*15d50*/  FSEL R3, R3, RZ, P0 ;  /* 0x000000ff03037208 */ /* 0x000fe40000000000 */
[----:B------:R-:W-:Y:S01]  /*15d60*/  FSETP.NEU.FTZ.AND P0, PT, R5, -INF , PT ;  /* 0xff8000000500780b */ /* 0x000fe20003f1d000 */
[----:B------:R-:W2:Y:S02]  /*15d70*/  LDSM.16.MT88.4 R20, [R197] ;  /* 0x00000000c514783b */ /* 0x000ea40000004200 */
[----:B------:R-:W-:-:S02]  /*15d80*/  FFMA.FTZ R2, R13, c[0x0][0x2d0], -R3 ;  /* 0x0000b4000d027a23 */ /* 0x000fc40000010803 */
[--C-:B------:R-:W-:Y:S01]  /*15d90*/  FFMA.FTZ R4, R18, c[0x0][0x2d0], -R3.reuse ;  /* 0x0000b40012047a23 */ /* 0x100fe20000010803 */
[----:B------:R-:W-:Y:S01]  /*15da0*/  LDSM.16.MT88.4 R36, [R197+0x800] ;  /* 0x00080000c524783b */ /* 0x000fe20000004200 */
[----:B------:R3:W-:Y:S03]  /*15db0*/  MUFU.EX2 R109, R2 ;  /* 0x00000002006d7308 */ /* 0x0007e60000000800 */
[----:B------:R-:W-:Y:S04]  /*15dc0*/  LDSM.16.MT88.4 R40, [R196+0x800] ;  /* 0x00080000c428783b */ /* 0x000fe80000004200 */
[----:B------:R-:W4:Y:S01]  /*15dd0*/  LDSM.16.MT88.4 R64, [R198] ;  /* 0x00000000c640783b */ /* 0x000f220000004200 */
[----:B------:R5:W-:Y:S03]  /*15de0*/  MUFU.EX2 R119, R4 ;  /* 0x0000000400777308 */ /* 0x000be60000000800 */
[----:B------:R-:W1:Y:S04]  /*15df0*/  LDSM.16.MT88.4 R56, [R199] ;  /* 0x00000000c738783b */ /* 0x000e680000004200 */
[----:B------:R-:W1:Y:S01]  /*15e00*/  LDSM.16.MT88.4 R68, [R196+0x1800] ;  /* 0x00180000c444783b */ /* 0x000e620000004200 */
[----:B---3--:R-:W-:-:S03]  /*15e10*/  FFMA.FTZ R2, R14, c[0x0][0x2d0], -R3 ;  /* 0x0000b4000e027a23 */ /* 0x008fc60000010803 */
[----:B------:R-:W-:Y:S01]  /*15e20*/  LDSM.16.MT88.4 R72, [R199+0x800] ;  /* 0x00080000c748783b */ /* 0x000fe20000004200 */
[----:B------:R3:W2:Y:S03]  /*15e30*/  MUFU.EX2 R108, R2 ;  /* 0x00000002006c7308 */ /* 0x0006a60000000800 */
[----:B------:R-:W-:Y:S01]  /*15e40*/  LDSM.16.MT88.4 R52, [R197+0x1800] ;  /* 0x00180000c534783b */ /* 0x000fe20000004200 */
[----:B-----5:R-:W-:-:S03]  /*15e50*/  FFMA.FTZ R4, R19, c[0x0][0x2d0], -R3 ;  /* 0x0000b40013047a23 */ /* 0x020fc60000010803 */
[----:B------:R-:W-:Y:S01]  /*15e60*/  LDSM.16.MT88.4 R60, [R199+0x1800] ;  /* 0x00180000c73c783b */ /* 0x000fe20000004200 */
[----:B------:R-:W-:Y:S03]  /*15e70*/  MUFU.EX2 R133, R4 ;  /* 0x0000000400857308 */ /* 0x000fe60000000800 */
[----:B------:R-:W-:Y:S04]  /*15e80*/  LDSM.16.MT88.4 R80, [R198+0x1800] ;  /* 0x00180000c650783b */ /* 0x000fe80000004200 */
[----:B------:R-:W-:Y:S01]  /*15e90*/  LDSM.16.MT88.4 R76, [R197+0x2000] ;  /* 0x00200000c54c783b */ /* 0x000fe20000004200 */
[----:B---3--:R-:W-:Y:S01]  /*15ea0*/  FFMA.FTZ R2, R16, c[0x0][0x2d0], -R3 ;  /* 0x0000b40010027a23 */ /* 0x008fe20000010803 */
[----:B--2---:R-:W-:-:S02]  /*15eb0*/  F2FP.PACK_AB R16, R108, R109 ;  /* 0x0000006d6c10723e */ /* 0x004fc400000000ff */
[----:B------:R-:W-:Y:S01]  /*15ec0*/  LDSM.16.MT88.4 R168, [R196+0x1000] ;  /* 0x00100000c4a8783b */ /* 0x000fe20000004200 */
[----:B------:R2:W-:Y:S03]  /*15ed0*/  MUFU.EX2 R118, R2 ;  /* 0x0000000200767308 */ /* 0x0005e60000000800 */
[----:B------:R-:W-:Y:S01]  /*15ee0*/  LDSM.16.MT88.4 R160, [R197+0x1000] ;  /* 0x00100000c5a0783b */ /* 0x000fe20000004200 */
[----:B--2---:R-:W-:-:S04]  /*15ef0*/  FFMA.FTZ R2, R17, c[0x0][0x2d0], -R3 ;  /* 0x0000b40011027a23 */ /* 0x004fc80000010803 */
[----:B------:R2:W3:Y:S02]  /*15f00*/  MUFU.EX2 R116, R2 ;  /* 0x0000000200747308 */ /* 0x0004e40000000800 */
[----:B--2---:R-:W-:Y:S01]  /*15f10*/  FMUL.FTZ R2, R5, c[0x0][0x2d0] ;  /* 0x0000b40005027a20 */ /* 0x004fe20000410000 */
[----:B---3--:R-:W-:-:S04]  /*15f20*/  F2FP.PACK_AB R18, R116, R118 ;  /* 0x000000767412723e */ /* 0x008fc800000000ff */
[----:B------:R-:W-:-:S05]  /*15f30*/  FSEL R2, R2, RZ, P0 ;  /* 0x000000ff02027208 */ /* 0x000fca0000000000 */
[----:B------:R-:W-:Y:S01]  /*15f40*/  FFMA.FTZ R4, R8, c[0x0][0x2d0], -R2 ;  /* 0x0000b40008047a23 */ /* 0x000fe20000010802 */
[----:B------:R-:W-:-:S03]  /*15f50*/  F2FP.PACK_AB R8, R133, R119 ;  /* 0x000000778508723e */ /* 0x000fc600000000ff */
[----:B------:R2:W-:Y:S02]  /*15f60*/  MUFU.EX2 R13, R4 ;  /* 0x00000004000d7308 */ /* 0x0005e40000000800 */
[----:B--2---:R-:W-:-:S06]  /*15f70*/  FFMA.FTZ R4, R9, c[0x0][0x2d0], -R2 ;  /* 0x0000b40009047a23 */ /* 0x004fcc0000010802 */
[----:B------:R2:W3:Y:S02]  /*15f80*/  MUFU.EX2 R14, R4 ;  /* 0x00000004000e7308 */ /* 0x0004e40000000800 */
[----:B--2---:R-:W-:Y:S01]  /*15f90*/  FFMA.FTZ R4, R11, c[0x0][0x2d0], -R2 ;  /* 0x0000b4000b047a23 */ /* 0x004fe20000010802 */
[----:B---3--:R-:W-:Y:S01]  /*15fa0*/  F2FP.PACK_AB R17, R14, R13 ;  /* 0x0000000d0e11723e */ /* 0x008fe200000000ff */
[----:B------:R-:W-:-:S04]  /*15fb0*/  FADD.FTZ R14, R13, R14 ;  /* 0x0000000e0d0e7221 */ /* 0x000fc80000010000 */
[----:B------:R2:W3:Y:S02]  /*15fc0*/  MUFU.EX2 R117, R4 ;  /* 0x0000000400757308 */ /* 0x0004e40000000800 */
[----:B--2---:R-:W-:Y:S02]  /*15fd0*/  FFMA.FTZ R4, R10, c[0x0][0x2d0], -R2 ;  /* 0x0000b4000a047a23 */ /* 0x004fe40000010802 */
[----:B---3--:R-:W-:-:S04]  /*15fe0*/  FADD.FTZ R14, R117, R14 ;  /* 0x0000000e750e7221 */ /* 0x008fc80000010000 */
[----:B------:R2:W3:Y:S02]  /*15ff0*/  MUFU.EX2 R125, R4 ;  /* 0x00000004007d7308 */ /* 0x0004e40000000800 */
[----:B--2---:R-:W-:Y:S01]  /*16000*/  FFMA.FTZ R4, R31, c[0x0][0x2d0], -R3 ;  /* 0x0000b4001f047a23 */ /* 0x004fe20000010803 */
[----:B---3--:R-:W-:-:S05]  /*16010*/  F2FP.PACK_AB R19, R125, R117 ;  /* 0x000000757d13723e */ /* 0x008fca00000000ff */
[----:B------:R2:W-:Y:S02]  /*16020*/  MUFU.EX2 R127, R4 ;  /* 0x00000004007f7308 */ /* 0x0005e40000000800 */
[----:B-1----:R-:W-:Y:S01]  /*16030*/  HMMA.16816.F32 R44, R16, R24, RZ ;  /* 0x00000018102c723c */ /* 0x002fe200000018ff */
[----:B--2---:R-:W-:-:S05]  /*16040*/  FFMA.FTZ R4, R34, c[0x0][0x2d0], -R3 ;  /* 0x0000b40022047a23 */ /* 0x004fca0000010803 */
[----:B------:R1:W2:Y:S02]  /*16050*/  MUFU.EX2 R132, R4 ;  /* 0x0000000400847308 */ /* 0x0002a40000000800 */
[----:B-1----:R-:W-:Y:S01]  /*16060*/  FFMA.FTZ R4, R29, c[0x0][0x2d0], -R2 ;  /* 0x0000b4001d047a23 */ /* 0x002fe20000010802 */
[----:B--2---:R-:W-:-:S05]  /*16070*/  F2FP.PACK_AB R10, R132, R127 ;  /* 0x0000007f840a723e */ /* 0x004fca00000000ff */
[----:B------:R1:W-:Y:S02]  /*16080*/  MUFU.EX2 R124, R4 ;  /* 0x00000004007c7308 */ /* 0x0003e40000000800 */
[--C-:B-1----:R-:W-:Y:S02]  /*16090*/  FFMA.FTZ R4, R28, c[0x0][0x2d0], -R2.reuse ;  /* 0x0000b4001c047a23 */ /* 0x102fe40000010802 */
[C---:B------:R-:W-:Y:S04]  /*160a0*/  HMMA.16816.F32 R28, R16.reuse, R26, RZ ;  /* 0x0000001a101c723c */ /* 0x040fe800000018ff */
[----:B------:R1:W2:Y:S04]  /*160b0*/  MUFU.EX2 R126, R4 ;  /* 0x00000004007e7308 */ /* 0x0002a80000000800 */
[C---:B------:R-:W-:Y:S08]  /*160c0*/  HMMA.16816.F32 R24, R16.reuse, R20, RZ ;  /* 0x000000141018723c */ /* 0x040ff000000018ff */
[----:B------:R-:W-:Y:S01]  /*160d0*/  HMMA.16816.F32 R20, R16, R22, RZ ;  /* 0x000000161014723c */ /* 0x000fe200000018ff */
[----:B-1----:R-:W-:Y:S01]  /*160e0*/  FFMA.FTZ R4, R32, c[0x0][0x2d0], -R2 ;  /* 0x0000b40020047a23 */ /* 0x002fe20000010802 */
[----:B--2---:R-:W-:-:S03]  /*160f0*/  F2FP.PACK_AB R9, R126, R124 ;  /* 0x0000007c7e09723e */ /* 0x004fc600000000ff */
[----:B------:R1:W-:Y:S02]  /*16100*/  MUFU.EX2 R137, R4 ;  /* 0x0000000400897308 */ /* 0x0003e40000000800 */
[----:B-1----:R-:W-:Y:S02]  /*16110*/  FFMA.FTZ R4, R33, c[0x0][0x2d0], -R2 ;  /* 0x0000b40021047a23 */ /* 0x002fe40000010802 */
[----:B----4-:R-:W-:Y:S04]  /*16120*/  HMMA.16816.F32 R32, R16, R64, RZ ;  /* 0x000000401020723c */ /* 0x010fe800000018ff */
[----:B------:R-:W1:Y:S02]  /*16130*/  MUFU.EX2 R136, R4 ;  /* 0x0000000400887308 */ /* 0x000e640000000800 */
[----:B-1----:R-:W-:-:S09]  /*16140*/  F2FP.PACK_AB R11, R136, R137 ;  /* 0x00000089880b723e */ /* 0x002fd200000000ff */
[C---:B------:R-:W-:Y:S08]  /*16150*/  HMMA.16816.F32 R48, R8.reuse, R38, R20 ;  /* 0x000000260830723c */ /* 0x040ff00000001814 */
[C---:B------:R-:W-:Y:S01]  /*16160*/  HMMA.16816.F32 R172, R8.reuse, R40, R44 ;  /* 0x0000002808ac723c */ /* 0x040fe2000000182c */
[----:B------:R-:W-:Y:S07]  /*16170*/  LDSM.16.MT88.4 R44, [R196+0x2000] ;  /* 0x00200000c42c783b */ /* 0x000fee0000004200 */
[----:B------:R-:W-:Y:S08]  /*16180*/  HMMA.16816.F32 R152, R8, R42, R28 ;  /* 0x0000002a0898723c */ /* 0x000ff0000000181c */
[----:B------:R-:W-:Y:S01]  /*16190*/  MOV R102, R48 ;  /* 0x0000003000667202 */ /* 0x000fe20000000f00 */
[----:B------:R-:W-:Y:S01]  /*161a0*/  IMAD.MOV.U32 R4, RZ, RZ, R51 ;  /* 0x000000ffff047224 */ /* 0x000fe200078e0033 */
[----:B------:R-:W-:Y:S01]  /*161b0*/  MOV R101, R49 ;  /* 0x0000003100657202 */ /* 0x000fe20000000f00 */
[----:B------:R-:W-:Y:S01]  /*161c0*/  HMMA.16816.F32 R28, R16, R66, RZ ;  /* 0x00000042101c723c */ /* 0x000fe200000018ff */
[----:B------:R-:W-:Y:S01]  /*161d0*/  MOV R100, R50 ;  /* 0x0000003200647202 */ /* 0x000fe20000000f00 */
[----:B------:R-:W-:Y:S04]  /*161e0*/  LDSM.16.MT88.4 R64, [R198+0x2000] ;  /* 0x00200000c640783b */ /* 0x000fe80000004200 */
[----:B------:R-:W1:Y:S02]  /*161f0*/  LDSM.16.MT88.4 R48, [R198+0x800] ;  /* 0x00080000c630783b */ /* 0x000e640000004200 */
[----:B------:R-:W-:Y:S08]  /*16200*/  HMMA.16816.F32 R164, R8, R36, R24 ;  /* 0x0000002408a4723c */ /* 0x000ff00000001818 */
[C---:B------:R-:W-:Y:S08]  /*16210*/  HMMA.16816.F32 R36, R16.reuse, R58, RZ ;  /* 0x0000003a1024723c */ /* 0x040ff000000018ff */
[C---:B------:R-:W-:Y:S08]  /*16220*/  HMMA.16816.F32 R24, R16.reuse, R68, RZ ;  /* 0x000000441018723c */ /* 0x040ff000000018ff */
[C---:B------:R-:W-:Y:S01]  /*16230*/  HMMA.16816.F32 R20, R16.reuse, R70, RZ ;  /* 0x000000461014723c */ /* 0x040fe200000018ff */
[----:B------:R-:W2:Y:S07]  /*16240*/  LDSM.16.MT88.4 R68, [R199+0x2000] ;  /* 0x00200000c744783b */ /* 0x000eae0000004200 */
[----:B------:R-:W-:Y:S01]  /*16250*/  HMMA.16816.F32 R40, R16, R56, RZ ;  /* 0x000000381028723c */ /* 0x000fe200000018ff */
[----:B------:R-:W-:Y:S07]  /*16260*/  LDSM.16.MT88.4 R56, [R197+0x3000] ;  /* 0x00300000c538783b */ /* 0x000fee0000004200 */
[C---:B-1----:R-:W-:Y:S08]  /*16270*/  HMMA.16816.F32 R32, R8.reuse, R48, R32 ;  /* 0x000000300820723c */ /* 0x042ff00000001820 */
[C---:B------:R-:W-:Y:S01]  /*16280*/  HMMA.16816.F32 R28, R8.reuse, R50, R28 ;  /* 0x00000032081c723c */ /* 0x040fe2000000181c */
[----:B------:R-:W1:Y:S07]  /*16290*/  LDSM.16.MT88.4 R48, [R196+0x3000] ;  /* 0x00300000c430783b */ /* 0x000e6e0000004200 */
[C---:B------:R-:W-:Y:S08]  /*162a0*/  HMMA.16816.F32 R92, R8.reuse, R74, R36 ;  /* 0x0000004a085c723c */ /* 0x040ff00000001824 */
[----:B------:R-:W-:Y:S01]  /*162b0*/  HMMA.16816.F32 R24, R8, R44, R24 ;  /* 0x0000002c0818723c */ /* 0x000fe20000001818 */
[----:B------:R-:W-:Y:S01]  /*162c0*/  MOV R120, R32 ;  /* 0x0000002000787202 */ /* 0x000fe20000000f00 */
[----:B------:R-:W-:Y:S01]  /*162d0*/  IMAD.MOV.U32 R115, RZ, RZ, R33 ;  /* 0x000000ffff737224 */ /* 0x000fe200078e0021 */
[----:B------:R-:W-:-:S02]  /*162e0*/  MOV R114, R34 ;  /* 0x0000002200727202 */ /* 0x000fc40000000f00 */
[----:B------:R-:W-:-:S03]  /*162f0*/  MOV R113, R35 ;  /* 0x0000002300717202 */ /* 0x000fc60000000f00 */
[C---:B------:R-:W-:Y:S01]  /*16300*/  HMMA.16816.F32 R20, R8.reuse, R46, R20 ;  /* 0x0000002e0814723c */ /* 0x040fe20000001814 */
[----:B------:R-:W3:Y:S07]  /*16310*/  LDSM.16.MT88.4 R44, [R196+0x3800] ;  /* 0x00380000c42c783b */ /* 0x000eee0000004200 */
[----:B------:R-:W-:Y:S01]  /*16320*/  HMMA.16816.F32 R156, R8, R72, R40 ;  /* 0x00000048089c723c */ /* 0x000fe20000001828 */
[----:B------:R-:W-:Y:S01]  /*16330*/  MOV R112, R92 ;  /* 0x0000005c00707202 */ /* 0x000fe20000000f00 */
[----:B------:R-:W-:Y:S01]  /*16340*/  IMAD.MOV.U32 R110, RZ, RZ, R94 ;  /* 0x000000ffff6e7224 */ /* 0x000fe200078e005e */
[----:B------:R-:W-:Y:S01]  /*16350*/  MOV R111, R93 ;  /* 0x0000005d006f7202 */ /* 0x000fe20000000f00 */
[----:B------:R-:W-:Y:S01]  /*16360*/  IMAD.MOV.U32 R94, RZ, RZ, R29 ;  /* 0x000000ffff5e7224 */ /* 0x000fe200078e001d */
[----:B------:R-:W-:-:S02]  /*16370*/  MOV R103, R95 ;  /* 0x0000005f00677202 */ /* 0x000fc40000000f00 */
[----:B------:R-:W-:Y:S01]  /*16380*/  MOV R95, R28 ;  /* 0x0000001c005f7202 */ /* 0x000fe20000000f00 */
[C---:B------:R-:W-:Y:S01]  /*16390*/  HMMA.16816.F32 R40, R16.reuse, R52, RZ ;  /* 0x000000341028723c */ /* 0x040fe200000018ff */
[----:B------:R-:W-:Y:S01]  /*163a0*/  MOV R93, R30 ;  /* 0x0000001e005d7202 */ /* 0x000fe20000000f00 */
[----:B------:R-:W-:Y:S01]  /*163b0*/  IMAD.MOV.U32 R98, RZ, RZ, R25 ;  /* 0x000000ffff627224 */ /* 0x000fe200078e0019 */
[----:B------:R-:W-:Y:S02]  /*163c0*/  MOV R92, R31 ;  /* 0x0000001f005c7202 */ /* 0x000fe40000000f00 */
[----:B------:R-:W-:Y:S02]  /*163d0*/  MOV R99, R24 ;  /* 0x0000001800637202 */ /* 0x000fe40000000f00 */
[----:B------:R-:W-:Y:S01]  /*163e0*/  MOV R97, R26 ;  /* 0x0000001a00617202 */ /* 0x000fe20000000f00 */
[----:B------:R-:W-:Y:S01]  /*163f0*/  HMMA.16816.F32 R36, R16, R54, RZ ;  /* 0x000000361024723c */ /* 0x000fe200000018ff */
[----:B------:R-:W-:Y:S01]  /*16400*/  MOV R96, R27 ;  /* 0x0000001b00607202 */ /* 0x000fe20000000f00 */
[----:B------:R-:W-:Y:S01]  /*16410*/  IMAD.MOV.U32 R106, RZ, RZ, R21 ;  /* 0x000000ffff6a7224 */ /* 0x000fe200078e0015 */
[----:B------:R-:W-:Y:S01]  /*16420*/  MOV R107, R20 ;  /* 0x00000014006b7202 */ /* 0x000fe20000000f00 */
[----:B------:R-:W-:Y:S01]  /*16430*/  LDSM.16.MT88.4 R52, [R199+0x3800] ;  /* 0x00380000c734783b */ /* 0x000fe20000004200 */
[----:B------:R-:W-:-:S02]  /*16440*/  MOV R105, R22 ;  /* 0x0000001600697202 */ /* 0x000fc40000000f00 */
[----:B------:R-:W-:Y:S01]  /*16450*/  MOV R104, R23 ;  /* 0x0000001700687202 */ /* 0x000fe20000000f00 */
[C---:B------:R-:W-:Y:S08]  /*16460*/  HMMA.16816.F32 R32, R16.reuse, R60, RZ ;  /* 0x0000003c1020723c */ /* 0x040ff000000018ff */
[C---:B------:R-:W-:Y:S01]  /*16470*/  HMMA.16816.F32 R28, R16.reuse, R62, RZ ;  /* 0x0000003e101c723c */ /* 0x040fe200000018ff */
[----:B------:R-:W4:Y:S07]  /*16480*/  LDSM.16.MT88.4 R60, [R199+0x3000] ;  /* 0x00300000c73c783b */ /* 0x000f2e0000004200 */
[C---:B------:R-:W-:Y:S08]  /*16490*/  HMMA.16816.F32 R24, R16.reuse, R80, RZ ;  /* 0x000000501018723c */ /* 0x040ff000000018ff */
[----:B------:R-:W-:Y:S08]  /*164a0*/  HMMA.16816.F32 R20, R16, R82, RZ ;  /* 0x000000521014723c */ /* 0x000ff000000018ff */
[C---:B------:R-:W-:Y:S01]  /*164b0*/  HMMA.16816.F32 R80, R8.reuse, R76, R40 ;  /* 0x0000004c0850723c */ /* 0x040fe20000001828 */
[----:B------:R-:W5:Y:S07]  /*164c0*/  LDSM.16.MT88.4 R40, [R197+0x3800] ;  /* 0x00380000c528783b */ /* 0x000f6e0000004200 */
[C---:B------:R-:W-:Y:S08]  /*164d0*/  HMMA.16816.F32 R192, R8.reuse, R78, R36 ;  /* 0x0000004e08c0723c */ /* 0x040ff00000001824 */
[----:B--2---:R-:W-:Y:S08]  /*164e0*/  HMMA.16816.F32 R72, R8, R68, R32 ;  /* 0x000000440848723c */ /* 0x004ff00000001820 */
[C---:B-1----:R-:W-:Y:S08]  /*164f0*/  HMMA.16816.F32 R36, R16.reuse, R48, RZ ;  /* 0x000000301024723c */ /* 0x042ff000000018ff */
[----:B------:R-:W-:Y:S01]  /*16500*/  HMMA.16816.F32 R32, R16, R50, RZ ;  /* 0x000000321020723c */ /* 0x000fe200000018ff */
[----:B------:R-:W1:Y:S07]  /*16510*/  LDSM.16.MT88.4 R48, [R198+0x3000] ;  /* 0x00300000c630783b */ /* 0x000e6e0000004200 */
[C---:B------:R-:W-:Y:S08]  /*16520*/  HMMA.16816.F32 R188, R8.reuse, R70, R28 ;  /* 0x0000004608bc723c */ /* 0x040ff0000000181c */
[----:B------:R-:W-:Y:S07]  /*16530*/  HMMA.16816.F32 R68, R8, R64, R24 ;  /* 0x000000400844723c */ /* 0x000fee0000001818 */
[----:B------:R-:W-:Y:S01]  /*16540*/  MOV R64, R107 ;  /* 0x0000006b00407202 */ /* 0x000fe20000000f00 */
[----:B------:R-:W-:Y:S01]  /*16550*/  HMMA.16816.F32 R24, R16, R58, RZ ;  /* 0x0000003a1018723c */ /* 0x000fe200000018ff */
[----:B------:R-:W-:-:S06]  /*16560*/  IMAD.MOV.U32 R65, RZ, RZ, R106 ;  /* 0x000000ffff417224 */ /* 0x000fcc00078e006a */
[----:B------:R-:W-:Y:S01]  /*16570*/  MOV R58, R97 ;  /* 0x00000061003a7202 */ /* 0x000fe20000000f00 */
[----:B---3--:R-:W-:Y:S01]  /*16580*/  HMMA.16816.F32 R180, R8, R46, R32 ;  /* 0x0000002e08b4723c */ /* 0x008fe20000001820 */
[----:B------:R-:W2:Y:S01]  /*16590*/  LDSM.16.MT88.4 R32, [R198+0x3800] ;  /* 0x00380000c620783b */ /* 0x000ea20000004200 */
[----:B------:R-:W-:-:S05]  /*165a0*/  MOV R59, R96 ;  /* 0x00000060003b7202 */ /* 0x000fca0000000f00 */
[----:B------:R-:W-:Y:S01]  /*165b0*/  MOV R46, R93 ;  /* 0x0000005d002e7202 */ /* 0x000fe20000000f00 */
[----:B------:R-:W-:Y:S01]  /*165c0*/  HMMA.16816.F32 R184, R8, R66, R20 ;  /* 0x0000004208b8723c */ /* 0x000fe20000001814 */
[----:B------:R-:W-:-:S06]  /*165d0*/  MOV R47, R92 ;  /* 0x0000005c002f7202 */ /* 0x000fcc0000000f00 */
[----:B------:R-:W-:Y:S01]  /*165e0*/  MOV R66, R105 ;  /* 0x0000006900427202 */ /* 0x000fe20000000f00 */
[----:B----4-:R-:W-:Y:S01]  /*165f0*/  HMMA.16816.F32 R20, R16, R60, RZ ;  /* 0x0000003c1014723c */ /* 0x010fe200000018ff */
[----:B------:R-:W-:-:S06]  /*16600*/  MOV R67, R104 ;  /* 0x0000006800437202 */ /* 0x000fcc0000000f00 */
[----:B------:R-:W-:Y:S01]  /*16610*/  MOV R60, R120 ;  /* 0x00000078003c7202 */ /* 0x000fe20000000f00 */
[----:B------:R-:W-:Y:S01]  /*16620*/  HMMA.16816.F32 R28, R16, R56, RZ ;  /* 0x00000038101c723c */ /* 0x000fe200000018ff */
[----:B------:R-:W-:-:S06]  /*16630*/  IMAD.MOV.U32 R61, RZ, RZ, R115 ;  /* 0x000000ffff3d7224 */ /* 0x000fcc00078e0073 */
[----:B------:R-:W-:Y:S01]  /*16640*/  MOV R56, R99 ;  /* 0x0000006300387202 */ /* 0x000fe20000000f00 */
[----:B-----5:R-:W-:Y:S01]  /*16650*/  HMMA.16816.F32 R104, R8, R42, R24 ;  /* 0x0000002a0868723c */ /* 0x020fe20000001818 */
[----:B------:R-:W-:-:S06]  /*16660*/  IMAD.MOV.U32 R57, RZ, RZ, R98 ;  /* 0x000000ffff397224 */ /* 0x000fcc00078e0062 */
[----:B------:R-:W-:Y:S01]  /*16670*/  MOV R42, R100 ;  /* 0x00000064002a7202 */ /* 0x000fe20000000f00 */
[----:B------:R-:W-:Y:S01]  /*16680*/  HMMA.16816.F32 R76, R8, R44, R36 ;  /* 0x0000002c084c723c */ /* 0x000fe20000001824 */
[----:B------:R-:W3:Y:S01]  /*16690*/  LDSM.16.MT88.4 R36, [R196+0x4800] ;  /* 0x00480000c424783b */ /* 0x000ee20000004200 */
[----:B------:R-:W-:Y:S01]  /*166a0*/  MOV R43, R4 ;  /* 0x00000004002b7202 */ /* 0x000fe20000000f00 */
[----:B------:R-:W-:-:S04]  /*166b0*/  FADD.FTZ R4, R109, R108 ;  /* 0x0000006c6d047221 */ /* 0x000fc80000010000 */
[----:B------:R-:W-:Y:S01]  /*166c0*/  MOV R44, R95 ;  /* 0x0000005f002c7202 */ /* 0x000fe20000000f00 */
[----:B-1----:R-:W-:Y:S01]  /*166d0*/  HMMA.16816.F32 R24, R16, R48, RZ ;  /* 0x000000301018723c */ /* 0x002fe200000018ff */
[----:B------:R-:W-:Y:S02]  /*166e0*/  IMAD.MOV.U32 R45, RZ, RZ, R94 ;  /* 0x000000ffff2d7224 */ /* 0x000fe400078e005e */
[----:B------:R-:W-:-:S04]  /*166f0*/  FADD.FTZ R4, R118, R4 ;  /* 0x0000000476047221 */ /* 0x000fc80000010000 */
[----:B------:R-:W-:Y:S01]  /*16700*/  IMAD.MOV.U32 R49, RZ, RZ, R111 ;  /* 0x000000ffff317224 */ /* 0x000fe200078e006f */
[----:B------:R-:W-:Y:S01]  /*16710*/  HMMA.16816.F32 R92, R8, R52, R20 ;  /* 0x00000034085c723c */ /* 0x000fe20000001814 */
[----:B------:R-:W-:Y:S01]  /*16720*/  MOV R48, R112 ;  /* 0x0000007000307202 */ /* 0x000fe20000000f00 */
[----:B------:R-:W-:-:S04]  /*16730*/  FADD.FTZ R4, R116, R4 ;  /* 0x0000000474047221 */ /* 0x000fc80000010000 */
[----:B------:R-:W-:Y:S02]  /*16740*/  FADD.FTZ R13, R119, R4 ;  /* 0x00000004770d7221 */ /* 0x000fe40000010000 */
[----:B------:R-:W-:Y:S01]  /*16750*/  HMMA.16816.F32 R20, R16, R50, RZ ;  /* 0x000000321014723c */ /* 0x000fe200000018ff */
[----:B------:R-:W-:Y:S02]  /*16760*/  FADD.FTZ R4, R125, R14 ;  /* 0x0000000e7d047221 */ /* 0x000fe40000010000 */
[----:B------:R-:W-:Y:S02]  /*16770*/  FFMA.FTZ R14, R88, c[0x0][0x2d0], -R3 ;  /* 0x0000b400580e7a23 */ /* 0x000fe40000010803 */
[----:B------:R-:W-:Y:S02]  /*16780*/  FADD.FTZ R4, R124, R4 ;  /* 0x000000047c047221 */ /* 0x000fe40000010000 */
[----:B------:R-:W-:Y:S01]  /*16790*/  MOV R51, R103 ;  /* 0x0000006700337202 */ /* 0x000fe20000000f00 */
[----:B------:R-:W-:Y:S01]  /*167a0*/  HMMA.16816.F32 R96, R8, R40, R28 ;  /* 0x000000280860723c */ /* 0x000fe2000000181c */
[----:B------:R-:W-:Y:S01]  /*167b0*/  MOV R50, R110 ;  /* 0x0000006e00327202 */ /* 0x000fe20000000f00 */
[----:B------:R-:W-:Y:S01]  /*167c0*/  FADD.FTZ R4, R126, R4 ;  /* 0x000000047e047221 */ /* 0x000fe20000010000 */
[----:B------:R-:W-:Y:S04]  /*167d0*/  MUFU.EX2 R14, R14 ;  /* 0x0000000e000e7308 */ /* 0x000fe80000000800 */
[----:B------:R-:W-:Y:S01]  /*167e0*/  MOV R40, R102 ;  /* 0x0000006600287202 */ /* 0x000fe20000000f00 */
[----:B------:R-:W-:Y:S01]  /*167f0*/  IMAD.MOV.U32 R41, RZ, RZ, R101 ;  /* 0x000000ffff297224 */ /* 0x000fe200078e0065 */
[----:B------:R-:W-:Y:S07]  /*16800*/  HMMA.16816.F32 R28, R16, R62, RZ ;  /* 0x0000003e101c723c */ /* 0x000fee00000018ff */
[----:B------:R-:W-:Y:S01]  /*16810*/  MOV R62, R114 ;  /* 0x00000072003e7202 */ /* 0x000fe20000000f00 */
[----:B--2---:R-:W-:Y:S01]  /*16820*/  HMMA.16816.F32 R100, R8, R32, R24 ;  /* 0x000000200864723c */ /* 0x004fe20000001818 */
[----:B------:R-:W1:Y:S01]  /*16830*/  LDSM.16.MT88.4 R24, [R196+0x5000] ;  /* 0x00500000c418783b */ /* 0x000e620000004200 */
[----:B------:R-:W-:-:S05]  /*16840*/  MOV R63, R113 ;  /* 0x00000071003f7202 */ /* 0x000fca0000000f00 */
[--C-:B------:R-:W-:Y:S01]  /*16850*/  FFMA.FTZ R33, R90, c[0x0][0x2d0], -R3.reuse ;  /* 0x0000b4005a217a23 */ /* 0x100fe20000010803 */
[----:B------:R-:W-:Y:S01]  /*16860*/  HMMA.16816.F32 R120, R8, R34, R20 ;  /* 0x000000220878723c */ /* 0x000fe20000001814 */
[----:B------:R-:W-:-:S06]  /*16870*/  FFMA.FTZ R32, R89, c[0x0][0x2d0], -R3 ;  /* 0x0000b40059207a23 */ /* 0x000fcc0000010803 */
[----:B------:R-:W-:Y:S01]  /*16880*/  FFMA.FTZ R34, R91, c[0x0][0x2d0], -R3 ;  /* 0x0000b4005b227a23 */ /* 0x000fe20000010803 */
[----:B---3--:R-:W-:Y:S01]  /*16890*/  HMMA.16816.F32 R20, R16, R36, RZ ;  /* 0x000000241014723c */ /* 0x008fe200000018ff */
[----:B------:R-:W-:Y:S01]  /*168a0*/  FADD.FTZ R3, R133, R13 ;  /* 0x0000000d85037221 */ /* 0x000fe20000010000 */
[----:B------:R-:W-:Y:S01]  /*168b0*/  LDSM.16.MT88.4 R88, [R197+0x4000] ;  /* 0x00400000c558783b */ /* 0x000fe20000004200 */
[--C-:B------:R-:W-:Y:S02]  /*168c0*/  FFMA.FTZ R35, R86, c[0x0][0x2d0], -R2.reuse ;  /* 0x0000b40056237a23 */ /* 0x100fe40000010802 */
[----:B------:R-:W-:Y:S02]  /*168d0*/  FADD.FTZ R3, R127, R3 ;  /* 0x000000037f037221 */ /* 0x000fe40000010000 */
[--C-:B------:R-:W-:Y:S01]  /*168e0*/  FFMA.FTZ R36, R87, c[0x0][0x2d0], -R2.reuse ;  /* 0x0000b40057247a23 */ /* 0x100fe20000010802 */
[----:B------:R-:W-:Y:S01]  /*168f0*/  HMMA.16816.F32 R112, R8, R54, R28 ;  /* 0x000000360870723c */ /* 0x000fe2000000181c */
[----:B------:R-:W2:Y:S01]  /*16900*/  LDSM.16.MT88.4 R28, [R197+0x4800] ;  /* 0x00480000c51c783b */ /* 0x000ea20000004200 */
[----:B------:R-:W-:-:S02]  /*16910*/  FFMA.FTZ R13, R85, c[0x0][0x2d0], -R2 ;  /* 0x0000b400550d7a23 */ /* 0x000fc40000010802 */
[----:B------:R-:W-:Y:S02]  /*16920*/  FFMA.FTZ R37, R84, c[0x0][0x2d0], -R2 ;  /* 0x0000b40054257a23 */ /* 0x000fe40000010802 */
[----:B------:R-:W-:Y:S02]  /*16930*/  FADD.FTZ R2, R132, R3 ;  /* 0x0000000384027221 */ /* 0x000fe40000010000 */
[----:B------:R-:W-:Y:S01]  /*16940*/  FADD.FTZ R3, R137, R4 ;  /* 0x0000000489037221 */ /* 0x000fe20000010000 */
[----:B------:R-:W-:Y:S03]  /*16950*/  MUFU.EX2 R13, R13 ;  /* 0x0000000d000d7308 */ /* 0x000fe60000000800 */
[----:B------:R-:W-:-:S04]  /*16960*/  FADD.FTZ R3, R136, R3 ;  /* 0x0000000388037221 */ /* 0x000fc80000010000 */
[----:B-1----:R-:W-:Y:S01]  /*16970*/  HMMA.16816.F32 R108, R8, R24, R20 ;  /* 0x00000018086c723c */ /* 0x002fe20000001814 */
[----:B------:R-:W1:Y:S07]  /*16980*/  MUFU.EX2 R4, R37 ;  /* 0x0000002500047308 */ /* 0x000e6e0000000800 */
[----:B------:R-:W-:Y:S01]  /*16990*/  HMMA.16816.F32 R20, R16, R38, RZ ;  /* 0x000000261014723c */ /* 0x000fe200000018ff */
[----:B-1----:R-:W-:Y:S11]  /*169a0*/  F2FP.PACK_AB R139, R4, R13 ;  /* 0x0000000d048b723e */ /* 0x002ff600000000ff */
[----:B------:R-:W-:Y:S11]  /*169b0*/  @!UPT UIADD3 URZ, URZ, URZ, URZ ;  /* 0x0000003f3f3ff290 */ /* 0x000ff6000fffe03f */
[----:B------:R-:W-:Y:S01]  /*169c0*/  @!UPT UIADD3 URZ, URZ, URZ, URZ ;  /* 0x0000003f3f3ff290 */ /* 0x000fe2000fffe03f */
[----:B------:R-:W-:Y:S01]  /*169d0*/  HMMA.16816.F32 R128, R8, R26, R20 ;  /* 0x0000001a0880723c */ /* 0x000fe20000001814 */
[----:B------:R-:W1:Y:S07]  /*169e0*/  LDSM.16.MT88.4 R24, [R197+0x5000] ;  /* 0x00500000c518783b */ /* 0x000e6e0000004200 */
[----:B--2---:R-:W-:Y:S11]  /*169f0*/  HMMA.16816.F32 R20, R16, R28, RZ ;  /* 0x0000001c1014723c */ /* 0x004ff600000018ff */
[----:B------:R-:W-:Y:S11]  /*16a00*/  @!UPT UIADD3 URZ, URZ, URZ, URZ ;  /* 0x0000003f3f3ff290 */ /* 0x000ff6000fffe03f */
[----:B------:R-:W-:Y:S02]  /*16a10*/  @!UPT UIADD3 URZ, URZ, URZ, URZ ;  /* 0x0000003f3f3ff290 */ /* 0x000fe4000fffe03f */
        /* <DEDUP_REMOVED lines=8> */
[----:B------:R-:W1:Y:S02]  /*16aa0*/  MUFU.EX2 R28, R34 ;  /* 0x00000022001c7308 */ /* 0x000e640000000800 */
[----:B-1----:R-:W-:Y:S11]  /*16ab0*/  FADD.FTZ R2, R28, R2 ;  /* 0x000000021c027221 */ /* 0x002ff60000010000 */
[----:B------:R-:W-:Y:S10]  /*16ac0*/  @!UPT UIADD3 URZ, URZ, URZ, URZ ;  /* 0x0000003f3f3ff290 */ /* 0x000ff4000fffe03f */
[----:B--2---:R-:W-:Y:S01]  /*16ad0*/  HMMA.16816.F32 R124, R8, R24, R20 ;  /* 0x00000018087c723c */ /* 0x004fe20000001814 */
[----:B------:R-:W1:Y:S07]  /*16ae0*/  MUFU.EX2 R24, R33 ;  /* 0x0000002100187308 */ /* 0x000e6e0000000800 */
[----:B------:R-:W-:Y:S01]  /*16af0*/  HMMA.16816.F32 R20, R16, R30, RZ ;  /* 0x0000001e1014723c */ /* 0x000fe200000018ff */
[----:B------:R-:W2:Y:S01]  /*16b00*/  MUFU.EX2 R25, R32 ;  /* 0x0000002000197308 */ /* 0x000ea20000000800 */
[C---:B-1----:R-:W-:Y:S01]  /*16b10*/  FADD.FTZ R2, R24.reuse, R2 ;  /* 0x0000000218027221 */ /* 0x042fe20000010000 */
[----:B------:R-:W-:-:S06]  /*16b20*/  F2FP.PACK_AB R136, R24, R28 ;  /* 0x0000001c1888723e */ /* 0x000fcc00000000ff */
[----:B------:R-:W1:Y:S01]  /*16b30*/  MUFU.EX2 R28, R36 ;  /* 0x00000024001c7308 */ /* 0x000e620000000800 */
[----:B--2---:R-:W-:Y:S01]  /*16b40*/  FADD.FTZ R2, R25, R2 ;  /* 0x0000000219027221 */ /* 0x004fe20000010000 */
[----:B------:R-:W-:-:S03]  /*16b50*/  F2FP.PACK_AB R138, R14, R25 ;  /* 0x000000190e8a723e */ /* 0x000fc600000000ff */
[----:B------:R-:W-:-:S03]  /*16b60*/  FADD.FTZ R234, R14, R2 ;  /* 0x000000020eea7221 */ /* 0x000fc60000010000 */
[----:B------:R-:W2:Y:S07]  /*16b70*/  MUFU.EX2 R14, R35 ;  /* 0x00000023000e7308 */ /* 0x000eae0000000800 */
[----:B------:R-:W-:Y:S01]  /*16b80*/  HMMA.16816.F32 R132, R8, R26, R20 ;  /* 0x0000001a0884723c */ /* 0x000fe20000001814 */
[----:B------:R-:W3:Y:S01]  /*16b90*/  LDSM.16.MT88.4 R20, [R198+0x4800] ;  /* 0x00480000c614783b */ /* 0x000ee20000004200 */
[----:B-1----:R-:W-:-:S04]  /*16ba0*/  FADD.FTZ R2, R28, R3 ;  /* 0x000000031c027221 */ /* 0x002fc80000010000 */
[C---:B--2---:R-:W-:Y:S01]  /*16bb0*/  FADD.FTZ R2, R14.reuse, R2 ;  /* 0x000000020e027221 */ /* 0x044fe20000010000 */
[----:B------:R-:W-:-:S03]  /*16bc0*/  F2FP.PACK_AB R137, R14, R28 ;  /* 0x0000001c0e89723e */ /* 0x000fc600000000ff */
[----:B------:R-:W-:Y:S02]  /*16bd0*/  FADD.FTZ R2, R13, R2 ;  /* 0x000000020d027221 */ /* 0x000fe40000010000 */
[----:B------:R-:W2:Y:S02]  /*16be0*/  LDL R13, [R1+0x4] ;  /* 0x00000400010d7983 */ /* 0x000ea40000100800 */
[----:B------:R-:W-:Y:S01]  /*16bf0*/  FADD.FTZ R233, R4, R2 ;  /* 0x0000000204e97221 */ /* 0x000fe20000010000 */
[C---:B------:R-:W-:Y:S01]  /*16c00*/  HMMA.16816.F32 R172, R136.reuse, R168, R172 ;  /* 0x000000a888ac723c */ /* 0x040fe200000018ac */
[----:B------:R-:W4:Y:S04]  /*16c10*/  LDL R2, [R1] ;  /* 0x0000000001027983 */ /* 0x000f280000100800 */
[----:B------:R-:W2:Y:S03]  /*16c20*/  LDL R4, [R1+0x8] ;  /* 0x0000080001047983 */ /* 0x000ea60000100800 */
[C---:B------:R-:W-:Y:S01]  /*16c30*/  HMMA.16816.F32 R168, R136.reuse, R170, R152 ;  /* 0x000000aa88a8723c */ /* 0x040fe20000001898 */
[----:B------:R-:W1:Y:S07]  /*16c40*/  LDSM.16.MT88.4 R152, [R199+0x1000] ;  /* 0x00100000c798783b */ /* 0x000e6e0000004200 */
[C---:B------:R-:W-:Y:S08]  /*16c50*/  HMMA.16816.F32 R164, R136.reuse, R160, R164 ;  /* 0x000000a088a4723c */ /* 0x040ff000000018a4 */
[C---:B------:R-:W-:Y:S01]  /*16c60*/  HMMA.16816.F32 R160, R136.reuse, R162, R40 ;  /* 0x000000a288a0723c */ /* 0x040fe20000001828 */
[----:B------:R-:W5:Y:S07]  /*16c70*/  LDSM.16.MT88.4 R40, [R198+0x1000] ;  /* 0x00100000c628783b */ /* 0x000f6e0000004200 */
[----:B------:R-:W-:Y:S01]  /*16c80*/  HMMA.16816.F32 R84, R136, R88, R96 ;  /* 0x000000588854723c */ /* 0x000fe20000001860 */
[----:B------:R-:W5:Y:S07]  /*16c90*/  LDSM.16.MT88.4 R96, [R199+0x4000] ;  /* 0x00400000c760783b */ /* 0x000f6e0000004200 */
[----:B---3--:R-:W-:Y:S08]  /*16ca0*/  HMMA.16816.F32 R24, R16, R20, RZ ;  /* 0x000000141018723c */ /* 0x008ff000000018ff */
[C---:B-1----:R-:W-:Y:S08]  /*16cb0*/  HMMA.16816.F32 R156, R136.reuse, R152, R156 ;  /* 0x00000098889c723c */ /* 0x042ff0000000189c */
[C---:B------:R-:W-:Y:S01]  /*16cc0*/  HMMA.16816.F32 R152, R136.reuse, R154, R48 ;  /* 0x0000009a8898723c */ /* 0x040fe20000001830 */
[----:B------:R-:W1:Y:S07]  /*16cd0*/  LDSM.16.MT88.4 R48, [R196+0x2800] ;  /* 0x00280000c430783b */ /* 0x000e6e0000004200 */
[C---:B-----5:R-:W-:Y:S08]  /*16ce0*/  HMMA.16816.F32 R36, R136.reuse, R40, R60 ;  /* 0x000000288824723c */ /* 0x060ff0000000183c */
[C---:B------:R-:W-:Y:S08]  /*16cf0*/  HMMA.16816.F32 R92, R136.reuse, R96, R92 ;  /* 0x00000060885c723c */ /* 0x040ff0000000185c */
[C---:B------:R-:W-:Y:S08]  /*16d00*/  HMMA.16816.F32 R40, R136.reuse, R42, R44 ;  /* 0x0000002a8828723c */ /* 0x040ff0000000182c */
[C---:B------:R-:W-:Y:S01]  /*16d10*/  HMMA.16816.F32 R96, R136.reuse, R98, R112 ;  /* 0x000000628860723c */ /* 0x040fe20000001870 */
[----:B------:R-:W3:Y:S07]  /*16d20*/  LDSM.16.MT88.4 R112, [R196+0x5800] ;  /* 0x00580000c470783b */ /* 0x000eee0000004200 */
[C---:B------:R-:W-:Y:S01]  /*16d30*/  HMMA.16816.F32 R88, R136.reuse, R90, R104 ;  /* 0x0000005a8858723c */ /* 0x040fe20000001868 */
[----:B------:R-:W5:Y:S07]  /*16d40*/  LDSM.16.MT88.4 R104, [R198+0x4000] ;  /* 0x00400000c668783b */ /* 0x000f6e0000004200 */
[C---:B-1----:R-:W-:Y:S01]  /*16d50*/  HMMA.16816.F32 R44, R136.reuse, R48, R56 ;  /* 0x00000030882c723c */ /* 0x042fe20000001838 */
[----:B------:R-:W1:Y:S07]  /*16d60*/  LDSM.16.MT88.4 R56, [R197+0x2800] ;  /* 0x00280000c538783b */ /* 0x000e6e0000004200 */
[----:B------:R-:W-:Y:S01]  /*16d70*/  HMMA.16816.F32 R48, R136, R50, R64 ;  /* 0x000000328830723c */ /* 0x000fe20000001840 */
[----:B------:R-:W1:Y:S07]  /*16d80*/  LDSM.16.MT88.4 R64, [R199+0x2800] ;  /* 0x00280000c740783b */ /* 0x000e6e0000004200 */
[----:B------:R-:W-:Y:S01]  /*16d90*/  HMMA.16816.F32 R20, R16, R22, RZ ;  /* 0x000000161014723c */ /* 0x000fe200000018ff */
[----:B------:R-:W1:Y:S01]  /*16da0*/  LDSM.16.MT88.4 R16, [R198+0x5000] ;  /* 0x00500000c610783b */ /* 0x000e620000004200 */
[----:B------:R-:W-:-:S04]  /*16db0*/  MOV R3, c[0x0][0x2c4] ;  /* 0x0000b10000037a02 */ /* 0x000fc80000000f00 */
[----:B------:R-:W-:Y:S02]  /*16dc0*/  ISETP.NE.AND P1, PT, R3, 0x1, PT ;  /* 0x000000010300780c */ /* 0x000fe40003f25270 */
[C---:B---3--:R-:W-:Y:S08]  /*16dd0*/  HMMA.16816.F32 R108, R136.reuse, R112, R108 ;  /* 0x00000070886c723c */ /* 0x048ff0000000186c */
[C---:B-----5:R-:W-:Y:S08]  /*16de0*/  HMMA.16816.F32 R100, R136.reuse, R104, R100 ;  /* 0x000000688864723c */ /* 0x060ff00000001864 */
[C---:B------:R-:W-:Y:S01]  /*16df0*/  HMMA.16816.F32 R112, R136.reuse, R114, R128 ;  /* 0x000000728870723c */ /* 0x040fe20000001880 */
[----:B------:R-:W3:Y:S07]  /*16e00*/  LDSM.16.MT88.4 R128, [R199+0x5800] ;  /* 0x00580000c780783b */ /* 0x000eee0000004200 */
[C---:B-1----:R-:W-:Y:S01]  /*16e10*/  HMMA.16816.F32 R52, R136.reuse, R56, R80 ;  /* 0x000000388834723c */ /* 0x042fe20000001850 */
[----:B------:R-:W1:Y:S07]  /*16e20*/  LDSM.16.MT88.4 R80, [R196+0x4000] ;  /* 0x00400000c450783b */ /* 0x000e6e0000004200 */
[C---:B------:R-:W-:Y:S01]  /*16e30*/  HMMA.16816.F32 R60, R136.reuse, R64, R72 ;  /* 0x00000040883c723c */ /* 0x040fe20000001848 */
[----:B------:R-:W5:Y:S07]  /*16e40*/  LDSM.16.MT88.4 R72, [R198+0x2800] ;  /* 0x00280000c648783b */ /* 0x000f6e0000004200 */
[----:B------:R-:W-:Y:S01]  /*16e50*/  HMMA.16816.F32 R104, R136, R106, R120 ;  /* 0x0000006a8868723c */ /* 0x000fe20000001878 */
[----:B------:R-:W5:Y:S07]  /*16e60*/  LDSM.16.MT88.4 R120, [R197+0x5800] ;  /* 0x00580000c578783b */ /* 0x000f6e0000004200 */
[C---:B------:R-:W-:Y:S08]  /*16e70*/  HMMA.16816.F32 R24, R8.reuse, R16, R24 ;  /* 0x000000100818723c */ /* 0x040ff00000001818 */
[----:B------:R-:W-:Y:S01]  /*16e80*/  HMMA.16816.F32 R20, R8, R18, R20 ;  /* 0x000000120814723c */ /* 0x000fe20000001814 */
[----:B------:R-:W2:Y:S01]  /*16e90*/  LDSM.16.MT88.4 R8, [R198+0x5800] ;  /* 0x00580000c608783b */ /* 0x000ea20000004200 */
[----:B------:R-:W-:-:S06]  /*16ea0*/  IADD3 R217, R217, -0x2, RZ ;  /* 0xfffffffed9d97810 */ /* 0x000fcc0007ffe0ff */
[C---:B---3--:R-:W-:Y:S08]  /*16eb0*/  HMMA.16816.F32 R124, R136.reuse, R128, R124 ;  /* 0x00000080887c723c */ /* 0x048ff0000000187c */
[C---:B-1----:R-:W-:Y:S08]  /*16ec0*/  HMMA.16816.F32 R76, R136.reuse, R80, R76 ;  /* 0x00000050884c723c */ /* 0x042ff0000000184c */
[C---:B-----5:R-:W-:Y:S08]  /*16ed0*/  HMMA.16816.F32 R68, R136.reuse, R72, R68 ;  /* 0x000000488844723c */ /* 0x060ff00000001844 */
[C---:B------:R-:W-:Y:S08]  /*16ee0*/  HMMA.16816.F32 R116, R136.reuse, R120, R116 ;  /* 0x000000788874723c */ /* 0x040ff00000001874 */
[C---:B------:R-:W-:Y:S08]  /*16ef0*/  HMMA.16816.F32 R128, R136.reuse, R130, R132 ;  /* 0x000000828880723c */ /* 0x040ff00000001884 */
[C---:B------:R-:W-:Y:S08]  /*16f00*/  HMMA.16816.F32 R56, R136.reuse, R58, R192 ;  /* 0x0000003a8838723c */ /* 0x040ff000000018c0 */
[C---:B------:R-:W-:Y:S08]  /*16f10*/  HMMA.16816.F32 R64, R136.reuse, R66, R188 ;  /* 0x000000428840723c */ /* 0x040ff000000018bc */
[C---:B------:R-:W-:Y:S08]  /*16f20*/  HMMA.16816.F32 R72, R136.reuse, R74, R184 ;  /* 0x0000004a8848723c */ /* 0x040ff000000018b8 */
[----:B------:R-:W-:Y:S01]  /*16f30*/  HMMA.16816.F32 R80, R136, R82, R180 ;  /* 0x000000528850723c */ /* 0x000fe200000018b4 */
[----:B----4-:R-:W-:-:S05]  /*16f40*/  @P1 IMAD.HI.U32 R3, R2, c[0x0][0x2c8], RZ ;  /* 0x0000b20002031a27 */ /* 0x010fca00078e00ff */
[----:B------:R-:W-:-:S04]  /*16f50*/  @P1 SHF.R.U32.HI R2, RZ, c[0x0][0x2cc], R3 ;  /* 0x0000b300ff021a19 */ /* 0x000fc80000011603 */
[----:B--2---:R-:W-:-:S05]  /*16f60*/  IADD3 R2, R2, R4, -R13 ;  /* 0x0000000402027210 */ /* 0x004fca0007ffe80d */
[----:B------:R-:W-:-:S05]  /*16f70*/  IMAD.HI R2, R2, 0x2aaaaaab, RZ ;  /* 0x2aaaaaab02027827 */ /* 0x000fca00078e02ff */
[----:B------:R-:W-:-:S04]  /*16f80*/  SHF.R.U32.HI R3, RZ, 0x1f, R2 ;  /* 0x0000001fff037819 */ /* 0x000fc80000011602 */
[----:B------:R-:W-:-:S04]  /*16f90*/  LEA.HI.SX32 R2, R2, R3, 0x1d ;  /* 0x0000000302027211 */ /* 0x000fc800078feaff */
[----:B------:R-:W-:-:S04]  /*16fa0*/  IMNMX R240, R239, R2, !PT ;  /* 0x00000002eff07217 */ /* 0x000fc80007800200 */
[----:B------:R-:W-:Y:S01]  /*16fb0*/  ISETP.GE.AND P0, PT, R217, R240, PT ;  /* 0x000000f0d900720c */ /* 0x000fe20003f06270 */
[C---:B------:R-:W-:Y:S08]  /*16fc0*/  HMMA.16816.F32 R120, R136.reuse, R122, R176 ;  /* 0x0000007a8878723c */ /* 0x040ff000000018b0 */
[C---:B------:R-:W-:Y:S08]  /*16fd0*/  HMMA.16816.F32 R132, R136.reuse, R8, R24 ;  /* 0x000000088884723c */ /* 0x040ff00000001818 */
[----:B------:R-:W-:Y:S01]  /*16fe0*/  HMMA.16816.F32 R136, R136, R10, R20 ;  /* 0x0000000a8888723c */ /* 0x000fe20000001814 */
[----:B------:R-:W-:Y:S01]  /*16ff0*/  @!UPT UIADD3 URZ, URZ, URZ, URZ ;  /* 0x0000003f3f3ff290 */ /* 0x000fe2000fffe03f */
[----:B------:R-:W-:Y:S11]  /*17000*/  @!P0 BRA `(.L_x_3081) ;  /* 0x0000348000008947 */ /* 0x000ff60003800000 */
[----:B------:R-:W-:Y:S02]  /*17010*/  MOV R14, R5 ;  /* 0x00000005000e7202 */ /* 0x000fe40000000f00 */
[----:B------:R-:W-:-:S02]  /*17020*/  MOV R13, R6 ;  /* 0x00000006000d7202 */ /* 0x000fc40000000f00 */
[----:B------:R-:W-:-:S07]  /*17030*/  MOV R218, R217 ;  /* 0x000000d900da7202 */ /* 0x000fce0000000f00 */
.L_x_3094:
        /* <DEDUP_REMOVED lines=14> */
[----:B------:R-:W-:Y:S05]  /*17120*/  SHF.R.S32.HI R2, RZ, 0x1f, R223 ;  /* 0x0000001fff027819 */ /* 0x000fea00000114df */
[----:B------:R-:W-:Y:S02]  /*17130*/  IMAD R4, R2, c[0x0][0x208], RZ ;  /* 0x0000820002047a24 */ /* 0x000fe400078e02ff */
[C---:B------:R-:W-:Y:S04]  /*17140*/  IMAD.WIDE.U32 R2, R223.reuse, c[0x0][0x208], RZ ;  /* 0x00008200df027a25 */ /* 0x040fe800078e00ff */
        /* <DEDUP_REMOVED lines=12> */
.L_x_3187:
[----:B------:R-:W-:-:S05]  /*17210*/  BRA.DIV ~URZ, `(.L_x_3085) ;  /* 0x0000ce527f007947 */ /* 0x000fca000b800000 */
[----:B------:R4:W3:Y:S02]  /*17220*/  SHFL.IDX PT, R2, R6, RZ, 0x181f ;  /* 0x00181fff06027589 */ /* 0x0008e400000e0000 */
.L_x_3188:
[----:B------:R-:W5:Y:S01]  /*17230*/  S2R R10, SR_TID.X ;  /* 0x00000000000a7919 */ /* 0x000f620000002100 */
[----:B------:R-:W-:Y:S02]  /*17240*/  ISETP.GE.AND P3, PT, R140, c[0x0][0x1d4], PT ;  /* 0x000075008c007a0c */ /* 0x000fe40003f66270 */
[----:B---3--:R-:W-:Y:S02]  /*17250*/  IADD3 R8, P0, R2, R230, RZ ;  /* 0x000000e602087210 */ /* 0x008fe40007f1e0ff */
[----:B------:R-:W-:Y:S02]  /*17260*/  ISETP.GE.AND P2, PT, R142, c[0x0][0x1d4], PT ;  /* 0x000075008e007a0c */ /* 0x000fe40003f46270 */
[----:B------:R-:W-:Y:S01]  /*17270*/  ISETP.GE.AND P4, PT, R220, c[0x0][0x1d4], PT ;  /* 0x00007500dc007a0c */ /* 0x000fe20003f86270 */
[----:B------:R-:W-:Y:S01]  /*17280*/  IMAD.X R9, R4, 0x1, R231, P0 ;  /* 0x0000000104097824 */ /* 0x000fe200000e06e7 */
[----:B------:R-:W-:Y:S05]  /*17290*/  ISETP.GE.AND P1, PT, R221, c[0x0][0x1d4], PT ;  /* 0x00007500dd007a0c */ /* 0x000fea0003f26270 */
[----:B------:R-:W-:Y:S01]  /*172a0*/  @!PT LDS RZ, [RZ] ;  /* 0x00000000fffff984 */ /* 0x000fe20000000800 */
[----:B------:R-:W-:Y:S01]  /*172b0*/  @!PT LDS RZ, [RZ] ;  /* 0x00000000fffff984 */ /* 0x000fe20000000800 */
[----:B------:R-:W-:Y:S01]  /*172c0*/  @!PT LDS RZ, [RZ] ;  /* 0x00000000fffff984 */ /* 0x000fe20000000800 */
[----:B------:R3:W-:Y:S02]  /*172d0*/  LDGSTS.E.BYPASS.LTC128B.128 [R216+0x4080], [R8.64], !P3 ;  /* 0x0408000008d87fae */ /* 0x0007e4000d901d46 */
[----:B---3--:R-:W-:Y:S05]  /*172e0*/  IADD3 R8, P0, R2, R229, RZ ;  /* 0x000000e502087210 */ /* 0x008fea0007f1e0ff */
[----:B------:R-:W-:Y:S05]  /*172f0*/  IMAD.X R9, R4, 0x1, R226, P0 ;  /* 0x0000000104097824 */ /* 0x000fea00000e06e2 */
[----:B------:R3:W-:Y:S02]  /*17300*/  LDGSTS.E.BYPASS.LTC128B.128 [R216+0x5880], [R8.64], !P2 ;  /* 0x0588000008d87fae */ /* 0x0007e4000d101d46 */
[----:B---3--:R-:W-:Y:S05]  /*17310*/  IADD3 R8, P0, R2, R228, RZ ;  /* 0x000000e402087210 */ /* 0x008fea0007f1e0ff */
[----:B------:R-:W-:Y:S01]  /*17320*/  IMAD.X R9, R4, 0x1, R227, P0 ;  /* 0x0000000104097824 */ /* 0x000fe200000e06e3 */
[----:B------:R-:W-:Y:S04]  /*17330*/  IADD3 R2, P0, R2, R225, RZ ;  /* 0x000000e102027210 */ /* 0x000fe80007f1e0ff */
[----:B------:R3:W-:Y:S01]  /*17340*/  LDGSTS.E.BYPASS.LTC128B.128 [R216+0x7080], [R8.64], !P4 ;  /* 0x0708000008d87fae */ /* 0x0007e2000e101d46 */
[----:B------:R-:W-:Y:S01]  /*17350*/  IMAD.X R3, R4, 0x1, R224, P0 ;  /* 0x0000000104037824 */ /* 0x000fe200000e06e0 */
[----:B-----5:R-:W-:Y:S04]  /*17360*/  ISETP.GT.AND P0, PT, R10, 0x7f, PT ;  /* 0x0000007f0a00780c */ /* 0x020fe80003f04270 */
[----:B------:R3:W-:Y:S09]  /*17370*/  LDGSTS.E.BYPASS.LTC128B.128 [R216+0x8880], [R2.64], !P1 ;  /* 0x0888000002d87fae */ /* 0x0007f2000c901d46 */
[----:B------:R-:W-:-:S05]  /*17380*/  @P0 BRA `(.L_x_3083) ;  /* 0x0000012000000947 */ /* 0x000fca0003800000 */
[----:B------:R-:W-:-:S05]  /*17390*/  BRA.DIV ~URZ, `(.L_x_3086) ;  /* 0x0000cd427f007947 */ /* 0x000fca000b800000 */
[----:B------:R3:W4:Y:S04]  /*173a0*/  SHFL.IDX PT, R4, R5, 0x1, 0x181f ;  /* 0x00381f0005047f89 */ /* 0x00072800000e0000 */
[----:B---3--:R3:W2:Y:S02]  /*173b0*/  SHFL.IDX PT, R2, R6, 0x1, 0x181f ;  /* 0x00381f0006027f89 */ /* 0x0086a400000e0000 */
.L_x_3189:
[----:B--2---:R-:W-:Y:S05]  /*173c0*/  IADD3 R8, P0, R2, R230, RZ ;  /* 0x000000e602087210 */ /* 0x004fea0007f1e0ff */
[----:B----4-:R-:W-:Y:S05]  /*173d0*/  IMAD.X R9, R4, 0x1, R231, P0 ;  /* 0x0000000104097824 */ /* 0x010fea00000e06e7 */
[----:B------:R-:W-:Y:S01]  /*173e0*/  @!PT LDS RZ, [RZ] ;  /* 0x00000000fffff984 */ /* 0x000fe20000000800 */
        /* <DEDUP_REMOVED lines=10> */
[----:B------:R-:W-:Y:S05]  /*17490*/  IMAD.X R3, R4, 0x1, R224, P0 ;  /* 0x0000000104037824 */ /* 0x000fea00000e06e0 */
[----:B------:R2:W-:Y:S03]  /*174a0*/  LDGSTS.E.BYPASS.LTC128B.128 [R219+0x9880], [R2.64], !P1 ;  /* 0x0988000002db7fae */ /* 0x0005e6000c901d46 */
.L_x_3083:
[----:B------:R-:W-:Y:S05]  /*174b0*/  BSYNC B0 ;  /* 0x0000000000007941 */ /* 0x000fea0003800000 */
.L_x_3082:
        /* <DEDUP_REMOVED lines=159> */
[----:B------:R-:W4:Y:S01]  /*17eb0*/  MUFU.TANH R193, R4 ;  /* 0x0000000400c17308 */ /* 0x000f220000002400 */
[----:B--2---:R-:W-:Y:S08]  /*17ec0*/  FMUL.FTZ R2, R9, c[0x0][0x320] ;  /* 0x0000c80009027a20 */ /* 0x004ff00000410000 */
[----:B------:R-:W-:Y:S01]  /*17ed0*/  FMUL.FTZ R3, R21, c[0x0][0x320] ;  /* 0x0000c80015037a20 */ /* 0x000fe20000410000 */
[----:B------:R2:W1:Y:S02]  /*17ee0*/  MUFU.TANH R187, R2 ;  /* 0x0000000200bb7308 */ /* 0x0004640000002400 */
[----:B--2---:R-:W-:Y:S08]  /*17ef0*/  FMUL.FTZ R2, R10, c[0x0][0x320] ;  /* 0x0000c8000a027a20 */ /* 0x004ff00000410000 */
[----:B------:R2:W1:Y:S02]  /*17f00*/  MUFU.TANH R217, R2 ;  /* 0x0000000200d97308 */ /* 0x0004640000002400 */
[----:B--2---:R-:W-:Y:S02]  /*17f10*/  FMUL.FTZ R2, R11, c[0x0][0x320] ;  /* 0x0000c8000b027a20 */ /* 0x004fe40000410000 */
[----:B------:R-:W2:Y:S01]  /*17f20*/  LDSM.16.M88.4 R8, [R15+0x5800] ;  /* 0x005800000f08783b */ /* 0x000ea20000000200 */
[----:B------:R-:W-:Y:S05]  /*17f30*/  DEPBAR.LE SB0, 0x0 ;  /* 0x000080000000791a */ /* 0x000fea0000000000 */
        /* <DEDUP_REMOVED lines=9> */
[----:B------:R-:W2:Y:S10]  /*17fd0*/  MUFU.TANH R20, R3 ;  /* 0x0000000300147308 */ /* 0x000eb40000002400 */
[----:B------:R5:W1:Y:S02]  /*17fe0*/  MUFU.TANH R176, R2 ;  /* 0x0000000200b07308 */ /* 0x000a640000002400 */
[----:B-----5:R-:W-:Y:S08]  /*17ff0*/  FMUL.FTZ R2, R22, c[0x0][0x320] ;  /* 0x0000c80016027a20 */ /* 0x020ff00000410000 */
        /* <DEDUP_REMOVED lines=26> */
[----:B------:R1:W1:Y:S01]  /*181a0*/  MUFU.TANH R185, R2 ;  /* 0x0000000200b97308 */ /* 0x0002620000002400 */
[----:B------:R-:W-:-:S05]  /*181b0*/  @!P0 BRA `(.L_x_3088) ;  /* 0x000004e000008947 */ /* 0x000fca0003800000 */
[----:B--234-:R-:W-:Y:S02]  /*181c0*/  IMAD.MOV.U32 R6, RZ, RZ, c[0x0][0x2b8] ;  /* 0x0000ae00ff067624 */ /* 0x01cfe400078e00ff */
[----:B------:R-:W-:Y:S02]  /*181d0*/  IMAD R3, R218, 0x30, R252 ;  /* 0x00000030da037824 */ /* 0x000fe400078e02fc */
[----:B------:R-:W-:Y:S01]  /*181e0*/  IMAD.MOV.U32 R222, RZ, RZ, RZ ;  /* 0x000000ffffde7224 */ /* 0x000fe200078e00ff */
[----:B------:R-:W-:Y:S02]  /*181f0*/  ISETP.NE.AND P1, PT, R6, 0x1, PT ;  /* 0x000000010600780c */ /* 0x000fe40003f25270 */
[----:B------:R-:W-:Y:S05]  /*18200*/  IADD3 R3, R3, -0x30, R0 ;  /* 0xffffffd003037810 */ /* 0x000fea0007ffe000 */
[--C-:B-1----:R-:W-:Y:S06]  /*18210*/  IMAD.MOV.U32 R2, RZ, RZ, R3.reuse ;  /* 0x000000ffff027224 */ /* 0x102fec00078e0003 */
[----:B------:R-:W-:Y:S05]  /*18220*/  @P1 IMAD.HI.U32 R4, R3, c[0x0][0x2bc], RZ ;  /* 0x0000af0003041a27 */ /* 0x000fea00078e00ff */
[----:B------:R-:W-:Y:S04]  /*18230*/  @P1 SHF.R.U32.HI R2, RZ, c[0x0][0x2c0], R4 ;  /* 0x0000b000ff021a19 */ /* 0x000fe80000011604 */
[C---:B------:R-:W-:Y:S01]  /*18240*/  @!P6 IADD3 R4, P0, R2.reuse, R246, RZ ;  /* 0x000000f60204e210 */ /* 0x040fe20007f1e0ff */
[----:B------:R-:W-:Y:S04]  /*18250*/  IMAD.MOV R5, RZ, RZ, -R2 ;  /* 0x000000ffff057224 */ /* 0x000fe800078e0a02 */
[----:B------:R-:W-:Y:S01]  /*18260*/  IMAD R223, R5, c[0x0][0x2b8], R3 ;  /* 0x0000ae0005df7a24 */ /* 0x000fe200078e0203 */
[----:B------:R-:W-:Y:S02]  /*18270*/  @!P6 LEA.HI.X.SX32 R3, R2, R249, 0x1, P0 ;  /* 0x000000f90203e211 */ /* 0x000fe400000f0eff */
[C---:B------:R-:W-:Y:S02]  /*18280*/  @!P6 LEA R2, P0, R4.reuse, c[0x0][0x2a0], 0x2 ;  /* 0x0000a8000402ea11 */ /* 0x040fe400078010ff */
[----:B------:R-:W-:Y:S02]  /*18290*/  IADD3 R5, -R143, 0x30, RZ ;  /* 0x000000308f057810 */ /* 0x000fe40007ffe1ff */
[----:B------:R-:W-:Y:S05]  /*182a0*/  @!P6 LEA.HI.X R3, R4, c[0x0][0x2a4], R3, 0x2, P0 ;  /* 0x0000a9000403ea11 */ /* 0x000fea00000f1403 */
[----:B------:R1:W2:Y:S02]  /*182b0*/  @!P6 LDG.E R222, [R2.64] ;  /* 0x0000000602dee981 */ /* 0x0002a4000c1e1900 */
[----:B-1----:R-:W-:Y:S05]  /*182c0*/  SHF.R.S32.HI R2, RZ, 0x1f, R223 ;  /* 0x0000001fff027819 */ /* 0x002fea00000114df */
[----:B------:R-:W-:Y:S02]  /*182d0*/  IMAD R4, R2, c[0x0][0x1e0], RZ ;  /* 0x0000780002047a24 */ /* 0x000fe400078e02ff */
[C---:B------:R-:W-:Y:S04]  /*182e0*/  IMAD.WIDE.U32 R2, R223.reuse, c[0x0][0x1e0], RZ ;  /* 0x00007800df027a25 */ /* 0x040fe800078e00ff */
        /* <DEDUP_REMOVED lines=12> */
[----:B------:R1:W2:Y:S02]  /*183b0*/  SHFL.IDX PT, R4, R6, RZ, 0x181f ;  /* 0x00181fff06047589 */ /* 0x0002a400000e0000 */
.L_x_3190:
[----:B------:R-:W-:-:S05]  /*183c0*/  BRA.DIV ~URZ, `(.L_x_3090) ;  /* 0x0000be527f007947 */ /* 0x000fca000b800000 */
[----:B------:R3:W4:Y:S02]  /*183d0*/  SHFL.IDX PT, R2, R10, RZ, 0x181f ;  /* 0x00181fff0a027589 */ /* 0x00072400000e0000 */
.L_x_3191:
[----:B------:R-:W-:Y:S02]  /*183e0*/  @P0 ISETP.GE.AND P1, PT, R140, c[0x0][0x1d4], PT ;  /* 0x000075008c000a0c */ /* 0x000fe40003f26270 */
[----:B----4-:R-:W-:Y:S05]  /*183f0*/  @P0 IADD3 R8, P2, R2, R230, RZ ;  /* 0x000000e602080210 */ /* 0x010fea0007f5e0ff */
[----:B--2---:R-:W-:Y:S06]  /*18400*/  @P0 IMAD.X R9, R4, 0x1, R231, P2 ;  /* 0x0000000104090824 */ /* 0x004fec00010e06e7 */
[----:B------:R-:W-:Y:S01]  /*18410*/  @!PT LDS RZ, [RZ] ;  /* 0x00000000fffff984 */ /* 0x000fe20000000800 */
[----:B------:R-:W-:Y:S01]  /*18420*/  @!PT LDS RZ, [RZ] ;  /* 0x00000000fffff984 */ /* 0x000fe20000000800 */
[----:B------:R-:W-:Y:S01]  /*18430*/  @!PT LDS RZ, [RZ] ;  /* 0x00000000fffff984 */ /* 0x000fe20000000800 */
[----:B------:R2:W-:Y:S01]  /*18440*/  @P0 LDGSTS.E.BYPASS.LTC128B.128 [R216+0xa080], [R8.64], !P1 ;  /* 0x0a08000008d80fae */ /* 0x0005e2000c901d46 */
[----:B------:R-:W-:Y:S02]  /*18450*/  @P0 ISETP.GE.AND P1, PT, R142, c[0x0][0x1d4], PT ;  /* 0x000075008e000a0c */ /* 0x000fe40003f26270 */
[----:B--2---:R-:W-:Y:S05]  /*18460*/  @P0 IADD3 R8, P2, R2, R229, RZ ;  /* 0x000000e502080210 */ /* 0x004fea0007f5e0ff */
[----:B------:R-:W-:Y:S06]  /*18470*/  @P0 IMAD.X R9, R4, 0x1, R226, P2 ;  /* 0x0000000104090824 */ /* 0x000fec00010e06e2 */
[----:B------:R2:W-:Y:S01]  /*18480*/  @P0 LDGSTS.E.BYPASS.LTC128B.128 [R216+0xb880], [R8.64], !P1 ;  /* 0x0b88000008d80fae */ /* 0x0005e2000c901d46 */
[----:B------:R-:W-:Y:S02]  /*18490*/  @P0 ISETP.GE.AND P1, PT, R220, c[0x0][0x1d4], PT ;  /* 0x00007500dc000a0c */ /* 0x000fe40003f26270 */
[----:B--2---:R-:W-:Y:S05]  /*184a0*/  @P0 IADD3 R8, P2, R2, R228, RZ ;  /* 0x000000e402080210 */ /* 0x004fea0007f5e0ff */
[----:B------:R-:W-:Y:S01]  /*184b0*/  @P0 IMAD.X R9, R4, 0x1, R227, P2 ;  /* 0x0000000104090824 */ /* 0x000fe200010e06e3 */
[----:B------:R-:W-:Y:S05]  /*184c0*/  @P0 IADD3 R2, P2, R2, R225, RZ ;  /* 0x000000e102020210 */ /* 0x000fea0007f5e0ff */
[----:B------:R2:W-:Y:S01]  /*184d0*/  @P0 LDGSTS.E.BYPASS.LTC128B.128 [R216+0xd080], [R8.64], !P1 ;  /* 0x0d08000008d80fae */ /* 0x0005e2000c901d46 */
[----:B------:R-:W-:Y:S01]  /*184e0*/  @P0 ISETP.GE.AND P1, PT, R221, c[0x0][0x1d4], PT ;  /* 0x00007500dd000a0c */ /* 0x000fe20003f26270 */
[----:B------:R-:W-:Y:S11]  /*184f0*/  @P0 IMAD.X R3, R4, 0x1, R224, P2 ;  /* 0x0000000104030824 */ /* 0x000ff600010e06e0 */
[----:B------:R-:W-:Y:S01]  /*18500*/  @!UPT UIADD3 URZ, URZ, URZ, URZ ;  /* 0x0000003f3f3ff290 */ /* 0x000fe2000fffe03f */
[----:B------:R2:W-:Y:S01]  /*18510*/  @P0 LDGSTS.E.BYPASS.LTC128B.128 [R216+0xe880], [R2.64], !P1 ;  /* 0x0e88000002d80fae */ /* 0x0005e2000c901d46 */
[----:B------:R-:W-:Y:S01]  /*18520*/  ISETP.GE.AND P0, PT, R5, 0x21, PT ;  /* 0x000000210500780c */ /* 0x000fe20003f06270 */
[----:B------:R-:W-:-:S06]  /*18530*/  BRA.DIV ~URZ, `(.L_x_3091) ;  /* 0x0000bd527f007947 */ /* 0x000fcc000b800000 */
[----:B------:R4:W1:Y:S04]  /*18540*/  SHFL.IDX PT, R4, R6, 0x1, 0x181f ;  /* 0x00381f0006047f89 */ /* 0x00086800000e0000 */
[----:B--2---:R4:W2:Y:S02]  /*18550*/  SHFL.IDX PT, R2, R10, 0x1, 0x181f ;  /* 0x00381f000a027f89 */ /* 0x0048a400000e0000 */
.L_x_3192:
[----:B------:R-:W-:Y:S02]  /*18560*/  @P0 ISETP.GE.AND P1, PT, R140, c[0x0][0x1d4], PT ;  /* 0x000075008c000a0c */ /* 0x000fe40003f26270 */
[----:B--2---:R-:W-:Y:S05]  /*18570*/  @P0 IADD3 R8, P2, R2, R230, RZ ;  /* 0x000000e602080210 */ /* 0x004fea0007f5e0ff */
[----:B-1----:R-:W-:Y:S06]  /*18580*/  @P0 IMAD.X R9, R4, 0x1, R231, P2 ;  /* 0x0000000104090824 */ /* 0x002fec00010e06e7 */
[----:B------:R-:W-:Y:S01]  /*18590*/  @!PT LDS RZ, [RZ] ;  /* 0x00000000fffff984 */ /* 0x000fe20000000800 */
[----:B------:R-:W-:Y:S01]  /*185a0*/  @!PT LDS RZ, [RZ] ;  /* 0x00000000fffff984 */ /* 0x000fe20000000800 */
[----:B------:R-:W-:Y:S01]  /*185b0*/  @!PT LDS RZ, [RZ] ;  /* 0x00000000fffff984 */ /* 0x000fe20000000800 */
[----:B------:R1:W-:Y:S01]  /*185c0*/  @P0 LDGSTS.E.BYPASS.LTC128B.128 [R219+0xb080], [R8.64], !P1 ;  /* 0x0b08000008db0fae */ /* 0x0003e2000c901d46 */
[----:B------:R-:W-:Y:S02]  /*185d0*/  @P0 ISETP.GE.AND P1, PT, R142, c[0x0][0x1d4], PT ;  /* 0x000075008e000a0c */ /* 0x000fe40003f26270 */
[----:B-1----:R-:W-:Y:S05]  /*185e0*/  @P0 IADD3 R8, P2, R2, R229, RZ ;  /* 0x000000e502080210 */ /* 0x002fea0007f5e0ff */
[----:B------:R-:W-:Y:S06]  /*185f0*/  @P0 IMAD.X R9, R4, 0x1, R226, P2 ;  /* 0x0000000104090824 */ /* 0x000fec00010e06e2 */
[----:B------:R1:W-:Y:S01]  /*18600*/  @P0 LDGSTS.E.BYPASS.LTC128B.128 [R219+0xc880], [R8.64], !P1 ;  /* 0x0c88000008db0fae */ /* 0x0003e2000c901d46 */
[----:B------:R-:W-:Y:S02]  /*18610*/  @P0 ISETP.GE.AND P1, PT, R220, c[0x0][0x1d4], PT ;  /* 0x00007500dc000a0c */ /* 0x000fe40003f26270 */
[----:B-1----:R-:W-:Y:S05]  /*18620*/  @P0 IADD3 R8, P2, R2, R228, RZ ;  /* 0x000000e402080210 */ /* 0x002fea0007f5e0ff */
[----:B------:R-:W-:Y:S01]  /*18630*/  @P0 IMAD.X R9, R4, 0x1, R227, P2 ;  /* 0x0000000104090824 */ /* 0x000fe200010e06e3 */
[----:B------:R-:W-:Y:S05]  /*18640*/  @P0 IADD3 R2, P2, R2, R225, RZ ;  /* 0x000000e102020210 */ /* 0x000fea0007f5e0ff */
[----:B------:R1:W-:Y:S01]  /*18650*/  @P0 LDGSTS.E.BYPASS.LTC128B.128 [R219+0xe080], [R8.64], !P1 ;  /* 0x0e08000008db0fae */ /* 0x0003e2000c901d46 */
[----:B------:R-:W-:Y:S01]  /*18660*/  @P0 ISETP.GE.AND P1, PT, R221, c[0x0][0x1d4], PT ;  /* 0x00007500dd000a0c */ /* 0x000fe20003f26270 */
[----:B------:R-:W-:Y:S11]  /*18670*/  @P0 IMAD.X R3, R4, 0x1, R224, P2 ;  /* 0x0000000104030824 */ /* 0x000ff600010e06e0 */
[----:B------:R-:W-:Y:S01]  /*18680*/  @!UPT UIADD3 URZ, URZ, URZ, URZ ;  /* 0x0000003f3f3ff290 */ /* 0x000fe2000fffe03f */
[----:B------:R1:W-:Y:S02]  /*18690*/  @P0 LDGSTS.E.BYPASS.LTC128B.128 [R219+0xf880], [R2.64], !P1 ;  /* 0x0f88000002db0fae */ /* 0x0003e4000c901d46 */
.L_x_3088:
[----:B--234-:R-:W-:Y:S05]  /*186a0*/  BSYNC B0 ;  /* 0x0000000000007941 */ /* 0x01cfea0003800000 */
.L_x_3087:
[----:B------:R-:W2:Y:S01]  /*186b0*/  LDL R4, [R1] ;  /* 0x0000000001047983 */ /* 0x000ea20000100800 */
[----:B-1----:R-:W-:Y:S03]  /*186c0*/  IMAD.MOV.U32 R8, RZ, RZ, c[0x0][0x2c4] ;  /* 0x0000b100ff087624 */ /* 0x002fe600078e00ff */
[----:B------:R-:W2:Y:S02]  /*186d0*/  LDL R2, [R1+0x20] ;  /* 0x0000200001027983 */ /* 0x000ea40000100800 */
[----:B------:R-:W-:Y:S02]  /*186e0*/  ISETP.NE.AND P0, PT, R8, 0x1, PT ;  /* 0x000000010800780c */ /* 0x000fe40003f05270 */
[----:B------:R-:W3:Y:S04]  /*186f0*/  LDL R6, [R1+0xc] ;  /* 0x00000c0001067983 */ /* 0x000ee80000100800 */
[----:B------:R-:W4:Y:S04]  /*18700*/  LDL R5, [R1+0x8] ;  /* 0x0000080001057983 */ /* 0x000f280000100800 */
[----:B------:R-:W4:Y:S04]  /*18710*/  LDL R3, [R1+0x4] ;  /* 0x0000040001037983 */ /* 0x000f280000100800 */
[----:B------:R-:W0:Y:S01]  /*18720*/  LDGDEPBAR ;  /* 0x00000000000079af */ /* 0x000e220000000000 */
[----:B--2---:R-:W-:Y:S04]  /*18730*/  IMAD.IADD R4, R2, 0x1, R4 ;  /* 0x0000000102047824 */ /* 0x004fe800078e0204 */
[----:B------:R-:W-:Y:S05]  /*18740*/  @P0 IMAD.HI.U32 R2, R4, c[0x0][0x2c8], RZ ;  /* 0x0000b20004020a27 */ /* 0x000fea00078e00ff */
[----:B------:R-:W-:Y:S01]  /*18750*/  @P0 SHF.R.U32.HI R4, RZ, c[0x0][0x2cc], R2 ;  /* 0x0000b300ff040a19 */ /* 0x000fe20000011602 */
[----:B------:R-:W-:Y:S05]  /*18760*/  IMAD R2, R218, -0x30, RZ ;  /* 0xffffffd0da027824 */ /* 0x000fea00078e02ff */
[----:B---3--:R-:W-:Y:S04]  /*18770*/  IADD3 R2, -R6, 0x1, R2 ;  /* 0x0000000106027810 */ /* 0x008fe80007ffe102 */
[----:B----4-:R-:W-:Y:S01]  /*18780*/  IADD3 R5, -R3, R2, R5 ;  /* 0x0000000203057210 */ /* 0x010fe20007ffe105 */
[----:B------:R-:W-:-:S05]  /*18790*/  BRA.DIV ~URZ, `(.L_x_3092) ;  /* 0x0000bbc27f007947 */ /* 0x000fca000b800000 */
[----:B------:R1:W2:Y:S02]  /*187a0*/  SHFL.IDX PT, R2, R4, RZ, 0x1c1f ;  /* 0x001c1fff04027589 */ /* 0x0002a400000e0000 */
.L_x_3193:
        /* <DEDUP_REMOVED lines=39> */
[C---:B------:R-:W-:Y:S02]  /*18a20*/  ISETP.GT.AND P4, PT, R2.reuse, 0x19, PT ;  /* 0x000000190200780c */ /* 0x040fe40003f84270 */
        /* <DEDUP_REMOVED lines=25> */
[----:B--2---:R-:W-:Y:S06]  /*18bc0*/  FMNMX.FTZ R2, R3, R2, !PT ;  /* 0x0000000203027209 */ /* 0x004fec0007810000 */
        /* <DEDUP_REMOVED lines=15> */
[----:B-12---:R-:W-:Y:S06]  /*18cc0*/  FMNMX.FTZ R4, R2, R3, !PT ;  /* 0x0000000302047209 */ /* 0x006fec0007810000 */
[----:B------:R1:W2:Y:S02]  /*18cd0*/  SHFL.BFLY PT, R2, R4, 0x1, 0x1f ;  /* 0x0c201f0004027f89 */ /* 0x0002a400000e0000 */
.L_x_3194:
[C---:B------:R-:W-:Y:S01]  /*18ce0*/  FSETP.NEU.FTZ.AND P0, PT, R6.reuse, -INF , PT ;  /* 0xff8000000600780b */ /* 0x040fe20003f1d000 */
[----:B------:R-:W-:Y:S01]  /*18cf0*/  FMUL.FTZ R3, R6, c[0x0][0x2d0] ;  /* 0x0000b40006037a20 */ /* 0x000fe20000410000 */
[----:B-12---:R-:W-:Y:S01]  /*18d00*/  FMNMX.FTZ R4, R2, R4, !PT ;  /* 0x0000000402047209 */ /* 0x006fe20007810000 */
        /* <DEDUP_REMOVED lines=20> */
[----:B------:R-:W1:Y:S02]  /*18e50*/  MUFU.EX2 R5, R8 ;  /* 0x0000000800057308 */ /* 0x000e640000000800 */
[C---:B-1----:R-:W-:Y:S01]  /*18e60*/  F2FP.PACK_AB R176, R5.reuse, R18 ;  /* 0x0000001205b0723e */ /* 0x042fe200000000ff */
[C---:B------:R-:W-:Y:S07]  /*18e70*/  FFMA.FTZ R3, R2.reuse, R234, R18 ;  /* 0x000000ea02037223 */ /* 0x040fee0000010012 */
[----:B------:R1:W2:Y:S01]  /*18e80*/  MUFU.EX2 R18, R13 ;  /* 0x0000000d00127308 */ /* 0x0002a20000000800 */
[----:B------:R-:W-:Y:S02]  /*18e90*/  FMUL.FTZ R20, R2, R164 ;  /* 0x000000a402147220 */ /* 0x000fe40000410000 */
[----:B------:R-:W-:Y:S01]  /*18ea0*/  FADD.FTZ R8, R5, R3 ;  /* 0x0000000305087221 */ /* 0x000fe20000010000 */
[C---:B------:R-:W-:Y:S01]  /*18eb0*/  FSEL R3, R4.reuse, RZ, P0 ;  /* 0x000000ff04037208 */ /* 0x040fe20000000000 */
[----:B------:R-:W-:Y:S02]  /*18ec0*/  FMUL.FTZ R5, R4, c[0x0][0x2d0] ;  /* 0x0000b40004057a20 */ /* 0x000fe40000410000 */
[C---:B------:R-:W-:Y:S02]  /*18ed0*/  FMUL.FTZ R21, R2.reuse, R165 ;  /* 0x000000a502157220 */ /* 0x040fe40000410000 */
[----:B------:R-:W-:Y:S01]  /*18ee0*/  FADD.FTZ R3, -R3, R14 ;  /* 0x0000000e03037221 */ /* 0x000fe20000010100 */
[----:B------:R-:W-:Y:S01]  /*18ef0*/  FSEL R5, R5, RZ, P0 ;  /* 0x000000ff05057208 */ /* 0x000fe20000000000 */
[----:B------:R-:W3:Y:S01]  /*18f00*/  MUFU.EX2 R14, R26 ;  /* 0x0000001a000e7308 */ /* 0x000ee20000000800 */
[----:B------:R-:W-:Y:S01]  /*18f10*/  FMUL.FTZ R25, R2, R161 ;  /* 0x000000a102197220 */ /* 0x000fe20000410000 */
[----:B------:R-:W-:Y:S01]  /*18f20*/  ISETP.GT.AND P0, PT, R218, R240, PT ;  /* 0x000000f0da00720c */ /* 0x000fe20003f04270 */
[----:B------:R-:W-:Y:S02]  /*18f30*/  FMUL.FTZ R3, R3, c[0x0][0x2d0] ;  /* 0x0000b40003037a20 */ /* 0x000fe40000410000 */
[--C-:B------:R-:W-:Y:S02]  /*18f40*/  FFMA.FTZ R9, R9, c[0x0][0x2d0], -R5.reuse ;  /* 0x0000b40009097a23 */ /* 0x100fe40000010805 */
[--C-:B------:R-:W-:Y:S02]  /*18f50*/  FFMA.FTZ R177, R34, c[0x0][0x2d0], -R5.reuse ;  /* 0x0000b40022b17a23 */ /* 0x100fe40000010805 */
[--C-:B------:R-:W-:Y:S01]  /*18f60*/  FFMA.FTZ R179, R33, c[0x0][0x2d0], -R5.reuse ;  /* 0x0000b40021b37a23 */ /* 0x100fe20000010805 */
[----:B------:R-:W4:Y:S01]  /*18f70*/  MUFU.EX2 R3, R3 ;  /* 0x0000000300037308 */ /* 0x000f220000000800 */
[----:B------:R-:W-:Y:S02]  /*18f80*/  FMUL.FTZ R33, R2, R153 ;  /* 0x0000009902217220 */ /* 0x000fe40000410000 */
[--C-:B-1----:R-:W-:Y:S02]  /*18f90*/  FFMA.FTZ R13, R35, c[0x0][0x2d0], -R5.reuse ;  /* 0x0000b400230d7a23 */ /* 0x102fe40000010805 */
[--C-:B------:R-:W-:Y:S02]  /*18fa0*/  FFMA.FTZ R183, R32, c[0x0][0x2d0], -R5.reuse ;  /* 0x0000b40020b77a23 */ /* 0x100fe40000010805 */
[----:B------:R-:W-:Y:S02]  /*18fb0*/  FMUL.FTZ R32, R2, R152 ;  /* 0x0000009802207220 */ /* 0x000fe40000410000 */
[----:B--2---:R-:W-:Y:S01]  /*18fc0*/  FADD.FTZ R8, R18, R8 ;  /* 0x0000000812087221 */ /* 0x004fe20000010000 */
[----:B------:R-:W1:Y:S01]  /*18fd0*/  MUFU.EX2 R180, R9 ;  /* 0x0000000900b47308 */ /* 0x000e620000000800 */
[--C-:B------:R-:W-:Y:S02]  /*18fe0*/  FFMA.FTZ R181, R31, c[0x0][0x2d0], -R5.reuse ;  /* 0x0000b4001fb57a23 */ /* 0x100fe40000010805 */
[--C-:B------:R-:W-:Y:S01]  /*18ff0*/  FFMA.FTZ R184, R30, c[0x0][0x2d0], -R5.reuse ;  /* 0x0000b4001eb87a23 */ /* 0x100fe20000010805 */
[C---:B---3--:R-:W-:Y:S01]  /*19000*/  F2FP.PACK_AB R178, R14.reuse, R18 ;  /* 0x000000120eb2723e */ /* 0x048fe200000000ff */
[----:B------:R-:W-:Y:S02]  /*19010*/  FADD.FTZ R182, R14, R8 ;  /* 0x000000080eb67221 */ /* 0x000fe40000010000 */
[----:B------:R-:W-:Y:S02]  /*19020*/  FMUL.FTZ R8, R2, R172 ;  /* 0x000000ac02087220 */ /* 0x000fe40000410000 */
[--C-:B------:R-:W-:Y:S01]  /*19030*/  FFMA.FTZ R185, R29, c[0x0][0x2d0], -R5.reuse ;  /* 0x0000b4001db97a23 */ /* 0x100fe20000010805 */
[----:B------:R-:W2:Y:S01]  /*19040*/  MUFU.EX2 R172, R13 ;  /* 0x0000000d00ac7308 */ /* 0x000ea20000000800 */
[--C-:B------:R-:W-:Y:S02]  /*19050*/  FFMA.FTZ R191, R17, c[0x0][0x2d0], -R5.reuse ;  /* 0x0000b40011bf7a23 */ /* 0x100fe40000010805 */
[--C-:B------:R-:W-:Y:S02]  /*19060*/  FFMA.FTZ R190, R16, c[0x0][0x2d0], -R5.reuse ;  /* 0x0000b40010be7a23 */ /* 0x100fe40000010805 */
[C---:B----4-:R-:W-:Y:S02]  /*19070*/  FMUL.FTZ R34, R3.reuse, R154 ;  /* 0x0000009a03227220 */ /* 0x050fe40000410000 */
[----:B------:R-:W-:Y:S02]  /*19080*/  FMUL.FTZ R35, R3, R155 ;  /* 0x0000009b03237220 */ /* 0x000fe40000410000 */
[----:B------:R-:W3:Y:S01]  /*19090*/  LDSM.16.MT88.4 R152, [R196] ;  /* 0x00000000c498783b */ /* 0x000ee20000004200 */
[----:B------:R2:W-:Y:S01]  /*190a0*/  MUFU.EX2 R165, R177 ;  /* 0x000000b100a57308 */ /* 0x0005e20000000800 */
[--C-:B------:R-:W-:Y:S02]  /*190b0*/  FFMA.FTZ R192, R11, c[0x0][0x2d0], -R5.reuse ;  /* 0x0000b4000bc07a23 */ /* 0x100fe40000010805 */
[C---:B------:R-:W-:Y:S02]  /*190c0*/  FMUL.FTZ R11, R3.reuse, R175 ;  /* 0x000000af030b7220 */ /* 0x040fe40000410000 */
[C---:B-1----:R-:W-:Y:S02]  /*190d0*/  FFMA.FTZ R164, R3.reuse, R233, R180 ;  /* 0x000000e903a47223 */ /* 0x042fe400000100b4 */
[----:B------:R-:W-:Y:S02]  /*190e0*/  FMUL.FTZ R9, R2, R173 ;  /* 0x000000ad02097220 */ /* 0x000fe40000410000 */
[----:B------:R-:W-:Y:S01]  /*190f0*/  FFMA.FTZ R5, R10, c[0x0][0x2d0], -R5 ;  /* 0x0000b4000a057a23 */ /* 0x000fe20000010805 */
[----:B------:R-:W1:Y:S01]  /*19100*/  MUFU.EX2 R233, R179 ;  /* 0x000000b300e97308 */ /* 0x000e620000000800 */
[C---:B------:R-:W-:Y:S02]  /*19110*/  FMUL.FTZ R10, R3.reuse, R174 ;  /* 0x000000ae030a7220 */ /* 0x040fe40000410000 */
[C---:B------:R-:W-:Y:S02]  /*19120*/  FMUL.FTZ R16, R2.reuse, R168 ;  /* 0x000000a802107220 */ /* 0x040fe40000410000 */
[----:B------:R-:W-:Y:S02]  /*19130*/  FMUL.FTZ R17, R2, R169 ;  /* 0x000000a902117220 */ /* 0x000fe40000410000 */
[C---:B------:R-:W-:Y:S02]  /*19140*/  FMUL.FTZ R18, R3.reuse, R170 ;  /* 0x000000aa03127220 */ /* 0x040fe40000410000 */
[C---:B------:R-:W-:Y:S01]  /*19150*/  FMUL.FTZ R19, R3.reuse, R171 ;  /* 0x000000ab03137220 */ /* 0x040fe20000410000 */
[----:B------:R-:W4:Y:S01]  /*19160*/  MUFU.EX2 R13, R189 ;  /* 0x000000bd000d7308 */ /* 0x000f220000000800 */
[C---:B------:R-:W-:Y:S01]  /*19170*/  FMUL.FTZ R22, R3.reuse, R166 ;  /* 0x000000a603167220 */ /* 0x040fe20000410000 */
[----:B------:R-:W-:Y:S01]  /*19180*/  LDSM.16.MT88.4 R168, [R196+0x1000] ;  /* 0x00100000c4a8783b */ /* 0x000fe20000004200 */
[C---:B------:R-:W-:Y:S01]  /*19190*/  FMUL.FTZ R23, R3.reuse, R167 ;  /* 0x000000a703177220 */ /* 0x040fe20000410000 */
[----:B--2---:R-:W-:Y:S01]  /*191a0*/  F2FP.PACK_AB R177, R172, R180 ;  /* 0x000000b4acb1723e */ /* 0x004fe200000000ff */
[C---:B------:R-:W-:Y:S02]  /*191b0*/  FMUL.FTZ R26, R3.reuse, R162 ;  /* 0x000000a2031a7220 */ /* 0x040fe40000410000 */
[----:B------:R-:W-:Y:S02]  /*191c0*/  FMUL.FTZ R27, R3, R163 ;  /* 0x000000a3031b7220 */ /* 0x000fe40000410000 */
[C---:B------:R-:W-:Y:S01]  /*191d0*/  FMUL.FTZ R24, R2.reuse, R160 ;  /* 0x000000a002187220 */ /* 0x040fe20000410000 */
[----:B------:R-:W-:Y:S01]  /*191e0*/  MUFU.EX2 R14, R186 ;  /* 0x000000ba000e7308 */ /* 0x000fe20000000800 */
[C---:B------:R-:W-:Y:S02]  /*191f0*/  FMUL.FTZ R28, R2.reuse, R156 ;  /* 0x0000009c021c7220 */ /* 0x040fe40000410000 */
[C---:B------:R-:W-:Y:S01]  /*19200*/  FMUL.FTZ R29, R2.reuse, R157 ;  /* 0x0000009d021d7220 */ /* 0x040fe20000410000 */
[----:B-1----:R-:W-:Y:S01]  /*19210*/  F2FP.PACK_AB R179, R233, R165 ;  /* 0x000000a5e9b3723e */ /* 0x002fe200000000ff */
[C---:B------:R-:W-:Y:S02]  /*19220*/  FMUL.FTZ R30, R3.reuse, R158 ;  /* 0x0000009e031e7220 */ /* 0x040fe40000410000 */
[C---:B------:R-:W-:Y:S02]  /*19230*/  FMUL.FTZ R31, R3.reuse, R159 ;  /* 0x0000009f031f7220 */ /* 0x040fe40000410000 */
[----:B------:R-:W-:Y:S01]  /*19240*/  LDSM.16.MT88.4 R156, [R196+0x800] ;  /* 0x00080000c49c783b */ /* 0x000fe20000004200 */
[----:B------:R-:W-:Y:S01]  /*19250*/  MUFU.EX2 R160, R187 ;  /* 0x000000bb00a07308 */ /* 0x000fe20000000800 */
[C---:B---3--:R-:W-:Y:S05]  /*19260*/  HMMA.16816.F32 R8, R176.reuse, R152, R8 ;  /* 0x00000098b008723c */ /* 0x048fea0000001808 */
        /* <DEDUP_REMOVED lines=33> */
[C---:B------:R-:W-:Y:S01]  /*19480*/  FMUL.FTZ R59, R3.reuse, R59 ;  /* 0x0000003b033b7220 */ /* 0x040fe20000410000 */
[----:B------:R-:W-:Y:S01]  /*19490*/  MUFU.EX2 R180, R192 ;  /* 0x000000c000b47308 */ /* 0x000fe20000000800 */
[C---:B------:R-:W-:Y:S02]  /*194a0*/  FMUL.FTZ R60, R2.reuse, R60 ;  /* 0x0000003c023c7220 */ /* 0x040fe40000410000 */
[C---:B------:R-:W-:Y:S04]  /*194b0*/  FMUL.FTZ R61, R2.reuse, R61 ;  /* 0x0000003d023d7220 */ /* 0x040fe80000410000 */
        /* <DEDUP_REMOVED lines=84> */
[----:B------:R-:W2:Y:S01]  /*19a00*/  MUFU.EX2 R3, R188 ;  /* 0x000000bc00037308 */ /* 0x000ea20000000800 */
[C---:B------:R-:W-:Y:S02]  /*19a10*/  FMUL.FTZ R132, R2.reuse, R132 ;  /* 0x0000008402847220 */ /* 0x040fe40000410000 */
[C---:B------:R-:W-:Y:S02]  /*19a20*/  FMUL.FTZ R133, R2.reuse, R133 ;  /* 0x0000008502857220 */ /* 0x040fe40000410000 */
[C---:B------:R-:W-:Y:S01]  /*19a30*/  FMUL.FTZ R136, R2.reuse, R136 ;  /* 0x0000008802887220 */ /* 0x040fe20000410000 */
[C---:B-1----:R-:W-:Y:S03]  /*19a40*/  HMMA.16816.F32 R52, R176.reuse, R152, R52 ;  /* 0x00000098b034723c */ /* 0x042fe60000001834 */
[----:B------:R-:W-:Y:S02]  /*19a50*/  FMUL.FTZ R137, R2, R137 ;  /* 0x0000008902897220 */ /* 0x000fe40000410000 */
[----:B----4-:R-:W-:Y:S02]  /*19a60*/  FADD.FTZ R2, R13, R182 ;  /* 0x000000b60d027221 */ /* 0x010fe40000010000 */
[----:B------:R-:W1:Y:S01]  /*19a70*/  MUFU.EX2 R182, R190 ;  /* 0x000000be00b67308 */ /* 0x000e620000000800 */
[C---:B------:R-:W-:Y:S01]  /*19a80*/  HMMA.16816.F32 R56, R176.reuse, R154, R56 ;  /* 0x0000009ab038723c */ /* 0x040fe20000001838 */
[----:B------:R-:W3:Y:S03]  /*19a90*/  LDSM.16.MT88.4 R152, [R199+0x1800] ;  /* 0x00180000c798783b */ /* 0x000ee60000004200 */
[C---:B--2---:R-:W-:Y:S04]  /*19aa0*/  FADD.FTZ R2, R3.reuse, R2 ;  /* 0x0000000203027221 */ /* 0x044fe80000010000 */
[----:B------:R-:W-:Y:S04]  /*19ab0*/  FADD.FTZ R2, R160, R2 ;  /* 0x00000002a0027221 */ /* 0x000fe80000010000 */
[----:B------:R-:W-:Y:S01]  /*19ac0*/  FADD.FTZ R2, R14, R2 ;  /* 0x000000020e027221 */ /* 0x000fe20000010000 */
[C---:B---3--:R-:W-:Y:S08]  /*19ad0*/  HMMA.16816.F32 R60, R176.reuse, R152, R60 ;  /* 0x00000098b03c723c */ /* 0x048ff0000000183c */
        /* <DEDUP_REMOVED lines=29> */
[----:B------:R-:W2:Y:S03]  /*19cb0*/  MUFU.EX2 R13, R217 ;  /* 0x000000d9000d7308 */ /* 0x000ea60000000800 */
[----:B------:R-:W-:Y:S03]  /*19cc0*/  F2FP.PACK_AB R153, R186, R187 ;  /* 0x000000bbba99723e */ /* 0x000fe600000000ff */
[----:B------:R-:W-:Y:S02]  /*19cd0*/  F2FP.PACK_AB R154, R14, R160 ;  /* 0x000000a00e9a723e */ /* 0x000fe400000000ff */
[----:B------:R-:W3:Y:S02]  /*19ce0*/  LDSM.16.MT88.4 R160, [R197+0x800] ;  /* 0x00080000c5a0783b */ /* 0x000ee40000004200 */
[----:B------:R-:W4:Y:S01]  /*19cf0*/  MUFU.EX2 R3, R195 ;  /* 0x000000c300037308 */ /* 0x000f220000000800 */
[----:B------:R-:W-:Y:S02]  /*19d00*/  F2FP.PACK_AB R155, R183, R184 ;  /* 0x000000b8b79b723e */ /* 0x000fe400000000ff */
[----:B-1----:R-:W-:Y:S02]  /*19d10*/  F2FP.PACK_AB R177, R182, R181 ;  /* 0x000000b5b6b1723e */ /* 0x002fe400000000ff */
[----:B------:R-:W-:Y:S03]  /*19d20*/  F2FP.PACK_AB R179, R5, R180 ;  /* 0x000000b405b3723e */ /* 0x000fe600000000ff */
[C---:B------:R-:W-:Y:S02]  /*19d30*/  HMMA.16816.F32 R8, R152.reuse, R156, R8 ;  /* 0x0000009c9808723c */ /* 0x040fe40000001808 */
[----:B------:R-:W-:Y:S03]  /*19d40*/  MUFU.EX2 R14, R193 ;  /* 0x000000c1000e7308 */ /* 0x000fe60000000800 */
[----:B--2---:R-:W-:Y:S01]  /*19d50*/  FADD.FTZ R2, R13, R2 ;  /* 0x000000020d027221 */ /* 0x004fe20000010000 */
[----:B------:R-:W-:Y:S02]  /*19d60*/  IADD3 R217, R218, -0x1, RZ ;  /* 0xffffffffdad97810 */ /* 0x000fe40007ffe0ff */
[C---:B------:R-:W-:Y:S01]  /*19d70*/  HMMA.16816.F32 R16, R152.reuse, R158, R16 ;  /* 0x0000009e9810723c */ /* 0x040fe20000001810 */
[----:B------:R-:W1:Y:S03]  /*19d80*/  LDSM.16.MT88.4 R156, [R199+0x800] ;  /* 0x00080000c79c783b */ /* 0x000e660000004200 */
[----:B------:R-:W-:Y:S02]  /*19d90*/  MOV R218, R217 ;  /* 0x000000d900da7202 */ /* 0x000fe40000000f00 */
[C---:B----4-:R-:W-:Y:S01]  /*19da0*/  F2FP.PACK_AB R176, R3.reuse, R13 ;  /* 0x0000000d03b0723e */ /* 0x050fe200000000ff */
[----:B------:R-:W-:Y:S02]  /*19db0*/  FADD.FTZ R2, R3, R2 ;  /* 0x0000000203027221 */ /* 0x000fe40000010000 */
[----:B------:R-:W-:Y:S03]  /*19dc0*/  FADD.FTZ R3, R172, R164 ;  /* 0x000000a4ac037221 */ /* 0x000fe60000010000 */
[----:B------:R-:W-:Y:S01]  /*19dd0*/  MOV R13, R6 ;  /* 0x00000006000d7202 */ /* 0x000fe20000000f00 */
        /* <DEDUP_REMOVED lines=42> */
[----:B-1----:R-:W-:Y:S01]  /*1a080*/  F2FP.PACK_AB R178, R14, R156 ;  /* 0x0000009c0eb2723e */ /* 0x002fe200000000ff */
[----:B------:R-:W-:Y:S03]  /*1a090*/  FADD.FTZ R2, R156, R2 ;  /* 0x000000029c027221 */ /* 0x000fe60000010000 */
[C---:B--2---:R-:W-:Y:S04]  /*1a0a0*/  HMMA.16816.F32 R132, R152.reuse, R160, R132 ;  /* 0x000000a09884723c */ /* 0x044fe80000001884 */
[----:B------:R-:W-:Y:S01]  /*1a0b0*/  FADD.FTZ R234, R14, R2 ;  /* 0x000000020eea7221 */ /* 0x000fe20000010000 */
[-C--:B------:R-:W-:Y:S01]  /*1a0c0*/  MOV R14, R4.reuse ;  /* 0x00000004000e7202 */ /* 0x080fe20000000f00 */
[----:B------:R-:W-:Y:S02]  /*1a0d0*/  FADD.FTZ R2, R165, R3 ;  /* 0x00000003a5027221 */ /* 0x000fe40000010000 */
        /* <DEDUP_REMOVED lines=18> */
[----:B------:R-:W-:Y:S04]  /*1a200*/  MOV R5, R4 ;  /* 0x0000000400057202 */ /* 0x000fe80000000f00 */
        /* <DEDUP_REMOVED lines=40> */
.L_x_3081:
[----:B------:R-:W-:-:S13]  /*1a490*/  ISETP.GE.AND P0, PT, R217, R239, PT ;  /* 0x000000efd900720c */ /* 0x000fda0003f06270 */
[----:B------:R-:W-:Y:S05]  /*1a4a0*/  @!P0 BRA `(.L_x_3095) ;  /* 0x00002f0000008947 */ /* 0x000fea0003800000 */
.L_x_3107:
[----:B------:R-:W-:Y:S04]  /*1a4b0*/  DEPBAR.LE SB0, 0x0 ;  /* 0x000080000000791a */ /* 0x000fe80000000000 */
[----:B------:R-:W-:Y:S01]  /*1a4c0*/  WARPSYNC 0xffffffff ;  /* 0xffffffff00007948 */ /* 0x000fe20003800000 */
[----:B------:R-:W-:Y:S01]  /*1a4d0*/  BAR.SYNC.DEFER_BLOCKING 0x0 ;  /* 0x0000000000007b1d */ /* 0x000fe20000010000 */
[----:B------:R-:W-:Y:S02]  /*1a4e0*/  SHF.R.S32.HI R2, RZ, 0x1f, R223 ;  /* 0x0000001fff027819 */ /* 0x000fe400000114df */
[----:B------:R-:W-:Y:S02]  /*1a4f0*/  SHF.R.S32.HI R8, RZ, 0x1f, R222 ;  /* 0x0000001fff087819 */ /* 0x000fe400000114de */
[----:B------:R-:W-:Y:S01]  /*1a500*/  MOV R13, R6 ;  /* 0x00000006000d7202 */ /* 0x000fe20000000f00 */
[----:B------:R-:W-:Y:S02]  /*1a510*/  IMAD R4, R2, c[0x0][0x208], RZ ;  /* 0x0000820002047a24 */ /* 0x000fe400078e02ff */
[C---:B------:R-:W-:Y:S04]  /*1a520*/  IMAD.WIDE.U32 R2, R223.reuse, c[0x0][0x208], RZ ;  /* 0x00008200df027a25 */ /* 0x040fe800078e00ff */
[----:B------:R-:W-:Y:S05]  /*1a530*/  IMAD R4, R223, c[0x0][0x20c], R4 ;  /* 0x00008300df047a24 */ /* 0x000fea00078e0204 */
[----:B------:R-:W-:Y:S01]  /*1a540*/  IADD3 R3, R3, R4, RZ ;  /* 0x0000000403037210 */ /* 0x000fe20007ffe0ff */
[----:B------:R-:W-:Y:S04]  /*1a550*/  IMAD R4, R8, c[0x0][0x218], RZ ;  /* 0x0000860008047a24 */ /* 0x000fe800078e02ff */
[C---:B------:R-:W-:Y:S01]  /*1a560*/  IMAD.WIDE.U32 R2, R222.reuse, c[0x0][0x218], R2 ;  /* 0x00008600de027a25 */ /* 0x040fe200078e0002 */
[----:B------:R1:W2:Y:S03]  /*1a570*/  LDSM.16.M88.4 R32, [R200] ;  /* 0x00000000c820783b */ /* 0x0002a60000000200 */
[----:B------:R-:W-:Y:S01]  /*1a580*/  IMAD R4, R222, c[0x0][0x21c], R4 ;  /* 0x00008700de047a24 */ /* 0x000fe200078e0204 */
[----:B------:R-:W-:Y:S01]  /*1a590*/  IADD3 R2, P0, R242, R2, RZ ;  /* 0x00000002f2027210 */ /* 0x000fe20007f1e0ff */
[----:B------:R1:W3:Y:S03]  /*1a5a0*/  LDSM.16.M88.4 R16, [R151] ;  /* 0x000000009710783b */ /* 0x0002e60000000200 */
[----:B------:R-:W-:Y:S01]  /*1a5b0*/  IADD3.X R3, R241, R3, R4, P0, !PT ;  /* 0x00000003f1037210 */ /* 0x000fe200007fe404 */
[----:B------:R1:W4:Y:S01]  /*1a5c0*/  LDSM.16.M88.4 R24, [R151+0x800] ;  /* 0x000800009718783b */ /* 0x0003220000000200 */
[C---:B------:R-:W-:Y:S03]  /*1a5d0*/  LEA R14, P0, R2.reuse, c[0x0][0x1f8], 0x1 ;  /* 0x00007e00020e7a11 */ /* 0x040fe600078008ff */
[----:B------:R1:W1:Y:S01]  /*1a5e0*/  LDSM.16.M88.4 R176, [R151+0x1000] ;  /* 0x0010000097b0783b */ /* 0x0002620000000200 */
[----:B------:R-:W-:Y:S03]  /*1a5f0*/  LEA.HI.X R4, R2, c[0x0][0x1fc], R3, 0x1, P0 ;  /* 0x00007f0002047a11 */ /* 0x000fe600000f0c03 */
[----:B------:R1:W1:Y:S04]  /*1a600*/  LDSM.16.M88.4 R180, [R201] ;  /* 0x00000000c9b4783b */ /* 0x0002680000000200 */
[----:B------:R1:W1:Y:S04]  /*1a610*/  LDSM.16.M88.4 R184, [R204] ;  /* 0x00000000ccb8783b */ /* 0x0002680000000200 */
[----:B------:R1:W1:Y:S04]  /*1a620*/  LDSM.16.M88.4 R188, [R214] ;  /* 0x00000000d6bc783b */ /* 0x0002680000000200 */
[----:B------:R1:W1:Y:S01]  /*1a630*/  LDSM.16.M88.4 R192, [R215] ;  /* 0x00000000d7c0783b */ /* 0x0002620000000200 */
[----:B------:R-:W-:-:S05]  /*1a640*/  BRA.DIV ~URZ, `(.L_x_3096) ;  /* 0x0000a2027f007947 */ /* 0x000fca000b800000 */
[----:B------:R4:W3:Y:S02]  /*1a650*/  SHFL.IDX PT, R2, R4, RZ, 0x181f ;  /* 0x00181fff04027589 */ /* 0x0008e400000e0000 */
.L_x_3195:
[----:B------:R-:W5:Y:S01]  /*1a660*/  SHFL.IDX PT, R3, R14, RZ, 0x181f ;  /* 0x00181fff0e037589 */ /* 0x000f6200000e0000 */
[----:B------:R-:W-:Y:S01]  /*1a670*/  ISETP.GE.AND P4, PT, R140, c[0x0][0x1d4], PT ;  /* 0x000075008c007a0c */ /* 0x000fe20003f86270 */
[----:B------:R-:W-:Y:S01]  /*1a680*/  BSSY B0, `(.L_x_3097) ;  /* 0x0000027000007945 */ /* 0x000fe20003800000 */
[----:B------:R-:W-:Y:S01]  /*1a690*/  ISETP.GE.AND P3, PT, R142, c[0x0][0x1d4], PT ;  /* 0x000075008e007a0c */ /* 0x000fe20003f66270 */
[----:B------:R-:W4:Y:S01]  /*1a6a0*/  S2R R20, SR_TID.X ;  /* 0x0000000000147919 */ /* 0x000f220000002100 */
[----:B------:R-:W-:Y:S02]  /*1a6b0*/  ISETP.GE.AND P5, PT, R220, c[0x0][0x1d4], PT ;  /* 0x00007500dc007a0c */ /* 0x000fe40003fa6270 */
[----:B------:R-:W-:Y:S02]  /*1a6c0*/  ISETP.GE.AND P2, PT, R221, c[0x0][0x1d4], PT ;  /* 0x00007500dd007a0c */ /* 0x000fe40003f46270 */
[C---:B-----5:R-:W-:Y:S05]  /*1a6d0*/  IADD3 R10, P0, R3.reuse, R230, RZ ;  /* 0x000000e6030a7210 */ /* 0x060fea0007f1e0ff */
[C---:B---3--:R-:W-:Y:S01]  /*1a6e0*/  IMAD.X R11, R2.reuse, 0x1, R231, P0 ;  /* 0x00000001020b7824 */ /* 0x048fe200000e06e7 */
[C---:B------:R-:W-:Y:S04]  /*1a6f0*/  IADD3 R8, P0, R3.reuse, R229, RZ ;  /* 0x000000e503087210 */ /* 0x040fe80007f1e0ff */
[----:B------:R-:W-:Y:S01]  /*1a700*/  @!PT LDS RZ, [RZ] ;  /* 0x00000000fffff984 */ /* 0x000fe20000000800 */
[----:B------:R-:W-:Y:S01]  /*1a710*/  @!PT LDS RZ, [RZ] ;  /* 0x00000000fffff984 */ /* 0x000fe20000000800 */
[----:B------:R3:W-:Y:S01]  /*1a720*/  LDGSTS.E.BYPASS.LTC128B.128 [R219+0x4080], [R10.64], !P4 ;  /* 0x040800000adb7fae */ /* 0x0007e2000e101d46 */
[C---:B------:R-:W-:Y:S05]  /*1a730*/  IMAD.X R9, R2.reuse, 0x1, R226, P0 ;  /* 0x0000000102097824 */ /* 0x040fea00000e06e2 */
[----:B------:R5:W-:Y:S02]  /*1a740*/  LDGSTS.E.BYPASS.LTC128B.128 [R219+0x5880], [R8.64], !P3 ;  /* 0x0588000008db7fae */ /* 0x000be4000d901d46 */
[C---:B-----5:R-:W-:Y:S05]  /*1a750*/  IADD3 R8, P0, R3.reuse, R228, RZ ;  /* 0x000000e403087210 */ /* 0x060fea0007f1e0ff */
[C---:B------:R-:W-:Y:S05]  /*1a760*/  IMAD.X R9, R2.reuse, 0x1, R227, P0 ;  /* 0x0000000102097824 */ /* 0x040fea00000e06e3 */
[----:B------:R5:W-:Y:S02]  /*1a770*/  LDGSTS.E.BYPASS.LTC128B.128 [R219+0x7080], [R8.64], !P5 ;  /* 0x0708000008db7fae */ /* 0x000be4000e901d46 */
[----:B-----5:R-:W-:Y:S05]  /*1a780*/  IADD3 R8, P0, R3, R225, RZ ;  /* 0x000000e103087210 */ /* 0x020fea0007f1e0ff */
[----:B------:R-:W-:Y:S01]  /*1a790*/  IMAD.X R9, R2, 0x1, R224, P0 ;  /* 0x0000000102097824 */ /* 0x000fe200000e06e0 */
[----:B----4-:R-:W-:Y:S04]  /*1a7a0*/  ISETP.GT.AND P0, PT, R20, 0x7f, PT ;  /* 0x0000007f1400780c */ /* 0x010fe80003f04270 */
[----:B------:R3:W-:Y:S09]  /*1a7b0*/  LDGSTS.E.BYPASS.LTC128B.128 [R219+0x8880], [R8.64], !P2 ;  /* 0x0888000008db7fae */ /* 0x0007f2000d101d46 */
[----:B------:R-:W-:-:S05]  /*1a7c0*/  @P0 BRA `(.L_x_3098) ;  /* 0x0000012000000947 */ /* 0x000fca0003800000 */
[----:B------:R-:W-:-:S05]  /*1a7d0*/  BRA.DIV ~URZ, `(.L_x_3099) ;  /* 0x0000a0e27f007947 */ /* 0x000fca000b800000 */
[----:B------:R-:W4:Y:S04]  /*1a7e0*/  SHFL.IDX PT, R4, R4, 0x1, 0x181f ;  /* 0x00381f0004047f89 */ /* 0x000f2800000e0000 */
[----:B------:R3:W2:Y:S02]  /*1a7f0*/  SHFL.IDX PT, R2, R14, 0x1, 0x181f ;  /* 0x00381f000e027f89 */ /* 0x0006a400000e0000 */
.L_x_3196:
[----:B--23--:R-:W-:Y:S05]  /*1a800*/  IADD3 R8, P0, R2, R230, RZ ;  /* 0x000000e602087210 */ /* 0x00cfea0007f1e0ff */
        /* <DEDUP_REMOVED lines=14> */
.L_x_3098:
[----:B------:R-:W-:Y:S05]  /*1a8f0*/  BSYNC B0 ;  /* 0x0000000000007941 */ /* 0x000fea0003800000 */
.L_x_3097:
[----:B------:R-:W0:Y:S01]  /*1a900*/  LDGDEPBAR ;  /* 0x00000000000079af */ /* 0x000e220000000000 */
[----:B------:R-:W-:Y:S01]  /*1a910*/  WARPSYNC 0xffffffff ;  /* 0xffffffff00007948 */ /* 0x000fe20003800000 */
[C---:B--23--:R-:W-:Y:S01]  /*1a920*/  HMMA.16816.F32 R8, R32.reuse, R16, RZ ;  /* 0x000000102008723c */ /* 0x04cfe200000018ff */
        /* <DEDUP_REMOVED lines=159> */
[----:B------:R2:W1:Y:S10]  /*1b320*/  MUFU.TANH R185, R2 ;  /* 0x0000000200b97308 */ /* 0x0004740000002400 */
[----:B------:R-:W1:Y:S01]  /*1b330*/  MUFU.TANH R177, R3 ;  /* 0x0000000300b17308 */ /* 0x000e620000002400 */
[----:B--2---:R-:W-:Y:S09]  /*1b340*/  FMUL.FTZ R2, R10, c[0x0][0x320] ;  /* 0x0000c8000a027a20 */ /* 0x004ff20000410000 */
        /* <DEDUP_REMOVED lines=44> */
[----:B------:R-:W-:Y:S02]  /*1b610*/  IMAD R3, R217, 0x30, R252 ;  /* 0x00000030d9037824 */ /* 0x000fe400078e02fc */
[----:B------:R-:W-:Y:S01]  /*1b620*/  IMAD.MOV.U32 R222, RZ, RZ, RZ ;  /* 0x000000ffffde7224 */ /* 0x000fe200078e00ff */
[----:B------:R-:W-:Y:S02]  /*1b630*/  ISETP.NE.AND P1, PT, R218, 0x1, PT ;  /* 0x00000001da00780c */ /* 0x000fe40003f25270 */
[----:B------:R-:W-:Y:S05]  /*1b640*/  IADD3 R3, R3, -0x30, R0 ;  /* 0xffffffd003037810 */ /* 0x000fea0007ffe000 */
[--C-:B--2---:R-:W-:Y:S06]  /*1b650*/  IMAD.MOV.U32 R2, RZ, RZ, R3.reuse ;  /* 0x000000ffff027224 */ /* 0x104fec00078e0003 */
        /* <DEDUP_REMOVED lines=26> */
.L_x_3197:
[----:B------:R-:W-:-:S05]  /*1b800*/  BRA.DIV ~URZ, `(.L_x_3103) ;  /* 0x000091f27f007947 */ /* 0x000fca000b800000 */
[----:B------:R4:W2:Y:S02]  /*1b810*/  SHFL.IDX PT, R2, R14, RZ, 0x181f ;  /* 0x00181fff0e027589 */ /* 0x0008a400000e0000 */
.L_x_3198:
[----:B--2---:R-:W-:Y:S05]  /*1b820*/  @P0 IADD3 R10, P1, R2, R230, RZ ;  /* 0x000000e6020a0210 */ /* 0x004fea0007f3e0ff */
[----:B---3--:R-:W-:Y:S05]  /*1b830*/  @P0 IMAD.X R11, R4, 0x1, R231, P1 ;  /* 0x00000001040b0824 */ /* 0x008fea00008e06e7 */
[----:B------:R-:W-:Y:S01]  /*1b840*/  @!PT LDS RZ, [RZ] ;  /* 0x00000000fffff984 */ /* 0x000fe20000000800 */
[----:B------:R-:W-:Y:S01]  /*1b850*/  @!PT LDS RZ, [RZ] ;  /* 0x00000000fffff984 */ /* 0x000fe20000000800 */
[----:B------:R-:W-:Y:S01]  /*1b860*/  @!PT LDS RZ, [RZ] ;  /* 0x00000000fffff984 */ /* 0x000fe20000000800 */
[----:B------:R2:W-:Y:S02]  /*1b870*/  @P0 LDGSTS.E.BYPASS.LTC128B.128 [R216+0xa080], [R10.64], !P4 ;  /* 0x0a0800000ad80fae */ /* 0x0005e4000e101d46 */
[----:B--2---:R-:W-:Y:S05]  /*1b880*/  @P0 IADD3 R10, P1, R2, R229, RZ ;  /* 0x000000e5020a0210 */ /* 0x004fea0007f3e0ff */
[----:B------:R-:W-:Y:S05]  /*1b890*/  @P0 IMAD.X R11, R4, 0x1, R226, P1 ;  /* 0x00000001040b0824 */ /* 0x000fea00008e06e2 */
[----:B------:R2:W-:Y:S02]  /*1b8a0*/  @P0 LDGSTS.E.BYPASS.LTC128B.128 [R216+0xb880], [R10.64], !P3 ;  /* 0x0b8800000ad80fae */ /* 0x0005e4000d901d46 */
[----:B--2---:R-:W-:Y:S05]  /*1b8b0*/  @P0 IADD3 R10, P1, R2, R228, RZ ;  /* 0x000000e4020a0210 */ /* 0x004fea0007f3e0ff */
[----:B------:R-:W-:Y:S01]  /*1b8c0*/  @P0 IMAD.X R11, R4, 0x1, R227, P1 ;  /* 0x00000001040b0824 */ /* 0x000fe200008e06e3 */
[----:B------:R-:W-:Y:S04]  /*1b8d0*/  @P0 IADD3 R2, P1, R2, R225, RZ ;  /* 0x000000e102020210 */ /* 0x000fe80007f3e0ff */
[----:B------:R2:W-:Y:S01]  /*1b8e0*/  @P0 LDGSTS.E.BYPASS.LTC128B.128 [R216+0xd080], [R10.64], !P5 ;  /* 0x0d0800000ad80fae */ /* 0x0005e2000e901d46 */
[----:B------:R-:W-:Y:S05]  /*1b8f0*/  @P0 IMAD.X R3, R4, 0x1, R224, P1 ;  /* 0x0000000104030824 */ /* 0x000fea00008e06e0 */
[----:B------:R2:W-:Y:S01]  /*1b900*/  @P0 LDGSTS.E.BYPASS.LTC128B.128 [R216+0xe880], [R2.64], !P2 ;  /* 0x0e88000002d80fae */ /* 0x0005e2000d101d46 */
[----:B------:R-:W-:Y:S01]  /*1b910*/  ISETP.GE.AND P0, PT, R8, 0x21, PT ;  /* 0x000000210800780c */ /* 0x000fe20003f06270 */
[----:B------:R-:W-:-:S06]  /*1b920*/  BRA.DIV ~URZ, `(.L_x_3104) ;  /* 0x000091427f007947 */ /* 0x000fcc000b800000 */
[----:B------:R3:W2:Y:S04]  /*1b930*/  SHFL.IDX PT, R4, R9, 0x1, 0x181f ;  /* 0x00381f0009047f89 */ /* 0x0006a800000e0000 */
[----:B--2---:R3:W2:Y:S02]  /*1b940*/  SHFL.IDX PT, R2, R14, 0x1, 0x181f ;  /* 0x00381f000e027f89 */ /* 0x0046a400000e0000 */
.L_x_3199:
        /* <DEDUP_REMOVED lines=14> */
[----:B------:R2:W-:Y:S03]  /*1ba30*/  @P0 LDGSTS.E.BYPASS.LTC128B.128 [R219+0xf880], [R2.64], !P2 ;  /* 0x0f88000002db0fae */ /* 0x0005e6000d101d46 */
.L_x_3101:
[----:B---34-:R-:W-:Y:S05]  /*1ba40*/  BSYNC B0 ;  /* 0x0000000000007941 */ /* 0x018fea0003800000 */
.L_x_3100:
[----:B--2---:R-:W-:Y:S01]  /*1ba50*/  FMNMX.FTZ R3, R186, R6, !PT ;  /* 0x00000006ba037209 */ /* 0x004fe20007810000 */
        /* <DEDUP_REMOVED lines=26> */
.L_x_3200:
[----:B-12---:R-:W-:Y:S01]  /*1bc00*/  FMNMX.FTZ R4, R4, R2, !PT ;  /* 0x0000000204047209 */ /* 0x006fe20007810000 */
[----:B------:R-:W-:-:S05]  /*1bc10*/  BRA.DIV ~URZ, `(.L_x_3106) ;  /* 0x00008f727f007947 */ /* 0x000fca000b800000 */
[----:B------:R-:W1:Y:S02]  /*1bc20*/  SHFL.BFLY PT, R2, R4, 0x1, 0x1f ;  /* 0x0c201f0004027f89 */ /* 0x000e6400000e0000 */
[----:B-1----:R-:W-:Y:S02]  /*1bc30*/  FMNMX.FTZ R6, R4, R2, !PT ;  /* 0x0000000204067209 */ /* 0x002fe40007810000 */
[----:B------:R-:W1:Y:S02]  /*1bc40*/  SHFL.BFLY PT, R2, R8, 0x2, 0x1f ;  /* 0x0c401f0008027f89 */ /* 0x000e6400000e0000 */
[----:B-1----:R-:W-:Y:S05]  /*1bc50*/  FMNMX.FTZ R4, R8, R2, !PT ;  /* 0x0000000208047209 */ /* 0x002fea0007810000 */
[----:B------:R1:W2:Y:S02]  /*1bc60*/  SHFL.BFLY PT, R2, R4, 0x1, 0x1f ;  /* 0x0c201f0004027f89 */ /* 0x0002a400000e0000 */
.L_x_3201:
        /* <DEDUP_REMOVED lines=32> */
[----:B------:R-:W-:Y:S01]  /*1be70*/  FFMA.FTZ R8, R187, c[0x0][0x2d0], -R5 ;  /* 0x0000b400bb087a23 */ /* 0x000fe20000010805 */
[----:B------:R-:W-:Y:S01]  /*1be80*/  MUFU.EX2 R14, R185 ;  /* 0x000000b9000e7308 */ /* 0x000fe20000000800 */
[----:B------:R-:W-:Y:S02]  /*1be90*/  FADD.FTZ R187, R13, R9 ;  /* 0x000000090dbb7221 */ /* 0x000fe40000010000 */
[C---:B------:R-:W-:Y:S02]  /*1bea0*/  FMUL.FTZ R33, R3.reuse, R153 ;  /* 0x0000009903217220 */ /* 0x040fe40000410000 */
[--C-:B------:R-:W-:Y:S02]  /*1beb0*/  FFMA.FTZ R10, R192, c[0x0][0x2d0], -R5.reuse ;  /* 0x0000b400c00a7a23 */ /* 0x100fe40000010805 */
[--C-:B------:R-:W-:Y:S02]  /*1bec0*/  FFMA.FTZ R177, R184, c[0x0][0x2d0], -R5.reuse ;  /* 0x0000b400b8b17a23 */ /* 0x100fe40000010805 */
[--C-:B------:R-:W-:Y:S01]  /*1bed0*/  FFMA.FTZ R182, R182, c[0x0][0x2d0], -R5.reuse ;  /* 0x0000b400b6b67a23 */ /* 0x100fe20000010805 */
[----:B------:R-:W1:Y:S01]  /*1bee0*/  MUFU.EX2 R2, R2 ;  /* 0x0000000200027308 */ /* 0x000e620000000800 */
[----:B------:R-:W-:Y:S02]  /*1bef0*/  FMUL.FTZ R20, R3, R164 ;  /* 0x000000a403147220 */ /* 0x000fe40000410000 */
[--C-:B------:R-:W-:Y:S02]  /*1bf00*/  FFMA.FTZ R192, R21, c[0x0][0x2d0], -R5.reuse ;  /* 0x0000b40015c07a23 */ /* 0x100fe40000010805 */
[C---:B------:R-:W-:Y:S02]  /*1bf10*/  FMUL.FTZ R21, R3.reuse, R165 ;  /* 0x000000a503157220 */ /* 0x040fe40000410000 */
[----:B------:R-:W-:Y:S02]  /*1bf20*/  FMUL.FTZ R9, R3, R173 ;  /* 0x000000ad03097220 */ /* 0x000fe40000410000 */
[--C-:B------:R-:W-:Y:S01]  /*1bf30*/  FFMA.FTZ R181, R180, c[0x0][0x2d0], -R5.reuse ;  /* 0x0000b400b4b57a23 */ /* 0x100fe20000010805 */
[----:B------:R2:W3:Y:S01]  /*1bf40*/  MUFU.EX2 R13, R8 ;  /* 0x00000008000d7308 */ /* 0x0004e20000000800 */
[--C-:B------:R-:W-:Y:S02]  /*1bf50*/  FFMA.FTZ R180, R179, c[0x0][0x2d0], -R5.reuse ;  /* 0x0000b400b3b47a23 */ /* 0x100fe40000010805 */
[C---:B------:R-:W-:Y:S02]  /*1bf60*/  FMUL.FTZ R16, R3.reuse, R168 ;  /* 0x000000a803107220 */ /* 0x040fe40000410000 */
[----:B------:R-:W-:Y:S02]  /*1bf70*/  FMUL.FTZ R17, R3, R169 ;  /* 0x000000a903117220 */ /* 0x000fe40000410000 */
[--C-:B------:R-:W-:Y:S02]  /*1bf80*/  FFMA.FTZ R183, R26, c[0x0][0x2d0], -R5.reuse ;  /* 0x0000b4001ab77a23 */ /* 0x100fe40000010805 */
[--C-:B------:R-:W-:Y:S01]  /*1bf90*/  FFMA.FTZ R184, R25, c[0x0][0x2d0], -R5.reuse ;  /* 0x0000b40019b87a23 */ /* 0x100fe20000010805 */
[----:B------:R-:W-:Y:S01]  /*1bfa0*/  MUFU.EX2 R165, R177 ;  /* 0x000000b100a57308 */ /* 0x000fe20000000800 */
[--C-:B------:R-:W-:Y:S02]  /*1bfb0*/  FFMA.FTZ R191, R23, c[0x0][0x2d0], -R5.reuse ;  /* 0x0000b40017bf7a23 */ /* 0x100fe40000010805 */
[----:B------:R-:W-:Y:S02]  /*1bfc0*/  FFMA.FTZ R190, R22, c[0x0][0x2d0], -R5 ;  /* 0x0000b40016be7a23 */ /* 0x000fe40000010805 */
[C---:B-1----:R-:W-:Y:S02]  /*1bfd0*/  FMUL.FTZ R34, R2.reuse, R154 ;  /* 0x0000009a02227220 */ /* 0x042fe40000410000 */
[C---:B------:R-:W-:Y:S02]  /*1bfe0*/  FMUL.FTZ R35, R2.reuse, R155 ;  /* 0x0000009b02237220 */ /* 0x040fe40000410000 */
[----:B------:R-:W1:Y:S01]  /*1bff0*/  LDSM.16.MT88.4 R152, [R196] ;  /* 0x00000000c498783b */ /* 0x000e620000004200 */
[C---:B------:R-:W-:Y:S01]  /*1c000*/  FMUL.FTZ R11, R2.reuse, R175 ;  /* 0x000000af020b7220 */ /* 0x040fe20000410000 */
[----:B------:R-:W-:Y:S01]  /*1c010*/  MUFU.EX2 R185, R183 ;  /* 0x000000b700b97308 */ /* 0x000fe20000000800 */
[C---:B------:R-:W-:Y:S02]  /*1c020*/  FMUL.FTZ R19, R2.reuse, R171 ;  /* 0x000000ab02137220 */ /* 0x040fe40000410000 */
[C---:B--2---:R-:W-:Y:S02]  /*1c030*/  FMUL.FTZ R8, R3.reuse, R172 ;  /* 0x000000ac03087220 */ /* 0x044fe40000410000 */
[----:B---3--:R-:W-:Y:S02]  /*1c040*/  FFMA.FTZ R164, R2, R233, R13 ;  /* 0x000000e902a47223 */ /* 0x008fe4000001000d */
[----:B------:R-:W-:Y:S02]  /*1c050*/  FFMA.FTZ R5, R18, c[0x0][0x2d0], -R5 ;  /* 0x0000b40012057a23 */ /* 0x000fe40000010805 */
[C---:B------:R-:W-:Y:S01]  /*1c060*/  FMUL.FTZ R18, R2.reuse, R170 ;  /* 0x000000aa02127220 */ /* 0x040fe20000410000 */
[----:B------:R-:W2:Y:S01]  /*1c070*/  MUFU.EX2 R172, R10 ;  /* 0x0000000a00ac7308 */ /* 0x000ea20000000800 */
[C---:B------:R-:W-:Y:S01]  /*1c080*/  FMUL.FTZ R22, R2.reuse, R166 ;  /* 0x000000a602167220 */ /* 0x040fe20000410000 */
[----:B------:R-:W-:Y:S01]  /*1c090*/  LDSM.16.MT88.4 R168, [R196+0x1000] ;  /* 0x00100000c4a8783b */ /* 0x000fe20000004200 */
        /* <DEDUP_REMOVED lines=11> */
[C---:B------:R-:W-:Y:S01]  /*1c150*/  FMUL.FTZ R36, R3.reuse, R36 ;  /* 0x0000002403247220 */ /* 0x040fe20000410000 */
[----:B------:R-:W-:Y:S01]  /*1c160*/  LDSM.16.MT88.4 R156, [R196+0x800] ;  /* 0x00080000c49c783b */ /* 0x000fe20000004200 */
[C---:B------:R-:W-:Y:S01]  /*1c170*/  FMUL.FTZ R37, R3.reuse, R37 ;  /* 0x0000002503257220 */ /* 0x040fe20000410000 */
[----:B--2---:R-:W-:Y:S01]  /*1c180*/  F2FP.PACK_AB R177, R172, R13 ;  /* 0x0000000dacb1723e */ /* 0x004fe200000000ff */
[C---:B------:R-:W-:Y:S02]  /*1c190*/  FMUL.FTZ R10, R2.reuse, R174 ;  /* 0x000000ae020a7220 */ /* 0x040fe40000410000 */
[C---:B------:R-:W-:Y:S02]  /*1c1a0*/  FMUL.FTZ R38, R2.reuse, R38 ;  /* 0x0000002602267220 */ /* 0x040fe40000410000 */
[C---:B------:R-:W-:Y:S01]  /*1c1b0*/  FMUL.FTZ R39, R2.reuse, R39 ;  /* 0x0000002702277220 */ /* 0x040fe20000410000 */
[----:B------:R-:W2:Y:S01]  /*1c1c0*/  MUFU.EX2 R13, R189 ;  /* 0x000000bd000d7308 */ /* 0x000ea20000000800 */
[C---:B------:R-:W-:Y:S02]  /*1c1d0*/  FMUL.FTZ R40, R3.reuse, R40 ;  /* 0x0000002803287220 */ /* 0x040fe40000410000 */
[----:B------:R-:W-:Y:S01]  /*1c1e0*/  FMUL.FTZ R41, R3, R41 ;  /* 0x0000002903297220 */ /* 0x000fe20000410000 */
[----:B---3--:R-:W-:Y:S01]  /*1c1f0*/  F2FP.PACK_AB R179, R233, R165 ;  /* 0x000000a5e9b3723e */ /* 0x008fe200000000ff */
[C---:B------:R-:W-:Y:S02]  /*1c200*/  FMUL.FTZ R42, R2.reuse, R42 ;  /* 0x0000002a022a7220 */ /* 0x040fe40000410000 */
[C---:B------:R-:W-:Y:S02]  /*1c210*/  FMUL.FTZ R43, R2.reuse, R43 ;  /* 0x0000002b022b7220 */ /* 0x040fe40000410000 */
[C---:B------:R-:W-:Y:S01]  /*1c220*/  FMUL.FTZ R44, R3.reuse, R44 ;  /* 0x0000002c032c7220 */ /* 0x040fe20000410000 */
[----:B------:R-:W-:Y:S01]  /*1c230*/  MUFU.EX2 R186, R180 ;  /* 0x000000b400ba7308 */ /* 0x000fe20000000800 */
[C---:B-1----:R-:W-:Y:S05]  /*1c240*/  HMMA.16816.F32 R8, R176.reuse, R152, R8 ;  /* 0x00000098b008723c */ /* 0x042fea0000001808 */
        /* <DEDUP_REMOVED lines=115> */
[----:B------:R-:W2:Y:S10]  /*1c980*/  MUFU.EX2 R188, R181 ;  /* 0x000000b500bc7308 */ /* 0x000eb40000000800 */
[----:B------:R-:W4:Y:S01]  /*1c990*/  MUFU.EX2 R181, R191 ;  /* 0x000000bf00b57308 */ /* 0x000f220000000800 */
[C---:B---3--:R-:W-:Y:S01]  /*1c9a0*/  FADD.FTZ R2, R3.reuse, R2 ;  /* 0x0000000203027221 */ /* 0x048fe20000010000 */
[C---:B-1----:R-:W-:Y:S03]  /*1c9b0*/  HMMA.16816.F32 R52, R176.reuse, R152, R52 ;  /* 0x00000098b034723c */ /* 0x042fe60000001834 */
[----:B------:R-:W-:Y:S04]  /*1c9c0*/  FADD.FTZ R2, R160, R2 ;  /* 0x00000002a0027221 */ /* 0x000fe80000010000 */
        /* <DEDUP_REMOVED lines=39> */
[----:B----4-:R-:W-:Y:S02]  /*1cc40*/  F2FP.PACK_AB R177, R182, R181 ;  /* 0x000000b5b6b1723e */ /* 0x010fe400000000ff */
[----:B------:R-:W-:Y:S03]  /*1cc50*/  F2FP.PACK_AB R179, R5, R180 ;  /* 0x000000b405b3723e */ /* 0x000fe600000000ff */
[C---:B------:R-:W-:Y:S02]  /*1cc60*/  HMMA.16816.F32 R8, R152.reuse, R156, R8 ;  /* 0x0000009c9808723c */ /* 0x040fe40000001808 */
[----:B------:R-:W-:Y:S03]  /*1cc70*/  MUFU.EX2 R14, R193 ;  /* 0x000000c1000e7308 */ /* 0x000fe60000000800 */
        /* <DEDUP_REMOVED lines=51> */
[----:B------:R-:W-:Y:S02]  /*1cfb0*/  FADD.FTZ R234, R14, R2 ;  /* 0x000000020eea7221 */ /* 0x000fe40000010000 */
        /* <DEDUP_REMOVED lines=18> */
[----:B------:R-:W-:Y:S01]  /*1d0e0*/  IADD3 R2, R217, -0x1, RZ ;  /* 0xffffffffd9027810 */ /* 0x000fe20007ffe0ff */
[----:B------:R-:W-:Y:S01]  /*1d0f0*/  FADD.FTZ R233, R5, R3 ;  /* 0x0000000305e97221 */ /* 0x000fe20000010000 */
[----:B------:R-:W-:Y:S02]  /*1d100*/  MOV R5, R4 ;  /* 0x0000000400057202 */ /* 0x000fe40000000f00 */
[----:B------:R-:W-:Y:S01]  /*1d110*/  MOV R217, R2 ;  /* 0x0000000200d97202 */ /* 0x000fe20000000f00 */
        /* <DEDUP_REMOVED lines=41> */
.L_x_3095:
[----:B------:R-:W-:Y:S05]  /*1d3b0*/  BRA.DIV ~URZ, `(.L_x_3108) ;  /* 0x000078b27f007947 */ /* 0x000fea000b800000 */
[----:B------:R1:W2:Y:S02]  /*1d3c0*/  SHFL.BFLY PT, R2, R234, 0x2, 0x1f ;  /* 0x0c401f00ea027f89 */ /* 0x0002a400000e0000 */
.L_x_3202:
[----:B--2---:R-:W-:Y:S01]  /*1d3d0*/  FADD.FTZ R4, R2, R234 ;  /* 0x000000ea02047221 */ /* 0x004fe20000010000 */
[----:B------:R-:W-:Y:S05]  /*1d3e0*/  BRA.DIV ~URZ, `(.L_x_3109) ;  /* 0x000078e27f007947 */ /* 0x000fea000b800000 */
[----:B------:R-:W2:Y:S02]  /*1d3f0*/  SHFL.BFLY PT, R2, R4, 0x1, 0x1f ;  /* 0x0c201f0004027f89 */ /* 0x000ea400000e0000 */
[----:B--2---:R-:W-:-:S02]  /*1d400*/  FADD.FTZ R8, R4, R2 ;  /* 0x0000000204087221 */ /* 0x004fc40000010000 */
[----:B------:R-:W2:Y:S02]  /*1d410*/  SHFL.BFLY PT, R2, R233, 0x2, 0x1f ;  /* 0x0c401f00e9027f89 */ /* 0x000ea400000e0000 */
[----:B--2---:R-:W-:-:S05]  /*1d420*/  FADD.FTZ R4, R2, R233 ;  /* 0x000000e902047221 */ /* 0x004fca0000010000 */
[----:B------:R2:W3:Y:S02]  /*1d430*/  SHFL.BFLY PT, R2, R4, 0x1, 0x1f ;  /* 0x0c201f0004027f89 */ /* 0x0004e400000e0000 */
.L_x_3203:
[----:B------:R-:W-:Y:S01]  /*1d440*/  FSETP.NE.FTZ.AND P0, PT, R8, RZ, PT ;  /* 0x000000ff0800720b */ /* 0x000fe20003f15000 */
[----:B--23--:R-:W-:Y:S01]  /*1d450*/  FADD.FTZ R4, R2, R4 ;  /* 0x0000000402047221 */ /* 0x00cfe20000010000 */
[----:B------:R-:W-:Y:S02]  /*1d460*/  MOV R3, RZ ;  /* 0x000000ff00037202 */ /* 0x000fe40000000f00 */
[----:B------:R-:W-:Y:S02]  /*1d470*/  MOV R20, 0xff800000 ;  /* 0xff80000000147802 */ /* 0x000fe40000000f00 */
[----:B------:R-:W-:-:S07]  /*1d480*/  MOV R21, 0xff800000 ;  /* 0xff80000000157802 */ /* 0x000fce0000000f00 */
[----:B------:R-:W2:Y:S01]  /*1d490*/  @P0 MUFU.LG2 R2, R8 ;  /* 0x0000000800020308 */ /* 0x000ea20000000c00 */
[----:B------:R-:W-:-:S07]  /*1d4a0*/  @P0 MOV R9, 0x3f317218 ;  /* 0x3f31721800090802 */ /* 0x000fce0000000f00 */
[----:B------:R2:W3:Y:S02]  /*1d4b0*/  @P0 MUFU.RCP R3, R8 ;  /* 0x0000000800030308 */ /* 0x0004e40000001000 */
[----:B--2---:R-:W-:Y:S02]  /*1d4c0*/  @P0 FMUL.FTZ R8, R2, 0.69314718246459960938 ;  /* 0x3f31721802080820 */ /* 0x004fe40000410000 */
[----:B------:R-:W-:Y:S02]  /*1d4d0*/  @P0 FMUL.FTZ R2, R9, c[0x0][0x2d0] ;  /* 0x0000b40009020a20 */ /* 0x000fe40000410000 */
[C---:B---3--:R-:W-:Y:S02]  /*1d4e0*/  FMUL.FTZ R34, R3.reuse, R160 ;  /* 0x000000a003227220 */ /* 0x048fe40000410000 */
        /* <DEDUP_REMOVED lines=20> */
[C---:B------:R-:W-:Y:S02]  /*1d630*/  FMUL.FTZ R165, R3.reuse, R129 ;  /* 0x0000008103a57220 */ /* 0x040fe40000410000 */
        /* <DEDUP_REMOVED lines=16> */
[----:B---3--:R-:W-:Y:S02]  /*1d740*/  @P0 FMUL.FTZ R4, R4, 0.69314718246459960938 ;  /* 0x3f31721804040820 */ /* 0x008fe40000410000 */
        /* <DEDUP_REMOVED lines=99> */
.L_x_2992:
[----:B------:R2:W5:Y:S04]  /*1dd80*/  LDL R5, [R1+0x10] ;  /* 0x0000100001057983 */ /* 0x0005680000100800 */
[----:B------:R-:W3:Y:S01]  /*1dd90*/  S2R R3, SR_TID.X ;  /* 0x0000000000037919 */ /* 0x000ee20000002100 */
[----:B------:R-:W-:Y:S01]  /*1dda0*/  BSSY B0, `(.L_x_3110) ;  /* 0x0000011000007945 */ /* 0x000fe20003800000 */
[----:B---3--:R-:W-:-:S13]  /*1ddb0*/  LOP3.LUT P0, RZ, R3, 0xff, RZ, 0xc0, !PT ;  /* 0x000000ff03ff7812 */ /* 0x008fda000780c0ff */
[----:B------:R-:W-:Y:S05]  /*1ddc0*/  @P0 BRA `(.L_x_3111) ;  /* 0x000000e000000947 */ /* 0x000fea0003800000 */
[----:B--2---:R-:W2:Y:S01]  /*1ddd0*/  S2R R3, SR_LANEID ;  /* 0x0000000000037919 */ /* 0x004ea20000000000 */
[----:B------:R-:W-:Y:S01]  /*1dde0*/  VOTEU.ANY UR4, UPT, PT ;  /* 0x0000000000047886 */ /* 0x000fe200038e0100 */
[----:B------:R-:W-:Y:S01]  /*1ddf0*/  IMAD.MOV.U32 R8, RZ, RZ, c[0x0][0x560] ;  /* 0x00015800ff087624 */ /* 0x000fe200078e00ff */
[----:B----4-:R-:W2:Y:S01]  /*1de00*/  FLO.U32 R4, UR4 ;  /* 0x0000000400047d00 */ /* 0x010ea200080e0000 */
        /* <DEDUP_REMOVED lines=8> */
[----:B---3-5:R-:W-:-:S05]  /*1de90*/  IADD3 R5, R4, c[0x0][0xc], R3 ;  /* 0x0000030004057a10 */ /* 0x028fca0007ffe003 */
[----:B------:R2:W-:Y:S02]  /*1dea0*/  STL [R1+0x10], R5 ;  /* 0x0000100501007387 */ /* 0x0005e40000100800 */
.L_x_3111:
[----:B--2---:R-:W-:Y:S05]  /*1deb0*/  BSYNC B0 ;  /* 0x0000000000007941 */ /* 0x004fea0003800000 */
.L_x_3110:
[----:B------:R-:W-:Y:S01]  /*1dec0*/  PRMT R2, R2, 0x9910, RZ ;  /* 0x0000991002027816 */ /* 0x000fe200000000ff */
[----:B------:R-:W-:Y:S01]  /*1ded0*/  BSSY B1, `(.L_x_3112) ;  /* 0x0000414000017945 */ /* 0x000fe20003800000 */
[----:B-----5:R-:W-:Y:S02]  /*1dee0*/  IMAD.MOV.U32 R28, RZ, RZ, R5 ;  /* 0x000000ffff1c7224 */ /* 0x020fe400078e0005 */
[----:B------:R-:W-:-:S13]  /*1def0*/  ISETP.NE.AND P0, PT, R2, RZ, PT ;  /* 0x000000ff0200720c */ /* 0x000fda0003f05270 */
[----:B------:R-:W-:Y:S05]  /*1df00*/  @!P0 BRA `(.L_x_3113) ;  /* 0x000033b000008947 */ /* 0x000fea0003800000 */
[----:B----4-:R-:W2:Y:S04]  /*1df10*/  LDL R4, [R1+0x34] ;  /* 0x0000340001047983 */ /* 0x010ea80000100800 */
        /* <DEDUP_REMOVED lines=109> */
[----:B-1----:R-:W2:Y:S04]  /*1e5f0*/  LDL.LU R4, [R1+0x24] ;  /* 0x0000240001047983 */ /* 0x002ea80000300800 */
[----:B------:R-:W2:Y:S01]  /*1e600*/  LDL.LU R8, [R1+0x28] ;  /* 0x0000280001087983 */ /* 0x000ea20000300800 */
[----:B------:R-:W-:-:S02]  /*1e610*/  F2FP.PACK_AB R3, R109, R108 ;  /* 0x0000006c6d03723e */ /* 0x000fc400000000ff */
[----:B------:R-:W-:-:S03]  /*1e620*/  F2FP.PACK_AB R2, R95, R94 ;  /* 0x0000005e5f02723e */ /* 0x000fc600000000ff */
[----:B------:R1:W-:Y:S04]  /*1e630*/  STS [R14+0xc000], R3 ;  /* 0x00c000030e007388 */ /* 0x0003e80000000800 */
[----:B------:R4:W-:Y:S01]  /*1e640*/  STS [R14+0xc400], R2 ;  /* 0x00c400020e007388 */ /* 0x0009e20000000800 */
[----:B-1----:R-:W-:Y:S02]  /*1e650*/  F2FP.PACK_AB R3, R113, R112 ;  /* 0x000000707103723e */ /* 0x002fe400000000ff */
[----:B----4-:R-:W-:-:S03]  /*1e660*/  F2FP.PACK_AB R2, R99, R98 ;  /* 0x000000626302723e */ /* 0x010fc600000000ff */
        /* <DEDUP_REMOVED lines=10> */
[----:B------:R-:W-:Y:S02]  /*1e710*/  ISETP.NE.U32.AND P0, PT, RZ, c[0x0][0x508], PT ;  /* 0x00014200ff007a0c */ /* 0x000fe40003f05070 */
[----:B------:R-:W-:Y:S01]  /*1e720*/  ISETP.NE.U32.AND P2, PT, RZ, c[0x0][0x500], PT ;  /* 0x00014000ff007a0c */ /* 0x000fe20003f45070 */
[----:B------:R-:W-:Y:S01]  /*1e730*/  IMAD.MOV.U32 R13, RZ, RZ, c[0x0][0x388] ;  /* 0x0000e200ff0d7624 */ /* 0x000fe200078e00ff */
[----:B------:R-:W3:Y:S01]  /*1e740*/  LDL.LU R6, [R1+0x14] ;  /* 0x0000140001067983 */ /* 0x000ee20000300800 */
[----:B------:R-:W-:-:S02]  /*1e750*/  ISETP.NE.AND.EX P1, PT, RZ, c[0x0][0x50c], PT, P0 ;  /* 0x00014300ff007a0c */ /* 0x000fc40003f25300 */
        /* <DEDUP_REMOVED lines=10> */
[----:B------:R-:W-:Y:S04]  /*1e800*/  STS [R5+0xc000], R3 ;  /* 0x00c0000305007388 */ /* 0x000fe80000000800 */
        /* <DEDUP_REMOVED lines=8> */
[----:B-1----:R-:W-:-:S06]  /*1e890*/  IMAD.MOV.U32 R3, RZ, RZ, RZ ;  /* 0x000000ffff037224 */ /* 0x002fcc00078e00ff */
[----:B------:R1:W5:Y:S01]  /*1e8a0*/  @P2 LDG.E R3, [R4.64] ;  /* 0x0000000604032981 */ /* 0x000362000c1e1900 */
[----:B---3--:R-:W-:-:S04]  /*1e8b0*/  ISETP.NE.AND P0, PT, R6, RZ, PT ;  /* 0x000000ff0600720c */ /* 0x008fc80003f05270 */
[----:B------:R-:W-:Y:S01]  /*1e8c0*/  SEL R2, R6, c[0x0][0x3d4], P0 ;  /* 0x0000f50006027a07 */ /* 0x000fe20000000000 */
[----:B------:R-:W-:Y:S05]  /*1e8d0*/  @P1 BRA `(.L_x_3114) ;  /* 0x0000004000001947 */ /* 0x000fea0003800000 */
[----:B-1----:R-:W-:Y:S05]  /*1e8e0*/  @!P2 BRA `(.L_x_3114) ;  /* 0x000000300000a947 */ /* 0x002fea0003800000 */
[----:B-----5:R1:W2:Y:S04]  /*1e8f0*/  LDG.E R13, [R4.64] ;  /* 0x00000006040d7981 */ /* 0x0202a8000c1e1900 */
[----:B-1----:R-:W2:Y:S02]  /*1e900*/  LDG.E R4, [R4.64+0x4] ;  /* 0x0000040604047981 */ /* 0x002ea4000c1e1900 */
[----:B--2---:R-:W-:Y:S02]  /*1e910*/  IADD3 R13, -R13, R4, RZ ;  /* 0x000000040d0d7210 */ /* 0x004fe40007ffe1ff */
.L_x_3114:
[----:B-1----:R-:W2:Y:S04]  /*1e920*/  LDL.LU R6, [R1+0x2c] ;  /* 0x00002c0001067983 */ /* 0x002ea80000300800 */
[----:B------:R-:W3:Y:S04]  /*1e930*/  LDL.LU R5, [R1+0x18] ;  /* 0x0000180001057983 */ /* 0x000ee80000300800 */
[----:B------:R-:W4:Y:S04]  /*1e940*/  LDL.LU R4, [R1+0x30] ;  /* 0x0000300001047983 */ /* 0x000f280000300800 */
[----:B------:R-:W4:Y:S04]  /*1e950*/  LDL R31, [R1+0x54] ;  /* 0x00005400011f7983 */ /* 0x000f280000100800 */
[----:B------:R-:W4:Y:S04]  /*1e960*/  LDL R30, [R1+0x20] ;  /* 0x00002000011e7983 */ /* 0x000f280000100800 */
[----:B------:R-:W4:Y:S01]  /*1e970*/  LDL R29, [R1] ;  /* 0x00000000011d7983 */ /* 0x000f220000100800 */
[----:B------:R-:W-:Y:S01]  /*1e980*/  IMAD.MOV.U32 R17, RZ, RZ, 0x368 ;  /* 0x00000368ff117424 */ /* 0x000fe200078e00ff */
[----:B------:R-:W-:-:S02]  /*1e990*/  ISETP.GT.AND P2, PT, R2, 0x1, PT ;  /* 0x000000010200780c */ /* 0x000fc40003f44270 */
        /* <DEDUP_REMOVED lines=10> */
[----:B------:R-:W-:Y:S01]  /*1ea40*/  IMAD.WIDE.U32 R10, R14, R5, RZ ;  /* 0x000000050e0a7225 */ /* 0x000fe200078e00ff */
[----:B-----5:R-:W-:-:S03]  /*1ea50*/  SHF.R.S32.HI R14, RZ, 0x1f, R3 ;  /* 0x0000001fff0e7819 */ /* 0x020fc60000011403 */
        /* <DEDUP_REMOVED lines=13> */
[----:B------:R-:W-:-:S04]  /*1eb30*/  IMAD.IADD R4, R30, 0x1, R29 ;  /* 0x000000011e047824 */ /* 0x000fc800078e021d */
        /* <DEDUP_REMOVED lines=43> */
[----:B------:R-:W-:Y:S01]  /*1edf0*/  SHF.R.S32.HI R4, RZ, 0x1f, R2 ;  /* 0x0000001fff047819 */ /* 0x000fe20000011402 */
[C---:B-1----:R-:W-:Y:S01]  /*1ee00*/  IMAD.WIDE.U32 R8, R3.reuse, c[0x0][0x3a0], RZ ;  /* 0x0000e80003087a25 */ /* 0x042fe200078e00ff */
[----:B------:R-:W-:Y:S01]  /*1ee10*/  IADD3 R6, R0, R29, RZ ;  /* 0x0000001d00067210 */ /* 0x000fe20007ffe0ff */
[----:B------:R1:W2:Y:S02]  /*1ee20*/  LDS.128 R36, [R216+0x80] ;  /* 0x00008000d8247984 */ /* 0x0002a40000000c00 */
[----:B------:R-:W-:-:S02]  /*1ee30*/  IMAD R3, R3, c[0x0][0x3a4], R14 ;  /* 0x0000e90003037a24 */ /* 0x000fc400078e020e */
[----:B------:R-:W-:Y:S01]  /*1ee40*/  IMAD R4, R4, c[0x0][0x3f0], RZ ;  /* 0x0000fc0004047a24 */ /* 0x000fe200078e02ff */
[----:B------:R1:W3:Y:S01]  /*1ee50*/  LDS.128 R52, [R216+0x1080] ;  /* 0x00108000d8347984 */ /* 0x0002e20000000c00 */
[----:B------:R-:W-:Y:S01]  /*1ee60*/  @P3 IMAD.HI.U32 R10, R6, c[0x0][0x4ec], RZ ;  /* 0x00013b00060a3a27 */ /* 0x000fe200078e00ff */
[----:B------:R-:W-:Y:S02]  /*1ee70*/  IADD3 R9, R9, R3, RZ ;  /* 0x0000000309097210 */ /* 0x000fe40007ffe0ff */
        /* <DEDUP_REMOVED lines=8> */
[----:B------:R-:W-:Y:S02]  /*1ef00*/  MOV R4, R8 ;  /* 0x0000000800047202 */ /* 0x000fe40000000f00 */
[----:B------:R1:W1:Y:S01]  /*1ef10*/  LDS.128 R48, [R216+0x5080] ;  /* 0x00508000d8307984 */ /* 0x0002620000000c00 */
[----:B------:R-:W-:Y:S02]  /*1ef20*/  SHF.R.S32.HI R8, RZ, 0x1f, R3 ;  /* 0x0000001fff087819 */ /* 0x000fe40000011403 */
        /* <DEDUP_REMOVED lines=11> */
[----:B------:R-:W-:-:S02]  /*1efe0*/  SHF.R.S32.HI R4, RZ, 0x1f, R6 ;  /* 0x0000001fff047819 */ /* 0x000fc40000011406 */
[----:B------:R-:W-:Y:S01]  /*1eff0*/  IADD3 R5, R143, R29, RZ ;  /* 0x0000001d8f057210 */ /* 0x000fe20007ffe0ff */
        /* <DEDUP_REMOVED lines=12> */
[----:B------:R1:W1:Y:S01]  /*1f0c0*/  LDS.128 R72, [R216+0xf080] ;  /* 0x00f08000d8487984 */ /* 0x0002620000000c00 */
[----:B------:R-:W-:Y:S05]  /*1f0d0*/  BRA.DIV ~URZ, `(.L_x_3116) ;  /* 0x00005cd27f007947 */ /* 0x000fea000b800000 */
[----:B--234-:R2:W3:Y:S02]  /*1f0e0*/  SHFL.IDX PT, R4, R6, RZ, 0x181f ;  /* 0x00181fff06047589 */ /* 0x01c4e400000e0000 */
.L_x_3204:
[----:B------:R-:W-:Y:S05]  /*1f0f0*/  BRA.DIV ~URZ, `(.L_x_3117) ;  /* 0x00005d227f007947 */ /* 0x000fea000b800000 */
[----:B------:R4:W2:Y:S02]  /*1f100*/  SHFL.IDX PT, R2, R16, RZ, 0x181f ;  /* 0x00181fff10027589 */ /* 0x0008a400000e0000 */
.L_x_3205:
        /* <DEDUP_REMOVED lines=19> */
.L_x_3119:
[----:B------:R-:W-:Y:S05]  /*1f240*/  BSYNC B0 ;  /* 0x0000000000007941 */ /* 0x000fea0003800000 */
.L_x_3118:
[----:B------:R-:W-:Y:S05]  /*1f250*/  BRA.DIV ~URZ, `(.L_x_3120) ;  /* 0x00005c327f007947 */ /* 0x000fea000b800000 */
[----:B---3--:R3:W4:Y:S04]  /*1f260*/  SHFL.IDX PT, R4, R6, 0x1, 0x181f ;  /* 0x00381f0006047f89 */ /* 0x00872800000e0000 */
[----:B--2---:R3:W2:Y:S02]  /*1f270*/  SHFL.IDX PT, R2, R16, 0x1, 0x181f ;  /* 0x00381f0010027f89 */ /* 0x0046a400000e0000 */
.L_x_3206:
        /* <DEDUP_REMOVED lines=20> */
.L_x_3122:
[----:B------:R-:W-:Y:S05]  /*1f3c0*/  BSYNC B0 ;  /* 0x0000000000007941 */ /* 0x000fea0003800000 */
.L_x_3121:
[----:B------:R-:W-:Y:S05]  /*1f3d0*/  BRA.DIV ~URZ, `(.L_x_3123) ;  /* 0x00005b827f007947 */ /* 0x000fea000b800000 */
[----:B----4-:R4:W3:Y:S02]  /*1f3e0*/  SHFL.IDX PT, R4, R6, 0x2, 0x181f ;  /* 0x00581f0006047f89 */ /* 0x0108e400000e0000 */
.L_x_3207:
[----:B------:R-:W-:Y:S05]  /*1f3f0*/  BRA.DIV ~URZ, `(.L_x_3124) ;  /* 0x00005bd27f007947 */ /* 0x000fea000b800000 */
[----:B--2---:R2:W4:Y:S02]  /*1f400*/  SHFL.IDX PT, R2, R16, 0x2, 0x181f ;  /* 0x00581f0010027f89 */ /* 0x00452400000e0000 */
.L_x_3208:
        /* <DEDUP_REMOVED lines=20> */
.L_x_3126:
[----:B------:R-:W-:Y:S05]  /*1f550*/  BSYNC B0 ;  /* 0x0000000000007941 */ /* 0x000fea0003800000 */
.L_x_3125:
[----:B------:R-:W-:Y:S05]  /*1f560*/  BRA.DIV ~URZ, `(.L_x_3127) ;  /* 0x00005ad27f007947 */ /* 0x000fea000b800000 */
[----:B---3--:R3:W2:Y:S04]  /*1f570*/  SHFL.IDX PT, R4, R6, 0x3, 0x181f ;  /* 0x00781f0006047f89 */ /* 0x0086a800000e0000 */
[----:B----4-:R3:W4:Y:S02]  /*1f580*/  SHFL.IDX PT, R2, R16, 0x3, 0x181f ;  /* 0x00781f0010027f89 */ /* 0x01072400000e0000 */
.L_x_3209:
        /* <DEDUP_REMOVED lines=21> */
.L_x_3115:
[----:B------:R-:W2:Y:S01]  /*1f6e0*/  LDL.LU R6, [R1+0x54] ;  /* 0x0000540001067983 */ /* 0x000ea20000300800 */
[----:B------:R-:W-:Y:S02]  /*1f6f0*/  IMAD R14, R14, c[0x0][0x408], RZ ;  /* 0x000102000e0e7a24 */ /* 0x000fe400078e02ff */
[----:B-1----:R-:W-:-:S04]  /*1f700*/  IMAD.WIDE.U32 R8, R3, c[0x0][0x408], RZ ;  /* 0x0001020003087a25 */ /* 0x002fc800078e00ff */
[----:B------:R-:W-:Y:S01]  /*1f710*/  IMAD R14, R3, c[0x0][0x40c], R14 ;  /* 0x00010300030e7a24 */ /* 0x000fe200078e020e */
[----:B------:R-:W-:-:S04]  /*1f720*/  SHF.R.S32.HI R3, RZ, 0x1f, R2 ;  /* 0x0000001fff037819 */ /* 0x000fc80000011402 */
[----:B------:R-:W-:Y:S01]  /*1f730*/  IADD3 R9, R9, R14, RZ ;  /* 0x0000000e09097210 */ /* 0x000fe20007ffe0ff */
[----:B------:R-:W-:-:S04]  /*1f740*/  IMAD R3, R3, c[0x0][0x440], RZ ;  /* 0x0001100003037a24 */ /* 0x000fc800078e02ff */
[----:B------:R-:W-:-:S04]  /*1f750*/  IMAD.WIDE.U32 R8, R5, c[0x0][0x438], R8 ;  /* 0x00010e0005087a25 */ /* 0x000fc800078e0008 */
[----:B------:R-:W-:-:S04]  /*1f760*/  IMAD R9, R5, c[0x0][0x43c], R9 ;  /* 0x00010f0005097a24 */ /* 0x000fc800078e0209 */
        /* <DEDUP_REMOVED lines=13> */
[----:B------:R-:W-:-:S04]  /*1f840*/  SHF.R.S32.HI R3, RZ, 0x1f, R2 ;  /* 0x0000001fff037819 */ /* 0x000fc80000011402 */
[----:B------:R-:W-:Y:S01]  /*1f850*/  SHF.R.S32.HI R5, RZ, 0x1f, R4 ;  /* 0x0000001fff057819 */ /* 0x000fe20000011404 */
[----:B------:R-:W-:-:S04]  /*1f860*/  IMAD R3, R3, c[0x0][0x430], RZ ;  /* 0x00010c0003037a24 */ /* 0x000fc800078e02ff */
[----:B------:R-:W-:Y:S02]  /*1f870*/  IMAD R2, R2, c[0x0][0x434], R3 ;  /* 0x00010d0002027a24 */ /* 0x000fe400078e0203 */
[----:B------:R-:W-:-:S03]  /*1f880*/  IMAD R5, R5, c[0x0][0x428], RZ ;  /* 0x00010a0005057a24 */ /* 0x000fc600078e02ff */
[----:B------:R-:W-:Y:S02]  /*1f890*/  IADD3 R3, R9, R2, RZ ;  /* 0x0000000209037210 */ /* 0x000fe40007ffe0ff */
[----:B------:R-:W-:-:S05]  /*1f8a0*/  MOV R2, R8 ;  /* 0x0000000800027202 */ /* 0x000fca0000000f00 */
[----:B------:R-:W-:-:S04]  /*1f8b0*/  IMAD.WIDE.U32 R2, R4, c[0x0][0x428], R2 ;  /* 0x00010a0004027a25 */ /* 0x000fc800078e0002 */
[----:B------:R-:W-:Y:S01]  /*1f8c0*/  IMAD R4, R4, c[0x0][0x42c], R5 ;  /* 0x00010b0004047a24 */ /* 0x000fe200078e0205 */
[----:B------:R-:W-:-:S04]  /*1f8d0*/  LEA R6, P1, R2, c[0x0][0x400], 0x2 ;  /* 0x0001000002067a11 */ /* 0x000fc800078210ff */
[----:B------:R-:W-:-:S04]  /*1f8e0*/  IADD3 R4, R3, R4, RZ ;  /* 0x0000000403047210 */ /* 0x000fc80007ffe0ff */
[----:B------:R-:W-:Y:S01]  /*1f8f0*/  LEA.HI.X R5, R2, c[0x0][0x404], R4, 0x2, P1 ;  /* 0x0001010002057a11 */ /* 0x000fe200008f1404 */
[----:B------:R-:W-:Y:S05]  /*1f900*/  BRA.DIV ~URZ, `(.L_x_3129) ;  /* 0x000058027f007947 */ /* 0x000fea000b800000 */
[----:B------:R1:W2:Y:S02]  /*1f910*/  SHFL.IDX PT, R4, R5, RZ, 0x1c1f ;  /* 0x001c1fff05047589 */ /* 0x0002a400000e0000 */
.L_x_3210:
[----:B------:R-:W-:Y:S05]  /*1f920*/  BRA.DIV ~URZ, `(.L_x_3130) ;  /* 0x000058527f007947 */ /* 0x000fea000b800000 */
[----:B------:R3:W4:Y:S02]  /*1f930*/  SHFL.IDX PT, R2, R6, RZ, 0x1c1f ;  /* 0x001c1fff06027589 */ /* 0x00072400000e0000 */
.L_x_3211:
        /* <DEDUP_REMOVED lines=32> */
[----:B------:R-:W2:Y:S03]  /*1fb40*/  LDL R27, [R1+0xa4] ;  /* 0x0000a400011b7983 */ /* 0x000ea60000100800 */
[----:B------:R-:W-:Y:S01]  /*1fb50*/  @!P0 LEA.HI.X R9, R11, R4, R30, 0x2, P1 ;  /* 0x000000040b098211 */ /* 0x000fe200008f141e */
[----:B------:R-:W2:Y:S01]  /*1fb60*/  LDL R26, [R1+0x138] ;  /* 0x00013800011a7983 */ /* 0x000ea20000100800 */
[----:B------:R-:W-:-:S03]  /*1fb70*/  ISETP.GE.AND P1, PT, R14, c[0x0][0x3c8], PT ;  /* 0x0000f2000e007a0c */ /* 0x000fc60003f26270 */
[----:B------:R1:W-:Y:S04]  /*1fb80*/  @!P0 ST.E.64 [R8.64], R32 ;  /* 0x0000002008008985 */ /* 0x0003e8000c101b06 */
[----:B------:R-:W2:Y:S04]  /*1fb90*/  LDL R11, [R1+0xb8] ;  /* 0x0000b800010b7983 */ /* 0x000ea80000100800 */
[----:B------:R-:W4:Y:S01]  /*1fba0*/  LDL R30, [R1+0xac] ;  /* 0x0000ac00011e7983 */ /* 0x000f220000100800 */
[----:B-1----:R-:W-:-:S03]  /*1fbb0*/  @!P2 LEA R8, P0, R17, R2, 0x2 ;  /* 0x000000021108a211 */ /* 0x002fc600078010ff */
[----:B------:R-:W4:Y:S01]  /*1fbc0*/  LDL R32, [R1+0x7c] ;  /* 0x00007c0001207983 */ /* 0x000f220000100800 */
[----:B------:R-:W-:-:S03]  /*1fbd0*/  @!P2 LEA.HI.X R9, R17, R4, R21, 0x2, P0 ;  /* 0x000000041109a211 */ /* 0x000fc600000f1415 */
[----:B------:R-:W4:Y:S04]  /*1fbe0*/  LDL R33, [R1+0x118] ;  /* 0x0001180001217983 */ /* 0x000f280000100800 */
[----:B------:R1:W-:Y:S01]  /*1fbf0*/  @!P2 ST.E.64 [R8.64], R34 ;  /* 0x000000220800a985 */ /* 0x0003e2000c101b06 */
[----:B------:R-:W-:-:S03]  /*1fc00*/  ISETP.GE.AND P2, PT, R10, c[0x0][0x3c8], PT ;  /* 0x0000f2000a007a0c */ /* 0x000fc60003f46270 */
[----:B------:R-:W4:Y:S04]  /*1fc10*/  LDL R21, [R1+0x158] ;  /* 0x0001580001157983 */ /* 0x000f280000100800 */
        /* <DEDUP_REMOVED lines=16> */
[----:B-----5:R-:W-:Y:S02]  /*1fd20*/  @!P1 LEA.HI.X R9, R19, R4, R20, 0x2, P0 ;  /* 0x0000000413099211 */ /* 0x020fe400000f1414 */
[----:B------:R-:W5:Y:S04]  /*1fd30*/  LDL R20, [R1+0x14c] ;  /* 0x00014c0001147983 */ /* 0x000f680000100800 */
[----:B------:R1:W-:Y:S04]  /*1fd40*/  @!P1 ST.E.64 [R8.64], R36 ;  /* 0x0000002408009985 */ /* 0x0003e8000c101b06 */
[----:B------:R-:W5:Y:S01]  /*1fd50*/  LDL R19, [R1+0xa0] ;  /* 0x0000a00001137983 */ /* 0x000f620000100800 */
[----:B-1----:R-:W-:-:S03]  /*1fd60*/  @!P2 LEA R8, P0, R15, R2, 0x2 ;  /* 0x000000020f08a211 */ /* 0x002fc600078010ff */
[----:B------:R-:W5:Y:S01]  /*1fd70*/  LDL R36, [R1+0x84] ;  /* 0x0000840001247983 */ /* 0x000f620000100800 */
[----:B---3--:R-:W-:-:S03]  /*1fd80*/  @!P2 LEA.HI.X R9, R15, R4, R24, 0x2, P0 ;  /* 0x000000040f09a211 */ /* 0x008fc600000f1418 */
[----:B------:R-:W3:Y:S04]  /*1fd90*/  LDL R37, [R1+0x120] ;  /* 0x0001200001257983 */ /* 0x000ee80000100800 */
[----:B------:R-:W3:Y:S04]  /*1fda0*/  LDL R15, [R1+0x144] ;  /* 0x00014400010f7983 */ /* 0x000ee80000100800 */
[----:B------:R-:W3:Y:S01]  /*1fdb0*/  LDL R24, [R1+0x13c] ;  /* 0x00013c0001187983 */ /* 0x000ee20000100800 */
[----:B--2---:R-:W-:Y:S02]  /*1fdc0*/  ISETP.GE.AND P1, PT, R18, c[0x0][0x3c8], PT ;  /* 0x0000f20012007a0c */ /* 0x004fe40003f26270 */
[----:B------:R-:W-:Y:S01]  /*1fdd0*/  ISETP.GE.AND P0, PT, R11, c[0x0][0x3c8], PT ;  /* 0x0000f2000b007a0c */ /* 0x000fe20003f06270 */
[----:B------:R1:W-:Y:S01]  /*1fde0*/  @!P2 ST.E.64 [R8.64], R40 ;  /* 0x000000280800a985 */ /* 0x0003e2000c101b06 */
[----:B------:R-:W-:-:S09]  /*1fdf0*/  ISETP.GE.AND P3, PT, R3, c[0x0][0x3c8], PT ;  /* 0x0000f20003007a0c */ /* 0x000fd20003f66270 */
[----:B-1----:R-:W-:-:S04]  /*1fe00*/  @!P1 LEA R8, P2, R18, R2, 0x2 ;  /* 0x0000000212089211 */ /* 0x002fc800078410ff */
[----:B----4-:R-:W-:Y:S02]  /*1fe10*/  @!P1 LEA.HI.X R9, R18, R4, R21, 0x2, P2 ;  /* 0x0000000412099211 */ /* 0x010fe400010f1415 */
[----:B------:R-:W2:Y:S04]  /*1fe20*/  LDL R18, [R1+0x98] ;  /* 0x0000980001127983 */ /* 0x000ea80000100800 */
[----:B------:R1:W-:Y:S01]  /*1fe30*/  @!P1 ST.E.64 [R8.64], R44 ;  /* 0x0000002c08009985 */ /* 0x0003e2000c101b06 */
[----:B------:R-:W-:Y:S02]  /*1fe40*/  ISETP.GE.AND P4, PT, R17, c[0x0][0x3c8], PT ;  /* 0x0000f20011007a0c */ /* 0x000fe40003f86270 */
[----:B------:R-:W-:Y:S01]  /*1fe50*/  ISETP.GE.AND P2, PT, R30, c[0x0][0x3c8], PT ;  /* 0x0000f2001e007a0c */ /* 0x000fe20003f46270 */
[----:B------:R-:W4:Y:S01]  /*1fe60*/  LDL R21, [R1+0x134] ;  /* 0x0001340001157983 */ /* 0x000f220000100800 */
[----:B-1----:R-:W-:-:S04]  /*1fe70*/  @!P0 LEA R8, P1, R11, R2, 0x2 ;  /* 0x000000020b088211 */ /* 0x002fc800078210ff */
[----:B------:R-:W-:Y:S02]  /*1fe80*/  @!P0 LEA.HI.X R9, R11, R4, R14, 0x2, P1 ;  /* 0x000000040b098211 */ /* 0x000fe400008f140e */
[----:B------:R-:W4:Y:S04]  /*1fe90*/  LDL R14, [R1+0x94] ;  /* 0x00009400010e7983 */ /* 0x000f280000100800 */
[----:B------:R1:W-:Y:S02]  /*1fea0*/  @!P0 ST.E.64 [R8.64], R48 ;  /* 0x0000003008008985 */ /* 0x0003e4000c101b06 */
[----:B-1----:R-:W-:Y:S02]  /*1feb0*/  @!P3 LEA R8, P0, R3, R2, 0x2 ;  /* 0x000000020308b211 */ /* 0x002fe400078010ff */
[----:B------:R-:W-:-:S02]  /*1fec0*/  ISETP.GE.AND P1, PT, R13, c[0x0][0x3c8], PT ;  /* 0x0000f2000d007a0c */ /* 0x000fc40003f26270 */
[----:B------:R-:W-:Y:S02]  /*1fed0*/  @!P3 LEA.HI.X R9, R3, R4, R10, 0x2, P0 ;  /* 0x000000040309b211 */ /* 0x000fe400000f140a */
[----:B------:R-:W4:Y:S01]  /*1fee0*/  LDL R3, [R1+0x90] ;  /* 0x0000900001037983 */ /* 0x000f220000100800 */
[----:B------:R-:W-:-:S03]  /*1fef0*/  @!P4 LEA R10, P0, R17, R2, 0x2 ;  /* 0x00000002110ac211 */ /* 0x000fc600078010ff */
[----:B------:R1:W-:Y:S02]  /*1ff00*/  @!P3 ST.E.64 [R8.64], R52 ;  /* 0x000000340800b985 */ /* 0x0003e4000c101b06 */
[----:B-1----:R-:W-:-:S04]  /*1ff10*/  @!P2 LEA R8, P5, R30, R2, 0x2 ;  /* 0x000000021e08a211 */ /* 0x002fc800078a10ff */
[-C--:B------:R-:W-:Y:S02]  /*1ff20*/  @!P2 LEA.HI.X R9, R30, R4.reuse, R31, 0x2, P5 ;  /* 0x000000041e09a211 */ /* 0x080fe400028f141f */
[----:B-----5:R-:W-:Y:S01]  /*1ff30*/  @!P4 LEA.HI.X R11, R17, R4, R20, 0x2, P0 ;  /* 0x00000004110bc211 */ /* 0x020fe200000f1414 */
[----:B------:R-:W5:Y:S04]  /*1ff40*/  LDL R30, [R1+0x78] ;  /* 0x00007800011e7983 */ /* 0x000f680000100800 */
[----:B------:R1:W-:Y:S01]  /*1ff50*/  @!P4 ST.E.64 [R10.64], R56 ;  /* 0x000000380a00c985 */ /* 0x0003e2000c101b06 */
[----:B------:R-:W-:-:S03]  /*1ff60*/  ISETP.GE.AND P4, PT, R19, c[0x0][0x3c8], PT ;  /* 0x0000f20013007a0c */ /* 0x000fc60003f86270 */
[----:B------:R-:W5:Y:S04]  /*1ff70*/  LDL R20, [R1+0x8c] ;  /* 0x00008c0001147983 */ /* 0x000f680000100800 */
[----:B------:R-:W5:Y:S04]  /*1ff80*/  LDL R17, [R1+0x88] ;  /* 0x0000880001117983 */ /* 0x000f680000100800 */
[----:B------:R-:W-:Y:S01]  /*1ff90*/  @!P2 ST.E.64 [R8.64], R60 ;  /* 0x0000003c0800a985 */ /* 0x000fe2000c101b06 */
[----:B------:R-:W-:-:S03]  /*1ffa0*/  ISETP.GE.AND P3, PT, R27, c[0x0][0x3c8], PT ;  /* 0x0000f2001b007a0c */ /* 0x000fc60003f66270 */
[----:B------:R-:W5:Y:S01]  /*1ffb0*/  LDL R31, [R1+0x114] ;  /* 0x00011400011f7983 */ /* 0x000f620000100800 */
[----:B-1----:R-:W-:-:S04]  /*1ffc0*/  @!P1 LEA R10, P0, R13, R2, 0x2 ;  /* 0x000000020d0a9211 */ /* 0x002fc800078010ff */
[----:B---3--:R-:W-:Y:S02]  /*1ffd0*/  @!P1 LEA.HI.X R11, R13, R4, R15, 0x2, P0 ;  /* 0x000000040d0b9211 */ /* 0x008fe400000f140f */
[----:B------:R-:W3:Y:S04]  /*1ffe0*/  LDL R13, [R1+0x12c] ;  /* 0x00012c00010d7983 */ /* 0x000ee80000100800 */
[----:B------:R-:W3:Y:S04]  /*1fff0*/  LDL R15, [R1+0x130] ;  /* 0x00013000010f7983 */ /* 0x000ee80000100800 */
[----:B------:R1:W-:Y:S02]  /*20000*/  @!P1 ST.E.64 [R10.64], R64 ;  /* 0x000000400a009985 */ /* 0x0003e4000c101b06 */
[----:B-1----:R-:W-:-:S04]  /*20010*/  @!P4 LEA R10, P0, R19, R2, 0x2 ;  /* 0x00000002130ac211 */ /* 0x002fc800078010ff */
[----:B------:R-:W-:Y:S02]  /*20020*/  @!P4 LEA.HI.X R11, R19, R4, R24, 0x2, P0 ;  /* 0x00000004130bc211 */ /* 0x000fe400000f1418 */
[----:B------:R-:W3:Y:S04]  /*20030*/  LDL R24, [R1+0x128] ;  /* 0x0001280001187983 */ /* 0x000ee80000100800 */
[----:B------:R-:W3:Y:S01]  /*20040*/  LDL R19, [R1+0x124] ;  /* 0x0001240001137983 */ /* 0x000ee20000100800 */
[----:B------:R-:W-:Y:S02]  /*20050*/  ISETP.GE.AND P2, PT, R25, c[0x0][0x3c8], PT ;  /* 0x0000f20019007a0c */ /* 0x000fe40003f46270 */
[----:B------:R-:W-:Y:S02]  /*20060*/  @!P3 LEA R8, P5, R27, R2, 0x2 ;  /* 0x000000021b08b211 */ /* 0x000fe400078a10ff */
[----:B--2---:R-:W-:-:S02]  /*20070*/  ISETP.GE.AND P1, PT, R18, c[0x0][0x3c8], PT ;  /* 0x0000f20012007a0c */ /* 0x004fc40003f26270 */
[----:B------:R-:W-:Y:S02]  /*20080*/  @!P3 LEA.HI.X R9, R27, R4, R29, 0x2, P5 ;  /* 0x000000041b09b211 */ /* 0x000fe400028f141d */
[----:B------:R-:W2:Y:S04]  /*20090*/  LDL R27, [R1+0x74] ;  /* 0x00007400011b7983 */ /* 0x000ea80000100800 */
[----:B------:R1:W-:Y:S04]  /*200a0*/  @!P3 ST.E.64 [R8.64], R68 ;  /* 0x000000440800b985 */ /* 0x0003e8000c101b06 */
[----:B------:R4:W-:Y:S04]  /*200b0*/  @!P4 ST.E.64 [R10.64], R72 ;  /* 0x000000480a00c985 */ /* 0x0009e8000c101b06 */
[----:B------:R-:W2:Y:S01]  /*200c0*/  LDL R29, [R1+0x110] ;  /* 0x00011000011d7983 */ /* 0x000ea20000100800 */
[----:B----4-:R-:W-:-:S02]  /*200d0*/  ISETP.GE.AND P3, PT, R14, c[0x0][0x3c8], PT ;  /* 0x0000f2000e007a0c */ /* 0x010fc40003f66270 */
[CC--:B-1----:R-:W-:Y:S02]  /*200e0*/  @!P2 LEA R8, P5, R25.reuse, R2.reuse, 0x2 ;  /* 0x000000021908a211 */ /* 0x0c2fe400078a10ff */
[C---:B------:R-:W-:Y:S02]  /*200f0*/  @!P1 LEA R10, P0, R18.reuse, R2, 0x2 ;  /* 0x00000002120a9211 */ /* 0x040fe400078010ff */
[-C--:B------:R-:W-:Y:S02]  /*20100*/  @!P2 LEA.HI.X R9, R25, R4.reuse, R26, 0x2, P5 ;  /* 0x000000041909a211 */ /* 0x080fe400028f141a */
[----:B------:R-:W-:Y:S01]  /*20110*/  @!P1 LEA.HI.X R11, R18, R4, R21, 0x2, P0 ;  /* 0x00000004120b9211 */ /* 0x000fe200000f1415 */
[----:B------:R-:W4:Y:S04]  /*20120*/  LDL R25, [R1+0x70] ;  /* 0x0000700001197983 */ /* 0x000f280000100800 */
[----:B------:R-:W-:Y:S04]  /*20130*/  @!P2 ST.E.64 [R8.64], R76 ;  /* 0x0000004c0800a985 */ /* 0x000fe8000c101b06 */
[----:B------:R1:W-:Y:S04]  /*20140*/  @!P1 ST.E.64 [R10.64], R80 ;  /* 0x000000500a009985 */ /* 0x0003e8000c101b06 */
[----:B------:R-:W4:Y:S04]  /*20150*/  LDL R21, [R1+0x6c] ;  /* 0x00006c0001157983 */ /* 0x000f280000100800 */
[----:B------:R-:W4:Y:S04]  /*20160*/  LDL R18, [R1+0x64] ;  /* 0x0000640001127983 */ /* 0x000f280000100800 */
[----:B------:R-:W4:Y:S01]  /*20170*/  LDL R26, [R1+0x10c] ;  /* 0x00010c00011a7983 */ /* 0x000f220000100800 */
[----:B------:R-:W-:-:S13]  /*20180*/  ISETP.GE.AND P4, PT, R3, c[0x0][0x3c8], PT ;  /* 0x0000f20003007a0c */ /* 0x000fda0003f86270 */
[-C--:B-1----:R-:W-:Y:S02]  /*20190*/  @!P4 LEA R10, P0, R3, R2.reuse, 0x2 ;  /* 0x00000002030ac211 */ /* 0x082fe400078010ff */
[----:B------:R-:W-:Y:S02]  /*201a0*/  @!P3 LEA R8, P5, R14, R2, 0x2 ;  /* 0x000000020e08b211 */ /* 0x000fe400078a10ff */
[----:B-----5:R-:W-:Y:S02]  /*201b0*/  ISETP.GE.AND P2, PT, R20, c[0x0][0x3c8], PT ;  /* 0x0000f20014007a0c */ /* 0x020fe40003f46270 */
[----:B------:R-:W-:Y:S02]  /*201c0*/  ISETP.GE.AND P1, PT, R17, c[0x0][0x3c8], PT ;  /* 0x0000f20011007a0c */ /* 0x000fe40003f26270 */
[-C--:B---3--:R-:W-:Y:S02]  /*201d0*/  @!P4 LEA.HI.X R11, R3, R4.reuse, R13, 0x2, P0 ;  /* 0x00000004030bc211 */ /* 0x088fe400000f140d */
[----:B------:R-:W3:Y:S01]  /*201e0*/  LDL R3, [R1+0x68] ;  /* 0x0000680001037983 */ /* 0x000ee20000100800 */
[----:B------:R-:W-:-:S03]  /*201f0*/  @!P3 LEA.HI.X R9, R14, R4, R15, 0x2, P5 ;  /* 0x000000040e09b211 */ /* 0x000fc600028f140f */
[----:B------:R-:W5:Y:S04]  /*20200*/  LDL R13, [R1+0x60] ;  /* 0x00006000010d7983 */ /* 0x000f680000100800 */
[----:B------:R1:W-:Y:S01]  /*20210*/  @!P3 ST.E.64 [R8.64], R84 ;  /* 0x000000540800b985 */ /* 0x0003e2000c101b06 */
[-C--:B------:R-:W-:Y:S02]  /*20220*/  @!P1 LEA R14, P0, R17, R2.reuse, 0x2 ;  /* 0x00000002110e9211 */ /* 0x080fe400078010ff */
[----:B-1----:R-:W-:-:S04]  /*20230*/  @!P2 LEA R8, P5, R20, R2, 0x2 ;  /* 0x000000021408a211 */ /* 0x002fc800078a10ff */
[-C--:B------:R-:W-:Y:S02]  /*20240*/  @!P2 LEA.HI.X R9, R20, R4.reuse, R24, 0x2, P5 ;  /* 0x000000041409a211 */ /* 0x080fe400028f1418 */
        /* <DEDUP_REMOVED lines=12> */
[----:B--2---:R-:W-:Y:S02]  /*20310*/  ISETP.GE.AND P6, PT, R27, c[0x0][0x3c8], PT ;  /* 0x0000f2001b007a0c */ /* 0x004fe40003fc6270 */
[-C--:B-1----:R-:W-:Y:S02]  /*20320*/  @!P3 LEA R10, P5, R36, R2.reuse, 0x2 ;  /* 0x00000002240ab211 */ /* 0x082fe400078a10ff */
[----:B------:R-:W-:Y:S02]  /*20330*/  @!P4 LEA R8, P0, R34, R2, 0x2 ;  /* 0x000000022208c211 */ /* 0x000fe400078010ff */
[-C--:B------:R-:W-:Y:S02]  /*20340*/  @!P3 LEA.HI.X R11, R36, R4.reuse, R37, 0x2, P5 ;  /* 0x00000004240bb211 */ /* 0x080fe400028f1425 */
[----:B------:R-:W-:-:S02]  /*20350*/  @!P4 LEA.HI.X R9, R34, R4, R35, 0x2, P0 ;  /* 0x000000042209c211 */ /* 0x000fc400000f1423 */
[C---:B----4-:R-:W-:Y:S01]  /*20360*/  @!P2 LEA R14, P0, R32.reuse, R2, 0x2 ;  /* 0x00000002200ea211 */ /* 0x050fe200078010ff */
[----:B------:R-:W-:Y:S01]  /*20370*/  @!P3 ST.E.64 [R10.64], R100 ;  /* 0x000000640a00b985 */ /* 0x000fe2000c101b06 */
[----:B------:R-:W-:Y:S02]  /*20380*/  ISETP.GE.AND P5, PT, R25, c[0x0][0x3c8], PT ;  /* 0x0000f20019007a0c */ /* 0x000fe40003fa6270 */
[----:B------:R-:W-:Y:S01]  /*20390*/  @!P2 LEA.HI.X R15, R32, R4, R33, 0x2, P0 ;  /* 0x00000004200fa211 */ /* 0x000fe200000f1421 */
[----:B------:R1:W-:Y:S04]  /*203a0*/  @!P4 ST.E.64 [R8.64], R104 ;  /* 0x000000680800c985 */ /* 0x0003e8000c101b06 */
[----:B------:R2:W-:Y:S01]  /*203b0*/  @!P2 ST.E.64 [R14.64], R160 ;  /* 0x000000a00e00a985 */ /* 0x0005e2000c101b06 */
[----:B------:R-:W-:-:S02]  /*203c0*/  ISETP.GE.AND P4, PT, R21, c[0x0][0x3c8], PT ;  /* 0x0000f20015007a0c */ /* 0x000fc40003f86270 */
[CC--:B-1----:R-:W-:Y:S02]  /*203d0*/  @!P1 LEA R8, P3, R30.reuse, R2.reuse, 0x2 ;  /* 0x000000021e089211 */ /* 0x0c2fe400078610ff */
[C---:B------:R-:W-:Y:S02]  /*203e0*/  @!P6 LEA R10, P0, R27.reuse, R2, 0x2 ;  /* 0x000000021b0ae211 */ /* 0x040fe400078010ff */
[-C--:B------:R-:W-:Y:S02]  /*203f0*/  @!P1 LEA.HI.X R9, R30, R4.reuse, R31, 0x2, P3 ;  /* 0x000000041e099211 */ /* 0x080fe400018f141f */
[----:B------:R-:W-:-:S03]  /*20400*/  @!P6 LEA.HI.X R11, R27, R4, R29, 0x2, P0 ;  /* 0x000000041b0be211 */ /* 0x000fc600000f141d */
[----:B------:R1:W-:Y:S01]  /*20410*/  @!P1 ST.E.64 [R8.64], R108 ;  /* 0x0000006c08009985 */ /* 0x0003e2000c101b06 */
[----:B------:R-:W-:-:S03]  /*20420*/  ISETP.GE.AND P1, PT, R18, c[0x0][0x3c8], PT ;  /* 0x0000f20012007a0c */ /* 0x000fc60003f26270 */
[----:B------:R-:W-:Y:S01]  /*20430*/  @!P6 ST.E.64 [R10.64], R112 ;  /* 0x000000700a00e985 */ /* 0x000fe2000c101b06 */
[-C--:B--2---:R-:W-:Y:S02]  /*20440*/  @!P4 LEA R14, P6, R21, R2.reuse, 0x2 ;  /* 0x00000002150ec211 */ /* 0x084fe400078c10ff */
[----:B-1----:R-:W-:-:S04]  /*20450*/  @!P5 LEA R8, P3, R25, R2, 0x2 ;  /* 0x000000021908d211 */ /* 0x002fc800078610ff */
[----:B------:R-:W-:-:S05]  /*20460*/  @!P5 LEA.HI.X R9, R25, R4, R26, 0x2, P3 ;  /* 0x000000041909d211 */ /* 0x000fca00018f141a */
[----:B------:R1:W-:Y:S02]  /*20470*/  @!P5 ST.E.64 [R8.64], R116 ;  /* 0x000000740800d985 */ /* 0x0003e4000c101b06 */
[----:B-1----:R-:W-:Y:S02]  /*20480*/  @!P1 LEA R8, P5, R18, R2, 0x2 ;  /* 0x0000000212089211 */ /* 0x002fe400078a10ff */
[----:B---3--:R-:W-:Y:S02]  /*20490*/  ISETP.GE.AND P2, PT, R3, c[0x0][0x3c8], PT ;  /* 0x0000f20003007a0c */ /* 0x008fe40003f46270 */
[----:B-----5:R-:W-:-:S11]  /*204a0*/  ISETP.GE.AND P0, PT, R13, c[0x0][0x3c8], PT ;  /* 0x0000f2000d007a0c */ /* 0x020fd60003f06270 */
[----:B------:R-:W-:-:S04]  /*204b0*/  @!P2 LEA R10, P3, R3, R2, 0x2 ;  /* 0x00000002030aa211 */ /* 0x000fc800078610ff */
[----:B------:R-:W-:Y:S02]  /*204c0*/  @!P2 LEA.HI.X R11, R3, R4, R20, 0x2, P3 ;  /* 0x00000004030ba211 */ /* 0x000fe400018f1414 */
[----:B------:R-:W-:Y:S02]  /*204d0*/  @!P0 LEA R2, P3, R13, R2, 0x2 ;  /* 0x000000020d028211 */ /* 0x000fe400078610ff */
[-C--:B------:R-:W-:Y:S02]  /*204e0*/  @!P4 LEA.HI.X R15, R21, R4.reuse, R24, 0x2, P6 ;  /* 0x00000004150fc211 */ /* 0x080fe400030f1418 */
[----:B------:R-:W-:-:S03]  /*204f0*/  @!P1 LEA.HI.X R9, R18, R4, R19, 0x2, P5 ;  /* 0x0000000412099211 */ /* 0x000fc600028f1413 */
[----:B------:R1:W-:Y:S01]  /*20500*/  @!P4 ST.E.64 [R14.64], R168 ;  /* 0x000000a80e00c985 */ /* 0x0003e2000c101b06 */
[----:B------:R-:W-:-:S03]  /*20510*/  @!P0 LEA.HI.X R3, R13, R4, R17, 0x2, P3 ;  /* 0x000000040d038211 */ /* 0x000fc600018f1411 */
[----:B------:R1:W-:Y:S04]  /*20520*/  @!P2 ST.E.64 [R10.64], R164 ;  /* 0x000000a40a00a985 */ /* 0x0003e8000c101b06 */
[----:B------:R1:W-:Y:S04]  /*20530*/  @!P1 ST.E.64 [R8.64], R120 ;  /* 0x0000007808009985 */ /* 0x0003e8000c101b06 */
[----:B------:R1:W-:Y:S02]  /*20540*/  @!P0 ST.E.64 [R2.64], R22 ;  /* 0x0000001602008985 */ /* 0x0003e4000c101b06 */
.L_x_3132:
[----:B------:R-:W-:Y:S05]  /*20550*/  BSYNC B0 ;  /* 0x0000000000007941 */ /* 0x000fea0003800000 */
.L_x_3131:
[----:B------:R-:W-:Y:S05]  /*20560*/  BRA.DIV ~URZ, `(.L_x_3133) ;  /* 0x00004c827f007947 */ /* 0x000fea000b800000 */
[----:B--2---:R2:W1:Y:S04]  /*20570*/  SHFL.IDX PT, R4, R5, 0x1, 0x1c1f ;  /* 0x003c1f0005047f89 */ /* 0x00446800000e0000 */
[----:B-1--4-:R2:W1:Y:S02]  /*20580*/  SHFL.IDX PT, R2, R6, 0x1, 0x1c1f ;  /* 0x003c1f0006027f89 */ /* 0x01246400000e0000 */
.L_x_3212:
[----:B------:R-:W-:-:S13]  /*20590*/  ISETP.NE.AND P0, PT, R16, RZ, PT ;  /* 0x000000ff1000720c */ /* 0x000fda0003f05270 */
[----:B------:R-:W-:Y:S05]  /*205a0*/  @P0 BRA `(.L_x_3128) ;  /* 0x00001a6000000947 */ /* 0x000fea0003800000 */
[----:B------:R-:W4:Y:S04]  /*205b0*/  LDL R8, [R1+0xc] ;  /* 0x00000c0001087983 */ /* 0x000f280000100800 */
[----:B--23--:R-:W2:Y:S04]  /*205c0*/  LDL R6, [R1+0xd0] ;  /* 0x0000d00001067983 */ /* 0x00cea80000100800 */
[----:B------:R-:W3:Y:S04]  /*205d0*/  LDL R13, [R1+0xc8] ;  /* 0x0000c800010d7983 */ /* 0x000ee80000100800 */
[----:B------:R-:W5:Y:S04]  /*205e0*/  LDL R26, [R1+0xcc] ;  /* 0x0000cc00011a7983 */ /* 0x000f680000100800 */
        /* <DEDUP_REMOVED lines=14> */
[----:B------:R-:W5:Y:S01]  /*206d0*/  LDL R30, [R1+0x11c] ;  /* 0x00011c00011e7983 */ /* 0x000f620000100800 */
[----:B----4-:R-:W-:-:S02]  /*206e0*/  ISETP.GE.AND P3, PT, R8, c[0x0][0x3c8], PT ;  /* 0x0000f20008007a0c */ /* 0x010fc40003f66270 */
[----:B--2---:R-:W-:Y:S02]  /*206f0*/  ISETP.GE.AND P2, PT, R6, c[0x0][0x3c8], PT ;  /* 0x0000f20006007a0c */ /* 0x004fe40003f46270 */
[----:B---3--:R-:W-:-:S09]  /*20700*/  ISETP.GE.AND P0, PT, R13, c[0x0][0x3c8], PT ;  /* 0x0000f2000d007a0c */ /* 0x008fd20003f06270 */
[----:B------:R-:W-:Y:S01]  /*20710*/  @!P3 IMAD.MOV.U32 R3, RZ, RZ, R4 ;  /* 0x000000ffff03b224 */ /* 0x000fe200078e0004 */
[----:B-----5:R-:W-:-:S03]  /*20720*/  ISETP.GE.AND P1, PT, R26, c[0x0][0x3c8], PT ;  /* 0x0000f2001a007a0c */ /* 0x020fc60003f26270 */
[----:B-1----:R-:W-:Y:S02]  /*20730*/  @!P3 IMAD.WIDE R8, R8, 0x4, R2 ;  /* 0x000000040808b825 */ /* 0x002fe400078e0202 */
        /* <DEDUP_REMOVED lines=184> */
.L_x_3113:
[----:B------:R-:W2:Y:S04]  /*212c0*/  LDL.LU R2, [R1+0x24] ;  /* 0x0000240001027983 */ /* 0x000ea80000300800 */
[----:B------:R-:W3:Y:S01]  /*212d0*/  LDL.LU R6, [R1+0x28] ;  /* 0x0000280001067983 */ /* 0x000ee20000300800 */
[----:B------:R-:W-:Y:S02]  /*212e0*/  ISETP.NE.U32.AND P0, PT, RZ, c[0x0][0x508], PT ;  /* 0x00014200ff007a0c */ /* 0x000fe40003f05070 */
[----:B------:R-:W-:Y:S01]  /*212f0*/  ISETP.NE.U32.AND P3, PT, RZ, c[0x0][0x500], PT ;  /* 0x00014000ff007a0c */ /* 0x000fe20003f65070 */
[----:B----4-:R-:W4:Y:S01]  /*21300*/  LDL.LU R3, [R1+0x14] ;  /* 0x0000140001037983 */ /* 0x010f220000300800 */
[----:B------:R-:W-:Y:S01]  /*21310*/  ISETP.NE.AND.EX P2, PT, RZ, c[0x0][0x50c], PT, P0 ;  /* 0x00014300ff007a0c */ /* 0x000fe20003f45300 */
[----:B------:R-:W-:Y:S01]  /*21320*/  IMAD.MOV.U32 R21, RZ, RZ, c[0x0][0x388] ;  /* 0x0000e200ff157624 */ /* 0x000fe200078e00ff */
[----:B------:R-:W-:-:S02]  /*21330*/  ISETP.NE.AND.EX P3, PT, RZ, c[0x0][0x504], PT, P3 ;  /* 0x00014100ff007a0c */ /* 0x000fc40003f65330 */
[----:B--2---:R-:W-:-:S09]  /*21340*/  IADD3 R4, P1, R2, c[0x0][0x500], RZ ;  /* 0x0001400002047a10 */ /* 0x004fd20007f3e0ff */
[----:B------:R-:W-:Y:S01]  /*21350*/  @P2 IADD3 R8, P0, R2, c[0x0][0x508], RZ ;  /* 0x0001420002082a10 */ /* 0x000fe20007f1e0ff */
[----:B------:R-:W-:Y:S01]  /*21360*/  IMAD.MOV.U32 R2, RZ, RZ, RZ ;  /* 0x000000ffff027224 */ /* 0x000fe200078e00ff */
        /* <DEDUP_REMOVED lines=11> */
.L_x_3134:
[----:B------:R-:W3:Y:S04]  /*21420*/  LDL.LU R6, [R1+0x18] ;  /* 0x0000180001067983 */ /* 0x000ee80000300800 */
[----:B--2---:R-:W2:Y:S04]  /*21430*/  LDL.LU R4, [R1+0x2c] ;  /* 0x00002c0001047983 */ /* 0x004ea80000300800 */
[----:B------:R-:W4:Y:S01]  /*21440*/  LDL.LU R3, [R1+0x30] ;  /* 0x0000300001037983 */ /* 0x000f220000300800 */
[----:B------:R-:W-:Y:S01]  /*21450*/  BSSY B0, `(.L_x_3135) ;  /* 0x0000039000007945 */ /* 0x000fe20003800000 */
[----:B-----5:R-:W-:-:S02]  /*21460*/  SHF.R.S32.HI R19, RZ, 0x1f, R2 ;  /* 0x0000001fff137819 */ /* 0x020fc40000011402 */
[----:B------:R-:W1:Y:S02]  /*21470*/  S2R R5, SR_TID.X ;  /* 0x0000000000057919 */ /* 0x000e640000002100 */
[----:B-1----:R-:W-:Y:S02]  /*21480*/  ISETP.GT.AND P0, PT, R5, 0x7f, PT ;  /* 0x0000007f0500780c */ /* 0x002fe40003f04270 */
[----:B---3--:R-:W-:Y:S02]  /*21490*/  LOP3.LUT R6, R6, 0xffff, RZ, 0xc0, !PT ;  /* 0x0000ffff06067812 */ /* 0x008fe400078ec0ff */
[----:B--2---:R-:W-:Y:S02]  /*214a0*/  SEL R13, R4, RZ, !P3 ;  /* 0x000000ff040d7207 */ /* 0x004fe40005800000 */
[----:B----4-:R-:W-:-:S07]  /*214b0*/  SEL R24, R3, RZ, !P3 ;  /* 0x000000ff03187207 */ /* 0x010fce0005800000 */
[----:B------:R-:W-:Y:S05]  /*214c0*/  @P0 BRA `(.L_x_3136) ;  /* 0x0000031000000947 */ /* 0x000fea0003800000 */
[----:B------:R-:W2:Y:S01]  /*214d0*/  LDL R4, [R1] ;  /* 0x0000000001047983 */ /* 0x000ea20000100800 */
        /* <DEDUP_REMOVED lines=48> */
.L_x_3136:
[----:B------:R-:W-:Y:S05]  /*217e0*/  BSYNC B0 ;  /* 0x0000000000007941 */ /* 0x000fea0003800000 */
.L_x_3135:
[----:B------:R-:W-:-:S13]  /*217f0*/  ISETP.GT.AND P0, PT, R20, 0x1, PT ;  /* 0x000000011400780c */ /* 0x000fda0003f04270 */
[----:B------:R-:W-:Y:S05]  /*21800*/  @P0 BRA `(.L_x_3128) ;  /* 0x0000080000000947 */ /* 0x000fea0003800000 */
[----:B------:R-:W2:Y:S01]  /*21810*/  LDL.LU R10, [R1] ;  /* 0x00000000010a7983 */ /* 0x000ea20000300800 */
        /* <DEDUP_REMOVED lines=33> */
.L_x_3213:
[----:B------:R-:W-:Y:S05]  /*21a30*/  BRA.DIV ~URZ, `(.L_x_3138) ;  /* 0x000038f27f007947 */ /* 0x000fea000b800000 */
[----:B------:R3:W4:Y:S02]  /*21a40*/  SHFL.IDX PT, R2, R16, RZ, 0x181f ;  /* 0x00181fff10027589 */ /* 0x00072400000e0000 */
.L_x_3214:
        /* <DEDUP_REMOVED lines=20> */
.L_x_3140:
[----:B------:R-:W-:Y:S05]  /*21b90*/  BSYNC B0 ;  /* 0x0000000000007941 */ /* 0x000fea0003800000 */
.L_x_3139:
[----:B------:R-:W-:Y:S05]  /*21ba0*/  BRA.DIV ~URZ, `(.L_x_3141) ;  /* 0x000037f27f007947 */ /* 0x000fea000b800000 */
[----:B--2---:R2:W1:Y:S04]  /*21bb0*/  SHFL.IDX PT, R4, R5, 0x1, 0x181f ;  /* 0x00381f0005047f89 */ /* 0x00446800000e0000 */
[----:B----4-:R2:W4:Y:S02]  /*21bc0*/  SHFL.IDX PT, R2, R16, 0x1, 0x181f ;  /* 0x00381f0010027f89 */ /* 0x01052400000e0000 */
.L_x_3215:
        /* <DEDUP_REMOVED lines=20> */
.L_x_3143:
[----:B------:R-:W-:Y:S05]  /*21d10*/  BSYNC B0 ;  /* 0x0000000000007941 */ /* 0x000fea0003800000 */
.L_x_3142:
[----:B------:R-:W-:Y:S05]  /*21d20*/  BRA.DIV ~URZ, `(.L_x_3144) ;  /* 0x000037427f007947 */ /* 0x000fea000b800000 */
[----:B-1----:R1:W2:Y:S02]  /*21d30*/  SHFL.IDX PT, R4, R5, 0x2, 0x181f ;  /* 0x00581f0005047f89 */ /* 0x0022a400000e0000 */
.L_x_3216:
[----:B------:R-:W-:Y:S05]  /*21d40*/  BRA.DIV ~URZ, `(.L_x_3145) ;  /* 0x000037927f007947 */ /* 0x000fea000b800000 */
[----:B----4-:R4:W1:Y:S02]  /*21d50*/  SHFL.IDX PT, R2, R16, 0x2, 0x181f ;  /* 0x00581f0010027f89 */ /* 0x01086400000e0000 */
.L_x_3217:
        /* <DEDUP_REMOVED lines=20> */
.L_x_3147:
[----:B------:R-:W-:Y:S05]  /*21ea0*/  BSYNC B0 ;  /* 0x0000000000007941 */ /* 0x000fea0003800000 */
.L_x_3146:
[----:B------:R-:W-:Y:S05]  /*21eb0*/  BRA.DIV ~URZ, `(.L_x_3148) ;  /* 0x000036927f007947 */ /* 0x000fea000b800000 */
[----:B--2---:R2:W3:Y:S04]  /*21ec0*/  SHFL.IDX PT, R4, R5, 0x3, 0x181f ;  /* 0x00781f0005047f89 */ /* 0x0044e800000e0000 */
[----:B-1----:R2:W1:Y:S02]  /*21ed0*/  SHFL.IDX PT, R2, R16, 0x3, 0x181f ;  /* 0x00781f0010027f89 */ /* 0x00246400000e0000 */
.L_x_3218:
        /* <DEDUP_REMOVED lines=19> */
.L_x_3128:
[----:B------:R-:W-:Y:S05]  /*22010*/  BSYNC B1 ;  /* 0x0000000000017941 */ /* 0x000fea0003800000 */
.L_x_3112:
[----:B-12-4-:R-:W2:Y:S02]  /*22020*/  LDL R2, [R1+0x184] ;  /* 0x0001840001027983 */ /* 0x016ea40000100800 */
[----:B--2---:R-:W-:-:S13]  /*22030*/  ISETP.NE.AND P0, PT, R2, RZ, PT ;  /* 0x000000ff0200720c */ /* 0x004fda0003f05270 */
[----:B------:R-:W-:Y:S01]  /*22040*/  @P0 WARPSYNC 0xffffffff ;  /* 0xffffffff00000948 */ /* 0x000fe20003800000 */
[----:B------:R-:W-:Y:S06]  /*22050*/  @P0 BAR.SYNC.DEFER_BLOCKING 0x5, 0x100 ;  /* 0x0144000000000b1d */ /* 0x000fec0000010000 */
[----:B------:R-:W1:Y:S04]  /*22060*/  @P0 LDS.128 R8, [0x20080] ;  /* 0x02008000ff080984 */ /* 0x000e680000000c00 */
[----:B-1----:R1:W-:Y:S04]  /*22070*/  @P0 STL.64 [R1+0x10], R8 ;  /* 0x0000100801000387 */ /* 0x0023e80000100a00 */
        /* <DEDUP_REMOVED lines=9> */
.L_x_3219:
[----:B------:R-:W-:Y:S05]  /*22110*/  BRA.DIV ~URZ, `(.L_x_3151) ;  /* 0x000035727f007947 */ /* 0x000fea000b800000 */
[----:B------:R3:W4:Y:S02]  /*22120*/  SHFL.IDX PT, R6, R28, 0x1, 0x1f ;  /* 0x00201f001c067f89 */ /* 0x00072400000e0000 */
.L_x_3220:
        /* <DEDUP_REMOVED lines=19> */
.L_x_3221:
        /* <DEDUP_REMOVED lines=16> */
.L_x_3222:
[----:B---3--:R-:W-:Y:S01]  /*22360*/  IMAD R2, R2, c[0x0][0x538], RZ ;  /* 0x00014e0002027a24 */ /* 0x008fe200078e02ff */
[----:B------:R-:W-:Y:S04]  /*22370*/  BSSY B1, `(.L_x_3154) ;  /* 0x00000ce000017945 */ /* 0x000fe80003800000 */
[----:B----4-:R-:W-:-:S04]  /*22380*/  IADD3 R6, R2, R6, RZ ;  /* 0x0000000602067210 */ /* 0x010fc80007ffe0ff */
[----:B--2---:R-:W-:-:S13]  /*22390*/  ISETP.GT.AND P0, PT, R6, R10, PT ;  /* 0x0000000a0600720c */ /* 0x004fda0003f04270 */
[----:B------:R-:W-:Y:S05]  /*223a0*/  @P0 BRA `(.L_x_3155) ;  /* 0x0000025000000947 */ /* 0x000fea0003800000 */
.L_x_3159:
        /* <DEDUP_REMOVED lines=17> */
.L_x_3223:
        /* <DEDUP_REMOVED lines=16> */
.L_x_3224:
[----:B--2---:R-:W-:-:S05]  /*225c0*/  IMAD R2, R2, c[0x0][0x538], RZ ;  /* 0x00014e0002027a24 */ /* 0x004fca00078e02ff */
[----:B------:R-:W-:-:S04]  /*225d0*/  IADD3 R6, R2, R6, RZ ;  /* 0x0000000602067210 */ /* 0x000fc80007ffe0ff */
[----:B------:R-:W-:-:S13]  /*225e0*/  ISETP.GT.AND P0, PT, R6, R10, PT ;  /* 0x0000000a0600720c */ /* 0x000fda0003f04270 */
[----:B-1----:R-:W-:Y:S05]  /*225f0*/  @!P0 BRA `(.L_x_3159) ;  /* 0xfffffdb000008947 */ /* 0x002fea000383ffff */
.L_x_3155:
[----:B------:R-:W-:-:S05]  /*22600*/  IADD3 R14, -R2, R6, RZ ;  /* 0x00000006020e7210 */ /* 0x000fca0007ffe1ff */
[----:B------:R-:W-:-:S05]  /*22610*/  IMAD R2, R4, c[0x0][0x538], R14 ;  /* 0x00014e0004027a24 */ /* 0x000fca00078e020e */
[----:B------:R-:W-:Y:S01]  /*22620*/  ISETP.GT.AND P0, PT, R2, R10, PT ;  /* 0x0000000a0200720c */ /* 0x000fe20003f04270 */
[----:B------:R-:W-:-:S12]  /*22630*/  BRA.DIV ~URZ, `(.L_x_3160) ;  /* 0x000035527f007947 */ /* 0x000fd8000b800000 */
[----:B------:R-:W-:-:S03]  /*22640*/  VOTE.ANY R13, PT, !P0 ;  /* 0x00000000000d7806 */ /* 0x000fc600040e0100 */
.L_x_3225:
[----:B------:R-:W2:Y:S01]  /*22650*/  LDL.LU R2, [R1+0x1c] ;  /* 0x00001c0001027983 */ /* 0x000ea20000300800 */
[----:B------:R-:W2:Y:S02]  /*22660*/  POPC R11, R13 ;  /* 0x0000000d000b7309 */ /* 0x000ea40000000000 */
[----:B--2---:R-:W-:-:S05]  /*22670*/  IADD3 R2, R11, R2, RZ ;  /* 0x000000020b027210 */ /* 0x004fca0007ffe0ff */
[----:B------:R2:W-:Y:S01]  /*22680*/  STL [R1+0x1c], R2 ;  /* 0x00001c0201007387 */ /* 0x0005e20000100800 */
[----:B------:R-:W-:Y:S05]  /*22690*/  BRA.DIV ~URZ, `(.L_x_3161) ;  /* 0x000035327f007947 */ /* 0x000fea000b800000 */
[----:B------:R3:W4:Y:S04]  /*226a0*/  SHFL.IDX PT, R6, R8, R11, 0x1f ;  /* 0x00001f0b08067589 */ /* 0x00072800000e0000 */
[----:B------:R3:W1:Y:S02]  /*226b0*/  SHFL.IDX PT, R5, R9, R11, 0x1f ;  /* 0x00001f0b09057589 */ /* 0x00066400000e0000 */
.L_x_3226:
[----:B------:R-:W-:Y:S01]  /*226c0*/  ISETP.NE.AND P0, PT, R13, RZ, PT ;  /* 0x000000ff0d00720c */ /* 0x000fe20003f05270 */
[----:B------:R-:W-:-:S12]  /*226d0*/  BSSY B0, `(.L_x_3162) ;  /* 0x0000005000007945 */ /* 0x000fd80003800000 */
[----:B------:R-:W-:Y:S05]  /*226e0*/  @!P0 BRA `(.L_x_3163) ;  /* 0x0000003000008947 */ /* 0x000fea0003800000 */
[----:B---3--:R-:W-:Y:S01]  /*226f0*/  IADD3 R11, R11, -0x1, RZ ;  /* 0xffffffff0b0b7810 */ /* 0x008fe20007ffe0ff */
[----:B------:R-:W-:Y:S05]  /*22700*/  BRA.DIV ~URZ, `(.L_x_3164) ;  /* 0x000035927f007947 */ /* 0x000fea000b800000 */
[----:B------:R3:W2:Y:S02]  /*22710*/  SHFL.IDX PT, R15, R4, R11, 0x1f ;  /* 0x00001f0b040f7589 */ /* 0x0006a400000e0000 */
.L_x_3163:
[----:B------:R-:W-:Y:S05]  /*22720*/  BSYNC B0 ;  /* 0x0000000000007941 */ /* 0x000fea0003800000 */
.L_x_3162:
[----:B--2---:R-:W-:Y:S01]  /*22730*/  IMAD R2, R15, c[0x0][0x538], R14 ;  /* 0x00014e000f027a24 */ /* 0x004fe200078e020e */
[----:B-1----:R-:W-:Y:S01]  /*22740*/  ISETP.NE.AND P0, PT, R5, 0x1, PT ;  /* 0x000000010500780c */ /* 0x002fe20003f05270 */
[----:B------:R-:W-:Y:S03]  /*22750*/  BSSY B0, `(.L_x_3165) ;  /* 0x0000086000007945 */ /* 0x000fe60003800000 */
[----:B------:R1:W-:Y:S01]  /*22760*/  STL [R1+0x10], R2 ;  /* 0x0000100201007387 */ /* 0x0003e20000100800 */
[----:B---3--:R-:W-:-:S08]  /*22770*/  IADD3 R11, -R2, R10, RZ ;  /* 0x0000000a020b7210 */ /* 0x008fd00007ffe1ff */
[----:B------:R-:W-:Y:S05]  /*22780*/  @!P0 BRA `(.L_x_3166) ;  /* 0x000003e000008947 */ /* 0x000fea0003800000 */
[-C--:B----4-:R-:W-:Y:S01]  /*22790*/  IABS R3, R6.reuse ;  /* 0x0000000600037213 */ /* 0x090fe20000000000 */
[----:B------:R-:W-:Y:S01]  /*227a0*/  IMAD.MOV.U32 R8, RZ, RZ, RZ ;  /* 0x000000ffff087224 */ /* 0x000fe200078e00ff */
[----:B------:R-:W-:Y:S02]  /*227b0*/  IABS R13, R6 ;  /* 0x00000006000d7213 */ /* 0x000fe40000000000 */
[----:B-1----:R-:W1:Y:S08]  /*227c0*/  I2F.RP R2, R3 ;  /* 0x0000000300027306 */ /* 0x002e700000209400 */
[----:B-1----:R-:W1:Y:S02]  /*227d0*/  MUFU.RCP R2, R2 ;  /* 0x0000000200027308 */ /* 0x002e640000001000 */
[----:B-1----:R-:W-:-:S06]  /*227e0*/  IADD3 R2, R2, 0xffffffe, RZ ;  /* 0x0ffffffe02027810 */ /* 0x002fcc0007ffe0ff */
[----:B------:R1:W2:Y:S02]  /*227f0*/  F2I.FTZ.U32.TRUNC.NTZ R9, R2 ;  /* 0x0000000200097305 */ /* 0x0002a4000021f000 */
[----:B-1----:R-:W-:Y:S01]  /*22800*/  IABS R2, R5 ;  /* 0x0000000500027213 */ /* 0x002fe20000000000 */
[----:B--2---:R-:W-:-:S04]  /*22810*/  IMAD.MOV R4, RZ, RZ, -R9 ;  /* 0x000000ffff047224 */ /* 0x004fc800078e0a09 */
[----:B------:R-:W-:Y:S01]  /*22820*/  IMAD.MOV.U32 R10, RZ, RZ, R2 ;  /* 0x000000ffff0a7224 */ /* 0x000fe200078e0002 */
[----:B------:R-:W-:Y:S01]  /*22830*/  IABS R2, R11 ;  /* 0x0000000b00027213 */ /* 0x000fe20000000000 */
[----:B------:R-:W-:Y:S02]  /*22840*/  IMAD R4, R4, R3, RZ ;  /* 0x0000000304047224 */ /* 0x000fe400078e02ff */
[----:B------:R-:W1:Y:S02]  /*22850*/  I2F.RP R14, R10 ;  /* 0x0000000a000e7306 */ /* 0x000e640000209400 */
[----:B------:R-:W-:-:S04]  /*22860*/  IMAD.HI.U32 R9, R9, R4, R8 ;  /* 0x0000000409097227 */ /* 0x000fc800078e0008 */
[----:B------:R-:W-:Y:S02]  /*22870*/  IMAD.MOV.U32 R4, RZ, RZ, R2 ;  /* 0x000000ffff047224 */ /* 0x000fe400078e0002 */
[----:B------:R-:W-:-:S05]  /*22880*/  IMAD.MOV R2, RZ, RZ, -R13 ;  /* 0x000000ffff027224 */ /* 0x000fca00078e0a0d */
[----:B------:R-:W-:Y:S01]  /*22890*/  MOV R8, R2 ;  /* 0x0000000200087202 */ /* 0x000fe20000000f00 */
[----:B------:R-:W-:-:S04]  /*228a0*/  IMAD.HI.U32 R2, R9, R4, RZ ;  /* 0x0000000409027227 */ /* 0x000fc800078e00ff */
[----:B------:R-:W-:Y:S02]  /*228b0*/  IMAD R4, R2, R8, R4 ;  /* 0x0000000802047224 */ /* 0x000fe400078e0204 */
[----:B-1----:R-:W1:Y:S03]  /*228c0*/  MUFU.RCP R8, R14 ;  /* 0x0000000e00087308 */ /* 0x002e660000001000 */
[----:B------:R-:W-:Y:S02]  /*228d0*/  ISETP.GT.U32.AND P0, PT, R3, R4, PT ;  /* 0x000000040300720c */ /* 0x000fe40003f04070 */
[----:B-1----:R-:W-:-:S11]  /*228e0*/  IADD3 R8, R8, 0xffffffe, RZ ;  /* 0x0ffffffe08087810 */ /* 0x002fd60007ffe0ff */
[----:B------:R-:W-:Y:S01]  /*228f0*/  @!P0 IMAD.IADD R4, R4, 0x1, -R3 ;  /* 0x0000000104048824 */ /* 0x000fe200078e0a03 */
[----:B------:R-:W-:Y:S01]  /*22900*/  @!P0 IADD3 R2, R2, 0x1, RZ ;  /* 0x0000000102028810 */ /* 0x000fe20007ffe0ff */
[----:B------:R-:W1:Y:S01]  /*22910*/  F2I.FTZ.U32.TRUNC.NTZ R9, R8 ;  /* 0x0000000800097305 */ /* 0x000e62000021f000 */
[----:B------:R-:W-:Y:S02]  /*22920*/  ISETP.NE.AND P0, PT, R6, RZ, PT ;  /* 0x000000ff0600720c */ /* 0x000fe40003f05270 */
[----:B------:R-:W-:Y:S02]  /*22930*/  ISETP.GE.U32.AND P2, PT, R4, R3, PT ;  /* 0x000000030400720c */ /* 0x000fe40003f46070 */
[----:B------:R-:W-:-:S04]  /*22940*/  LOP3.LUT R3, R11, R6, RZ, 0x3c, !PT ;  /* 0x000000060b037212 */ /* 0x000fc800078e3cff */
[----:B------:R-:W-:Y:S01]  /*22950*/  ISETP.GE.AND P1, PT, R3, RZ, PT ;  /* 0x000000ff0300720c */ /* 0x000fe20003f26270 */
[----:B-1----:R-:W-:-:S06]  /*22960*/  IMAD.MOV R3, RZ, RZ, -R9 ;  /* 0x000000ffff037224 */ /* 0x002fcc00078e0a09 */
[----:B------:R-:W-:Y:S01]  /*22970*/  @P2 IADD3 R2, R2, 0x1, RZ ;  /* 0x0000000102022810 */ /* 0x000fe20007ffe0ff */
[----:B------:R-:W-:Y:S01]  /*22980*/  IMAD.MOV.U32 R8, RZ, RZ, RZ ;  /* 0x000000ffff087224 */ /* 0x000fe200078e00ff */
[----:B------:R-:W-:-:S04]  /*22990*/  MOV R4, R3 ;  /* 0x0000000300047202 */ /* 0x000fc80000000f00 */
[----:B------:R-:W-:Y:S01]  /*229a0*/  @!P1 IMAD.MOV R2, RZ, RZ, -R2 ;  /* 0x000000ffff029224 */ /* 0x000fe200078e0a02 */
[----:B------:R-:W-:Y:S02]  /*229b0*/  @!P0 LOP3.LUT R2, RZ, R6, RZ, 0x33, !PT ;  /* 0x00000006ff028212 */ /* 0x000fe400078e33ff */
[----:B------:R-:W-:Y:S01]  /*229c0*/  IABS R3, R5 ;  /* 0x0000000500037213 */ /* 0x000fe20000000000 */
[----:B------:R-:W-:Y:S01]  /*229d0*/  IMAD R4, R4, R10, RZ ;  /* 0x0000000a04047224 */ /* 0x000fe200078e02ff */
[----:B------:R-:W-:-:S03]  /*229e0*/  IABS R14, R2 ;  /* 0x00000002000e7213 */ /* 0x000fc60000000000 */
[----:B------:R-:W-:Y:S02]  /*229f0*/  IMAD.MOV R13, RZ, RZ, -R3 ;  /* 0x000000ffff0d7224 */ /* 0x000fe400078e0a03 */
[----:B------:R-:W-:-:S03]  /*22a00*/  IMAD.HI.U32 R3, R9, R4, R8 ;  /* 0x0000000409037227 */ /* 0x000fc600078e0008 */
[----:B------:R-:W-:Y:S01]  /*22a10*/  MOV R8, R13 ;  /* 0x0000000d00087202 */ /* 0x000fe20000000f00 */
        /* <DEDUP_REMOVED lines=21> */
.L_x_3166:
[----:B------:R-:W2:Y:S01]  /*22b70*/  LDL R4, [R1+0x1c] ;  /* 0x00001c0001047983 */ /* 0x000ea20000100800 */
[----:B-1----:R-:W-:-:S04]  /*22b80*/  IMAD.MOV.U32 R2, RZ, RZ, 0x4 ;  /* 0x00000004ff027424 */ /* 0x002fc800078e00ff */
        /* <DEDUP_REMOVED lines=19> */
[----:B------:R-:W-:Y:S02]  /*22cc0*/  IMAD R3, R2, R3, R8 ;  /* 0x0000000302037224 */ /* 0x000fe400078e0208 */
[----:B------:R-:W-:-:S03]  /*22cd0*/  IMAD.MOV.U32 R8, RZ, RZ, RZ ;  /* 0x000000ffff087224 */ /* 0x000fc600078e00ff */
        /* <DEDUP_REMOVED lines=18> */
[----:B------:R-:W-:Y:S02]  /*22e00*/  IABS R14, R2 ;  /* 0x00000002000e7213 */ /* 0x000fe40000000000 */
[----:B------:R-:W1:Y:S08]  /*22e10*/  I2F.RP R5, R4 ;  /* 0x0000000400057306 */ /* 0x000e700000209400 */
[----:B-1----:R-:W1:Y:S02]  /*22e20*/  MUFU.RCP R5, R5 ;  /* 0x0000000500057308 */ /* 0x002e640000001000 */
[----:B-1----:R-:W-:-:S06]  /*22e30*/  IADD3 R5, R5, 0xffffffe, RZ ;  /* 0x0ffffffe05057810 */ /* 0x002fcc0007ffe0ff */
[----:B------:R-:W1:Y:S02]  /*22e40*/  F2I.FTZ.U32.TRUNC.NTZ R9, R5 ;  /* 0x0000000500097305 */ /* 0x000e64000021f000 */
[----:B-1----:R-:W-:-:S04]  /*22e50*/  IMAD.MOV R5, RZ, RZ, -R9 ;  /* 0x000000ffff057224 */ /* 0x002fc800078e0a09 */
[----:B------:R-:W-:Y:S01]  /*22e60*/  IMAD R13, R5, R4, RZ ;  /* 0x00000004050d7224 */ /* 0x000fe200078e02ff */
[----:B------:R-:W-:Y:S01]  /*22e70*/  MOV R5, R3 ;  /* 0x0000000300057202 */ /* 0x000fe20000000f00 */
[----:B------:R-:W-:Y:S02]  /*22e80*/  IMAD.MOV R3, RZ, RZ, -R14 ;  /* 0x000000ffff037224 */ /* 0x000fe400078e0a0e */
[----:B------:R-:W-:-:S04]  /*22e90*/  IMAD.HI.U32 R9, R9, R13, R8 ;  /* 0x0000000d09097227 */ /* 0x000fc800078e0008 */
        /* <DEDUP_REMOVED lines=17> */
.L_x_3167:
[----:B------:R-:W-:Y:S05]  /*22fb0*/  BSYNC B0 ;  /* 0x0000000000007941 */ /* 0x000fea0003800000 */
.L_x_3165:
[----:B------:R-:W-:-:S04]  /*22fc0*/  LOP3.LUT R3, RZ, R3, RZ, 0x33, !PT ;  /* 0x00000003ff037212 */ /* 0x000fc800078e33ff */
[----:B-1----:R-:W-:-:S05]  /*22fd0*/  IADD3 R2, R3, R6, RZ ;  /* 0x0000000603027210 */ /* 0x002fca0007ffe0ff */
[----:B------:R1:W-:Y:S01]  /*22fe0*/  STL [R1+0x14], R2 ;  /* 0x0000140201007387 */ /* 0x0003e20000100800 */
[----:B------:R-:W-:Y:S05]  /*22ff0*/  BRA `(.L_x_3168) ;  /* 0x0000005000007947 */ /* 0x000fea0003800000 */
.L_x_3156:
[----:B------:R-:W-:Y:S01]  /*23000*/  MOV R2, c[0x0][0x53c] ;  /* 0x00014f0000027a02 */ /* 0x000fe20000000f00 */
[----:B------:R2:W-:Y:S04]  /*23010*/  STL [R1+0x10], R10 ;  /* 0x0000100a01007387 */ /* 0x0005e80000100800 */
[----:B------:R2:W-:Y:S04]  /*23020*/  STL [R1+0x14], RZ ;  /* 0x000014ff01007387 */ /* 0x0005e80000100800 */
[----:B------:R2:W-:Y:S04]  /*23030*/  STL [R1+0x18], RZ ;  /* 0x000018ff01007387 */ /* 0x0005e80000100800 */
[----:B------:R2:W-:Y:S02]  /*23040*/  STL [R1+0x1c], R2 ;  /* 0x00001c0201007387 */ /* 0x0005e40000100800 */
.L_x_3168:
[----:B------:R-:W-:Y:S05]  /*23050*/  BSYNC B1 ;  /* 0x0000000000017941 */ /* 0x000fea0003800000 */
.L_x_3154:
[----:B------:R-:W3:Y:S04]  /*23060*/  LDL R8, [R1+0x10] ;  /* 0x0000100001087983 */ /* 0x000ee80000100800 */
        /* <DEDUP_REMOVED lines=8> */
.L_x_3149:
[----:B-1----:R-:W4:Y:S02]  /*230f0*/  LDL R2, [R1+0x1c] ;  /* 0x00001c0001027983 */ /* 0x002f240000100800 */
[----:B----4-:R-:W-:-:S13]  /*23100*/  ISETP.GE.AND P0, PT, R2, c[0x0][0x53c], PT ;  /* 0x00014f0002007a0c */ /* 0x010fda0003f06270 */
[----:B--23--:R-:W-:Y:S01]  /*23110*/  @P0 CALL.REL.NOINC `(.L_x_3169) ;  /* 0x0000001000000944 */ /* 0x00cfe20003c00000 */
[----:B------:R-:W-:Y:S05]  /*23120*/  BRA `(.L_x_3170) ;  /* 0xfffdf47000007947 */ /* 0x000fea000383ffff */
.L_x_3169:
[----:B------:R-:W-:Y:S05]  /*23130*/  EXIT ;  /* 0x000000000000794d */ /* 0x000fea0003800000 */
.L_x_2931:
[----:B------:R-:W-:Y:S01]  /*23140*/  IMAD.MOV.U32 R2, RZ, RZ, R4 ;  /* 0x000000ffff027224 */ /* 0x000fe200078e0004 */
[----:B------:R-:W-:Y:S02]  /*23150*/  MOV R5, 0x1 ;  /* 0x0000000100057802 */ /* 0x000fe40000000f00 */
[----:B------:R-:W-:Y:S02]  /*23160*/  MOV R3, 0x23180 ;  /* 0x0002318000037802 */ /* 0x000fe40000000f00 */
[----:B------:R-:W-:Y:S05]  /*23170*/  CALL.REL.NOINC `($__internal_51_$__cuda_sm70_shflsync_up_p) ;  /* 0x00002c7000007944 */ /* 0x000fea0003c00000 */
[----:B------:R-:W-:Y:S01]  /*23180*/  MOV R0, R5 ;  /* 0x0000000500007202 */ /* 0x000fe20000000f00 */
[----:B------:R-:W-:Y:S05]  /*23190*/  BRA `(.L_x_3171) ;  /* 0xfffdd2c000007947 */ /* 0x000fea000383ffff */
.L_x_2932:
[----:B------:R-:W-:Y:S01]  /*231a0*/  IMAD.MOV.U32 R2, RZ, RZ, R4 ;  /* 0x000000ffff027224 */ /* 0x000fe200078e0004 */
[----:B------:R-:W-:Y:S02]  /*231b0*/  MOV R5, 0x2 ;  /* 0x0000000200057802 */ /* 0x000fe40000000f00 */
[----:B------:R-:W-:Y:S02]  /*231c0*/  MOV R3, 0x231e0 ;  /* 0x000231e000037802 */ /* 0x000fe40000000f00 */
[----:B------:R-:W-:Y:S05]  /*231d0*/  CALL.REL.NOINC `($__internal_51_$__cuda_sm70_shflsync_up_p) ;  /* 0x00002c1000007944 */ /* 0x000fea0003c00000 */
[----:B------:R-:W-:Y:S02]  /*231e0*/  SEL R5, R5, RZ, P4 ;  /* 0x000000ff05057207 */ /* 0x000fe40002000000 */
[----:B------:R-:W-:-:S03]  /*231f0*/  MOV R3, 0x23240 ;  /* 0x0002324000037802 */ /* 0x000fc60000000f00 */
[----:B------:R-:W-:Y:S01]  /*23200*/  IMAD.IADD R0, R4, 0x1, R5 ;  /* 0x0000000104007824 */ /* 0x000fe200078e0205 */
[----:B------:R-:W-:-:S03]  /*23210*/  MOV R5, 0x4 ;  /* 0x0000000400057802 */ /* 0x000fc60000000f00 */
[----:B------:R-:W-:Y:S02]  /*23220*/  IMAD.MOV.U32 R2, RZ, RZ, R0 ;  /* 0x000000ffff027224 */ /* 0x000fe400078e0000 */
        /* <DEDUP_REMOVED lines=13> */
[----:B------:R-:W-:Y:S01]  /*23300*/  SEL R4, R5, RZ, P1 ;  /* 0x000000ff05047207 */ /* 0x000fe20000800000 */
[----:B------:R-:W-:Y:S01]  /*23310*/  IMAD.MOV.U32 R2, RZ, RZ, 0x1f ;  /* 0x0000001fff027424 */ /* 0x000fe200078e00ff */
[----:B------:R-:W-:Y:S02]  /*23320*/  MOV R30, 0x1f ;  /* 0x0000001f001e7802 */ /* 0x000fe40000000f00 */
[----:B------:R-:W-:Y:S01]  /*23330*/  MOV R3, 0x23370 ;  /* 0x0002337000037802 */ /* 0x000fe20000000f00 */
[----:B------:R-:W-:-:S04]  /*23340*/  IMAD.IADD R4, R0, 0x1, R4 ;  /* 0x0000000100047824 */ /* 0x000fc800078e0204 */
[----:B------:R-:W-:Y:S02]  /*23350*/  IMAD.MOV.U32 R29, RZ, RZ, R4 ;  /* 0x000000ffff1d7224 */ /* 0x000fe400078e0004 */
[----:B------:R-:W-:Y:S05]  /*23360*/  CALL.REL.NOINC `($__internal_50_$__cuda_sm70_shflsync_idx_p) ;  /* 0x00002a0000007944 */ /* 0x000fea0003c00000 */
[----:B-----5:R-:W-:Y:S01]  /*23370*/  MOV R0, R30 ;  /* 0x0000001e00007202 */ /* 0x020fe20000000f00 */
[----:B-1----:R-:W-:Y:S05]  /*23380*/  BRA `(.L_x_3172) ;  /* 0xfffdd1d000007947 */ /* 0x002fea000383ffff */
.L_x_2934:
[----:B------:R-:W-:Y:S02]  /*23390*/  SEL R2, RZ, 0x1, P0 ;  /* 0x00000001ff027807 */ /* 0x000fe40000000000 */
[----:B------:R-:W-:Y:S02]  /*233a0*/  MOV R3, 0x233c0 ;  /* 0x000233c000037802 */ /* 0x000fe40000000f00 */
[----:B------:R-:W-:Y:S05]  /*233b0*/  CALL.REL.NOINC `($__internal_52_$__cuda_sm70_votesync_ballot) ;  /* 0x00002aa000007944 */ /* 0x000fea0003c00000 */
[----:B------:R-:W-:Y:S05]  /*233c0*/  BRA `(.L_x_3173) ;  /* 0xfffdd22000007947 */ /* 0x000fea000383ffff */
.L_x_2935:
[----:B------:R-:W-:Y:S01]  /*233d0*/  IMAD.MOV.U32 R29, RZ, RZ, R9 ;  /* 0x000000ffff1d7224 */ /* 0x000fe200078e0009 */
[----:B-1----:R-:W-:Y:S01]  /*233e0*/  MOV R2, R0 ;  /* 0x0000000000027202 */ /* 0x002fe20000000f00 */
[----:B------:R-:W-:Y:S01]  /*233f0*/  IMAD.MOV.U32 R30, RZ, RZ, 0x1f ;  /* 0x0000001fff1e7424 */ /* 0x000fe200078e00ff */
[----:B------:R-:W-:Y:S02]  /*23400*/  MOV R3, 0x23420 ;  /* 0x0002342000037802 */ /* 0x000fe40000000f00 */
[----:B------:R-:W-:Y:S05]  /*23410*/  CALL.REL.NOINC `($__internal_50_$__cuda_sm70_shflsync_idx_p) ;  /* 0x0000295000007944 */ /* 0x000fea0003c00000 */
[----:B------:R-:W-:Y:S01]  /*23420*/  IMAD.MOV.U32 R12, RZ, RZ, R30 ;  /* 0x000000ffff0c7224 */ /* 0x000fe200078e001e */
[----:B------:R-:W-:Y:S01]  /*23430*/  MOV R29, R8 ;  /* 0x00000008001d7202 */ /* 0x000fe20000000f00 */
[----:B------:R-:W-:Y:S01]  /*23440*/  IMAD.MOV.U32 R5, RZ, RZ, RZ ;  /* 0x000000ffff057224 */ /* 0x000fe200078e00ff */
[----:B-----5:R-:W-:Y:S01]  /*23450*/  MOV R2, R0 ;  /* 0x0000000000027202 */ /* 0x020fe20000000f00 */
[----:B------:R-:W-:Y:S01]  /*23460*/  IMAD.MOV.U32 R30, RZ, RZ, 0x1f ;  /* 0x0000001fff1e7424 */ /* 0x000fe200078e00ff */
[----:B------:R-:W-:-:S02]  /*23470*/  MOV R3, 0x23490 ;  /* 0x0002349000037802 */ /* 0x000fc40000000f00 */
[----:B-1----:R-:W-:Y:S05]  /*23480*/  CALL.REL.NOINC `($__internal_50_$__cuda_sm70_shflsync_idx_p) ;  /* 0x000028e000007944 */ /* 0x002fea0003c00000 */
[----:B------:R-:W-:Y:S01]  /*23490*/  MOV R9, R30 ;  /* 0x0000001e00097202 */ /* 0x000fe20000000f00 */
[----:B-1---5:R-:W-:Y:S05]  /*234a0*/  BRA `(.L_x_3174) ;  /* 0xfffdd1b000007947 */ /* 0x022fea000383ffff */
.L_x_2938:
[----:B------:R-:W-:Y:S01]  /*234b0*/  IMAD.MOV.U32 R29, RZ, RZ, R4 ;  /* 0x000000ffff1d7224 */ /* 0x000fe200078e0004 */
[----:B------:R-:W-:-:S02]  /*234c0*/  MOV R30, 0x1f ;  /* 0x0000001f001e7802 */ /* 0x000fc40000000f00 */
[----:B------:R-:W-:Y:S02]  /*234d0*/  MOV R3, 0x234f0 ;  /* 0x000234f000037802 */ /* 0x000fe40000000f00 */
[----:B--234-:R-:W-:Y:S05]  /*234e0*/  CALL.REL.NOINC `($__internal_50_$__cuda_sm70_shflsync_idx_p) ;  /* 0x0000288000007944 */ /* 0x01cfea0003c00000 */
[----:B------:R-:W-:Y:S01]  /*234f0*/  MOV R5, R30 ;  /* 0x0000001e00057202 */ /* 0x000fe20000000f00 */
[----:B-1---5:R-:W-:Y:S05]  /*23500*/  BRA `(.L_x_2937) ;  /* 0xfffdd1b000007947 */ /* 0x022fea000383ffff */
.L_x_2993:
[----:B------:R-:W-:Y:S01]  /*23510*/  IMAD.MOV.U32 R29, RZ, RZ, R5 ;  /* 0x000000ffff1d7224 */ /* 0x000fe200078e0005 */
[----:B------:R-:W-:Y:S01]  /*23520*/  MOV R2, RZ ;  /* 0x000000ff00027202 */ /* 0x000fe20000000f00 */
[----:B------:R-:W-:Y:S01]  /*23530*/  IMAD.MOV.U32 R30, RZ, RZ, 0x181f ;  /* 0x0000181fff1e7424 */ /* 0x000fe200078e00ff */
[----:B------:R-:W-:Y:S02]  /*23540*/  MOV R3, 0x23560 ;  /* 0x0002356000037802 */ /* 0x000fe40000000f00 */
[----:B-----5:R-:W-:Y:S05]  /*23550*/  CALL.REL.NOINC `($__internal_50_$__cuda_sm70_shflsync_idx_p) ;  /* 0x0000281000007944 */ /* 0x020fea0003c00000 */
[----:B------:R-:W-:Y:S01]  /*23560*/  MOV R4, R30 ;  /* 0x0000001e00047202 */ /* 0x000fe20000000f00 */
[----:B-1---5:R-:W-:Y:S05]  /*23570*/  BRA `(.L_x_3175) ;  /* 0xfffe6e5000007947 */ /* 0x022fea000383ffff */
.L_x_2994:
[----:B------:R-:W-:Y:S01]  /*23580*/  IMAD.MOV.U32 R29, RZ, RZ, R6 ;  /* 0x000000ffff1d7224 */ /* 0x000fe200078e0006 */
[----:B------:R-:W-:Y:S01]  /*23590*/  MOV R2, RZ ;  /* 0x000000ff00027202 */ /* 0x000fe20000000f00 */
[----:B------:R-:W-:Y:S01]  /*235a0*/  IMAD.MOV.U32 R30, RZ, RZ, 0x181f ;  /* 0x0000181fff1e7424 */ /* 0x000fe200078e00ff */
[----:B------:R-:W-:Y:S02]  /*235b0*/  MOV R3, 0x235d0 ;  /* 0x000235d000037802 */ /* 0x000fe40000000f00 */
[----:B-12--5:R-:W-:Y:S05]  /*235c0*/  CALL.REL.NOINC `($__internal_50_$__cuda_sm70_shflsync_idx_p) ;  /* 0x000027a000007944 */ /* 0x026fea0003c00000 */
[----:B------:R-:W-:Y:S01]  /*235d0*/  MOV R2, R30 ;  /* 0x0000001e00027202 */ /* 0x000fe20000000f00 */
[----:B-1---5:R-:W-:Y:S05]  /*235e0*/  BRA `(.L_x_3176) ;  /* 0xfffe6e0000007947 */ /* 0x022fea000383ffff */
.L_x_2997:
[----:B------:R-:W-:Y:S01]  /*235f0*/  IMAD.MOV.U32 R29, RZ, RZ, R5 ;  /* 0x000000ffff1d7224 */ /* 0x000fe200078e0005 */
[----:B--2-4-:R-:W-:Y:S01]  /*23600*/  MOV R2, 0x1 ;  /* 0x0000000100027802 */ /* 0x014fe20000000f00 */
[----:B------:R-:W-:Y:S01]  /*23610*/  IMAD.MOV.U32 R30, RZ, RZ, 0x181f ;  /* 0x0000181fff1e7424 */ /* 0x000fe200078e00ff */
[----:B------:R-:W-:-:S02]  /*23620*/  MOV R3, 0x23640 ;  /* 0x0002364000037802 */ /* 0x000fc40000000f00 */
[----:B-1---5:R-:W-:Y:S05]  /*23630*/  CALL.REL.NOINC `($__internal_50_$__cuda_sm70_shflsync_idx_p) ;  /* 0x0000273000007944 */ /* 0x022fea0003c00000 */
[----:B------:R-:W-:Y:S01]  /*23640*/  IMAD.MOV.U32 R4, RZ, RZ, R30 ;  /* 0x000000ffff047224 */ /* 0x000fe200078e001e */
[----:B------:R-:W-:Y:S01]  /*23650*/  MOV R2, 0x1 ;  /* 0x0000000100027802 */ /* 0x000fe20000000f00 */
[----:B------:R-:W-:Y:S01]  /*23660*/  IMAD.MOV.U32 R29, RZ, RZ, R6 ;  /* 0x000000ffff1d7224 */ /* 0x000fe200078e0006 */
[----:B------:R-:W-:-:S02]  /*23670*/  MOV R30, 0x181f ;  /* 0x0000181f001e7802 */ /* 0x000fc40000000f00 */
[----:B------:R-:W-:Y:S02]  /*23680*/  MOV R3, 0x236a0 ;  /* 0x000236a000037802 */ /* 0x000fe40000000f00 */
[----:B-1---5:R-:W-:Y:S05]  /*23690*/  CALL.REL.NOINC `($__internal_50_$__cuda_sm70_shflsync_idx_p) ;  /* 0x000026d000007944 */ /* 0x022fea0003c00000 */
[----:B------:R-:W-:Y:S01]  /*236a0*/  MOV R2, R30 ;  /* 0x0000001e00027202 */ /* 0x000fe20000000f00 */
[----:B-1---5:R-:W-:Y:S05]  /*236b0*/  BRA `(.L_x_3177) ;  /* 0xfffe6ed000007947 */ /* 0x022fea000383ffff */
.L_x_3000:
[----:B------:R-:W-:Y:S01]  /*236c0*/  IMAD.MOV.U32 R29, RZ, RZ, R5 ;  /* 0x000000ffff1d7224 */ /* 0x000fe200078e0005 */
[----:B---34-:R-:W-:Y:S01]  /*236d0*/  MOV R2, 0x2 ;  /* 0x0000000200027802 */ /* 0x018fe20000000f00 */
[----:B------:R-:W-:Y:S01]  /*236e0*/  IMAD.MOV.U32 R30, RZ, RZ, 0x181f ;  /* 0x0000181fff1e7424 */ /* 0x000fe200078e00ff */
[----:B------:R-:W-:Y:S02]  /*236f0*/  MOV R3, 0x23710 ;  /* 0x0002371000037802 */ /* 0x000fe40000000f00 */
[----:B-12--5:R-:W-:Y:S05]  /*23700*/  CALL.REL.NOINC `($__internal_50_$__cuda_sm70_shflsync_idx_p) ;  /* 0x0000266000007944 */ /* 0x026fea0003c00000 */
[----:B------:R-:W-:Y:S01]  /*23710*/  MOV R4, R30 ;  /* 0x0000001e00047202 */ /* 0x000fe20000000f00 */
[----:B-1---5:R-:W-:Y:S05]  /*23720*/  BRA `(.L_x_3178) ;  /* 0xfffe6fe000007947 */ /* 0x022fea000383ffff */
.L_x_3001:
[----:B------:R-:W-:Y:S01]  /*23730*/  IMAD.MOV.U32 R29, RZ, RZ, R6 ;  /* 0x000000ffff1d7224 */ /* 0x000fe200078e0006 */
[----:B----4-:R-:W-:Y:S01]  /*23740*/  MOV R2, 0x2 ;  /* 0x0000000200027802 */ /* 0x010fe20000000f00 */
[----:B------:R-:W-:Y:S01]  /*23750*/  IMAD.MOV.U32 R30, RZ, RZ, 0x181f ;  /* 0x0000181fff1e7424 */ /* 0x000fe200078e00ff */
[----:B------:R-:W-:Y:S02]  /*23760*/  MOV R3, 0x23780 ;  /* 0x0002378000037802 */ /* 0x000fe40000000f00 */
[----:B-123-5:R-:W-:Y:S05]  /*23770*/  CALL.REL.NOINC `($__internal_50_$__cuda_sm70_shflsync_idx_p) ;  /* 0x000025f000007944 */ /* 0x02efea0003c00000 */
[----:B------:R-:W-:Y:S01]  /*23780*/  MOV R2, R30 ;  /* 0x0000001e00027202 */ /* 0x000fe20000000f00 */
[----:B-1---5:R-:W-:Y:S05]  /*23790*/  BRA `(.L_x_3179) ;  /* 0xfffe6f9000007947 */ /* 0x022fea000383ffff */
.L_x_3004:
[----:B------:R-:W-:Y:S01]  /*237a0*/  IMAD.MOV.U32 R29, RZ, RZ, R5 ;  /* 0x000000ffff1d7224 */ /* 0x000fe200078e0005 */
[----:B-12---:R-:W-:Y:S01]  /*237b0*/  MOV R2, 0x3 ;  /* 0x0000000300027802 */ /* 0x006fe20000000f00 */
[----:B------:R-:W-:Y:S01]  /*237c0*/  IMAD.MOV.U32 R30, RZ, RZ, 0x181f ;  /* 0x0000181fff1e7424 */ /* 0x000fe200078e00ff */
[----:B------:R-:W-:-:S02]  /*237d0*/  MOV R3, 0x237f0 ;  /* 0x000237f000037802 */ /* 0x000fc40000000f00 */
[----:B---345:R-:W-:Y:S05]  /*237e0*/  CALL.REL.NOINC `($__internal_50_$__cuda_sm70_shflsync_idx_p) ;  /* 0x0000258000007944 */ /* 0x038fea0003c00000 */
        /* <DEDUP_REMOVED lines=8> */
.L_x_3071:
[----:B------:R-:W-:Y:S01]  /*23870*/  IMAD.MOV.U32 R29, RZ, RZ, R5 ;  /* 0x000000ffff1d7224 */ /* 0x000fe200078e0005 */
[----:B---3--:R-:W-:Y:S01]  /*23880*/  MOV R2, 0x1 ;  /* 0x0000000100027802 */ /* 0x008fe20000000f00 */
[----:B------:R-:W-:Y:S01]  /*23890*/  IMAD.MOV.U32 R30, RZ, RZ, 0x181f ;  /* 0x0000181fff1e7424 */ /* 0x000fe200078e00ff */
[----:B------:R-:W-:Y:S02]  /*238a0*/  MOV R3, 0x238c0 ;  /* 0x000238c000037802 */ /* 0x000fe40000000f00 */
[----:B------:R-:W-:Y:S05]  /*238b0*/  CALL.REL.NOINC `($__internal_50_$__cuda_sm70_shflsync_idx_p) ;  /* 0x000024b000007944 */ /* 0x000fea0003c00000 */
[----:B------:R-:W-:Y:S01]  /*238c0*/  IMAD.MOV.U32 R5, RZ, RZ, R30 ;  /* 0x000000ffff057224 */ /* 0x000fe200078e001e */
[----:B------:R-:W-:Y:S01]  /*238d0*/  MOV R2, 0x1 ;  /* 0x0000000100027802 */ /* 0x000fe20000000f00 */
[----:B------:R-:W-:Y:S01]  /*238e0*/  IMAD.MOV.U32 R29, RZ, RZ, R6 ;  /* 0x000000ffff1d7224 */ /* 0x000fe200078e0006 */
[----:B------:R-:W-:Y:S02]  /*238f0*/  MOV R30, 0x181f ;  /* 0x0000181f001e7802 */ /* 0x000fe40000000f00 */
[----:B------:R-:W-:Y:S02]  /*23900*/  MOV R3, 0x23920 ;  /* 0x0002392000037802 */ /* 0x000fe40000000f00 */
[----:B-1---5:R-:W-:Y:S05]  /*23910*/  CALL.REL.NOINC `($__internal_50_$__cuda_sm70_shflsync_idx_p) ;  /* 0x0000245000007944 */ /* 0x022fea0003c00000 */
[----:B------:R-:W-:Y:S01]  /*23920*/  MOV R2, R30 ;  /* 0x0000001e00027202 */ /* 0x000fe20000000f00 */
[----:B-1---5:R-:W-:Y:S05]  /*23930*/  BRA `(.L_x_3181) ;  /* 0xffff097000007947 */ /* 0x022fea000383ffff */
.L_x_3074:
[----:B------:R-:W-:Y:S01]  /*23940*/  IMAD.MOV.U32 R29, RZ, RZ, R5 ;  /* 0x000000ffff1d7224 */ /* 0x000fe200078e0005 */
[----:B------:R-:W-:Y:S01]  /*23950*/  MOV R2, RZ ;  /* 0x000000ff00027202 */ /* 0x000fe20000000f00 */
[----:B------:R-:W-:Y:S01]  /*23960*/  IMAD.MOV.U32 R30, RZ, RZ, 0x181f ;  /* 0x0000181fff1e7424 */ /* 0x000fe200078e00ff */
[----:B------:R-:W-:-:S02]  /*23970*/  MOV R3, 0x23990 ;  /* 0x0002399000037802 */ /* 0x000fc40000000f00 */
[----:B------:R-:W-:Y:S05]  /*23980*/  CALL.REL.NOINC `($__internal_50_$__cuda_sm70_shflsync_idx_p) ;  /* 0x000023e000007944 */ /* 0x000fea0003c00000 */
[----:B------:R-:W-:Y:S01]  /*23990*/  MOV R4, R30 ;  /* 0x0000001e00047202 */ /* 0x000fe20000000f00 */
[----:B-1---5:R-:W-:Y:S05]  /*239a0*/  BRA `(.L_x_3182) ;  /* 0xffff1a1000007947 */ /* 0x022fea000383ffff */
.L_x_3075:
[----:B------:R-:W-:Y:S01]  /*239b0*/  IMAD.MOV.U32 R29, RZ, RZ, R6 ;  /* 0x000000ffff1d7224 */ /* 0x000fe200078e0006 */
[----:B------:R-:W-:Y:S01]  /*239c0*/  MOV R2, RZ ;  /* 0x000000ff00027202 */ /* 0x000fe20000000f00 */
[----:B------:R-:W-:Y:S01]  /*239d0*/  IMAD.MOV.U32 R30, RZ, RZ, 0x181f ;  /* 0x0000181fff1e7424 */ /* 0x000fe200078e00ff */
[----:B------:R-:W-:-:S02]  /*239e0*/  MOV R3, 0x23a00 ;  /* 0x00023a0000037802 */ /* 0x000fc40000000f00 */
[----:B-12---:R-:W-:Y:S05]  /*239f0*/  CALL.REL.NOINC `($__internal_50_$__cuda_sm70_shflsync_idx_p) ;  /* 0x0000237000007944 */ /* 0x006fea0003c00000 */
[----:B------:R-:W-:Y:S01]  /*23a00*/  MOV R2, R30 ;  /* 0x0000001e00027202 */ /* 0x000fe20000000f00 */
[----:B-1---5:R-:W-:Y:S05]  /*23a10*/  BRA `(.L_x_3183) ;  /* 0xffff19c000007947 */ /* 0x022fea000383ffff */
.L_x_3078:
[----:B------:R-:W-:Y:S01]  /*23a20*/  IMAD.MOV.U32 R29, RZ, RZ, R5 ;  /* 0x000000ffff1d7224 */ /* 0x000fe200078e0005 */
[----:B----4-:R-:W-:Y:S01]  /*23a30*/  MOV R2, 0x1 ;  /* 0x0000000100027802 */ /* 0x010fe20000000f00 */
[----:B------:R-:W-:Y:S01]  /*23a40*/  IMAD.MOV.U32 R30, RZ, RZ, 0x181f ;  /* 0x0000181fff1e7424 */ /* 0x000fe200078e00ff */
[----:B------:R-:W-:-:S03]  /*23a50*/  MOV R3, 0x23a70 ;  /* 0x00023a7000037802 */ /* 0x000fc60000000f00 */
[----:B-123--:R-:W-:Y:S05]  /*23a60*/  CALL.REL.NOINC `($__internal_50_$__cuda_sm70_shflsync_idx_p) ;  /* 0x0000230000007944 */ /* 0x00efea0003c00000 */
        /* <DEDUP_REMOVED lines=8> */
.L_x_3079:
[----:B------:R-:W-:Y:S01]  /*23af0*/  IMAD.MOV.U32 R29, RZ, RZ, R4 ;  /* 0x000000ffff1d7224 */ /* 0x000fe200078e0004 */
[----:B------:R-:W-:Y:S01]  /*23b00*/  MOV R2, RZ ;  /* 0x000000ff00027202 */ /* 0x000fe20000000f00 */
[----:B------:R-:W-:Y:S01]  /*23b10*/  IMAD.MOV.U32 R30, RZ, RZ, 0x1c1f ;  /* 0x00001c1fff1e7424 */ /* 0x000fe200078e00ff */
[----:B------:R-:W-:Y:S02]  /*23b20*/  MOV R3, 0x23b40 ;  /* 0x00023b4000037802 */ /* 0x000fe40000000f00 */
[----:B------:R-:W-:Y:S05]  /*23b30*/  CALL.REL.NOINC `($__internal_50_$__cuda_sm70_shflsync_idx_p) ;  /* 0x0000223000007944 */ /* 0x000fea0003c00000 */
[----:B------:R-:W-:Y:S01]  /*23b40*/  MOV R2, R30 ;  /* 0x0000001e00027202 */ /* 0x000fe20000000f00 */
[----:B-1---5:R-:W-:Y:S05]  /*23b50*/  BRA `(.L_x_3185) ;  /* 0xffff1c7000007947 */ /* 0x022fea000383ffff */
.L_x_3080:
[----:B------:R-:W-:Y:S01]  /*23b60*/  IMAD.MOV.U32 R29, RZ, RZ, R4 ;  /* 0x000000ffff1d7224 */ /* 0x000fe200078e0004 */
[----:B------:R-:W-:Y:S01]  /*23b70*/  MOV R2, 0x1 ;  /* 0x0000000100027802 */ /* 0x000fe20000000f00 */
[----:B------:R-:W-:Y:S01]  /*23b80*/  IMAD.MOV.U32 R30, RZ, RZ, 0x1c1f ;  /* 0x00001c1fff1e7424 */ /* 0x000fe200078e00ff */
[----:B------:R-:W-:Y:S02]  /*23b90*/  MOV R3, 0x23bb0 ;  /* 0x00023bb000037802 */ /* 0x000fe40000000f00 */
[----:B-1----:R-:W-:Y:S05]  /*23ba0*/  CALL.REL.NOINC `($__internal_50_$__cuda_sm70_shflsync_idx_p) ;  /* 0x000021c000007944 */ /* 0x002fea0003c00000 */
        /* <DEDUP_REMOVED lines=31> */
[----:B------:R-:W-:Y:S01]  /*23da0*/  FMNMX.FTZ R4, R32, R3, !PT ;  /* 0x0000000320047209 */ /* 0x000fe20007810000 */
[----:B------:R-:W-:Y:S01]  /*23db0*/  IMAD.MOV.U32 R3, RZ, RZ, 0x2 ;  /* 0x00000002ff037424 */ /* 0x000fe200078e00ff */
        /* <DEDUP_REMOVED lines=15> */
[----:B------:R-:W-:Y:S01]  /*23eb0*/  IMAD.MOV.U32 R4, RZ, RZ, R6 ;  /* 0x000000ffff047224 */ /* 0x000fe200078e0006 */
[----:B------:R-:W-:Y:S02]  /*23ec0*/  MOV R2, 0x23ef0 ;  /* 0x00023ef000027802 */ /* 0x000fe40000000f00 */
[----:B------:R-:W-:Y:S02]  /*23ed0*/  FMNMX.FTZ R5, R84, R5, !PT ;  /* 0x0000000554057209 */ /* 0x000fe40007810000 */
[----:B-1---5:R-:W-:Y:S05]  /*23ee0*/  CALL.REL.NOINC `($__internal_49_$__cuda_sm70_shflsync_bfly_p) ;  /* 0x00001e2000007944 */ /* 0x022fea0003c00000 */
[----:B------:R-:W-:Y:S01]  /*23ef0*/  FMNMX.FTZ R6, R6, R188, !PT ;  /* 0x000000bc06067209 */ /* 0x000fe20007810000 */
[----:B------:R-:W-:Y:S01]  /*23f00*/  IMAD.MOV.U32 R3, RZ, RZ, 0x1 ;  /* 0x00000001ff037424 */ /* 0x000fe200078e00ff */
[----:B------:R-:W-:-:S03]  /*23f10*/  MOV R2, 0x23f40 ;  /* 0x00023f4000027802 */ /* 0x000fc60000000f00 */
[----:B------:R-:W-:Y:S02]  /*23f20*/  IMAD.MOV.U32 R4, RZ, RZ, R6 ;  /* 0x000000ffff047224 */ /* 0x000fe400078e0006 */
[----:B------:R-:W-:Y:S05]  /*23f30*/  CALL.REL.NOINC `($__internal_49_$__cuda_sm70_shflsync_bfly_p) ;  /* 0x00001dd000007944 */ /* 0x000fea0003c00000 */
[----:B------:R-:W-:Y:S01]  /*23f40*/  FMNMX.FTZ R6, R6, R188, !PT ;  /* 0x000000bc06067209 */ /* 0x000fe20007810000 */
[----:B------:R-:W-:Y:S01]  /*23f50*/  IMAD.MOV.U32 R4, RZ, RZ, R5 ;  /* 0x000000ffff047224 */ /* 0x000fe200078e0005 */
[----:B------:R-:W-:Y:S01]  /*23f60*/  MOV R2, 0x23f90 ;  /* 0x00023f9000027802 */ /* 0x000fe20000000f00 */
[----:B------:R-:W-:Y:S02]  /*23f70*/  IMAD.MOV.U32 R3, RZ, RZ, 0x2 ;  /* 0x00000002ff037424 */ /* 0x000fe400078e00ff */
[----:B------:R-:W-:Y:S05]  /*23f80*/  CALL.REL.NOINC `($__internal_49_$__cuda_sm70_shflsync_bfly_p) ;  /* 0x00001d8000007944 */ /* 0x000fea0003c00000 */
[----:B------:R-:W-:Y:S01]  /*23f90*/  FMNMX.FTZ R5, R5, R188, !PT ;  /* 0x000000bc05057209 */ /* 0x000fe20007810000 */
[----:B------:R-:W-:Y:S01]  /*23fa0*/  IMAD.MOV.U32 R3, RZ, RZ, 0x1 ;  /* 0x00000001ff037424 */ /* 0x000fe200078e00ff */
[----:B------:R-:W-:-:S03]  /*23fb0*/  MOV R2, 0x23fe0 ;  /* 0x00023fe000027802 */ /* 0x000fc60000000f00 */
[----:B------:R-:W-:Y:S02]  /*23fc0*/  IMAD.MOV.U32 R4, RZ, RZ, R5 ;  /* 0x000000ffff047224 */ /* 0x000fe400078e0005 */
[----:B------:R-:W-:Y:S05]  /*23fd0*/  CALL.REL.NOINC `($__internal_49_$__cuda_sm70_shflsync_bfly_p) ;  /* 0x00001d3000007944 */ /* 0x000fea0003c00000 */
[----:B------:R-:W-:Y:S01]  /*23fe0*/  MOV R4, R188 ;  /* 0x000000bc00047202 */ /* 0x000fe20000000f00 */
[----:B------:R-:W-:Y:S05]  /*23ff0*/  BRA `(.L_x_3186) ;  /* 0xffff1d0000007947 */ /* 0x000fea000383ffff */
.L_x_3084:
[----:B------:R-:W-:Y:S01]  /*24000*/  MOV R2, RZ ;  /* 0x000000ff00027202 */ /* 0x000fe20000000f00 */
[----:B------:R-:W-:Y:S01]  /*24010*/  IMAD.MOV.U32 R29, RZ, RZ, R5 ;  /* 0x000000ffff1d7224 */ /* 0x000fe200078e0005 */
[----:B------:R-:W-:Y:S01]  /*24020*/  MOV R3, 0x24050 ;  /* 0x0002405000037802 */ /* 0x000fe20000000f00 */
[----:B------:R-:W-:Y:S02]  /*24030*/  IMAD.MOV.U32 R30, RZ, RZ, 0x181f ;  /* 0x0000181fff1e7424 */ /* 0x000fe400078e00ff */
[----:B-1234-:R-:W-:Y:S05]  /*24040*/  CALL.REL.NOINC `($__internal_50_$__cuda_sm70_shflsync_idx_p) ;  /* 0x00001d2000007944 */ /* 0x01efea0003c00000 */
[----:B------:R-:W-:Y:S01]  /*24050*/  MOV R4, R30 ;  /* 0x0000001e00047202 */ /* 0x000fe20000000f00 */
[----:B-1---5:R-:W-:-:S05]  /*24060*/  BRA `(.L_x_3187) ;  /* 0xffff31a000007947 */ /* 0x022fca000383ffff */
.L_x_3085:
[----:B------:R-:W-:Y:S01]  /*24070*/  MOV R2, RZ ;  /* 0x000000ff00027202 */ /* 0x000fe20000000f00 */
[----:B------:R-:W-:Y:S01]  /*24080*/  IMAD.MOV.U32 R29, RZ, RZ, R6 ;  /* 0x000000ffff1d7224 */ /* 0x000fe200078e0006 */
[----:B------:R-:W-:Y:S01]  /*24090*/  MOV R3, 0x240c0 ;  /* 0x000240c000037802 */ /* 0x000fe20000000f00 */
[----:B------:R-:W-:Y:S02]  /*240a0*/  IMAD.MOV.U32 R30, RZ, RZ, 0x181f ;  /* 0x0000181fff1e7424 */ /* 0x000fe400078e00ff */
[----:B-1234-:R-:W-:Y:S05]  /*240b0*/  CALL.REL.NOINC `($__internal_50_$__cuda_sm70_shflsync_idx_p) ;  /* 0x00001cb000007944 */ /* 0x01efea0003c00000 */
[----:B------:R-:W-:Y:S01]  /*240c0*/  MOV R2, R30 ;  /* 0x0000001e00027202 */ /* 0x000fe20000000f00 */
[----:B-1---5:R-:W-:-:S05]  /*240d0*/  BRA `(.L_x_3188) ;  /* 0xffff315000007947 */ /* 0x022fca000383ffff */
.L_x_3086:
[----:B---3--:R-:W-:Y:S01]  /*240e0*/  MOV R2, 0x1 ;  /* 0x0000000100027802 */ /* 0x008fe20000000f00 */
[----:B------:R-:W-:Y:S01]  /*240f0*/  IMAD.MOV.U32 R29, RZ, RZ, R5 ;  /* 0x000000ffff1d7224 */ /* 0x000fe200078e0005 */
[----:B------:R-:W-:Y:S01]  /*24100*/  MOV R3, 0x24130 ;  /* 0x0002413000037802 */ /* 0x000fe20000000f00 */
[----:B------:R-:W-:Y:S02]  /*24110*/  IMAD.MOV.U32 R30, RZ, RZ, 0x181f ;  /* 0x0000181fff1e7424 */ /* 0x000fe400078e00ff */
[----:B-12-4-:R-:W-:Y:S05]  /*24120*/  CALL.REL.NOINC `($__internal_50_$__cuda_sm70_shflsync_idx_p) ;  /* 0x00001c4000007944 */ /* 0x016fea0003c00000 */
[----:B------:R-:W-:Y:S01]  /*24130*/  MOV R2, 0x1 ;  /* 0x0000000100027802 */ /* 0x000fe20000000f00 */
[----:B------:R-:W-:Y:S01]  /*24140*/  IMAD.MOV.U32 R4, RZ, RZ, R30 ;  /* 0x000000ffff047224 */ /* 0x000fe200078e001e */
[----:B------:R-:W-:Y:S01]  /*24150*/  MOV R30, 0x181f ;  /* 0x0000181f001e7802 */ /* 0x000fe20000000f00 */
[----:B------:R-:W-:Y:S01]  /*24160*/  IMAD.MOV.U32 R29, RZ, RZ, R6 ;  /* 0x000000ffff1d7224 */ /* 0x000fe200078e0006 */
[----:B------:R-:W-:Y:S02]  /*24170*/  MOV R3, 0x24190 ;  /* 0x0002419000037802 */ /* 0x000fe40000000f00 */
[----:B-1---5:R-:W-:Y:S05]  /*24180*/  CALL.REL.NOINC `($__internal_50_$__cuda_sm70_shflsync_idx_p) ;  /* 0x00001be000007944 */ /* 0x022fea0003c00000 */
[----:B------:R-:W-:Y:S01]  /*24190*/  MOV R2, R30 ;  /* 0x0000001e00027202 */ /* 0x000fe20000000f00 */
[----:B-1---5:R-:W-:-:S05]  /*241a0*/  BRA `(.L_x_3189) ;  /* 0xffff321000007947 */ /* 0x022fca000383ffff */
.L_x_3089:
[----:B------:R-:W-:Y:S01]  /*241b0*/  MOV R2, RZ ;  /* 0x000000ff00027202 */ /* 0x000fe20000000f00 */
[----:B------:R-:W-:Y:S01]  /*241c0*/  IMAD.MOV.U32 R29, RZ, RZ, R6 ;  /* 0x000000ffff1d7224 */ /* 0x000fe200078e0006 */
[----:B------:R-:W-:Y:S01]  /*241d0*/  MOV R3, 0x24200 ;  /* 0x0002420000037802 */ /* 0x000fe20000000f00 */
[----:B------:R-:W-:Y:S02]  /*241e0*/  IMAD.MOV.U32 R30, RZ, RZ, 0x181f ;  /* 0x0000181fff1e7424 */ /* 0x000fe400078e00ff */
[----:B------:R-:W-:Y:S05]  /*241f0*/  CALL.REL.NOINC `($__internal_50_$__cuda_sm70_shflsync_idx_p) ;  /* 0x00001b7000007944 */ /* 0x000fea0003c00000 */
[----:B------:R-:W-:Y:S01]  /*24200*/  MOV R4, R30 ;  /* 0x0000001e00047202 */ /* 0x000fe20000000f00 */
[----:B-1---5:R-:W-:-:S05]  /*24210*/  BRA `(.L_x_3190) ;  /* 0xffff41a000007947 */ /* 0x022fca000383ffff */
.L_x_3090:
[----:B------:R-:W-:Y:S01]  /*24220*/  MOV R2, RZ ;  /* 0x000000ff00027202 */ /* 0x000fe20000000f00 */
[----:B------:R-:W-:Y:S01]  /*24230*/  IMAD.MOV.U32 R29, RZ, RZ, R10 ;  /* 0x000000ffff1d7224 */ /* 0x000fe200078e000a */
[----:B------:R-:W-:Y:S01]  /*24240*/  MOV R3, 0x24270 ;  /* 0x0002427000037802 */ /* 0x000fe20000000f00 */
[----:B------:R-:W-:Y:S02]  /*24250*/  IMAD.MOV.U32 R30, RZ, RZ, 0x181f ;  /* 0x0000181fff1e7424 */ /* 0x000fe400078e00ff */
[----:B-12---:R-:W-:Y:S05]  /*24260*/  CALL.REL.NOINC `($__internal_50_$__cuda_sm70_shflsync_idx_p) ;  /* 0x00001b0000007944 */ /* 0x006fea0003c00000 */
[----:B------:R-:W-:Y:S01]  /*24270*/  MOV R2, R30 ;  /* 0x0000001e00027202 */ /* 0x000fe20000000f00 */
[----:B-1---5:R-:W-:-:S05]  /*24280*/  BRA `(.L_x_3191) ;  /* 0xffff415000007947 */ /* 0x022fca000383ffff */
.L_x_3091:
[----:B--2---:R-:W-:Y:S01]  /*24290*/  MOV R2, 0x1 ;  /* 0x0000000100027802 */ /* 0x004fe20000000f00 */
[----:B------:R-:W-:Y:S01]  /*242a0*/  IMAD.MOV.U32 R29, RZ, RZ, R6 ;  /* 0x000000ffff1d7224 */ /* 0x000fe200078e0006 */
[----:B------:R-:W-:Y:S01]  /*242b0*/  MOV R3, 0x242e0 ;  /* 0x000242e000037802 */ /* 0x000fe20000000f00 */
[----:B------:R-:W-:Y:S03]  /*242c0*/  IMAD.MOV.U32 R30, RZ, RZ, 0x181f ;  /* 0x0000181fff1e7424 */ /* 0x000fe600078e00ff */
[----:B-1-3--:R-:W-:Y:S05]  /*242d0*/  CALL.REL.NOINC `($__internal_50_$__cuda_sm70_shflsync_idx_p) ;  /* 0x00001a9000007944 */ /* 0x00afea0003c00000 */
        /* <DEDUP_REMOVED lines=8> */
.L_x_3092:
[----:B------:R-:W-:Y:S01]  /*24360*/  MOV R2, RZ ;  /* 0x000000ff00027202 */ /* 0x000fe20000000f00 */
[----:B------:R-:W-:Y:S01]  /*24370*/  IMAD.MOV.U32 R29, RZ, RZ, R4 ;  /* 0x000000ffff1d7224 */ /* 0x000fe200078e0004 */
[----:B------:R-:W-:Y:S01]  /*24380*/  MOV R3, 0x243b0 ;  /* 0x000243b000037802 */ /* 0x000fe20000000f00 */
[----:B------:R-:W-:Y:S02]  /*24390*/  IMAD.MOV.U32 R30, RZ, RZ, 0x1c1f ;  /* 0x00001c1fff1e7424 */ /* 0x000fe400078e00ff */
[----:B------:R-:W-:Y:S05]  /*243a0*/  CALL.REL.NOINC `($__internal_50_$__cuda_sm70_shflsync_idx_p) ;  /* 0x000019c000007944 */ /* 0x000fea0003c00000 */
[----:B------:R-:W-:Y:S01]  /*243b0*/  MOV R2, R30 ;  /* 0x0000001e00027202 */ /* 0x000fe20000000f00 */
[----:B-1---5:R-:W-:-:S05]  /*243c0*/  BRA `(.L_x_3193) ;  /* 0xffff43e000007947 */ /* 0x022fca000383ffff */
.L_x_3093:
[----:B------:R-:W-:Y:S01]  /*243d0*/  MOV R2, 0x1 ;  /* 0x0000000100027802 */ /* 0x000fe20000000f00 */
[----:B------:R-:W-:Y:S01]  /*243e0*/  IMAD.MOV.U32 R29, RZ, RZ, R4 ;  /* 0x000000ffff1d7224 */ /* 0x000fe200078e0004 */
[----:B------:R-:W-:Y:S01]  /*243f0*/  MOV R3, 0x24420 ;  /* 0x0002442000037802 */ /* 0x000fe20000000f00 */
[----:B------:R-:W-:Y:S02]  /*24400*/  IMAD.MOV.U32 R30, RZ, RZ, 0x1c1f ;  /* 0x00001c1fff1e7424 */ /* 0x000fe400078e00ff */
[----:B-1----:R-:W-:Y:S05]  /*24410*/  CALL.REL.NOINC `($__internal_50_$__cuda_sm70_shflsync_idx_p) ;  /* 0x0000195000007944 */ /* 0x002fea0003c00000 */
[----:B------:R-:W-:Y:S01]  /*24420*/  FMNMX.FTZ R2, R8, R13, !PT ;  /* 0x0000000d08027209 */ /* 0x000fe20007810000 */
[----:B------:R-:W-:Y:S03]  /*24430*/  IMAD.IADD R5, R5, 0x1, R30 ;  /* 0x0000000105057824 */ /* 0x000fe600078e021e */
[----:B------:R-:W-:Y:S02]  /*24440*/  FMNMX.FTZ R2, R28, R2, !PT ;  /* 0x000000021c027209 */ /* 0x000fe40007810000 */
[C---:B------:R-:W-:Y:S02]  /*24450*/  ISETP.GT.AND P1, PT, R5.reuse, RZ, PT ;  /* 0x000000ff0500720c */ /* 0x040fe40003f24270 */
[----:B------:R-:W-:Y:S02]  /*24460*/  ISETP.GT.AND P0, PT, R5, 0x1, PT ;  /* 0x000000010500780c */ /* 0x000fe40003f04270 */
[----:B------:R-:W-:Y:S02]  /*24470*/  FSEL R9, R217, -INF , P1 ;  /* 0xff800000d9097808 */ /* 0x000fe40000800000 */
[----:B------:R-:W-:Y:S02]  /*24480*/  ISETP.GT.AND P3, PT, R5, 0x8, PT ;  /* 0x000000080500780c */ /* 0x000fe40003f64270 */
[----:B------:R-:W-:Y:S02]  /*24490*/  FSEL R35, R195, -INF , P0 ;  /* 0xff800000c3237808 */ /* 0x000fe40000000000 */
[----:B------:R-:W-:Y:S02]  /*244a0*/  FMNMX.FTZ R3, R9, R14, !PT ;  /* 0x0000000e09037209 */ /* 0x000fe40007810000 */
        /* <DEDUP_REMOVED lines=24> */
[C---:B------:R-:W-:Y:S02]  /*24630*/  ISETP.GT.AND P1, PT, R5.reuse, 0x28, PT ;  /* 0x000000280500780c */ /* 0x040fe40003f24270 */
[----:B------:R-:W-:Y:S02]  /*24640*/  ISETP.GT.AND P0, PT, R5, 0x29, PT ;  /* 0x000000290500780c */ /* 0x000fe40003f04270 */
[----:B------:R-:W-:Y:S02]  /*24650*/  FMNMX.FTZ R2, R22, R2, !PT ;  /* 0x0000000216027209 */ /* 0x000fe40007810000 */
[----:B------:R-:W-:Y:S02]  /*24660*/  FSEL R17, R184, -INF , P3 ;  /* 0xff800000b8117808 */ /* 0x000fe40001800000 */
[----:B------:R-:W-:Y:S01]  /*24670*/  FMNMX.FTZ R5, R29, R3, !PT ;  /* 0x000000031d057209 */ /* 0x000fe20007810000 */
[----:B------:R-:W-:Y:S01]  /*24680*/  IMAD.MOV.U32 R3, RZ, RZ, 0x2 ;  /* 0x00000002ff037424 */ /* 0x000fe200078e00ff */
[----:B------:R-:W-:Y:S02]  /*24690*/  FMNMX.FTZ R4, R21, R2, !PT ;  /* 0x0000000215047209 */ /* 0x000fe40007810000 */
        /* <DEDUP_REMOVED lines=11> */
[----:B-1---5:R-:W-:Y:S05]  /*24750*/  CALL.REL.NOINC `($__internal_49_$__cuda_sm70_shflsync_bfly_p) ;  /* 0x000015b000007944 */ /* 0x022fea0003c00000 */
[----:B------:R-:W-:Y:S01]  /*24760*/  FMNMX.FTZ R4, R4, R188, !PT ;  /* 0x000000bc04047209 */ /* 0x000fe20007810000 */
[----:B------:R-:W-:Y:S01]  /*24770*/  IMAD.MOV.U32 R3, RZ, RZ, 0x1 ;  /* 0x00000001ff037424 */ /* 0x000fe200078e00ff */
[----:B------:R-:W-:Y:S02]  /*24780*/  MOV R2, 0x247a0 ;  /* 0x000247a000027802 */ /* 0x000fe40000000f00 */
[----:B------:R-:W-:Y:S05]  /*24790*/  CALL.REL.NOINC `($__internal_49_$__cuda_sm70_shflsync_bfly_p) ;  /* 0x0000157000007944 */ /* 0x000fea0003c00000 */
[----:B------:R-:W-:Y:S01]  /*247a0*/  IMAD.MOV.U32 R3, RZ, RZ, 0x2 ;  /* 0x00000002ff037424 */ /* 0x000fe200078e00ff */
[----:B------:R-:W-:Y:S01]  /*247b0*/  FMNMX.FTZ R6, R4, R188, !PT ;  /* 0x000000bc04067209 */ /* 0x000fe20007810000 */
[----:B------:R-:W-:Y:S01]  /*247c0*/  IMAD.MOV.U32 R4, RZ, RZ, R5 ;  /* 0x000000ffff047224 */ /* 0x000fe200078e0005 */
[----:B------:R-:W-:Y:S02]  /*247d0*/  MOV R2, 0x247f0 ;  /* 0x000247f000027802 */ /* 0x000fe40000000f00 */
[----:B------:R-:W-:Y:S05]  /*247e0*/  CALL.REL.NOINC `($__internal_49_$__cuda_sm70_shflsync_bfly_p) ;  /* 0x0000152000007944 */ /* 0x000fea0003c00000 */
[----:B------:R-:W-:Y:S01]  /*247f0*/  FMNMX.FTZ R4, R5, R188, !PT ;  /* 0x000000bc05047209 */ /* 0x000fe20007810000 */
[----:B------:R-:W-:Y:S01]  /*24800*/  IMAD.MOV.U32 R3, RZ, RZ, 0x1 ;  /* 0x00000001ff037424 */ /* 0x000fe200078e00ff */
[----:B------:R-:W-:Y:S02]  /*24810*/  MOV R2, 0x24830 ;  /* 0x0002483000027802 */ /* 0x000fe40000000f00 */
[----:B------:R-:W-:Y:S05]  /*24820*/  CALL.REL.NOINC `($__internal_49_$__cuda_sm70_shflsync_bfly_p) ;  /* 0x000014e000007944 */ /* 0x000fea0003c00000 */
[----:B------:R-:W-:Y:S01]  /*24830*/  MOV R2, R188 ;  /* 0x000000bc00027202 */ /* 0x000fe20000000f00 */
[----:B------:R-:W-:-:S05]  /*24840*/  BRA `(.L_x_3194) ;  /* 0xffff449000007947 */ /* 0x000fca000383ffff */
.L_x_3096:
[----:B------:R-:W-:Y:S01]  /*24850*/  MOV R2, RZ ;  /* 0x000000ff00027202 */ /* 0x000fe20000000f00 */
[----:B------:R-:W-:Y:S01]  /*24860*/  IMAD.MOV.U32 R29, RZ, RZ, R4 ;  /* 0x000000ffff1d7224 */ /* 0x000fe200078e0004 */
[----:B------:R-:W-:Y:S01]  /*24870*/  MOV R3, 0x248a0 ;  /* 0x000248a000037802 */ /* 0x000fe20000000f00 */
[----:B------:R-:W-:Y:S02]  /*24880*/  IMAD.MOV.U32 R30, RZ, RZ, 0x181f ;  /* 0x0000181fff1e7424 */ /* 0x000fe400078e00ff */
[----:B-1234-:R-:W-:Y:S05]  /*24890*/  CALL.REL.NOINC `($__internal_50_$__cuda_sm70_shflsync_idx_p) ;  /* 0x000014d000007944 */ /* 0x01efea0003c00000 */
[----:B------:R-:W-:Y:S01]  /*248a0*/  MOV R2, R30 ;  /* 0x0000001e00027202 */ /* 0x000fe20000000f00 */
[----:B-1---5:R-:W-:-:S05]  /*248b0*/  BRA `(.L_x_3195) ;  /* 0xffff5da000007947 */ /* 0x022fca000383ffff */
.L_x_3099:
[----:B------:R-:W-:Y:S01]  /*248c0*/  MOV R2, 0x1 ;  /* 0x0000000100027802 */ /* 0x000fe20000000f00 */
[----:B------:R-:W-:Y:S01]  /*248d0*/  IMAD.MOV.U32 R29, RZ, RZ, R4 ;  /* 0x000000ffff1d7224 */ /* 0x000fe200078e0004 */
[----:B------:R-:W-:Y:S01]  /*248e0*/  MOV R3, 0x24910 ;  /* 0x0002491000037802 */ /* 0x000fe20000000f00 */
[----:B------:R-:W-:Y:S02]  /*248f0*/  IMAD.MOV.U32 R30, RZ, RZ, 0x181f ;  /* 0x0000181fff1e7424 */ /* 0x000fe400078e00ff */
[----:B-123--:R-:W-:Y:S05]  /*24900*/  CALL.REL.NOINC `($__internal_50_$__cuda_sm70_shflsync_idx_p) ;  /* 0x0000146000007944 */ /* 0x00efea0003c00000 */
        /* <DEDUP_REMOVED lines=8> */
.L_x_3102:
[----:B------:R-:W-:Y:S01]  /*24990*/  MOV R2, RZ ;  /* 0x000000ff00027202 */ /* 0x000fe20000000f00 */
[----:B------:R-:W-:Y:S01]  /*249a0*/  IMAD.MOV.U32 R29, RZ, RZ, R9 ;  /* 0x000000ffff1d7224 */ /* 0x000fe200078e0009 */
[----:B------:R-:W-:Y:S01]  /*249b0*/  MOV R3, 0x249e0 ;  /* 0x000249e000037802 */ /* 0x000fe20000000f00 */
[----:B------:R-:W-:Y:S02]  /*249c0*/  IMAD.MOV.U32 R30, RZ, RZ, 0x181f ;  /* 0x0000181fff1e7424 */ /* 0x000fe400078e00ff */
[----:B-1----:R-:W-:Y:S05]  /*249d0*/  CALL.REL.NOINC `($__internal_50_$__cuda_sm70_shflsync_idx_p) ;  /* 0x0000139000007944 */ /* 0x002fea0003c00000 */
[----:B------:R-:W-:Y:S01]  /*249e0*/  MOV R4, R30 ;  /* 0x0000001e00047202 */ /* 0x000fe20000000f00 */
[----:B-1---5:R-:W-:-:S05]  /*249f0*/  BRA `(.L_x_3197) ;  /* 0xffff6e0000007947 */ /* 0x022fca000383ffff */
.L_x_3103:
[----:B------:R-:W-:Y:S01]  /*24a00*/  MOV R2, RZ ;  /* 0x000000ff00027202 */ /* 0x000fe20000000f00 */
[----:B------:R-:W-:Y:S01]  /*24a10*/  IMAD.MOV.U32 R29, RZ, RZ, R14 ;  /* 0x000000ffff1d7224 */ /* 0x000fe200078e000e */
[----:B------:R-:W-:Y:S01]  /*24a20*/  MOV R3, 0x24a50 ;  /* 0x00024a5000037802 */ /* 0x000fe20000000f00 */
[----:B------:R-:W-:Y:S02]  /*24a30*/  IMAD.MOV.U32 R30, RZ, RZ, 0x181f ;  /* 0x0000181fff1e7424 */ /* 0x000fe400078e00ff */
[----:B-123--:R-:W-:Y:S05]  /*24a40*/  CALL.REL.NOINC `($__internal_50_$__cuda_sm70_shflsync_idx_p) ;  /* 0x0000132000007944 */ /* 0x00efea0003c00000 */
[----:B------:R-:W-:Y:S01]  /*24a50*/  MOV R2, R30 ;  /* 0x0000001e00027202 */ /* 0x000fe20000000f00 */
[----:B-1---5:R-:W-:-:S05]  /*24a60*/  BRA `(.L_x_3198) ;  /* 0xffff6db000007947 */ /* 0x022fca000383ffff */
.L_x_3104:
[----:B--2---:R-:W-:Y:S01]  /*24a70*/  MOV R2, 0x1 ;  /* 0x0000000100027802 */ /* 0x004fe20000000f00 */
[----:B------:R-:W-:Y:S01]  /*24a80*/  IMAD.MOV.U32 R29, RZ, RZ, R9 ;  /* 0x000000ffff1d7224 */ /* 0x000fe200078e0009 */
[----:B------:R-:W-:Y:S01]  /*24a90*/  MOV R3, 0x24ac0 ;  /* 0x00024ac000037802 */ /* 0x000fe20000000f00 */
[----:B------:R-:W-:Y:S03]  /*24aa0*/  IMAD.MOV.U32 R30, RZ, RZ, 0x181f ;  /* 0x0000181fff1e7424 */ /* 0x000fe600078e00ff */
[----:B-1--4-:R-:W-:Y:S05]  /*24ab0*/  CALL.REL.NOINC `($__internal_50_$__cuda_sm70_shflsync_idx_p) ;  /* 0x000012b000007944 */ /* 0x012fea0003c00000 */
        /* <DEDUP_REMOVED lines=8> */
.L_x_3105:
[----:B------:R-:W-:Y:S02]  /*24b40*/  MOV R3, 0x2 ;  /* 0x0000000200037802 */ /* 0x000fe40000000f00 */
[----:B------:R-:W-:Y:S02]  /*24b50*/  MOV R2, 0x24b70 ;  /* 0x00024b7000027802 */ /* 0x000fe40000000f00 */
[----:B------:R-:W-:Y:S05]  /*24b60*/  CALL.REL.NOINC `($__internal_49_$__cuda_sm70_shflsync_bfly_p) ;  /* 0x000011a000007944 */ /* 0x000fea0003c00000 */
[----:B------:R-:W-:Y:S01]  /*24b70*/  MOV R2, R188 ;  /* 0x000000bc00027202 */ /* 0x000fe20000000f00 */
[----:B------:R-:W-:-:S05]  /*24b80*/  BRA `(.L_x_3200) ;  /* 0xffff707000007947 */ /* 0x000fca000383ffff */
.L_x_3106:
[----:B------:R-:W-:Y:S02]  /*24b90*/  MOV R3, 0x1 ;  /* 0x0000000100037802 */ /* 0x000fe40000000f00 */
        /* <DEDUP_REMOVED lines=13> */
.L_x_3108:
[----:B------:R-:W-:Y:S01]  /*24c70*/  IMAD.MOV.U32 R4, RZ, RZ, R234 ;  /* 0x000000ffff047224 */ /* 0x000fe200078e00ea */
[----:B------:R-:W-:-:S02]  /*24c80*/  MOV R3, 0x2 ;  /* 0x0000000200037802 */ /* 0x000fc40000000f00 */
[----:B------:R-:W-:Y:S02]  /*24c90*/  MOV R2, 0x24cb0 ;  /* 0x00024cb000027802 */ /* 0x000fe40000000f00 */
[----:B------:R-:W-:Y:S05]  /*24ca0*/  CALL.REL.NOINC `($__internal_49_$__cuda_sm70_shflsync_bfly_p) ;  /* 0x0000106000007944 */ /* 0x000fea0003c00000 */
[----:B------:R-:W-:Y:S01]  /*24cb0*/  MOV R2, R188 ;  /* 0x000000bc00027202 */ /* 0x000fe20000000f00 */
[----:B------:R-:W-:Y:S05]  /*24cc0*/  BRA `(.L_x_3202) ;  /* 0xffff870000007947 */ /* 0x000fea000383ffff */
.L_x_3109:
[----:B------:R-:W-:Y:S02]  /*24cd0*/  MOV R3, 0x1 ;  /* 0x0000000100037802 */ /* 0x000fe40000000f00 */
[----:B------:R-:W-:Y:S02]  /*24ce0*/  MOV R2, 0x24d00 ;  /* 0x00024d0000027802 */ /* 0x000fe40000000f00 */
[----:B-1----:R-:W-:Y:S05]  /*24cf0*/  CALL.REL.NOINC `($__internal_49_$__cuda_sm70_shflsync_bfly_p) ;  /* 0x0000101000007944 */ /* 0x002fea0003c00000 */
[----:B------:R-:W-:Y:S01]  /*24d00*/  FADD.FTZ R8, R4, R188 ;  /* 0x000000bc04087221 */ /* 0x000fe20000010000 */
[----:B------:R-:W-:Y:S02]  /*24d10*/  MOV R4, R233 ;  /* 0x000000e900047202 */ /* 0x000fe40000000f00 */
[----:B------:R-:W-:Y:S02]  /*24d20*/  MOV R3, 0x2 ;  /* 0x0000000200037802 */ /* 0x000fe40000000f00 */
[----:B------:R-:W-:Y:S02]  /*24d30*/  MOV R2, 0x24d50 ;  /* 0x00024d5000027802 */ /* 0x000fe40000000f00 */
[----:B------:R-:W-:Y:S05]  /*24d40*/  CALL.REL.NOINC `($__internal_49_$__cuda_sm70_shflsync_bfly_p) ;  /* 0x00000fc000007944 */ /* 0x000fea0003c00000 */
[----:B------:R-:W-:Y:S01]  /*24d50*/  FADD.FTZ R4, R233, R188 ;  /* 0x000000bce9047221 */ /* 0x000fe20000010000 */
[----:B------:R-:W-:Y:S02]  /*24d60*/  MOV R3, 0x1 ;  /* 0x0000000100037802 */ /* 0x000fe40000000f00 */
[----:B------:R-:W-:-:S02]  /*24d70*/  MOV R2, 0x24d90 ;  /* 0x00024d9000027802 */ /* 0x000fc40000000f00 */
[----:B------:R-:W-:Y:S05]  /*24d80*/  CALL.REL.NOINC `($__internal_49_$__cuda_sm70_shflsync_bfly_p) ;  /* 0x00000f8000007944 */ /* 0x000fea0003c00000 */
[----:B------:R-:W-:Y:S01]  /*24d90*/  MOV R2, R188 ;  /* 0x000000bc00027202 */ /* 0x000fe20000000f00 */
[----:B------:R-:W-:Y:S05]  /*24da0*/  BRA `(.L_x_3203) ;  /* 0xffff869000007947 */ /* 0x000fea000383ffff */
.L_x_3116:
[----:B--234-:R-:W-:Y:S01]  /*24db0*/  IMAD.MOV.U32 R29, RZ, RZ, R6 ;  /* 0x000000ffff1d7224 */ /* 0x01cfe200078e0006 */
[----:B------:R-:W-:Y:S01]  /*24dc0*/  MOV R2, RZ ;  /* 0x000000ff00027202 */ /* 0x000fe20000000f00 */
[----:B------:R-:W-:Y:S01]  /*24dd0*/  IMAD.MOV.U32 R30, RZ, RZ, 0x181f ;  /* 0x0000181fff1e7424 */ /* 0x000fe200078e00ff */
[----:B------:R-:W-:-:S02]  /*24de0*/  MOV R3, 0x24e00 ;  /* 0x00024e0000037802 */ /* 0x000fc40000000f00 */
[----:B-1----:R-:W-:Y:S05]  /*24df0*/  CALL.REL.NOINC `($__internal_50_$__cuda_sm70_shflsync_idx_p) ;  /* 0x00000f7000007944 */ /* 0x002fea0003c00000 */
[----:B------:R-:W-:Y:S01]  /*24e00*/  MOV R4, R30 ;  /* 0x0000001e00047202 */ /* 0x000fe20000000f00 */
[----:B-1---5:R-:W-:Y:S05]  /*24e10*/  BRA `(.L_x_3204) ;  /* 0xffffa2d000007947 */ /* 0x022fea000383ffff */
.L_x_3117:
[----:B------:R-:W-:Y:S01]  /*24e20*/  IMAD.MOV.U32 R29, RZ, RZ, R16 ;  /* 0x000000ffff1d7224 */ /* 0x000fe200078e0010 */
[----:B------:R-:W-:Y:S01]  /*24e30*/  MOV R2, RZ ;  /* 0x000000ff00027202 */ /* 0x000fe20000000f00 */
[----:B------:R-:W-:Y:S01]  /*24e40*/  IMAD.MOV.U32 R30, RZ, RZ, 0x181f ;  /* 0x0000181fff1e7424 */ /* 0x000fe200078e00ff */
[----:B------:R-:W-:-:S02]  /*24e50*/  MOV R3, 0x24e70 ;  /* 0x00024e7000037802 */ /* 0x000fc40000000f00 */
[----:B-123--:R-:W-:Y:S05]  /*24e60*/  CALL.REL.NOINC `($__internal_50_$__cuda_sm70_shflsync_idx_p) ;  /* 0x00000f0000007944 */ /* 0x00efea0003c00000 */
[----:B------:R-:W-:Y:S01]  /*24e70*/  MOV R2, R30 ;  /* 0x0000001e00027202 */ /* 0x000fe20000000f00 */
[----:B-1---5:R-:W-:Y:S05]  /*24e80*/  BRA `(.L_x_3205) ;  /* 0xffffa28000007947 */ /* 0x022fea000383ffff */
.L_x_3120:
[----:B------:R-:W-:Y:S01]  /*24e90*/  IMAD.MOV.U32 R29, RZ, RZ, R6 ;  /* 0x000000ffff1d7224 */ /* 0x000fe200078e0006 */
[----:B--2---:R-:W-:Y:S01]  /*24ea0*/  MOV R2, 0x1 ;  /* 0x0000000100027802 */ /* 0x004fe20000000f00 */
[----:B------:R-:W-:Y:S01]  /*24eb0*/  IMAD.MOV.U32 R30, RZ, RZ, 0x181f ;  /* 0x0000181fff1e7424 */ /* 0x000fe200078e00ff */
[----:B------:R-:W-:-:S02]  /*24ec0*/  MOV R3, 0x24ee0 ;  /* 0x00024ee000037802 */ /* 0x000fc40000000f00 */
[----:B-1-34-:R-:W-:Y:S05]  /*24ed0*/  CALL.REL.NOINC `($__internal_50_$__cuda_sm70_shflsync_idx_p) ;  /* 0x00000e9000007944 */ /* 0x01afea0003c00000 */
        /* <DEDUP_REMOVED lines=8> */
.L_x_3123:
[----:B------:R-:W-:Y:S01]  /*24f60*/  IMAD.MOV.U32 R29, RZ, RZ, R6 ;  /* 0x000000ffff1d7224 */ /* 0x000fe200078e0006 */
[----:B--2---:R-:W-:Y:S01]  /*24f70*/  MOV R2, 0x2 ;  /* 0x0000000200027802 */ /* 0x004fe20000000f00 */
[----:B------:R-:W-:Y:S01]  /*24f80*/  IMAD.MOV.U32 R30, RZ, RZ, 0x181f ;  /* 0x0000181fff1e7424 */ /* 0x000fe200078e00ff */
[----:B------:R-:W-:Y:S02]  /*24f90*/  MOV R3, 0x24fb0 ;  /* 0x00024fb000037802 */ /* 0x000fe40000000f00 */
[----:B-1-34-:R-:W-:Y:S05]  /*24fa0*/  CALL.REL.NOINC `($__internal_50_$__cuda_sm70_shflsync_idx_p) ;  /* 0x00000dc000007944 */ /* 0x01afea0003c00000 */
[----:B------:R-:W-:Y:S01]  /*24fb0*/  MOV R4, R30 ;  /* 0x0000001e00047202 */ /* 0x000fe20000000f00 */
[----:B-1---5:R-:W-:Y:S05]  /*24fc0*/  BRA `(.L_x_3207) ;  /* 0xffffa42000007947 */ /* 0x022fea000383ffff */
.L_x_3124:
[----:B------:R-:W-:Y:S01]  /*24fd0*/  IMAD.MOV.U32 R29, RZ, RZ, R16 ;  /* 0x000000ffff1d7224 */ /* 0x000fe200078e0010 */
[----:B--2---:R-:W-:Y:S01]  /*24fe0*/  MOV R2, 0x2 ;  /* 0x0000000200027802 */ /* 0x004fe20000000f00 */
[----:B------:R-:W-:Y:S01]  /*24ff0*/  IMAD.MOV.U32 R30, RZ, RZ, 0x181f ;  /* 0x0000181fff1e7424 */ /* 0x000fe200078e00ff */
[----:B------:R-:W-:Y:S02]  /*25000*/  MOV R3, 0x25020 ;  /* 0x0002502000037802 */ /* 0x000fe40000000f00 */
[----:B-1-34-:R-:W-:Y:S05]  /*25010*/  CALL.REL.NOINC `($__internal_50_$__cuda_sm70_shflsync_idx_p) ;  /* 0x00000d5000007944 */ /* 0x01afea0003c00000 */
[----:B------:R-:W-:Y:S01]  /*25020*/  MOV R2, R30 ;  /* 0x0000001e00027202 */ /* 0x000fe20000000f00 */
[----:B-1---5:R-:W-:Y:S05]  /*25030*/  BRA `(.L_x_3208) ;  /* 0xffffa3d000007947 */ /* 0x022fea000383ffff */
.L_x_3127:
[----:B------:R-:W-:Y:S01]  /*25040*/  IMAD.MOV.U32 R29, RZ, RZ, R6 ;  /* 0x000000ffff1d7224 */ /* 0x000fe200078e0006 */
[----:B---34-:R-:W-:Y:S01]  /*25050*/  MOV R2, 0x3 ;  /* 0x0000000300027802 */ /* 0x018fe20000000f00 */
[----:B------:R-:W-:Y:S01]  /*25060*/  IMAD.MOV.U32 R30, RZ, RZ, 0x181f ;  /* 0x0000181fff1e7424 */ /* 0x000fe200078e00ff */
[----:B------:R-:W-:-:S02]  /*25070*/  MOV R3, 0x25090 ;  /* 0x0002509000037802 */ /* 0x000fc40000000f00 */
[----:B-12---:R-:W-:Y:S05]  /*25080*/  CALL.REL.NOINC `($__internal_50_$__cuda_sm70_shflsync_idx_p) ;  /* 0x00000ce000007944 */ /* 0x006fea0003c00000 */
        /* <DEDUP_REMOVED lines=8> */
.L_x_3129:
[----:B------:R-:W-:Y:S01]  /*25110*/  IMAD.MOV.U32 R29, RZ, RZ, R5 ;  /* 0x000000ffff1d7224 */ /* 0x000fe200078e0005 */
[----:B------:R-:W-:Y:S01]  /*25120*/  MOV R2, RZ ;  /* 0x000000ff00027202 */ /* 0x000fe20000000f00 */
[----:B------:R-:W-:Y:S01]  /*25130*/  IMAD.MOV.U32 R30, RZ, RZ, 0x1c1f ;  /* 0x00001c1fff1e7424 */ /* 0x000fe200078e00ff */
[----:B------:R-:W-:Y:S02]  /*25140*/  MOV R3, 0x25160 ;  /* 0x0002516000037802 */ /* 0x000fe40000000f00 */
[----:B------:R-:W-:Y:S05]  /*25150*/  CALL.REL.NOINC `($__internal_50_$__cuda_sm70_shflsync_idx_p) ;  /* 0x00000c1000007944 */ /* 0x000fea0003c00000 */
[----:B------:R-:W-:Y:S01]  /*25160*/  MOV R4, R30 ;  /* 0x0000001e00047202 */ /* 0x000fe20000000f00 */
[----:B-1---5:R-:W-:Y:S05]  /*25170*/  BRA `(.L_x_3210) ;  /* 0xffffa7a000007947 */ /* 0x022fea000383ffff */
.L_x_3130:
[----:B------:R-:W-:Y:S01]  /*25180*/  IMAD.MOV.U32 R29, RZ, RZ, R6 ;  /* 0x000000ffff1d7224 */ /* 0x000fe200078e0006 */
[----:B------:R-:W-:Y:S01]  /*25190*/  MOV R2, RZ ;  /* 0x000000ff00027202 */ /* 0x000fe20000000f00 */
[----:B------:R-:W-:Y:S01]  /*251a0*/  IMAD.MOV.U32 R30, RZ, RZ, 0x1c1f ;  /* 0x00001c1fff1e7424 */ /* 0x000fe200078e00ff */
[----:B------:R-:W-:Y:S02]  /*251b0*/  MOV R3, 0x251d0 ;  /* 0x000251d000037802 */ /* 0x000fe40000000f00 */
[----:B-12---:R-:W-:Y:S05]  /*251c0*/  CALL.REL.NOINC `($__internal_50_$__cuda_sm70_shflsync_idx_p) ;  /* 0x00000ba000007944 */ /* 0x006fea0003c00000 */
[----:B------:R-:W-:Y:S01]  /*251d0*/  MOV R2, R30 ;  /* 0x0000001e00027202 */ /* 0x000fe20000000f00 */
[----:B-1---5:R-:W-:Y:S05]  /*251e0*/  BRA `(.L_x_3211) ;  /* 0xffffa75000007947 */ /* 0x022fea000383ffff */
.L_x_3133:
[----:B------:R-:W-:Y:S01]  /*251f0*/  IMAD.MOV.U32 R29, RZ, RZ, R5 ;  /* 0x000000ffff1d7224 */ /* 0x000fe200078e0005 */
[----:B-1--4-:R-:W-:Y:S01]  /*25200*/  MOV R2, 0x1 ;  /* 0x0000000100027802 */ /* 0x012fe20000000f00 */
[----:B------:R-:W-:Y:S01]  /*25210*/  IMAD.MOV.U32 R30, RZ, RZ, 0x1c1f ;  /* 0x00001c1fff1e7424 */ /* 0x000fe200078e00ff */
[----:B------:R-:W-:-:S02]  /*25220*/  MOV R3, 0x25240 ;  /* 0x0002524000037802 */ /* 0x000fc40000000f00 */
[----:B--23--:R-:W-:Y:S05]  /*25230*/  CALL.REL.NOINC `($__internal_50_$__cuda_sm70_shflsync_idx_p) ;  /* 0x00000b3000007944 */ /* 0x00cfea0003c00000 */
        /* <DEDUP_REMOVED lines=8> */
.L_x_3137:
[----:B------:R-:W-:Y:S01]  /*252c0*/  IMAD.MOV.U32 R29, RZ, RZ, R5 ;  /* 0x000000ffff1d7224 */ /* 0x000fe200078e0005 */
[----:B------:R-:W-:Y:S01]  /*252d0*/  MOV R2, RZ ;  /* 0x000000ff00027202 */ /* 0x000fe20000000f00 */
[----:B------:R-:W-:Y:S01]  /*252e0*/  IMAD.MOV.U32 R30, RZ, RZ, 0x181f ;  /* 0x0000181fff1e7424 */ /* 0x000fe200078e00ff */
[----:B------:R-:W-:Y:S02]  /*252f0*/  MOV R3, 0x25310 ;  /* 0x0002531000037802 */ /* 0x000fe40000000f00 */
[----:B------:R-:W-:Y:S05]  /*25300*/  CALL.REL.NOINC `($__internal_50_$__cuda_sm70_shflsync_idx_p) ;  /* 0x00000a6000007944 */ /* 0x000fea0003c00000 */
[----:B------:R-:W-:Y:S01]  /*25310*/  MOV R4, R30 ;  /* 0x0000001e00047202 */ /* 0x000fe20000000f00 */
[----:B-1---5:R-:W-:Y:S05]  /*25320*/  BRA `(.L_x_3213) ;  /* 0xffffc70000007947 */ /* 0x022fea000383ffff */
.L_x_3138:
[----:B------:R-:W-:Y:S01]  /*25330*/  IMAD.MOV.U32 R29, RZ, RZ, R16 ;  /* 0x000000ffff1d7224 */ /* 0x000fe200078e0010 */
[----:B------:R-:W-:Y:S01]  /*25340*/  MOV R2, RZ ;  /* 0x000000ff00027202 */ /* 0x000fe20000000f00 */
[----:B------:R-:W-:Y:S01]  /*25350*/  IMAD.MOV.U32 R30, RZ, RZ, 0x181f ;  /* 0x0000181fff1e7424 */ /* 0x000fe200078e00ff */
[----:B------:R-:W-:Y:S02]  /*25360*/  MOV R3, 0x25380 ;  /* 0x0002538000037802 */ /* 0x000fe40000000f00 */
[----:B-12---:R-:W-:Y:S05]  /*25370*/  CALL.REL.NOINC `($__internal_50_$__cuda_sm70_shflsync_idx_p) ;  /* 0x000009f000007944 */ /* 0x006fea0003c00000 */
[----:B------:R-:W-:Y:S01]  /*25380*/  MOV R2, R30 ;  /* 0x0000001e00027202 */ /* 0x000fe20000000f00 */
[----:B-1---5:R-:W-:Y:S05]  /*25390*/  BRA `(.L_x_3214) ;  /* 0xffffc6b000007947 */ /* 0x022fea000383ffff */
.L_x_3141:
[----:B------:R-:W-:Y:S01]  /*253a0*/  IMAD.MOV.U32 R29, RZ, RZ, R5 ;  /* 0x000000ffff1d7224 */ /* 0x000fe200078e0005 */
[----:B--2-4-:R-:W-:Y:S01]  /*253b0*/  MOV R2, 0x1 ;  /* 0x0000000100027802 */ /* 0x014fe20000000f00 */
[----:B------:R-:W-:Y:S01]  /*253c0*/  IMAD.MOV.U32 R30, RZ, RZ, 0x181f ;  /* 0x0000181fff1e7424 */ /* 0x000fe200078e00ff */
[----:B------:R-:W-:-:S02]  /*253d0*/  MOV R3, 0x253f0 ;  /* 0x000253f000037802 */ /* 0x000fc40000000f00 */
[----:B-1-3--:R-:W-:Y:S05]  /*253e0*/  CALL.REL.NOINC `($__internal_50_$__cuda_sm70_shflsync_idx_p) ;  /* 0x0000098000007944 */ /* 0x00afea0003c00000 */
        /* <DEDUP_REMOVED lines=8> */
.L_x_3144:
[----:B------:R-:W-:Y:S01]  /*25470*/  IMAD.MOV.U32 R29, RZ, RZ, R5 ;  /* 0x000000ffff1d7224 */ /* 0x000fe200078e0005 */
[----:B-1--4-:R-:W-:Y:S01]  /*25480*/  MOV R2, 0x2 ;  /* 0x0000000200027802 */ /* 0x012fe20000000f00 */
[----:B------:R-:W-:Y:S01]  /*25490*/  IMAD.MOV.U32 R30, RZ, RZ, 0x181f ;  /* 0x0000181fff1e7424 */ /* 0x000fe200078e00ff */
[----:B------:R-:W-:Y:S02]  /*254a0*/  MOV R3, 0x254c0 ;  /* 0x000254c000037802 */ /* 0x000fe40000000f00 */
[----:B--23--:R-:W-:Y:S05]  /*254b0*/  CALL.REL.NOINC `($__internal_50_$__cuda_sm70_shflsync_idx_p) ;  /* 0x000008b000007944 */ /* 0x00cfea0003c00000 */
[----:B------:R-:W-:Y:S01]  /*254c0*/  MOV R4, R30 ;  /* 0x0000001e00047202 */ /* 0x000fe20000000f00 */
[----:B-1---5:R-:W-:Y:S05]  /*254d0*/  BRA `(.L_x_3216) ;  /* 0xffffc86000007947 */ /* 0x022fea000383ffff */
.L_x_3145:
[----:B------:R-:W-:Y:S01]  /*254e0*/  IMAD.MOV.U32 R29, RZ, RZ, R16 ;  /* 0x000000ffff1d7224 */ /* 0x000fe200078e0010 */
[----:B----4-:R-:W-:Y:S01]  /*254f0*/  MOV R2, 0x2 ;  /* 0x0000000200027802 */ /* 0x010fe20000000f00 */
[----:B------:R-:W-:Y:S01]  /*25500*/  IMAD.MOV.U32 R30, RZ, RZ, 0x181f ;  /* 0x0000181fff1e7424 */ /* 0x000fe200078e00ff */
[----:B------:R-:W-:Y:S02]  /*25510*/  MOV R3, 0x25530 ;  /* 0x0002553000037802 */ /* 0x000fe40000000f00 */
[----:B-123--:R-:W-:Y:S05]  /*25520*/  CALL.REL.NOINC `($__internal_50_$__cuda_sm70_shflsync_idx_p) ;  /* 0x0000084000007944 */ /* 0x00efea0003c00000 */
[----:B------:R-:W-:Y:S01]  /*25530*/  MOV R2, R30 ;  /* 0x0000001e00027202 */ /* 0x000fe20000000f00 */
[----:B-1---5:R-:W-:Y:S05]  /*25540*/  BRA `(.L_x_3217) ;  /* 0xffffc81000007947 */ /* 0x022fea000383ffff */
.L_x_3148:
[----:B------:R-:W-:Y:S01]  /*25550*/  IMAD.MOV.U32 R29, RZ, RZ, R5 ;  /* 0x000000ffff1d7224 */ /* 0x000fe200078e0005 */
[----:B-1----:R-:W-:Y:S01]  /*25560*/  MOV R2, 0x3 ;  /* 0x0000000300027802 */ /* 0x002fe20000000f00 */
[----:B------:R-:W-:Y:S01]  /*25570*/  IMAD.MOV.U32 R30, RZ, RZ, 0x181f ;  /* 0x0000181fff1e7424 */ /* 0x000fe200078e00ff */
[----:B------:R-:W-:-:S02]  /*25580*/  MOV R3, 0x255a0 ;  /* 0x000255a000037802 */ /* 0x000fc40000000f00 */
[----:B--234-:R-:W-:Y:S05]  /*25590*/  CALL.REL.NOINC `($__internal_50_$__cuda_sm70_shflsync_idx_p) ;  /* 0x000007d000007944 */ /* 0x01cfea0003c00000 */
        /* <DEDUP_REMOVED lines=8> */
.L_x_3150:
[----:B------:R-:W-:Y:S01]  /*25620*/  IMAD.MOV.U32 R29, RZ, RZ, R28 ;  /* 0x000000ffff1d7224 */ /* 0x000fe200078e001c */
[----:B------:R-:W-:Y:S01]  /*25630*/  MOV R2, RZ ;  /* 0x000000ff00027202 */ /* 0x000fe20000000f00 */
[----:B------:R-:W-:Y:S01]  /*25640*/  IMAD.MOV.U32 R30, RZ, RZ, 0x1f ;  /* 0x0000001fff1e7424 */ /* 0x000fe200078e00ff */
[----:B------:R-:W-:Y:S02]  /*25650*/  MOV R3, 0x25670 ;  /* 0x0002567000037802 */ /* 0x000fe40000000f00 */
[----:B------:R-:W-:Y:S05]  /*25660*/  CALL.REL.NOINC `($__internal_50_$__cuda_sm70_shflsync_idx_p) ;  /* 0x0000070000007944 */ /* 0x000fea0003c00000 */
[----:B------:R-:W-:Y:S01]  /*25670*/  MOV R10, R30 ;  /* 0x0000001e000a7202 */ /* 0x000fe20000000f00 */
[----:B-1---5:R-:W-:Y:S05]  /*25680*/  BRA `(.L_x_3219) ;  /* 0xffffca8000007947 */ /* 0x022fea000383ffff */
.L_x_3151:
[----:B------:R-:W-:Y:S01]  /*25690*/  IMAD.MOV.U32 R29, RZ, RZ, R28 ;  /* 0x000000ffff1d7224 */ /* 0x000fe200078e001c */
[----:B------:R-:W-:Y:S01]  /*256a0*/  MOV R2, 0x1 ;  /* 0x0000000100027802 */ /* 0x000fe20000000f00 */
[----:B------:R-:W-:Y:S01]  /*256b0*/  IMAD.MOV.U32 R30, RZ, RZ, 0x1f ;  /* 0x0000001fff1e7424 */ /* 0x000fe200078e00ff */
[----:B------:R-:W-:Y:S02]  /*256c0*/  MOV R3, 0x256e0 ;  /* 0x000256e000037802 */ /* 0x000fe40000000f00 */
[----:B-12---:R-:W-:Y:S05]  /*256d0*/  CALL.REL.NOINC `($__internal_50_$__cuda_sm70_shflsync_idx_p) ;  /* 0x0000069000007944 */ /* 0x006fea0003c00000 */
[----:B------:R-:W-:Y:S01]  /*256e0*/  MOV R6, R30 ;  /* 0x0000001e00067202 */ /* 0x000fe20000000f00 */
[----:B-1---5:R-:W-:Y:S05]  /*256f0*/  BRA `(.L_x_3220) ;  /* 0xffffca3000007947 */ /* 0x022fea000383ffff */
.L_x_3152:
[----:B------:R-:W-:Y:S01]  /*25700*/  IMAD.MOV.U32 R2, RZ, RZ, R4 ;  /* 0x000000ffff027224 */ /* 0x000fe200078e0004 */
[----:B------:R-:W-:-:S02]  /*25710*/  MOV R5, 0x1 ;  /* 0x0000000100057802 */ /* 0x000fc40000000f00 */
[----:B------:R-:W-:Y:S02]  /*25720*/  MOV R3, 0x25740 ;  /* 0x0002574000037802 */ /* 0x000fe40000000f00 */
[----:B-1234-:R-:W-:Y:S05]  /*25730*/  CALL.REL.NOINC `($__internal_51_$__cuda_sm70_shflsync_up_p) ;  /* 0x000006b000007944 */ /* 0x01efea0003c00000 */
[----:B------:R-:W-:Y:S05]  /*25740*/  BRA `(.L_x_3221) ;  /* 0xffffcb1000007947 */ /* 0x000fea000383ffff */
.L_x_3153:
[----:B------:R-:W-:Y:S01]  /*25750*/  IMAD.MOV.U32 R2, RZ, RZ, R4 ;  /* 0x000000ffff027224 */ /* 0x000fe200078e0004 */
[----:B------:R-:W-:Y:S02]  /*25760*/  MOV R5, 0x2 ;  /* 0x0000000200057802 */ /* 0x000fe40000000f00 */
[----:B------:R-:W-:Y:S02]  /*25770*/  MOV R3, 0x25790 ;  /* 0x0002579000037802 */ /* 0x000fe40000000f00 */
[----:B--2-4-:R-:W-:Y:S05]  /*25780*/  CALL.REL.NOINC `($__internal_51_$__cuda_sm70_shflsync_up_p) ;  /* 0x0000066000007944 */ /* 0x014fea0003c00000 */
        /* <DEDUP_REMOVED lines=25> */
[----:B------:R-:W-:Y:S01]  /*25920*/  MOV R2, R30 ;  /* 0x0000001e00027202 */ /* 0x000fe20000000f00 */
[----:B-1---5:R-:W-:Y:S05]  /*25930*/  BRA `(.L_x_3222) ;  /* 0xffffca2000007947 */ /* 0x022fea000383ffff */
.L_x_3157:
[----:B------:R-:W-:Y:S01]  /*25940*/  IMAD.MOV.U32 R2, RZ, RZ, R4 ;  /* 0x000000ffff027224 */ /* 0x000fe200078e0004 */
[----:B------:R-:W-:Y:S02]  /*25950*/  MOV R5, 0x1 ;  /* 0x0000000100057802 */ /* 0x000fe40000000f00 */
[----:B------:R-:W-:Y:S02]  /*25960*/  MOV R3, 0x25980 ;  /* 0x0002598000037802 */ /* 0x000fe40000000f00 */
[----:B------:R-:W-:Y:S05]  /*25970*/  CALL.REL.NOINC `($__internal_51_$__cuda_sm70_shflsync_up_p) ;  /* 0x0000047000007944 */ /* 0x000fea0003c00000 */
[----:B------:R-:W-:Y:S01]  /*25980*/  MOV R2, R5 ;  /* 0x0000000500027202 */ /* 0x000fe20000000f00 */
[----:B------:R-:W-:Y:S05]  /*25990*/  BRA `(.L_x_3223) ;  /* 0xffffcb2000007947 */ /* 0x000fea000383ffff */
.L_x_3158:
        /* <DEDUP_REMOVED lines=31> */
.L_x_3160:
[----:B------:R-:W-:Y:S02]  /*25b90*/  SEL R2, RZ, 0x1, P0 ;  /* 0x00000001ff027807 */ /* 0x000fe40000000000 */
[----:B------:R-:W-:Y:S02]  /*25ba0*/  MOV R3, 0x25bc0 ;  /* 0x00025bc000037802 */ /* 0x000fe40000000f00 */
[----:B-1----:R-:W-:Y:S05]  /*25bb0*/  CALL.REL.NOINC `($__internal_52_$__cuda_sm70_votesync_ballot) ;  /* 0x000002a000007944 */ /* 0x002fea0003c00000 */
[----:B------:R-:W-:Y:S05]  /*25bc0*/  BRA `(.L_x_3225) ;  /* 0xffffca8000007947 */ /* 0x000fea000383ffff */
.L_x_3161:
[----:B------:R-:W-:Y:S01]  /*25bd0*/  IMAD.MOV.U32 R29, RZ, RZ, R8 ;  /* 0x000000ffff1d7224 */ /* 0x000fe200078e0008 */
[----:B--2---:R-:W-:Y:S01]  /*25be0*/  MOV R2, R11 ;  /* 0x0000000b00027202 */ /* 0x004fe20000000f00 */
[----:B------:R-:W-:Y:S01]  /*25bf0*/  IMAD.MOV.U32 R30, RZ, RZ, 0x1f ;  /* 0x0000001fff1e7424 */ /* 0x000fe200078e00ff */
[----:B------:R-:W-:Y:S02]  /*25c00*/  MOV R3, 0x25c20 ;  /* 0x00025c2000037802 */ /* 0x000fe40000000f00 */
[----:B-1----:R-:W-:Y:S05]  /*25c10*/  CALL.REL.NOINC `($__internal_50_$__cuda_sm70_shflsync_idx_p) ;  /* 0x0000015000007944 */ /* 0x002fea0003c00000 */
[----:B------:R-:W-:Y:S01]  /*25c20*/  IMAD.MOV.U32 R6, RZ, RZ, R30 ;  /* 0x000000ffff067224 */ /* 0x000fe200078e001e */
[----:B------:R-:W-:Y:S01]  /*25c30*/  MOV R2, R11 ;  /* 0x0000000b00027202 */ /* 0x000fe20000000f00 */
[----:B------:R-:W-:Y:S01]  /*25c40*/  IMAD.MOV.U32 R29, RZ, RZ, R9 ;  /* 0x000000ffff1d7224 */ /* 0x000fe200078e0009 */
[----:B------:R-:W-:Y:S02]  /*25c50*/  MOV R30, 0x1f ;  /* 0x0000001f001e7802 */ /* 0x000fe40000000f00 */
[----:B------:R-:W-:-:S02]  /*25c60*/  MOV R3, 0x25c80 ;  /* 0x00025c8000037802 */ /* 0x000fc40000000f00 */
[----:B-1---5:R-:W-:Y:S05]  /*25c70*/  CALL.REL.NOINC `($__internal_50_$__cuda_sm70_shflsync_idx_p) ;  /* 0x000000f000007944 */ /* 0x022fea0003c00000 */
[----:B------:R-:W-:Y:S01]  /*25c80*/  MOV R5, R30 ;  /* 0x0000001e00057202 */ /* 0x000fe20000000f00 */
[----:B-1---5:R-:W-:Y:S05]  /*25c90*/  BRA `(.L_x_3226) ;  /* 0xffffca2000007947 */ /* 0x022fea000383ffff */
.L_x_3164:
[----:B------:R-:W-:Y:S01]  /*25ca0*/  IMAD.MOV.U32 R29, RZ, RZ, R4 ;  /* 0x000000ffff1d7224 */ /* 0x000fe200078e0004 */
[----:B--2---:R-:W-:Y:S01]  /*25cb0*/  MOV R2, R11 ;  /* 0x0000000b00027202 */ /* 0x004fe20000000f00 */
[----:B------:R-:W-:Y:S01]  /*25cc0*/  IMAD.MOV.U32 R30, RZ, RZ, 0x1f ;  /* 0x0000001fff1e7424 */ /* 0x000fe200078e00ff */
[----:B------:R-:W-:-:S02]  /*25cd0*/  MOV R3, 0x25cf0 ;  /* 0x00025cf000037802 */ /* 0x000fc40000000f00 */
[----:B-1--4-:R-:W-:Y:S05]  /*25ce0*/  CALL.REL.NOINC `($__internal_50_$__cuda_sm70_shflsync_idx_p) ;  /* 0x0000008000007944 */ /* 0x012fea0003c00000 */
[----:B------:R-:W-:Y:S01]  /*25cf0*/  MOV R15, R30 ;  /* 0x0000001e000f7202 */ /* 0x000fe20000000f00 */
[----:B-1---5:R-:W-:Y:S05]  /*25d00*/  BRA `(.L_x_3163) ;  /* 0xffffca1000007947 */ /* 0x022fea000383ffff */
        .weak           $__internal_49_$__cuda_sm70_shflsync_bfly_p
        .type           $__internal_49_$__cuda_sm70_shflsync_bfly_p,@function
        .size           $__internal_49_$__cuda_sm70_shflsync_bfly_p,($__internal_50_$__cuda_sm70_shflsync_idx_p - $__internal_49_$__cuda_sm70_shflsync_bfly_p)
$__internal_49_$__cuda_sm70_shflsync_bfly_p:
[----:B------:R-:W-:Y:S02]  /*25d10*/  MOV R188, 0x1f ;  /* 0x0000001f00bc7802 */ /* 0x000fe40000000f00 */
[----:B------:R-:W-:-:S04]  /*25d20*/  MOV R189, 0xffffffff ;  /* 0xffffffff00bd7802 */ /* 0x000fc80000000f00 */
[----:B------:R-:W-:Y:S04]  /*25d30*/  WARPSYNC R189 ;  /* 0x000000bd00007348 */ /* 0x000fe80003800000 */
[----:B------:R1:W2:Y:S02]  /*25d40*/  SHFL.BFLY PT, R188, R4, R3, R188 ;  /* 0x0c00000304bc7389 */ /* 0x0002a400000e00bc */
[----:B-1----:R-:W-:-:S04]  /*25d50*/  MOV R3, 0x0 ;  /* 0x0000000000037802 */ /* 0x002fc80000000f00 */
[----:B--2---:R-:W-:Y:S05]  /*25d60*/  RET.REL.NODEC R2 `(_ZN7cutlass13device_kernelIN5flash19enable_sm80_to_sm89INS1_16FlashAttnFwdSm80INS1_25CollectiveMainloopFwdSm80ILi8ELi1ELb0EN4cute5tupleIJNS5_1CILi128EEENS7_ILi48EEENS7_ILi256EEEEEELi256ENS_6half_tEfNS_4arch4Sm80ELb1ELb0ELb1ELb1ELb1ELb1ELb1ELb1EEENS1_21CollectiveEpilogueFwdINS6_IJS8_SA_S9_EEENS6_IJNS7_ILi1EEESI_SI_EEESC_SE_Li256ELb1ELb1ELb1ELb0EEENS1_36VarlenDynamicPersistentTileSchedulerILi128ELi48ELi256ELi256ELb1ELb1ELb0ELb1ELb1ELb1EEEEEEEEEvNT_6ParamsE) ;  /* 0xfffda29002007950 */ /* 0x004fea0003c3ffff */
        .weak           $__internal_50_$__cuda_sm70_shflsync_idx_p
        .type           $__internal_50_$__cuda_sm70_shflsync_idx_p,@function
        .size           $__internal_50_$__cuda_sm70_shflsync_idx_p,($__internal_51_$__cuda_sm70_shflsync_up_p - $__internal_50_$__cuda_sm70_shflsync_idx_p)
$__internal_50_$__cuda_sm70_shflsync_idx_p:
[----:B------:R1:W-:Y:S02]  /*25d70*/  STL [R1+0x190], R0 ;  /* 0x0001900001007387 */ /* 0x0003e40000100800 */
[----:B-1----:R-:W-:-:S04]  /*25d80*/  MOV R0, 0xffffffff ;  /* 0xffffffff00007802 */ /* 0x002fc80000000f00 */
[----:B------:R-:W-:Y:S04]  /*25d90*/  WARPSYNC R0 ;  /* 0x0000000000007348 */ /* 0x000fe80003800000 */
[----:B------:R1:W2:Y:S04]  /*25da0*/  SHFL.IDX PT, R30, R29, R2, R30 ;  /* 0x000000021d1e7389 */ /* 0x0002a800000e001e */
[----:B-1----:R1:W5:Y:S01]  /*25db0*/  LDL.LU R0, [R1+0x190] ;  /* 0x0001900001007983 */ /* 0x0023620000300800 */
[----:B------:R-:W-:Y:S02]  /*25dc0*/  MOV R2, R3 ;  /* 0x0000000300027202 */ /* 0x000fe40000000f00 */
[----:B------:R-:W-:-:S04]  /*25dd0*/  MOV R3, 0x0 ;  /* 0x0000000000037802 */ /* 0x000fc80000000f00 */
[----:B--2---:R-:W-:Y:S05]  /*25de0*/  RET.REL.NODEC R2 `(_ZN7cutlass13device_kernelIN5flash19enable_sm80_to_sm89INS1_16FlashAttnFwdSm80INS1_25CollectiveMainloopFwdSm80ILi8ELi1ELb0EN4cute5tupleIJNS5_1CILi128EEENS7_ILi48EEENS7_ILi256EEEEEELi256ENS_6half_tEfNS_4arch4Sm80ELb1ELb0ELb1ELb1ELb1ELb1ELb1ELb1EEENS1_21CollectiveEpilogueFwdINS6_IJS8_SA_S9_EEENS6_IJNS7_ILi1EEESI_SI_EEESC_SE_Li256ELb1ELb1ELb1ELb0EEENS1_36VarlenDynamicPersistentTileSchedulerILi128ELi48ELi256ELi256ELb1ELb1ELb0ELb1ELb1ELb1EEEEEEEEEvNT_6ParamsE) ;  /* 0xfffda21002007950 */ /* 0x004fea0003c3ffff */
        .weak           $__internal_51_$__cuda_sm70_shflsync_up_p
        .type           $__internal_51_$__cuda_sm70_shflsync_up_p,@function
        .size           $__internal_51_$__cuda_sm70_shflsync_up_p,($__internal_52_$__cuda_sm70_votesync_ballot - $__internal_51_$__cuda_sm70_shflsync_up_p)
$__internal_51_$__cuda_sm70_shflsync_up_p:
[----:B------:R-:W-:Y:S02]  /*25df0*/  IMAD.MOV.U32 R13, RZ, RZ, -0x1 ;  /* 0xffffffffff0d7424 */ /* 0x000fe400078e00ff */
[----:B------:R-:W-:Y:S02]  /*25e00*/  IMAD.MOV.U32 R11, RZ, RZ, RZ ;  /* 0x000000ffff0b7224 */ /* 0x000fe400078e00ff */
[----:B------:R-:W-:Y:S04]  /*25e10*/  WARPSYNC R13 ;  /* 0x0000000d00007348 */ /* 0x000fe80003800000 */
[----:B------:R1:W2:Y:S02]  /*25e20*/  SHFL.UP PT, R5, R2, R5, R11 ;  /* 0x0400000502057389 */ /* 0x0002a400000e000b */
[----:B-1----:R-:W-:-:S02]  /*25e30*/  MOV R2, R3 ;  /* 0x0000000300027202 */ /* 0x002fc40000000f00 */
[----:B------:R-:W-:-:S04]  /*25e40*/  MOV R3, 0x0 ;  /* 0x0000000000037802 */ /* 0x000fc80000000f00 */
[----:B--2---:R-:W-:Y:S05]  /*25e50*/  RET.REL.NODEC R2 `(_ZN7cutlass13device_kernelIN5flash19enable_sm80_to_sm89INS1_16FlashAttnFwdSm80INS1_25CollectiveMainloopFwdSm80ILi8ELi1ELb0EN4cute5tupleIJNS5_1CILi128EEENS7_ILi48EEENS7_ILi256EEEEEELi256ENS_6half_tEfNS_4arch4Sm80ELb1ELb0ELb1ELb1ELb1ELb1ELb1ELb1EEENS1_21CollectiveEpilogueFwdINS6_IJS8_SA_S9_EEENS6_IJNS7_ILi1EEESI_SI_EEESC_SE_Li256ELb1ELb1ELb1ELb0EEENS1_36VarlenDynamicPersistentTileSchedulerILi128ELi48ELi256ELi256ELb1ELb1ELb0ELb1ELb1ELb1EEEEEEEEEvNT_6ParamsE) ;  /* 0xfffda1a002007950 */ /* 0x004fea0003c3ffff */
        .weak           $__internal_52_$__cuda_sm70_votesync_ballot
        .type           $__internal_52_$__cuda_sm70_votesync_ballot,@function
        .size           $__internal_52_$__cuda_sm70_votesync_ballot,(.L_x_3295 - $__internal_52_$__cuda_sm70_votesync_ballot)
$__internal_52_$__cuda_sm70_votesync_ballot:
[----:B------:R-:W-:Y:S01]  /*25e60*/  ISETP.NE.U32.AND P0, PT, R2, 0x1, PT ;  /* 0x000000010200780c */ /* 0x000fe20003f05070 */
[----:B------:R-:W-:-:S04]  /*25e70*/  IMAD.MOV.U32 R5, RZ, RZ, -0x1 ;  /* 0xffffffffff057424 */ /* 0x000fc800078e00ff */
[----:B------:R-:W-:Y:S08]  /*25e80*/  WARPSYNC R5 ;  /* 0x0000000500007348 */ /* 0x000ff00003800000 */
[----:B------:R-:W-:-:S04]  /*25e90*/  VOTE.ANY R2, PT, !P0 ;  /* 0x0000000000027806 */ /* 0x000fc800040e0100 */
[----:B------:R-:W-:Y:S01]  /*25ea0*/  LOP3.LUT R13, R2, R5, RZ, 0xc0, !PT ;  /* 0x00000005020d7212 */ /* 0x000fe200078ec0ff */
[----:B------:R-:W-:Y:S02]  /*25eb0*/  IMAD.MOV.U32 R2, RZ, RZ, R3 ;  /* 0x000000ffff027224 */ /* 0x000fe400078e0003 */
[----:B------:R-:W-:-:S04]  /*25ec0*/  IMAD.MOV.U32 R3, RZ, RZ, 0x0 ;  /* 0x00000000ff037424 */ /* 0x000fc800078e00ff */
[----:B------:R-:W-:Y:S05]  /*25ed0*/  RET.REL.NODEC R2 `(_ZN7cutlass13device_kernelIN5flash19enable_sm80_to_sm89INS1_16FlashAttnFwdSm80INS1_25CollectiveMainloopFwdSm80ILi8ELi1ELb0EN4cute5tupleIJNS5_1CILi128EEENS7_ILi48EEENS7_ILi256EEEEEELi256ENS_6half_tEfNS_4arch4Sm80ELb1ELb0ELb1ELb1ELb1ELb1ELb1ELb1EEENS1_21CollectiveEpilogueFwdINS6_IJS8_SA_S9_EEENS6_IJNS7_ILi1EEESI_SI_EEESC_SE_Li256ELb1ELb1ELb1ELb0EEENS1_36VarlenDynamicPersistentTileSchedulerILi128ELi48ELi256ELi256ELb1ELb1ELb0ELb1ELb1ELb1EEEEEEEEEvNT_6ParamsE) ;  /* 0xfffda12002007950 */ /* 0x000fea0003c3ffff */
.L_x_3227:
        /* <DEDUP_REMOVED lines=10> */
.L_x_3295:


//--------------------- .nv.shared._ZN7cutlass13device_kernelIN5flash19enable_sm80_to_sm89INS1_16FlashAttnFwdSm80INS1_25CollectiveMainloopFwdSm80ILi8ELi1ELb1EN4cute5tupleIJNS5_1CILi128EEENS7_ILi64EEENS7_ILi256EEEEEELi256ENS_6half_tEfNS_4arch4Sm80ELb0ELb0ELb1ELb0ELb1ELb0ELb1ELb1EEENS1_21CollectiveEpilogueFwdINS6_IJS8_SA_S9_EEENS6_IJNS7_ILi1EEESI_SI_EEESC_SE_Li256ELb0ELb1ELb1ELb0EEENS1_19SingleTileSchedulerILb0ELb1ELb1ELi128EEEEEEEEEvNT_6ParamsE --------------------------
	.section	.nv.shared._ZN7cutlass13device_kernelIN5flash19enable_sm80_to_sm89INS1_16FlashAttnFwdSm80INS1_25CollectiveMainloopFwdSm80ILi8ELi1ELb1EN4cute5tupleIJNS5_1CILi128EEENS7_ILi64EEENS7_ILi256EEEEEELi256ENS_6half_tEfNS_4arch4Sm80ELb0ELb0ELb1ELb0ELb1ELb0ELb1ELb1EEENS1_21CollectiveEpilogueFwdINS6_IJS8_SA_S9_EEENS6_IJNS7_ILi1EEESI_SI_EEESC_SE_Li256ELb0ELb1ELb1ELb0EEENS1_19SingleTileSchedulerILb0ELb1ELb1ELi128EEEEEEEEEvNT_6ParamsE,"aw",@nobits
	.sectionflags	@""
	.align	16


//--------------------- .nv.global                --------------------------
	.section	.nv.global,"aw",@nobits
.nv.global:
	.type		_ZN86_INTERNAL_97bd09b1_50_flash_fwd_hdim256_fp16_paged_split_softcap_sm80_cu_b81ac279_35434cute1_E,@object
	.size		_ZN86_INTERNAL_97bd09b1_50_flash_fwd_hdim256_fp16_paged_split_softcap_sm80_cu_b81ac279_35434cute1_E,(_ZN86_INTERNAL_97bd09b1_50_flash_fwd_hdim256_fp16_paged_split_softcap_sm80_cu_b81ac279_35434cuda3std3__45__cpo6cbeginE - _ZN86_INTERNAL_97bd09b1_50_flash_fwd_hdim256_fp16_paged_split_softcap_sm80_cu_b81ac279_35434cute1_E)
_ZN86_INTERNAL_97bd09b1_50_flash_fwd_hdim256_fp16_paged_split_softcap_sm80_cu_b81ac279_35434cute1_E:
	.zero		1
	.type		_ZN86_INTERNAL_97bd09b1_50_flash_fwd_hdim256_fp16_paged_split_softcap_sm80_cu_b81ac279_35434cuda3std3__45__cpo6cbeginE,@object
	.size		_ZN86_INTERNAL_97bd09b1_50_flash_fwd_hdim256_fp16_paged_split_softcap_sm80_cu_b81ac279_35434cuda3std3__45__cpo6cbeginE,(_ZN86_INTERNAL_97bd09b1_50_flash_fwd_hdim256_fp16_paged_split_softcap_sm80_cu_b81ac279_35434cuda3std3__48in_placeE - _ZN86_INTERNAL_97bd09b1_50_flash_fwd_hdim256_fp16_paged_split_softcap_sm80_cu_b81ac279_35434cuda3std3__45__cpo6cbeginE)
_ZN86_INTERNAL_97bd09b1_50_flash_fwd_hdim256_fp16_paged_split_softcap_sm80_cu_b81ac279_35434cuda3std3__45__cpo6cbeginE:
	.zero		1
	.type		_ZN86_INTERNAL_97bd09b1_50_flash_fwd_hdim256_fp16_paged_split_softcap_sm80_cu_b81ac279_35434cuda3std3__48in_placeE,@object
	.size		_ZN86_INTERNAL_97bd09b1_50_flash_fwd_hdim256_fp16_paged_split_softcap_sm80_cu_b81ac279_35434cuda3std3__48in_placeE,(_ZN86_INTERNAL_97bd09b1_50_flash_fwd_hdim256_fp16_paged_split_softcap_sm80_cu_b81ac279_35434cuda3std6ranges3__45__cpo9iter_moveE - _ZN86_INTERNAL_97bd09b1_50_flash_fwd_hdim256_fp16_paged_split_softcap_sm80_cu_b81ac279_35434cuda3std3__48in_placeE)
_ZN86_INTERNAL_97bd09b1_50_flash_fwd_hdim256_fp16_paged_split_softcap_sm80_cu_b81ac279_35434cuda3std3__48in_placeE:
	.zero		1
	.type		_ZN86_INTERNAL_97bd09b1_50_flash_fwd_hdim256_fp16_paged_split_softcap_sm80_cu_b81ac279_35434cuda3std6ranges3__45__cpo9iter_moveE,@object
	.size		_ZN86_INTERNAL_97bd09b1_50_flash_fwd_hdim256_fp16_paged_split_softcap_sm80_cu_b81ac279_35434cuda3std6ranges3__45__cpo9iter_moveE,(_ZN86_INTERNAL_97bd09b1_50_flash_fwd_hdim256_fp16_paged_split_softcap_sm80_cu_b81ac279_35434cuda3std3__45__cpo5beginE - _ZN86_INTERNAL_97bd09b1_50_flash_fwd_hdim256_fp16_paged_split_softcap_sm80_cu_b81ac279_35434cuda3std6ranges3__45__cpo9iter_moveE)
_ZN86_INTERNAL_97bd09b1_50_flash_fwd_hdim256_fp16_paged_split_softcap_sm80_cu_b81ac279_35434cuda3std6ranges3__45__cpo9iter_moveE:
	.zero		1
	.type		_ZN86_INTERNAL_97bd09b1_50_flash_fwd_hdim256_fp16_paged_split_softcap_sm80_cu_b81ac279_35434cuda3std3__45__cpo5beginE,@object
	.size		_ZN86_INTERNAL_97bd09b1_50_flash_fwd_hdim256_fp16_paged_split_softcap_sm80_cu_b81ac279_35434cuda3std3__45__cpo5beginE,(_ZN86_INTERNAL_97bd09b1_50_flash_fwd_hdim256_fp16_paged_split_softcap_sm80_cu_b81ac279_35434cuda3std3__488_GLOBAL__N__97bd09b1_50_flash_fwd_hdim256_fp16_paged_split_softcap_sm80_cu_b81ac279_35436ignoreE - _ZN86_INTERNAL_97bd09b1_50_flash_fwd_hdim256_fp16_paged_split_softcap_sm80_cu_b81ac279_35434cuda3std3__45__cpo5beginE)
_ZN86_INTERNAL_97bd09b1_50_flash_fwd_hdim256_fp16_paged_split_softcap_sm80_cu_b81ac279_35434cuda3std3__45__cpo5beginE:
	.zero		1
	.type		_ZN86_INTERNAL_97bd09b1_50_flash_fwd_hdim256_fp16_paged_split_softcap_sm80_cu_b81ac279_35434cuda3std3__488_GLOBAL__N__97bd09b1_50_flash_fwd_hdim256_fp16_paged_split_softcap_sm80_cu_b81ac279_35436ignoreE,@object
	.size		_ZN86_INTERNAL_97bd09b1_50_flash_fwd_hdim256_fp16_paged_split_softcap_sm80_cu_b81ac279_35434cuda3std3__488_GLOBAL__N__97bd09b1_50_flash_fwd_hdim256_fp16_paged_split_softcap_sm80_cu_b81ac279_35436ignoreE,(_ZN86_INTERNAL_97bd09b1_50_flash_fwd_hdim256_fp16_paged_split_softcap_sm80_cu_b81ac279_35434cute7productE - _ZN86_INTERNAL_97bd09b1_50_flash_fwd_hdim256_fp16_paged_split_softcap_sm80_cu_b81ac279_35434cuda3std3__488_GLOBAL__N__97bd09b1_50_flash_fwd_hdim256_fp16_paged_split_softcap_sm80_cu_b81ac279_35436ignoreE)
_ZN86_INTERNAL_97bd09b1_50_flash_fwd_hdim256_fp16_paged_split_softcap_sm80_cu_b81ac279_35434cuda3std3__488_GLOBAL__N__97bd09b1_50_flash_fwd_hdim256_fp16_paged_split_softcap_sm80_cu_b81ac279_35436ignoreE:
	.zero		1
	.type		_ZN86_INTERNAL_97bd09b1_50_flash_fwd_hdim256_fp16_paged_split_softcap_sm80_cu_b81ac279_35434cute7productE,@object
	.size		_ZN86_INTERNAL_97bd09b1_50_flash_fwd_hdim256_fp16_paged_split_softcap_sm80_cu_b81ac279_35434cute7productE,(_ZN86_INTERNAL_97bd09b1_50_flash_fwd_hdim256_fp16_paged_split_softcap_sm80_cu_b81ac279_35434cuda3std3__45__cpo3endE - _ZN86_INTERNAL_97bd09b1_50_flash_fwd_hdim256_fp16_paged_split_softcap_sm80_cu_b81ac279_35434cute7productE)
_ZN86_INTERNAL_97bd09b1_50_flash_fwd_hdim256_fp16_paged_split_softcap_sm80_cu_b81ac279_35434cute7productE:
	.zero		1
	.type		_ZN86_INTERNAL_97bd09b1_50_flash_fwd_hdim256_fp16_paged_split_softcap_sm80_cu_b81ac279_35434cuda3std3__45__cpo3endE,@object
	.size		_ZN86_INTERNAL_97bd09b1_50_flash_fwd_hdim256_fp16_paged_split_softcap_sm80_cu_b81ac279_35434cuda3std3__45__cpo3endE,(_ZN86_INTERNAL_97bd09b1_50_flash_fwd_hdim256_fp16_paged_split_softcap_sm80_cu_b81ac279_35434cuda3std3__419piecewise_constructE - _ZN86_INTERNAL_97bd09b1_50_flash_fwd_hdim256_fp16_paged_split_softcap_sm80_cu_b81ac279_35434cuda3std3__45__cpo3endE)
_ZN86_INTERNAL_97bd09b1_50_flash_fwd_hdim256_fp16_paged_split_softcap_sm80_cu_b81ac279_35434cuda3std3__45__cpo3endE:
	.zero		1
	.type		_ZN86_INTERNAL_97bd09b1_50_flash_fwd_hdim256_fp16_paged_split_softcap_sm80_cu_b81ac279_35434cuda3std3__419piecewise_constructE,@object
	.size		_ZN86_INTERNAL_97bd09b1_50_flash_fwd_hdim256_fp16_paged_split_softcap_sm80_cu_b81ac279_35434cuda3std3__419piecewise_constructE,(_ZN86_INTERNAL_97bd09b1_50_flash_fwd_hdim256_fp16_paged_split_softcap_sm80_cu_b81ac279_35434cuda3std3__45__cpo4cendE - _ZN86_INTERNAL_97bd09b1_50_flash_fwd_hdim256_fp16_paged_split_softcap_sm80_cu_b81ac279_35434cuda3std3__419piecewise_constructE)
_ZN86_INTERNAL_97bd09b1_50_flash_fwd_hdim256_fp16_paged_split_softcap_sm80_cu_b81ac279_35434cuda3std3__419piecewise_constructE:
	.zero		1
	.type		_ZN86_INTERNAL_97bd09b1_50_flash_fwd_hdim256_fp16_paged_split_softcap_sm80_cu_b81ac279_35434cuda3std3__45__cpo4cendE,@object
	.size		_ZN86_INTERNAL_97bd09b1_50_flash_fwd_hdim256_fp16_paged_split_softcap_sm80_cu_b81ac279_35434cuda3std3__45__cpo4cendE,(_ZN86_INTERNAL_97bd09b1_50_flash_fwd_hdim256_fp16_paged_split_softcap_sm80_cu_b81ac279_35434cuda3std6ranges3__45__cpo4swapE - _ZN86_INTERNAL_97bd09b1_50_flash_fwd_hdim256_fp16_paged_split_softcap_sm80_cu_b81ac279_35434cuda3std3__45__cpo4cendE)
_ZN86_INTERNAL_97bd09b1_50_flash_fwd_hdim256_fp16_paged_split_softcap_sm80_cu_b81ac279_35434cuda3std3__45__cpo4cendE:
	.zero		1
	.type		_ZN86_INTERNAL_97bd09b1_50_flash_fwd_hdim256_fp16_paged_split_softcap_sm80_cu_b81ac279_35434cuda3std6ranges3__45__cpo4swapE,@object
	.size		_ZN86_INTERNAL_97bd09b1_50_flash_fwd_hdim256_fp16_paged_split_softcap_sm80_cu_b81ac279_35434cuda3std6ranges3__45__cpo4swapE,(.L_7 - _ZN86_INTERNAL_97bd09b1_50_flash_fwd_hdim256_fp16_paged_split_softcap_sm80_cu_b81ac279_35434cuda3std6ranges3__45__cpo4swapE)
_ZN86_INTERNAL_97bd09b1_50_flash_fwd_hdim256_fp16_paged_split_softcap_sm80_cu_b81ac279_35434cuda3std6ranges3__45__cpo4swapE:
	.zero		1
.L_7:


//--------------------- .nv.shared._ZN7cutlass13device_kernelIN5flash19enable_sm80_to_sm89INS1_16FlashAttnFwdSm80INS1_25CollectiveMainloopFwdSm80ILi8ELi1ELb1EN4cute5tupleIJNS5_1CILi128EEENS7_ILi48EEENS7_ILi256EEEEEELi256ENS_6half_tEfNS_4arch4Sm80ELb0ELb0ELb1ELb1ELb1ELb0ELb1ELb1EEENS1_21CollectiveEpilogueFwdINS6_IJS8_SA_S9_EEENS6_IJNS7_ILi1EEESI_SI_EEESC_SE_Li256ELb1ELb1ELb1ELb0EEENS1_36VarlenDynamicPersistentTileSchedulerILi128ELi48ELi256ELi256ELb1ELb1ELb0ELb0ELb1ELb1EEEEEEEEEvNT_6ParamsE --------------------------
	.section	.nv.shared._ZN7cutlass13device_kernelIN5flash19enable_sm80_to_sm89INS1_16FlashAttnFwdSm80INS1_25CollectiveMainloopFwdSm80ILi8ELi1ELb1EN4cute5tupleIJNS5_1CILi128EEENS7_ILi48EEENS7_ILi256EEEEEELi256ENS_6half_tEfNS_4arch4Sm80ELb0ELb0ELb1ELb1ELb1ELb0ELb1ELb1EEENS1_21CollectiveEpilogueFwdINS6_IJS8_SA_S9_EEENS6_IJNS7_ILi1EEESI_SI_EEESC_SE_Li256ELb1ELb1ELb1ELb0EEENS1_36VarlenDynamicPersistentTileSchedulerILi128ELi48ELi256ELi256ELb1ELb1ELb0ELb0ELb1ELb1EEEEEEEEEvNT_6ParamsE,"aw",@nobits
	.sectionflags	@""
	.align	16


//--------------------- .nv.shared._ZN7cutlass13device_kernelIN5flash19enable_sm80_to_sm89INS1_16FlashAttnFwdSm80INS1_25CollectiveMainloopFwdSm80ILi8ELi1ELb0EN4cute5tupleIJNS5_1CILi128EEENS7_ILi32EEENS7_ILi256EEEEEELi256ENS_6half_tEfNS_4arch4Sm80ELb0ELb0ELb1ELb1ELb1ELb1ELb1ELb1EEENS1_21CollectiveEpilogueFwdINS6_IJS8_SA_S9_EEENS6_IJNS7_ILi1EEESI_SI_EEESC_SE_Li256ELb1ELb1ELb1ELb0EEENS1_36VarlenDynamicPersistentTileSchedulerILi128ELi32ELi256ELi256ELb1ELb1ELb0ELb0ELb1ELb1EEEEEEEEEvNT_6ParamsE --------------------------
	.section	.nv.shared._ZN7cutlass13device_kernelIN5flash19enable_sm80_to_sm89INS1_16FlashAttnFwdSm80INS1_25CollectiveMainloopFwdSm80ILi8ELi1ELb0EN4cute5tupleIJNS5_1CILi128EEENS7_ILi32EEENS7_ILi256EEEEEELi256ENS_6half_tEfNS_4arch4Sm80ELb0ELb0ELb1ELb1ELb1ELb1ELb1ELb1EEENS1_21CollectiveEpilogueFwdINS6_IJS8_SA_S9_EEENS6_IJNS7_ILi1EEESI_SI_EEESC_SE_Li256ELb1ELb1ELb1ELb0EEENS1_36VarlenDynamicPersistentTileSchedulerILi128ELi32ELi256ELi256ELb1ELb1ELb0ELb0ELb1ELb1EEEEEEEEEvNT_6ParamsE,"aw",@nobits
	.sectionflags	@""
	.align	16


//--------------------- .nv.shared._ZN7cutlass13device_kernelIN5flash19enable_sm80_to_sm89INS1_16FlashAttnFwdSm80INS1_25CollectiveMainloopFwdSm80ILi8ELi1ELb1EN4cute5tupleIJNS5_1CILi128EEENS7_ILi48EEENS7_ILi256EEEEEELi256ENS_6half_tEfNS_4arch4Sm80ELb0ELb1ELb1ELb0ELb1ELb0ELb1ELb1EEENS1_21CollectiveEpilogueFwdINS6_IJS8_SA_S9_EEENS6_IJNS7_ILi1EEESI_SI_EEESC_SE_Li256ELb0ELb1ELb1ELb0EEENS1_19SingleTileSchedulerILb0ELb1ELb1ELi128EEEEEEEEEvNT_6ParamsE --------------------------
	.section	.nv.shared._ZN7cutlass13device_kernelIN5flash19enable_sm80_to_sm89INS1_16FlashAttnFwdSm80INS1_25CollectiveMainloopFwdSm80ILi8ELi1ELb1EN4cute5tupleIJNS5_1CILi128EEENS7_ILi48EEENS7_ILi256EEEEEELi256ENS_6half_tEfNS_4arch4Sm80ELb0ELb1ELb1ELb0ELb1ELb0ELb1ELb1EEENS1_21CollectiveEpilogueFwdINS6_IJS8_SA_S9_EEENS6_IJNS7_ILi1EEESI_SI_EEESC_SE_Li256ELb0ELb1ELb1ELb0EEENS1_19SingleTileSchedulerILb0ELb1ELb1ELi128EEEEEEEEEvNT_6ParamsE,"aw",@nobits
	.sectionflags	@""
	.align	16


//--------------------- .nv.shared._ZN7cutlass13device_kernelIN5flash19enable_sm80_to_sm89INS1_16FlashAttnFwdSm80INS1_25CollectiveMainloopFwdSm80ILi8ELi1ELb1EN4cute5tupleIJNS5_1CILi128EEENS7_ILi48EEENS7_ILi256EEEEEELi256ENS_6half_tEfNS_4arch4Sm80ELb0ELb1ELb1ELb1ELb1ELb0ELb1ELb1EEENS1_21CollectiveEpilogueFwdINS6_IJS8_SA_S9_EEENS6_IJNS7_ILi1EEESI_SI_EEESC_SE_Li256ELb1ELb1ELb1ELb0EEENS1_36VarlenDynamicPersistentTileSchedulerILi128ELi48ELi256ELi256ELb1ELb1ELb0ELb1ELb0ELb1EEEEEEEEEvNT_6ParamsE --------------------------
	.section	.nv.shared._ZN7cutlass13device_kernelIN5flash19enable_sm80_to_sm89INS1_16FlashAttnFwdSm80INS1_25CollectiveMainloopFwdSm80ILi8ELi1ELb1EN4cute5tupleIJNS5_1CILi128EEENS7_ILi48EEENS7_ILi256EEEEEELi256ENS_6half_tEfNS_4arch4Sm80ELb0ELb1ELb1ELb1ELb1ELb0ELb1ELb1EEENS1_21CollectiveEpilogueFwdINS6_IJS8_SA_S9_EEENS6_IJNS7_ILi1EEESI_SI_EEESC_SE_Li256ELb1ELb1ELb1ELb0EEENS1_36VarlenDynamicPersistentTileSchedulerILi128ELi48ELi256ELi256ELb1ELb1ELb0ELb1ELb0ELb1EEEEEEEEEvNT_6ParamsE,"aw",@nobits
	.sectionflags	@""
	.align	16


//--------------------- .nv.shared._ZN7cutlass13device_kernelIN5flash19enable_sm80_to_sm89INS1_16FlashAttnFwdSm80INS1_25CollectiveMainloopFwdSm80ILi8ELi1ELb0EN4cute5tupleIJNS5_1CILi128EEENS7_ILi32EEENS7_ILi256EEEEEELi256ENS_6half_tEfNS_4arch4Sm80ELb0ELb1ELb1ELb1ELb1ELb1ELb1ELb1EEENS1_21CollectiveEpilogueFwdINS6_IJS8_SA_S9_EEENS6_IJNS7_ILi1EEESI_SI_EEESC_SE_Li256ELb1ELb1ELb1ELb0EEENS1_36VarlenDynamicPersistentTileSchedulerILi128ELi32ELi256ELi256ELb1ELb1ELb0ELb1ELb0ELb1EEEEEEEEEvNT_6ParamsE --------------------------
	.section	.nv.shared._ZN7cutlass13device_kernelIN5flash19enable_sm80_to_sm89INS1_16FlashAttnFwdSm80INS1_25CollectiveMainloopFwdSm80ILi8ELi1ELb0EN4cute5tupleIJNS5_1CILi128EEENS7_ILi32EEENS7_ILi256EEEEEELi256ENS_6half_tEfNS_4arch4Sm80ELb0ELb1ELb1ELb1ELb1ELb1ELb1ELb1EEENS1_21CollectiveEpilogueFwdINS6_IJS8_SA_S9_EEENS6_IJNS7_ILi1EEESI_SI_EEESC_SE_Li256ELb1ELb1ELb1ELb0EEENS1_36VarlenDynamicPersistentTileSchedulerILi128ELi32ELi256ELi256ELb1ELb1ELb0ELb1ELb0ELb1EEEEEEEEEvNT_6ParamsE,"aw",@nobits
	.sectionflags	@""
	.align	16


//--------------------- .nv.shared._ZN7cutlass13device_kernelIN5flash19enable_sm80_to_sm89INS1_16FlashAttnFwdSm80INS1_25CollectiveMainloopFwdSm80ILi8ELi1ELb1EN4cute5tupleIJNS5_1CILi128EEENS7_ILi64EEENS7_ILi256EEEEEELi256ENS_6half_tEfNS_4arch4Sm80ELb1ELb0ELb1ELb0ELb1ELb0ELb1ELb1EEENS1_21CollectiveEpilogueFwdINS6_IJS8_SA_S9_EEENS6_IJNS7_ILi1EEESI_SI_EEESC_SE_Li256ELb0ELb1ELb1ELb0EEENS1_30DynamicPersistentTileSchedulerILi256ELi256ELb1ELb1ELb0EEEEEEEEEvNT_6ParamsE --------------------------
	.section	.nv.shared._ZN7cutlass13device_kernelIN5flash19enable_sm80_to_sm89INS1_16FlashAttnFwdSm80INS1_25CollectiveMainloopFwdSm80ILi8ELi1ELb1EN4cute5tupleIJNS5_1CILi128EEENS7_ILi64EEENS7_ILi256EEEEEELi256ENS_6half_tEfNS_4arch4Sm80ELb1ELb0ELb1ELb0ELb1ELb0ELb1ELb1EEENS1_21CollectiveEpilogueFwdINS6_IJS8_SA_S9_EEENS6_IJNS7_ILi1EEESI_SI_EEESC_SE_Li256ELb0ELb1ELb1ELb0EEENS1_30DynamicPersistentTileSchedulerILi256ELi256ELb1ELb1ELb0EEEEEEEEEvNT_6ParamsE,"aw",@nobits
	.sectionflags	@""
	.align	16


//--------------------- .nv.shared._ZN7cutlass13device_kernelIN5flash19enable_sm80_to_sm89INS1_16FlashAttnFwdSm80INS1_25CollectiveMainloopFwdSm80ILi8ELi1ELb1EN4cute5tupleIJNS5_1CILi128EEENS7_ILi48EEENS7_ILi256EEEEEELi256ENS_6half_tEfNS_4arch4Sm80ELb1ELb0ELb1ELb1ELb1ELb0ELb1ELb1EEENS1_21CollectiveEpilogueFwdINS6_IJS8_SA_S9_EEENS6_IJNS7_ILi1EEESI_SI_EEESC_SE_Li256ELb1ELb1ELb1ELb0EEENS1_36VarlenDynamicPersistentTileSchedulerILi128ELi48ELi256ELi256ELb1ELb1ELb0ELb1ELb1ELb1EEEEEEEEEvNT_6ParamsE --------------------------
	.section	.nv.shared._ZN7cutlass13device_kernelIN5flash19enable_sm80_to_sm89INS1_16FlashAttnFwdSm80INS1_25CollectiveMainloopFwdSm80ILi8ELi1ELb1EN4cute5tupleIJNS5_1CILi128EEENS7_ILi48EEENS7_ILi256EEEEEELi256ENS_6half_tEfNS_4arch4Sm80ELb1ELb0ELb1ELb1ELb1ELb0ELb1ELb1EEENS1_21CollectiveEpilogueFwdINS6_IJS8_SA_S9_EEENS6_IJNS7_ILi1EEESI_SI_EEESC_SE_Li256ELb1ELb1ELb1ELb0EEENS1_36VarlenDynamicPersistentTileSchedulerILi128ELi48ELi256ELi256ELb1ELb1ELb0ELb1ELb1ELb1EEEEEEEEEvNT_6ParamsE,"aw",@nobits
	.sectionflags	@""
	.align	16


//--------------------- .nv.shared._ZN7cutlass13device_kernelIN5flash19enable_sm80_to_sm89INS1_16FlashAttnFwdSm80INS1_25CollectiveMainloopFwdSm80ILi8ELi1ELb0EN4cute5tupleIJNS5_1CILi128EEENS7_ILi32EEENS7_ILi256EEEEEELi256ENS_6half_tEfNS_4arch4Sm80ELb1ELb0ELb1ELb1ELb1ELb1ELb1ELb1EEENS1_21CollectiveEpilogueFwdINS6_IJS8_SA_S9_EEENS6_IJNS7_ILi1EEESI_SI_EEESC_SE_Li256ELb1ELb1ELb1ELb0EEENS1_36VarlenDynamicPersistentTileSchedulerILi128ELi32ELi256ELi256ELb1ELb1ELb0ELb1ELb1ELb1EEEEEEEEEvNT_6ParamsE --------------------------
	.section	.nv.shared._ZN7cutlass13device_kernelIN5flash19enable_sm80_to_sm89INS1_16FlashAttnFwdSm80INS1_25CollectiveMainloopFwdSm80ILi8ELi1ELb0EN4cute5tupleIJNS5_1CILi128EEENS7_ILi32EEENS7_ILi256EEEEEELi256ENS_6half_tEfNS_4arch4Sm80ELb1ELb0ELb1ELb1ELb1ELb1ELb1ELb1EEENS1_21CollectiveEpilogueFwdINS6_IJS8_SA_S9_EEENS6_IJNS7_ILi1EEESI_SI_EEESC_SE_Li256ELb1ELb1ELb1ELb0EEENS1_36VarlenDynamicPersistentTileSchedulerILi128ELi32ELi256ELi256ELb1ELb1ELb0ELb1ELb1ELb1EEEEEEEEEvNT_6ParamsE,"aw",@nobits
	.sectionflags	@""
	.align	16


//--------------------- .nv.shared._ZN7cutlass13device_kernelIN5flash19enable_sm80_to_sm89INS1_16FlashAttnFwdSm80INS1_25CollectiveMainloopFwdSm80ILi8ELi1ELb0EN4cute5tupleIJNS5_1CILi128EEENS7_ILi96EEENS7_ILi256EEEEEELi256ENS_6half_tEfNS_4arch4Sm80ELb0ELb0ELb1ELb0ELb1ELb0ELb1ELb1EEENS1_21CollectiveEpilogueFwdINS6_IJS8_SA_S9_EEENS6_IJNS7_ILi1EEESI_SI_EEESC_SE_Li256ELb0ELb1ELb1ELb0EEENS1_19SingleTileSchedulerILb0ELb1ELb1ELi128EEEEEEEEEvNT_6ParamsE --------------------------
	.section	.nv.shared._ZN7cutlass13device_kernelIN5flash19enable_sm80_to_sm89INS1_16FlashAttnFwdSm80INS1_25CollectiveMainloopFwdSm80ILi8ELi1ELb0EN4cute5tupleIJNS5_1CILi128EEENS7_ILi96EEENS7_ILi256EEEEEELi256ENS_6half_tEfNS_4arch4Sm80ELb0ELb0ELb1ELb0ELb1ELb0ELb1ELb1EEENS1_21CollectiveEpilogueFwdINS6_IJS8_SA_S9_EEENS6_IJNS7_ILi1EEESI_SI_EEESC_SE_Li256ELb0ELb1ELb1ELb0EEENS1_19SingleTileSchedulerILb0ELb1ELb1ELi128EEEEEEEEEvNT_6ParamsE,"aw",@nobits
	.sectionflags	@""
	.align	16


//--------------------- .nv.shared._ZN7cutlass13device_kernelIN5flash19enable_sm80_to_sm89INS1_16FlashAttnFwdSm80INS1_25CollectiveMainloopFwdSm80ILi8ELi1ELb0EN4cute5tupleIJNS5_1CILi128EEENS7_ILi64EEENS7_ILi256EEEEEELi256ENS_6half_tEfNS_4arch4Sm80ELb0ELb0ELb1ELb1ELb1ELb0ELb1ELb1EEENS1_21CollectiveEpilogueFwdINS6_IJS8_SA_S9_EEENS6_IJNS7_ILi1EEESI_SI_EEESC_SE_Li256ELb1ELb1ELb1ELb0EEENS1_36VarlenDynamicPersistentTileSchedulerILi128ELi64ELi256ELi256ELb1ELb1ELb0ELb0ELb1ELb1EEEEEEEEEvNT_6ParamsE --------------------------
	.section	.nv.shared._ZN7cutlass13device_kernelIN5flash19enable_sm80_to_sm89INS1_16FlashAttnFwdSm80INS1_25CollectiveMainloopFwdSm80ILi8ELi1ELb0EN4cute5tupleIJNS5_1CILi128EEENS7_ILi64EEENS7_ILi256EEEEEELi256ENS_6half_tEfNS_4arch4Sm80ELb0ELb0ELb1ELb1ELb1ELb0ELb1ELb1EEENS1_21CollectiveEpilogueFwdINS6_IJS8_SA_S9_EEENS6_IJNS7_ILi1EEESI_SI_EEESC_SE_Li256ELb1ELb1ELb1ELb0EEENS1_36VarlenDynamicPersistentTileSchedulerILi128ELi64ELi256ELi256ELb1ELb1ELb0ELb0ELb1ELb1EEEEEEEEEvNT_6ParamsE,"aw",@nobits
	.sectionflags	@""
	.align	16


//--------------------- .nv.shared._ZN7cutlass13device_kernelIN5flash19enable_sm80_to_sm89INS1_16FlashAttnFwdSm80INS1_25CollectiveMainloopFwdSm80ILi8ELi1ELb0EN4cute5tupleIJNS5_1CILi128EEENS7_ILi48EEENS7_ILi256EEEEEELi256ENS_6half_tEfNS_4arch4Sm80ELb0ELb0ELb1ELb1ELb1ELb1ELb1ELb1EEENS1_21CollectiveEpilogueFwdINS6_IJS8_SA_S9_EEENS6_IJNS7_ILi1EEESI_SI_EEESC_SE_Li256ELb1ELb1ELb1ELb0EEENS1_36VarlenDynamicPersistentTileSchedulerILi128ELi48ELi256ELi256ELb1ELb1ELb0ELb0ELb1ELb1EEEEEEEEEvNT_6ParamsE --------------------------
	.section	.nv.shared._ZN7cutlass13device_kernelIN5flash19enable_sm80_to_sm89INS1_16FlashAttnFwdSm80INS1_25CollectiveMainloopFwdSm80ILi8ELi1ELb0EN4cute5tupleIJNS5_1CILi128EEENS7_ILi48EEENS7_ILi256EEEEEELi256ENS_6half_tEfNS_4arch4Sm80ELb0ELb0ELb1ELb1ELb1ELb1ELb1ELb1EEENS1_21CollectiveEpilogueFwdINS6_IJS8_SA_S9_EEENS6_IJNS7_ILi1EEESI_SI_EEESC_SE_Li256ELb1ELb1ELb1ELb0EEENS1_36VarlenDynamicPersistentTileSchedulerILi128ELi48ELi256ELi256ELb1ELb1ELb0ELb0ELb1ELb1EEEEEEEEEvNT_6ParamsE,"aw",@nobits
	.sectionflags	@""
	.align	16


//--------------------- .nv.shared._ZN7cutlass13device_kernelIN5flash19enable_sm80_to_sm89INS1_16FlashAttnFwdSm80INS1_25CollectiveMainloopFwdSm80ILi8ELi1ELb0EN4cute5tupleIJNS5_1CILi128EEENS7_ILi64EEENS7_ILi256EEEEEELi256ENS_6half_tEfNS_4arch4Sm80ELb0ELb1ELb1ELb0ELb1ELb0ELb1ELb1EEENS1_21CollectiveEpilogueFwdINS6_IJS8_SA_S9_EEENS6_IJNS7_ILi1EEESI_SI_EEESC_SE_Li256ELb0ELb1ELb1ELb0EEENS1_19SingleTileSchedulerILb0ELb1ELb1ELi128EEEEEEEEEvNT_6ParamsE --------------------------
	.section	.nv.shared._ZN7cutlass13device_kernelIN5flash19enable_sm80_to_sm89INS1_16FlashAttnFwdSm80INS1_25CollectiveMainloopFwdSm80ILi8ELi1ELb0EN4cute5tupleIJNS5_1CILi128EEENS7_ILi64EEENS7_ILi256EEEEEELi256ENS_6half_tEfNS_4arch4Sm80ELb0ELb1ELb1ELb0ELb1ELb0ELb1ELb1EEENS1_21CollectiveEpilogueFwdINS6_IJS8_SA_S9_EEENS6_IJNS7_ILi1EEESI_SI_EEESC_SE_Li256ELb0ELb1ELb1ELb0EEENS1_19SingleTileSchedulerILb0ELb1ELb1ELi128EEEEEEEEEvNT_6ParamsE,"aw",@nobits
	.sectionflags	@""
	.align	16


//--------------------- .nv.shared._ZN7cutlass13device_kernelIN5flash19enable_sm80_to_sm89INS1_16FlashAttnFwdSm80INS1_25CollectiveMainloopFwdSm80ILi8ELi1ELb0EN4cute5tupleIJNS5_1CILi128EEENS7_ILi64EEENS7_ILi256EEEEEELi256ENS_6half_tEfNS_4arch4Sm80ELb0ELb1ELb1ELb1ELb1ELb0ELb1ELb1EEENS1_21CollectiveEpilogueFwdINS6_IJS8_SA_S9_EEENS6_IJNS7_ILi1EEESI_SI_EEESC_SE_Li256ELb1ELb1ELb1ELb0EEENS1_36VarlenDynamicPersistentTileSchedulerILi128ELi64ELi256ELi256ELb1ELb1ELb0ELb1ELb0ELb1EEEEEEEEEvNT_6ParamsE --------------------------
	.section	.nv.shared._ZN7cutlass13device_kernelIN5flash19enable_sm80_to_sm89INS1_16FlashAttnFwdSm80INS1_25CollectiveMainloopFwdSm80ILi8ELi1ELb0EN4cute5tupleIJNS5_1CILi128EEENS7_ILi64EEENS7_ILi256EEEEEELi256ENS_6half_tEfNS_4arch4Sm80ELb0ELb1ELb1ELb1ELb1ELb0ELb1ELb1EEENS1_21CollectiveEpilogueFwdINS6_IJS8_SA_S9_EEENS6_IJNS7_ILi1EEESI_SI_EEESC_SE_Li256ELb1ELb1ELb1ELb0EEENS1_36VarlenDynamicPersistentTileSchedulerILi128ELi64ELi256ELi256ELb1ELb1ELb0ELb1ELb0ELb1EEEEEEEEEvNT_6ParamsE,"aw",@nobits
	.sectionflags	@""
	.align	16


//--------------------- .nv.shared._ZN7cutlass13device_kernelIN5flash19enable_sm80_to_sm89INS1_16FlashAttnFwdSm80INS1_25CollectiveMainloopFwdSm80ILi8ELi1ELb0EN4cute5tupleIJNS5_1CILi128EEENS7_ILi48EEENS7_ILi256EEEEEELi256ENS_6half_tEfNS_4arch4Sm80ELb0ELb1ELb1ELb1ELb1ELb1ELb1ELb1EEENS1_21CollectiveEpilogueFwdINS6_IJS8_SA_S9_EEENS6_IJNS7_ILi1EEESI_SI_EEESC_SE_Li256ELb1ELb1ELb1ELb0EEENS1_36VarlenDynamicPersistentTileSchedulerILi128ELi48ELi256ELi256ELb1ELb1ELb0ELb1ELb0ELb1EEEEEEEEEvNT_6ParamsE --------------------------
	.section	.nv.shared._ZN7cutlass13device_kernelIN5flash19enable_sm80_to_sm89INS1_16FlashAttnFwdSm80INS1_25CollectiveMainloopFwdSm80ILi8ELi1ELb0EN4cute5tupleIJNS5_1CILi128EEENS7_ILi48EEENS7_ILi256EEEEEELi256ENS_6half_tEfNS_4arch4Sm80ELb0ELb1ELb1ELb1ELb1ELb1ELb1ELb1EEENS1_21CollectiveEpilogueFwdINS6_IJS8_SA_S9_EEENS6_IJNS7_ILi1EEESI_SI_EEESC_SE_Li256ELb1ELb1ELb1ELb0EEENS1_36VarlenDynamicPersistentTileSchedulerILi128ELi48ELi256ELi256ELb1ELb1ELb0ELb1ELb0ELb1EEEEEEEEEvNT_6ParamsE,"aw",@nobits
	.sectionflags	@""
	.align	16


//--------------------- .nv.shared._ZN7cutlass13device_kernelIN5flash19enable_sm80_to_sm89INS1_16FlashAttnFwdSm80INS1_25CollectiveMainloopFwdSm80ILi8ELi1ELb0EN4cute5tupleIJNS5_1CILi128EEENS7_ILi96EEENS7_ILi256EEEEEELi256ENS_6half_tEfNS_4arch4Sm80ELb1ELb0ELb1ELb0ELb1ELb0ELb1ELb1EEENS1_21CollectiveEpilogueFwdINS6_IJS8_SA_S9_EEENS6_IJNS7_ILi1EEESI_SI_EEESC_SE_Li256ELb0ELb1ELb1ELb0EEENS1_30DynamicPersistentTileSchedulerILi256ELi256ELb1ELb1ELb0EEEEEEEEEvNT_6ParamsE --------------------------
	.section	.nv.shared._ZN7cutlass13device_kernelIN5flash19enable_sm80_to_sm89INS1_16FlashAttnFwdSm80INS1_25CollectiveMainloopFwdSm80ILi8ELi1ELb0EN4cute5tupleIJNS5_1CILi128EEENS7_ILi96EEENS7_ILi256EEEEEELi256ENS_6half_tEfNS_4arch4Sm80ELb1ELb0ELb1ELb0ELb1ELb0ELb1ELb1EEENS1_21CollectiveEpilogueFwdINS6_IJS8_SA_S9_EEENS6_IJNS7_ILi1EEESI_SI_EEESC_SE_Li256ELb0ELb1ELb1ELb0EEENS1_30DynamicPersistentTileSchedulerILi256ELi256ELb1ELb1ELb0EEEEEEEEEvNT_6ParamsE,"aw",@nobits
	.sectionflags	@""
	.align	16


//--------------------- .nv.shared._ZN7cutlass13device_kernelIN5flash19enable_sm80_to_sm89INS1_16FlashAttnFwdSm80INS1_25CollectiveMainloopFwdSm80ILi8ELi1ELb0EN4cute5tupleIJNS5_1CILi128EEENS7_ILi64EEENS7_ILi256EEEEEELi256ENS_6half_tEfNS_4arch4Sm80ELb1ELb0ELb1ELb1ELb1ELb0ELb1ELb1EEENS1_21CollectiveEpilogueFwdINS6_IJS8_SA_S9_EEENS6_IJNS7_ILi1EEESI_SI_EEESC_SE_Li256ELb1ELb1ELb1ELb0EEENS1_36VarlenDynamicPersistentTileSchedulerILi128ELi64ELi256ELi256ELb1ELb1ELb0ELb1ELb1ELb1EEEEEEEEEvNT_6ParamsE --------------------------
	.section	.nv.shared._ZN7cutlass13device_kernelIN5flash19enable_sm80_to_sm89INS1_16FlashAttnFwdSm80INS1_25CollectiveMainloopFwdSm80ILi8ELi1ELb0EN4cute5tupleIJNS5_1CILi128EEENS7_ILi64EEENS7_ILi256EEEEEELi256ENS_6half_tEfNS_4arch4Sm80ELb1ELb0ELb1ELb1ELb1ELb0ELb1ELb1EEENS1_21CollectiveEpilogueFwdINS6_IJS8_SA_S9_EEENS6_IJNS7_ILi1EEESI_SI_EEESC_SE_Li256ELb1ELb1ELb1ELb0EEENS1_36VarlenDynamicPersistentTileSchedulerILi128ELi64ELi256ELi256ELb1ELb1ELb0ELb1ELb1ELb1EEEEEEEEEvNT_6ParamsE,"aw",@nobits
	.sectionflags	@""
	.align	16


//--------------------- .nv.shared._ZN7cutlass13device_kernelIN5flash19enable_sm80_to_sm89INS1_16FlashAttnFwdSm80INS1_25CollectiveMainloopFwdSm80ILi8ELi1ELb0EN4cute5tupleIJNS5_1CILi128EEENS7_ILi48EEENS7_ILi256EEEEEELi256ENS_6half_tEfNS_4arch4Sm80ELb1ELb0ELb1ELb1ELb1ELb1ELb1ELb1EEENS1_21CollectiveEpilogueFwdINS6_IJS8_SA_S9_EEENS6_IJNS7_ILi1EEESI_SI_EEESC_SE_Li256ELb1ELb1ELb1ELb0EEENS1_36VarlenDynamicPersistentTileSchedulerILi128ELi48ELi256ELi256ELb1ELb1ELb0ELb1ELb1ELb1EEEEEEEEEvNT_6ParamsE --------------------------
	.section	.nv.shared._ZN7cutlass13device_kernelIN5flash19enable_sm80_to_sm89INS1_16FlashAttnFwdSm80INS1_25CollectiveMainloopFwdSm80ILi8ELi1ELb0EN4cute5tupleIJNS5_1CILi128EEENS7_ILi48EEENS7_ILi256EEEEEELi256ENS_6half_tEfNS_4arch4Sm80ELb1ELb0ELb1ELb1ELb1ELb1ELb1ELb1EEENS1_21CollectiveEpilogueFwdINS6_IJS8_SA_S9_EEENS6_IJNS7_ILi1EEESI_SI_EEESC_SE_Li256ELb1ELb1ELb1ELb0EEENS1_36VarlenDynamicPersistentTileSchedulerILi128ELi48ELi256ELi256ELb1ELb1ELb0ELb1ELb1ELb1EEEEEEEEEvNT_6ParamsE,"aw",@nobits
	.sectionflags	@""
	.align	16
